// Copyright (c) 2024, Jay Shah, Ganesh Bikshandi, Ying Zhang, Vijay Thakkar, Pradeep Ramani, Tri Dao.
// Splitting the different template instantiations to different files to speed up compilation.
// This file is auto-generated. See "generate_kernels.py"

#include "flash_bwd_hdim64_bf16_sm90.cu"
#include "flash_bwd_hdim64_bf16_softcap_sm90.cu"

// ===== COMPILED SASS (sm_90a) =====

	.target	sm_90a

	.elftype	@"ET_EXEC"


//--------------------- .note.nv.tkinfo           --------------------------
	.section	.note.nv.tkinfo,"",@"SHT_NOTE"
	.sectionflags	@"SHF_NOTE_NV_TKINFO"
	.tkinfo
        /*0018*/ 	.word	0x00000002
        /*0030*/ 	.string	""
        /*0030*/ 	.string	"ptxas"
        /*0030*/ 	.string	"Cuda compilation tools, release 13.0, V13.0.88"
        /*0030*/ 	.string	"Build cuda_13.0.r13.0/compiler.36424714_0"
        /*0030*/ 	.string	"-arch sm_90a -m 64 "



//--------------------- .note.nv.cuinfo           --------------------------
	.section	.note.nv.cuinfo,"",@"SHT_NOTE"
	.sectionflags	@"SHF_NOTE_NV_CUINFO"
        /*0018*/ 	.short	0x0002
        /*001a*/ 	.short	0x005a
        /*001c*/ 	.short	0x0082
	.zero		2


//--------------------- .nv.info                  --------------------------
	.section	.nv.info,"",@"SHT_CUDA_INFO"
	.align	4


	//----- nvinfo : EIATTR_REGCOUNT
	.align		4
        /*0000*/ 	.byte	0x04, 0x2f
        /*0002*/ 	.short	(.L_20 - .L_19)
	.align		4
.L_19:
        /*0004*/ 	.word	index@(_ZN7cutlass13device_kernelIN5flash22FlashAttnBwdPreprocessIN4cute5tupleIJNS3_1CILi128EEENS5_ILi64EEEEEENS_10bfloat16_tEfNS_4arch4Sm90ELb1ELb1EEEEEvNT_6ParamsE)
        /*0008*/ 	.word	0x00000040


	//----- nvinfo : EIATTR_FRAME_SIZE
	.align		4
.L_20:
        /*000c*/ 	.byte	0x04, 0x11
        /*000e*/ 	.short	(.L_22 - .L_21)
	.align		4
.L_21:
        /*0010*/ 	.word	index@(_ZN7cutlass13device_kernelIN5flash22FlashAttnBwdPreprocessIN4cute5tupleIJNS3_1CILi128EEENS5_ILi64EEEEEENS_10bfloat16_tEfNS_4arch4Sm90ELb1ELb1EEEEEvNT_6ParamsE)
        /*0014*/ 	.word	0x00000000


	//----- nvinfo : EIATTR_REGCOUNT
	.align		4
.L_22:
        /*0018*/ 	.byte	0x04, 0x2f
        /*001a*/ 	.short	(.L_24 - .L_23)
	.align		4
.L_23:
        /*001c*/ 	.word	index@(_ZN7cutlass13device_kernelIN5flash11enable_sm90INS1_16FlashAttnBwdSm90INS1_25CollectiveMainloopBwdSm90ILi2ELi2ELi2EN4cute5tupleIJNS5_1CILi1EEES8_S8_EEENS6_IJNS7_ILi128EEESA_NS7_ILi64EEEEEENS_10bfloat16_tEfNS_4arch4Sm90ELb1ELb0ELb0ELb1ELb1ELb1ELb0ELb0ELi2ELi1ELi2ELi2ELb0EEENS1_24CollectiveEpilogueBwdGQAISC_fSF_Li256ELb1ELb1EEENS1_25SingleTileBwdLPTSchedulerILb1ELi128ELb1EEEEEEEEEvNT_6ParamsE)
        /*0020*/ 	.word	0x000000a8


	//----- nvinfo : EIATTR_FRAME_SIZE
	.align		4
.L_24:
        /*0024*/ 	.byte	0x04, 0x11
        /*0026*/ 	.short	(.L_26 - .L_25)
	.align		4
.L_25:
        /*0028*/ 	.word	index@(_ZN7cutlass13device_kernelIN5flash11enable_sm90INS1_16FlashAttnBwdSm90INS1_25CollectiveMainloopBwdSm90ILi2ELi2ELi2EN4cute5tupleIJNS5_1CILi1EEES8_S8_EEENS6_IJNS7_ILi128EEESA_NS7_ILi64EEEEEENS_10bfloat16_tEfNS_4arch4Sm90ELb1ELb0ELb0ELb1ELb1ELb1ELb0ELb0ELi2ELi1ELi2ELi2ELb0EEENS1_24CollectiveEpilogueBwdGQAISC_fSF_Li256ELb1ELb1EEENS1_25SingleTileBwdLPTSchedulerILb1ELi128ELb1EEEEEEEEEvNT_6ParamsE)
        /*002c*/ 	.word	0x00000040


	//----- nvinfo : EIATTR_REGCOUNT
	.align		4
.L_26:
        /*0030*/ 	.byte	0x04, 0x2f
        /*0032*/ 	.short	(.L_28 - .L_27)
	.align		4
.L_27:
        /*0034*/ 	.word	index@(_ZN7cutlass13device_kernelIN5flash32FlashAttnBwdPostprocessConvertdQIN4cute5tupleIJNS3_1CILi128EEENS5_ILi64EEEEEENS_10bfloat16_tEfNS_4arch4Sm90ELi256ENS3_8TiledMMAINS3_8MMA_AtomIJNS3_4SM904GMMA27MMA_64x64x16_F32BF16BF16_SSILNSF_5MajorE0ELSH_1ELNSF_7ScaleInE1ELSI_1EEEEEENS3_6LayoutINS4_IJNS5_ILi2EEENS5_ILi1EEESN_EEENS4_IJSN_NS5_ILi0EEESP_EEEEENS4_IJNS3_10UnderscoreESS_SS_EEEEELb0EEEEEvNT_6ParamsE)
        /*0038*/ 	.word	0x00000037


	//----- nvinfo : EIATTR_FRAME_SIZE
	.align		4
.L_28:
        /*003c*/ 	.byte	0x04, 0x11
        /*003e*/ 	.short	(.L_30 - .L_29)
	.align		4
.L_29:
        /*0040*/ 	.word	index@(_ZN7cutlass13device_kernelIN5flash32FlashAttnBwdPostprocessConvertdQIN4cute5tupleIJNS3_1CILi128EEENS5_ILi64EEEEEENS_10bfloat16_tEfNS_4arch4Sm90ELi256ENS3_8TiledMMAINS3_8MMA_AtomIJNS3_4SM904GMMA27MMA_64x64x16_F32BF16BF16_SSILNSF_5MajorE0ELSH_1ELNSF_7ScaleInE1ELSI_1EEEEEENS3_6LayoutINS4_IJNS5_ILi2EEENS5_ILi1EEESN_EEENS4_IJSN_NS5_ILi0EEESP_EEEEENS4_IJNS3_10UnderscoreESS_SS_EEEEELb0EEEEEvNT_6ParamsE)
        /*0044*/ 	.word	0x00000000


	//----- nvinfo : EIATTR_REGCOUNT
	.align		4
.L_30:
        /*0048*/ 	.byte	0x04, 0x2f
        /*004a*/ 	.short	(.L_32 - .L_31)
	.align		4
.L_31:
        /*004c*/ 	.word	index@(_ZN7cutlass13device_kernelIN5flash32FlashAttnBwdPostprocessConvertdQIN4cute5tupleIJNS3_1CILi128EEENS5_ILi64EEEEEENS_10bfloat16_tEfNS_4arch4Sm90ELi256ENS3_8TiledMMAINS3_8MMA_AtomIJNS3_4SM904GMMA27MMA_64x64x16_F32BF16BF16_RSILNSF_5MajorE0ELSH_1ELNSF_7ScaleInE1ELSI_1EEEEEENS3_6LayoutINS4_IJNS5_ILi2EEENS5_ILi1EEESN_EEENS4_IJSN_NS5_ILi0EEESP_EEEEENS4_IJNS3_10UnderscoreESS_SS_EEEEELb0EEEEEvNT_6ParamsE)
        /*0050*/ 	.word	0x00000037


	//----- nvinfo : EIATTR_FRAME_SIZE
	.align		4
.L_32:
        /*0054*/ 	.byte	0x04, 0x11
        /*0056*/ 	.short	(.L_34 - .L_33)
	.align		4
.L_33:
        /*0058*/ 	.word	index@(_ZN7cutlass13device_kernelIN5flash32FlashAttnBwdPostprocessConvertdQIN4cute5tupleIJNS3_1CILi128EEENS5_ILi64EEEEEENS_10bfloat16_tEfNS_4arch4Sm90ELi256ENS3_8TiledMMAINS3_8MMA_AtomIJNS3_4SM904GMMA27MMA_64x64x16_F32BF16BF16_RSILNSF_5MajorE0ELSH_1ELNSF_7ScaleInE1ELSI_1EEEEEENS3_6LayoutINS4_IJNS5_ILi2EEENS5_ILi1EEESN_EEENS4_IJSN_NS5_ILi0EEESP_EEEEENS4_IJNS3_10UnderscoreESS_SS_EEEEELb0EEEEEvNT_6ParamsE)
        /*005c*/ 	.word	0x00000000


	//----- nvinfo : EIATTR_REGCOUNT
	.align		4
.L_34:
        /*0060*/ 	.byte	0x04, 0x2f
        /*0062*/ 	.short	(.L_36 - .L_35)
	.align		4
.L_35:
        /*0064*/ 	.word	index@(_ZN7cutlass13device_kernelIN5flash11enable_sm90INS1_16FlashAttnBwdSm90INS1_25CollectiveMainloopBwdSm90ILi2ELi2ELi2EN4cute5tupleIJNS5_1CILi1EEES8_S8_EEENS6_IJNS7_ILi128EEESA_NS7_ILi64EEEEEENS_10bfloat16_tEfNS_4arch4Sm90ELb1ELb0ELb0ELb1ELb0ELb1ELb0ELb0ELi2ELi1ELi2ELi2ELb0EEENS1_24CollectiveEpilogueBwdGQAISC_fSF_Li256ELb1ELb0EEENS1_25SingleTileBwdLPTSchedulerILb1ELi128ELb0EEEEEEEEEvNT_6ParamsE)
        /*0068*/ 	.word	0x000000a8


	//----- nvinfo : EIATTR_FRAME_SIZE
	.align		4
.L_36:
        /*006c*/ 	.byte	0x04, 0x11
        /*006e*/ 	.short	(.L_38 - .L_37)
	.align		4
.L_37:
        /*0070*/ 	.word	index@(_ZN7cutlass13device_kernelIN5flash11enable_sm90INS1_16FlashAttnBwdSm90INS1_25CollectiveMainloopBwdSm90ILi2ELi2ELi2EN4cute5tupleIJNS5_1CILi1EEES8_S8_EEENS6_IJNS7_ILi128EEESA_NS7_ILi64EEEEEENS_10bfloat16_tEfNS_4arch4Sm90ELb1ELb0ELb0ELb1ELb0ELb1ELb0ELb0ELi2ELi1ELi2ELi2ELb0EEENS1_24CollectiveEpilogueBwdGQAISC_fSF_Li256ELb1ELb0EEENS1_25SingleTileBwdLPTSchedulerILb1ELi128ELb0EEEEEEEEEvNT_6ParamsE)
        /*0074*/ 	.word	0x00000040


	//----- nvinfo : EIATTR_REGCOUNT
	.align		4
.L_38:
        /*0078*/ 	.byte	0x04, 0x2f
        /*007a*/ 	.short	(.L_40 - .L_39)
	.align		4
.L_39:
        /*007c*/ 	.word	index@(_ZN7cutlass13device_kernelIN5flash11enable_sm90INS1_16FlashAttnBwdSm90INS1_25CollectiveMainloopBwdSm90ILi2ELi2ELi2EN4cute5tupleIJNS5_1CILi1EEES8_S8_EEENS6_IJNS7_ILi128EEESA_NS7_ILi64EEEEEENS_10bfloat16_tEfNS_4arch4Sm90ELb1ELb0ELb0ELb1ELb1ELb1ELb0ELb0ELi2ELi1ELi2ELi2ELb0EEENS1_21CollectiveEpilogueBwdISC_SD_SF_Li256ELb1ELb0ELi1EEENS1_25SingleTileBwdLPTSchedulerILb1ELi128ELb1EEEEEEEEEvNT_6ParamsE)
        /*0080*/ 	.word	0x000000a8


	//----- nvinfo : EIATTR_FRAME_SIZE
	.align		4
.L_40:
        /*0084*/ 	.byte	0x04, 0x11
        /*0086*/ 	.short	(.L_42 - .L_41)
	.align		4
.L_41:
        /*0088*/ 	.word	index@(_ZN7cutlass13device_kernelIN5flash11enable_sm90INS1_16FlashAttnBwdSm90INS1_25CollectiveMainloopBwdSm90ILi2ELi2ELi2EN4cute5tupleIJNS5_1CILi1EEES8_S8_EEENS6_IJNS7_ILi128EEESA_NS7_ILi64EEEEEENS_10bfloat16_tEfNS_4arch4Sm90ELb1ELb0ELb0ELb1ELb1ELb1ELb0ELb0ELi2ELi1ELi2ELi2ELb0EEENS1_21CollectiveEpilogueBwdISC_SD_SF_Li256ELb1ELb0ELi1EEENS1_25SingleTileBwdLPTSchedulerILb1ELi128ELb1EEEEEEEEEvNT_6ParamsE)
        /*008c*/ 	.word	0x00000040


	//----- nvinfo : EIATTR_REGCOUNT
	.align		4
.L_42:
        /*0090*/ 	.byte	0x04, 0x2f
        /*0092*/ 	.short	(.L_44 - .L_43)
	.align		4
.L_43:
        /*0094*/ 	.word	index@(_ZN7cutlass13device_kernelIN5flash11enable_sm90INS1_16FlashAttnBwdSm90INS1_25CollectiveMainloopBwdSm90ILi2ELi2ELi2EN4cute5tupleIJNS5_1CILi1EEES8_S8_EEENS6_IJNS7_ILi128EEESA_NS7_ILi64EEEEEENS_10bfloat16_tEfNS_4arch4Sm90ELb1ELb0ELb0ELb1ELb0ELb1ELb0ELb0ELi2ELi1ELi2ELi2ELb0EEENS1_21CollectiveEpilogueBwdISC_SD_SF_Li256ELb1ELb0ELi1EEENS1_25SingleTileBwdLPTSchedulerILb1ELi128ELb0EEEEEEEEEvNT_6ParamsE)
        /*0098*/ 	.word	0x000000a8


	//----- nvinfo : EIATTR_FRAME_SIZE
	.align		4
.L_44:
        /*009c*/ 	.byte	0x04, 0x11
        /*009e*/ 	.short	(.L_46 - .L_45)
	.align		4
.L_45:
        /*00a0*/ 	.word	index@(_ZN7cutlass13device_kernelIN5flash11enable_sm90INS1_16FlashAttnBwdSm90INS1_25CollectiveMainloopBwdSm90ILi2ELi2ELi2EN4cute5tupleIJNS5_1CILi1EEES8_S8_EEENS6_IJNS7_ILi128EEESA_NS7_ILi64EEEEEENS_10bfloat16_tEfNS_4arch4Sm90ELb1ELb0ELb0ELb1ELb0ELb1ELb0ELb0ELi2ELi1ELi2ELi2ELb0EEENS1_21CollectiveEpilogueBwdISC_SD_SF_Li256ELb1ELb0ELi1EEENS1_25SingleTileBwdLPTSchedulerILb1ELi128ELb0EEEEEEEEEvNT_6ParamsE)
        /*00a4*/ 	.word	0x00000040


	//----- nvinfo : EIATTR_REGCOUNT
	.align		4
.L_46:
        /*00a8*/ 	.byte	0x04, 0x2f
        /*00aa*/ 	.short	(.L_48 - .L_47)
	.align		4
.L_47:
        /*00ac*/ 	.word	index@(_ZN7cutlass13device_kernelIN5flash22FlashAttnBwdPreprocessIN4cute5tupleIJNS3_1CILi128EEENS5_ILi64EEEEEENS_10bfloat16_tEfNS_4arch4Sm90ELb1ELb0EEEEEvNT_6ParamsE)
        /*00b0*/ 	.word	0x00000040


	//----- nvinfo : EIATTR_FRAME_SIZE
	.align		4
.L_48:
        /*00b4*/ 	.byte	0x04, 0x11
        /*00b6*/ 	.short	(.L_50 - .L_49)
	.align		4
.L_49:
        /*00b8*/ 	.word	index@(_ZN7cutlass13device_kernelIN5flash22FlashAttnBwdPreprocessIN4cute5tupleIJNS3_1CILi128EEENS5_ILi64EEEEEENS_10bfloat16_tEfNS_4arch4Sm90ELb1ELb0EEEEEvNT_6ParamsE)
        /*00bc*/ 	.word	0x00000000


	//----- nvinfo : EIATTR_REGCOUNT
	.align		4
.L_50:
        /*00c0*/ 	.byte	0x04, 0x2f
        /*00c2*/ 	.short	(.L_52 - .L_51)
	.align		4
.L_51:
        /*00c4*/ 	.word	index@(_ZN7cutlass13device_kernelIN5flash11enable_sm90INS1_16FlashAttnBwdSm90INS1_25CollectiveMainloopBwdSm90ILi2ELi2ELi2EN4cute5tupleIJNS5_1CILi1EEES8_S8_EEENS6_IJNS7_ILi128EEESA_NS7_ILi64EEEEEENS_10bfloat16_tEfNS_4arch4Sm90ELb1ELb0ELb0ELb0ELb1ELb1ELb0ELb0ELi2ELi1ELi2ELi2ELb0EEENS1_24CollectiveEpilogueBwdGQAISC_fSF_Li256ELb0ELb1EEENS1_25SingleTileBwdLPTSchedulerILb0ELi128ELb1EEEEEEEEEvNT_6ParamsE)
        /*00c8*/ 	.word	0x000000a8


	//----- nvinfo : EIATTR_FRAME_SIZE
	.align		4
.L_52:
        /*00cc*/ 	.byte	0x04, 0x11
        /*00ce*/ 	.short	(.L_54 - .L_53)
	.align		4
.L_53:
        /*00d0*/ 	.word	index@(_ZN7cutlass13device_kernelIN5flash11enable_sm90INS1_16FlashAttnBwdSm90INS1_25CollectiveMainloopBwdSm90ILi2ELi2ELi2EN4cute5tupleIJNS5_1CILi1EEES8_S8_EEENS6_IJNS7_ILi128EEESA_NS7_ILi64EEEEEENS_10bfloat16_tEfNS_4arch4Sm90ELb1ELb0ELb0ELb0ELb1ELb1ELb0ELb0ELi2ELi1ELi2ELi2ELb0EEENS1_24CollectiveEpilogueBwdGQAISC_fSF_Li256ELb0ELb1EEENS1_25SingleTileBwdLPTSchedulerILb0ELi128ELb1EEEEEEEEEvNT_6ParamsE)
        /*00d4*/ 	.word	0x00000048


	//----- nvinfo : EIATTR_REGCOUNT
	.align		4
.L_54:
        /*00d8*/ 	.byte	0x04, 0x2f
        /*00da*/ 	.short	(.L_56 - .L_55)
	.align		4
.L_55:
        /*00dc*/ 	.word	index@(_ZN7cutlass13device_kernelIN5flash11enable_sm90INS1_16FlashAttnBwdSm90INS1_25CollectiveMainloopBwdSm90ILi2ELi2ELi2EN4cute5tupleIJNS5_1CILi1EEES8_S8_EEENS6_IJNS7_ILi128EEESA_NS7_ILi64EEEEEENS_10bfloat16_tEfNS_4arch4Sm90ELb1ELb0ELb0ELb0ELb0ELb1ELb0ELb0ELi2ELi1ELi2ELi2ELb0EEENS1_24CollectiveEpilogueBwdGQAISC_fSF_Li256ELb0ELb0EEENS1_25SingleTileBwdLPTSchedulerILb0ELi128ELb0EEEEEEEEEvNT_6ParamsE)
        /*00e0*/ 	.word	0x000000a8


	//----- nvinfo : EIATTR_FRAME_SIZE
	.align		4
.L_56:
        /*00e4*/ 	.byte	0x04, 0x11
        /*00e6*/ 	.short	(.L_58 - .L_57)
	.align		4
.L_57:
        /*00e8*/ 	.word	index@(_ZN7cutlass13device_kernelIN5flash11enable_sm90INS1_16FlashAttnBwdSm90INS1_25CollectiveMainloopBwdSm90ILi2ELi2ELi2EN4cute5tupleIJNS5_1CILi1EEES8_S8_EEENS6_IJNS7_ILi128EEESA_NS7_ILi64EEEEEENS_10bfloat16_tEfNS_4arch4Sm90ELb1ELb0ELb0ELb0ELb0ELb1ELb0ELb0ELi2ELi1ELi2ELi2ELb0EEENS1_24CollectiveEpilogueBwdGQAISC_fSF_Li256ELb0ELb0EEENS1_25SingleTileBwdLPTSchedulerILb0ELi128ELb0EEEEEEEEEvNT_6ParamsE)
        /*00ec*/ 	.word	0x00000040


	//----- nvinfo : EIATTR_REGCOUNT
	.align		4
.L_58:
        /*00f0*/ 	.byte	0x04, 0x2f
        /*00f2*/ 	.short	(.L_60 - .L_59)
	.align		4
.L_59:
        /*00f4*/ 	.word	index@(_ZN7cutlass13device_kernelIN5flash11enable_sm90INS1_16FlashAttnBwdSm90INS1_25CollectiveMainloopBwdSm90ILi2ELi2ELi2EN4cute5tupleIJNS5_1CILi1EEES8_S8_EEENS6_IJNS7_ILi128EEESA_NS7_ILi64EEEEEENS_10bfloat16_tEfNS_4arch4Sm90ELb1ELb0ELb0ELb0ELb1ELb1ELb0ELb0ELi2ELi1ELi2ELi2ELb0EEENS1_21CollectiveEpilogueBwdISC_SD_SF_Li256ELb0ELb0ELi1EEENS1_25SingleTileBwdLPTSchedulerILb0ELi128ELb1EEEEEEEEEvNT_6ParamsE)
        /*00f8*/ 	.word	0x000000a8


	//----- nvinfo : EIATTR_FRAME_SIZE
	.align		4
.L_60:
        /*00fc*/ 	.byte	0x04, 0x11
        /*00fe*/ 	.short	(.L_62 - .L_61)
	.align		4
.L_61:
        /*0100*/ 	.word	index@(_ZN7cutlass13device_kernelIN5flash11enable_sm90INS1_16FlashAttnBwdSm90INS1_25CollectiveMainloopBwdSm90ILi2ELi2ELi2EN4cute5tupleIJNS5_1CILi1EEES8_S8_EEENS6_IJNS7_ILi128EEESA_NS7_ILi64EEEEEENS_10bfloat16_tEfNS_4arch4Sm90ELb1ELb0ELb0ELb0ELb1ELb1ELb0ELb0ELi2ELi1ELi2ELi2ELb0EEENS1_21CollectiveEpilogueBwdISC_SD_SF_Li256ELb0ELb0ELi1EEENS1_25SingleTileBwdLPTSchedulerILb0ELi128ELb1EEEEEEEEEvNT_6ParamsE)
        /*0104*/ 	.word	0x00000048


	//----- nvinfo : EIATTR_REGCOUNT
	.align		4
.L_62:
        /*0108*/ 	.byte	0x04, 0x2f
        /*010a*/ 	.short	(.L_64 - .L_63)
	.align		4
.L_63:
        /*010c*/ 	.word	index@(_ZN7cutlass13device_kernelIN5flash11enable_sm90INS1_16FlashAttnBwdSm90INS1_25CollectiveMainloopBwdSm90ILi2ELi2ELi2EN4cute5tupleIJNS5_1CILi1EEES8_S8_EEENS6_IJNS7_ILi128EEESA_NS7_ILi64EEEEEENS_10bfloat16_tEfNS_4arch4Sm90ELb1ELb0ELb0ELb0ELb0ELb1ELb0ELb0ELi2ELi1ELi2ELi2ELb0EEENS1_21CollectiveEpilogueBwdISC_SD_SF_Li256ELb0ELb0ELi1EEENS1_25SingleTileBwdLPTSchedulerILb0ELi128ELb0EEEEEEEEEvNT_6ParamsE)
        /*0110*/ 	.word	0x000000a8


	//----- nvinfo : EIATTR_FRAME_SIZE
	.align		4
.L_64:
        /*0114*/ 	.byte	0x04, 0x11
        /*0116*/ 	.short	(.L_66 - .L_65)
	.align		4
.L_65:
        /*0118*/ 	.word	index@(_ZN7cutlass13device_kernelIN5flash11enable_sm90INS1_16FlashAttnBwdSm90INS1_25CollectiveMainloopBwdSm90ILi2ELi2ELi2EN4cute5tupleIJNS5_1CILi1EEES8_S8_EEENS6_IJNS7_ILi128EEESA_NS7_ILi64EEEEEENS_10bfloat16_tEfNS_4arch4Sm90ELb1ELb0ELb0ELb0ELb0ELb1ELb0ELb0ELi2ELi1ELi2ELi2ELb0EEENS1_21CollectiveEpilogueBwdISC_SD_SF_Li256ELb0ELb0ELi1EEENS1_25SingleTileBwdLPTSchedulerILb0ELi128ELb0EEEEEEEEEvNT_6ParamsE)
        /*011c*/ 	.word	0x00000048


	//----- nvinfo : EIATTR_REGCOUNT
	.align		4
.L_66:
        /*0120*/ 	.byte	0x04, 0x2f
        /*0122*/ 	.short	(.L_68 - .L_67)
	.align		4
.L_67:
        /*0124*/ 	.word	index@(_ZN7cutlass13device_kernelIN5flash11enable_sm90INS1_16FlashAttnBwdSm90INS1_25CollectiveMainloopBwdSm90ILi2ELi2ELi2EN4cute5tupleIJNS5_1CILi1EEES8_S8_EEENS6_IJNS7_ILi128EEESA_NS7_ILi64EEEEEENS_10bfloat16_tEfNS_4arch4Sm90ELb0ELb1ELb0ELb1ELb1ELb1ELb0ELb0ELi2ELi1ELi2ELi2ELb0EEENS1_24CollectiveEpilogueBwdGQAISC_fSF_Li256ELb1ELb1EEENS1_19SingleTileSchedulerILb1ELb0ELb0ELi128EEEEEEEEEvNT_6ParamsE)
        /*0128*/ 	.word	0x000000a8


	//----- nvinfo : EIATTR_FRAME_SIZE
	.align		4
.L_68:
        /*012c*/ 	.byte	0x04, 0x11
        /*012e*/ 	.short	(.L_70 - .L_69)
	.align		4
.L_69:
        /*0130*/ 	.word	index@(_ZN7cutlass13device_kernelIN5flash11enable_sm90INS1_16FlashAttnBwdSm90INS1_25CollectiveMainloopBwdSm90ILi2ELi2ELi2EN4cute5tupleIJNS5_1CILi1EEES8_S8_EEENS6_IJNS7_ILi128EEESA_NS7_ILi64EEEEEENS_10bfloat16_tEfNS_4arch4Sm90ELb0ELb1ELb0ELb1ELb1ELb1ELb0ELb0ELi2ELi1ELi2ELi2ELb0EEENS1_24CollectiveEpilogueBwdGQAISC_fSF_Li256ELb1ELb1EEENS1_19SingleTileSchedulerILb1ELb0ELb0ELi128EEEEEEEEEvNT_6ParamsE)
        /*0134*/ 	.word	0x00000050


	//----- nvinfo : EIATTR_REGCOUNT
	.align		4
.L_70:
        /*0138*/ 	.byte	0x04, 0x2f
        /*013a*/ 	.short	(.L_72 - .L_71)
	.align		4
.L_71:
        /*013c*/ 	.word	index@(_ZN7cutlass13device_kernelIN5flash11enable_sm90INS1_16FlashAttnBwdSm90INS1_25CollectiveMainloopBwdSm90ILi2ELi2ELi2EN4cute5tupleIJNS5_1CILi1EEES8_S8_EEENS6_IJNS7_ILi128EEESA_NS7_ILi64EEEEEENS_10bfloat16_tEfNS_4arch4Sm90ELb0ELb1ELb0ELb1ELb0ELb1ELb0ELb0ELi2ELi1ELi2ELi2ELb0EEENS1_24CollectiveEpilogueBwdGQAISC_fSF_Li256ELb1ELb0EEENS1_19SingleTileSchedulerILb1ELb0ELb0ELi128EEEEEEEEEvNT_6ParamsE)
        /*0140*/ 	.word	0x000000a8


	//----- nvinfo : EIATTR_FRAME_SIZE
	.align		4
.L_72:
        /*0144*/ 	.byte	0x04, 0x11
        /*0146*/ 	.short	(.L_74 - .L_73)
	.align		4
.L_73:
        /*0148*/ 	.word	index@(_ZN7cutlass13device_kernelIN5flash11enable_sm90INS1_16FlashAttnBwdSm90INS1_25CollectiveMainloopBwdSm90ILi2ELi2ELi2EN4cute5tupleIJNS5_1CILi1EEES8_S8_EEENS6_IJNS7_ILi128EEESA_NS7_ILi64EEEEEENS_10bfloat16_tEfNS_4arch4Sm90ELb0ELb1ELb0ELb1ELb0ELb1ELb0ELb0ELi2ELi1ELi2ELi2ELb0EEENS1_24CollectiveEpilogueBwdGQAISC_fSF_Li256ELb1ELb0EEENS1_19SingleTileSchedulerILb1ELb0ELb0ELi128EEEEEEEEEvNT_6ParamsE)
        /*014c*/ 	.word	0x00000050


	//----- nvinfo : EIATTR_REGCOUNT
	.align		4
.L_74:
        /*0150*/ 	.byte	0x04, 0x2f
        /*0152*/ 	.short	(.L_76 - .L_75)
	.align		4
.L_75:
        /*0154*/ 	.word	index@(_ZN7cutlass13device_kernelIN5flash11enable_sm90INS1_16FlashAttnBwdSm90INS1_25CollectiveMainloopBwdSm90ILi2ELi2ELi2EN4cute5tupleIJNS5_1CILi1EEES8_S8_EEENS6_IJNS7_ILi128EEESA_NS7_ILi64EEEEEENS_10bfloat16_tEfNS_4arch4Sm90ELb0ELb1ELb0ELb1ELb1ELb1ELb0ELb0ELi2ELi1ELi2ELi2ELb0EEENS1_21CollectiveEpilogueBwdISC_SD_SF_Li256ELb1ELb0ELi1EEENS1_19SingleTileSchedulerILb1ELb0ELb0ELi128EEEEEEEEEvNT_6ParamsE)
        /*0158*/ 	.word	0x000000a8


	//----- nvinfo : EIATTR_FRAME_SIZE
	.align		4
.L_76:
        /*015c*/ 	.byte	0x04, 0x11
        /*015e*/ 	.short	(.L_78 - .L_77)
	.align		4
.L_77:
        /*0160*/ 	.word	index@(_ZN7cutlass13device_kernelIN5flash11enable_sm90INS1_16FlashAttnBwdSm90INS1_25CollectiveMainloopBwdSm90ILi2ELi2ELi2EN4cute5tupleIJNS5_1CILi1EEES8_S8_EEENS6_IJNS7_ILi128EEESA_NS7_ILi64EEEEEENS_10bfloat16_tEfNS_4arch4Sm90ELb0ELb1ELb0ELb1ELb1ELb1ELb0ELb0ELi2ELi1ELi2ELi2ELb0EEENS1_21CollectiveEpilogueBwdISC_SD_SF_Li256ELb1ELb0ELi1EEENS1_19SingleTileSchedulerILb1ELb0ELb0ELi128EEEEEEEEEvNT_6ParamsE)
        /*0164*/ 	.word	0x00000050


	//----- nvinfo : EIATTR_REGCOUNT
	.align		4
.L_78:
        /*0168*/ 	.byte	0x04, 0x2f
        /*016a*/ 	.short	(.L_80 - .L_79)
	.align		4
.L_79:
        /*016c*/ 	.word	index@(_ZN7cutlass13device_kernelIN5flash11enable_sm90INS1_16FlashAttnBwdSm90INS1_25CollectiveMainloopBwdSm90ILi2ELi2ELi2EN4cute5tupleIJNS5_1CILi1EEES8_S8_EEENS6_IJNS7_ILi128EEESA_NS7_ILi64EEEEEENS_10bfloat16_tEfNS_4arch4Sm90ELb0ELb1ELb0ELb1ELb0ELb1ELb0ELb0ELi2ELi1ELi2ELi2ELb0EEENS1_21CollectiveEpilogueBwdISC_SD_SF_Li256ELb1ELb0ELi1EEENS1_19SingleTileSchedulerILb1ELb0ELb0ELi128EEEEEEEEEvNT_6ParamsE)
        /*0170*/ 	.word	0x000000a8


	//----- nvinfo : EIATTR_FRAME_SIZE
	.align		4
.L_80:
        /*0174*/ 	.byte	0x04, 0x11
        /*0176*/ 	.short	(.L_82 - .L_81)
	.align		4
.L_81:
        /*0178*/ 	.word	index@(_ZN7cutlass13device_kernelIN5flash11enable_sm90INS1_16FlashAttnBwdSm90INS1_25CollectiveMainloopBwdSm90ILi2ELi2ELi2EN4cute5tupleIJNS5_1CILi1EEES8_S8_EEENS6_IJNS7_ILi128EEESA_NS7_ILi64EEEEEENS_10bfloat16_tEfNS_4arch4Sm90ELb0ELb1ELb0ELb1ELb0ELb1ELb0ELb0ELi2ELi1ELi2ELi2ELb0EEENS1_21CollectiveEpilogueBwdISC_SD_SF_Li256ELb1ELb0ELi1EEENS1_19SingleTileSchedulerILb1ELb0ELb0ELi128EEEEEEEEEvNT_6ParamsE)
        /*017c*/ 	.word	0x00000050


	//----- nvinfo : EIATTR_REGCOUNT
	.align		4
.L_82:
        /*0180*/ 	.byte	0x04, 0x2f
        /*0182*/ 	.short	(.L_84 - .L_83)
	.align		4
.L_83:
        /*0184*/ 	.word	index@(_ZN7cutlass13device_kernelIN5flash11enable_sm90INS1_16FlashAttnBwdSm90INS1_25CollectiveMainloopBwdSm90ILi2ELi2ELi2EN4cute5tupleIJNS5_1CILi1EEES8_S8_EEENS6_IJNS7_ILi128EEESA_NS7_ILi64EEEEEENS_10bfloat16_tEfNS_4arch4Sm90ELb0ELb1ELb0ELb0ELb1ELb1ELb0ELb0ELi2ELi1ELi2ELi2ELb0EEENS1_24CollectiveEpilogueBwdGQAISC_fSF_Li256ELb0ELb1EEENS1_19SingleTileSchedulerILb0ELb0ELb0ELi128EEEEEEEEEvNT_6ParamsE)
        /*0188*/ 	.word	0x000000a8


	//----- nvinfo : EIATTR_FRAME_SIZE
	.align		4
.L_84:
        /*018c*/ 	.byte	0x04, 0x11
        /*018e*/ 	.short	(.L_86 - .L_85)
	.align		4
.L_85:
        /*0190*/ 	.word	index@(_ZN7cutlass13device_kernelIN5flash11enable_sm90INS1_16FlashAttnBwdSm90INS1_25CollectiveMainloopBwdSm90ILi2ELi2ELi2EN4cute5tupleIJNS5_1CILi1EEES8_S8_EEENS6_IJNS7_ILi128EEESA_NS7_ILi64EEEEEENS_10bfloat16_tEfNS_4arch4Sm90ELb0ELb1ELb0ELb0ELb1ELb1ELb0ELb0ELi2ELi1ELi2ELi2ELb0EEENS1_24CollectiveEpilogueBwdGQAISC_fSF_Li256ELb0ELb1EEENS1_19SingleTileSchedulerILb0ELb0ELb0ELi128EEEEEEEEEvNT_6ParamsE)
        /*0194*/ 	.word	0x00000040


	//----- nvinfo : EIATTR_REGCOUNT
	.align		4
.L_86:
        /*0198*/ 	.byte	0x04, 0x2f
        /*019a*/ 	.short	(.L_88 - .L_87)
	.align		4
.L_87:
        /*019c*/ 	.word	index@(_ZN7cutlass13device_kernelIN5flash11enable_sm90INS1_16FlashAttnBwdSm90INS1_25CollectiveMainloopBwdSm90ILi2ELi2ELi2EN4cute5tupleIJNS5_1CILi1EEES8_S8_EEENS6_IJNS7_ILi128EEESA_NS7_ILi64EEEEEENS_10bfloat16_tEfNS_4arch4Sm90ELb0ELb1ELb0ELb0ELb0ELb1ELb0ELb0ELi2ELi1ELi2ELi2ELb0EEENS1_24CollectiveEpilogueBwdGQAISC_fSF_Li256ELb0ELb0EEENS1_19SingleTileSchedulerILb0ELb0ELb0ELi128EEEEEEEEEvNT_6ParamsE)
        /*01a0*/ 	.word	0x000000a8


	//----- nvinfo : EIATTR_FRAME_SIZE
	.align		4
.L_88:
        /*01a4*/ 	.byte	0x04, 0x11
        /*01a6*/ 	.short	(.L_90 - .L_89)
	.align		4
.L_89:
        /*01a8*/ 	.word	index@(_ZN7cutlass13device_kernelIN5flash11enable_sm90INS1_16FlashAttnBwdSm90INS1_25CollectiveMainloopBwdSm90ILi2ELi2ELi2EN4cute5tupleIJNS5_1CILi1EEES8_S8_EEENS6_IJNS7_ILi128EEESA_NS7_ILi64EEEEEENS_10bfloat16_tEfNS_4arch4Sm90ELb0ELb1ELb0ELb0ELb0ELb1ELb0ELb0ELi2ELi1ELi2ELi2ELb0EEENS1_24CollectiveEpilogueBwdGQAISC_fSF_Li256ELb0ELb0EEENS1_19SingleTileSchedulerILb0ELb0ELb0ELi128EEEEEEEEEvNT_6ParamsE)
        /*01ac*/ 	.word	0x00000040


	//----- nvinfo : EIATTR_REGCOUNT
	.align		4
.L_90:
        /*01b0*/ 	.byte	0x04, 0x2f
        /*01b2*/ 	.short	(.L_92 - .L_91)
	.align		4
.L_91:
        /*01b4*/ 	.word	index@(_ZN7cutlass13device_kernelIN5flash11enable_sm90INS1_16FlashAttnBwdSm90INS1_25CollectiveMainloopBwdSm90ILi2ELi2ELi2EN4cute5tupleIJNS5_1CILi1EEES8_S8_EEENS6_IJNS7_ILi128EEESA_NS7_ILi64EEEEEENS_10bfloat16_tEfNS_4arch4Sm90ELb0ELb1ELb0ELb0ELb1ELb1ELb0ELb0ELi2ELi1ELi2ELi2ELb0EEENS1_21CollectiveEpilogueBwdISC_SD_SF_Li256ELb0ELb0ELi1EEENS1_19SingleTileSchedulerILb0ELb0ELb0ELi128EEEEEEEEEvNT_6ParamsE)
        /*01b8*/ 	.word	0x000000a8


	//----- nvinfo : EIATTR_FRAME_SIZE
	.align		4
.L_92:
        /*01bc*/ 	.byte	0x04, 0x11
        /*01be*/ 	.short	(.L_94 - .L_93)
	.align		4
.L_93:
        /*01c0*/ 	.word	index@(_ZN7cutlass13device_kernelIN5flash11enable_sm90INS1_16FlashAttnBwdSm90INS1_25CollectiveMainloopBwdSm90ILi2ELi2ELi2EN4cute5tupleIJNS5_1CILi1EEES8_S8_EEENS6_IJNS7_ILi128EEESA_NS7_ILi64EEEEEENS_10bfloat16_tEfNS_4arch4Sm90ELb0ELb1ELb0ELb0ELb1ELb1ELb0ELb0ELi2ELi1ELi2ELi2ELb0EEENS1_21CollectiveEpilogueBwdISC_SD_SF_Li256ELb0ELb0ELi1EEENS1_19SingleTileSchedulerILb0ELb0ELb0ELi128EEEEEEEEEvNT_6ParamsE)
        /*01c4*/ 	.word	0x00000040


	//----- nvinfo : EIATTR_REGCOUNT
	.align		4
.L_94:
        /*01c8*/ 	.byte	0x04, 0x2f
        /*01ca*/ 	.short	(.L_96 - .L_95)
	.align		4
.L_95:
        /*01cc*/ 	.word	index@(_ZN7cutlass13device_kernelIN5flash11enable_sm90INS1_16FlashAttnBwdSm90INS1_25CollectiveMainloopBwdSm90ILi2ELi2ELi2EN4cute5tupleIJNS5_1CILi1EEES8_S8_EEENS6_IJNS7_ILi128EEESA_NS7_ILi64EEEEEENS_10bfloat16_tEfNS_4arch4Sm90ELb0ELb1ELb0ELb0ELb0ELb1ELb0ELb0ELi2ELi1ELi2ELi2ELb0EEENS1_21CollectiveEpilogueBwdISC_SD_SF_Li256ELb0ELb0ELi1EEENS1_19SingleTileSchedulerILb0ELb0ELb0ELi128EEEEEEEEEvNT_6ParamsE)
        /*01d0*/ 	.word	0x000000a8


	//----- nvinfo : EIATTR_FRAME_SIZE
	.align		4
.L_96:
        /*01d4*/ 	.byte	0x04, 0x11
        /*01d6*/ 	.short	(.L_98 - .L_97)
	.align		4
.L_97:
        /*01d8*/ 	.word	index@(_ZN7cutlass13device_kernelIN5flash11enable_sm90INS1_16FlashAttnBwdSm90INS1_25CollectiveMainloopBwdSm90ILi2ELi2ELi2EN4cute5tupleIJNS5_1CILi1EEES8_S8_EEENS6_IJNS7_ILi128EEESA_NS7_ILi64EEEEEENS_10bfloat16_tEfNS_4arch4Sm90ELb0ELb1ELb0ELb0ELb0ELb1ELb0ELb0ELi2ELi1ELi2ELi2ELb0EEENS1_21CollectiveEpilogueBwdISC_SD_SF_Li256ELb0ELb0ELi1EEENS1_19SingleTileSchedulerILb0ELb0ELb0ELi128EEEEEEEEEvNT_6ParamsE)
        /*01dc*/ 	.word	0x00000040


	//----- nvinfo : EIATTR_REGCOUNT
	.align		4
.L_98:
        /*01e0*/ 	.byte	0x04, 0x2f
        /*01e2*/ 	.short	(.L_100 - .L_99)
	.align		4
.L_99:
        /*01e4*/ 	.word	index@(_ZN7cutlass13device_kernelIN5flash11enable_sm90INS1_16FlashAttnBwdSm90INS1_25CollectiveMainloopBwdSm90ILi2ELi2ELi2EN4cute5tupleIJNS5_1CILi1EEES8_S8_EEENS6_IJNS7_ILi128EEESA_NS7_ILi64EEEEEENS_10bfloat16_tEfNS_4arch4Sm90ELb0ELb0ELb0ELb1ELb1ELb1ELb0ELb0ELi2ELi1ELi2ELi2ELb0EEENS1_24CollectiveEpilogueBwdGQAISC_fSF_Li256ELb1ELb1EEENS1_19SingleTileSchedulerILb1ELb0ELb0ELi128EEEEEEEEEvNT_6ParamsE)
        /*01e8*/ 	.word	0x000000a8


	//----- nvinfo : EIATTR_FRAME_SIZE
	.align		4
.L_100:
        /*01ec*/ 	.byte	0x04, 0x11
        /*01ee*/ 	.short	(.L_102 - .L_101)
	.align		4
.L_101:
        /*01f0*/ 	.word	index@(_ZN7cutlass13device_kernelIN5flash11enable_sm90INS1_16FlashAttnBwdSm90INS1_25CollectiveMainloopBwdSm90ILi2ELi2ELi2EN4cute5tupleIJNS5_1CILi1EEES8_S8_EEENS6_IJNS7_ILi128EEESA_NS7_ILi64EEEEEENS_10bfloat16_tEfNS_4arch4Sm90ELb0ELb0ELb0ELb1ELb1ELb1ELb0ELb0ELi2ELi1ELi2ELi2ELb0EEENS1_24CollectiveEpilogueBwdGQAISC_fSF_Li256ELb1ELb1EEENS1_19SingleTileSchedulerILb1ELb0ELb0ELi128EEEEEEEEEvNT_6ParamsE)
        /*01f4*/ 	.word	0x00000018


	//----- nvinfo : EIATTR_REGCOUNT
	.align		4
.L_102:
        /*01f8*/ 	.byte	0x04, 0x2f
        /*01fa*/ 	.short	(.L_104 - .L_103)
	.align		4
.L_103:
        /*01fc*/ 	.word	index@(_ZN7cutlass13device_kernelIN5flash11enable_sm90INS1_16FlashAttnBwdSm90INS1_25CollectiveMainloopBwdSm90ILi2ELi2ELi2EN4cute5tupleIJNS5_1CILi1EEES8_S8_EEENS6_IJNS7_ILi128EEESA_NS7_ILi64EEEEEENS_10bfloat16_tEfNS_4arch4Sm90ELb0ELb0ELb0ELb1ELb0ELb1ELb0ELb0ELi2ELi1ELi2ELi2ELb0EEENS1_24CollectiveEpilogueBwdGQAISC_fSF_Li256ELb1ELb0EEENS1_19SingleTileSchedulerILb1ELb0ELb0ELi128EEEEEEEEEvNT_6ParamsE)
        /*0200*/ 	.word	0x000000a8


	//----- nvinfo : EIATTR_FRAME_SIZE
	.align		4
.L_104:
        /*0204*/ 	.byte	0x04, 0x11
        /*0206*/ 	.short	(.L_106 - .L_105)
	.align		4
.L_105:
        /*0208*/ 	.word	index@(_ZN7cutlass13device_kernelIN5flash11enable_sm90INS1_16FlashAttnBwdSm90INS1_25CollectiveMainloopBwdSm90ILi2ELi2ELi2EN4cute5tupleIJNS5_1CILi1EEES8_S8_EEENS6_IJNS7_ILi128EEESA_NS7_ILi64EEEEEENS_10bfloat16_tEfNS_4arch4Sm90ELb0ELb0ELb0ELb1ELb0ELb1ELb0ELb0ELi2ELi1ELi2ELi2ELb0EEENS1_24CollectiveEpilogueBwdGQAISC_fSF_Li256ELb1ELb0EEENS1_19SingleTileSchedulerILb1ELb0ELb0ELi128EEEEEEEEEvNT_6ParamsE)
        /*020c*/ 	.word	0x00000018


	//----- nvinfo : EIATTR_REGCOUNT
	.align		4
.L_106:
        /*0210*/ 	.byte	0x04, 0x2f
        /*0212*/ 	.short	(.L_108 - .L_107)
	.align		4
.L_107:
        /*0214*/ 	.word	index@(_ZN7cutlass13device_kernelIN5flash11enable_sm90INS1_16FlashAttnBwdSm90INS1_25CollectiveMainloopBwdSm90ILi2ELi2ELi2EN4cute5tupleIJNS5_1CILi1EEES8_S8_EEENS6_IJNS7_ILi128EEESA_NS7_ILi64EEEEEENS_10bfloat16_tEfNS_4arch4Sm90ELb0ELb0ELb0ELb1ELb1ELb1ELb0ELb0ELi2ELi1ELi2ELi2ELb0EEENS1_21CollectiveEpilogueBwdISC_SD_SF_Li256ELb1ELb0ELi1EEENS1_19SingleTileSchedulerILb1ELb0ELb0ELi128EEEEEEEEEvNT_6ParamsE)
        /*0218*/ 	.word	0x000000a8


	//----- nvinfo : EIATTR_FRAME_SIZE
	.align		4
.L_108:
        /*021c*/ 	.byte	0x04, 0x11
        /*021e*/ 	.short	(.L_110 - .L_109)
	.align		4
.L_109:
        /*0220*/ 	.word	index@(_ZN7cutlass13device_kernelIN5flash11enable_sm90INS1_16FlashAttnBwdSm90INS1_25CollectiveMainloopBwdSm90ILi2ELi2ELi2EN4cute5tupleIJNS5_1CILi1EEES8_S8_EEENS6_IJNS7_ILi128EEESA_NS7_ILi64EEEEEENS_10bfloat16_tEfNS_4arch4Sm90ELb0ELb0ELb0ELb1ELb1ELb1ELb0ELb0ELi2ELi1ELi2ELi2ELb0EEENS1_21CollectiveEpilogueBwdISC_SD_SF_Li256ELb1ELb0ELi1EEENS1_19SingleTileSchedulerILb1ELb0ELb0ELi128EEEEEEEEEvNT_6ParamsE)
        /*0224*/ 	.word	0x00000018


	//----- nvinfo : EIATTR_REGCOUNT
	.align		4
.L_110:
        /*0228*/ 	.byte	0x04, 0x2f
        /*022a*/ 	.short	(.L_112 - .L_111)
	.align		4
.L_111:
        /*022c*/ 	.word	index@(_ZN7cutlass13device_kernelIN5flash11enable_sm90INS1_16FlashAttnBwdSm90INS1_25CollectiveMainloopBwdSm90ILi2ELi2ELi2EN4cute5tupleIJNS5_1CILi1EEES8_S8_EEENS6_IJNS7_ILi128EEESA_NS7_ILi64EEEEEENS_10bfloat16_tEfNS_4arch4Sm90ELb0ELb0ELb0ELb1ELb0ELb1ELb0ELb0ELi2ELi1ELi2ELi2ELb0EEENS1_21CollectiveEpilogueBwdISC_SD_SF_Li256ELb1ELb0ELi1EEENS1_19SingleTileSchedulerILb1ELb0ELb0ELi128EEEEEEEEEvNT_6ParamsE)
        /*0230*/ 	.word	0x000000a8


	//----- nvinfo : EIATTR_FRAME_SIZE
	.align		4
.L_112:
        /*0234*/ 	.byte	0x04, 0x11
        /*0236*/ 	.short	(.L_114 - .L_113)
	.align		4
.L_113:
        /*0238*/ 	.word	index@(_ZN7cutlass13device_kernelIN5flash11enable_sm90INS1_16FlashAttnBwdSm90INS1_25CollectiveMainloopBwdSm90ILi2ELi2ELi2EN4cute5tupleIJNS5_1CILi1EEES8_S8_EEENS6_IJNS7_ILi128EEESA_NS7_ILi64EEEEEENS_10bfloat16_tEfNS_4arch4Sm90ELb0ELb0ELb0ELb1ELb0ELb1ELb0ELb0ELi2ELi1ELi2ELi2ELb0EEENS1_21CollectiveEpilogueBwdISC_SD_SF_Li256ELb1ELb0ELi1EEENS1_19SingleTileSchedulerILb1ELb0ELb0ELi128EEEEEEEEEvNT_6ParamsE)
        /*023c*/ 	.word	0x00000018


	//----- nvinfo : EIATTR_REGCOUNT
	.align		4
.L_114:
        /*0240*/ 	.byte	0x04, 0x2f
        /*0242*/ 	.short	(.L_116 - .L_115)
	.align		4
.L_115:
        /*0244*/ 	.word	index@(_ZN7cutlass13device_kernelIN5flash11enable_sm90INS1_16FlashAttnBwdSm90INS1_25CollectiveMainloopBwdSm90ILi2ELi2ELi2EN4cute5tupleIJNS5_1CILi1EEES8_S8_EEENS6_IJNS7_ILi128EEESA_NS7_ILi64EEEEEENS_10bfloat16_tEfNS_4arch4Sm90ELb0ELb0ELb0ELb0ELb1ELb1ELb0ELb0ELi2ELi1ELi2ELi2ELb0EEENS1_24CollectiveEpilogueBwdGQAISC_fSF_Li256ELb0ELb1EEENS1_19SingleTileSchedulerILb0ELb0ELb0ELi128EEEEEEEEEvNT_6ParamsE)
        /*0248*/ 	.word	0x000000a8


	//----- nvinfo : EIATTR_FRAME_SIZE
	.align		4
.L_116:
        /*024c*/ 	.byte	0x04, 0x11
        /*024e*/ 	.short	(.L_118 - .L_117)
	.align		4
.L_117:
        /*0250*/ 	.word	index@(_ZN7cutlass13device_kernelIN5flash11enable_sm90INS1_16FlashAttnBwdSm90INS1_25CollectiveMainloopBwdSm90ILi2ELi2ELi2EN4cute5tupleIJNS5_1CILi1EEES8_S8_EEENS6_IJNS7_ILi128EEESA_NS7_ILi64EEEEEENS_10bfloat16_tEfNS_4arch4Sm90ELb0ELb0ELb0ELb0ELb1ELb1ELb0ELb0ELi2ELi1ELi2ELi2ELb0EEENS1_24CollectiveEpilogueBwdGQAISC_fSF_Li256ELb0ELb1EEENS1_19SingleTileSchedulerILb0ELb0ELb0ELi128EEEEEEEEEvNT_6ParamsE)
        /*0254*/ 	.word	0x00000010


	//----- nvinfo : EIATTR_REGCOUNT
	.align		4
.L_118:
        /*0258*/ 	.byte	0x04, 0x2f
        /*025a*/ 	.short	(.L_120 - .L_119)
	.align		4
.L_119:
        /*025c*/ 	.word	index@(_ZN7cutlass13device_kernelIN5flash11enable_sm90INS1_16FlashAttnBwdSm90INS1_25CollectiveMainloopBwdSm90ILi2ELi2ELi2EN4cute5tupleIJNS5_1CILi1EEES8_S8_EEENS6_IJNS7_ILi128EEESA_NS7_ILi64EEEEEENS_10bfloat16_tEfNS_4arch4Sm90ELb0ELb0ELb0ELb0ELb0ELb1ELb0ELb0ELi2ELi1ELi2ELi2ELb0EEENS1_24CollectiveEpilogueBwdGQAISC_fSF_Li256ELb0ELb0EEENS1_19SingleTileSchedulerILb0ELb0ELb0ELi128EEEEEEEEEvNT_6ParamsE)
        /*0260*/ 	.word	0x000000a8


	//----- nvinfo : EIATTR_FRAME_SIZE
	.align		4
.L_120:
        /*0264*/ 	.byte	0x04, 0x11
        /*0266*/ 	.short	(.L_122 - .L_121)
	.align		4
.L_121:
        /*0268*/ 	.word	index@(_ZN7cutlass13device_kernelIN5flash11enable_sm90INS1_16FlashAttnBwdSm90INS1_25CollectiveMainloopBwdSm90ILi2ELi2ELi2EN4cute5tupleIJNS5_1CILi1EEES8_S8_EEENS6_IJNS7_ILi128EEESA_NS7_ILi64EEEEEENS_10bfloat16_tEfNS_4arch4Sm90ELb0ELb0ELb0ELb0ELb0ELb1ELb0ELb0ELi2ELi1ELi2ELi2ELb0EEENS1_24CollectiveEpilogueBwdGQAISC_fSF_Li256ELb0ELb0EEENS1_19SingleTileSchedulerILb0ELb0ELb0ELi128EEEEEEEEEvNT_6ParamsE)
        /*026c*/ 	.word	0x00000010


	//----- nvinfo : EIATTR_REGCOUNT
	.align		4
.L_122:
        /*0270*/ 	.byte	0x04, 0x2f
        /*0272*/ 	.short	(.L_124 - .L_123)
	.align		4
.L_123:
        /*0274*/ 	.word	index@(_ZN7cutlass13device_kernelIN5flash11enable_sm90INS1_16FlashAttnBwdSm90INS1_25CollectiveMainloopBwdSm90ILi2ELi2ELi2EN4cute5tupleIJNS5_1CILi1EEES8_S8_EEENS6_IJNS7_ILi128EEESA_NS7_ILi64EEEEEENS_10bfloat16_tEfNS_4arch4Sm90ELb0ELb0ELb0ELb0ELb1ELb1ELb0ELb0ELi2ELi1ELi2ELi2ELb0EEENS1_21CollectiveEpilogueBwdISC_SD_SF_Li256ELb0ELb0ELi1EEENS1_19SingleTileSchedulerILb0ELb0ELb0ELi128EEEEEEEEEvNT_6ParamsE)
        /*0278*/ 	.word	0x000000a8


	//----- nvinfo : EIATTR_FRAME_SIZE
	.align		4
.L_124:
        /*027c*/ 	.byte	0x04, 0x11
        /*027e*/ 	.short	(.L_126 - .L_125)
	.align		4
.L_125:
        /*0280*/ 	.word	index@(_ZN7cutlass13device_kernelIN5flash11enable_sm90INS1_16FlashAttnBwdSm90INS1_25CollectiveMainloopBwdSm90ILi2ELi2ELi2EN4cute5tupleIJNS5_1CILi1EEES8_S8_EEENS6_IJNS7_ILi128EEESA_NS7_ILi64EEEEEENS_10bfloat16_tEfNS_4arch4Sm90ELb0ELb0ELb0ELb0ELb1ELb1ELb0ELb0ELi2ELi1ELi2ELi2ELb0EEENS1_21CollectiveEpilogueBwdISC_SD_SF_Li256ELb0ELb0ELi1EEENS1_19SingleTileSchedulerILb0ELb0ELb0ELi128EEEEEEEEEvNT_6ParamsE)
        /*0284*/ 	.word	0x00000010


	//----- nvinfo : EIATTR_REGCOUNT
	.align		4
.L_126:
        /*0288*/ 	.byte	0x04, 0x2f
        /*028a*/ 	.short	(.L_128 - .L_127)
	.align		4
.L_127:
        /*028c*/ 	.word	index@(_ZN7cutlass13device_kernelIN5flash11enable_sm90INS1_16FlashAttnBwdSm90INS1_25CollectiveMainloopBwdSm90ILi2ELi2ELi2EN4cute5tupleIJNS5_1CILi1EEES8_S8_EEENS6_IJNS7_ILi128EEESA_NS7_ILi64EEEEEENS_10bfloat16_tEfNS_4arch4Sm90ELb0ELb0ELb0ELb0ELb0ELb1ELb0ELb0ELi2ELi1ELi2ELi2ELb0EEENS1_21CollectiveEpilogueBwdISC_SD_SF_Li256ELb0ELb0ELi1EEENS1_19SingleTileSchedulerILb0ELb0ELb0ELi128EEEEEEEEEvNT_6ParamsE)
        /*0290*/ 	.word	0x000000a8


	//----- nvinfo : EIATTR_FRAME_SIZE
	.align		4
.L_128:
        /*0294*/ 	.byte	0x04, 0x11
        /*0296*/ 	.short	(.L_130 - .L_129)
	.align		4
.L_129:
        /*0298*/ 	.word	index@(_ZN7cutlass13device_kernelIN5flash11enable_sm90INS1_16FlashAttnBwdSm90INS1_25CollectiveMainloopBwdSm90ILi2ELi2ELi2EN4cute5tupleIJNS5_1CILi1EEES8_S8_EEENS6_IJNS7_ILi128EEESA_NS7_ILi64EEEEEENS_10bfloat16_tEfNS_4arch4Sm90ELb0ELb0ELb0ELb0ELb0ELb1ELb0ELb0ELi2ELi1ELi2ELi2ELb0EEENS1_21CollectiveEpilogueBwdISC_SD_SF_Li256ELb0ELb0ELi1EEENS1_19SingleTileSchedulerILb0ELb0ELb0ELi128EEEEEEEEEvNT_6ParamsE)
        /*029c*/ 	.word	0x00000010


	//----- nvinfo : EIATTR_REGCOUNT
	.align		4
.L_130:
        /*02a0*/ 	.byte	0x04, 0x2f
        /*02a2*/ 	.short	(.L_132 - .L_131)
	.align		4
.L_131:
        /*02a4*/ 	.word	index@(_ZN7cutlass13device_kernelIN5flash22FlashAttnBwdPreprocessIN4cute5tupleIJNS3_1CILi96EEENS5_ILi64EEEEEENS_10bfloat16_tEfNS_4arch4Sm90ELb1ELb1EEEEEvNT_6ParamsE)
        /*02a8*/ 	.word	0x00000030


	//----- nvinfo : EIATTR_FRAME_SIZE
	.align		4
.L_132:
        /*02ac*/ 	.byte	0x04, 0x11
        /*02ae*/ 	.short	(.L_134 - .L_133)
	.align		4
.L_133:
        /*02b0*/ 	.word	index@(_ZN7cutlass13device_kernelIN5flash22FlashAttnBwdPreprocessIN4cute5tupleIJNS3_1CILi96EEENS5_ILi64EEEEEENS_10bfloat16_tEfNS_4arch4Sm90ELb1ELb1EEEEEvNT_6ParamsE)
        /*02b4*/ 	.word	0x00000000


	//----- nvinfo : EIATTR_REGCOUNT
	.align		4
.L_134:
        /*02b8*/ 	.byte	0x04, 0x2f
        /*02ba*/ 	.short	(.L_136 - .L_135)
	.align		4
.L_135:
        /*02bc*/ 	.word	index@(_ZN7cutlass13device_kernelIN5flash11enable_sm90INS1_16FlashAttnBwdSm90INS1_25CollectiveMainloopBwdSm90ILi2ELi2ELi2EN4cute5tupleIJNS5_1CILi1EEES8_S8_EEENS6_IJNS7_ILi96EEENS7_ILi128EEENS7_ILi64EEEEEENS_10bfloat16_tEfNS_4arch4Sm90ELb1ELb0ELb1ELb1ELb1ELb1ELb0ELb1ELi2ELi1ELi2ELi2ELb0EEENS1_24CollectiveEpilogueBwdGQAISD_fSG_Li256ELb1ELb1EEENS1_25SingleTileBwdLPTSchedulerILb1ELi128ELb1EEEEEEEEEvNT_6ParamsE)
        /*02c0*/ 	.word	0x000000a8


	//----- nvinfo : EIATTR_FRAME_SIZE
	.align		4
.L_136:
        /*02c4*/ 	.byte	0x04, 0x11
        /*02c6*/ 	.short	(.L_138 - .L_137)
	.align		4
.L_137:
        /*02c8*/ 	.word	index@(_ZN7cutlass13device_kernelIN5flash11enable_sm90INS1_16FlashAttnBwdSm90INS1_25CollectiveMainloopBwdSm90ILi2ELi2ELi2EN4cute5tupleIJNS5_1CILi1EEES8_S8_EEENS6_IJNS7_ILi96EEENS7_ILi128EEENS7_ILi64EEEEEENS_10bfloat16_tEfNS_4arch4Sm90ELb1ELb0ELb1ELb1ELb1ELb1ELb0ELb1ELi2ELi1ELi2ELi2ELb0EEENS1_24CollectiveEpilogueBwdGQAISD_fSG_Li256ELb1ELb1EEENS1_25SingleTileBwdLPTSchedulerILb1ELi128ELb1EEEEEEEEEvNT_6ParamsE)
        /*02cc*/ 	.word	0x00000030


	//----- nvinfo : EIATTR_REGCOUNT
	.align		4
.L_138:
        /*02d0*/ 	.byte	0x04, 0x2f
        /*02d2*/ 	.short	(.L_140 - .L_139)
	.align		4
.L_139:
        /*02d4*/ 	.word	index@(_ZN7cutlass13device_kernelIN5flash32FlashAttnBwdPostprocessConvertdQIN4cute5tupleIJNS3_1CILi96EEENS5_ILi64EEEEEENS_10bfloat16_tEfNS_4arch4Sm90ELi256ENS3_8TiledMMAINS3_8MMA_AtomIJNS3_4SM904GMMA27MMA_64x16x16_F32BF16BF16_SSILNSF_5MajorE1ELSH_0ELNSF_7ScaleInE1ELSI_1EEEEEENS3_6LayoutINS4_IJNS5_ILi1EEENS5_ILi2EEESM_EEENS4_IJNS5_ILi0EEESM_SP_EEEEENS4_IJNS3_10UnderscoreESS_SS_EEEEELb1EEEEEvNT_6ParamsE)
        /*02d8*/ 	.word	0x00000030


	//----- nvinfo : EIATTR_FRAME_SIZE
	.align		4
.L_140:
        /*02dc*/ 	.byte	0x04, 0x11
        /*02de*/ 	.short	(.L_142 - .L_141)
	.align		4
.L_141:
        /*02e0*/ 	.word	index@(_ZN7cutlass13device_kernelIN5flash32FlashAttnBwdPostprocessConvertdQIN4cute5tupleIJNS3_1CILi96EEENS5_ILi64EEEEEENS_10bfloat16_tEfNS_4arch4Sm90ELi256ENS3_8TiledMMAINS3_8MMA_AtomIJNS3_4SM904GMMA27MMA_64x16x16_F32BF16BF16_SSILNSF_5MajorE1ELSH_0ELNSF_7ScaleInE1ELSI_1EEEEEENS3_6LayoutINS4_IJNS5_ILi1EEENS5_ILi2EEESM_EEENS4_IJNS5_ILi0EEESM_SP_EEEEENS4_IJNS3_10UnderscoreESS_SS_EEEEELb1EEEEEvNT_6ParamsE)
        /*02e4*/ 	.word	0x00000000


	//----- nvinfo : EIATTR_REGCOUNT
	.align		4
.L_142:
        /*02e8*/ 	.byte	0x04, 0x2f
        /*02ea*/ 	.short	(.L_144 - .L_143)
	.align		4
.L_143:
        /*02ec*/ 	.word	index@(_ZN7cutlass13device_kernelIN5flash11enable_sm90INS1_16FlashAttnBwdSm90INS1_25CollectiveMainloopBwdSm90ILi2ELi2ELi2EN4cute5tupleIJNS5_1CILi1EEES8_S8_EEENS6_IJNS7_ILi96EEENS7_ILi128EEENS7_ILi64EEEEEENS_10bfloat16_tEfNS_4arch4Sm90ELb1ELb0ELb1ELb1ELb0ELb1ELb0ELb1ELi2ELi1ELi2ELi2ELb0EEENS1_24CollectiveEpilogueBwdGQAISD_fSG_Li256ELb1ELb0EEENS1_25SingleTileBwdLPTSchedulerILb1ELi128ELb0EEEEEEEEEvNT_6ParamsE)
        /*02f0*/ 	.word	0x000000a8


	//----- nvinfo : EIATTR_FRAME_SIZE
	.align		4
.L_144:
        /*02f4*/ 	.byte	0x04, 0x11
        /*02f6*/ 	.short	(.L_146 - .L_145)
	.align		4
.L_145:
        /*02f8*/ 	.word	index@(_ZN7cutlass13device_kernelIN5flash11enable_sm90INS1_16FlashAttnBwdSm90INS1_25CollectiveMainloopBwdSm90ILi2ELi2ELi2EN4cute5tupleIJNS5_1CILi1EEES8_S8_EEENS6_IJNS7_ILi96EEENS7_ILi128EEENS7_ILi64EEEEEENS_10bfloat16_tEfNS_4arch4Sm90ELb1ELb0ELb1ELb1ELb0ELb1ELb0ELb1ELi2ELi1ELi2ELi2ELb0EEENS1_24CollectiveEpilogueBwdGQAISD_fSG_Li256ELb1ELb0EEENS1_25SingleTileBwdLPTSchedulerILb1ELi128ELb0EEEEEEEEEvNT_6ParamsE)
        /*02fc*/ 	.word	0x00000050


	//----- nvinfo : EIATTR_REGCOUNT
	.align		4
.L_146:
        /*0300*/ 	.byte	0x04, 0x2f
        /*0302*/ 	.short	(.L_148 - .L_147)
	.align		4
.L_147:
        /*0304*/ 	.word	index@(_ZN7cutlass13device_kernelIN5flash11enable_sm90INS1_16FlashAttnBwdSm90INS1_25CollectiveMainloopBwdSm90ILi2ELi2ELi2EN4cute5tupleIJNS5_1CILi1EEES8_S8_EEENS6_IJNS7_ILi96EEENS7_ILi128EEENS7_ILi64EEEEEENS_10bfloat16_tEfNS_4arch4Sm90ELb1ELb0ELb1ELb1ELb1ELb1ELb0ELb1ELi2ELi1ELi2ELi2ELb0EEENS1_21CollectiveEpilogueBwdISD_SE_SG_Li256ELb1ELb0ELi1EEENS1_25SingleTileBwdLPTSchedulerILb1ELi128ELb1EEEEEEEEEvNT_6ParamsE)
        /*0308*/ 	.word	0x000000a8


	//----- nvinfo : EIATTR_FRAME_SIZE
	.align		4
.L_148:
        /*030c*/ 	.byte	0x04, 0x11
        /*030e*/ 	.short	(.L_150 - .L_149)
	.align		4
.L_149:
        /*0310*/ 	.word	index@(_ZN7cutlass13device_kernelIN5flash11enable_sm90INS1_16FlashAttnBwdSm90INS1_25CollectiveMainloopBwdSm90ILi2ELi2ELi2EN4cute5tupleIJNS5_1CILi1EEES8_S8_EEENS6_IJNS7_ILi96EEENS7_ILi128EEENS7_ILi64EEEEEENS_10bfloat16_tEfNS_4arch4Sm90ELb1ELb0ELb1ELb1ELb1ELb1ELb0ELb1ELi2ELi1ELi2ELi2ELb0EEENS1_21CollectiveEpilogueBwdISD_SE_SG_Li256ELb1ELb0ELi1EEENS1_25SingleTileBwdLPTSchedulerILb1ELi128ELb1EEEEEEEEEvNT_6ParamsE)
        /*0314*/ 	.word	0x00000030


	//----- nvinfo : EIATTR_REGCOUNT
	.align		4
.L_150:
        /*0318*/ 	.byte	0x04, 0x2f
        /*031a*/ 	.short	(.L_152 - .L_151)
	.align		4
.L_151:
        /*031c*/ 	.word	index@(_ZN7cutlass13device_kernelIN5flash11enable_sm90INS1_16FlashAttnBwdSm90INS1_25CollectiveMainloopBwdSm90ILi2ELi2ELi2EN4cute5tupleIJNS5_1CILi1EEES8_S8_EEENS6_IJNS7_ILi96EEENS7_ILi128EEENS7_ILi64EEEEEENS_10bfloat16_tEfNS_4arch4Sm90ELb1ELb0ELb1ELb1ELb0ELb1ELb0ELb1ELi2ELi1ELi2ELi2ELb0EEENS1_21CollectiveEpilogueBwdISD_SE_SG_Li256ELb1ELb0ELi1EEENS1_25SingleTileBwdLPTSchedulerILb1ELi128ELb0EEEEEEEEEvNT_6ParamsE)
        /*0320*/ 	.word	0x000000a8


	//----- nvinfo : EIATTR_FRAME_SIZE
	.align		4
.L_152:
        /*0324*/ 	.byte	0x04, 0x11
        /*0326*/ 	.short	(.L_154 - .L_153)
	.align		4
.L_153:
        /*0328*/ 	.word	index@(_ZN7cutlass13device_kernelIN5flash11enable_sm90INS1_16FlashAttnBwdSm90INS1_25CollectiveMainloopBwdSm90ILi2ELi2ELi2EN4cute5tupleIJNS5_1CILi1EEES8_S8_EEENS6_IJNS7_ILi96EEENS7_ILi128EEENS7_ILi64EEEEEENS_10bfloat16_tEfNS_4arch4Sm90ELb1ELb0ELb1ELb1ELb0ELb1ELb0ELb1ELi2ELi1ELi2ELi2ELb0EEENS1_21CollectiveEpilogueBwdISD_SE_SG_Li256ELb1ELb0ELi1EEENS1_25SingleTileBwdLPTSchedulerILb1ELi128ELb0EEEEEEEEEvNT_6ParamsE)
        /*032c*/ 	.word	0x00000030


	//----- nvinfo : EIATTR_REGCOUNT
	.align		4
.L_154:
        /*0330*/ 	.byte	0x04, 0x2f
        /*0332*/ 	.short	(.L_156 - .L_155)
	.align		4
.L_155:
        /*0334*/ 	.word	index@(_ZN7cutlass13device_kernelIN5flash22FlashAttnBwdPreprocessIN4cute5tupleIJNS3_1CILi96EEENS5_ILi64EEEEEENS_10bfloat16_tEfNS_4arch4Sm90ELb1ELb0EEEEEvNT_6ParamsE)
        /*0338*/ 	.word	0x00000038


	//----- nvinfo : EIATTR_FRAME_SIZE
	.align		4
.L_156:
        /*033c*/ 	.byte	0x04, 0x11
        /*033e*/ 	.short	(.L_158 - .L_157)
	.align		4
.L_157:
        /*0340*/ 	.word	index@(_ZN7cutlass13device_kernelIN5flash22FlashAttnBwdPreprocessIN4cute5tupleIJNS3_1CILi96EEENS5_ILi64EEEEEENS_10bfloat16_tEfNS_4arch4Sm90ELb1ELb0EEEEEvNT_6ParamsE)
        /*0344*/ 	.word	0x00000000


	//----- nvinfo : EIATTR_REGCOUNT
	.align		4
.L_158:
        /*0348*/ 	.byte	0x04, 0x2f
        /*034a*/ 	.short	(.L_160 - .L_159)
	.align		4
.L_159:
        /*034c*/ 	.word	index@(_ZN7cutlass13device_kernelIN5flash11enable_sm90INS1_16FlashAttnBwdSm90INS1_25CollectiveMainloopBwdSm90ILi2ELi2ELi2EN4cute5tupleIJNS5_1CILi1EEES8_S8_EEENS6_IJNS7_ILi96EEENS7_ILi128EEENS7_ILi64EEEEEENS_10bfloat16_tEfNS_4arch4Sm90ELb1ELb0ELb1ELb0ELb1ELb1ELb0ELb1ELi2ELi1ELi2ELi2ELb0EEENS1_24CollectiveEpilogueBwdGQAISD_fSG_Li256ELb0ELb1EEENS1_25SingleTileBwdLPTSchedulerILb0ELi128ELb1EEEEEEEEEvNT_6ParamsE)
        /*0350*/ 	.word	0x000000a8


	//----- nvinfo : EIATTR_FRAME_SIZE
	.align		4
.L_160:
        /*0354*/ 	.byte	0x04, 0x11
        /*0356*/ 	.short	(.L_162 - .L_161)
	.align		4
.L_161:
        /*0358*/ 	.word	index@(_ZN7cutlass13device_kernelIN5flash11enable_sm90INS1_16FlashAttnBwdSm90INS1_25CollectiveMainloopBwdSm90ILi2ELi2ELi2EN4cute5tupleIJNS5_1CILi1EEES8_S8_EEENS6_IJNS7_ILi96EEENS7_ILi128EEENS7_ILi64EEEEEENS_10bfloat16_tEfNS_4arch4Sm90ELb1ELb0ELb1ELb0ELb1ELb1ELb0ELb1ELi2ELi1ELi2ELi2ELb0EEENS1_24CollectiveEpilogueBwdGQAISD_fSG_Li256ELb0ELb1EEENS1_25SingleTileBwdLPTSchedulerILb0ELi128ELb1EEEEEEEEEvNT_6ParamsE)
        /*035c*/ 	.word	0x00000048


	//----- nvinfo : EIATTR_REGCOUNT
	.align		4
.L_162:
        /*0360*/ 	.byte	0x04, 0x2f
        /*0362*/ 	.short	(.L_164 - .L_163)
	.align		4
.L_163:
        /*0364*/ 	.word	index@(_ZN7cutlass13device_kernelIN5flash11enable_sm90INS1_16FlashAttnBwdSm90INS1_25CollectiveMainloopBwdSm90ILi2ELi2ELi2EN4cute5tupleIJNS5_1CILi1EEES8_S8_EEENS6_IJNS7_ILi96EEENS7_ILi128EEENS7_ILi64EEEEEENS_10bfloat16_tEfNS_4arch4Sm90ELb1ELb0ELb1ELb0ELb0ELb1ELb0ELb1ELi2ELi1ELi2ELi2ELb0EEENS1_24CollectiveEpilogueBwdGQAISD_fSG_Li256ELb0ELb0EEENS1_25SingleTileBwdLPTSchedulerILb0ELi128ELb0EEEEEEEEEvNT_6ParamsE)
        /*0368*/ 	.word	0x000000a8


	//----- nvinfo : EIATTR_FRAME_SIZE
	.align		4
.L_164:
        /*036c*/ 	.byte	0x04, 0x11
        /*036e*/ 	.short	(.L_166 - .L_165)
	.align		4
.L_165:
        /*0370*/ 	.word	index@(_ZN7cutlass13device_kernelIN5flash11enable_sm90INS1_16FlashAttnBwdSm90INS1_25CollectiveMainloopBwdSm90ILi2ELi2ELi2EN4cute5tupleIJNS5_1CILi1EEES8_S8_EEENS6_IJNS7_ILi96EEENS7_ILi128EEENS7_ILi64EEEEEENS_10bfloat16_tEfNS_4arch4Sm90ELb1ELb0ELb1ELb0ELb0ELb1ELb0ELb1ELi2ELi1ELi2ELi2ELb0EEENS1_24CollectiveEpilogueBwdGQAISD_fSG_Li256ELb0ELb0EEENS1_25SingleTileBwdLPTSchedulerILb0ELi128ELb0EEEEEEEEEvNT_6ParamsE)
        /*0374*/ 	.word	0x00000050


	//----- nvinfo : EIATTR_REGCOUNT
	.align		4
.L_166:
        /*0378*/ 	.byte	0x04, 0x2f
        /*037a*/ 	.short	(.L_168 - .L_167)
	.align		4
.L_167:
        /*037c*/ 	.word	index@(_ZN7cutlass13device_kernelIN5flash11enable_sm90INS1_16FlashAttnBwdSm90INS1_25CollectiveMainloopBwdSm90ILi2ELi2ELi2EN4cute5tupleIJNS5_1CILi1EEES8_S8_EEENS6_IJNS7_ILi96EEENS7_ILi128EEENS7_ILi64EEEEEENS_10bfloat16_tEfNS_4arch4Sm90ELb1ELb0ELb1ELb0ELb1ELb1ELb0ELb1ELi2ELi1ELi2ELi2ELb0EEENS1_21CollectiveEpilogueBwdISD_SE_SG_Li256ELb0ELb0ELi1EEENS1_25SingleTileBwdLPTSchedulerILb0ELi128ELb1EEEEEEEEEvNT_6ParamsE)
        /*0380*/ 	.word	0x000000a8


	//----- nvinfo : EIATTR_FRAME_SIZE
	.align		4
.L_168:
        /*0384*/ 	.byte	0x04, 0x11
        /*0386*/ 	.short	(.L_170 - .L_169)
	.align		4
.L_169:
        /*0388*/ 	.word	index@(_ZN7cutlass13device_kernelIN5flash11enable_sm90INS1_16FlashAttnBwdSm90INS1_25CollectiveMainloopBwdSm90ILi2ELi2ELi2EN4cute5tupleIJNS5_1CILi1EEES8_S8_EEENS6_IJNS7_ILi96EEENS7_ILi128EEENS7_ILi64EEEEEENS_10bfloat16_tEfNS_4arch4Sm90ELb1ELb0ELb1ELb0ELb1ELb1ELb0ELb1ELi2ELi1ELi2ELi2ELb0EEENS1_21CollectiveEpilogueBwdISD_SE_SG_Li256ELb0ELb0ELi1EEENS1_25SingleTileBwdLPTSchedulerILb0ELi128ELb1EEEEEEEEEvNT_6ParamsE)
        /*038c*/ 	.word	0x00000040


	//----- nvinfo : EIATTR_REGCOUNT
	.align		4
.L_170:
        /*0390*/ 	.byte	0x04, 0x2f
        /*0392*/ 	.short	(.L_172 - .L_171)
	.align		4
.L_171:
        /*0394*/ 	.word	index@(_ZN7cutlass13device_kernelIN5flash11enable_sm90INS1_16FlashAttnBwdSm90INS1_25CollectiveMainloopBwdSm90ILi2ELi2ELi2EN4cute5tupleIJNS5_1CILi1EEES8_S8_EEENS6_IJNS7_ILi96EEENS7_ILi128EEENS7_ILi64EEEEEENS_10bfloat16_tEfNS_4arch4Sm90ELb1ELb0ELb1ELb0ELb0ELb1ELb0ELb1ELi2ELi1ELi2ELi2ELb0EEENS1_21CollectiveEpilogueBwdISD_SE_SG_Li256ELb0ELb0ELi1EEENS1_25SingleTileBwdLPTSchedulerILb0ELi128ELb0EEEEEEEEEvNT_6ParamsE)
        /*0398*/ 	.word	0x000000a8


	//----- nvinfo : EIATTR_FRAME_SIZE
	.align		4
.L_172:
        /*039c*/ 	.byte	0x04, 0x11
        /*039e*/ 	.short	(.L_174 - .L_173)
	.align		4
.L_173:
        /*03a0*/ 	.word	index@(_ZN7cutlass13device_kernelIN5flash11enable_sm90INS1_16FlashAttnBwdSm90INS1_25CollectiveMainloopBwdSm90ILi2ELi2ELi2EN4cute5tupleIJNS5_1CILi1EEES8_S8_EEENS6_IJNS7_ILi96EEENS7_ILi128EEENS7_ILi64EEEEEENS_10bfloat16_tEfNS_4arch4Sm90ELb1ELb0ELb1ELb0ELb0ELb1ELb0ELb1ELi2ELi1ELi2ELi2ELb0EEENS1_21CollectiveEpilogueBwdISD_SE_SG_Li256ELb0ELb0ELi1EEENS1_25SingleTileBwdLPTSchedulerILb0ELi128ELb0EEEEEEEEEvNT_6ParamsE)
        /*03a4*/ 	.word	0x00000040


	//----- nvinfo : EIATTR_REGCOUNT
	.align		4
.L_174:
        /*03a8*/ 	.byte	0x04, 0x2f
        /*03aa*/ 	.short	(.L_176 - .L_175)
	.align		4
.L_175:
        /*03ac*/ 	.word	index@(_ZN7cutlass13device_kernelIN5flash11enable_sm90INS1_16FlashAttnBwdSm90INS1_25CollectiveMainloopBwdSm90ILi2ELi2ELi2EN4cute5tupleIJNS5_1CILi1EEES8_S8_EEENS6_IJNS7_ILi128EEESA_NS7_ILi64EEEEEENS_10bfloat16_tEfNS_4arch4Sm90ELb0ELb1ELb1ELb1ELb1ELb1ELb0ELb0ELi2ELi1ELi2ELi2ELb0EEENS1_24CollectiveEpilogueBwdGQAISC_fSF_Li256ELb1ELb1EEENS1_19SingleTileSchedulerILb1ELb0ELb0ELi128EEEEEEEEEvNT_6ParamsE)
        /*03b0*/ 	.word	0x000000a8


	//----- nvinfo : EIATTR_FRAME_SIZE
	.align		4
.L_176:
        /*03b4*/ 	.byte	0x04, 0x11
        /*03b6*/ 	.short	(.L_178 - .L_177)
	.align		4
.L_177:
        /*03b8*/ 	.word	index@(_ZN7cutlass13device_kernelIN5flash11enable_sm90INS1_16FlashAttnBwdSm90INS1_25CollectiveMainloopBwdSm90ILi2ELi2ELi2EN4cute5tupleIJNS5_1CILi1EEES8_S8_EEENS6_IJNS7_ILi128EEESA_NS7_ILi64EEEEEENS_10bfloat16_tEfNS_4arch4Sm90ELb0ELb1ELb1ELb1ELb1ELb1ELb0ELb0ELi2ELi1ELi2ELi2ELb0EEENS1_24CollectiveEpilogueBwdGQAISC_fSF_Li256ELb1ELb1EEENS1_19SingleTileSchedulerILb1ELb0ELb0ELi128EEEEEEEEEvNT_6ParamsE)
        /*03bc*/ 	.word	0x00000128


	//----- nvinfo : EIATTR_REGCOUNT
	.align		4
.L_178:
        /*03c0*/ 	.byte	0x04, 0x2f
        /*03c2*/ 	.short	(.L_180 - .L_179)
	.align		4
.L_179:
        /*03c4*/ 	.word	index@(_ZN7cutlass13device_kernelIN5flash11enable_sm90INS1_16FlashAttnBwdSm90INS1_25CollectiveMainloopBwdSm90ILi2ELi2ELi2EN4cute5tupleIJNS5_1CILi1EEES8_S8_EEENS6_IJNS7_ILi128EEESA_NS7_ILi64EEEEEENS_10bfloat16_tEfNS_4arch4Sm90ELb0ELb1ELb1ELb1ELb0ELb1ELb0ELb0ELi2ELi1ELi2ELi2ELb0EEENS1_24CollectiveEpilogueBwdGQAISC_fSF_Li256ELb1ELb0EEENS1_19SingleTileSchedulerILb1ELb0ELb0ELi128EEEEEEEEEvNT_6ParamsE)
        /*03c8*/ 	.word	0x000000a8


	//----- nvinfo : EIATTR_FRAME_SIZE
	.align		4
.L_180:
        /*03cc*/ 	.byte	0x04, 0x11
        /*03ce*/ 	.short	(.L_182 - .L_181)
	.align		4
.L_181:
        /*03d0*/ 	.word	index@(_ZN7cutlass13device_kernelIN5flash11enable_sm90INS1_16FlashAttnBwdSm90INS1_25CollectiveMainloopBwdSm90ILi2ELi2ELi2EN4cute5tupleIJNS5_1CILi1EEES8_S8_EEENS6_IJNS7_ILi128EEESA_NS7_ILi64EEEEEENS_10bfloat16_tEfNS_4arch4Sm90ELb0ELb1ELb1ELb1ELb0ELb1ELb0ELb0ELi2ELi1ELi2ELi2ELb0EEENS1_24CollectiveEpilogueBwdGQAISC_fSF_Li256ELb1ELb0EEENS1_19SingleTileSchedulerILb1ELb0ELb0ELi128EEEEEEEEEvNT_6ParamsE)
        /*03d4*/ 	.word	0x00000140


	//----- nvinfo : EIATTR_REGCOUNT
	.align		4
.L_182:
        /*03d8*/ 	.byte	0x04, 0x2f
        /*03da*/ 	.short	(.L_184 - .L_183)
	.align		4
.L_183:
        /*03dc*/ 	.word	index@(_ZN7cutlass13device_kernelIN5flash11enable_sm90INS1_16FlashAttnBwdSm90INS1_25CollectiveMainloopBwdSm90ILi2ELi2ELi2EN4cute5tupleIJNS5_1CILi1EEES8_S8_EEENS6_IJNS7_ILi128EEESA_NS7_ILi64EEEEEENS_10bfloat16_tEfNS_4arch4Sm90ELb0ELb1ELb1ELb1ELb1ELb1ELb0ELb0ELi2ELi1ELi2ELi2ELb0EEENS1_21CollectiveEpilogueBwdISC_SD_SF_Li256ELb1ELb0ELi1EEENS1_19SingleTileSchedulerILb1ELb0ELb0ELi128EEEEEEEEEvNT_6ParamsE)
        /*03e0*/ 	.word	0x000000a8


	//----- nvinfo : EIATTR_FRAME_SIZE
	.align		4
.L_184:
        /*03e4*/ 	.byte	0x04, 0x11
        /*03e6*/ 	.short	(.L_186 - .L_185)
	.align		4
.L_185:
        /*03e8*/ 	.word	index@(_ZN7cutlass13device_kernelIN5flash11enable_sm90INS1_16FlashAttnBwdSm90INS1_25CollectiveMainloopBwdSm90ILi2ELi2ELi2EN4cute5tupleIJNS5_1CILi1EEES8_S8_EEENS6_IJNS7_ILi128EEESA_NS7_ILi64EEEEEENS_10bfloat16_tEfNS_4arch4Sm90ELb0ELb1ELb1ELb1ELb1ELb1ELb0ELb0ELi2ELi1ELi2ELi2ELb0EEENS1_21CollectiveEpilogueBwdISC_SD_SF_Li256ELb1ELb0ELi1EEENS1_19SingleTileSchedulerILb1ELb0ELb0ELi128EEEEEEEEEvNT_6ParamsE)
        /*03ec*/ 	.word	0x00000128


	//----- nvinfo : EIATTR_REGCOUNT
	.align		4
.L_186:
        /*03f0*/ 	.byte	0x04, 0x2f
        /*03f2*/ 	.short	(.L_188 - .L_187)
	.align		4
.L_187:
        /*03f4*/ 	.word	index@(_ZN7cutlass13device_kernelIN5flash11enable_sm90INS1_16FlashAttnBwdSm90INS1_25CollectiveMainloopBwdSm90ILi2ELi2ELi2EN4cute5tupleIJNS5_1CILi1EEES8_S8_EEENS6_IJNS7_ILi128EEESA_NS7_ILi64EEEEEENS_10bfloat16_tEfNS_4arch4Sm90ELb0ELb1ELb1ELb1ELb0ELb1ELb0ELb0ELi2ELi1ELi2ELi2ELb0EEENS1_21CollectiveEpilogueBwdISC_SD_SF_Li256ELb1ELb0ELi1EEENS1_19SingleTileSchedulerILb1ELb0ELb0ELi128EEEEEEEEEvNT_6ParamsE)
        /*03f8*/ 	.word	0x000000a8


	//----- nvinfo : EIATTR_FRAME_SIZE
	.align		4
.L_188:
        /*03fc*/ 	.byte	0x04, 0x11
        /*03fe*/ 	.short	(.L_190 - .L_189)
	.align		4
.L_189:
        /*0400*/ 	.word	index@(_ZN7cutlass13device_kernelIN5flash11enable_sm90INS1_16FlashAttnBwdSm90INS1_25CollectiveMainloopBwdSm90ILi2ELi2ELi2EN4cute5tupleIJNS5_1CILi1EEES8_S8_EEENS6_IJNS7_ILi128EEESA_NS7_ILi64EEEEEENS_10bfloat16_tEfNS_4arch4Sm90ELb0ELb1ELb1ELb1ELb0ELb1ELb0ELb0ELi2ELi1ELi2ELi2ELb0EEENS1_21CollectiveEpilogueBwdISC_SD_SF_Li256ELb1ELb0ELi1EEENS1_19SingleTileSchedulerILb1ELb0ELb0ELi128EEEEEEEEEvNT_6ParamsE)
        /*0404*/ 	.word	0x00000140


	//----- nvinfo : EIATTR_REGCOUNT
	.align		4
.L_190:
        /*0408*/ 	.byte	0x04, 0x2f
        /*040a*/ 	.short	(.L_192 - .L_191)
	.align		4
.L_191:
        /*040c*/ 	.word	index@(_ZN7cutlass13device_kernelIN5flash11enable_sm90INS1_16FlashAttnBwdSm90INS1_25CollectiveMainloopBwdSm90ILi2ELi2ELi2EN4cute5tupleIJNS5_1CILi1EEES8_S8_EEENS6_IJNS7_ILi128EEESA_NS7_ILi64EEEEEENS_10bfloat16_tEfNS_4arch4Sm90ELb0ELb1ELb1ELb0ELb1ELb1ELb0ELb0ELi2ELi1ELi2ELi2ELb0EEENS1_24CollectiveEpilogueBwdGQAISC_fSF_Li256ELb0ELb1EEENS1_19SingleTileSchedulerILb0ELb0ELb0ELi128EEEEEEEEEvNT_6ParamsE)
        /*0410*/ 	.word	0x000000a8


	//----- nvinfo : EIATTR_FRAME_SIZE
	.align		4
.L_192:
        /*0414*/ 	.byte	0x04, 0x11
        /*0416*/ 	.short	(.L_194 - .L_193)
	.align		4
.L_193:
        /*0418*/ 	.word	index@(_ZN7cutlass13device_kernelIN5flash11enable_sm90INS1_16FlashAttnBwdSm90INS1_25CollectiveMainloopBwdSm90ILi2ELi2ELi2EN4cute5tupleIJNS5_1CILi1EEES8_S8_EEENS6_IJNS7_ILi128EEESA_NS7_ILi64EEEEEENS_10bfloat16_tEfNS_4arch4Sm90ELb0ELb1ELb1ELb0ELb1ELb1ELb0ELb0ELi2ELi1ELi2ELi2ELb0EEENS1_24CollectiveEpilogueBwdGQAISC_fSF_Li256ELb0ELb1EEENS1_19SingleTileSchedulerILb0ELb0ELb0ELi128EEEEEEEEEvNT_6ParamsE)
        /*041c*/ 	.word	0x00000128


	//----- nvinfo : EIATTR_REGCOUNT
	.align		4
.L_194:
        /*0420*/ 	.byte	0x04, 0x2f
        /*0422*/ 	.short	(.L_196 - .L_195)
	.align		4
.L_195:
        /*0424*/ 	.word	index@(_ZN7cutlass13device_kernelIN5flash11enable_sm90INS1_16FlashAttnBwdSm90INS1_25CollectiveMainloopBwdSm90ILi2ELi2ELi2EN4cute5tupleIJNS5_1CILi1EEES8_S8_EEENS6_IJNS7_ILi128EEESA_NS7_ILi64EEEEEENS_10bfloat16_tEfNS_4arch4Sm90ELb0ELb1ELb1ELb0ELb0ELb1ELb0ELb0ELi2ELi1ELi2ELi2ELb0EEENS1_24CollectiveEpilogueBwdGQAISC_fSF_Li256ELb0ELb0EEENS1_19SingleTileSchedulerILb0ELb0ELb0ELi128EEEEEEEEEvNT_6ParamsE)
        /*0428*/ 	.word	0x000000a8


	//----- nvinfo : EIATTR_FRAME_SIZE
	.align		4
.L_196:
        /*042c*/ 	.byte	0x04, 0x11
        /*042e*/ 	.short	(.L_198 - .L_197)
	.align		4
.L_197:
        /*0430*/ 	.word	index@(_ZN7cutlass13device_kernelIN5flash11enable_sm90INS1_16FlashAttnBwdSm90INS1_25CollectiveMainloopBwdSm90ILi2ELi2ELi2EN4cute5tupleIJNS5_1CILi1EEES8_S8_EEENS6_IJNS7_ILi128EEESA_NS7_ILi64EEEEEENS_10bfloat16_tEfNS_4arch4Sm90ELb0ELb1ELb1ELb0ELb0ELb1ELb0ELb0ELi2ELi1ELi2ELi2ELb0EEENS1_24CollectiveEpilogueBwdGQAISC_fSF_Li256ELb0ELb0EEENS1_19SingleTileSchedulerILb0ELb0ELb0ELi128EEEEEEEEEvNT_6ParamsE)
        /*0434*/ 	.word	0x00000148


	//----- nvinfo : EIATTR_REGCOUNT
	.align		4
.L_198:
        /*0438*/ 	.byte	0x04, 0x2f
        /*043a*/ 	.short	(.L_200 - .L_199)
	.align		4
.L_199:
        /*043c*/ 	.word	index@(_ZN7cutlass13device_kernelIN5flash11enable_sm90INS1_16FlashAttnBwdSm90INS1_25CollectiveMainloopBwdSm90ILi2ELi2ELi2EN4cute5tupleIJNS5_1CILi1EEES8_S8_EEENS6_IJNS7_ILi128EEESA_NS7_ILi64EEEEEENS_10bfloat16_tEfNS_4arch4Sm90ELb0ELb1ELb1ELb0ELb1ELb1ELb0ELb0ELi2ELi1ELi2ELi2ELb0EEENS1_21CollectiveEpilogueBwdISC_SD_SF_Li256ELb0ELb0ELi1EEENS1_19SingleTileSchedulerILb0ELb0ELb0ELi128EEEEEEEEEvNT_6ParamsE)
        /*0440*/ 	.word	0x000000a8


	//----- nvinfo : EIATTR_FRAME_SIZE
	.align		4
.L_200:
        /*0444*/ 	.byte	0x04, 0x11
        /*0446*/ 	.short	(.L_202 - .L_201)
	.align		4
.L_201:
        /*0448*/ 	.word	index@(_ZN7cutlass13device_kernelIN5flash11enable_sm90INS1_16FlashAttnBwdSm90INS1_25CollectiveMainloopBwdSm90ILi2ELi2ELi2EN4cute5tupleIJNS5_1CILi1EEES8_S8_EEENS6_IJNS7_ILi128EEESA_NS7_ILi64EEEEEENS_10bfloat16_tEfNS_4arch4Sm90ELb0ELb1ELb1ELb0ELb1ELb1ELb0ELb0ELi2ELi1ELi2ELi2ELb0EEENS1_21CollectiveEpilogueBwdISC_SD_SF_Li256ELb0ELb0ELi1EEENS1_19SingleTileSchedulerILb0ELb0ELb0ELi128EEEEEEEEEvNT_6ParamsE)
        /*044c*/ 	.word	0x00000128


	//----- nvinfo : EIATTR_REGCOUNT
	.align		4
.L_202:
        /*0450*/ 	.byte	0x04, 0x2f
        /*0452*/ 	.short	(.L_204 - .L_203)
	.align		4
.L_203:
        /*0454*/ 	.word	index@(_ZN7cutlass13device_kernelIN5flash11enable_sm90INS1_16FlashAttnBwdSm90INS1_25CollectiveMainloopBwdSm90ILi2ELi2ELi2EN4cute5tupleIJNS5_1CILi1EEES8_S8_EEENS6_IJNS7_ILi128EEESA_NS7_ILi64EEEEEENS_10bfloat16_tEfNS_4arch4Sm90ELb0ELb1ELb1ELb0ELb0ELb1ELb0ELb0ELi2ELi1ELi2ELi2ELb0EEENS1_21CollectiveEpilogueBwdISC_SD_SF_Li256ELb0ELb0ELi1EEENS1_19SingleTileSchedulerILb0ELb0ELb0ELi128EEEEEEEEEvNT_6ParamsE)
        /*0458*/ 	.word	0x000000a8


	//----- nvinfo : EIATTR_FRAME_SIZE
	.align		4
.L_204:
        /*045c*/ 	.byte	0x04, 0x11
        /*045e*/ 	.short	(.L_206 - .L_205)
	.align		4
.L_205:
        /*0460*/ 	.word	index@(_ZN7cutlass13device_kernelIN5flash11enable_sm90INS1_16FlashAttnBwdSm90INS1_25CollectiveMainloopBwdSm90ILi2ELi2ELi2EN4cute5tupleIJNS5_1CILi1EEES8_S8_EEENS6_IJNS7_ILi128EEESA_NS7_ILi64EEEEEENS_10bfloat16_tEfNS_4arch4Sm90ELb0ELb1ELb1ELb0ELb0ELb1ELb0ELb0ELi2ELi1ELi2ELi2ELb0EEENS1_21CollectiveEpilogueBwdISC_SD_SF_Li256ELb0ELb0ELi1EEENS1_19SingleTileSchedulerILb0ELb0ELb0ELi128EEEEEEEEEvNT_6ParamsE)
        /*0464*/ 	.word	0x00000148


	//----- nvinfo : EIATTR_REGCOUNT
	.align		4
.L_206:
        /*0468*/ 	.byte	0x04, 0x2f
        /*046a*/ 	.short	(.L_208 - .L_207)
	.align		4
.L_207:
        /*046c*/ 	.word	index@(_ZN7cutlass13device_kernelIN5flash11enable_sm90INS1_16FlashAttnBwdSm90INS1_25CollectiveMainloopBwdSm90ILi2ELi2ELi2EN4cute5tupleIJNS5_1CILi1EEES8_S8_EEENS6_IJNS7_ILi128EEESA_NS7_ILi64EEEEEENS_10bfloat16_tEfNS_4arch4Sm90ELb0ELb0ELb1ELb1ELb1ELb1ELb0ELb0ELi2ELi1ELi2ELi2ELb0EEENS1_24CollectiveEpilogueBwdGQAISC_fSF_Li256ELb1ELb1EEENS1_19SingleTileSchedulerILb1ELb0ELb0ELi128EEEEEEEEEvNT_6ParamsE)
        /*0470*/ 	.word	0x000000a8


	//----- nvinfo : EIATTR_FRAME_SIZE
	.align		4
.L_208:
        /*0474*/ 	.byte	0x04, 0x11
        /*0476*/ 	.short	(.L_210 - .L_209)
	.align		4
.L_209:
        /*0478*/ 	.word	index@(_ZN7cutlass13device_kernelIN5flash11enable_sm90INS1_16FlashAttnBwdSm90INS1_25CollectiveMainloopBwdSm90ILi2ELi2ELi2EN4cute5tupleIJNS5_1CILi1EEES8_S8_EEENS6_IJNS7_ILi128EEESA_NS7_ILi64EEEEEENS_10bfloat16_tEfNS_4arch4Sm90ELb0ELb0ELb1ELb1ELb1ELb1ELb0ELb0ELi2ELi1ELi2ELi2ELb0EEENS1_24CollectiveEpilogueBwdGQAISC_fSF_Li256ELb1ELb1EEENS1_19SingleTileSchedulerILb1ELb0ELb0ELi128EEEEEEEEEvNT_6ParamsE)
        /*047c*/ 	.word	0x00000048


	//----- nvinfo : EIATTR_REGCOUNT
	.align		4
.L_210:
        /*0480*/ 	.byte	0x04, 0x2f
        /*0482*/ 	.short	(.L_212 - .L_211)
	.align		4
.L_211:
        /*0484*/ 	.word	index@(_ZN7cutlass13device_kernelIN5flash11enable_sm90INS1_16FlashAttnBwdSm90INS1_25CollectiveMainloopBwdSm90ILi2ELi2ELi2EN4cute5tupleIJNS5_1CILi1EEES8_S8_EEENS6_IJNS7_ILi128EEESA_NS7_ILi64EEEEEENS_10bfloat16_tEfNS_4arch4Sm90ELb0ELb0ELb1ELb1ELb0ELb1ELb0ELb0ELi2ELi1ELi2ELi2ELb0EEENS1_24CollectiveEpilogueBwdGQAISC_fSF_Li256ELb1ELb0EEENS1_19SingleTileSchedulerILb1ELb0ELb0ELi128EEEEEEEEEvNT_6ParamsE)
        /*0488*/ 	.word	0x000000a8


	//----- nvinfo : EIATTR_FRAME_SIZE
	.align		4
.L_212:
        /*048c*/ 	.byte	0x04, 0x11
        /*048e*/ 	.short	(.L_214 - .L_213)
	.align		4
.L_213:
        /*0490*/ 	.word	index@(_ZN7cutlass13device_kernelIN5flash11enable_sm90INS1_16FlashAttnBwdSm90INS1_25CollectiveMainloopBwdSm90ILi2ELi2ELi2EN4cute5tupleIJNS5_1CILi1EEES8_S8_EEENS6_IJNS7_ILi128EEESA_NS7_ILi64EEEEEENS_10bfloat16_tEfNS_4arch4Sm90ELb0ELb0ELb1ELb1ELb0ELb1ELb0ELb0ELi2ELi1ELi2ELi2ELb0EEENS1_24CollectiveEpilogueBwdGQAISC_fSF_Li256ELb1ELb0EEENS1_19SingleTileSchedulerILb1ELb0ELb0ELi128EEEEEEEEEvNT_6ParamsE)
        /*0494*/ 	.word	0x00000050


	//----- nvinfo : EIATTR_REGCOUNT
	.align		4
.L_214:
        /*0498*/ 	.byte	0x04, 0x2f
        /*049a*/ 	.short	(.L_216 - .L_215)
	.align		4
.L_215:
        /*049c*/ 	.word	index@(_ZN7cutlass13device_kernelIN5flash11enable_sm90INS1_16FlashAttnBwdSm90INS1_25CollectiveMainloopBwdSm90ILi2ELi2ELi2EN4cute5tupleIJNS5_1CILi1EEES8_S8_EEENS6_IJNS7_ILi128EEESA_NS7_ILi64EEEEEENS_10bfloat16_tEfNS_4arch4Sm90ELb0ELb0ELb1ELb1ELb1ELb1ELb0ELb0ELi2ELi1ELi2ELi2ELb0EEENS1_21CollectiveEpilogueBwdISC_SD_SF_Li256ELb1ELb0ELi1EEENS1_19SingleTileSchedulerILb1ELb0ELb0ELi128EEEEEEEEEvNT_6ParamsE)
        /*04a0*/ 	.word	0x000000a8


	//----- nvinfo : EIATTR_FRAME_SIZE
	.align		4
.L_216:
        /*04a4*/ 	.byte	0x04, 0x11
        /*04a6*/ 	.short	(.L_218 - .L_217)
	.align		4
.L_217:
        /*04a8*/ 	.word	index@(_ZN7cutlass13device_kernelIN5flash11enable_sm90INS1_16FlashAttnBwdSm90INS1_25CollectiveMainloopBwdSm90ILi2ELi2ELi2EN4cute5tupleIJNS5_1CILi1EEES8_S8_EEENS6_IJNS7_ILi128EEESA_NS7_ILi64EEEEEENS_10bfloat16_tEfNS_4arch4Sm90ELb0ELb0ELb1ELb1ELb1ELb1ELb0ELb0ELi2ELi1ELi2ELi2ELb0EEENS1_21CollectiveEpilogueBwdISC_SD_SF_Li256ELb1ELb0ELi1EEENS1_19SingleTileSchedulerILb1ELb0ELb0ELi128EEEEEEEEEvNT_6ParamsE)
        /*04ac*/ 	.word	0x00000048


	//----- nvinfo : EIATTR_REGCOUNT
	.align		4
.L_218:
        /*04b0*/ 	.byte	0x04, 0x2f
        /*04b2*/ 	.short	(.L_220 - .L_219)
	.align		4
.L_219:
        /*04b4*/ 	.word	index@(_ZN7cutlass13device_kernelIN5flash11enable_sm90INS1_16FlashAttnBwdSm90INS1_25CollectiveMainloopBwdSm90ILi2ELi2ELi2EN4cute5tupleIJNS5_1CILi1EEES8_S8_EEENS6_IJNS7_ILi128EEESA_NS7_ILi64EEEEEENS_10bfloat16_tEfNS_4arch4Sm90ELb0ELb0ELb1ELb1ELb0ELb1ELb0ELb0ELi2ELi1ELi2ELi2ELb0EEENS1_21CollectiveEpilogueBwdISC_SD_SF_Li256ELb1ELb0ELi1EEENS1_19SingleTileSchedulerILb1ELb0ELb0ELi128EEEEEEEEEvNT_6ParamsE)
        /*04b8*/ 	.word	0x000000a8


	//----- nvinfo : EIATTR_FRAME_SIZE
	.align		4
.L_220:
        /*04bc*/ 	.byte	0x04, 0x11
        /*04be*/ 	.short	(.L_222 - .L_221)
	.align		4
.L_221:
        /*04c0*/ 	.word	index@(_ZN7cutlass13device_kernelIN5flash11enable_sm90INS1_16FlashAttnBwdSm90INS1_25CollectiveMainloopBwdSm90ILi2ELi2ELi2EN4cute5tupleIJNS5_1CILi1EEES8_S8_EEENS6_IJNS7_ILi128EEESA_NS7_ILi64EEEEEENS_10bfloat16_tEfNS_4arch4Sm90ELb0ELb0ELb1ELb1ELb0ELb1ELb0ELb0ELi2ELi1ELi2ELi2ELb0EEENS1_21CollectiveEpilogueBwdISC_SD_SF_Li256ELb1ELb0ELi1EEENS1_19SingleTileSchedulerILb1ELb0ELb0ELi128EEEEEEEEEvNT_6ParamsE)
        /*04c4*/ 	.word	0x00000050


	//----- nvinfo : EIATTR_REGCOUNT
	.align		4
.L_222:
        /*04c8*/ 	.byte	0x04, 0x2f
        /*04ca*/ 	.short	(.L_224 - .L_223)
	.align		4
.L_223:
        /*04cc*/ 	.word	index@(_ZN7cutlass13device_kernelIN5flash11enable_sm90INS1_16FlashAttnBwdSm90INS1_25CollectiveMainloopBwdSm90ILi2ELi2ELi2EN4cute5tupleIJNS5_1CILi1EEES8_S8_EEENS6_IJNS7_ILi128EEESA_NS7_ILi64EEEEEENS_10bfloat16_tEfNS_4arch4Sm90ELb0ELb0ELb1ELb0ELb1ELb1ELb0ELb0ELi2ELi1ELi2ELi2ELb0EEENS1_24CollectiveEpilogueBwdGQAISC_fSF_Li256ELb0ELb1EEENS1_19SingleTileSchedulerILb0ELb0ELb0ELi128EEEEEEEEEvNT_6ParamsE)
        /*04d0*/ 	.word	0x000000a8


	//----- nvinfo : EIATTR_FRAME_SIZE
	.align		4
.L_224:
        /*04d4*/ 	.byte	0x04, 0x11
        /*04d6*/ 	.short	(.L_226 - .L_225)
	.align		4
.L_225:
        /*04d8*/ 	.word	index@(_ZN7cutlass13device_kernelIN5flash11enable_sm90INS1_16FlashAttnBwdSm90INS1_25CollectiveMainloopBwdSm90ILi2ELi2ELi2EN4cute5tupleIJNS5_1CILi1EEES8_S8_EEENS6_IJNS7_ILi128EEESA_NS7_ILi64EEEEEENS_10bfloat16_tEfNS_4arch4Sm90ELb0ELb0ELb1ELb0ELb1ELb1ELb0ELb0ELi2ELi1ELi2ELi2ELb0EEENS1_24CollectiveEpilogueBwdGQAISC_fSF_Li256ELb0ELb1EEENS1_19SingleTileSchedulerILb0ELb0ELb0ELi128EEEEEEEEEvNT_6ParamsE)
        /*04dc*/ 	.word	0x000000b8


	//----- nvinfo : EIATTR_REGCOUNT
	.align		4
.L_226:
        /*04e0*/ 	.byte	0x04, 0x2f
        /*04e2*/ 	.short	(.L_228 - .L_227)
	.align		4
.L_227:
        /*04e4*/ 	.word	index@(_ZN7cutlass13device_kernelIN5flash11enable_sm90INS1_16FlashAttnBwdSm90INS1_25CollectiveMainloopBwdSm90ILi2ELi2ELi2EN4cute5tupleIJNS5_1CILi1EEES8_S8_EEENS6_IJNS7_ILi128EEESA_NS7_ILi64EEEEEENS_10bfloat16_tEfNS_4arch4Sm90ELb0ELb0ELb1ELb0ELb0ELb1ELb0ELb0ELi2ELi1ELi2ELi2ELb0EEENS1_24CollectiveEpilogueBwdGQAISC_fSF_Li256ELb0ELb0EEENS1_19SingleTileSchedulerILb0ELb0ELb0ELi128EEEEEEEEEvNT_6ParamsE)
        /*04e8*/ 	.word	0x000000a8


	//----- nvinfo : EIATTR_FRAME_SIZE
	.align		4
.L_228:
        /*04ec*/ 	.byte	0x04, 0x11
        /*04ee*/ 	.short	(.L_230 - .L_229)
	.align		4
.L_229:
        /*04f0*/ 	.word	index@(_ZN7cutlass13device_kernelIN5flash11enable_sm90INS1_16FlashAttnBwdSm90INS1_25CollectiveMainloopBwdSm90ILi2ELi2ELi2EN4cute5tupleIJNS5_1CILi1EEES8_S8_EEENS6_IJNS7_ILi128EEESA_NS7_ILi64EEEEEENS_10bfloat16_tEfNS_4arch4Sm90ELb0ELb0ELb1ELb0ELb0ELb1ELb0ELb0ELi2ELi1ELi2ELi2ELb0EEENS1_24CollectiveEpilogueBwdGQAISC_fSF_Li256ELb0ELb0EEENS1_19SingleTileSchedulerILb0ELb0ELb0ELi128EEEEEEEEEvNT_6ParamsE)
        /*04f4*/ 	.word	0x000000b8


	//----- nvinfo : EIATTR_REGCOUNT
	.align		4
.L_230:
        /*04f8*/ 	.byte	0x04, 0x2f
        /*04fa*/ 	.short	(.L_232 - .L_231)
	.align		4
.L_231:
        /*04fc*/ 	.word	index@(_ZN7cutlass13device_kernelIN5flash11enable_sm90INS1_16FlashAttnBwdSm90INS1_25CollectiveMainloopBwdSm90ILi2ELi2ELi2EN4cute5tupleIJNS5_1CILi1EEES8_S8_EEENS6_IJNS7_ILi128EEESA_NS7_ILi64EEEEEENS_10bfloat16_tEfNS_4arch4Sm90ELb0ELb0ELb1ELb0ELb1ELb1ELb0ELb0ELi2ELi1ELi2ELi2ELb0EEENS1_21CollectiveEpilogueBwdISC_SD_SF_Li256ELb0ELb0ELi1EEENS1_19SingleTileSchedulerILb0ELb0ELb0ELi128EEEEEEEEEvNT_6ParamsE)
        /*0500*/ 	.word	0x000000a8


	//----- nvinfo : EIATTR_FRAME_SIZE
	.align		4
.L_232:
        /*0504*/ 	.byte	0x04, 0x11
        /*0506*/ 	.short	(.L_234 - .L_233)
	.align		4
.L_233:
        /*0508*/ 	.word	index@(_ZN7cutlass13device_kernelIN5flash11enable_sm90INS1_16FlashAttnBwdSm90INS1_25CollectiveMainloopBwdSm90ILi2ELi2ELi2EN4cute5tupleIJNS5_1CILi1EEES8_S8_EEENS6_IJNS7_ILi128EEESA_NS7_ILi64EEEEEENS_10bfloat16_tEfNS_4arch4Sm90ELb0ELb0ELb1ELb0ELb1ELb1ELb0ELb0ELi2ELi1ELi2ELi2ELb0EEENS1_21CollectiveEpilogueBwdISC_SD_SF_Li256ELb0ELb0ELi1EEENS1_19SingleTileSchedulerILb0ELb0ELb0ELi128EEEEEEEEEvNT_6ParamsE)
        /*050c*/ 	.word	0x000000b8


	//----- nvinfo : EIATTR_REGCOUNT
	.align		4
.L_234:
        /*0510*/ 	.byte	0x04, 0x2f
        /*0512*/ 	.short	(.L_236 - .L_235)
	.align		4
.L_235:
        /*0514*/ 	.word	index@(_ZN7cutlass13device_kernelIN5flash11enable_sm90INS1_16FlashAttnBwdSm90INS1_25CollectiveMainloopBwdSm90ILi2ELi2ELi2EN4cute5tupleIJNS5_1CILi1EEES8_S8_EEENS6_IJNS7_ILi128EEESA_NS7_ILi64EEEEEENS_10bfloat16_tEfNS_4arch4Sm90ELb0ELb0ELb1ELb0ELb0ELb1ELb0ELb0ELi2ELi1ELi2ELi2ELb0EEENS1_21CollectiveEpilogueBwdISC_SD_SF_Li256ELb0ELb0ELi1EEENS1_19SingleTileSchedulerILb0ELb0ELb0ELi128EEEEEEEEEvNT_6ParamsE)
        /*0518*/ 	.word	0x000000a8


	//----- nvinfo : EIATTR_FRAME_SIZE
	.align		4
.L_236:
        /*051c*/ 	.byte	0x04, 0x11
        /*051e*/ 	.short	(.L_238 - .L_237)
	.align		4
.L_237:
        /*0520*/ 	.word	index@(_ZN7cutlass13device_kernelIN5flash11enable_sm90INS1_16FlashAttnBwdSm90INS1_25CollectiveMainloopBwdSm90ILi2ELi2ELi2EN4cute5tupleIJNS5_1CILi1EEES8_S8_EEENS6_IJNS7_ILi128EEESA_NS7_ILi64EEEEEENS_10bfloat16_tEfNS_4arch4Sm90ELb0ELb0ELb1ELb0ELb0ELb1ELb0ELb0ELi2ELi1ELi2ELi2ELb0EEENS1_21CollectiveEpilogueBwdISC_SD_SF_Li256ELb0ELb0ELi1EEENS1_19SingleTileSchedulerILb0ELb0ELb0ELi128EEEEEEEEEvNT_6ParamsE)
        /*0524*/ 	.word	0x000000b8


	//----- nvinfo : EIATTR_MIN_STACK_SIZE
	.align		4
.L_238:
        /*0528*/ 	.byte	0x04, 0x12
        /*052a*/ 	.short	(.L_240 - .L_239)
	.align		4
.L_239:
        /*052c*/ 	.word	index@(_ZN7cutlass13device_kernelIN5flash11enable_sm90INS1_16FlashAttnBwdSm90INS1_25CollectiveMainloopBwdSm90ILi2ELi2ELi2EN4cute5tupleIJNS5_1CILi1EEES8_S8_EEENS6_IJNS7_ILi128EEESA_NS7_ILi64EEEEEENS_10bfloat16_tEfNS_4arch4Sm90ELb0ELb0ELb1ELb0ELb0ELb1ELb0ELb0ELi2ELi1ELi2ELi2ELb0EEENS1_21CollectiveEpilogueBwdISC_SD_SF_Li256ELb0ELb0ELi1EEENS1_19SingleTileSchedulerILb0ELb0ELb0ELi128EEEEEEEEEvNT_6ParamsE)
        /*0530*/ 	.word	0x000000b8


	//----- nvinfo : EIATTR_MIN_STACK_SIZE
	.align		4
.L_240:
        /*0534*/ 	.byte	0x04, 0x12
        /*0536*/ 	.short	(.L_242 - .L_241)
	.align		4
.L_241:
        /*0538*/ 	.word	index@(_ZN7cutlass13device_kernelIN5flash11enable_sm90INS1_16FlashAttnBwdSm90INS1_25CollectiveMainloopBwdSm90ILi2ELi2ELi2EN4cute5tupleIJNS5_1CILi1EEES8_S8_EEENS6_IJNS7_ILi128EEESA_NS7_ILi64EEEEEENS_10bfloat16_tEfNS_4arch4Sm90ELb0ELb0ELb1ELb0ELb1ELb1ELb0ELb0ELi2ELi1ELi2ELi2ELb0EEENS1_21CollectiveEpilogueBwdISC_SD_SF_Li256ELb0ELb0ELi1EEENS1_19SingleTileSchedulerILb0ELb0ELb0ELi128EEEEEEEEEvNT_6ParamsE)
        /*053c*/ 	.word	0x000000b8


	//----- nvinfo : EIATTR_MIN_STACK_SIZE
	.align		4
.L_242:
        /*0540*/ 	.byte	0x04, 0x12
        /*0542*/ 	.short	(.L_244 - .L_243)
	.align		4
.L_243:
        /*0544*/ 	.word	index@(_ZN7cutlass13device_kernelIN5flash11enable_sm90INS1_16FlashAttnBwdSm90INS1_25CollectiveMainloopBwdSm90ILi2ELi2ELi2EN4cute5tupleIJNS5_1CILi1EEES8_S8_EEENS6_IJNS7_ILi128EEESA_NS7_ILi64EEEEEENS_10bfloat16_tEfNS_4arch4Sm90ELb0ELb0ELb1ELb0ELb0ELb1ELb0ELb0ELi2ELi1ELi2ELi2ELb0EEENS1_24CollectiveEpilogueBwdGQAISC_fSF_Li256ELb0ELb0EEENS1_19SingleTileSchedulerILb0ELb0ELb0ELi128EEEEEEEEEvNT_6ParamsE)
        /*0548*/ 	.word	0x000000b8


	//----- nvinfo : EIATTR_MIN_STACK_SIZE
	.align		4
.L_244:
        /*054c*/ 	.byte	0x04, 0x12
        /*054e*/ 	.short	(.L_246 - .L_245)
	.align		4
.L_245:
        /*0550*/ 	.word	index@(_ZN7cutlass13device_kernelIN5flash11enable_sm90INS1_16FlashAttnBwdSm90INS1_25CollectiveMainloopBwdSm90ILi2ELi2ELi2EN4cute5tupleIJNS5_1CILi1EEES8_S8_EEENS6_IJNS7_ILi128EEESA_NS7_ILi64EEEEEENS_10bfloat16_tEfNS_4arch4Sm90ELb0ELb0ELb1ELb0ELb1ELb1ELb0ELb0ELi2ELi1ELi2ELi2ELb0EEENS1_24CollectiveEpilogueBwdGQAISC_fSF_Li256ELb0ELb1EEENS1_19SingleTileSchedulerILb0ELb0ELb0ELi128EEEEEEEEEvNT_6ParamsE)
        /*0554*/ 	.word	0x000000b8


	//----- nvinfo : EIATTR_MIN_STACK_SIZE
	.align		4
.L_246:
        /*0558*/ 	.byte	0x04, 0x12
        /*055a*/ 	.short	(.L_248 - .L_247)
	.align		4
.L_247:
        /*055c*/ 	.word	index@(_ZN7cutlass13device_kernelIN5flash11enable_sm90INS1_16FlashAttnBwdSm90INS1_25CollectiveMainloopBwdSm90ILi2ELi2ELi2EN4cute5tupleIJNS5_1CILi1EEES8_S8_EEENS6_IJNS7_ILi128EEESA_NS7_ILi64EEEEEENS_10bfloat16_tEfNS_4arch4Sm90ELb0ELb0ELb1ELb1ELb0ELb1ELb0ELb0ELi2ELi1ELi2ELi2ELb0EEENS1_21CollectiveEpilogueBwdISC_SD_SF_Li256ELb1ELb0ELi1EEENS1_19SingleTileSchedulerILb1ELb0ELb0ELi128EEEEEEEEEvNT_6ParamsE)
        /*0560*/ 	.word	0x00000050


	//----- nvinfo : EIATTR_MIN_STACK_SIZE
	.align		4
.L_248:
        /*0564*/ 	.byte	0x04, 0x12
        /*0566*/ 	.short	(.L_250 - .L_249)
	.align		4
.L_249:
        /*0568*/ 	.word	index@(_ZN7cutlass13device_kernelIN5flash11enable_sm90INS1_16FlashAttnBwdSm90INS1_25CollectiveMainloopBwdSm90ILi2ELi2ELi2EN4cute5tupleIJNS5_1CILi1EEES8_S8_EEENS6_IJNS7_ILi128EEESA_NS7_ILi64EEEEEENS_10bfloat16_tEfNS_4arch4Sm90ELb0ELb0ELb1ELb1ELb1ELb1ELb0ELb0ELi2ELi1ELi2ELi2ELb0EEENS1_21CollectiveEpilogueBwdISC_SD_SF_Li256ELb1ELb0ELi1EEENS1_19SingleTileSchedulerILb1ELb0ELb0ELi128EEEEEEEEEvNT_6ParamsE)
        /*056c*/ 	.word	0x00000048


	//----- nvinfo : EIATTR_MIN_STACK_SIZE
	.align		4
.L_250:
        /*0570*/ 	.byte	0x04, 0x12
        /*0572*/ 	.short	(.L_252 - .L_251)
	.align		4
.L_251:
        /*0574*/ 	.word	index@(_ZN7cutlass13device_kernelIN5flash11enable_sm90INS1_16FlashAttnBwdSm90INS1_25CollectiveMainloopBwdSm90ILi2ELi2ELi2EN4cute5tupleIJNS5_1CILi1EEES8_S8_EEENS6_IJNS7_ILi128EEESA_NS7_ILi64EEEEEENS_10bfloat16_tEfNS_4arch4Sm90ELb0ELb0ELb1ELb1ELb0ELb1ELb0ELb0ELi2ELi1ELi2ELi2ELb0EEENS1_24CollectiveEpilogueBwdGQAISC_fSF_Li256ELb1ELb0EEENS1_19SingleTileSchedulerILb1ELb0ELb0ELi128EEEEEEEEEvNT_6ParamsE)
        /*0578*/ 	.word	0x00000050


	//----- nvinfo : EIATTR_MIN_STACK_SIZE
	.align		4
.L_252:
        /*057c*/ 	.byte	0x04, 0x12
        /*057e*/ 	.short	(.L_254 - .L_253)
	.align		4
.L_253:
        /*0580*/ 	.word	index@(_ZN7cutlass13device_kernelIN5flash11enable_sm90INS1_16FlashAttnBwdSm90INS1_25CollectiveMainloopBwdSm90ILi2ELi2ELi2EN4cute5tupleIJNS5_1CILi1EEES8_S8_EEENS6_IJNS7_ILi128EEESA_NS7_ILi64EEEEEENS_10bfloat16_tEfNS_4arch4Sm90ELb0ELb0ELb1ELb1ELb1ELb1ELb0ELb0ELi2ELi1ELi2ELi2ELb0EEENS1_24CollectiveEpilogueBwdGQAISC_fSF_Li256ELb1ELb1EEENS1_19SingleTileSchedulerILb1ELb0ELb0ELi128EEEEEEEEEvNT_6ParamsE)
        /*0584*/ 	.word	0x00000048


	//----- nvinfo : EIATTR_MIN_STACK_SIZE
	.align		4
.L_254:
        /*0588*/ 	.byte	0x04, 0x12
        /*058a*/ 	.short	(.L_256 - .L_255)
	.align		4
.L_255:
        /*058c*/ 	.word	index@(_ZN7cutlass13device_kernelIN5flash11enable_sm90INS1_16FlashAttnBwdSm90INS1_25CollectiveMainloopBwdSm90ILi2ELi2ELi2EN4cute5tupleIJNS5_1CILi1EEES8_S8_EEENS6_IJNS7_ILi128EEESA_NS7_ILi64EEEEEENS_10bfloat16_tEfNS_4arch4Sm90ELb0ELb1ELb1ELb0ELb0ELb1ELb0ELb0ELi2ELi1ELi2ELi2ELb0EEENS1_21CollectiveEpilogueBwdISC_SD_SF_Li256ELb0ELb0ELi1EEENS1_19SingleTileSchedulerILb0ELb0ELb0ELi128EEEEEEEEEvNT_6ParamsE)
        /*0590*/ 	.word	0x00000148


	//----- nvinfo : EIATTR_MIN_STACK_SIZE
	.align		4
.L_256:
        /*0594*/ 	.byte	0x04, 0x12
        /*0596*/ 	.short	(.L_258 - .L_257)
	.align		4
.L_257:
        /*0598*/ 	.word	index@(_ZN7cutlass13device_kernelIN5flash11enable_sm90INS1_16FlashAttnBwdSm90INS1_25CollectiveMainloopBwdSm90ILi2ELi2ELi2EN4cute5tupleIJNS5_1CILi1EEES8_S8_EEENS6_IJNS7_ILi128EEESA_NS7_ILi64EEEEEENS_10bfloat16_tEfNS_4arch4Sm90ELb0ELb1ELb1ELb0ELb1ELb1ELb0ELb0ELi2ELi1ELi2ELi2ELb0EEENS1_21CollectiveEpilogueBwdISC_SD_SF_Li256ELb0ELb0ELi1EEENS1_19SingleTileSchedulerILb0ELb0ELb0ELi128EEEEEEEEEvNT_6ParamsE)
        /*059c*/ 	.word	0x00000128


	//----- nvinfo : EIATTR_MIN_STACK_SIZE
	.align		4
.L_258:
        /*05a0*/ 	.byte	0x04, 0x12
        /*05a2*/ 	.short	(.L_260 - .L_259)
	.align		4
.L_259:
        /*05a4*/ 	.word	index@(_ZN7cutlass13device_kernelIN5flash11enable_sm90INS1_16FlashAttnBwdSm90INS1_25CollectiveMainloopBwdSm90ILi2ELi2ELi2EN4cute5tupleIJNS5_1CILi1EEES8_S8_EEENS6_IJNS7_ILi128EEESA_NS7_ILi64EEEEEENS_10bfloat16_tEfNS_4arch4Sm90ELb0ELb1ELb1ELb0ELb0ELb1ELb0ELb0ELi2ELi1ELi2ELi2ELb0EEENS1_24CollectiveEpilogueBwdGQAISC_fSF_Li256ELb0ELb0EEENS1_19SingleTileSchedulerILb0ELb0ELb0ELi128EEEEEEEEEvNT_6ParamsE)
        /*05a8*/ 	.word	0x00000148


	//----- nvinfo : EIATTR_MIN_STACK_SIZE
	.align		4
.L_260:
        /*05ac*/ 	.byte	0x04, 0x12
        /*05ae*/ 	.short	(.L_262 - .L_261)
	.align		4
.L_261:
        /*05b0*/ 	.word	index@(_ZN7cutlass13device_kernelIN5flash11enable_sm90INS1_16FlashAttnBwdSm90INS1_25CollectiveMainloopBwdSm90ILi2ELi2ELi2EN4cute5tupleIJNS5_1CILi1EEES8_S8_EEENS6_IJNS7_ILi128EEESA_NS7_ILi64EEEEEENS_10bfloat16_tEfNS_4arch4Sm90ELb0ELb1ELb1ELb0ELb1ELb1ELb0ELb0ELi2ELi1ELi2ELi2ELb0EEENS1_24CollectiveEpilogueBwdGQAISC_fSF_Li256ELb0ELb1EEENS1_19SingleTileSchedulerILb0ELb0ELb0ELi128EEEEEEEEEvNT_6ParamsE)
        /*05b4*/ 	.word	0x00000128


	//----- nvinfo : EIATTR_MIN_STACK_SIZE
	.align		4
.L_262:
        /*05b8*/ 	.byte	0x04, 0x12
        /*05ba*/ 	.short	(.L_264 - .L_263)
	.align		4
.L_263:
        /*05bc*/ 	.word	index@(_ZN7cutlass13device_kernelIN5flash11enable_sm90INS1_16FlashAttnBwdSm90INS1_25CollectiveMainloopBwdSm90ILi2ELi2ELi2EN4cute5tupleIJNS5_1CILi1EEES8_S8_EEENS6_IJNS7_ILi128EEESA_NS7_ILi64EEEEEENS_10bfloat16_tEfNS_4arch4Sm90ELb0ELb1ELb1ELb1ELb0ELb1ELb0ELb0ELi2ELi1ELi2ELi2ELb0EEENS1_21CollectiveEpilogueBwdISC_SD_SF_Li256ELb1ELb0ELi1EEENS1_19SingleTileSchedulerILb1ELb0ELb0ELi128EEEEEEEEEvNT_6ParamsE)
        /*05c0*/ 	.word	0x00000140


	//----- nvinfo : EIATTR_MIN_STACK_SIZE
	.align		4
.L_264:
        /*05c4*/ 	.byte	0x04, 0x12
        /*05c6*/ 	.short	(.L_266 - .L_265)
	.align		4
.L_265:
        /*05c8*/ 	.word	index@(_ZN7cutlass13device_kernelIN5flash11enable_sm90INS1_16FlashAttnBwdSm90INS1_25CollectiveMainloopBwdSm90ILi2ELi2ELi2EN4cute5tupleIJNS5_1CILi1EEES8_S8_EEENS6_IJNS7_ILi128EEESA_NS7_ILi64EEEEEENS_10bfloat16_tEfNS_4arch4Sm90ELb0ELb1ELb1ELb1ELb1ELb1ELb0ELb0ELi2ELi1ELi2ELi2ELb0EEENS1_21CollectiveEpilogueBwdISC_SD_SF_Li256ELb1ELb0ELi1EEENS1_19SingleTileSchedulerILb1ELb0ELb0ELi128EEEEEEEEEvNT_6ParamsE)
        /*05cc*/ 	.word	0x00000128


	//----- nvinfo : EIATTR_MIN_STACK_SIZE
	.align		4
.L_266:
        /*05d0*/ 	.byte	0x04, 0x12
        /*05d2*/ 	.short	(.L_268 - .L_267)
	.align		4
.L_267:
        /*05d4*/ 	.word	index@(_ZN7cutlass13device_kernelIN5flash11enable_sm90INS1_16FlashAttnBwdSm90INS1_25CollectiveMainloopBwdSm90ILi2ELi2ELi2EN4cute5tupleIJNS5_1CILi1EEES8_S8_EEENS6_IJNS7_ILi128EEESA_NS7_ILi64EEEEEENS_10bfloat16_tEfNS_4arch4Sm90ELb0ELb1ELb1ELb1ELb0ELb1ELb0ELb0ELi2ELi1ELi2ELi2ELb0EEENS1_24CollectiveEpilogueBwdGQAISC_fSF_Li256ELb1ELb0EEENS1_19SingleTileSchedulerILb1ELb0ELb0ELi128EEEEEEEEEvNT_6ParamsE)
        /*05d8*/ 	.word	0x00000140


	//----- nvinfo : EIATTR_MIN_STACK_SIZE
	.align		4
.L_268:
        /*05dc*/ 	.byte	0x04, 0x12
        /*05de*/ 	.short	(.L_270 - .L_269)
	.align		4
.L_269:
        /*05e0*/ 	.word	index@(_ZN7cutlass13device_kernelIN5flash11enable_sm90INS1_16FlashAttnBwdSm90INS1_25CollectiveMainloopBwdSm90ILi2ELi2ELi2EN4cute5tupleIJNS5_1CILi1EEES8_S8_EEENS6_IJNS7_ILi128EEESA_NS7_ILi64EEEEEENS_10bfloat16_tEfNS_4arch4Sm90ELb0ELb1ELb1ELb1ELb1ELb1ELb0ELb0ELi2ELi1ELi2ELi2ELb0EEENS1_24CollectiveEpilogueBwdGQAISC_fSF_Li256ELb1ELb1EEENS1_19SingleTileSchedulerILb1ELb0ELb0ELi128EEEEEEEEEvNT_6ParamsE)
        /*05e4*/ 	.word	0x00000128


	//----- nvinfo : EIATTR_MIN_STACK_SIZE
	.align		4
.L_270:
        /*05e8*/ 	.byte	0x04, 0x12
        /*05ea*/ 	.short	(.L_272 - .L_271)
	.align		4
.L_271:
        /*05ec*/ 	.word	index@(_ZN7cutlass13device_kernelIN5flash11enable_sm90INS1_16FlashAttnBwdSm90INS1_25CollectiveMainloopBwdSm90ILi2ELi2ELi2EN4cute5tupleIJNS5_1CILi1EEES8_S8_EEENS6_IJNS7_ILi96EEENS7_ILi128EEENS7_ILi64EEEEEENS_10bfloat16_tEfNS_4arch4Sm90ELb1ELb0ELb1ELb0ELb0ELb1ELb0ELb1ELi2ELi1ELi2ELi2ELb0EEENS1_21CollectiveEpilogueBwdISD_SE_SG_Li256ELb0ELb0ELi1EEENS1_25SingleTileBwdLPTSchedulerILb0ELi128ELb0EEEEEEEEEvNT_6ParamsE)
        /*05f0*/ 	.word	0x00000040


	//----- nvinfo : EIATTR_MIN_STACK_SIZE
	.align		4
.L_272:
        /*05f4*/ 	.byte	0x04, 0x12
        /*05f6*/ 	.short	(.L_274 - .L_273)
	.align		4
.L_273:
        /*05f8*/ 	.word	index@(_ZN7cutlass13device_kernelIN5flash11enable_sm90INS1_16FlashAttnBwdSm90INS1_25CollectiveMainloopBwdSm90ILi2ELi2ELi2EN4cute5tupleIJNS5_1CILi1EEES8_S8_EEENS6_IJNS7_ILi96EEENS7_ILi128EEENS7_ILi64EEEEEENS_10bfloat16_tEfNS_4arch4Sm90ELb1ELb0ELb1ELb0ELb1ELb1ELb0ELb1ELi2ELi1ELi2ELi2ELb0EEENS1_21CollectiveEpilogueBwdISD_SE_SG_Li256ELb0ELb0ELi1EEENS1_25SingleTileBwdLPTSchedulerILb0ELi128ELb1EEEEEEEEEvNT_6ParamsE)
        /*05fc*/ 	.word	0x00000040


	//----- nvinfo : EIATTR_MIN_STACK_SIZE
	.align		4
.L_274:
        /*0600*/ 	.byte	0x04, 0x12
        /*0602*/ 	.short	(.L_276 - .L_275)
	.align		4
.L_275:
        /*0604*/ 	.word	index@(_ZN7cutlass13device_kernelIN5flash11enable_sm90INS1_16FlashAttnBwdSm90INS1_25CollectiveMainloopBwdSm90ILi2ELi2ELi2EN4cute5tupleIJNS5_1CILi1EEES8_S8_EEENS6_IJNS7_ILi96EEENS7_ILi128EEENS7_ILi64EEEEEENS_10bfloat16_tEfNS_4arch4Sm90ELb1ELb0ELb1ELb0ELb0ELb1ELb0ELb1ELi2ELi1ELi2ELi2ELb0EEENS1_24CollectiveEpilogueBwdGQAISD_fSG_Li256ELb0ELb0EEENS1_25SingleTileBwdLPTSchedulerILb0ELi128ELb0EEEEEEEEEvNT_6ParamsE)
        /*0608*/ 	.word	0x00000050


	//----- nvinfo : EIATTR_MIN_STACK_SIZE
	.align		4
.L_276:
        /*060c*/ 	.byte	0x04, 0x12
        /*060e*/ 	.short	(.L_278 - .L_277)
	.align		4
.L_277:
        /*0610*/ 	.word	index@(_ZN7cutlass13device_kernelIN5flash11enable_sm90INS1_16FlashAttnBwdSm90INS1_25CollectiveMainloopBwdSm90ILi2ELi2ELi2EN4cute5tupleIJNS5_1CILi1EEES8_S8_EEENS6_IJNS7_ILi96EEENS7_ILi128EEENS7_ILi64EEEEEENS_10bfloat16_tEfNS_4arch4Sm90ELb1ELb0ELb1ELb0ELb1ELb1ELb0ELb1ELi2ELi1ELi2ELi2ELb0EEENS1_24CollectiveEpilogueBwdGQAISD_fSG_Li256ELb0ELb1EEENS1_25SingleTileBwdLPTSchedulerILb0ELi128ELb1EEEEEEEEEvNT_6ParamsE)
        /*0614*/ 	.word	0x00000048


	//----- nvinfo : EIATTR_MIN_STACK_SIZE
	.align		4
.L_278:
        /*0618*/ 	.byte	0x04, 0x12
        /*061a*/ 	.short	(.L_280 - .L_279)
	.align		4
.L_279:
        /*061c*/ 	.word	index@(_ZN7cutlass13device_kernelIN5flash22FlashAttnBwdPreprocessIN4cute5tupleIJNS3_1CILi96EEENS5_ILi64EEEEEENS_10bfloat16_tEfNS_4arch4Sm90ELb1ELb0EEEEEvNT_6ParamsE)
        /*0620*/ 	.word	0x00000000


	//----- nvinfo : EIATTR_MIN_STACK_SIZE
	.align		4
.L_280:
        /*0624*/ 	.byte	0x04, 0x12
        /*0626*/ 	.short	(.L_282 - .L_281)
	.align		4
.L_281:
        /*0628*/ 	.word	index@(_ZN7cutlass13device_kernelIN5flash11enable_sm90INS1_16FlashAttnBwdSm90INS1_25CollectiveMainloopBwdSm90ILi2ELi2ELi2EN4cute5tupleIJNS5_1CILi1EEES8_S8_EEENS6_IJNS7_ILi96EEENS7_ILi128EEENS7_ILi64EEEEEENS_10bfloat16_tEfNS_4arch4Sm90ELb1ELb0ELb1ELb1ELb0ELb1ELb0ELb1ELi2ELi1ELi2ELi2ELb0EEENS1_21CollectiveEpilogueBwdISD_SE_SG_Li256ELb1ELb0ELi1EEENS1_25SingleTileBwdLPTSchedulerILb1ELi128ELb0EEEEEEEEEvNT_6ParamsE)
        /*062c*/ 	.word	0x00000030


	//----- nvinfo : EIATTR_MIN_STACK_SIZE
	.align		4
.L_282:
        /*0630*/ 	.byte	0x04, 0x12
        /*0632*/ 	.short	(.L_284 - .L_283)
	.align		4
.L_283:
        /*0634*/ 	.word	index@(_ZN7cutlass13device_kernelIN5flash11enable_sm90INS1_16FlashAttnBwdSm90INS1_25CollectiveMainloopBwdSm90ILi2ELi2ELi2EN4cute5tupleIJNS5_1CILi1EEES8_S8_EEENS6_IJNS7_ILi96EEENS7_ILi128EEENS7_ILi64EEEEEENS_10bfloat16_tEfNS_4arch4Sm90ELb1ELb0ELb1ELb1ELb1ELb1ELb0ELb1ELi2ELi1ELi2ELi2ELb0EEENS1_21CollectiveEpilogueBwdISD_SE_SG_Li256ELb1ELb0ELi1EEENS1_25SingleTileBwdLPTSchedulerILb1ELi128ELb1EEEEEEEEEvNT_6ParamsE)
        /*0638*/ 	.word	0x00000030


	//----- nvinfo : EIATTR_MIN_STACK_SIZE
	.align		4
.L_284:
        /*063c*/ 	.byte	0x04, 0x12
        /*063e*/ 	.short	(.L_286 - .L_285)
	.align		4
.L_285:
        /*0640*/ 	.word	index@(_ZN7cutlass13device_kernelIN5flash11enable_sm90INS1_16FlashAttnBwdSm90INS1_25CollectiveMainloopBwdSm90ILi2ELi2ELi2EN4cute5tupleIJNS5_1CILi1EEES8_S8_EEENS6_IJNS7_ILi96EEENS7_ILi128EEENS7_ILi64EEEEEENS_10bfloat16_tEfNS_4arch4Sm90ELb1ELb0ELb1ELb1ELb0ELb1ELb0ELb1ELi2ELi1ELi2ELi2ELb0EEENS1_24CollectiveEpilogueBwdGQAISD_fSG_Li256ELb1ELb0EEENS1_25SingleTileBwdLPTSchedulerILb1ELi128ELb0EEEEEEEEEvNT_6ParamsE)
        /*0644*/ 	.word	0x00000050


	//----- nvinfo : EIATTR_MIN_STACK_SIZE
	.align		4
.L_286:
        /*0648*/ 	.byte	0x04, 0x12
        /*064a*/ 	.short	(.L_288 - .L_287)
	.align		4
.L_287:
        /*064c*/ 	.word	index@(_ZN7cutlass13device_kernelIN5flash32FlashAttnBwdPostprocessConvertdQIN4cute5tupleIJNS3_1CILi96EEENS5_ILi64EEEEEENS_10bfloat16_tEfNS_4arch4Sm90ELi256ENS3_8TiledMMAINS3_8MMA_AtomIJNS3_4SM904GMMA27MMA_64x16x16_F32BF16BF16_SSILNSF_5MajorE1ELSH_0ELNSF_7ScaleInE1ELSI_1EEEEEENS3_6LayoutINS4_IJNS5_ILi1EEENS5_ILi2EEESM_EEENS4_IJNS5_ILi0EEESM_SP_EEEEENS4_IJNS3_10UnderscoreESS_SS_EEEEELb1EEEEEvNT_6ParamsE)
        /*0650*/ 	.word	0x00000000


	//----- nvinfo : EIATTR_MIN_STACK_SIZE
	.align		4
.L_288:
        /*0654*/ 	.byte	0x04, 0x12
        /*0656*/ 	.short	(.L_290 - .L_289)
	.align		4
.L_289:
        /*0658*/ 	.word	index@(_ZN7cutlass13device_kernelIN5flash11enable_sm90INS1_16FlashAttnBwdSm90INS1_25CollectiveMainloopBwdSm90ILi2ELi2ELi2EN4cute5tupleIJNS5_1CILi1EEES8_S8_EEENS6_IJNS7_ILi96EEENS7_ILi128EEENS7_ILi64EEEEEENS_10bfloat16_tEfNS_4arch4Sm90ELb1ELb0ELb1ELb1ELb1ELb1ELb0ELb1ELi2ELi1ELi2ELi2ELb0EEENS1_24CollectiveEpilogueBwdGQAISD_fSG_Li256ELb1ELb1EEENS1_25SingleTileBwdLPTSchedulerILb1ELi128ELb1EEEEEEEEEvNT_6ParamsE)
        /*065c*/ 	.word	0x00000030


	//----- nvinfo : EIATTR_MIN_STACK_SIZE
	.align		4
.L_290:
        /*0660*/ 	.byte	0x04, 0x12
        /*0662*/ 	.short	(.L_292 - .L_291)
	.align		4
.L_291:
        /*0664*/ 	.word	index@(_ZN7cutlass13device_kernelIN5flash22FlashAttnBwdPreprocessIN4cute5tupleIJNS3_1CILi96EEENS5_ILi64EEEEEENS_10bfloat16_tEfNS_4arch4Sm90ELb1ELb1EEEEEvNT_6ParamsE)
        /*0668*/ 	.word	0x00000000


	//----- nvinfo : EIATTR_MIN_STACK_SIZE
	.align		4
.L_292:
        /*066c*/ 	.byte	0x04, 0x12
        /*066e*/ 	.short	(.L_294 - .L_293)
	.align		4
.L_293:
        /*0670*/ 	.word	index@(_ZN7cutlass13device_kernelIN5flash11enable_sm90INS1_16FlashAttnBwdSm90INS1_25CollectiveMainloopBwdSm90ILi2ELi2ELi2EN4cute5tupleIJNS5_1CILi1EEES8_S8_EEENS6_IJNS7_ILi128EEESA_NS7_ILi64EEEEEENS_10bfloat16_tEfNS_4arch4Sm90ELb0ELb0ELb0ELb0ELb0ELb1ELb0ELb0ELi2ELi1ELi2ELi2ELb0EEENS1_21CollectiveEpilogueBwdISC_SD_SF_Li256ELb0ELb0ELi1EEENS1_19SingleTileSchedulerILb0ELb0ELb0ELi128EEEEEEEEEvNT_6ParamsE)
        /*0674*/ 	.word	0x00000010


	//----- nvinfo : EIATTR_MIN_STACK_SIZE
	.align		4
.L_294:
        /*0678*/ 	.byte	0x04, 0x12
        /*067a*/ 	.short	(.L_296 - .L_295)
	.align		4
.L_295:
        /*067c*/ 	.word	index@(_ZN7cutlass13device_kernelIN5flash11enable_sm90INS1_16FlashAttnBwdSm90INS1_25CollectiveMainloopBwdSm90ILi2ELi2ELi2EN4cute5tupleIJNS5_1CILi1EEES8_S8_EEENS6_IJNS7_ILi128EEESA_NS7_ILi64EEEEEENS_10bfloat16_tEfNS_4arch4Sm90ELb0ELb0ELb0ELb0ELb1ELb1ELb0ELb0ELi2ELi1ELi2ELi2ELb0EEENS1_21CollectiveEpilogueBwdISC_SD_SF_Li256ELb0ELb0ELi1EEENS1_19SingleTileSchedulerILb0ELb0ELb0ELi128EEEEEEEEEvNT_6ParamsE)
        /*0680*/ 	.word	0x00000010


	//----- nvinfo : EIATTR_MIN_STACK_SIZE
	.align		4
.L_296:
        /*0684*/ 	.byte	0x04, 0x12
        /*0686*/ 	.short	(.L_298 - .L_297)
	.align		4
.L_297:
        /*0688*/ 	.word	index@(_ZN7cutlass13device_kernelIN5flash11enable_sm90INS1_16FlashAttnBwdSm90INS1_25CollectiveMainloopBwdSm90ILi2ELi2ELi2EN4cute5tupleIJNS5_1CILi1EEES8_S8_EEENS6_IJNS7_ILi128EEESA_NS7_ILi64EEEEEENS_10bfloat16_tEfNS_4arch4Sm90ELb0ELb0ELb0ELb0ELb0ELb1ELb0ELb0ELi2ELi1ELi2ELi2ELb0EEENS1_24CollectiveEpilogueBwdGQAISC_fSF_Li256ELb0ELb0EEENS1_19SingleTileSchedulerILb0ELb0ELb0ELi128EEEEEEEEEvNT_6ParamsE)
        /*068c*/ 	.word	0x00000010


	//----- nvinfo : EIATTR_MIN_STACK_SIZE
	.align		4
.L_298:
        /*0690*/ 	.byte	0x04, 0x12
        /*0692*/ 	.short	(.L_300 - .L_299)
	.align		4
.L_299:
        /*0694*/ 	.word	index@(_ZN7cutlass13device_kernelIN5flash11enable_sm90INS1_16FlashAttnBwdSm90INS1_25CollectiveMainloopBwdSm90ILi2ELi2ELi2EN4cute5tupleIJNS5_1CILi1EEES8_S8_EEENS6_IJNS7_ILi128EEESA_NS7_ILi64EEEEEENS_10bfloat16_tEfNS_4arch4Sm90ELb0ELb0ELb0ELb0ELb1ELb1ELb0ELb0ELi2ELi1ELi2ELi2ELb0EEENS1_24CollectiveEpilogueBwdGQAISC_fSF_Li256ELb0ELb1EEENS1_19SingleTileSchedulerILb0ELb0ELb0ELi128EEEEEEEEEvNT_6ParamsE)
        /*0698*/ 	.word	0x00000010


	//----- nvinfo : EIATTR_MIN_STACK_SIZE
	.align		4
.L_300:
        /*069c*/ 	.byte	0x04, 0x12
        /*069e*/ 	.short	(.L_302 - .L_301)
	.align		4
.L_301:
        /*06a0*/ 	.word	index@(_ZN7cutlass13device_kernelIN5flash11enable_sm90INS1_16FlashAttnBwdSm90INS1_25CollectiveMainloopBwdSm90ILi2ELi2ELi2EN4cute5tupleIJNS5_1CILi1EEES8_S8_EEENS6_IJNS7_ILi128EEESA_NS7_ILi64EEEEEENS_10bfloat16_tEfNS_4arch4Sm90ELb0ELb0ELb0ELb1ELb0ELb1ELb0ELb0ELi2ELi1ELi2ELi2ELb0EEENS1_21CollectiveEpilogueBwdISC_SD_SF_Li256ELb1ELb0ELi1EEENS1_19SingleTileSchedulerILb1ELb0ELb0ELi128EEEEEEEEEvNT_6ParamsE)
        /*06a4*/ 	.word	0x00000018


	//----- nvinfo : EIATTR_MIN_STACK_SIZE
	.align		4
.L_302:
        /*06a8*/ 	.byte	0x04, 0x12
        /*06aa*/ 	.short	(.L_304 - .L_303)
	.align		4
.L_303:
        /*06ac*/ 	.word	index@(_ZN7cutlass13device_kernelIN5flash11enable_sm90INS1_16FlashAttnBwdSm90INS1_25CollectiveMainloopBwdSm90ILi2ELi2ELi2EN4cute5tupleIJNS5_1CILi1EEES8_S8_EEENS6_IJNS7_ILi128EEESA_NS7_ILi64EEEEEENS_10bfloat16_tEfNS_4arch4Sm90ELb0ELb0ELb0ELb1ELb1ELb1ELb0ELb0ELi2ELi1ELi2ELi2ELb0EEENS1_21CollectiveEpilogueBwdISC_SD_SF_Li256ELb1ELb0ELi1EEENS1_19SingleTileSchedulerILb1ELb0ELb0ELi128EEEEEEEEEvNT_6ParamsE)
        /*06b0*/ 	.word	0x00000018


	//----- nvinfo : EIATTR_MIN_STACK_SIZE
	.align		4
.L_304:
        /*06b4*/ 	.byte	0x04, 0x12
        /*06b6*/ 	.short	(.L_306 - .L_305)
	.align		4
.L_305:
        /*06b8*/ 	.word	index@(_ZN7cutlass13device_kernelIN5flash11enable_sm90INS1_16FlashAttnBwdSm90INS1_25CollectiveMainloopBwdSm90ILi2ELi2ELi2EN4cute5tupleIJNS5_1CILi1EEES8_S8_EEENS6_IJNS7_ILi128EEESA_NS7_ILi64EEEEEENS_10bfloat16_tEfNS_4arch4Sm90ELb0ELb0ELb0ELb1ELb0ELb1ELb0ELb0ELi2ELi1ELi2ELi2ELb0EEENS1_24CollectiveEpilogueBwdGQAISC_fSF_Li256ELb1ELb0EEENS1_19SingleTileSchedulerILb1ELb0ELb0ELi128EEEEEEEEEvNT_6ParamsE)
        /*06bc*/ 	.word	0x00000018


	//----- nvinfo : EIATTR_MIN_STACK_SIZE
	.align		4
.L_306:
        /*06c0*/ 	.byte	0x04, 0x12
        /*06c2*/ 	.short	(.L_308 - .L_307)
	.align		4
.L_307:
        /*06c4*/ 	.word	index@(_ZN7cutlass13device_kernelIN5flash11enable_sm90INS1_16FlashAttnBwdSm90INS1_25CollectiveMainloopBwdSm90ILi2ELi2ELi2EN4cute5tupleIJNS5_1CILi1EEES8_S8_EEENS6_IJNS7_ILi128EEESA_NS7_ILi64EEEEEENS_10bfloat16_tEfNS_4arch4Sm90ELb0ELb0ELb0ELb1ELb1ELb1ELb0ELb0ELi2ELi1ELi2ELi2ELb0EEENS1_24CollectiveEpilogueBwdGQAISC_fSF_Li256ELb1ELb1EEENS1_19SingleTileSchedulerILb1ELb0ELb0ELi128EEEEEEEEEvNT_6ParamsE)
        /*06c8*/ 	.word	0x00000018


	//----- nvinfo : EIATTR_MIN_STACK_SIZE
	.align		4
.L_308:
        /*06cc*/ 	.byte	0x04, 0x12
        /*06ce*/ 	.short	(.L_310 - .L_309)
	.align		4
.L_309:
        /*06d0*/ 	.word	index@(_ZN7cutlass13device_kernelIN5flash11enable_sm90INS1_16FlashAttnBwdSm90INS1_25CollectiveMainloopBwdSm90ILi2ELi2ELi2EN4cute5tupleIJNS5_1CILi1EEES8_S8_EEENS6_IJNS7_ILi128EEESA_NS7_ILi64EEEEEENS_10bfloat16_tEfNS_4arch4Sm90ELb0ELb1ELb0ELb0ELb0ELb1ELb0ELb0ELi2ELi1ELi2ELi2ELb0EEENS1_21CollectiveEpilogueBwdISC_SD_SF_Li256ELb0ELb0ELi1EEENS1_19SingleTileSchedulerILb0ELb0ELb0ELi128EEEEEEEEEvNT_6ParamsE)
        /*06d4*/ 	.word	0x00000040


	//----- nvinfo : EIATTR_MIN_STACK_SIZE
	.align		4
.L_310:
        /*06d8*/ 	.byte	0x04, 0x12
        /*06da*/ 	.short	(.L_312 - .L_311)
	.align		4
.L_311:
        /*06dc*/ 	.word	index@(_ZN7cutlass13device_kernelIN5flash11enable_sm90INS1_16FlashAttnBwdSm90INS1_25CollectiveMainloopBwdSm90ILi2ELi2ELi2EN4cute5tupleIJNS5_1CILi1EEES8_S8_EEENS6_IJNS7_ILi128EEESA_NS7_ILi64EEEEEENS_10bfloat16_tEfNS_4arch4Sm90ELb0ELb1ELb0ELb0ELb1ELb1ELb0ELb0ELi2ELi1ELi2ELi2ELb0EEENS1_21CollectiveEpilogueBwdISC_SD_SF_Li256ELb0ELb0ELi1EEENS1_19SingleTileSchedulerILb0ELb0ELb0ELi128EEEEEEEEEvNT_6ParamsE)
        /*06e0*/ 	.word	0x00000040


	//----- nvinfo : EIATTR_MIN_STACK_SIZE
	.align		4
.L_312:
        /*06e4*/ 	.byte	0x04, 0x12
        /*06e6*/ 	.short	(.L_314 - .L_313)
	.align		4
.L_313:
        /*06e8*/ 	.word	index@(_ZN7cutlass13device_kernelIN5flash11enable_sm90INS1_16FlashAttnBwdSm90INS1_25CollectiveMainloopBwdSm90ILi2ELi2ELi2EN4cute5tupleIJNS5_1CILi1EEES8_S8_EEENS6_IJNS7_ILi128EEESA_NS7_ILi64EEEEEENS_10bfloat16_tEfNS_4arch4Sm90ELb0ELb1ELb0ELb0ELb0ELb1ELb0ELb0ELi2ELi1ELi2ELi2ELb0EEENS1_24CollectiveEpilogueBwdGQAISC_fSF_Li256ELb0ELb0EEENS1_19SingleTileSchedulerILb0ELb0ELb0ELi128EEEEEEEEEvNT_6ParamsE)
        /*06ec*/ 	.word	0x00000040


	//----- nvinfo : EIATTR_MIN_STACK_SIZE
	.align		4
.L_314:
        /*06f0*/ 	.byte	0x04, 0x12
        /*06f2*/ 	.short	(.L_316 - .L_315)
	.align		4
.L_315:
        /*06f4*/ 	.word	index@(_ZN7cutlass13device_kernelIN5flash11enable_sm90INS1_16FlashAttnBwdSm90INS1_25CollectiveMainloopBwdSm90ILi2ELi2ELi2EN4cute5tupleIJNS5_1CILi1EEES8_S8_EEENS6_IJNS7_ILi128EEESA_NS7_ILi64EEEEEENS_10bfloat16_tEfNS_4arch4Sm90ELb0ELb1ELb0ELb0ELb1ELb1ELb0ELb0ELi2ELi1ELi2ELi2ELb0EEENS1_24CollectiveEpilogueBwdGQAISC_fSF_Li256ELb0ELb1EEENS1_19SingleTileSchedulerILb0ELb0ELb0ELi128EEEEEEEEEvNT_6ParamsE)
        /*06f8*/ 	.word	0x00000040


	//----- nvinfo : EIATTR_MIN_STACK_SIZE
	.align		4
.L_316:
        /*06fc*/ 	.byte	0x04, 0x12
        /*06fe*/ 	.short	(.L_318 - .L_317)
	.align		4
.L_317:
        /*0700*/ 	.word	index@(_ZN7cutlass13device_kernelIN5flash11enable_sm90INS1_16FlashAttnBwdSm90INS1_25CollectiveMainloopBwdSm90ILi2ELi2ELi2EN4cute5tupleIJNS5_1CILi1EEES8_S8_EEENS6_IJNS7_ILi128EEESA_NS7_ILi64EEEEEENS_10bfloat16_tEfNS_4arch4Sm90ELb0ELb1ELb0ELb1ELb0ELb1ELb0ELb0ELi2ELi1ELi2ELi2ELb0EEENS1_21CollectiveEpilogueBwdISC_SD_SF_Li256ELb1ELb0ELi1EEENS1_19SingleTileSchedulerILb1ELb0ELb0ELi128EEEEEEEEEvNT_6ParamsE)
        /*0704*/ 	.word	0x00000050


	//----- nvinfo : EIATTR_MIN_STACK_SIZE
	.align		4
.L_318:
        /*0708*/ 	.byte	0x04, 0x12
        /*070a*/ 	.short	(.L_320 - .L_319)
	.align		4
.L_319:
        /*070c*/ 	.word	index@(_ZN7cutlass13device_kernelIN5flash11enable_sm90INS1_16FlashAttnBwdSm90INS1_25CollectiveMainloopBwdSm90ILi2ELi2ELi2EN4cute5tupleIJNS5_1CILi1EEES8_S8_EEENS6_IJNS7_ILi128EEESA_NS7_ILi64EEEEEENS_10bfloat16_tEfNS_4arch4Sm90ELb0ELb1ELb0ELb1ELb1ELb1ELb0ELb0ELi2ELi1ELi2ELi2ELb0EEENS1_21CollectiveEpilogueBwdISC_SD_SF_Li256ELb1ELb0ELi1EEENS1_19SingleTileSchedulerILb1ELb0ELb0ELi128EEEEEEEEEvNT_6ParamsE)
        /*0710*/ 	.word	0x00000050


	//----- nvinfo : EIATTR_MIN_STACK_SIZE
	.align		4
.L_320:
        /*0714*/ 	.byte	0x04, 0x12
        /*0716*/ 	.short	(.L_322 - .L_321)
	.align		4
.L_321:
        /*0718*/ 	.word	index@(_ZN7cutlass13device_kernelIN5flash11enable_sm90INS1_16FlashAttnBwdSm90INS1_25CollectiveMainloopBwdSm90ILi2ELi2ELi2EN4cute5tupleIJNS5_1CILi1EEES8_S8_EEENS6_IJNS7_ILi128EEESA_NS7_ILi64EEEEEENS_10bfloat16_tEfNS_4arch4Sm90ELb0ELb1ELb0ELb1ELb0ELb1ELb0ELb0ELi2ELi1ELi2ELi2ELb0EEENS1_24CollectiveEpilogueBwdGQAISC_fSF_Li256ELb1ELb0EEENS1_19SingleTileSchedulerILb1ELb0ELb0ELi128EEEEEEEEEvNT_6ParamsE)
        /*071c*/ 	.word	0x00000050


	//----- nvinfo : EIATTR_MIN_STACK_SIZE
	.align		4
.L_322:
        /*0720*/ 	.byte	0x04, 0x12
        /*0722*/ 	.short	(.L_324 - .L_323)
	.align		4
.L_323:
        /*0724*/ 	.word	index@(_ZN7cutlass13device_kernelIN5flash11enable_sm90INS1_16FlashAttnBwdSm90INS1_25CollectiveMainloopBwdSm90ILi2ELi2ELi2EN4cute5tupleIJNS5_1CILi1EEES8_S8_EEENS6_IJNS7_ILi128EEESA_NS7_ILi64EEEEEENS_10bfloat16_tEfNS_4arch4Sm90ELb0ELb1ELb0ELb1ELb1ELb1ELb0ELb0ELi2ELi1ELi2ELi2ELb0EEENS1_24CollectiveEpilogueBwdGQAISC_fSF_Li256ELb1ELb1EEENS1_19SingleTileSchedulerILb1ELb0ELb0ELi128EEEEEEEEEvNT_6ParamsE)
        /*0728*/ 	.word	0x00000050


	//----- nvinfo : EIATTR_MIN_STACK_SIZE
	.align		4
.L_324:
        /*072c*/ 	.byte	0x04, 0x12
        /*072e*/ 	.short	(.L_326 - .L_325)
	.align		4
.L_325:
        /*0730*/ 	.word	index@(_ZN7cutlass13device_kernelIN5flash11enable_sm90INS1_16FlashAttnBwdSm90INS1_25CollectiveMainloopBwdSm90ILi2ELi2ELi2EN4cute5tupleIJNS5_1CILi1EEES8_S8_EEENS6_IJNS7_ILi128EEESA_NS7_ILi64EEEEEENS_10bfloat16_tEfNS_4arch4Sm90ELb1ELb0ELb0ELb0ELb0ELb1ELb0ELb0ELi2ELi1ELi2ELi2ELb0EEENS1_21CollectiveEpilogueBwdISC_SD_SF_Li256ELb0ELb0ELi1EEENS1_25SingleTileBwdLPTSchedulerILb0ELi128ELb0EEEEEEEEEvNT_6ParamsE)
        /*0734*/ 	.word	0x00000048


	//----- nvinfo : EIATTR_MIN_STACK_SIZE
	.align		4
.L_326:
        /*0738*/ 	.byte	0x04, 0x12
        /*073a*/ 	.short	(.L_328 - .L_327)
	.align		4
.L_327:
        /*073c*/ 	.word	index@(_ZN7cutlass13device_kernelIN5flash11enable_sm90INS1_16FlashAttnBwdSm90INS1_25CollectiveMainloopBwdSm90ILi2ELi2ELi2EN4cute5tupleIJNS5_1CILi1EEES8_S8_EEENS6_IJNS7_ILi128EEESA_NS7_ILi64EEEEEENS_10bfloat16_tEfNS_4arch4Sm90ELb1ELb0ELb0ELb0ELb1ELb1ELb0ELb0ELi2ELi1ELi2ELi2ELb0EEENS1_21CollectiveEpilogueBwdISC_SD_SF_Li256ELb0ELb0ELi1EEENS1_25SingleTileBwdLPTSchedulerILb0ELi128ELb1EEEEEEEEEvNT_6ParamsE)
        /*0740*/ 	.word	0x00000048


	//----- nvinfo : EIATTR_MIN_STACK_SIZE
	.align		4
.L_328:
        /*0744*/ 	.byte	0x04, 0x12
        /*0746*/ 	.short	(.L_330 - .L_329)
	.align		4
.L_329:
        /*0748*/ 	.word	index@(_ZN7cutlass13device_kernelIN5flash11enable_sm90INS1_16FlashAttnBwdSm90INS1_25CollectiveMainloopBwdSm90ILi2ELi2ELi2EN4cute5tupleIJNS5_1CILi1EEES8_S8_EEENS6_IJNS7_ILi128EEESA_NS7_ILi64EEEEEENS_10bfloat16_tEfNS_4arch4Sm90ELb1ELb0ELb0ELb0ELb0ELb1ELb0ELb0ELi2ELi1ELi2ELi2ELb0EEENS1_24CollectiveEpilogueBwdGQAISC_fSF_Li256ELb0ELb0EEENS1_25SingleTileBwdLPTSchedulerILb0ELi128ELb0EEEEEEEEEvNT_6ParamsE)
        /*074c*/ 	.word	0x00000040


	//----- nvinfo : EIATTR_MIN_STACK_SIZE
	.align		4
.L_330:
        /*0750*/ 	.byte	0x04, 0x12
        /*0752*/ 	.short	(.L_332 - .L_331)
	.align		4
.L_331:
        /*0754*/ 	.word	index@(_ZN7cutlass13device_kernelIN5flash11enable_sm90INS1_16FlashAttnBwdSm90INS1_25CollectiveMainloopBwdSm90ILi2ELi2ELi2EN4cute5tupleIJNS5_1CILi1EEES8_S8_EEENS6_IJNS7_ILi128EEESA_NS7_ILi64EEEEEENS_10bfloat16_tEfNS_4arch4Sm90ELb1ELb0ELb0ELb0ELb1ELb1ELb0ELb0ELi2ELi1ELi2ELi2ELb0EEENS1_24CollectiveEpilogueBwdGQAISC_fSF_Li256ELb0ELb1EEENS1_25SingleTileBwdLPTSchedulerILb0ELi128ELb1EEEEEEEEEvNT_6ParamsE)
        /*0758*/ 	.word	0x00000048


	//----- nvinfo : EIATTR_MIN_STACK_SIZE
	.align		4
.L_332:
        /*075c*/ 	.byte	0x04, 0x12
        /*075e*/ 	.short	(.L_334 - .L_333)
	.align		4
.L_333:
        /*0760*/ 	.word	index@(_ZN7cutlass13device_kernelIN5flash22FlashAttnBwdPreprocessIN4cute5tupleIJNS3_1CILi128EEENS5_ILi64EEEEEENS_10bfloat16_tEfNS_4arch4Sm90ELb1ELb0EEEEEvNT_6ParamsE)
        /*0764*/ 	.word	0x00000000


	//----- nvinfo : EIATTR_MIN_STACK_SIZE
	.align		4
.L_334:
        /*0768*/ 	.byte	0x04, 0x12
        /*076a*/ 	.short	(.L_336 - .L_335)
	.align		4
.L_335:
        /*076c*/ 	.word	index@(_ZN7cutlass13device_kernelIN5flash11enable_sm90INS1_16FlashAttnBwdSm90INS1_25CollectiveMainloopBwdSm90ILi2ELi2ELi2EN4cute5tupleIJNS5_1CILi1EEES8_S8_EEENS6_IJNS7_ILi128EEESA_NS7_ILi64EEEEEENS_10bfloat16_tEfNS_4arch4Sm90ELb1ELb0ELb0ELb1ELb0ELb1ELb0ELb0ELi2ELi1ELi2ELi2ELb0EEENS1_21CollectiveEpilogueBwdISC_SD_SF_Li256ELb1ELb0ELi1EEENS1_25SingleTileBwdLPTSchedulerILb1ELi128ELb0EEEEEEEEEvNT_6ParamsE)
        /*0770*/ 	.word	0x00000040


	//----- nvinfo : EIATTR_MIN_STACK_SIZE
	.align		4
.L_336:
        /*0774*/ 	.byte	0x04, 0x12
        /*0776*/ 	.short	(.L_338 - .L_337)
	.align		4
.L_337:
        /*0778*/ 	.word	index@(_ZN7cutlass13device_kernelIN5flash11enable_sm90INS1_16FlashAttnBwdSm90INS1_25CollectiveMainloopBwdSm90ILi2ELi2ELi2EN4cute5tupleIJNS5_1CILi1EEES8_S8_EEENS6_IJNS7_ILi128EEESA_NS7_ILi64EEEEEENS_10bfloat16_tEfNS_4arch4Sm90ELb1ELb0ELb0ELb1ELb1ELb1ELb0ELb0ELi2ELi1ELi2ELi2ELb0EEENS1_21CollectiveEpilogueBwdISC_SD_SF_Li256ELb1ELb0ELi1EEENS1_25SingleTileBwdLPTSchedulerILb1ELi128ELb1EEEEEEEEEvNT_6ParamsE)
        /*077c*/ 	.word	0x00000040


	//----- nvinfo : EIATTR_MIN_STACK_SIZE
	.align		4
.L_338:
        /*0780*/ 	.byte	0x04, 0x12
        /*0782*/ 	.short	(.L_340 - .L_339)
	.align		4
.L_339:
        /*0784*/ 	.word	index@(_ZN7cutlass13device_kernelIN5flash11enable_sm90INS1_16FlashAttnBwdSm90INS1_25CollectiveMainloopBwdSm90ILi2ELi2ELi2EN4cute5tupleIJNS5_1CILi1EEES8_S8_EEENS6_IJNS7_ILi128EEESA_NS7_ILi64EEEEEENS_10bfloat16_tEfNS_4arch4Sm90ELb1ELb0ELb0ELb1ELb0ELb1ELb0ELb0ELi2ELi1ELi2ELi2ELb0EEENS1_24CollectiveEpilogueBwdGQAISC_fSF_Li256ELb1ELb0EEENS1_25SingleTileBwdLPTSchedulerILb1ELi128ELb0EEEEEEEEEvNT_6ParamsE)
        /*0788*/ 	.word	0x00000040


	//----- nvinfo : EIATTR_MIN_STACK_SIZE
	.align		4
.L_340:
        /*078c*/ 	.byte	0x04, 0x12
        /*078e*/ 	.short	(.L_342 - .L_341)
	.align		4
.L_341:
        /*0790*/ 	.word	index@(_ZN7cutlass13device_kernelIN5flash32FlashAttnBwdPostprocessConvertdQIN4cute5tupleIJNS3_1CILi128EEENS5_ILi64EEEEEENS_10bfloat16_tEfNS_4arch4Sm90ELi256ENS3_8TiledMMAINS3_8MMA_AtomIJNS3_4SM904GMMA27MMA_64x64x16_F32BF16BF16_RSILNSF_5MajorE0ELSH_1ELNSF_7ScaleInE1ELSI_1EEEEEENS3_6LayoutINS4_IJNS5_ILi2EEENS5_ILi1EEESN_EEENS4_IJSN_NS5_ILi0EEESP_EEEEENS4_IJNS3_10UnderscoreESS_SS_EEEEELb0EEEEEvNT_6ParamsE)
        /*0794*/ 	.word	0x00000000


	//----- nvinfo : EIATTR_MIN_STACK_SIZE
	.align		4
.L_342:
        /*0798*/ 	.byte	0x04, 0x12
        /*079a*/ 	.short	(.L_344 - .L_343)
	.align		4
.L_343:
        /*079c*/ 	.word	index@(_ZN7cutlass13device_kernelIN5flash32FlashAttnBwdPostprocessConvertdQIN4cute5tupleIJNS3_1CILi128EEENS5_ILi64EEEEEENS_10bfloat16_tEfNS_4arch4Sm90ELi256ENS3_8TiledMMAINS3_8MMA_AtomIJNS3_4SM904GMMA27MMA_64x64x16_F32BF16BF16_SSILNSF_5MajorE0ELSH_1ELNSF_7ScaleInE1ELSI_1EEEEEENS3_6LayoutINS4_IJNS5_ILi2EEENS5_ILi1EEESN_EEENS4_IJSN_NS5_ILi0EEESP_EEEEENS4_IJNS3_10UnderscoreESS_SS_EEEEELb0EEEEEvNT_6ParamsE)
        /*07a0*/ 	.word	0x00000000


	//----- nvinfo : EIATTR_MIN_STACK_SIZE
	.align		4
.L_344:
        /*07a4*/ 	.byte	0x04, 0x12
        /*07a6*/ 	.short	(.L_346 - .L_345)
	.align		4
.L_345:
        /*07a8*/ 	.word	index@(_ZN7cutlass13device_kernelIN5flash11enable_sm90INS1_16FlashAttnBwdSm90INS1_25CollectiveMainloopBwdSm90ILi2ELi2ELi2EN4cute5tupleIJNS5_1CILi1EEES8_S8_EEENS6_IJNS7_ILi128EEESA_NS7_ILi64EEEEEENS_10bfloat16_tEfNS_4arch4Sm90ELb1ELb0ELb0ELb1ELb1ELb1ELb0ELb0ELi2ELi1ELi2ELi2ELb0EEENS1_24CollectiveEpilogueBwdGQAISC_fSF_Li256ELb1ELb1EEENS1_25SingleTileBwdLPTSchedulerILb1ELi128ELb1EEEEEEEEEvNT_6ParamsE)
        /*07ac*/ 	.word	0x00000040


	//----- nvinfo : EIATTR_MIN_STACK_SIZE
	.align		4
.L_346:
        /*07b0*/ 	.byte	0x04, 0x12
        /*07b2*/ 	.short	(.L_348 - .L_347)
	.align		4
.L_347:
        /*07b4*/ 	.word	index@(_ZN7cutlass13device_kernelIN5flash22FlashAttnBwdPreprocessIN4cute5tupleIJNS3_1CILi128EEENS5_ILi64EEEEEENS_10bfloat16_tEfNS_4arch4Sm90ELb1ELb1EEEEEvNT_6ParamsE)
        /*07b8*/ 	.word	0x00000000
.L_348:


//--------------------- .nv.compat                --------------------------
	.section	.nv.compat,"",@"SHT_CUDA_COMPAT_INFO"
	.align	4
        /*0000*/ 	.byte	0x02, 0x09, 0x01, 0x00, 0x02, 0x02, 0x04, 0x00, 0x02, 0x05, 0x05, 0x00, 0x03, 0x07, 0x01, 0x01
        /*0010*/ 	.byte	0x02, 0x03, 0x01, 0x00, 0x02, 0x06, 0x01, 0x00, 0x04, 0x0b, 0x08, 0x00, 0x00, 0x00, 0x00, 0x00
        /*0020*/ 	.byte	0x00, 0x00, 0x00, 0x00


//--------------------- .nv.info._ZN7cutlass13device_kernelIN5flash11enable_sm90INS1_16FlashAttnBwdSm90INS1_25CollectiveMainloopBwdSm90ILi2ELi2ELi2EN4cute5tupleIJNS5_1CILi1EEES8_S8_EEENS6_IJNS7_ILi128EEESA_NS7_ILi64EEEEEENS_10bfloat16_tEfNS_4arch4Sm90ELb0ELb0ELb1ELb0ELb0ELb1ELb0ELb0ELi2ELi1ELi2ELi2ELb0EEENS1_21CollectiveEpilogueBwdISC_SD_SF_Li256ELb0ELb0ELi1EEENS1_19SingleTileSchedulerILb0ELb0ELb0ELi128EEEEEEEEEvNT_6ParamsE --------------------------
	.section	.nv.info._ZN7cutlass13device_kernelIN5flash11enable_sm90INS1_16FlashAttnBwdSm90INS1_25CollectiveMainloopBwdSm90ILi2ELi2ELi2EN4cute5tupleIJNS5_1CILi1EEES8_S8_EEENS6_IJNS7_ILi128EEESA_NS7_ILi64EEEEEENS_10bfloat16_tEfNS_4arch4Sm90ELb0ELb0ELb1ELb0ELb0ELb1ELb0ELb0ELi2ELi1ELi2ELi2ELb0EEENS1_21CollectiveEpilogueBwdISC_SD_SF_Li256ELb0ELb0ELi1EEENS1_19SingleTileSchedulerILb0ELb0ELb0ELi128EEEEEEEEEvNT_6ParamsE,"",@"SHT_CUDA_INFO"
	.sectionflags	@""
	.align	4


	//----- nvinfo : EIATTR_CUDA_API_VERSION
	.align		4
        /*0000*/ 	.byte	0x04, 0x37
        /*0002*/ 	.short	(.L_350 - .L_349)
.L_349:
        /*0004*/ 	.word	0x00000082


	//----- nvinfo : EIATTR_KPARAM_INFO
	.align		4
.L_350:
        /*0008*/ 	.byte	0x04, 0x17
        /*000a*/ 	.short	(.L_352 - .L_351)
.L_351:
        /*000c*/ 	.word	0x00000000
        /*0010*/ 	.short	0x0000
        /*0012*/ 	.short	0x0070
        /*0014*/ 	.byte	0x00, 0xf0, 0x01, 0x24


	//----- nvinfo : EIATTR_SPARSE_MMA_MASK
	.align		4
.L_352:
        /*0018*/ 	.byte	0x03, 0x50
        /*001a*/ 	.short	0x0000


	//----- nvinfo : EIATTR_MAXREG_COUNT
	.align		4
        /*001c*/ 	.byte	0x03, 0x1b
        /*001e*/ 	.short	0x00a8


	//----- nvinfo : EIATTR_NUM_BARRIERS
	.align		4
        /*0020*/ 	.byte	0x02, 0x4c
        /*0022*/ 	.byte	0x10
	.zero		1


	//----- nvinfo : EIATTR_EXTERNS
	.align		4
        /*0024*/ 	.byte	0x04, 0x0f
        /*0026*/ 	.short	(.L_354 - .L_353)


	//   ....[0]....
	.align		4
.L_353:
        /*0028*/ 	.word	index@(__assertfail)


	//----- nvinfo : EIATTR_ANNOTATIONS
	.align		4
.L_354:
        /*002c*/ 	.byte	0x04, 0x55
        /*002e*/ 	.short	(.L_356 - .L_355)


	//   ....[0]....
.L_355:
        /*0030*/ 	.word	0x00000001
        /*0034*/ 	.byte	0x80, 0x10, 0x00, 0x00, 0x01, 0x00, 0x00, 0x00, 0x20, 0x14, 0x00, 0x00, 0x01, 0x00, 0x00, 0x00
        /* <DEDUP_REMOVED lines=44> */
        /*0304*/ 	.byte	0x80, 0x48, 0x00, 0x00, 0x01, 0x00, 0x00, 0x00, 0xb0, 0x5a, 0x00, 0x00


	//----- nvinfo : EIATTR_MERCURY_ISA_VERSION
	.align		4
.L_356:
        /*0310*/ 	.byte	0x03, 0x5f
        /*0312*/ 	.short	0x0101


	//----- nvinfo : EIATTR_INT_WARP_WIDE_INSTR_OFFSETS
	.align		4
        /*0314*/ 	.byte	0x04, 0x31
        /*0316*/ 	.short	(.L_358 - .L_357)


	//   ....[0]....
.L_357:
        /*0318*/ 	.word	0x000001e0


	//   ....[1]....
        /*031c*/ 	.word	0x000002a0


	//----- nvinfo : EIATTR_COOP_GROUP_MASK_REGIDS
	.align		4
.L_358:
        /*0320*/ 	.byte	0x04, 0x29
        /*0322*/ 	.short	(.L_360 - .L_359)


	//   ....[0]....
.L_359:
        /*0324*/ 	.word	0xffffffff


	//   ....[1]....
        /*0328*/ 	.word	0xffffffff


	//   ....[2]....
        /*032c*/ 	.word	0xffffffff


	//   ....[3]....
        /*0330*/ 	.word	0xffffffff


	//   ....[4]....
        /*0334*/ 	.word	0xffffffff


	//   ....[5]....
        /*0338*/ 	.word	0xffffffff


	//   ....[6]....
        /*033c*/ 	.word	0xffffffff


	//   ....[7]....
        /*0340*/ 	.word	0xffffffff


	//   ....[8]....
        /*0344*/ 	.word	0xffffffff


	//   ....[9]....
        /*0348*/ 	.word	0xffffffff


	//   ....[10]....
        /*034c*/ 	.word	0xffffffff


	//   ....[11]....
        /*0350*/ 	.word	0xffffffff


	//   ....[12]....
        /*0354*/ 	.word	0xffffffff


	//   ....[13]....
        /*0358*/ 	.word	0xffffffff


	//   ....[14]....
        /*035c*/ 	.word	0xffffffff


	//   ....[15]....
        /*0360*/ 	.word	0xffffffff


	//   ....[16]....
        /*0364*/ 	.word	0xffffffff


	//   ....[17]....
        /*0368*/ 	.word	0xffffffff


	//   ....[18]....
        /*036c*/ 	.word	0xffffffff


	//   ....[19]....
        /*0370*/ 	.word	0xffffffff


	//   ....[20]....
        /*0374*/ 	.word	0xffffffff


	//   ....[21]....
        /*0378*/ 	.word	0xffffffff


	//   ....[22]....
        /*037c*/ 	.word	0xffffffff


	//   ....[23]....
        /*0380*/ 	.word	0xffffffff


	//   ....[24]....
        /*0384*/ 	.word	0xffffffff


	//   ....[25]....
        /*0388*/ 	.word	0xffffffff


	//   ....[26]....
        /*038c*/ 	.word	0xffffffff


	//   ....[27]....
        /*0390*/ 	.word	0xffffffff


	//   ....[28]....
        /*0394*/ 	.word	0xffffffff


	//   ....[29]....
        /*0398*/ 	.word	0xffffffff


	//   ....[30]....
        /*039c*/ 	.word	0xffffffff


	//   ....[31]....
        /*03a0*/ 	.word	0xffffffff


	//   ....[32]....
        /*03a4*/ 	.word	0xffffffff


	//   ....[33]....
        /*03a8*/ 	.word	0xffffffff


	//   ....[34]....
        /*03ac*/ 	.word	0xffffffff


	//   ....[35]....
        /*03b0*/ 	.word	0xffffffff


	//   ....[36]....
        /*03b4*/ 	.word	0xffffffff


	//   ....[37]....
        /*03b8*/ 	.word	0xffffffff


	//   ....[38]....
        /*03bc*/ 	.word	0xffffffff


	//   ....[39]....
        /*03c0*/ 	.word	0xffffffff


	//   ....[40]....
        /*03c4*/ 	.word	0xffffffff


	//   ....[41]....
        /*03c8*/ 	.word	0xffffffff


	//   ....[42]....
        /*03cc*/ 	.word	0xffffffff


	//   ....[43]....
        /*03d0*/ 	.word	0xffffffff


	//   ....[44]....
        /*03d4*/ 	.word	0xffffffff


	//   ....[45]....
        /*03d8*/ 	.word	0xffffffff


	//   ....[46]....
        /*03dc*/ 	.word	0xffffffff


	//   ....[47]....
        /*03e0*/ 	.word	0xffffffff


	//   ....[48]....
        /*03e4*/ 	.word	0xffffffff


	//   ....[49]....
        /*03e8*/ 	.word	0xffffffff


	//   ....[50]....
        /*03ec*/ 	.word	0xffffffff


	//   ....[51]....
        /*03f0*/ 	.word	0xffffffff


	//   ....[52]....
        /*03f4*/ 	.word	0xffffffff


	//   ....[53]....
        /*03f8*/ 	.word	0xffffffff


	//   ....[54]....
        /*03fc*/ 	.word	0xffffffff


	//   ....[55]....
        /*0400*/ 	.word	0xffffffff


	//   ....[56]....
        /*0404*/ 	.word	0xffffffff


	//   ....[57]....
        /*0408*/ 	.word	0xffffffff


	//   ....[58]....
        /*040c*/ 	.word	0xffffffff


	//   ....[59]....
        /*0410*/ 	.word	0xffffffff


	//   ....[60]....
        /*0414*/ 	.word	0xffffffff


	//   ....[61]....
        /*0418*/ 	.word	0xffffffff


	//   ....[62]....
        /*041c*/ 	.word	0xffffffff


	//   ....[63]....
        /*0420*/ 	.word	0xffffffff


	//   ....[64]....
        /*0424*/ 	.word	0xffffffff


	//   ....[65]....
        /*0428*/ 	.word	0xffffffff


	//   ....[66]....
        /*042c*/ 	.word	0xffffffff


	//   ....[67]....
        /*0430*/ 	.word	0xffffffff


	//   ....[68]....
        /*0434*/ 	.word	0xffffffff


	//   ....[69]....
        /*0438*/ 	.word	0xffffffff


	//   ....[70]....
        /*043c*/ 	.word	0xffffffff


	//   ....[71]....
        /*0440*/ 	.word	0xffffffff


	//   ....[72]....
        /*0444*/ 	.word	0x0500000f


	//----- nvinfo : EIATTR_COOP_GROUP_INSTR_OFFSETS
	.align		4
.L_360:
        /*0448*/ 	.byte	0x04, 0x28
        /*044a*/ 	.short	(.L_362 - .L_361)


	//   ....[0]....
.L_361:
        /*044c*/ 	.word	0x00000060


	//   ....[1]....
        /*0450*/ 	.word	0x000001f0


	//   ....[2]....
        /*0454*/ 	.word	0x00000280


	//   ....[3]....
        /*0458*/ 	.word	0x00000400


	//   ....[4]....
        /*045c*/ 	.word	0x00000640


	//   ....[5]....
        /*0460*/ 	.word	0x00000b90


	//   ....[6]....
        /*0464*/ 	.word	0x00001e40


	//   ....[7]....
        /*0468*/ 	.word	0x00002040


	//   ....[8]....
        /*046c*/ 	.word	0x000021c0


	//   ....[9]....
        /*0470*/ 	.word	0x00002400


	//   ....[10]....
        /*0474*/ 	.word	0x000024d0


	//   ....[11]....
        /*0478*/ 	.word	0x00002520


	//   ....[12]....
        /*047c*/ 	.word	0x00002540


	//   ....[13]....
        /*0480*/ 	.word	0x00002570


	//   ....[14]....
        /*0484*/ 	.word	0x000025a0


	//   ....[15]....
        /*0488*/ 	.word	0x000025b0


	//   ....[16]....
        /*048c*/ 	.word	0x00002620


	//   ....[17]....
        /*0490*/ 	.word	0x00002630


	//   ....[18]....
        /*0494*/ 	.word	0x00002650


	//   ....[19]....
        /*0498*/ 	.word	0x00002720


	//   ....[20]....
        /*049c*/ 	.word	0x00002750


	//   ....[21]....
        /*04a0*/ 	.word	0x000027b0


	//   ....[22]....
        /*04a4*/ 	.word	0x000028a0


	//   ....[23]....
        /*04a8*/ 	.word	0x000028e0


	//   ....[24]....
        /*04ac*/ 	.word	0x00002a40


	//   ....[25]....
        /*04b0*/ 	.word	0x00002ab0


	//   ....[26]....
        /*04b4*/ 	.word	0x00002ad0


	//   ....[27]....
        /*04b8*/ 	.word	0x00002c00


	//   ....[28]....
        /*04bc*/ 	.word	0x00002e10


	//   ....[29]....
        /*04c0*/ 	.word	0x00002e60


	//   ....[30]....
        /*04c4*/ 	.word	0x00002e80


	//   ....[31]....
        /*04c8*/ 	.word	0x00002fe0


	//   ....[32]....
        /*04cc*/ 	.word	0x00003000


	//   ....[33]....
        /*04d0*/ 	.word	0x000030c0


	//   ....[34]....
        /*04d4*/ 	.word	0x000030e0


	//   ....[35]....
        /*04d8*/ 	.word	0x000030f0


	//   ....[36]....
        /*04dc*/ 	.word	0x00003110


	//   ....[37]....
        /*04e0*/ 	.word	0x00003120


	//   ....[38]....
        /*04e4*/ 	.word	0x00003140


	//   ....[39]....
        /*04e8*/ 	.word	0x000031f0


	//   ....[40]....
        /*04ec*/ 	.word	0x00003230


	//   ....[41]....
        /*04f0*/ 	.word	0x000032b0


	//   ....[42]....
        /*04f4*/ 	.word	0x00003310


	//   ....[43]....
        /*04f8*/ 	.word	0x000033c0


	//   ....[44]....
        /*04fc*/ 	.word	0x00003460


	//   ....[45]....
        /*0500*/ 	.word	0x000034a0


	//   ....[46]....
        /*0504*/ 	.word	0x000034e0


	//   ....[47]....
        /*0508*/ 	.word	0x000036b0


	//   ....[48]....
        /*050c*/ 	.word	0x00003790


	//   ....[49]....
        /*0510*/ 	.word	0x00003830


	//   ....[50]....
        /*0514*/ 	.word	0x00003870


	//   ....[51]....
        /*0518*/ 	.word	0x000038a0


	//   ....[52]....
        /*051c*/ 	.word	0x000038e0


	//   ....[53]....
        /*0520*/ 	.word	0x00003910


	//   ....[54]....
        /*0524*/ 	.word	0x00003a90


	//   ....[55]....
        /*0528*/ 	.word	0x00003af0


	//   ....[56]....
        /*052c*/ 	.word	0x00003b40


	//   ....[57]....
        /*0530*/ 	.word	0x00003c60


	//   ....[58]....
        /*0534*/ 	.word	0x00003d60


	//   ....[59]....
        /*0538*/ 	.word	0x00003da0


	//   ....[60]....
        /*053c*/ 	.word	0x00003db0


	//   ....[61]....
        /*0540*/ 	.word	0x00003e10


	//   ....[62]....
        /*0544*/ 	.word	0x000040f0


	//   ....[63]....
        /*0548*/ 	.word	0x00004100


	//   ....[64]....
        /*054c*/ 	.word	0x00004120


	//   ....[65]....
        /*0550*/ 	.word	0x00004150


	//   ....[66]....
        /*0554*/ 	.word	0x00004180


	//   ....[67]....
        /*0558*/ 	.word	0x000041b0


	//   ....[68]....
        /*055c*/ 	.word	0x00004220


	//   ....[69]....
        /*0560*/ 	.word	0x00004250


	//   ....[70]....
        /*0564*/ 	.word	0x00006500


	//   ....[71]....
        /*0568*/ 	.word	0x00006950


	//   ....[72]....
        /*056c*/ 	.word	0x00008da0


	//----- nvinfo : EIATTR_REG_RECONFIG
	.align		4
.L_362:
        /*0570*/ 	.byte	0x01, 0x54
	.zero		2


	//----- nvinfo : EIATTR_SYSCALL_OFFSETS
	.align		4
        /*0574*/ 	.byte	0x04, 0x46
        /*0576*/ 	.short	(.L_364 - .L_363)


	//   ....[0]....
.L_363:
        /*0578*/ 	.word	0x000007f0


	//   ....[1]....
        /*057c*/ 	.word	0x000008e0


	//   ....[2]....
        /*0580*/ 	.word	0x00000a40


	//   ....[3]....
        /*0584*/ 	.word	0x00000b30


	//   ....[4]....
        /*0588*/ 	.word	0x00005e90


	//   ....[5]....
        /*058c*/ 	.word	0x00005fc0


	//   ....[6]....
        /*0590*/ 	.word	0x000060e0


	//   ....[7]....
        /*0594*/ 	.word	0x00006200


	//----- nvinfo : EIATTR_MBARRIER_INSTR_OFFSETS
	.align		4
.L_364:
        /*0598*/ 	.byte	0x04, 0x39
        /*059a*/ 	.short	(.L_366 - .L_365)


	//   ....[0]....
.L_365:
        /*059c*/ 	.word	0x000002c0
        /*05a0*/ 	.word	0x000000ff
        /*05a4*/ 	.word	0x00030c00
        /*05a8*/ 	.short	0x0100
        /*05aa*/ 	.byte	0x06
	.zero		1


	//   ....[1]....
        /*05ac*/ 	.word	0x000003b0
        /*05b0*/ 	.word	0x000000ff
        /*05b4*/ 	.word	0x00030c10
        /*05b8*/ 	.short	0x0100
        /*05ba*/ 	.byte	0x08
	.zero		1


	//   ....[2]....
        /*05bc*/ 	.word	0x000003c0
        /*05c0*/ 	.word	0x000000ff
        /*05c4*/ 	.word	0x00030c20
        /*05c8*/ 	.short	0x0100
        /*05ca*/ 	.byte	0x08
	.zero		1


	//   ....[3]....
        /*05cc*/ 	.word	0x000003d0
        /*05d0*/ 	.word	0x000000ff
        /*05d4*/ 	.word	0x00030c18
        /*05d8*/ 	.short	0x0100
        /*05da*/ 	.byte	0x08
	.zero		1


	//   ....[4]....
        /*05dc*/ 	.word	0x000003e0
        /*05e0*/ 	.word	0x000000ff
        /*05e4*/ 	.word	0x00030c28
        /*05e8*/ 	.short	0x0100
        /*05ea*/ 	.byte	0x08
	.zero		1


	//   ....[5]....
        /*05ec*/ 	.word	0x00000510
        /*05f0*/ 	.word	0x000000ff
        /*05f4*/ 	.word	0x00030c30
        /*05f8*/ 	.short	0x0100
        /*05fa*/ 	.byte	0x08
	.zero		1


	//   ....[6]....
        /*05fc*/ 	.word	0x00000520
        /*0600*/ 	.word	0x000000ff
        /*0604*/ 	.word	0x00030c40
        /*0608*/ 	.short	0x0100
        /*060a*/ 	.byte	0x08
	.zero		1


	//   ....[7]....
        /*060c*/ 	.word	0x00000530
        /*0610*/ 	.word	0x000000ff
        /*0614*/ 	.word	0x00030c38
        /*0618*/ 	.short	0x0100
        /*061a*/ 	.byte	0x08
	.zero		1


	//   ....[8]....
        /*061c*/ 	.word	0x00000540
        /*0620*/ 	.word	0x000000ff
        /*0624*/ 	.word	0x00030c48
        /*0628*/ 	.short	0x0100
        /*062a*/ 	.byte	0x08
	.zero		1


	//   ....[9]....
        /*062c*/ 	.word	0x00000bc0
        /*0630*/ 	.word	0x00000002
        /*0634*/ 	.word	0x00030c00
        /*0638*/ 	.short	0x010a
        /*063a*/ 	.byte	0x3f
	.zero		1


	//   ....[10]....
        /*063c*/ 	.word	0x00000c50
        /*0640*/ 	.word	0x00000002
        /*0644*/ 	.word	0x00030c00
        /*0648*/ 	.short	0x010a
        /*064a*/ 	.byte	0x3f
	.zero		1


	//   ....[11]....
        /*064c*/ 	.word	0x00001520
        /*0650*/ 	.word	0x00000003
        /*0654*/ 	.word	0x00030c10
        /*0658*/ 	.short	0x010a
        /*065a*/ 	.byte	0x3f
	.zero		1


	//   ....[12]....
        /*065c*/ 	.word	0x00001590
        /*0660*/ 	.word	0x00000003
        /*0664*/ 	.word	0x00030c10
        /*0668*/ 	.short	0x010a
        /*066a*/ 	.byte	0x3f
	.zero		1


	//   ....[13]....
        /*066c*/ 	.word	0x000019b0
        /*0670*/ 	.word	0x00000003
        /*0674*/ 	.word	0x00030c30
        /*0678*/ 	.short	0x010a
        /*067a*/ 	.byte	0x3f
	.zero		1


	//   ....[14]....
        /*067c*/ 	.word	0x000019f0
        /*0680*/ 	.word	0x00000003
        /*0684*/ 	.word	0x00030c30
        /*0688*/ 	.short	0x010a
        /*068a*/ 	.byte	0x3f
	.zero		1


	//   ....[15]....
        /*068c*/ 	.word	0x000056d0
        /*0690*/ 	.word	0x00000000
        /*0694*/ 	.word	0x00000000
        /*0698*/ 	.short	0x0101
        /*069a*/ 	.byte	0x3f
	.zero		1


	//   ....[16]....
        /*069c*/ 	.word	0x00005b10
        /*06a0*/ 	.word	0x00000003
        /*06a4*/ 	.word	0x00000000
        /*06a8*/ 	.short	0x0101
        /*06aa*/ 	.byte	0x3f
	.zero		1


	//   ....[17]....
        /*06ac*/ 	.word	0x00007790
        /*06b0*/ 	.word	0x0000000b
        /*06b4*/ 	.word	0x00030c20
        /*06b8*/ 	.short	0x010a
        /*06ba*/ 	.byte	0x3f
	.zero		1


	//   ....[18]....
        /*06bc*/ 	.word	0x00007c60
        /*06c0*/ 	.word	0x0000000b
        /*06c4*/ 	.word	0x00030c40
        /*06c8*/ 	.short	0x010a
        /*06ca*/ 	.byte	0x3f
	.zero		1


	//   ....[19]....
        /*06cc*/ 	.word	0x00007e90
        /*06d0*/ 	.word	0x0000000b
        /*06d4*/ 	.word	0x00030c28
        /*06d8*/ 	.short	0x010a
        /*06da*/ 	.byte	0x3f
	.zero		1


	//   ....[20]....
        /*06dc*/ 	.word	0x00008030
        /*06e0*/ 	.word	0x0000000b
        /*06e4*/ 	.word	0x00030c48
        /*06e8*/ 	.short	0x010a
        /*06ea*/ 	.byte	0x3f
	.zero		1


	//   ....[21]....
        /*06ec*/ 	.word	0x00008240
        /*06f0*/ 	.word	0x0000000b
        /*06f4*/ 	.word	0x00030c20
        /*06f8*/ 	.short	0x010a
        /*06fa*/ 	.byte	0x3f
	.zero		1


	//   ....[22]....
        /*06fc*/ 	.word	0x00008450
        /*0700*/ 	.word	0x0000000b
        /*0704*/ 	.word	0x00030c40
        /*0708*/ 	.short	0x010a
        /*070a*/ 	.byte	0x3f
	.zero		1


	//   ....[23]....
        /*070c*/ 	.word	0x00008650
        /*0710*/ 	.word	0x0000000b
        /*0714*/ 	.word	0x00030c28
        /*0718*/ 	.short	0x010a
        /*071a*/ 	.byte	0x3f
	.zero		1


	//   ....[24]....
        /*071c*/ 	.word	0x00008850
        /*0720*/ 	.word	0x0000000d
        /*0724*/ 	.word	0x00030c40
        /*0728*/ 	.short	0x010a
        /*072a*/ 	.byte	0x3f
	.zero		1


	//   ....[25]....
        /*072c*/ 	.word	0x00008c10
        /*0730*/ 	.word	0x00000006
        /*0734*/ 	.word	0x00000000
        /*0738*/ 	.short	0x010a
        /*073a*/ 	.byte	0x3f
	.zero		1


	//   ....[26]....
        /*073c*/ 	.word	0x00008c70
        /*0740*/ 	.word	0x00000003
        /*0744*/ 	.word	0x00000000
        /*0748*/ 	.short	0x010a
        /*074a*/ 	.byte	0x3f
	.zero		1


	//   ....[27]....
        /*074c*/ 	.word	0x00008cd0
        /*0750*/ 	.word	0x00000000
        /*0754*/ 	.word	0x00000000
        /*0758*/ 	.short	0x010a
        /*075a*/ 	.byte	0x3f
	.zero		1


	//   ....[28]....
        /*075c*/ 	.word	0x00008d00
        /*0760*/ 	.word	0x00000003
        /*0764*/ 	.word	0x00000000
        /*0768*/ 	.short	0x010a
        /*076a*/ 	.byte	0x3f
	.zero		1


	//   ....[29]....
        /*076c*/ 	.word	0x00008dd0
        /*0770*/ 	.word	0x00000002
        /*0774*/ 	.word	0x00030c00
        /*0778*/ 	.short	0x010a
        /*077a*/ 	.byte	0x3f
	.zero		1


	//   ....[30]....
        /*077c*/ 	.word	0x00008e20
        /*0780*/ 	.word	0x00000003
        /*0784*/ 	.word	0x00030c10
        /*0788*/ 	.short	0x010a
        /*078a*/ 	.byte	0x3f
	.zero		1


	//   ....[31]....
        /*078c*/ 	.word	0x00008e70
        /*0790*/ 	.word	0x00000003
        /*0794*/ 	.word	0x00030c30
        /*0798*/ 	.short	0x010a
        /*079a*/ 	.byte	0x3f
	.zero		1


	//   ....[32]....
        /*079c*/ 	.word	0x00008ec0
        /*07a0*/ 	.word	0x0000000b
        /*07a4*/ 	.word	0x00030c20
        /*07a8*/ 	.short	0x010a
        /*07aa*/ 	.byte	0x3f
	.zero		1


	//   ....[33]....
        /*07ac*/ 	.word	0x00008f10
        /*07b0*/ 	.word	0x0000000b
        /*07b4*/ 	.word	0x00030c40
        /*07b8*/ 	.short	0x010a
        /*07ba*/ 	.byte	0x3f
	.zero		1


	//   ....[34]....
        /*07bc*/ 	.word	0x00008f60
        /*07c0*/ 	.word	0x0000000b
        /*07c4*/ 	.word	0x00030c28
        /*07c8*/ 	.short	0x010a
        /*07ca*/ 	.byte	0x3f
	.zero		1


	//   ....[35]....
        /*07cc*/ 	.word	0x00008fb0
        /*07d0*/ 	.word	0x0000000b
        /*07d4*/ 	.word	0x00030c48
        /*07d8*/ 	.short	0x010a
        /*07da*/ 	.byte	0x3f
	.zero		1


	//   ....[36]....
        /*07dc*/ 	.word	0x00009010
        /*07e0*/ 	.word	0x0000000b
        /*07e4*/ 	.word	0x00030c20
        /*07e8*/ 	.short	0x010a
        /*07ea*/ 	.byte	0x3f
	.zero		1


	//   ....[37]....
        /*07ec*/ 	.word	0x00009060
        /*07f0*/ 	.word	0x0000000b
        /*07f4*/ 	.word	0x00030c40
        /*07f8*/ 	.short	0x010a
        /*07fa*/ 	.byte	0x3f
	.zero		1


	//   ....[38]....
        /*07fc*/ 	.word	0x000090b0
        /*0800*/ 	.word	0x0000000b
        /*0804*/ 	.word	0x00030c28
        /*0808*/ 	.short	0x010a
        /*080a*/ 	.byte	0x3f
	.zero		1


	//   ....[39]....
        /*080c*/ 	.word	0x00009100
        /*0810*/ 	.word	0x0000000d
        /*0814*/ 	.word	0x00030c40
        /*0818*/ 	.short	0x010a
        /*081a*/ 	.byte	0x3f
	.zero		1


	//   ....[40]....
        /*081c*/ 	.word	0x000091e0
        /*0820*/ 	.word	0x00000006
        /*0824*/ 	.word	0x00000000
        /*0828*/ 	.short	0x010a
        /*082a*/ 	.byte	0x3f
	.zero		1


	//   ....[41]....
        /*082c*/ 	.word	0x00009230
        /*0830*/ 	.word	0x00000003
        /*0834*/ 	.word	0x00000000
        /*0838*/ 	.short	0x010a
        /*083a*/ 	.byte	0x3f
	.zero		1


	//   ....[42]....
        /*083c*/ 	.word	0x00009280
        /*0840*/ 	.word	0x00000000
        /*0844*/ 	.word	0x00000000
        /*0848*/ 	.short	0x010a
        /*084a*/ 	.byte	0x3f
	.zero		1


	//----- nvinfo : EIATTR_NUM_MBARRIERS
	.align		4
.L_366:
        /*084c*/ 	.byte	0x03, 0x38
        /*084e*/ 	.short	0x0009


	//----- nvinfo : EIATTR_EXIT_INSTR_OFFSETS
	.align		4
        /*0850*/ 	.byte	0x04, 0x1c
        /*0852*/ 	.short	(.L_368 - .L_367)


	//   ....[0]....
.L_367:
        /*0854*/ 	.word	0x00008d50


	//----- nvinfo : EIATTR_MAX_THREADS
	.align		4
.L_368:
        /*0858*/ 	.byte	0x04, 0x05
        /*085a*/ 	.short	(.L_370 - .L_369)
.L_369:
        /*085c*/ 	.word	0x00000180
        /*0860*/ 	.word	0x00000001
        /*0864*/ 	.word	0x00000001


	//----- nvinfo : EIATTR_CRS_STACK_SIZE
	.align		4
.L_370:
        /*0868*/ 	.byte	0x04, 0x1e
        /*086a*/ 	.short	(.L_372 - .L_371)
.L_371:
        /*086c*/ 	.word	0x00000000


	//----- nvinfo : EIATTR_CBANK_PARAM_SIZE
	.align		4
.L_372:
        /*0870*/ 	.byte	0x03, 0x19
        /*0872*/ 	.short	0x0970


	//----- nvinfo : EIATTR_PARAM_CBANK
	.align		4
        /*0874*/ 	.byte	0x04, 0x0a
        /*0876*/ 	.short	(.L_374 - .L_373)
	.align		4
.L_373:
        /*0878*/ 	.word	index@(.nv.constant0._ZN7cutlass13device_kernelIN5flash11enable_sm90INS1_16FlashAttnBwdSm90INS1_25CollectiveMainloopBwdSm90ILi2ELi2ELi2EN4cute5tupleIJNS5_1CILi1EEES8_S8_EEENS6_IJNS7_ILi128EEESA_NS7_ILi64EEEEEENS_10bfloat16_tEfNS_4arch4Sm90ELb0ELb0ELb1ELb0ELb0ELb1ELb0ELb0ELi2ELi1ELi2ELi2ELb0EEENS1_21CollectiveEpilogueBwdISC_SD_SF_Li256ELb0ELb0ELi1EEENS1_19SingleTileSchedulerILb0ELb0ELb0ELi128EEEEEEEEEvNT_6ParamsE)
        /*087c*/ 	.short	0x0210
        /*087e*/ 	.short	0x0970


	//----- nvinfo : EIATTR_SW_WAR
	.align		4
.L_374:
        /*0880*/ 	.byte	0x04, 0x36
        /*0882*/ 	.short	(.L_376 - .L_375)
.L_375:
        /*0884*/ 	.word	0x00000008
.L_376:


//--------------------- .nv.info._ZN7cutlass13device_kernelIN5flash11enable_sm90INS1_16FlashAttnBwdSm90INS1_25CollectiveMainloopBwdSm90ILi2ELi2ELi2EN4cute5tupleIJNS5_1CILi1EEES8_S8_EEENS6_IJNS7_ILi128EEESA_NS7_ILi64EEEEEENS_10bfloat16_tEfNS_4arch4Sm90ELb0ELb0ELb1ELb0ELb1ELb1ELb0ELb0ELi2ELi1ELi2ELi2ELb0EEENS1_21CollectiveEpilogueBwdISC_SD_SF_Li256ELb0ELb0ELi1EEENS1_19SingleTileSchedulerILb0ELb0ELb0ELi128EEEEEEEEEvNT_6ParamsE --------------------------
	.section	.nv.info._ZN7cutlass13device_kernelIN5flash11enable_sm90INS1_16FlashAttnBwdSm90INS1_25CollectiveMainloopBwdSm90ILi2ELi2ELi2EN4cute5tupleIJNS5_1CILi1EEES8_S8_EEENS6_IJNS7_ILi128EEESA_NS7_ILi64EEEEEENS_10bfloat16_tEfNS_4arch4Sm90ELb0ELb0ELb1ELb0ELb1ELb1ELb0ELb0ELi2ELi1ELi2ELi2ELb0EEENS1_21CollectiveEpilogueBwdISC_SD_SF_Li256ELb0ELb0ELi1EEENS1_19SingleTileSchedulerILb0ELb0ELb0ELi128EEEEEEEEEvNT_6ParamsE,"",@"SHT_CUDA_INFO"
	.sectionflags	@""
	.align	4


	//----- nvinfo : EIATTR_CUDA_API_VERSION
	.align		4
        /*0000*/ 	.byte	0x04, 0x37
        /*0002*/ 	.short	(.L_378 - .L_377)
.L_377:
        /*0004*/ 	.word	0x00000082


	//----- nvinfo : EIATTR_KPARAM_INFO
	.align		4
.L_378:
        /*0008*/ 	.byte	0x04, 0x17
        /*000a*/ 	.short	(.L_380 - .L_379)
.L_379:
        /*000c*/ 	.word	0x00000000
        /*0010*/ 	.short	0x0000
        /*0012*/ 	.short	0x0070
        /*0014*/ 	.byte	0x00, 0xf0, 0x01, 0x24


	//----- nvinfo : EIATTR_SPARSE_MMA_MASK
	.align		4
.L_380:
        /*0018*/ 	.byte	0x03, 0x50
        /*001a*/ 	.short	0x0000


	//----- nvinfo : EIATTR_MAXREG_COUNT
	.align		4
        /*001c*/ 	.byte	0x03, 0x1b
        /*001e*/ 	.short	0x00a8


	//----- nvinfo : EIATTR_NUM_BARRIERS
	.align		4
        /*0020*/ 	.byte	0x02, 0x4c
        /*0022*/ 	.byte	0x10
	.zero		1


	//----- nvinfo : EIATTR_EXTERNS
	.align		4
        /*0024*/ 	.byte	0x04, 0x0f
        /*0026*/ 	.short	(.L_382 - .L_381)


	//   ....[0]....
	.align		4
.L_381:
        /*0028*/ 	.word	index@(__assertfail)


	//----- nvinfo : EIATTR_ANNOTATIONS
	.align		4
.L_382:
        /*002c*/ 	.byte	0x04, 0x55
        /*002e*/ 	.short	(.L_384 - .L_383)


	//   ....[0]....
.L_383:
        /* <DEDUP_REMOVED lines=46> */


	//----- nvinfo : EIATTR_MERCURY_ISA_VERSION
	.align		4
.L_384:
        /*0300*/ 	.byte	0x03, 0x5f
        /*0302*/ 	.short	0x0101


	//----- nvinfo : EIATTR_INT_WARP_WIDE_INSTR_OFFSETS
	.align		4
        /*0304*/ 	.byte	0x04, 0x31
        /*0306*/ 	.short	(.L_386 - .L_385)


	//   ....[0]....
.L_385:
        /*0308*/ 	.word	0x000001e0


	//   ....[1]....
        /*030c*/ 	.word	0x000002a0


	//   ....[2]....
        /*0310*/ 	.word	0x000071b0


	//   ....[3]....
        /*0314*/ 	.word	0x00007620


	//   ....[4]....
        /*0318*/ 	.word	0x00007bf0


	//----- nvinfo : EIATTR_COOP_GROUP_MASK_REGIDS
	.align		4
.L_386:
        /*031c*/ 	.byte	0x04, 0x29
        /*031e*/ 	.short	(.L_388 - .L_387)


	//   ....[0]....
.L_387:
        /*0320*/ 	.word	0xffffffff


	//   ....[1]....
        /*0324*/ 	.word	0xffffffff


	//   ....[2]....
        /*0328*/ 	.word	0xffffffff


	//   ....[3]....
        /*032c*/ 	.word	0xffffffff


	//   ....[4]....
        /*0330*/ 	.word	0xffffffff


	//   ....[5]....
        /*0334*/ 	.word	0xffffffff


	//   ....[6]....
        /*0338*/ 	.word	0xffffffff


	//   ....[7]....
        /*033c*/ 	.word	0xffffffff


	//   ....[8]....
        /*0340*/ 	.word	0xffffffff


	//   ....[9]....
        /*0344*/ 	.word	0xffffffff


	//   ....[10]....
        /*0348*/ 	.word	0xffffffff


	//   ....[11]....
        /*034c*/ 	.word	0xffffffff


	//   ....[12]....
        /*0350*/ 	.word	0xffffffff


	//   ....[13]....
        /*0354*/ 	.word	0xffffffff


	//   ....[14]....
        /*0358*/ 	.word	0xffffffff


	//   ....[15]....
        /*035c*/ 	.word	0xffffffff


	//   ....[16]....
        /*0360*/ 	.word	0xffffffff


	//   ....[17]....
        /*0364*/ 	.word	0xffffffff


	//   ....[18]....
        /*0368*/ 	.word	0xffffffff


	//   ....[19]....
        /*036c*/ 	.word	0xffffffff


	//   ....[20]....
        /*0370*/ 	.word	0xffffffff


	//   ....[21]....
        /*0374*/ 	.word	0xffffffff


	//   ....[22]....
        /*0378*/ 	.word	0xffffffff


	//   ....[23]....
        /*037c*/ 	.word	0xffffffff


	//   ....[24]....
        /*0380*/ 	.word	0xffffffff


	//   ....[25]....
        /*0384*/ 	.word	0xffffffff


	//   ....[26]....
        /*0388*/ 	.word	0xffffffff


	//   ....[27]....
        /*038c*/ 	.word	0xffffffff


	//   ....[28]....
        /*0390*/ 	.word	0xffffffff


	//   ....[29]....
        /*0394*/ 	.word	0xffffffff


	//   ....[30]....
        /*0398*/ 	.word	0xffffffff


	//   ....[31]....
        /*039c*/ 	.word	0xffffffff


	//   ....[32]....
        /*03a0*/ 	.word	0xffffffff


	//   ....[33]....
        /*03a4*/ 	.word	0xffffffff


	//   ....[34]....
        /*03a8*/ 	.word	0xffffffff


	//   ....[35]....
        /*03ac*/ 	.word	0xffffffff


	//   ....[36]....
        /*03b0*/ 	.word	0xffffffff


	//   ....[37]....
        /*03b4*/ 	.word	0xffffffff


	//   ....[38]....
        /*03b8*/ 	.word	0xffffffff


	//   ....[39]....
        /*03bc*/ 	.word	0xffffffff


	//   ....[40]....
        /*03c0*/ 	.word	0xffffffff


	//   ....[41]....
        /*03c4*/ 	.word	0xffffffff


	//   ....[42]....
        /*03c8*/ 	.word	0xffffffff


	//   ....[43]....
        /*03cc*/ 	.word	0xffffffff


	//   ....[44]....
        /*03d0*/ 	.word	0xffffffff


	//   ....[45]....
        /*03d4*/ 	.word	0xffffffff


	//   ....[46]....
        /*03d8*/ 	.word	0xffffffff


	//   ....[47]....
        /*03dc*/ 	.word	0xffffffff


	//   ....[48]....
        /*03e0*/ 	.word	0xffffffff


	//   ....[49]....
        /*03e4*/ 	.word	0xffffffff


	//   ....[50]....
        /*03e8*/ 	.word	0xffffffff


	//   ....[51]....
        /*03ec*/ 	.word	0xffffffff


	//   ....[52]....
        /*03f0*/ 	.word	0xffffffff


	//   ....[53]....
        /*03f4*/ 	.word	0xffffffff


	//   ....[54]....
        /*03f8*/ 	.word	0xffffffff


	//   ....[55]....
        /*03fc*/ 	.word	0xffffffff


	//   ....[56]....
        /*0400*/ 	.word	0xffffffff


	//   ....[57]....
        /*0404*/ 	.word	0xffffffff


	//   ....[58]....
        /*0408*/ 	.word	0xffffffff


	//   ....[59]....
        /*040c*/ 	.word	0xffffffff


	//   ....[60]....
        /*0410*/ 	.word	0xffffffff


	//   ....[61]....
        /*0414*/ 	.word	0xffffffff


	//   ....[62]....
        /*0418*/ 	.word	0xffffffff


	//   ....[63]....
        /*041c*/ 	.word	0xffffffff


	//   ....[64]....
        /*0420*/ 	.word	0xffffffff


	//   ....[65]....
        /*0424*/ 	.word	0xffffffff


	//   ....[66]....
        /*0428*/ 	.word	0xffffffff


	//   ....[67]....
        /*042c*/ 	.word	0xffffffff


	//   ....[68]....
        /*0430*/ 	.word	0xffffffff


	//   ....[69]....
        /*0434*/ 	.word	0xffffffff


	//   ....[70]....
        /*0438*/ 	.word	0xffffffff


	//   ....[71]....
        /*043c*/ 	.word	0xffffffff


	//   ....[72]....
        /*0440*/ 	.word	0xffffffff


	//   ....[73]....
        /*0444*/ 	.word	0xffffffff


	//   ....[74]....
        /*0448*/ 	.word	0xffffffff


	//   ....[75]....
        /*044c*/ 	.word	0xffffffff


	//   ....[76]....
        /*0450*/ 	.word	0xffffffff


	//   ....[77]....
        /*0454*/ 	.word	0xffffffff


	//   ....[78]....
        /*0458*/ 	.word	0x0500000f


	//   ....[79]....
        /*045c*/ 	.word	0x0500000f


	//   ....[80]....
        /*0460*/ 	.word	0x0500000f


	//   ....[81]....
        /*0464*/ 	.word	0x0500000f


	//----- nvinfo : EIATTR_COOP_GROUP_INSTR_OFFSETS
	.align		4
.L_388:
        /*0468*/ 	.byte	0x04, 0x28
        /*046a*/ 	.short	(.L_390 - .L_389)


	//   ....[0]....
.L_389:
        /*046c*/ 	.word	0x00000060


	//   ....[1]....
        /*0470*/ 	.word	0x000001f0


	//   ....[2]....
        /*0474*/ 	.word	0x00000280


	//   ....[3]....
        /*0478*/ 	.word	0x00000400


	//   ....[4]....
        /*047c*/ 	.word	0x00000640


	//   ....[5]....
        /*0480*/ 	.word	0x00000b90


	//   ....[6]....
        /*0484*/ 	.word	0x00001f00


	//   ....[7]....
        /*0488*/ 	.word	0x00002080


	//   ....[8]....
        /*048c*/ 	.word	0x00002200


	//   ....[9]....
        /*0490*/ 	.word	0x00002240


	//   ....[10]....
        /*0494*/ 	.word	0x00002380


	//   ....[11]....
        /*0498*/ 	.word	0x000024e0


	//   ....[12]....
        /*049c*/ 	.word	0x00002540


	//   ....[13]....
        /*04a0*/ 	.word	0x00002560


	//   ....[14]....
        /*04a4*/ 	.word	0x000025e0


	//   ....[15]....
        /*04a8*/ 	.word	0x000025f0


	//   ....[16]....
        /*04ac*/ 	.word	0x00002610


	//   ....[17]....
        /*04b0*/ 	.word	0x00002650


	//   ....[18]....
        /*04b4*/ 	.word	0x000026a0


	//   ....[19]....
        /*04b8*/ 	.word	0x00002730


	//   ....[20]....
        /*04bc*/ 	.word	0x00002760


	//   ....[21]....
        /*04c0*/ 	.word	0x00002870


	//   ....[22]....
        /*04c4*/ 	.word	0x00002890


	//   ....[23]....
        /*04c8*/ 	.word	0x000029e0


	//   ....[24]....
        /*04cc*/ 	.word	0x00002a40


	//   ....[25]....
        /*04d0*/ 	.word	0x00002ac0


	//   ....[26]....
        /*04d4*/ 	.word	0x00002ae0


	//   ....[27]....
        /*04d8*/ 	.word	0x00002c70


	//   ....[28]....
        /*04dc*/ 	.word	0x00002ca0


	//   ....[29]....
        /*04e0*/ 	.word	0x00002d00


	//   ....[30]....
        /*04e4*/ 	.word	0x00002ed0


	//   ....[31]....
        /*04e8*/ 	.word	0x00003000


	//   ....[32]....
        /*04ec*/ 	.word	0x00003020


	//   ....[33]....
        /*04f0*/ 	.word	0x00003030


	//   ....[34]....
        /*04f4*/ 	.word	0x00003050


	//   ....[35]....
        /*04f8*/ 	.word	0x00003060


	//   ....[36]....
        /*04fc*/ 	.word	0x00003090


	//   ....[37]....
        /*0500*/ 	.word	0x000030b0


	//   ....[38]....
        /*0504*/ 	.word	0x000030f0


	//   ....[39]....
        /*0508*/ 	.word	0x000031f0


	//   ....[40]....
        /*050c*/ 	.word	0x00003230


	//   ....[41]....
        /*0510*/ 	.word	0x00003270


	//   ....[42]....
        /*0514*/ 	.word	0x000032b0


	//   ....[43]....
        /*0518*/ 	.word	0x00003390


	//   ....[44]....
        /*051c*/ 	.word	0x000033e0


	//   ....[45]....
        /*0520*/ 	.word	0x00003530


	//   ....[46]....
        /*0524*/ 	.word	0x000035c0


	//   ....[47]....
        /*0528*/ 	.word	0x00003740


	//   ....[48]....
        /*052c*/ 	.word	0x00003780


	//   ....[49]....
        /*0530*/ 	.word	0x000037d0


	//   ....[50]....
        /*0534*/ 	.word	0x00003800


	//   ....[51]....
        /*0538*/ 	.word	0x00003810


	//   ....[52]....
        /*053c*/ 	.word	0x000038c0


	//   ....[53]....
        /*0540*/ 	.word	0x00003940


	//   ....[54]....
        /*0544*/ 	.word	0x00003c50


	//   ....[55]....
        /*0548*/ 	.word	0x00003c60


	//   ....[56]....
        /*054c*/ 	.word	0x00003cd0


	//   ....[57]....
        /*0550*/ 	.word	0x00003d00


	//   ....[58]....
        /*0554*/ 	.word	0x00003d10


	//   ....[59]....
        /*0558*/ 	.word	0x00003d30


	//   ....[60]....
        /*055c*/ 	.word	0x00003d40


	//   ....[61]....
        /*0560*/ 	.word	0x00003d60


	//   ....[62]....
        /*0564*/ 	.word	0x00004050


	//   ....[63]....
        /*0568*/ 	.word	0x00004060


	//   ....[64]....
        /*056c*/ 	.word	0x00004070


	//   ....[65]....
        /*0570*/ 	.word	0x00004080


	//   ....[66]....
        /*0574*/ 	.word	0x00004090


	//   ....[67]....
        /*0578*/ 	.word	0x000040b0


	//   ....[68]....
        /*057c*/ 	.word	0x000040e0


	//   ....[69]....
        /*0580*/ 	.word	0x00004120


	//   ....[70]....
        /*0584*/ 	.word	0x00006510


	//   ....[71]....
        /*0588*/ 	.word	0x00006940


	//   ....[72]....
        /*058c*/ 	.word	0x00006e50


	//   ....[73]....
        /*0590*/ 	.word	0x000070e0


	//   ....[74]....
        /*0594*/ 	.word	0x00007320


	//   ....[75]....
        /*0598*/ 	.word	0x00007550


	//   ....[76]....
        /*059c*/ 	.word	0x00007800


	//   ....[77]....
        /*05a0*/ 	.word	0x00007b30


	//   ....[78]....
        /*05a4*/ 	.word	0x000095b0


	//   ....[79]....
        /*05a8*/ 	.word	0x00009700


	//   ....[80]....
        /*05ac*/ 	.word	0x00009770


	//   ....[81]....
        /*05b0*/ 	.word	0x000097e0


	//----- nvinfo : EIATTR_REG_RECONFIG
	.align		4
.L_390:
        /*05b4*/ 	.byte	0x01, 0x54
	.zero		2


	//----- nvinfo : EIATTR_SYSCALL_OFFSETS
	.align		4
        /*05b8*/ 	.byte	0x04, 0x46
        /*05ba*/ 	.short	(.L_392 - .L_391)


	//   ....[0]....
.L_391:
        /*05bc*/ 	.word	0x000007f0


	//   ....[1]....
        /*05c0*/ 	.word	0x000008e0


	//   ....[2]....
        /*05c4*/ 	.word	0x00000a40


	//   ....[3]....
        /*05c8*/ 	.word	0x00000b30


	//   ....[4]....
        /*05cc*/ 	.word	0x00005e80


	//   ....[5]....
        /*05d0*/ 	.word	0x00005fb0


	//   ....[6]....
        /*05d4*/ 	.word	0x000060d0


	//   ....[7]....
        /*05d8*/ 	.word	0x000061f0


	//----- nvinfo : EIATTR_MBARRIER_INSTR_OFFSETS
	.align		4
.L_392:
        /*05dc*/ 	.byte	0x04, 0x39
        /*05de*/ 	.short	(.L_394 - .L_393)


	//   ....[0]....
.L_393:
        /*05e0*/ 	.word	0x000002c0
        /*05e4*/ 	.word	0x000000ff
        /*05e8*/ 	.word	0x00030c00
        /*05ec*/ 	.short	0x0100
        /*05ee*/ 	.byte	0x06
	.zero		1


	//   ....[1]....
        /*05f0*/ 	.word	0x000003b0
        /*05f4*/ 	.word	0x000000ff
        /*05f8*/ 	.word	0x00030c10
        /*05fc*/ 	.short	0x0100
        /*05fe*/ 	.byte	0x08
	.zero		1


	//   ....[2]....
        /*0600*/ 	.word	0x000003c0
        /*0604*/ 	.word	0x000000ff
        /*0608*/ 	.word	0x00030c20
        /*060c*/ 	.short	0x0100
        /*060e*/ 	.byte	0x08
	.zero		1


	//   ....[3]....
        /*0610*/ 	.word	0x000003d0
        /*0614*/ 	.word	0x000000ff
        /*0618*/ 	.word	0x00030c18
        /*061c*/ 	.short	0x0100
        /*061e*/ 	.byte	0x08
	.zero		1


	//   ....[4]....
        /*0620*/ 	.word	0x000003e0
        /*0624*/ 	.word	0x000000ff
        /*0628*/ 	.word	0x00030c28
        /*062c*/ 	.short	0x0100
        /*062e*/ 	.byte	0x08
	.zero		1


	//   ....[5]....
        /*0630*/ 	.word	0x00000510
        /*0634*/ 	.word	0x000000ff
        /*0638*/ 	.word	0x00030c30
        /*063c*/ 	.short	0x0100
        /*063e*/ 	.byte	0x08
	.zero		1


	//   ....[6]....
        /*0640*/ 	.word	0x00000520
        /*0644*/ 	.word	0x000000ff
        /*0648*/ 	.word	0x00030c40
        /*064c*/ 	.short	0x0100
        /*064e*/ 	.byte	0x08
	.zero		1


	//   ....[7]....
        /*0650*/ 	.word	0x00000530
        /*0654*/ 	.word	0x000000ff
        /*0658*/ 	.word	0x00030c38
        /*065c*/ 	.short	0x0100
        /*065e*/ 	.byte	0x08
	.zero		1


	//   ....[8]....
        /*0660*/ 	.word	0x00000540
        /*0664*/ 	.word	0x000000ff
        /*0668*/ 	.word	0x00030c48
        /*066c*/ 	.short	0x0100
        /*066e*/ 	.byte	0x08
	.zero		1


	//   ....[9]....
        /*0670*/ 	.word	0x00000bc0
        /*0674*/ 	.word	0x00000002
        /*0678*/ 	.word	0x00030c00
        /*067c*/ 	.short	0x010a
        /*067e*/ 	.byte	0x3f
	.zero		1


	//   ....[10]....
        /*0680*/ 	.word	0x00000c50
        /*0684*/ 	.word	0x00000002
        /*0688*/ 	.word	0x00030c00
        /*068c*/ 	.short	0x010a
        /*068e*/ 	.byte	0x3f
	.zero		1


	//   ....[11]....
        /*0690*/ 	.word	0x00001520
        /*0694*/ 	.word	0x00000015
        /*0698*/ 	.word	0x00030c10
        /*069c*/ 	.short	0x010a
        /*069e*/ 	.byte	0x3f
	.zero		1


	//   ....[12]....
        /*06a0*/ 	.word	0x00001590
        /*06a4*/ 	.word	0x00000015
        /*06a8*/ 	.word	0x00030c10
        /*06ac*/ 	.short	0x010a
        /*06ae*/ 	.byte	0x3f
	.zero		1


	//   ....[13]....
        /*06b0*/ 	.word	0x000019b0
        /*06b4*/ 	.word	0x00000015
        /*06b8*/ 	.word	0x00030c30
        /*06bc*/ 	.short	0x010a
        /*06be*/ 	.byte	0x3f
	.zero		1


	//   ....[14]....
        /*06c0*/ 	.word	0x000019f0
        /*06c4*/ 	.word	0x00000015
        /*06c8*/ 	.word	0x00030c30
        /*06cc*/ 	.short	0x010a
        /*06ce*/ 	.byte	0x3f
	.zero		1


	//   ....[15]....
        /*06d0*/ 	.word	0x000056c0
        /*06d4*/ 	.word	0x00000000
        /*06d8*/ 	.word	0x00000000
        /*06dc*/ 	.short	0x0101
        /*06de*/ 	.byte	0x3f
	.zero		1


	//   ....[16]....
        /*06e0*/ 	.word	0x00005b00
        /*06e4*/ 	.word	0x00000000
        /*06e8*/ 	.word	0x00000000
        /*06ec*/ 	.short	0x0101
        /*06ee*/ 	.byte	0x3f
	.zero		1


	//   ....[17]....
        /*06f0*/ 	.word	0x00007fa0
        /*06f4*/ 	.word	0x0000000b
        /*06f8*/ 	.word	0x00030c20
        /*06fc*/ 	.short	0x010a
        /*06fe*/ 	.byte	0x3f
	.zero		1


	//   ....[18]....
        /*0700*/ 	.word	0x00008470
        /*0704*/ 	.word	0x0000000b
        /*0708*/ 	.word	0x00030c40
        /*070c*/ 	.short	0x010a
        /*070e*/ 	.byte	0x3f
	.zero		1


	//   ....[19]....
        /*0710*/ 	.word	0x000086a0
        /*0714*/ 	.word	0x0000000b
        /*0718*/ 	.word	0x00030c28
        /*071c*/ 	.short	0x010a
        /*071e*/ 	.byte	0x3f
	.zero		1


	//   ....[20]....
        /*0720*/ 	.word	0x00008840
        /*0724*/ 	.word	0x0000000b
        /*0728*/ 	.word	0x00030c48
        /*072c*/ 	.short	0x010a
        /*072e*/ 	.byte	0x3f
	.zero		1


	//   ....[21]....
        /*0730*/ 	.word	0x00008a50
        /*0734*/ 	.word	0x0000000b
        /*0738*/ 	.word	0x00030c20
        /*073c*/ 	.short	0x010a
        /*073e*/ 	.byte	0x3f
	.zero		1


	//   ....[22]....
        /*0740*/ 	.word	0x00008c60
        /*0744*/ 	.word	0x0000000b
        /*0748*/ 	.word	0x00030c40
        /*074c*/ 	.short	0x010a
        /*074e*/ 	.byte	0x3f
	.zero		1


	//   ....[23]....
        /*0750*/ 	.word	0x00008e60
        /*0754*/ 	.word	0x0000000b
        /*0758*/ 	.word	0x00030c28
        /*075c*/ 	.short	0x010a
        /*075e*/ 	.byte	0x3f
	.zero		1


	//   ....[24]....
        /*0760*/ 	.word	0x00009060
        /*0764*/ 	.word	0x0000000d
        /*0768*/ 	.word	0x00030c40
        /*076c*/ 	.short	0x010a
        /*076e*/ 	.byte	0x3f
	.zero		1


	//   ....[25]....
        /*0770*/ 	.word	0x00009420
        /*0774*/ 	.word	0x00000006
        /*0778*/ 	.word	0x00000000
        /*077c*/ 	.short	0x010a
        /*077e*/ 	.byte	0x3f
	.zero		1


	//   ....[26]....
        /*0780*/ 	.word	0x00009480
        /*0784*/ 	.word	0x00000003
        /*0788*/ 	.word	0x00000000
        /*078c*/ 	.short	0x010a
        /*078e*/ 	.byte	0x3f
	.zero		1


	//   ....[27]....
        /*0790*/ 	.word	0x000094e0
        /*0794*/ 	.word	0x00000000
        /*0798*/ 	.word	0x00000000
        /*079c*/ 	.short	0x010a
        /*079e*/ 	.byte	0x3f
	.zero		1


	//   ....[28]....
        /*07a0*/ 	.word	0x00009510
        /*07a4*/ 	.word	0x00000003
        /*07a8*/ 	.word	0x00000000
        /*07ac*/ 	.short	0x010a
        /*07ae*/ 	.byte	0x3f
	.zero		1


	//   ....[29]....
        /*07b0*/ 	.word	0x000095e0
        /*07b4*/ 	.word	0x00000002
        /*07b8*/ 	.word	0x00030c00
        /*07bc*/ 	.short	0x010a
        /*07be*/ 	.byte	0x3f
	.zero		1


	//   ....[30]....
        /*07c0*/ 	.word	0x00009630
        /*07c4*/ 	.word	0x00000015
        /*07c8*/ 	.word	0x00030c10
        /*07cc*/ 	.short	0x010a
        /*07ce*/ 	.byte	0x3f
	.zero		1


	//   ....[31]....
        /*07d0*/ 	.word	0x00009680
        /*07d4*/ 	.word	0x00000015
        /*07d8*/ 	.word	0x00030c30
        /*07dc*/ 	.short	0x010a
        /*07de*/ 	.byte	0x3f
	.zero		1


	//   ....[32]....
        /*07e0*/ 	.word	0x00009820
        /*07e4*/ 	.word	0x0000000b
        /*07e8*/ 	.word	0x00030c20
        /*07ec*/ 	.short	0x010a
        /*07ee*/ 	.byte	0x3f
	.zero		1


	//   ....[33]....
        /*07f0*/ 	.word	0x00009870
        /*07f4*/ 	.word	0x0000000b
        /*07f8*/ 	.word	0x00030c40
        /*07fc*/ 	.short	0x010a
        /*07fe*/ 	.byte	0x3f
	.zero		1


	//   ....[34]....
        /*0800*/ 	.word	0x000098c0
        /*0804*/ 	.word	0x0000000b
        /*0808*/ 	.word	0x00030c28
        /*080c*/ 	.short	0x010a
        /*080e*/ 	.byte	0x3f
	.zero		1


	//   ....[35]....
        /*0810*/ 	.word	0x00009910
        /*0814*/ 	.word	0x0000000b
        /*0818*/ 	.word	0x00030c48
        /*081c*/ 	.short	0x010a
        /*081e*/ 	.byte	0x3f
	.zero		1


	//   ....[36]....
        /*0820*/ 	.word	0x00009970
        /*0824*/ 	.word	0x0000000b
        /*0828*/ 	.word	0x00030c20
        /*082c*/ 	.short	0x010a
        /*082e*/ 	.byte	0x3f
	.zero		1


	//   ....[37]....
        /*0830*/ 	.word	0x000099c0
        /*0834*/ 	.word	0x0000000b
        /*0838*/ 	.word	0x00030c40
        /*083c*/ 	.short	0x010a
        /*083e*/ 	.byte	0x3f
	.zero		1


	//   ....[38]....
        /*0840*/ 	.word	0x00009a10
        /*0844*/ 	.word	0x0000000b
        /*0848*/ 	.word	0x00030c28
        /*084c*/ 	.short	0x010a
        /*084e*/ 	.byte	0x3f
	.zero		1


	//   ....[39]....
        /*0850*/ 	.word	0x00009a60
        /*0854*/ 	.word	0x0000000d
        /*0858*/ 	.word	0x00030c40
        /*085c*/ 	.short	0x010a
        /*085e*/ 	.byte	0x3f
	.zero		1


	//   ....[40]....
        /*0860*/ 	.word	0x00009b40
        /*0864*/ 	.word	0x00000006
        /*0868*/ 	.word	0x00000000
        /*086c*/ 	.short	0x010a
        /*086e*/ 	.byte	0x3f
	.zero		1


	//   ....[41]....
        /*0870*/ 	.word	0x00009b90
        /*0874*/ 	.word	0x00000003
        /*0878*/ 	.word	0x00000000
        /*087c*/ 	.short	0x010a
        /*087e*/ 	.byte	0x3f
	.zero		1


	//   ....[42]....
        /*0880*/ 	.word	0x00009be0
        /*0884*/ 	.word	0x00000000
        /*0888*/ 	.word	0x00000000
        /*088c*/ 	.short	0x010a
        /*088e*/ 	.byte	0x3f
	.zero		1


	//----- nvinfo : EIATTR_NUM_MBARRIERS
	.align		4
.L_394:
        /*0890*/ 	.byte	0x03, 0x38
        /*0892*/ 	.short	0x0009


	//----- nvinfo : EIATTR_EXIT_INSTR_OFFSETS
	.align		4
        /*0894*/ 	.byte	0x04, 0x1c
        /*0896*/ 	.short	(.L_396 - .L_395)


	//   ....[0]....
.L_395:
        /*0898*/ 	.word	0x00009560


	//----- nvinfo : EIATTR_MAX_THREADS
	.align		4
.L_396:
        /*089c*/ 	.byte	0x04, 0x05
        /*089e*/ 	.short	(.L_398 - .L_397)
.L_397:
        /*08a0*/ 	.word	0x00000180
        /*08a4*/ 	.word	0x00000001
        /*08a8*/ 	.word	0x00000001


	//----- nvinfo : EIATTR_CRS_STACK_SIZE
	.align		4
.L_398:
        /*08ac*/ 	.byte	0x04, 0x1e
        /*08ae*/ 	.short	(.L_400 - .L_399)
.L_399:
        /*08b0*/ 	.word	0x00000000


	//----- nvinfo : EIATTR_CBANK_PARAM_SIZE
	.align		4
.L_400:
        /*08b4*/ 	.byte	0x03, 0x19
        /*08b6*/ 	.short	0x0970


	//----- nvinfo : EIATTR_PARAM_CBANK
	.align		4
        /*08b8*/ 	.byte	0x04, 0x0a
        /*08ba*/ 	.short	(.L_402 - .L_401)
	.align		4
.L_401:
        /*08bc*/ 	.word	index@(.nv.constant0._ZN7cutlass13device_kernelIN5flash11enable_sm90INS1_16FlashAttnBwdSm90INS1_25CollectiveMainloopBwdSm90ILi2ELi2ELi2EN4cute5tupleIJNS5_1CILi1EEES8_S8_EEENS6_IJNS7_ILi128EEESA_NS7_ILi64EEEEEENS_10bfloat16_tEfNS_4arch4Sm90ELb0ELb0ELb1ELb0ELb1ELb1ELb0ELb0ELi2ELi1ELi2ELi2ELb0EEENS1_21CollectiveEpilogueBwdISC_SD_SF_Li256ELb0ELb0ELi1EEENS1_19SingleTileSchedulerILb0ELb0ELb0ELi128EEEEEEEEEvNT_6ParamsE)
        /*08c0*/ 	.short	0x0210
        /*08c2*/ 	.short	0x0970


	//----- nvinfo : EIATTR_SW_WAR
	.align		4
.L_402:
        /*08c4*/ 	.byte	0x04, 0x36
        /*08c6*/ 	.short	(.L_404 - .L_403)
.L_403:
        /*08c8*/ 	.word	0x00000008
.L_404:


//--------------------- .nv.info._ZN7cutlass13device_kernelIN5flash11enable_sm90INS1_16FlashAttnBwdSm90INS1_25CollectiveMainloopBwdSm90ILi2ELi2ELi2EN4cute5tupleIJNS5_1CILi1EEES8_S8_EEENS6_IJNS7_ILi128EEESA_NS7_ILi64EEEEEENS_10bfloat16_tEfNS_4arch4Sm90ELb0ELb0ELb1ELb0ELb0ELb1ELb0ELb0ELi2ELi1ELi2ELi2ELb0EEENS1_24CollectiveEpilogueBwdGQAISC_fSF_Li256ELb0ELb0EEENS1_19SingleTileSchedulerILb0ELb0ELb0ELi128EEEEEEEEEvNT_6ParamsE --------------------------
	.section	.nv.info._ZN7cutlass13device_kernelIN5flash11enable_sm90INS1_16FlashAttnBwdSm90INS1_25CollectiveMainloopBwdSm90ILi2ELi2ELi2EN4cute5tupleIJNS5_1CILi1EEES8_S8_EEENS6_IJNS7_ILi128EEESA_NS7_ILi64EEEEEENS_10bfloat16_tEfNS_4arch4Sm90ELb0ELb0ELb1ELb0ELb0ELb1ELb0ELb0ELi2ELi1ELi2ELi2ELb0EEENS1_24CollectiveEpilogueBwdGQAISC_fSF_Li256ELb0ELb0EEENS1_19SingleTileSchedulerILb0ELb0ELb0ELi128EEEEEEEEEvNT_6ParamsE,"",@"SHT_CUDA_INFO"
	.sectionflags	@""
	.align	4


	//----- nvinfo : EIATTR_CUDA_API_VERSION
	.align		4
        /*0000*/ 	.byte	0x04, 0x37
        /*0002*/ 	.short	(.L_406 - .L_405)
.L_405:
        /*0004*/ 	.word	0x00000082


	//----- nvinfo : EIATTR_KPARAM_INFO
	.align		4
.L_406:
        /*0008*/ 	.byte	0x04, 0x17
        /*000a*/ 	.short	(.L_408 - .L_407)
.L_407:
        /*000c*/ 	.word	0x00000000
        /*0010*/ 	.short	0x0000
        /*0012*/ 	.short	0x0070
        /*0014*/ 	.byte	0x00, 0xf0, 0x01, 0x1a


	//----- nvinfo : EIATTR_SPARSE_MMA_MASK
	.align		4
.L_408:
        /*0018*/ 	.byte	0x03, 0x50
        /*001a*/ 	.short	0x0000


	//----- nvinfo : EIATTR_MAXREG_COUNT
	.align		4
        /*001c*/ 	.byte	0x03, 0x1b
        /*001e*/ 	.short	0x00a8


	//----- nvinfo : EIATTR_NUM_BARRIERS
	.align		4
        /*0020*/ 	.byte	0x02, 0x4c
        /*0022*/ 	.byte	0x10
	.zero		1


	//----- nvinfo : EIATTR_EXTERNS
	.align		4
        /*0024*/ 	.byte	0x04, 0x0f
        /*0026*/ 	.short	(.L_410 - .L_409)


	//   ....[0]....
	.align		4
.L_409:
        /*0028*/ 	.word	index@(__assertfail)


	//----- nvinfo : EIATTR_ANNOTATIONS
	.align		4
.L_410:
        /*002c*/ 	.byte	0x04, 0x55
        /*002e*/ 	.short	(.L_412 - .L_411)


	//   ....[0]....
.L_411:
        /* <DEDUP_REMOVED lines=47> */


	//----- nvinfo : EIATTR_MERCURY_ISA_VERSION
	.align		4
.L_412:
        /*0310*/ 	.byte	0x03, 0x5f
        /*0312*/ 	.short	0x0101


	//----- nvinfo : EIATTR_INT_WARP_WIDE_INSTR_OFFSETS
	.align		4
        /*0314*/ 	.byte	0x04, 0x31
        /*0316*/ 	.short	(.L_414 - .L_413)


	//   ....[0]....
.L_413:
        /*0318*/ 	.word	0x00000180


	//   ....[1]....
        /*031c*/ 	.word	0x00000240


	//----- nvinfo : EIATTR_COOP_GROUP_MASK_REGIDS
	.align		4
.L_414:
        /*0320*/ 	.byte	0x04, 0x29
        /*0322*/ 	.short	(.L_416 - .L_415)


	//   ....[0]....
.L_415:
        /*0324*/ 	.word	0xffffffff


	//   ....[1]....
        /*0328*/ 	.word	0xffffffff


	//   ....[2]....
        /*032c*/ 	.word	0xffffffff


	//   ....[3]....
        /*0330*/ 	.word	0xffffffff


	//   ....[4]....
        /*0334*/ 	.word	0xffffffff


	//   ....[5]....
        /*0338*/ 	.word	0xffffffff


	//   ....[6]....
        /*033c*/ 	.word	0xffffffff


	//   ....[7]....
        /*0340*/ 	.word	0xffffffff


	//   ....[8]....
        /*0344*/ 	.word	0xffffffff


	//   ....[9]....
        /*0348*/ 	.word	0xffffffff


	//   ....[10]....
        /*034c*/ 	.word	0xffffffff


	//   ....[11]....
        /*0350*/ 	.word	0xffffffff


	//   ....[12]....
        /*0354*/ 	.word	0xffffffff


	//   ....[13]....
        /*0358*/ 	.word	0xffffffff


	//   ....[14]....
        /*035c*/ 	.word	0xffffffff


	//   ....[15]....
        /*0360*/ 	.word	0xffffffff


	//   ....[16]....
        /*0364*/ 	.word	0xffffffff


	//   ....[17]....
        /*0368*/ 	.word	0xffffffff


	//   ....[18]....
        /*036c*/ 	.word	0xffffffff


	//   ....[19]....
        /*0370*/ 	.word	0xffffffff


	//   ....[20]....
        /*0374*/ 	.word	0xffffffff


	//   ....[21]....
        /*0378*/ 	.word	0xffffffff


	//   ....[22]....
        /*037c*/ 	.word	0xffffffff


	//   ....[23]....
        /*0380*/ 	.word	0xffffffff


	//   ....[24]....
        /*0384*/ 	.word	0xffffffff


	//   ....[25]....
        /*0388*/ 	.word	0xffffffff


	//   ....[26]....
        /*038c*/ 	.word	0xffffffff


	//   ....[27]....
        /*0390*/ 	.word	0xffffffff


	//   ....[28]....
        /*0394*/ 	.word	0xffffffff


	//   ....[29]....
        /*0398*/ 	.word	0xffffffff


	//   ....[30]....
        /*039c*/ 	.word	0xffffffff


	//   ....[31]....
        /*03a0*/ 	.word	0xffffffff


	//   ....[32]....
        /*03a4*/ 	.word	0xffffffff


	//   ....[33]....
        /*03a8*/ 	.word	0xffffffff


	//   ....[34]....
        /*03ac*/ 	.word	0xffffffff


	//   ....[35]....
        /*03b0*/ 	.word	0xffffffff


	//   ....[36]....
        /*03b4*/ 	.word	0xffffffff


	//   ....[37]....
        /*03b8*/ 	.word	0xffffffff


	//   ....[38]....
        /*03bc*/ 	.word	0xffffffff


	//   ....[39]....
        /*03c0*/ 	.word	0xffffffff


	//   ....[40]....
        /*03c4*/ 	.word	0xffffffff


	//   ....[41]....
        /*03c8*/ 	.word	0xffffffff


	//   ....[42]....
        /*03cc*/ 	.word	0xffffffff


	//   ....[43]....
        /*03d0*/ 	.word	0xffffffff


	//   ....[44]....
        /*03d4*/ 	.word	0xffffffff


	//   ....[45]....
        /*03d8*/ 	.word	0xffffffff


	//   ....[46]....
        /*03dc*/ 	.word	0xffffffff


	//   ....[47]....
        /*03e0*/ 	.word	0xffffffff


	//   ....[48]....
        /*03e4*/ 	.word	0xffffffff


	//   ....[49]....
        /*03e8*/ 	.word	0xffffffff


	//   ....[50]....
        /*03ec*/ 	.word	0xffffffff


	//   ....[51]....
        /*03f0*/ 	.word	0xffffffff


	//   ....[52]....
        /*03f4*/ 	.word	0xffffffff


	//   ....[53]....
        /*03f8*/ 	.word	0xffffffff


	//   ....[54]....
        /*03fc*/ 	.word	0xffffffff


	//   ....[55]....
        /*0400*/ 	.word	0xffffffff


	//   ....[56]....
        /*0404*/ 	.word	0xffffffff


	//   ....[57]....
        /*0408*/ 	.word	0xffffffff


	//   ....[58]....
        /*040c*/ 	.word	0xffffffff


	//   ....[59]....
        /*0410*/ 	.word	0xffffffff


	//   ....[60]....
        /*0414*/ 	.word	0xffffffff


	//   ....[61]....
        /*0418*/ 	.word	0xffffffff


	//   ....[62]....
        /*041c*/ 	.word	0xffffffff


	//   ....[63]....
        /*0420*/ 	.word	0xffffffff


	//   ....[64]....
        /*0424*/ 	.word	0xffffffff


	//   ....[65]....
        /*0428*/ 	.word	0xffffffff


	//   ....[66]....
        /*042c*/ 	.word	0xffffffff


	//   ....[67]....
        /*0430*/ 	.word	0xffffffff


	//   ....[68]....
        /*0434*/ 	.word	0xffffffff


	//   ....[69]....
        /*0438*/ 	.word	0xffffffff


	//   ....[70]....
        /*043c*/ 	.word	0xffffffff


	//   ....[71]....
        /*0440*/ 	.word	0x0500000f


	//----- nvinfo : EIATTR_COOP_GROUP_INSTR_OFFSETS
	.align		4
.L_416:
        /*0444*/ 	.byte	0x04, 0x28
        /*0446*/ 	.short	(.L_418 - .L_417)


	//   ....[0]....
.L_417:
        /*0448*/ 	.word	0x00000060


	//   ....[1]....
        /*044c*/ 	.word	0x00000190


	//   ....[2]....
        /*0450*/ 	.word	0x00000220


	//   ....[3]....
        /*0454*/ 	.word	0x000003a0


	//   ....[4]....
        /*0458*/ 	.word	0x000005e0


	//   ....[5]....
        /*045c*/ 	.word	0x00000b30


	//   ....[6]....
        /*0460*/ 	.word	0x00001fb0


	//   ....[7]....
        /*0464*/ 	.word	0x000021b0


	//   ....[8]....
        /*0468*/ 	.word	0x00002340


	//   ....[9]....
        /*046c*/ 	.word	0x00002580


	//   ....[10]....
        /*0470*/ 	.word	0x00002650


	//   ....[11]....
        /*0474*/ 	.word	0x000026a0


	//   ....[12]....
        /*0478*/ 	.word	0x000026c0


	//   ....[13]....
        /*047c*/ 	.word	0x000026f0


	//   ....[14]....
        /*0480*/ 	.word	0x00002720


	//   ....[15]....
        /*0484*/ 	.word	0x00002730


	//   ....[16]....
        /*0488*/ 	.word	0x000027a0


	//   ....[17]....
        /*048c*/ 	.word	0x000027b0


	//   ....[18]....
        /*0490*/ 	.word	0x000027d0


	//   ....[19]....
        /*0494*/ 	.word	0x000028a0


	//   ....[20]....
        /*0498*/ 	.word	0x000028d0


	//   ....[21]....
        /*049c*/ 	.word	0x00002930


	//   ....[22]....
        /*04a0*/ 	.word	0x00002a30


	//   ....[23]....
        /*04a4*/ 	.word	0x00002a60


	//   ....[24]....
        /*04a8*/ 	.word	0x00002bc0


	//   ....[25]....
        /*04ac*/ 	.word	0x00002c30


	//   ....[26]....
        /*04b0*/ 	.word	0x00002c50


	//   ....[27]....
        /*04b4*/ 	.word	0x00002d80


	//   ....[28]....
        /*04b8*/ 	.word	0x00002f90


	//   ....[29]....
        /*04bc*/ 	.word	0x00002fe0


	//   ....[30]....
        /*04c0*/ 	.word	0x00003000


	//   ....[31]....
        /*04c4*/ 	.word	0x00003160


	//   ....[32]....
        /*04c8*/ 	.word	0x00003180


	//   ....[33]....
        /*04cc*/ 	.word	0x00003240


	//   ....[34]....
        /*04d0*/ 	.word	0x00003260


	//   ....[35]....
        /*04d4*/ 	.word	0x00003270


	//   ....[36]....
        /*04d8*/ 	.word	0x00003290


	//   ....[37]....
        /*04dc*/ 	.word	0x000032a0


	//   ....[38]....
        /*04e0*/ 	.word	0x000032c0


	//   ....[39]....
        /*04e4*/ 	.word	0x00003370


	//   ....[40]....
        /*04e8*/ 	.word	0x000033b0


	//   ....[41]....
        /*04ec*/ 	.word	0x00003430


	//   ....[42]....
        /*04f0*/ 	.word	0x00003490


	//   ....[43]....
        /*04f4*/ 	.word	0x00003540


	//   ....[44]....
        /*04f8*/ 	.word	0x000035e0


	//   ....[45]....
        /*04fc*/ 	.word	0x00003620


	//   ....[46]....
        /*0500*/ 	.word	0x00003660


	//   ....[47]....
        /*0504*/ 	.word	0x00003830


	//   ....[48]....
        /*0508*/ 	.word	0x00003910


	//   ....[49]....
        /*050c*/ 	.word	0x000039b0


	//   ....[50]....
        /*0510*/ 	.word	0x000039f0


	//   ....[51]....
        /*0514*/ 	.word	0x00003a20


	//   ....[52]....
        /*0518*/ 	.word	0x00003a60


	//   ....[53]....
        /*051c*/ 	.word	0x00003a90


	//   ....[54]....
        /*0520*/ 	.word	0x00003c10


	//   ....[55]....
        /*0524*/ 	.word	0x00003c70


	//   ....[56]....
        /*0528*/ 	.word	0x00003cc0


	//   ....[57]....
        /*052c*/ 	.word	0x00003de0


	//   ....[58]....
        /*0530*/ 	.word	0x00003ee0


	//   ....[59]....
        /*0534*/ 	.word	0x00003f20


	//   ....[60]....
        /*0538*/ 	.word	0x00003f30


	//   ....[61]....
        /*053c*/ 	.word	0x00003f90


	//   ....[62]....
        /*0540*/ 	.word	0x00004270


	//   ....[63]....
        /*0544*/ 	.word	0x00004280


	//   ....[64]....
        /*0548*/ 	.word	0x000042a0


	//   ....[65]....
        /*054c*/ 	.word	0x000042d0


	//   ....[66]....
        /*0550*/ 	.word	0x00004300


	//   ....[67]....
        /*0554*/ 	.word	0x00004330


	//   ....[68]....
        /*0558*/ 	.word	0x000043a0


	//   ....[69]....
        /*055c*/ 	.word	0x000043d0


	//   ....[70]....
        /*0560*/ 	.word	0x00006650


	//   ....[71]....
        /*0564*/ 	.word	0x00008aa0


	//----- nvinfo : EIATTR_REG_RECONFIG
	.align		4
.L_418:
        /*0568*/ 	.byte	0x01, 0x54
	.zero		2


	//----- nvinfo : EIATTR_SYSCALL_OFFSETS
	.align		4
        /*056c*/ 	.byte	0x04, 0x46
        /*056e*/ 	.short	(.L_420 - .L_419)


	//   ....[0]....
.L_419:
        /*0570*/ 	.word	0x00000790


	//   ....[1]....
        /*0574*/ 	.word	0x00000880


	//   ....[2]....
        /*0578*/ 	.word	0x000009e0


	//   ....[3]....
        /*057c*/ 	.word	0x00000ad0


	//----- nvinfo : EIATTR_MBARRIER_INSTR_OFFSETS
	.align		4
.L_420:
        /*0580*/ 	.byte	0x04, 0x39
        /*0582*/ 	.short	(.L_422 - .L_421)


	//   ....[0]....
.L_421:
        /*0584*/ 	.word	0x00000260
        /*0588*/ 	.word	0x000000ff
        /*058c*/ 	.word	0x00030c00
        /*0590*/ 	.short	0x0100
        /*0592*/ 	.byte	0x06
	.zero		1


	//   ....[1]....
        /*0594*/ 	.word	0x00000350
        /*0598*/ 	.word	0x000000ff
        /*059c*/ 	.word	0x00030c10
        /*05a0*/ 	.short	0x0100
        /*05a2*/ 	.byte	0x08
	.zero		1


	//   ....[2]....
        /*05a4*/ 	.word	0x00000360
        /*05a8*/ 	.word	0x000000ff
        /*05ac*/ 	.word	0x00030c20
        /*05b0*/ 	.short	0x0100
        /*05b2*/ 	.byte	0x08
	.zero		1


	//   ....[3]....
        /*05b4*/ 	.word	0x00000370
        /*05b8*/ 	.word	0x000000ff
        /*05bc*/ 	.word	0x00030c18
        /*05c0*/ 	.short	0x0100
        /*05c2*/ 	.byte	0x08
	.zero		1


	//   ....[4]....
        /*05c4*/ 	.word	0x00000380
        /*05c8*/ 	.word	0x000000ff
        /*05cc*/ 	.word	0x00030c28
        /*05d0*/ 	.short	0x0100
        /*05d2*/ 	.byte	0x08
	.zero		1


	//   ....[5]....
        /*05d4*/ 	.word	0x000004b0
        /*05d8*/ 	.word	0x000000ff
        /*05dc*/ 	.word	0x00030c30
        /*05e0*/ 	.short	0x0100
        /*05e2*/ 	.byte	0x08
	.zero		1


	//   ....[6]....
        /*05e4*/ 	.word	0x000004c0
        /*05e8*/ 	.word	0x000000ff
        /*05ec*/ 	.word	0x00030c40
        /*05f0*/ 	.short	0x0100
        /*05f2*/ 	.byte	0x08
	.zero		1


	//   ....[7]....
        /*05f4*/ 	.word	0x000004d0
        /*05f8*/ 	.word	0x000000ff
        /*05fc*/ 	.word	0x00030c38
        /*0600*/ 	.short	0x0100
        /*0602*/ 	.byte	0x08
	.zero		1


	//   ....[8]....
        /*0604*/ 	.word	0x000004e0
        /*0608*/ 	.word	0x000000ff
        /*060c*/ 	.word	0x00030c48
        /*0610*/ 	.short	0x0100
        /*0612*/ 	.byte	0x08
	.zero		1


	//   ....[9]....
        /*0614*/ 	.word	0x00000b60
        /*0618*/ 	.word	0x00000002
        /*061c*/ 	.word	0x00030c00
        /*0620*/ 	.short	0x010a
        /*0622*/ 	.byte	0x3f
	.zero		1


	//   ....[10]....
        /*0624*/ 	.word	0x00000bb0
        /*0628*/ 	.word	0x00000002
        /*062c*/ 	.word	0x00030c00
        /*0630*/ 	.short	0x010a
        /*0632*/ 	.byte	0x3f
	.zero		1


	//   ....[11]....
        /*0634*/ 	.word	0x000016a0
        /*0638*/ 	.word	0x00000003
        /*063c*/ 	.word	0x00030c10
        /*0640*/ 	.short	0x010a
        /*0642*/ 	.byte	0x3f
	.zero		1


	//   ....[12]....
        /*0644*/ 	.word	0x00001710
        /*0648*/ 	.word	0x00000003
        /*064c*/ 	.word	0x00030c10
        /*0650*/ 	.short	0x010a
        /*0652*/ 	.byte	0x3f
	.zero		1


	//   ....[13]....
        /*0654*/ 	.word	0x00001b30
        /*0658*/ 	.word	0x00000003
        /*065c*/ 	.word	0x00030c30
        /*0660*/ 	.short	0x010a
        /*0662*/ 	.byte	0x3f
	.zero		1


	//   ....[14]....
        /*0664*/ 	.word	0x00001b70
        /*0668*/ 	.word	0x00000003
        /*066c*/ 	.word	0x00030c30
        /*0670*/ 	.short	0x010a
        /*0672*/ 	.byte	0x3f
	.zero		1


	//   ....[15]....
        /*0674*/ 	.word	0x00005850
        /*0678*/ 	.word	0x00000000
        /*067c*/ 	.word	0x00000000
        /*0680*/ 	.short	0x0101
        /*0682*/ 	.byte	0x3f
	.zero		1


	//   ....[16]....
        /*0684*/ 	.word	0x00005ca0
        /*0688*/ 	.word	0x00000003
        /*068c*/ 	.word	0x00000000
        /*0690*/ 	.short	0x0101
        /*0692*/ 	.byte	0x3f
	.zero		1


	//   ....[17]....
        /*0694*/ 	.word	0x00007490
        /*0698*/ 	.word	0x0000000b
        /*069c*/ 	.word	0x00030c20
        /*06a0*/ 	.short	0x010a
        /*06a2*/ 	.byte	0x3f
	.zero		1


	//   ....[18]....
        /*06a4*/ 	.word	0x00007960
        /*06a8*/ 	.word	0x0000000b
        /*06ac*/ 	.word	0x00030c40
        /*06b0*/ 	.short	0x010a
        /*06b2*/ 	.byte	0x3f
	.zero		1


	//   ....[19]....
        /*06b4*/ 	.word	0x00007b90
        /*06b8*/ 	.word	0x0000000b
        /*06bc*/ 	.word	0x00030c28
        /*06c0*/ 	.short	0x010a
        /*06c2*/ 	.byte	0x3f
	.zero		1


	//   ....[20]....
        /*06c4*/ 	.word	0x00007d30
        /*06c8*/ 	.word	0x0000000b
        /*06cc*/ 	.word	0x00030c48
        /*06d0*/ 	.short	0x010a
        /*06d2*/ 	.byte	0x3f
	.zero		1


	//   ....[21]....
        /*06d4*/ 	.word	0x00007f40
        /*06d8*/ 	.word	0x0000000b
        /*06dc*/ 	.word	0x00030c20
        /*06e0*/ 	.short	0x010a
        /*06e2*/ 	.byte	0x3f
	.zero		1


	//   ....[22]....
        /*06e4*/ 	.word	0x00008150
        /*06e8*/ 	.word	0x0000000b
        /*06ec*/ 	.word	0x00030c40
        /*06f0*/ 	.short	0x010a
        /*06f2*/ 	.byte	0x3f
	.zero		1


	//   ....[23]....
        /*06f4*/ 	.word	0x00008350
        /*06f8*/ 	.word	0x0000000b
        /*06fc*/ 	.word	0x00030c28
        /*0700*/ 	.short	0x010a
        /*0702*/ 	.byte	0x3f
	.zero		1


	//   ....[24]....
        /*0704*/ 	.word	0x00008550
        /*0708*/ 	.word	0x0000000d
        /*070c*/ 	.word	0x00030c40
        /*0710*/ 	.short	0x010a
        /*0712*/ 	.byte	0x3f
	.zero		1


	//   ....[25]....
        /*0714*/ 	.word	0x00008910
        /*0718*/ 	.word	0x00000006
        /*071c*/ 	.word	0x00000000
        /*0720*/ 	.short	0x010a
        /*0722*/ 	.byte	0x3f
	.zero		1


	//   ....[26]....
        /*0724*/ 	.word	0x00008970
        /*0728*/ 	.word	0x00000003
        /*072c*/ 	.word	0x00000000
        /*0730*/ 	.short	0x010a
        /*0732*/ 	.byte	0x3f
	.zero		1


	//   ....[27]....
        /*0734*/ 	.word	0x000089d0
        /*0738*/ 	.word	0x00000000
        /*073c*/ 	.word	0x00000000
        /*0740*/ 	.short	0x010a
        /*0742*/ 	.byte	0x3f
	.zero		1


	//   ....[28]....
        /*0744*/ 	.word	0x00008a00
        /*0748*/ 	.word	0x00000003
        /*074c*/ 	.word	0x00000000
        /*0750*/ 	.short	0x010a
        /*0752*/ 	.byte	0x3f
	.zero		1


	//   ....[29]....
        /*0754*/ 	.word	0x00008ad0
        /*0758*/ 	.word	0x00000002
        /*075c*/ 	.word	0x00030c00
        /*0760*/ 	.short	0x010a
        /*0762*/ 	.byte	0x3f
	.zero		1


	//   ....[30]....
        /*0764*/ 	.word	0x00008b20
        /*0768*/ 	.word	0x00000003
        /*076c*/ 	.word	0x00030c10
        /*0770*/ 	.short	0x010a
        /*0772*/ 	.byte	0x3f
	.zero		1


	//   ....[31]....
        /*0774*/ 	.word	0x00008b70
        /*0778*/ 	.word	0x00000003
        /*077c*/ 	.word	0x00030c30
        /*0780*/ 	.short	0x010a
        /*0782*/ 	.byte	0x3f
	.zero		1


	//   ....[32]....
        /*0784*/ 	.word	0x00008bc0
        /*0788*/ 	.word	0x0000000b
        /*078c*/ 	.word	0x00030c20
        /*0790*/ 	.short	0x010a
        /*0792*/ 	.byte	0x3f
	.zero		1


	//   ....[33]....
        /*0794*/ 	.word	0x00008c10
        /*0798*/ 	.word	0x0000000b
        /*079c*/ 	.word	0x00030c40
        /*07a0*/ 	.short	0x010a
        /*07a2*/ 	.byte	0x3f
	.zero		1


	//   ....[34]....
        /*07a4*/ 	.word	0x00008c60
        /*07a8*/ 	.word	0x0000000b
        /*07ac*/ 	.word	0x00030c28
        /*07b0*/ 	.short	0x010a
        /*07b2*/ 	.byte	0x3f
	.zero		1


	//   ....[35]....
        /*07b4*/ 	.word	0x00008cb0
        /*07b8*/ 	.word	0x0000000b
        /*07bc*/ 	.word	0x00030c48
        /*07c0*/ 	.short	0x010a
        /*07c2*/ 	.byte	0x3f
	.zero		1


	//   ....[36]....
        /*07c4*/ 	.word	0x00008d10
        /*07c8*/ 	.word	0x0000000b
        /*07cc*/ 	.word	0x00030c20
        /*07d0*/ 	.short	0x010a
        /*07d2*/ 	.byte	0x3f
	.zero		1


	//   ....[37]....
        /*07d4*/ 	.word	0x00008d60
        /*07d8*/ 	.word	0x0000000b
        /*07dc*/ 	.word	0x00030c40
        /*07e0*/ 	.short	0x010a
        /*07e2*/ 	.byte	0x3f
	.zero		1


	//   ....[38]....
        /*07e4*/ 	.word	0x00008db0
        /*07e8*/ 	.word	0x0000000b
        /*07ec*/ 	.word	0x00030c28
        /*07f0*/ 	.short	0x010a
        /*07f2*/ 	.byte	0x3f
	.zero		1


	//   ....[39]....
        /*07f4*/ 	.word	0x00008e00
        /*07f8*/ 	.word	0x0000000d
        /*07fc*/ 	.word	0x00030c40
        /*0800*/ 	.short	0x010a
        /*0802*/ 	.byte	0x3f
	.zero		1


	//   ....[40]....
        /*0804*/ 	.word	0x00008ee0
        /*0808*/ 	.word	0x00000006
        /*080c*/ 	.word	0x00000000
        /*0810*/ 	.short	0x010a
        /*0812*/ 	.byte	0x3f
	.zero		1


	//   ....[41]....
        /*0814*/ 	.word	0x00008f30
        /*0818*/ 	.word	0x00000003
        /*081c*/ 	.word	0x00000000
        /*0820*/ 	.short	0x010a
        /*0822*/ 	.byte	0x3f
	.zero		1


	//   ....[42]....
        /*0824*/ 	.word	0x00008f80
        /*0828*/ 	.word	0x00000000
        /*082c*/ 	.word	0x00000000
        /*0830*/ 	.short	0x010a
        /*0832*/ 	.byte	0x3f
	.zero		1


	//----- nvinfo : EIATTR_NUM_MBARRIERS
	.align		4
.L_422:
        /*0834*/ 	.byte	0x03, 0x38
        /*0836*/ 	.short	0x0009


	//----- nvinfo : EIATTR_EXIT_INSTR_OFFSETS
	.align		4
        /*0838*/ 	.byte	0x04, 0x1c
        /*083a*/ 	.short	(.L_424 - .L_423)


	//   ....[0]....
.L_423:
        /*083c*/ 	.word	0x00008a50


	//----- nvinfo : EIATTR_MAX_THREADS
	.align		4
.L_424:
        /*0840*/ 	.byte	0x04, 0x05
        /*0842*/ 	.short	(.L_426 - .L_425)
.L_425:
        /*0844*/ 	.word	0x00000180
        /*0848*/ 	.word	0x00000001
        /*084c*/ 	.word	0x00000001


	//----- nvinfo : EIATTR_CRS_STACK_SIZE
	.align		4
.L_426:
        /*0850*/ 	.byte	0x04, 0x1e
        /*0852*/ 	.short	(.L_428 - .L_427)
.L_427:
        /*0854*/ 	.word	0x00000000


	//----- nvinfo : EIATTR_CBANK_PARAM_SIZE
	.align		4
.L_428:
        /*0858*/ 	.byte	0x03, 0x19
        /*085a*/ 	.short	0x06f0


	//----- nvinfo : EIATTR_PARAM_CBANK
	.align		4
        /*085c*/ 	.byte	0x04, 0x0a
        /*085e*/ 	.short	(.L_430 - .L_429)
	.align		4
.L_429:
        /*0860*/ 	.word	index@(.nv.constant0._ZN7cutlass13device_kernelIN5flash11enable_sm90INS1_16FlashAttnBwdSm90INS1_25CollectiveMainloopBwdSm90ILi2ELi2ELi2EN4cute5tupleIJNS5_1CILi1EEES8_S8_EEENS6_IJNS7_ILi128EEESA_NS7_ILi64EEEEEENS_10bfloat16_tEfNS_4arch4Sm90ELb0ELb0ELb1ELb0ELb0ELb1ELb0ELb0ELi2ELi1ELi2ELi2ELb0EEENS1_24CollectiveEpilogueBwdGQAISC_fSF_Li256ELb0ELb0EEENS1_19SingleTileSchedulerILb0ELb0ELb0ELi128EEEEEEEEEvNT_6ParamsE)
        /*0864*/ 	.short	0x0210
        /*0866*/ 	.short	0x06f0


	//----- nvinfo : EIATTR_SW_WAR
	.align		4
.L_430:
        /*0868*/ 	.byte	0x04, 0x36
        /*086a*/ 	.short	(.L_432 - .L_431)
.L_431:
        /*086c*/ 	.word	0x00000008
.L_432:


//--------------------- .nv.info._ZN7cutlass13device_kernelIN5flash11enable_sm90INS1_16FlashAttnBwdSm90INS1_25CollectiveMainloopBwdSm90ILi2ELi2ELi2EN4cute5tupleIJNS5_1CILi1EEES8_S8_EEENS6_IJNS7_ILi128EEESA_NS7_ILi64EEEEEENS_10bfloat16_tEfNS_4arch4Sm90ELb0ELb0ELb1ELb0ELb1ELb1ELb0ELb0ELi2ELi1ELi2ELi2ELb0EEENS1_24CollectiveEpilogueBwdGQAISC_fSF_Li256ELb0ELb1EEENS1_19SingleTileSchedulerILb0ELb0ELb0ELi128EEEEEEEEEvNT_6ParamsE --------------------------
	.section	.nv.info._ZN7cutlass13device_kernelIN5flash11enable_sm90INS1_16FlashAttnBwdSm90INS1_25CollectiveMainloopBwdSm90ILi2ELi2ELi2EN4cute5tupleIJNS5_1CILi1EEES8_S8_EEENS6_IJNS7_ILi128EEESA_NS7_ILi64EEEEEENS_10bfloat16_tEfNS_4arch4Sm90ELb0ELb0ELb1ELb0ELb1ELb1ELb0ELb0ELi2ELi1ELi2ELi2ELb0EEENS1_24CollectiveEpilogueBwdGQAISC_fSF_Li256ELb0ELb1EEENS1_19SingleTileSchedulerILb0ELb0ELb0ELi128EEEEEEEEEvNT_6ParamsE,"",@"SHT_CUDA_INFO"
	.sectionflags	@""
	.align	4


	//----- nvinfo : EIATTR_CUDA_API_VERSION
	.align		4
        /*0000*/ 	.byte	0x04, 0x37
        /*0002*/ 	.short	(.L_434 - .L_433)
.L_433:
        /*0004*/ 	.word	0x00000082


	//----- nvinfo : EIATTR_KPARAM_INFO
	.align		4
.L_434:
        /*0008*/ 	.byte	0x04, 0x17
        /*000a*/ 	.short	(.L_436 - .L_435)
.L_435:
        /*000c*/ 	.word	0x00000000
        /*0010*/ 	.short	0x0000
        /*0012*/ 	.short	0x0070
        /*0014*/ 	.byte	0x00, 0xf0, 0x01, 0x1a


	//----- nvinfo : EIATTR_SPARSE_MMA_MASK
	.align		4
.L_436:
        /*0018*/ 	.byte	0x03, 0x50
        /*001a*/ 	.short	0x0000


	//----- nvinfo : EIATTR_MAXREG_COUNT
	.align		4
        /*001c*/ 	.byte	0x03, 0x1b
        /*001e*/ 	.short	0x00a8


	//----- nvinfo : EIATTR_NUM_BARRIERS
	.align		4
        /*0020*/ 	.byte	0x02, 0x4c
        /*0022*/ 	.byte	0x10
	.zero		1


	//----- nvinfo : EIATTR_EXTERNS
	.align		4
        /*0024*/ 	.byte	0x04, 0x0f
        /*0026*/ 	.short	(.L_438 - .L_437)


	//   ....[0]....
	.align		4
.L_437:
        /*0028*/ 	.word	index@(__assertfail)


	//----- nvinfo : EIATTR_ANNOTATIONS
	.align		4
.L_438:
        /*002c*/ 	.byte	0x04, 0x55
        /*002e*/ 	.short	(.L_440 - .L_439)


	//   ....[0]....
.L_439:
        /* <DEDUP_REMOVED lines=46> */


	//----- nvinfo : EIATTR_MERCURY_ISA_VERSION
	.align		4
.L_440:
        /*0300*/ 	.byte	0x03, 0x5f
        /*0302*/ 	.short	0x0101


	//----- nvinfo : EIATTR_INT_WARP_WIDE_INSTR_OFFSETS
	.align		4
        /*0304*/ 	.byte	0x04, 0x31
        /*0306*/ 	.short	(.L_442 - .L_441)


	//   ....[0]....
.L_441:
        /*0308*/ 	.word	0x00000180


	//   ....[1]....
        /*030c*/ 	.word	0x00000240


	//   ....[2]....
        /*0310*/ 	.word	0x000072f0


	//   ....[3]....
        /*0314*/ 	.word	0x00007760


	//   ....[4]....
        /*0318*/ 	.word	0x00007d30


	//----- nvinfo : EIATTR_COOP_GROUP_MASK_REGIDS
	.align		4
.L_442:
        /*031c*/ 	.byte	0x04, 0x29
        /*031e*/ 	.short	(.L_444 - .L_443)


	//   ....[0]....
.L_443:
        /*0320*/ 	.word	0xffffffff


	//   ....[1]....
        /*0324*/ 	.word	0xffffffff


	//   ....[2]....
        /*0328*/ 	.word	0xffffffff


	//   ....[3]....
        /*032c*/ 	.word	0xffffffff


	//   ....[4]....
        /*0330*/ 	.word	0xffffffff


	//   ....[5]....
        /*0334*/ 	.word	0xffffffff


	//   ....[6]....
        /*0338*/ 	.word	0xffffffff


	//   ....[7]....
        /*033c*/ 	.word	0xffffffff


	//   ....[8]....
        /*0340*/ 	.word	0xffffffff


	//   ....[9]....
        /*0344*/ 	.word	0xffffffff


	//   ....[10]....
        /*0348*/ 	.word	0xffffffff


	//   ....[11]....
        /*034c*/ 	.word	0xffffffff


	//   ....[12]....
        /*0350*/ 	.word	0xffffffff


	//   ....[13]....
        /*0354*/ 	.word	0xffffffff


	//   ....[14]....
        /*0358*/ 	.word	0xffffffff


	//   ....[15]....
        /*035c*/ 	.word	0xffffffff


	//   ....[16]....
        /*0360*/ 	.word	0xffffffff


	//   ....[17]....
        /*0364*/ 	.word	0xffffffff


	//   ....[18]....
        /*0368*/ 	.word	0xffffffff


	//   ....[19]....
        /*036c*/ 	.word	0xffffffff


	//   ....[20]....
        /*0370*/ 	.word	0xffffffff


	//   ....[21]....
        /*0374*/ 	.word	0xffffffff


	//   ....[22]....
        /*0378*/ 	.word	0xffffffff


	//   ....[23]....
        /*037c*/ 	.word	0xffffffff


	//   ....[24]....
        /*0380*/ 	.word	0xffffffff


	//   ....[25]....
        /*0384*/ 	.word	0xffffffff


	//   ....[26]....
        /*0388*/ 	.word	0xffffffff


	//   ....[27]....
        /*038c*/ 	.word	0xffffffff


	//   ....[28]....
        /*0390*/ 	.word	0xffffffff


	//   ....[29]....
        /*0394*/ 	.word	0xffffffff


	//   ....[30]....
        /*0398*/ 	.word	0xffffffff


	//   ....[31]....
        /*039c*/ 	.word	0xffffffff


	//   ....[32]....
        /*03a0*/ 	.word	0xffffffff


	//   ....[33]....
        /*03a4*/ 	.word	0xffffffff


	//   ....[34]....
        /*03a8*/ 	.word	0xffffffff


	//   ....[35]....
        /*03ac*/ 	.word	0xffffffff


	//   ....[36]....
        /*03b0*/ 	.word	0xffffffff


	//   ....[37]....
        /*03b4*/ 	.word	0xffffffff


	//   ....[38]....
        /*03b8*/ 	.word	0xffffffff


	//   ....[39]....
        /*03bc*/ 	.word	0xffffffff


	//   ....[40]....
        /*03c0*/ 	.word	0xffffffff


	//   ....[41]....
        /*03c4*/ 	.word	0xffffffff


	//   ....[42]....
        /*03c8*/ 	.word	0xffffffff


	//   ....[43]....
        /*03cc*/ 	.word	0xffffffff


	//   ....[44]....
        /*03d0*/ 	.word	0xffffffff


	//   ....[45]....
        /*03d4*/ 	.word	0xffffffff


	//   ....[46]....
        /*03d8*/ 	.word	0xffffffff


	//   ....[47]....
        /*03dc*/ 	.word	0xffffffff


	//   ....[48]....
        /*03e0*/ 	.word	0xffffffff


	//   ....[49]....
        /*03e4*/ 	.word	0xffffffff


	//   ....[50]....
        /*03e8*/ 	.word	0xffffffff


	//   ....[51]....
        /*03ec*/ 	.word	0xffffffff


	//   ....[52]....
        /*03f0*/ 	.word	0xffffffff


	//   ....[53]....
        /*03f4*/ 	.word	0xffffffff


	//   ....[54]....
        /*03f8*/ 	.word	0xffffffff


	//   ....[55]....
        /*03fc*/ 	.word	0xffffffff


	//   ....[56]....
        /*0400*/ 	.word	0xffffffff


	//   ....[57]....
        /*0404*/ 	.word	0xffffffff


	//   ....[58]....
        /*0408*/ 	.word	0xffffffff


	//   ....[59]....
        /*040c*/ 	.word	0xffffffff


	//   ....[60]....
        /*0410*/ 	.word	0xffffffff


	//   ....[61]....
        /*0414*/ 	.word	0xffffffff


	//   ....[62]....
        /*0418*/ 	.word	0xffffffff


	//   ....[63]....
        /*041c*/ 	.word	0xffffffff


	//   ....[64]....
        /*0420*/ 	.word	0xffffffff


	//   ....[65]....
        /*0424*/ 	.word	0xffffffff


	//   ....[66]....
        /*0428*/ 	.word	0xffffffff


	//   ....[67]....
        /*042c*/ 	.word	0xffffffff


	//   ....[68]....
        /*0430*/ 	.word	0xffffffff


	//   ....[69]....
        /*0434*/ 	.word	0xffffffff


	//   ....[70]....
        /*0438*/ 	.word	0xffffffff


	//   ....[71]....
        /*043c*/ 	.word	0xffffffff


	//   ....[72]....
        /*0440*/ 	.word	0xffffffff


	//   ....[73]....
        /*0444*/ 	.word	0xffffffff


	//   ....[74]....
        /*0448*/ 	.word	0xffffffff


	//   ....[75]....
        /*044c*/ 	.word	0xffffffff


	//   ....[76]....
        /*0450*/ 	.word	0xffffffff


	//   ....[77]....
        /*0454*/ 	.word	0xffffffff


	//   ....[78]....
        /*0458*/ 	.word	0xffffffff


	//   ....[79]....
        /*045c*/ 	.word	0xffffffff


	//   ....[80]....
        /*0460*/ 	.word	0xffffffff


	//   ....[81]....
        /*0464*/ 	.word	0x0500000f


	//   ....[82]....
        /*0468*/ 	.word	0x0500000f


	//   ....[83]....
        /*046c*/ 	.word	0x0500000f


	//   ....[84]....
        /*0470*/ 	.word	0x0500000f


	//   ....[85]....
        /*0474*/ 	.word	0x0500000f


	//   ....[86]....
        /*0478*/ 	.word	0x0500000f


	//----- nvinfo : EIATTR_COOP_GROUP_INSTR_OFFSETS
	.align		4
.L_444:
        /*047c*/ 	.byte	0x04, 0x28
        /*047e*/ 	.short	(.L_446 - .L_445)


	//   ....[0]....
.L_445:
        /*0480*/ 	.word	0x00000060


	//   ....[1]....
        /*0484*/ 	.word	0x00000190


	//   ....[2]....
        /*0488*/ 	.word	0x00000220


	//   ....[3]....
        /*048c*/ 	.word	0x000003a0


	//   ....[4]....
        /*0490*/ 	.word	0x000005f0


	//   ....[5]....
        /*0494*/ 	.word	0x00000b40


	//   ....[6]....
        /*0498*/ 	.word	0x00002080


	//   ....[7]....
        /*049c*/ 	.word	0x000021d0


	//   ....[8]....
        /*04a0*/ 	.word	0x00002350


	//   ....[9]....
        /*04a4*/ 	.word	0x00002390


	//   ....[10]....
        /*04a8*/ 	.word	0x00002500


	//   ....[11]....
        /*04ac*/ 	.word	0x00002680


	//   ....[12]....
        /*04b0*/ 	.word	0x000026d0


	//   ....[13]....
        /*04b4*/ 	.word	0x00002710


	//   ....[14]....
        /*04b8*/ 	.word	0x00002780


	//   ....[15]....
        /*04bc*/ 	.word	0x00002790


	//   ....[16]....
        /*04c0*/ 	.word	0x000027c0


	//   ....[17]....
        /*04c4*/ 	.word	0x000027f0


	//   ....[18]....
        /*04c8*/ 	.word	0x00002820


	//   ....[19]....
        /*04cc*/ 	.word	0x000028c0


	//   ....[20]....
        /*04d0*/ 	.word	0x000028f0


	//   ....[21]....
        /*04d4*/ 	.word	0x000029b0


	//   ....[22]....
        /*04d8*/ 	.word	0x00002a20


	//   ....[23]....
        /*04dc*/ 	.word	0x00002b70


	//   ....[24]....
        /*04e0*/ 	.word	0x00002bd0


	//   ....[25]....
        /*04e4*/ 	.word	0x00002c50


	//   ....[26]....
        /*04e8*/ 	.word	0x00002c70


	//   ....[27]....
        /*04ec*/ 	.word	0x00002e00


	//   ....[28]....
        /*04f0*/ 	.word	0x00002e30


	//   ....[29]....
        /*04f4*/ 	.word	0x00002e90


	//   ....[30]....
        /*04f8*/ 	.word	0x00003060


	//   ....[31]....
        /*04fc*/ 	.word	0x000031a0


	//   ....[32]....
        /*0500*/ 	.word	0x000031b0


	//   ....[33]....
        /*0504*/ 	.word	0x000031d0


	//   ....[34]....
        /*0508*/ 	.word	0x000031f0


	//   ....[35]....
        /*050c*/ 	.word	0x00003210


	//   ....[36]....
        /*0510*/ 	.word	0x00003230


	//   ....[37]....
        /*0514*/ 	.word	0x00003240


	//   ....[38]....
        /*0518*/ 	.word	0x000032b0


	//   ....[39]....
        /*051c*/ 	.word	0x00003340


	//   ....[40]....
        /*0520*/ 	.word	0x00003380


	//   ....[41]....
        /*0524*/ 	.word	0x000033c0


	//   ....[42]....
        /*0528*/ 	.word	0x00003400


	//   ....[43]....
        /*052c*/ 	.word	0x000034d0


	//   ....[44]....
        /*0530*/ 	.word	0x00003530


	//   ....[45]....
        /*0534*/ 	.word	0x000036a0


	//   ....[46]....
        /*0538*/ 	.word	0x00003730


	//   ....[47]....
        /*053c*/ 	.word	0x000038b0


	//   ....[48]....
        /*0540*/ 	.word	0x000038f0


	//   ....[49]....
        /*0544*/ 	.word	0x00003940


	//   ....[50]....
        /*0548*/ 	.word	0x00003970


	//   ....[51]....
        /*054c*/ 	.word	0x00003980


	//   ....[52]....
        /*0550*/ 	.word	0x00003a30


	//   ....[53]....
        /*0554*/ 	.word	0x00003b80


	//   ....[54]....
        /*0558*/ 	.word	0x00003e40


	//   ....[55]....
        /*055c*/ 	.word	0x00003e50


	//   ....[56]....
        /*0560*/ 	.word	0x00003e80


	//   ....[57]....
        /*0564*/ 	.word	0x00003e90


	//   ....[58]....
        /*0568*/ 	.word	0x00003eb0


	//   ....[59]....
        /*056c*/ 	.word	0x00003ec0


	//   ....[60]....
        /*0570*/ 	.word	0x00003ee0


	//   ....[61]....
        /*0574*/ 	.word	0x00003ef0


	//   ....[62]....
        /*0578*/ 	.word	0x000042a0


	//   ....[63]....
        /*057c*/ 	.word	0x000042b0


	//   ....[64]....
        /*0580*/ 	.word	0x000042c0


	//   ....[65]....
        /*0584*/ 	.word	0x000042d0


	//   ....[66]....
        /*0588*/ 	.word	0x000042e0


	//   ....[67]....
        /*058c*/ 	.word	0x00004300


	//   ....[68]....
        /*0590*/ 	.word	0x00004320


	//   ....[69]....
        /*0594*/ 	.word	0x000043a0


	//   ....[70]....
        /*0598*/ 	.word	0x000063e0


	//   ....[71]....
        /*059c*/ 	.word	0x00006580


	//   ....[72]....
        /*05a0*/ 	.word	0x000067d0


	//   ....[73]....
        /*05a4*/ 	.word	0x00006970


	//   ....[74]....
        /*05a8*/ 	.word	0x00006a90


	//   ....[75]....
        /*05ac*/ 	.word	0x00006f90


	//   ....[76]....
        /*05b0*/ 	.word	0x00007220


	//   ....[77]....
        /*05b4*/ 	.word	0x00007460


	//   ....[78]....
        /*05b8*/ 	.word	0x00007690


	//   ....[79]....
        /*05bc*/ 	.word	0x00007940


	//   ....[80]....
        /*05c0*/ 	.word	0x00007c70


	//   ....[81]....
        /*05c4*/ 	.word	0x000096f0


	//   ....[82]....
        /*05c8*/ 	.word	0x00009840


	//   ....[83]....
        /*05cc*/ 	.word	0x000098b0


	//   ....[84]....
        /*05d0*/ 	.word	0x00009920


	//   ....[85]....
        /*05d4*/ 	.word	0x00009990


	//   ....[86]....
        /*05d8*/ 	.word	0x00009a00


	//----- nvinfo : EIATTR_REG_RECONFIG
	.align		4
.L_446:
        /*05dc*/ 	.byte	0x01, 0x54
	.zero		2


	//----- nvinfo : EIATTR_SYSCALL_OFFSETS
	.align		4
        /*05e0*/ 	.byte	0x04, 0x46
        /*05e2*/ 	.short	(.L_448 - .L_447)


	//   ....[0]....
.L_447:
        /*05e4*/ 	.word	0x000007a0


	//   ....[1]....
        /*05e8*/ 	.word	0x00000890


	//   ....[2]....
        /*05ec*/ 	.word	0x000009f0


	//   ....[3]....
        /*05f0*/ 	.word	0x00000ae0


	//----- nvinfo : EIATTR_MBARRIER_INSTR_OFFSETS
	.align		4
.L_448:
        /*05f4*/ 	.byte	0x04, 0x39
        /*05f6*/ 	.short	(.L_450 - .L_449)


	//   ....[0]....
.L_449:
        /*05f8*/ 	.word	0x00000260
        /*05fc*/ 	.word	0x000000ff
        /*0600*/ 	.word	0x00030c00
        /*0604*/ 	.short	0x0100
        /*0606*/ 	.byte	0x06
	.zero		1


	//   ....[1]....
        /*0608*/ 	.word	0x00000350
        /*060c*/ 	.word	0x000000ff
        /*0610*/ 	.word	0x00030c10
        /*0614*/ 	.short	0x0100
        /*0616*/ 	.byte	0x08
	.zero		1


	//   ....[2]....
        /*0618*/ 	.word	0x00000360
        /*061c*/ 	.word	0x000000ff
        /*0620*/ 	.word	0x00030c20
        /*0624*/ 	.short	0x0100
        /*0626*/ 	.byte	0x08
	.zero		1


	//   ....[3]....
        /*0628*/ 	.word	0x00000370
        /*062c*/ 	.word	0x000000ff
        /*0630*/ 	.word	0x00030c18
        /*0634*/ 	.short	0x0100
        /*0636*/ 	.byte	0x08
	.zero		1


	//   ....[4]....
        /*0638*/ 	.word	0x00000380
        /*063c*/ 	.word	0x000000ff
        /*0640*/ 	.word	0x00030c28
        /*0644*/ 	.short	0x0100
        /*0646*/ 	.byte	0x08
	.zero		1


	//   ....[5]....
        /*0648*/ 	.word	0x000004b0
        /*064c*/ 	.word	0x000000ff
        /*0650*/ 	.word	0x00030c30
        /*0654*/ 	.short	0x0100
        /*0656*/ 	.byte	0x08
	.zero		1


	//   ....[6]....
        /*0658*/ 	.word	0x000004c0
        /*065c*/ 	.word	0x000000ff
        /*0660*/ 	.word	0x00030c40
        /*0664*/ 	.short	0x0100
        /*0666*/ 	.byte	0x08
	.zero		1


	//   ....[7]....
        /*0668*/ 	.word	0x000004d0
        /*066c*/ 	.word	0x000000ff
        /*0670*/ 	.word	0x00030c38
        /*0674*/ 	.short	0x0100
        /*0676*/ 	.byte	0x08
	.zero		1


	//   ....[8]....
        /*0678*/ 	.word	0x000004e0
        /*067c*/ 	.word	0x000000ff
        /*0680*/ 	.word	0x00030c48
        /*0684*/ 	.short	0x0100
        /*0686*/ 	.byte	0x08
	.zero		1


	//   ....[9]....
        /*0688*/ 	.word	0x00000b70
        /*068c*/ 	.word	0x00000002
        /*0690*/ 	.word	0x00030c00
        /*0694*/ 	.short	0x010a
        /*0696*/ 	.byte	0x3f
	.zero		1


	//   ....[10]....
        /*0698*/ 	.word	0x00000bc0
        /*069c*/ 	.word	0x00000002
        /*06a0*/ 	.word	0x00030c00
        /*06a4*/ 	.short	0x010a
        /*06a6*/ 	.byte	0x3f
	.zero		1


	//   ....[11]....
        /*06a8*/ 	.word	0x000016b0
        /*06ac*/ 	.word	0x00000015
        /*06b0*/ 	.word	0x00030c10
        /*06b4*/ 	.short	0x010a
        /*06b6*/ 	.byte	0x3f
	.zero		1


	//   ....[12]....
        /*06b8*/ 	.word	0x00001720
        /*06bc*/ 	.word	0x00000015
        /*06c0*/ 	.word	0x00030c10
        /*06c4*/ 	.short	0x010a
        /*06c6*/ 	.byte	0x3f
	.zero		1


	//   ....[13]....
        /*06c8*/ 	.word	0x00001b40
        /*06cc*/ 	.word	0x00000015
        /*06d0*/ 	.word	0x00030c30
        /*06d4*/ 	.short	0x010a
        /*06d6*/ 	.byte	0x3f
	.zero		1


	//   ....[14]....
        /*06d8*/ 	.word	0x00001b80
        /*06dc*/ 	.word	0x00000015
        /*06e0*/ 	.word	0x00030c30
        /*06e4*/ 	.short	0x010a
        /*06e6*/ 	.byte	0x3f
	.zero		1


	//   ....[15]....
        /*06e8*/ 	.word	0x00005850
        /*06ec*/ 	.word	0x00000003
        /*06f0*/ 	.word	0x00000000
        /*06f4*/ 	.short	0x0101
        /*06f6*/ 	.byte	0x3f
	.zero		1


	//   ....[16]....
        /*06f8*/ 	.word	0x00005c90
        /*06fc*/ 	.word	0x00000003
        /*0700*/ 	.word	0x00000000
        /*0704*/ 	.short	0x0101
        /*0706*/ 	.byte	0x3f
	.zero		1


	//   ....[17]....
        /*0708*/ 	.word	0x000080e0
        /*070c*/ 	.word	0x0000000b
        /*0710*/ 	.word	0x00030c20
        /*0714*/ 	.short	0x010a
        /*0716*/ 	.byte	0x3f
	.zero		1


	//   ....[18]....
        /*0718*/ 	.word	0x000085b0
        /*071c*/ 	.word	0x0000000b
        /*0720*/ 	.word	0x00030c40
        /*0724*/ 	.short	0x010a
        /*0726*/ 	.byte	0x3f
	.zero		1


	//   ....[19]....
        /*0728*/ 	.word	0x000087e0
        /*072c*/ 	.word	0x0000000b
        /*0730*/ 	.word	0x00030c28
        /*0734*/ 	.short	0x010a
        /*0736*/ 	.byte	0x3f
	.zero		1


	//   ....[20]....
        /*0738*/ 	.word	0x00008980
        /*073c*/ 	.word	0x0000000b
        /*0740*/ 	.word	0x00030c48
        /*0744*/ 	.short	0x010a
        /*0746*/ 	.byte	0x3f
	.zero		1


	//   ....[21]....
        /*0748*/ 	.word	0x00008b90
        /*074c*/ 	.word	0x0000000b
        /*0750*/ 	.word	0x00030c20
        /*0754*/ 	.short	0x010a
        /*0756*/ 	.byte	0x3f
	.zero		1


	//   ....[22]....
        /*0758*/ 	.word	0x00008da0
        /*075c*/ 	.word	0x0000000b
        /*0760*/ 	.word	0x00030c40
        /*0764*/ 	.short	0x010a
        /*0766*/ 	.byte	0x3f
	.zero		1


	//   ....[23]....
        /*0768*/ 	.word	0x00008fa0
        /*076c*/ 	.word	0x0000000b
        /*0770*/ 	.word	0x00030c28
        /*0774*/ 	.short	0x010a
        /*0776*/ 	.byte	0x3f
	.zero		1


	//   ....[24]....
        /*0778*/ 	.word	0x000091a0
        /*077c*/ 	.word	0x0000000d
        /*0780*/ 	.word	0x00030c40
        /*0784*/ 	.short	0x010a
        /*0786*/ 	.byte	0x3f
	.zero		1


	//   ....[25]....
        /*0788*/ 	.word	0x00009560
        /*078c*/ 	.word	0x00000006
        /*0790*/ 	.word	0x00000000
        /*0794*/ 	.short	0x010a
        /*0796*/ 	.byte	0x3f
	.zero		1


	//   ....[26]....
        /*0798*/ 	.word	0x000095c0
        /*079c*/ 	.word	0x00000003
        /*07a0*/ 	.word	0x00000000
        /*07a4*/ 	.short	0x010a
        /*07a6*/ 	.byte	0x3f
	.zero		1


	//   ....[27]....
        /*07a8*/ 	.word	0x00009620
        /*07ac*/ 	.word	0x00000000
        /*07b0*/ 	.word	0x00000000
        /*07b4*/ 	.short	0x010a
        /*07b6*/ 	.byte	0x3f
	.zero		1


	//   ....[28]....
        /*07b8*/ 	.word	0x00009650
        /*07bc*/ 	.word	0x00000003
        /*07c0*/ 	.word	0x00000000
        /*07c4*/ 	.short	0x010a
        /*07c6*/ 	.byte	0x3f
	.zero		1


	//   ....[29]....
        /*07c8*/ 	.word	0x00009720
        /*07cc*/ 	.word	0x00000002
        /*07d0*/ 	.word	0x00030c00
        /*07d4*/ 	.short	0x010a
        /*07d6*/ 	.byte	0x3f
	.zero		1


	//   ....[30]....
        /*07d8*/ 	.word	0x00009770
        /*07dc*/ 	.word	0x00000015
        /*07e0*/ 	.word	0x00030c10
        /*07e4*/ 	.short	0x010a
        /*07e6*/ 	.byte	0x3f
	.zero		1


	//   ....[31]....
        /*07e8*/ 	.word	0x000097c0
        /*07ec*/ 	.word	0x00000015
        /*07f0*/ 	.word	0x00030c30
        /*07f4*/ 	.short	0x010a
        /*07f6*/ 	.byte	0x3f
	.zero		1


	//   ....[32]....
        /*07f8*/ 	.word	0x00009a40
        /*07fc*/ 	.word	0x0000000b
        /*0800*/ 	.word	0x00030c20
        /*0804*/ 	.short	0x010a
        /*0806*/ 	.byte	0x3f
	.zero		1


	//   ....[33]....
        /*0808*/ 	.word	0x00009a90
        /*080c*/ 	.word	0x0000000b
        /*0810*/ 	.word	0x00030c40
        /*0814*/ 	.short	0x010a
        /*0816*/ 	.byte	0x3f
	.zero		1


	//   ....[34]....
        /*0818*/ 	.word	0x00009ae0
        /*081c*/ 	.word	0x0000000b
        /*0820*/ 	.word	0x00030c28
        /*0824*/ 	.short	0x010a
        /*0826*/ 	.byte	0x3f
	.zero		1


	//   ....[35]....
        /*0828*/ 	.word	0x00009b30
        /*082c*/ 	.word	0x0000000b
        /*0830*/ 	.word	0x00030c48
        /*0834*/ 	.short	0x010a
        /*0836*/ 	.byte	0x3f
	.zero		1


	//   ....[36]....
        /*0838*/ 	.word	0x00009b90
        /*083c*/ 	.word	0x0000000b
        /*0840*/ 	.word	0x00030c20
        /*0844*/ 	.short	0x010a
        /*0846*/ 	.byte	0x3f
	.zero		1


	//   ....[37]....
        /*0848*/ 	.word	0x00009be0
        /*084c*/ 	.word	0x0000000b
        /*0850*/ 	.word	0x00030c40
        /*0854*/ 	.short	0x010a
        /*0856*/ 	.byte	0x3f
	.zero		1


	//   ....[38]....
        /*0858*/ 	.word	0x00009c30
        /*085c*/ 	.word	0x0000000b
        /*0860*/ 	.word	0x00030c28
        /*0864*/ 	.short	0x010a
        /*0866*/ 	.byte	0x3f
	.zero		1


	//   ....[39]....
        /*0868*/ 	.word	0x00009c80
        /*086c*/ 	.word	0x0000000d
        /*0870*/ 	.word	0x00030c40
        /*0874*/ 	.short	0x010a
        /*0876*/ 	.byte	0x3f
	.zero		1


	//   ....[40]....
        /*0878*/ 	.word	0x00009d60
        /*087c*/ 	.word	0x00000006
        /*0880*/ 	.word	0x00000000
        /*0884*/ 	.short	0x010a
        /*0886*/ 	.byte	0x3f
	.zero		1


	//   ....[41]....
        /*0888*/ 	.word	0x00009db0
        /*088c*/ 	.word	0x00000003
        /*0890*/ 	.word	0x00000000
        /*0894*/ 	.short	0x010a
        /*0896*/ 	.byte	0x3f
	.zero		1


	//   ....[42]....
        /*0898*/ 	.word	0x00009e00
        /*089c*/ 	.word	0x00000000
        /*08a0*/ 	.word	0x00000000
        /*08a4*/ 	.short	0x010a
        /*08a6*/ 	.byte	0x3f
	.zero		1


	//----- nvinfo : EIATTR_NUM_MBARRIERS
	.align		4
.L_450:
        /*08a8*/ 	.byte	0x03, 0x38
        /*08aa*/ 	.short	0x0009


	//----- nvinfo : EIATTR_EXIT_INSTR_OFFSETS
	.align		4
        /*08ac*/ 	.byte	0x04, 0x1c
        /*08ae*/ 	.short	(.L_452 - .L_451)


	//   ....[0]....
.L_451:
        /*08b0*/ 	.word	0x000096a0


	//----- nvinfo : EIATTR_MAX_THREADS
	.align		4
.L_452:
        /*08b4*/ 	.byte	0x04, 0x05
        /*08b6*/ 	.short	(.L_454 - .L_453)
.L_453:
        /*08b8*/ 	.word	0x00000180
        /*08bc*/ 	.word	0x00000001
        /*08c0*/ 	.word	0x00000001


	//----- nvinfo : EIATTR_CRS_STACK_SIZE
	.align		4
.L_454:
        /*08c4*/ 	.byte	0x04, 0x1e
        /*08c6*/ 	.short	(.L_456 - .L_455)
.L_455:
        /*08c8*/ 	.word	0x00000000


	//----- nvinfo : EIATTR_CBANK_PARAM_SIZE
	.align		4
.L_456:
        /*08cc*/ 	.byte	0x03, 0x19
        /*08ce*/ 	.short	0x06f0


	//----- nvinfo : EIATTR_PARAM_CBANK
	.align		4
        /*08d0*/ 	.byte	0x04, 0x0a
        /*08d2*/ 	.short	(.L_458 - .L_457)
	.align		4
.L_457:
        /*08d4*/ 	.word	index@(.nv.constant0._ZN7cutlass13device_kernelIN5flash11enable_sm90INS1_16FlashAttnBwdSm90INS1_25CollectiveMainloopBwdSm90ILi2ELi2ELi2EN4cute5tupleIJNS5_1CILi1EEES8_S8_EEENS6_IJNS7_ILi128EEESA_NS7_ILi64EEEEEENS_10bfloat16_tEfNS_4arch4Sm90ELb0ELb0ELb1ELb0ELb1ELb1ELb0ELb0ELi2ELi1ELi2ELi2ELb0EEENS1_24CollectiveEpilogueBwdGQAISC_fSF_Li256ELb0ELb1EEENS1_19SingleTileSchedulerILb0ELb0ELb0ELi128EEEEEEEEEvNT_6ParamsE)
        /*08d8*/ 	.short	0x0210
        /*08da*/ 	.short	0x06f0


	//----- nvinfo : EIATTR_SW_WAR
	.align		4
.L_458:
        /*08dc*/ 	.byte	0x04, 0x36
        /*08de*/ 	.short	(.L_460 - .L_459)
.L_459:
        /*08e0*/ 	.word	0x00000008
.L_460:


//--------------------- .nv.info._ZN7cutlass13device_kernelIN5flash11enable_sm90INS1_16FlashAttnBwdSm90INS1_25CollectiveMainloopBwdSm90ILi2ELi2ELi2EN4cute5tupleIJNS5_1CILi1EEES8_S8_EEENS6_IJNS7_ILi128EEESA_NS7_ILi64EEEEEENS_10bfloat16_tEfNS_4arch4Sm90ELb0ELb0ELb1ELb1ELb0ELb1ELb0ELb0ELi2ELi1ELi2ELi2ELb0EEENS1_21CollectiveEpilogueBwdISC_SD_SF_Li256ELb1ELb0ELi1EEENS1_19SingleTileSchedulerILb1ELb0ELb0ELi128EEEEEEEEEvNT_6ParamsE --------------------------
	.section	.nv.info._ZN7cutlass13device_kernelIN5flash11enable_sm90INS1_16FlashAttnBwdSm90INS1_25CollectiveMainloopBwdSm90ILi2ELi2ELi2EN4cute5tupleIJNS5_1CILi1EEES8_S8_EEENS6_IJNS7_ILi128EEESA_NS7_ILi64EEEEEENS_10bfloat16_tEfNS_4arch4Sm90ELb0ELb0ELb1ELb1ELb0ELb1ELb0ELb0ELi2ELi1ELi2ELi2ELb0EEENS1_21CollectiveEpilogueBwdISC_SD_SF_Li256ELb1ELb0ELi1EEENS1_19SingleTileSchedulerILb1ELb0ELb0ELi128EEEEEEEEEvNT_6ParamsE,"",@"SHT_CUDA_INFO"
	.sectionflags	@""
	.align	4


	//----- nvinfo : EIATTR_CUDA_API_VERSION
	.align		4
        /*0000*/ 	.byte	0x04, 0x37
        /*0002*/ 	.short	(.L_462 - .L_461)
.L_461:
        /*0004*/ 	.word	0x00000082


	//----- nvinfo : EIATTR_KPARAM_INFO
	.align		4
.L_462:
        /*0008*/ 	.byte	0x04, 0x17
        /*000a*/ 	.short	(.L_464 - .L_463)
.L_463:
        /*000c*/ 	.word	0x00000000
        /*0010*/ 	.short	0x0000
        /*0012*/ 	.short	0x0070
        /*0014*/ 	.byte	0x00, 0xf0, 0x01, 0x1a


	//----- nvinfo : EIATTR_SPARSE_MMA_MASK
	.align		4
.L_464:
        /*0018*/ 	.byte	0x03, 0x50
        /*001a*/ 	.short	0x0000


	//----- nvinfo : EIATTR_MAXREG_COUNT
	.align		4
        /*001c*/ 	.byte	0x03, 0x1b
        /*001e*/ 	.short	0x00a8


	//----- nvinfo : EIATTR_NUM_BARRIERS
	.align		4
        /*0020*/ 	.byte	0x02, 0x4c
        /*0022*/ 	.byte	0x10
	.zero		1


	//----- nvinfo : EIATTR_EXTERNS
	.align		4
        /*0024*/ 	.byte	0x04, 0x0f
        /*0026*/ 	.short	(.L_466 - .L_465)


	//   ....[0]....
	.align		4
.L_465:
        /*0028*/ 	.word	index@(__assertfail)


	//----- nvinfo : EIATTR_ANNOTATIONS
	.align		4
.L_466:
        /*002c*/ 	.byte	0x04, 0x55
        /*002e*/ 	.short	(.L_468 - .L_467)


	//   ....[0]....
.L_467:
        /* <DEDUP_REMOVED lines=23> */


	//----- nvinfo : EIATTR_MERCURY_ISA_VERSION
	.align		4
.L_468:
        /*0190*/ 	.byte	0x03, 0x5f
        /*0192*/ 	.short	0x0101


	//----- nvinfo : EIATTR_INT_WARP_WIDE_INSTR_OFFSETS
	.align		4
        /*0194*/ 	.byte	0x04, 0x31
        /*0196*/ 	.short	(.L_470 - .L_469)


	//   ....[0]....
.L_469:
        /*0198*/ 	.word	0x00000180


	//   ....[1]....
        /*019c*/ 	.word	0x00000240


	//   ....[2]....
        /*01a0*/ 	.word	0x000090e0


	//----- nvinfo : EIATTR_COOP_GROUP_MASK_REGIDS
	.align		4
.L_470:
        /*01a4*/ 	.byte	0x04, 0x29
        /*01a6*/ 	.short	(.L_472 - .L_471)


	//   ....[0]....
.L_471:
        /*01a8*/ 	.word	0xffffffff


	//   ....[1]....
        /*01ac*/ 	.word	0xffffffff


	//   ....[2]....
        /*01b0*/ 	.word	0xffffffff


	//   ....[3]....
        /*01b4*/ 	.word	0xffffffff


	//   ....[4]....
        /*01b8*/ 	.word	0xffffffff


	//   ....[5]....
        /*01bc*/ 	.word	0xffffffff


	//   ....[6]....
        /*01c0*/ 	.word	0xffffffff


	//   ....[7]....
        /*01c4*/ 	.word	0xffffffff


	//   ....[8]....
        /*01c8*/ 	.word	0xffffffff


	//   ....[9]....
        /*01cc*/ 	.word	0xffffffff


	//   ....[10]....
        /*01d0*/ 	.word	0xffffffff


	//   ....[11]....
        /*01d4*/ 	.word	0xffffffff


	//   ....[12]....
        /*01d8*/ 	.word	0xffffffff


	//   ....[13]....
        /*01dc*/ 	.word	0xffffffff


	//   ....[14]....
        /*01e0*/ 	.word	0xffffffff


	//   ....[15]....
        /*01e4*/ 	.word	0xffffffff


	//   ....[16]....
        /*01e8*/ 	.word	0xffffffff


	//   ....[17]....
        /*01ec*/ 	.word	0xffffffff


	//   ....[18]....
        /*01f0*/ 	.word	0xffffffff


	//   ....[19]....
        /*01f4*/ 	.word	0xffffffff


	//   ....[20]....
        /*01f8*/ 	.word	0xffffffff


	//   ....[21]....
        /*01fc*/ 	.word	0xffffffff


	//   ....[22]....
        /*0200*/ 	.word	0xffffffff


	//   ....[23]....
        /*0204*/ 	.word	0xffffffff


	//   ....[24]....
        /*0208*/ 	.word	0xffffffff


	//   ....[25]....
        /*020c*/ 	.word	0xffffffff


	//   ....[26]....
        /*0210*/ 	.word	0xffffffff


	//   ....[27]....
        /*0214*/ 	.word	0xffffffff


	//   ....[28]....
        /*0218*/ 	.word	0xffffffff


	//   ....[29]....
        /*021c*/ 	.word	0xffffffff


	//   ....[30]....
        /*0220*/ 	.word	0xffffffff


	//   ....[31]....
        /*0224*/ 	.word	0xffffffff


	//   ....[32]....
        /*0228*/ 	.word	0xffffffff


	//   ....[33]....
        /*022c*/ 	.word	0xffffffff


	//   ....[34]....
        /*0230*/ 	.word	0xffffffff


	//   ....[35]....
        /*0234*/ 	.word	0xffffffff


	//   ....[36]....
        /*0238*/ 	.word	0xffffffff


	//   ....[37]....
        /*023c*/ 	.word	0xffffffff


	//   ....[38]....
        /*0240*/ 	.word	0xffffffff


	//   ....[39]....
        /*0244*/ 	.word	0xffffffff


	//   ....[40]....
        /*0248*/ 	.word	0xffffffff


	//   ....[41]....
        /*024c*/ 	.word	0xffffffff


	//   ....[42]....
        /*0250*/ 	.word	0xffffffff


	//   ....[43]....
        /*0254*/ 	.word	0xffffffff


	//   ....[44]....
        /*0258*/ 	.word	0xffffffff


	//   ....[45]....
        /*025c*/ 	.word	0xffffffff


	//   ....[46]....
        /*0260*/ 	.word	0xffffffff


	//   ....[47]....
        /*0264*/ 	.word	0xffffffff


	//   ....[48]....
        /*0268*/ 	.word	0xffffffff


	//   ....[49]....
        /*026c*/ 	.word	0xffffffff


	//   ....[50]....
        /*0270*/ 	.word	0xffffffff


	//   ....[51]....
        /*0274*/ 	.word	0xffffffff


	//   ....[52]....
        /*0278*/ 	.word	0xffffffff


	//   ....[53]....
        /*027c*/ 	.word	0xffffffff


	//   ....[54]....
        /*0280*/ 	.word	0xffffffff


	//   ....[55]....
        /*0284*/ 	.word	0xffffffff


	//   ....[56]....
        /*0288*/ 	.word	0xffffffff


	//   ....[57]....
        /*028c*/ 	.word	0xffffffff


	//   ....[58]....
        /*0290*/ 	.word	0xffffffff


	//   ....[59]....
        /*0294*/ 	.word	0xffffffff


	//   ....[60]....
        /*0298*/ 	.word	0xffffffff


	//   ....[61]....
        /*029c*/ 	.word	0xffffffff


	//   ....[62]....
        /*02a0*/ 	.word	0xffffffff


	//   ....[63]....
        /*02a4*/ 	.word	0xffffffff


	//   ....[64]....
        /*02a8*/ 	.word	0xffffffff


	//   ....[65]....
        /*02ac*/ 	.word	0xffffffff


	//   ....[66]....
        /*02b0*/ 	.word	0xffffffff


	//   ....[67]....
        /*02b4*/ 	.word	0xffffffff


	//   ....[68]....
        /*02b8*/ 	.word	0xffffffff


	//   ....[69]....
        /*02bc*/ 	.word	0xffffffff


	//   ....[70]....
        /*02c0*/ 	.word	0xffffffff


	//   ....[71]....
        /*02c4*/ 	.word	0x0500000f


	//----- nvinfo : EIATTR_COOP_GROUP_INSTR_OFFSETS
	.align		4
.L_472:
        /*02c8*/ 	.byte	0x04, 0x28
        /*02ca*/ 	.short	(.L_474 - .L_473)


	//   ....[0]....
.L_473:
        /*02cc*/ 	.word	0x00000060


	//   ....[1]....
        /*02d0*/ 	.word	0x00000190


	//   ....[2]....
        /*02d4*/ 	.word	0x00000220


	//   ....[3]....
        /*02d8*/ 	.word	0x000003a0


	//   ....[4]....
        /*02dc*/ 	.word	0x00000610


	//   ....[5]....
        /*02e0*/ 	.word	0x00001170


	//   ....[6]....
        /*02e4*/ 	.word	0x000021d0


	//   ....[7]....
        /*02e8*/ 	.word	0x000022d0


	//   ....[8]....
        /*02ec*/ 	.word	0x00002410


	//   ....[9]....
        /*02f0*/ 	.word	0x00002590


	//   ....[10]....
        /*02f4*/ 	.word	0x000026f0


	//   ....[11]....
        /*02f8*/ 	.word	0x00002730


	//   ....[12]....
        /*02fc*/ 	.word	0x00002790


	//   ....[13]....
        /*0300*/ 	.word	0x000027d0


	//   ....[14]....
        /*0304*/ 	.word	0x000027e0


	//   ....[15]....
        /*0308*/ 	.word	0x00002820


	//   ....[16]....
        /*030c*/ 	.word	0x00002900


	//   ....[17]....
        /*0310*/ 	.word	0x000029c0


	//   ....[18]....
        /*0314*/ 	.word	0x00002f10


	//   ....[19]....
        /*0318*/ 	.word	0x00002f20


	//   ....[20]....
        /*031c*/ 	.word	0x00002f40


	//   ....[21]....
        /*0320*/ 	.word	0x00002f50


	//   ....[22]....
        /*0324*/ 	.word	0x00002f70


	//   ....[23]....
        /*0328*/ 	.word	0x00002f80


	//   ....[24]....
        /*032c*/ 	.word	0x00002fd0


	//   ....[25]....
        /*0330*/ 	.word	0x00003130


	//   ....[26]....
        /*0334*/ 	.word	0x00003230


	//   ....[27]....
        /*0338*/ 	.word	0x00003290


	//   ....[28]....
        /*033c*/ 	.word	0x000032e0


	//   ....[29]....
        /*0340*/ 	.word	0x00003370


	//   ....[30]....
        /*0344*/ 	.word	0x00003570


	//   ....[31]....
        /*0348*/ 	.word	0x000035e0


	//   ....[32]....
        /*034c*/ 	.word	0x00003640


	//   ....[33]....
        /*0350*/ 	.word	0x00003680


	//   ....[34]....
        /*0354*/ 	.word	0x000036c0


	//   ....[35]....
        /*0358*/ 	.word	0x00003700


	//   ....[36]....
        /*035c*/ 	.word	0x00003740


	//   ....[37]....
        /*0360*/ 	.word	0x00003780


	//   ....[38]....
        /*0364*/ 	.word	0x000037f0


	//   ....[39]....
        /*0368*/ 	.word	0x00003830


	//   ....[40]....
        /*036c*/ 	.word	0x000038f0


	//   ....[41]....
        /*0370*/ 	.word	0x00003930


	//   ....[42]....
        /*0374*/ 	.word	0x00003970


	//   ....[43]....
        /*0378*/ 	.word	0x000039f0


	//   ....[44]....
        /*037c*/ 	.word	0x00003a40


	//   ....[45]....
        /*0380*/ 	.word	0x00003bb0


	//   ....[46]....
        /*0384*/ 	.word	0x00003c30


	//   ....[47]....
        /*0388*/ 	.word	0x00003c70


	//   ....[48]....
        /*038c*/ 	.word	0x00003cc0


	//   ....[49]....
        /*0390*/ 	.word	0x00003d30


	//   ....[50]....
        /*0394*/ 	.word	0x00003d80


	//   ....[51]....
        /*0398*/ 	.word	0x00003ec0


	//   ....[52]....
        /*039c*/ 	.word	0x00003f00


	//   ....[53]....
        /*03a0*/ 	.word	0x00004030


	//   ....[54]....
        /*03a4*/ 	.word	0x00004070


	//   ....[55]....
        /*03a8*/ 	.word	0x000040b0


	//   ....[56]....
        /*03ac*/ 	.word	0x000040f0


	//   ....[57]....
        /*03b0*/ 	.word	0x00004100


	//   ....[58]....
        /*03b4*/ 	.word	0x00004150


	//   ....[59]....
        /*03b8*/ 	.word	0x000041a0


	//   ....[60]....
        /*03bc*/ 	.word	0x00004270


	//   ....[61]....
        /*03c0*/ 	.word	0x00004300


	//   ....[62]....
        /*03c4*/ 	.word	0x000045d0


	//   ....[63]....
        /*03c8*/ 	.word	0x000045f0


	//   ....[64]....
        /*03cc*/ 	.word	0x00004600


	//   ....[65]....
        /*03d0*/ 	.word	0x00004610


	//   ....[66]....
        /*03d4*/ 	.word	0x00004620


	//   ....[67]....
        /*03d8*/ 	.word	0x00004660


	//   ....[68]....
        /*03dc*/ 	.word	0x00004690


	//   ....[69]....
        /*03e0*/ 	.word	0x000046b0


	//   ....[70]....
        /*03e4*/ 	.word	0x00007e40


	//   ....[71]....
        /*03e8*/ 	.word	0x0000ac50


	//----- nvinfo : EIATTR_REG_RECONFIG
	.align		4
.L_474:
        /*03ec*/ 	.byte	0x01, 0x54
	.zero		2


	//----- nvinfo : EIATTR_SYSCALL_OFFSETS
	.align		4
        /*03f0*/ 	.byte	0x04, 0x46
        /*03f2*/ 	.short	(.L_476 - .L_475)


	//   ....[0]....
.L_475:
        /*03f4*/ 	.word	0x00000dd0


	//   ....[1]....
        /*03f8*/ 	.word	0x00000ec0


	//   ....[2]....
        /*03fc*/ 	.word	0x00001020


	//   ....[3]....
        /*0400*/ 	.word	0x00001110


	//----- nvinfo : EIATTR_MBARRIER_INSTR_OFFSETS
	.align		4
.L_476:
        /*0404*/ 	.byte	0x04, 0x39
        /*0406*/ 	.short	(.L_478 - .L_477)


	//   ....[0]....
.L_477:
        /*0408*/ 	.word	0x00000260
        /*040c*/ 	.word	0x000000ff
        /*0410*/ 	.word	0x00030c00
        /*0414*/ 	.short	0x0100
        /*0416*/ 	.byte	0x06
	.zero		1


	//   ....[1]....
        /*0418*/ 	.word	0x00000350
        /*041c*/ 	.word	0x000000ff
        /*0420*/ 	.word	0x00030c10
        /*0424*/ 	.short	0x0100
        /*0426*/ 	.byte	0x08
	.zero		1


	//   ....[2]....
        /*0428*/ 	.word	0x00000360
        /*042c*/ 	.word	0x000000ff
        /*0430*/ 	.word	0x00030c20
        /*0434*/ 	.short	0x0100
        /*0436*/ 	.byte	0x08
	.zero		1


	//   ....[3]....
        /*0438*/ 	.word	0x00000370
        /*043c*/ 	.word	0x000000ff
        /*0440*/ 	.word	0x00030c18
        /*0444*/ 	.short	0x0100
        /*0446*/ 	.byte	0x08
	.zero		1


	//   ....[4]....
        /*0448*/ 	.word	0x00000380
        /*044c*/ 	.word	0x000000ff
        /*0450*/ 	.word	0x00030c28
        /*0454*/ 	.short	0x0100
        /*0456*/ 	.byte	0x08
	.zero		1


	//   ....[5]....
        /*0458*/ 	.word	0x000004b0
        /*045c*/ 	.word	0x000000ff
        /*0460*/ 	.word	0x00030c30
        /*0464*/ 	.short	0x0100
        /*0466*/ 	.byte	0x08
	.zero		1


	//   ....[6]....
        /*0468*/ 	.word	0x000004c0
        /*046c*/ 	.word	0x000000ff
        /*0470*/ 	.word	0x00030c40
        /*0474*/ 	.short	0x0100
        /*0476*/ 	.byte	0x08
	.zero		1


	//   ....[7]....
        /*0478*/ 	.word	0x000004d0
        /*047c*/ 	.word	0x000000ff
        /*0480*/ 	.word	0x00030c38
        /*0484*/ 	.short	0x0100
        /*0486*/ 	.byte	0x08
	.zero		1


	//   ....[8]....
        /*0488*/ 	.word	0x000004e0
        /*048c*/ 	.word	0x000000ff
        /*0490*/ 	.word	0x00030c48
        /*0494*/ 	.short	0x0100
        /*0496*/ 	.byte	0x08
	.zero		1


	//   ....[9]....
        /*0498*/ 	.word	0x000011c0
        /*049c*/ 	.word	0x00000002
        /*04a0*/ 	.word	0x00030c00
        /*04a4*/ 	.short	0x010a
        /*04a6*/ 	.byte	0x3f
	.zero		1


	//   ....[10]....
        /*04a8*/ 	.word	0x00001340
        /*04ac*/ 	.word	0x00000002
        /*04b0*/ 	.word	0x00030c00
        /*04b4*/ 	.short	0x010a
        /*04b6*/ 	.byte	0x3f
	.zero		1


	//   ....[11]....
        /*04b8*/ 	.word	0x00001aa0
        /*04bc*/ 	.word	0x00000003
        /*04c0*/ 	.word	0x00030c10
        /*04c4*/ 	.short	0x010a
        /*04c6*/ 	.byte	0x3f
	.zero		1


	//   ....[12]....
        /*04c8*/ 	.word	0x00001b10
        /*04cc*/ 	.word	0x00000003
        /*04d0*/ 	.word	0x00030c10
        /*04d4*/ 	.short	0x010a
        /*04d6*/ 	.byte	0x3f
	.zero		1


	//   ....[13]....
        /*04d8*/ 	.word	0x00001f30
        /*04dc*/ 	.word	0x00000003
        /*04e0*/ 	.word	0x00030c30
        /*04e4*/ 	.short	0x010a
        /*04e6*/ 	.byte	0x3f
	.zero		1


	//   ....[14]....
        /*04e8*/ 	.word	0x00001fb0
        /*04ec*/ 	.word	0x00000003
        /*04f0*/ 	.word	0x00030c30
        /*04f4*/ 	.short	0x010a
        /*04f6*/ 	.byte	0x3f
	.zero		1


	//   ....[15]....
        /*04f8*/ 	.word	0x00005870
        /*04fc*/ 	.word	0x00000000
        /*0500*/ 	.word	0x00000000
        /*0504*/ 	.short	0x0101
        /*0506*/ 	.byte	0x3f
	.zero		1


	//   ....[16]....
        /*0508*/ 	.word	0x00005cc0
        /*050c*/ 	.word	0x00000003
        /*0510*/ 	.word	0x00000000
        /*0514*/ 	.short	0x0101
        /*0516*/ 	.byte	0x3f
	.zero		1


	//   ....[17]....
        /*0518*/ 	.word	0x000095e0
        /*051c*/ 	.word	0x0000000c
        /*0520*/ 	.word	0x00030c20
        /*0524*/ 	.short	0x010a
        /*0526*/ 	.byte	0x3f
	.zero		1


	//   ....[18]....
        /*0528*/ 	.word	0x00009a90
        /*052c*/ 	.word	0x0000000c
        /*0530*/ 	.word	0x00030c40
        /*0534*/ 	.short	0x010a
        /*0536*/ 	.byte	0x3f
	.zero		1


	//   ....[19]....
        /*0538*/ 	.word	0x00009cd0
        /*053c*/ 	.word	0x0000000c
        /*0540*/ 	.word	0x00030c28
        /*0544*/ 	.short	0x010a
        /*0546*/ 	.byte	0x3f
	.zero		1


	//   ....[20]....
        /*0548*/ 	.word	0x00009e90
        /*054c*/ 	.word	0x0000000c
        /*0550*/ 	.word	0x00030c48
        /*0554*/ 	.short	0x010a
        /*0556*/ 	.byte	0x3f
	.zero		1


	//   ....[21]....
        /*0558*/ 	.word	0x0000a0a0
        /*055c*/ 	.word	0x0000000c
        /*0560*/ 	.word	0x00030c20
        /*0564*/ 	.short	0x010a
        /*0566*/ 	.byte	0x3f
	.zero		1


	//   ....[22]....
        /*0568*/ 	.word	0x0000a2c0
        /*056c*/ 	.word	0x0000000c
        /*0570*/ 	.word	0x00030c40
        /*0574*/ 	.short	0x010a
        /*0576*/ 	.byte	0x3f
	.zero		1


	//   ....[23]....
        /*0578*/ 	.word	0x0000a4d0
        /*057c*/ 	.word	0x0000000c
        /*0580*/ 	.word	0x00030c28
        /*0584*/ 	.short	0x010a
        /*0586*/ 	.byte	0x3f
	.zero		1


	//   ....[24]....
        /*0588*/ 	.word	0x0000a6e0
        /*058c*/ 	.word	0x0000000d
        /*0590*/ 	.word	0x00030c40
        /*0594*/ 	.short	0x010a
        /*0596*/ 	.byte	0x3f
	.zero		1


	//   ....[25]....
        /*0598*/ 	.word	0x0000aad0
        /*059c*/ 	.word	0x00000007
        /*05a0*/ 	.word	0x00000000
        /*05a4*/ 	.short	0x010a
        /*05a6*/ 	.byte	0x3f
	.zero		1


	//   ....[26]....
        /*05a8*/ 	.word	0x0000ab20
        /*05ac*/ 	.word	0x0000000b
        /*05b0*/ 	.word	0x00000000
        /*05b4*/ 	.short	0x010a
        /*05b6*/ 	.byte	0x3f
	.zero		1


	//   ....[27]....
        /*05b8*/ 	.word	0x0000ab80
        /*05bc*/ 	.word	0x00000009
        /*05c0*/ 	.word	0x00000000
        /*05c4*/ 	.short	0x010a
        /*05c6*/ 	.byte	0x3f
	.zero		1


	//   ....[28]....
        /*05c8*/ 	.word	0x0000abb0
        /*05cc*/ 	.word	0x00000003
        /*05d0*/ 	.word	0x00000000
        /*05d4*/ 	.short	0x010a
        /*05d6*/ 	.byte	0x3f
	.zero		1


	//   ....[29]....
        /*05d8*/ 	.word	0x0000ac80
        /*05dc*/ 	.word	0x00000002
        /*05e0*/ 	.word	0x00030c00
        /*05e4*/ 	.short	0x010a
        /*05e6*/ 	.byte	0x3f
	.zero		1


	//   ....[30]....
        /*05e8*/ 	.word	0x0000acd0
        /*05ec*/ 	.word	0x00000003
        /*05f0*/ 	.word	0x00030c10
        /*05f4*/ 	.short	0x010a
        /*05f6*/ 	.byte	0x3f
	.zero		1


	//   ....[31]....
        /*05f8*/ 	.word	0x0000ad20
        /*05fc*/ 	.word	0x00000003
        /*0600*/ 	.word	0x00030c30
        /*0604*/ 	.short	0x010a
        /*0606*/ 	.byte	0x3f
	.zero		1


	//   ....[32]....
        /*0608*/ 	.word	0x0000ad70
        /*060c*/ 	.word	0x0000000c
        /*0610*/ 	.word	0x00030c20
        /*0614*/ 	.short	0x010a
        /*0616*/ 	.byte	0x3f
	.zero		1


	//   ....[33]....
        /*0618*/ 	.word	0x0000adc0
        /*061c*/ 	.word	0x0000000c
        /*0620*/ 	.word	0x00030c40
        /*0624*/ 	.short	0x010a
        /*0626*/ 	.byte	0x3f
	.zero		1


	//   ....[34]....
        /*0628*/ 	.word	0x0000ae10
        /*062c*/ 	.word	0x0000000c
        /*0630*/ 	.word	0x00030c28
        /*0634*/ 	.short	0x010a
        /*0636*/ 	.byte	0x3f
	.zero		1


	//   ....[35]....
        /*0638*/ 	.word	0x0000ae60
        /*063c*/ 	.word	0x0000000c
        /*0640*/ 	.word	0x00030c48
        /*0644*/ 	.short	0x010a
        /*0646*/ 	.byte	0x3f
	.zero		1


	//   ....[36]....
        /*0648*/ 	.word	0x0000aec0
        /*064c*/ 	.word	0x0000000c
        /*0650*/ 	.word	0x00030c20
        /*0654*/ 	.short	0x010a
        /*0656*/ 	.byte	0x3f
	.zero		1


	//   ....[37]....
        /*0658*/ 	.word	0x0000af10
        /*065c*/ 	.word	0x0000000c
        /*0660*/ 	.word	0x00030c40
        /*0664*/ 	.short	0x010a
        /*0666*/ 	.byte	0x3f
	.zero		1


	//   ....[38]....
        /*0668*/ 	.word	0x0000af60
        /*066c*/ 	.word	0x0000000c
        /*0670*/ 	.word	0x00030c28
        /*0674*/ 	.short	0x010a
        /*0676*/ 	.byte	0x3f
	.zero		1


	//   ....[39]....
        /*0678*/ 	.word	0x0000afb0
        /*067c*/ 	.word	0x0000000d
        /*0680*/ 	.word	0x00030c40
        /*0684*/ 	.short	0x010a
        /*0686*/ 	.byte	0x3f
	.zero		1


	//   ....[40]....
        /*0688*/ 	.word	0x0000b080
        /*068c*/ 	.word	0x00000007
        /*0690*/ 	.word	0x00000000
        /*0694*/ 	.short	0x010a
        /*0696*/ 	.byte	0x3f
	.zero		1


	//   ....[41]....
        /*0698*/ 	.word	0x0000b0d0
        /*069c*/ 	.word	0x0000000b
        /*06a0*/ 	.word	0x00000000
        /*06a4*/ 	.short	0x010a
        /*06a6*/ 	.byte	0x3f
	.zero		1


	//   ....[42]....
        /*06a8*/ 	.word	0x0000b120
        /*06ac*/ 	.word	0x00000009
        /*06b0*/ 	.word	0x00000000
        /*06b4*/ 	.short	0x010a
        /*06b6*/ 	.byte	0x3f
	.zero		1


	//----- nvinfo : EIATTR_NUM_MBARRIERS
	.align		4
.L_478:
        /*06b8*/ 	.byte	0x03, 0x38
        /*06ba*/ 	.short	0x0009


	//----- nvinfo : EIATTR_EXIT_INSTR_OFFSETS
	.align		4
        /*06bc*/ 	.byte	0x04, 0x1c
        /*06be*/ 	.short	(.L_480 - .L_479)


	//   ....[0]....
.L_479:
        /*06c0*/ 	.word	0x0000ac00


	//----- nvinfo : EIATTR_MAX_THREADS
	.align		4
.L_480:
        /*06c4*/ 	.byte	0x04, 0x05
        /*06c6*/ 	.short	(.L_482 - .L_481)
.L_481:
        /*06c8*/ 	.word	0x00000180
        /*06cc*/ 	.word	0x00000001
        /*06d0*/ 	.word	0x00000001


	//----- nvinfo : EIATTR_CRS_STACK_SIZE
	.align		4
.L_482:
        /*06d4*/ 	.byte	0x04, 0x1e
        /*06d6*/ 	.short	(.L_484 - .L_483)
.L_483:
        /*06d8*/ 	.word	0x00000000


	//----- nvinfo : EIATTR_CBANK_PARAM_SIZE
	.align		4
.L_484:
        /*06dc*/ 	.byte	0x03, 0x19
        /*06de*/ 	.short	0x06f0


	//----- nvinfo : EIATTR_PARAM_CBANK
	.align		4
        /*06e0*/ 	.byte	0x04, 0x0a
        /*06e2*/ 	.short	(.L_486 - .L_485)
	.align		4
.L_485:
        /*06e4*/ 	.word	index@(.nv.constant0._ZN7cutlass13device_kernelIN5flash11enable_sm90INS1_16FlashAttnBwdSm90INS1_25CollectiveMainloopBwdSm90ILi2ELi2ELi2EN4cute5tupleIJNS5_1CILi1EEES8_S8_EEENS6_IJNS7_ILi128EEESA_NS7_ILi64EEEEEENS_10bfloat16_tEfNS_4arch4Sm90ELb0ELb0ELb1ELb1ELb0ELb1ELb0ELb0ELi2ELi1ELi2ELi2ELb0EEENS1_21CollectiveEpilogueBwdISC_SD_SF_Li256ELb1ELb0ELi1EEENS1_19SingleTileSchedulerILb1ELb0ELb0ELi128EEEEEEEEEvNT_6ParamsE)
        /*06e8*/ 	.short	0x0210
        /*06ea*/ 	.short	0x06f0


	//----- nvinfo : EIATTR_SW_WAR
	.align		4
.L_486:
        /*06ec*/ 	.byte	0x04, 0x36
        /*06ee*/ 	.short	(.L_488 - .L_487)
.L_487:
        /*06f0*/ 	.word	0x00000008
.L_488:


//--------------------- .nv.info._ZN7cutlass13device_kernelIN5flash11enable_sm90INS1_16FlashAttnBwdSm90INS1_25CollectiveMainloopBwdSm90ILi2ELi2ELi2EN4cute5tupleIJNS5_1CILi1EEES8_S8_EEENS6_IJNS7_ILi128EEESA_NS7_ILi64EEEEEENS_10bfloat16_tEfNS_4arch4Sm90ELb0ELb0ELb1ELb1ELb1ELb1ELb0ELb0ELi2ELi1ELi2ELi2ELb0EEENS1_21CollectiveEpilogueBwdISC_SD_SF_Li256ELb1ELb0ELi1EEENS1_19SingleTileSchedulerILb1ELb0ELb0ELi128EEEEEEEEEvNT_6ParamsE --------------------------
	.section	.nv.info._ZN7cutlass13device_kernelIN5flash11enable_sm90INS1_16FlashAttnBwdSm90INS1_25CollectiveMainloopBwdSm90ILi2ELi2ELi2EN4cute5tupleIJNS5_1CILi1EEES8_S8_EEENS6_IJNS7_ILi128EEESA_NS7_ILi64EEEEEENS_10bfloat16_tEfNS_4arch4Sm90ELb0ELb0ELb1ELb1ELb1ELb1ELb0ELb0ELi2ELi1ELi2ELi2ELb0EEENS1_21CollectiveEpilogueBwdISC_SD_SF_Li256ELb1ELb0ELi1EEENS1_19SingleTileSchedulerILb1ELb0ELb0ELi128EEEEEEEEEvNT_6ParamsE,"",@"SHT_CUDA_INFO"
	.sectionflags	@""
	.align	4


	//----- nvinfo : EIATTR_CUDA_API_VERSION
	.align		4
        /*0000*/ 	.byte	0x04, 0x37
        /*0002*/ 	.short	(.L_490 - .L_489)
.L_489:
        /*0004*/ 	.word	0x00000082


	//----- nvinfo : EIATTR_KPARAM_INFO
	.align		4
.L_490:
        /*0008*/ 	.byte	0x04, 0x17
        /*000a*/ 	.short	(.L_492 - .L_491)
.L_491:
        /*000c*/ 	.word	0x00000000
        /*0010*/ 	.short	0x0000
        /*0012*/ 	.short	0x0070
        /*0014*/ 	.byte	0x00, 0xf0, 0x01, 0x1a


	//----- nvinfo : EIATTR_SPARSE_MMA_MASK
	.align		4
.L_492:
        /*0018*/ 	.byte	0x03, 0x50
        /*001a*/ 	.short	0x0000


	//----- nvinfo : EIATTR_MAXREG_COUNT
	.align		4
        /*001c*/ 	.byte	0x03, 0x1b
        /*001e*/ 	.short	0x00a8


	//----- nvinfo : EIATTR_NUM_BARRIERS
	.align		4
        /*0020*/ 	.byte	0x02, 0x4c
        /*0022*/ 	.byte	0x10
	.zero		1


	//----- nvinfo : EIATTR_EXTERNS
	.align		4
        /*0024*/ 	.byte	0x04, 0x0f
        /*0026*/ 	.short	(.L_494 - .L_493)


	//   ....[0]....
	.align		4
.L_493:
        /*0028*/ 	.word	index@(__assertfail)


	//----- nvinfo : EIATTR_ANNOTATIONS
	.align		4
.L_494:
        /*002c*/ 	.byte	0x04, 0x55
        /*002e*/ 	.short	(.L_496 - .L_495)


	//   ....[0]....
.L_495:
        /* <DEDUP_REMOVED lines=21> */


	//----- nvinfo : EIATTR_MERCURY_ISA_VERSION
	.align		4
.L_496:
        /*0170*/ 	.byte	0x03, 0x5f
        /*0172*/ 	.short	0x0101


	//----- nvinfo : EIATTR_INT_WARP_WIDE_INSTR_OFFSETS
	.align		4
        /*0174*/ 	.byte	0x04, 0x31
        /*0176*/ 	.short	(.L_498 - .L_497)


	//   ....[0]....
.L_497:
        /*0178*/ 	.word	0x00000180


	//   ....[1]....
        /*017c*/ 	.word	0x00000240


	//   ....[2]....
        /*0180*/ 	.word	0x00008af0


	//   ....[3]....
        /*0184*/ 	.word	0x00008f60


	//   ....[4]....
        /*0188*/ 	.word	0x00009530


	//   ....[5]....
        /*018c*/ 	.word	0x000098b0


	//----- nvinfo : EIATTR_COOP_GROUP_MASK_REGIDS
	.align		4
.L_498:
        /*0190*/ 	.byte	0x04, 0x29
        /*0192*/ 	.short	(.L_500 - .L_499)


	//   ....[0]....
.L_499:
        /*0194*/ 	.word	0xffffffff


	//   ....[1]....
        /*0198*/ 	.word	0xffffffff


	//   ....[2]....
        /*019c*/ 	.word	0xffffffff


	//   ....[3]....
        /*01a0*/ 	.word	0xffffffff


	//   ....[4]....
        /*01a4*/ 	.word	0xffffffff


	//   ....[5]....
        /*01a8*/ 	.word	0xffffffff


	//   ....[6]....
        /*01ac*/ 	.word	0xffffffff


	//   ....[7]....
        /*01b0*/ 	.word	0xffffffff


	//   ....[8]....
        /*01b4*/ 	.word	0xffffffff


	//   ....[9]....
        /*01b8*/ 	.word	0xffffffff


	//   ....[10]....
        /*01bc*/ 	.word	0xffffffff


	//   ....[11]....
        /*01c0*/ 	.word	0xffffffff


	//   ....[12]....
        /*01c4*/ 	.word	0xffffffff


	//   ....[13]....
        /*01c8*/ 	.word	0xffffffff


	//   ....[14]....
        /*01cc*/ 	.word	0xffffffff


	//   ....[15]....
        /*01d0*/ 	.word	0xffffffff


	//   ....[16]....
        /*01d4*/ 	.word	0xffffffff


	//   ....[17]....
        /*01d8*/ 	.word	0xffffffff


	//   ....[18]....
        /*01dc*/ 	.word	0xffffffff


	//   ....[19]....
        /*01e0*/ 	.word	0xffffffff


	//   ....[20]....
        /*01e4*/ 	.word	0xffffffff


	//   ....[21]....
        /*01e8*/ 	.word	0xffffffff


	//   ....[22]....
        /*01ec*/ 	.word	0xffffffff


	//   ....[23]....
        /*01f0*/ 	.word	0xffffffff


	//   ....[24]....
        /*01f4*/ 	.word	0xffffffff


	//   ....[25]....
        /*01f8*/ 	.word	0xffffffff


	//   ....[26]....
        /*01fc*/ 	.word	0xffffffff


	//   ....[27]....
        /*0200*/ 	.word	0xffffffff


	//   ....[28]....
        /*0204*/ 	.word	0xffffffff


	//   ....[29]....
        /*0208*/ 	.word	0xffffffff


	//   ....[30]....
        /*020c*/ 	.word	0xffffffff


	//   ....[31]....
        /*0210*/ 	.word	0xffffffff


	//   ....[32]....
        /*0214*/ 	.word	0xffffffff


	//   ....[33]....
        /*0218*/ 	.word	0xffffffff


	//   ....[34]....
        /*021c*/ 	.word	0xffffffff


	//   ....[35]....
        /*0220*/ 	.word	0xffffffff


	//   ....[36]....
        /*0224*/ 	.word	0xffffffff


	//   ....[37]....
        /*0228*/ 	.word	0xffffffff


	//   ....[38]....
        /*022c*/ 	.word	0xffffffff


	//   ....[39]....
        /*0230*/ 	.word	0xffffffff


	//   ....[40]....
        /*0234*/ 	.word	0xffffffff


	//   ....[41]....
        /*0238*/ 	.word	0xffffffff


	//   ....[42]....
        /*023c*/ 	.word	0xffffffff


	//   ....[43]....
        /*0240*/ 	.word	0xffffffff


	//   ....[44]....
        /*0244*/ 	.word	0xffffffff


	//   ....[45]....
        /*0248*/ 	.word	0xffffffff


	//   ....[46]....
        /*024c*/ 	.word	0xffffffff


	//   ....[47]....
        /*0250*/ 	.word	0xffffffff


	//   ....[48]....
        /*0254*/ 	.word	0xffffffff


	//   ....[49]....
        /*0258*/ 	.word	0xffffffff


	//   ....[50]....
        /*025c*/ 	.word	0xffffffff


	//   ....[51]....
        /*0260*/ 	.word	0xffffffff


	//   ....[52]....
        /*0264*/ 	.word	0xffffffff


	//   ....[53]....
        /*0268*/ 	.word	0xffffffff


	//   ....[54]....
        /*026c*/ 	.word	0xffffffff


	//   ....[55]....
        /*0270*/ 	.word	0xffffffff


	//   ....[56]....
        /*0274*/ 	.word	0xffffffff


	//   ....[57]....
        /*0278*/ 	.word	0xffffffff


	//   ....[58]....
        /*027c*/ 	.word	0xffffffff


	//   ....[59]....
        /*0280*/ 	.word	0xffffffff


	//   ....[60]....
        /*0284*/ 	.word	0xffffffff


	//   ....[61]....
        /*0288*/ 	.word	0xffffffff


	//   ....[62]....
        /*028c*/ 	.word	0xffffffff


	//   ....[63]....
        /*0290*/ 	.word	0xffffffff


	//   ....[64]....
        /*0294*/ 	.word	0xffffffff


	//   ....[65]....
        /*0298*/ 	.word	0xffffffff


	//   ....[66]....
        /*029c*/ 	.word	0xffffffff


	//   ....[67]....
        /*02a0*/ 	.word	0xffffffff


	//   ....[68]....
        /*02a4*/ 	.word	0xffffffff


	//   ....[69]....
        /*02a8*/ 	.word	0xffffffff


	//   ....[70]....
        /*02ac*/ 	.word	0xffffffff


	//   ....[71]....
        /*02b0*/ 	.word	0xffffffff


	//   ....[72]....
        /*02b4*/ 	.word	0xffffffff


	//   ....[73]....
        /*02b8*/ 	.word	0xffffffff


	//   ....[74]....
        /*02bc*/ 	.word	0xffffffff


	//   ....[75]....
        /*02c0*/ 	.word	0xffffffff


	//   ....[76]....
        /*02c4*/ 	.word	0xffffffff


	//   ....[77]....
        /*02c8*/ 	.word	0x0500000f


	//   ....[78]....
        /*02cc*/ 	.word	0x0500000f


	//   ....[79]....
        /*02d0*/ 	.word	0x0500000f


	//   ....[80]....
        /*02d4*/ 	.word	0x0500000f


	//----- nvinfo : EIATTR_COOP_GROUP_INSTR_OFFSETS
	.align		4
.L_500:
        /*02d8*/ 	.byte	0x04, 0x28
        /*02da*/ 	.short	(.L_502 - .L_501)


	//   ....[0]....
.L_501:
        /*02dc*/ 	.word	0x00000060


	//   ....[1]....
        /*02e0*/ 	.word	0x00000190


	//   ....[2]....
        /*02e4*/ 	.word	0x00000220


	//   ....[3]....
        /*02e8*/ 	.word	0x000003a0


	//   ....[4]....
        /*02ec*/ 	.word	0x00000610


	//   ....[5]....
        /*02f0*/ 	.word	0x00001170


	//   ....[6]....
        /*02f4*/ 	.word	0x00002120


	//   ....[7]....
        /*02f8*/ 	.word	0x00002240


	//   ....[8]....
        /*02fc*/ 	.word	0x00002360


	//   ....[9]....
        /*0300*/ 	.word	0x000024e0


	//   ....[10]....
        /*0304*/ 	.word	0x00002620


	//   ....[11]....
        /*0308*/ 	.word	0x00002670


	//   ....[12]....
        /*030c*/ 	.word	0x000026e0


	//   ....[13]....
        /*0310*/ 	.word	0x00002730


	//   ....[14]....
        /*0314*/ 	.word	0x00002750


	//   ....[15]....
        /*0318*/ 	.word	0x00002800


	//   ....[16]....
        /*031c*/ 	.word	0x00002930


	//   ....[17]....
        /*0320*/ 	.word	0x00002970


	//   ....[18]....
        /*0324*/ 	.word	0x00002f70


	//   ....[19]....
        /*0328*/ 	.word	0x00002f90


	//   ....[20]....
        /*032c*/ 	.word	0x00002fa0


	//   ....[21]....
        /*0330*/ 	.word	0x00002fc0


	//   ....[22]....
        /*0334*/ 	.word	0x00002fd0


	//   ....[23]....
        /*0338*/ 	.word	0x00002ff0


	//   ....[24]....
        /*033c*/ 	.word	0x00003030


	//   ....[25]....
        /*0340*/ 	.word	0x000030b0


	//   ....[26]....
        /*0344*/ 	.word	0x000032c0


	//   ....[27]....
        /*0348*/ 	.word	0x000033c0


	//   ....[28]....
        /*034c*/ 	.word	0x00003400


	//   ....[29]....
        /*0350*/ 	.word	0x00003480


	//   ....[30]....
        /*0354*/ 	.word	0x000034f0


	//   ....[31]....
        /*0358*/ 	.word	0x00003530


	//   ....[32]....
        /*035c*/ 	.word	0x00003570


	//   ....[33]....
        /*0360*/ 	.word	0x000035b0


	//   ....[34]....
        /*0364*/ 	.word	0x000035c0


	//   ....[35]....
        /*0368*/ 	.word	0x000036e0


	//   ....[36]....
        /*036c*/ 	.word	0x00003720


	//   ....[37]....
        /*0370*/ 	.word	0x00003770


	//   ....[38]....
        /*0374*/ 	.word	0x000037b0


	//   ....[39]....
        /*0378*/ 	.word	0x000037f0


	//   ....[40]....
        /*037c*/ 	.word	0x00003880


	//   ....[41]....
        /*0380*/ 	.word	0x000038c0


	//   ....[42]....
        /*0384*/ 	.word	0x00003920


	//   ....[43]....
        /*0388*/ 	.word	0x00003960


	//   ....[44]....
        /*038c*/ 	.word	0x000039e0


	//   ....[45]....
        /*0390*/ 	.word	0x00003ad0


	//   ....[46]....
        /*0394*/ 	.word	0x00003b10


	//   ....[47]....
        /*0398*/ 	.word	0x00003c20


	//   ....[48]....
        /*039c*/ 	.word	0x00003d40


	//   ....[49]....
        /*03a0*/ 	.word	0x00003e00


	//   ....[50]....
        /*03a4*/ 	.word	0x00003ec0


	//   ....[51]....
        /*03a8*/ 	.word	0x00003f20


	//   ....[52]....
        /*03ac*/ 	.word	0x00003f60


	//   ....[53]....
        /*03b0*/ 	.word	0x00003fa0


	//   ....[54]....
        /*03b4*/ 	.word	0x00003fd0


	//   ....[55]....
        /*03b8*/ 	.word	0x00004020


	//   ....[56]....
        /*03bc*/ 	.word	0x00004060


	//   ....[57]....
        /*03c0*/ 	.word	0x000040a0


	//   ....[58]....
        /*03c4*/ 	.word	0x000040e0


	//   ....[59]....
        /*03c8*/ 	.word	0x00004120


	//   ....[60]....
        /*03cc*/ 	.word	0x00004160


	//   ....[61]....
        /*03d0*/ 	.word	0x00004270


	//   ....[62]....
        /*03d4*/ 	.word	0x00004540


	//   ....[63]....
        /*03d8*/ 	.word	0x00004550


	//   ....[64]....
        /*03dc*/ 	.word	0x00004560


	//   ....[65]....
        /*03e0*/ 	.word	0x00004570


	//   ....[66]....
        /*03e4*/ 	.word	0x00004580


	//   ....[67]....
        /*03e8*/ 	.word	0x00004590


	//   ....[68]....
        /*03ec*/ 	.word	0x00004820


	//   ....[69]....
        /*03f0*/ 	.word	0x00004830


	//   ....[70]....
        /*03f4*/ 	.word	0x00007e10


	//   ....[71]....
        /*03f8*/ 	.word	0x00008790


	//   ....[72]....
        /*03fc*/ 	.word	0x00008a20


	//   ....[73]....
        /*0400*/ 	.word	0x00008c60


	//   ....[74]....
        /*0404*/ 	.word	0x00008e90


	//   ....[75]....
        /*0408*/ 	.word	0x00009140


	//   ....[76]....
        /*040c*/ 	.word	0x00009470


	//   ....[77]....
        /*0410*/ 	.word	0x0000b420


	//   ....[78]....
        /*0414*/ 	.word	0x0000b570


	//   ....[79]....
        /*0418*/ 	.word	0x0000b5e0


	//   ....[80]....
        /*041c*/ 	.word	0x0000b650


	//----- nvinfo : EIATTR_REG_RECONFIG
	.align		4
.L_502:
        /*0420*/ 	.byte	0x01, 0x54
	.zero		2


	//----- nvinfo : EIATTR_SYSCALL_OFFSETS
	.align		4
        /*0424*/ 	.byte	0x04, 0x46
        /*0426*/ 	.short	(.L_504 - .L_503)


	//   ....[0]....
.L_503:
        /*0428*/ 	.word	0x00000dd0


	//   ....[1]....
        /*042c*/ 	.word	0x00000ec0


	//   ....[2]....
        /*0430*/ 	.word	0x00001020


	//   ....[3]....
        /*0434*/ 	.word	0x00001110


	//----- nvinfo : EIATTR_MBARRIER_INSTR_OFFSETS
	.align		4
.L_504:
        /*0438*/ 	.byte	0x04, 0x39
        /*043a*/ 	.short	(.L_506 - .L_505)


	//   ....[0]....
.L_505:
        /*043c*/ 	.word	0x00000260
        /*0440*/ 	.word	0x000000ff
        /*0444*/ 	.word	0x00030c00
        /*0448*/ 	.short	0x0100
        /*044a*/ 	.byte	0x06
	.zero		1


	//   ....[1]....
        /*044c*/ 	.word	0x00000350
        /*0450*/ 	.word	0x000000ff
        /*0454*/ 	.word	0x00030c10
        /*0458*/ 	.short	0x0100
        /*045a*/ 	.byte	0x08
	.zero		1


	//   ....[2]....
        /*045c*/ 	.word	0x00000360
        /*0460*/ 	.word	0x000000ff
        /*0464*/ 	.word	0x00030c20
        /*0468*/ 	.short	0x0100
        /*046a*/ 	.byte	0x08
	.zero		1


	//   ....[3]....
        /*046c*/ 	.word	0x00000370
        /*0470*/ 	.word	0x000000ff
        /*0474*/ 	.word	0x00030c18
        /*0478*/ 	.short	0x0100
        /*047a*/ 	.byte	0x08
	.zero		1


	//   ....[4]....
        /*047c*/ 	.word	0x00000380
        /*0480*/ 	.word	0x000000ff
        /*0484*/ 	.word	0x00030c28
        /*0488*/ 	.short	0x0100
        /*048a*/ 	.byte	0x08
	.zero		1


	//   ....[5]....
        /*048c*/ 	.word	0x000004b0
        /*0490*/ 	.word	0x000000ff
        /*0494*/ 	.word	0x00030c30
        /*0498*/ 	.short	0x0100
        /*049a*/ 	.byte	0x08
	.zero		1


	//   ....[6]....
        /*049c*/ 	.word	0x000004c0
        /*04a0*/ 	.word	0x000000ff
        /*04a4*/ 	.word	0x00030c40
        /*04a8*/ 	.short	0x0100
        /*04aa*/ 	.byte	0x08
	.zero		1


	//   ....[7]....
        /*04ac*/ 	.word	0x000004d0
        /*04b0*/ 	.word	0x000000ff
        /*04b4*/ 	.word	0x00030c38
        /*04b8*/ 	.short	0x0100
        /*04ba*/ 	.byte	0x08
	.zero		1


	//   ....[8]....
        /*04bc*/ 	.word	0x000004e0
        /*04c0*/ 	.word	0x000000ff
        /*04c4*/ 	.word	0x00030c48
        /*04c8*/ 	.short	0x0100
        /*04ca*/ 	.byte	0x08
	.zero		1


	//   ....[9]....
        /*04cc*/ 	.word	0x000011c0
        /*04d0*/ 	.word	0x00000002
        /*04d4*/ 	.word	0x00030c00
        /*04d8*/ 	.short	0x010a
        /*04da*/ 	.byte	0x3f
	.zero		1


	//   ....[10]....
        /*04dc*/ 	.word	0x00001340
        /*04e0*/ 	.word	0x00000002
        /*04e4*/ 	.word	0x00030c00
        /*04e8*/ 	.short	0x010a
        /*04ea*/ 	.byte	0x3f
	.zero		1


	//   ....[11]....
        /*04ec*/ 	.word	0x00001aa0
        /*04f0*/ 	.word	0x00000019
        /*04f4*/ 	.word	0x00030c10
        /*04f8*/ 	.short	0x010a
        /*04fa*/ 	.byte	0x3f
	.zero		1


	//   ....[12]....
        /*04fc*/ 	.word	0x00001b10
        /*0500*/ 	.word	0x00000019
        /*0504*/ 	.word	0x00030c10
        /*0508*/ 	.short	0x010a
        /*050a*/ 	.byte	0x3f
	.zero		1


	//   ....[13]....
        /*050c*/ 	.word	0x00001f30
        /*0510*/ 	.word	0x00000019
        /*0514*/ 	.word	0x00030c30
        /*0518*/ 	.short	0x010a
        /*051a*/ 	.byte	0x3f
	.zero		1


	//   ....[14]....
        /*051c*/ 	.word	0x00001fb0
        /*0520*/ 	.word	0x00000019
        /*0524*/ 	.word	0x00030c30
        /*0528*/ 	.short	0x010a
        /*052a*/ 	.byte	0x3f
	.zero		1


	//   ....[15]....
        /*052c*/ 	.word	0x00005840
        /*0530*/ 	.word	0x00000000
        /*0534*/ 	.word	0x00000000
        /*0538*/ 	.short	0x0101
        /*053a*/ 	.byte	0x3f
	.zero		1


	//   ....[16]....
        /*053c*/ 	.word	0x00005c80
        /*0540*/ 	.word	0x00000000
        /*0544*/ 	.word	0x00000000
        /*0548*/ 	.short	0x0101
        /*054a*/ 	.byte	0x3f
	.zero		1


	//   ....[17]....
        /*054c*/ 	.word	0x00009db0
        /*0550*/ 	.word	0x0000000c
        /*0554*/ 	.word	0x00030c20
        /*0558*/ 	.short	0x010a
        /*055a*/ 	.byte	0x3f
	.zero		1


	//   ....[18]....
        /*055c*/ 	.word	0x0000a260
        /*0560*/ 	.word	0x0000000c
        /*0564*/ 	.word	0x00030c40
        /*0568*/ 	.short	0x010a
        /*056a*/ 	.byte	0x3f
	.zero		1


	//   ....[19]....
        /*056c*/ 	.word	0x0000a4a0
        /*0570*/ 	.word	0x0000000c
        /*0574*/ 	.word	0x00030c28
        /*0578*/ 	.short	0x010a
        /*057a*/ 	.byte	0x3f
	.zero		1


	//   ....[20]....
        /*057c*/ 	.word	0x0000a660
        /*0580*/ 	.word	0x0000000c
        /*0584*/ 	.word	0x00030c48
        /*0588*/ 	.short	0x010a
        /*058a*/ 	.byte	0x3f
	.zero		1


	//   ....[21]....
        /*058c*/ 	.word	0x0000a870
        /*0590*/ 	.word	0x0000000c
        /*0594*/ 	.word	0x00030c20
        /*0598*/ 	.short	0x010a
        /*059a*/ 	.byte	0x3f
	.zero		1


	//   ....[22]....
        /*059c*/ 	.word	0x0000aa90
        /*05a0*/ 	.word	0x0000000c
        /*05a4*/ 	.word	0x00030c40
        /*05a8*/ 	.short	0x010a
        /*05aa*/ 	.byte	0x3f
	.zero		1


	//   ....[23]....
        /*05ac*/ 	.word	0x0000aca0
        /*05b0*/ 	.word	0x0000000c
        /*05b4*/ 	.word	0x00030c28
        /*05b8*/ 	.short	0x010a
        /*05ba*/ 	.byte	0x3f
	.zero		1


	//   ....[24]....
        /*05bc*/ 	.word	0x0000aeb0
        /*05c0*/ 	.word	0x0000000d
        /*05c4*/ 	.word	0x00030c40
        /*05c8*/ 	.short	0x010a
        /*05ca*/ 	.byte	0x3f
	.zero		1


	//   ....[25]....
        /*05cc*/ 	.word	0x0000b2a0
        /*05d0*/ 	.word	0x00000007
        /*05d4*/ 	.word	0x00000000
        /*05d8*/ 	.short	0x010a
        /*05da*/ 	.byte	0x3f
	.zero		1


	//   ....[26]....
        /*05dc*/ 	.word	0x0000b2f0
        /*05e0*/ 	.word	0x0000000b
        /*05e4*/ 	.word	0x00000000
        /*05e8*/ 	.short	0x010a
        /*05ea*/ 	.byte	0x3f
	.zero		1


	//   ....[27]....
        /*05ec*/ 	.word	0x0000b350
        /*05f0*/ 	.word	0x00000009
        /*05f4*/ 	.word	0x00000000
        /*05f8*/ 	.short	0x010a
        /*05fa*/ 	.byte	0x3f
	.zero		1


	//   ....[28]....
        /*05fc*/ 	.word	0x0000b380
        /*0600*/ 	.word	0x00000003
        /*0604*/ 	.word	0x00000000
        /*0608*/ 	.short	0x010a
        /*060a*/ 	.byte	0x3f
	.zero		1


	//   ....[29]....
        /*060c*/ 	.word	0x0000b450
        /*0610*/ 	.word	0x00000002
        /*0614*/ 	.word	0x00030c00
        /*0618*/ 	.short	0x010a
        /*061a*/ 	.byte	0x3f
	.zero		1


	//   ....[30]....
        /*061c*/ 	.word	0x0000b4a0
        /*0620*/ 	.word	0x00000019
        /*0624*/ 	.word	0x00030c10
        /*0628*/ 	.short	0x010a
        /*062a*/ 	.byte	0x3f
	.zero		1


	//   ....[31]....
        /*062c*/ 	.word	0x0000b4f0
        /*0630*/ 	.word	0x00000019
        /*0634*/ 	.word	0x00030c30
        /*0638*/ 	.short	0x010a
        /*063a*/ 	.byte	0x3f
	.zero		1


	//   ....[32]....
        /*063c*/ 	.word	0x0000b690
        /*0640*/ 	.word	0x0000000c
        /*0644*/ 	.word	0x00030c20
        /*0648*/ 	.short	0x010a
        /*064a*/ 	.byte	0x3f
	.zero		1


	//   ....[33]....
        /*064c*/ 	.word	0x0000b6e0
        /*0650*/ 	.word	0x0000000c
        /*0654*/ 	.word	0x00030c40
        /*0658*/ 	.short	0x010a
        /*065a*/ 	.byte	0x3f
	.zero		1


	//   ....[34]....
        /*065c*/ 	.word	0x0000b730
        /*0660*/ 	.word	0x0000000c
        /*0664*/ 	.word	0x00030c28
        /*0668*/ 	.short	0x010a
        /*066a*/ 	.byte	0x3f
	.zero		1


	//   ....[35]....
        /*066c*/ 	.word	0x0000b780
        /*0670*/ 	.word	0x0000000c
        /*0674*/ 	.word	0x00030c48
        /*0678*/ 	.short	0x010a
        /*067a*/ 	.byte	0x3f
	.zero		1


	//   ....[36]....
        /*067c*/ 	.word	0x0000b7e0
        /*0680*/ 	.word	0x0000000c
        /*0684*/ 	.word	0x00030c20
        /*0688*/ 	.short	0x010a
        /*068a*/ 	.byte	0x3f
	.zero		1


	//   ....[37]....
        /*068c*/ 	.word	0x0000b830
        /*0690*/ 	.word	0x0000000c
        /*0694*/ 	.word	0x00030c40
        /*0698*/ 	.short	0x010a
        /*069a*/ 	.byte	0x3f
	.zero		1


	//   ....[38]....
        /*069c*/ 	.word	0x0000b880
        /*06a0*/ 	.word	0x0000000c
        /*06a4*/ 	.word	0x00030c28
        /*06a8*/ 	.short	0x010a
        /*06aa*/ 	.byte	0x3f
	.zero		1


	//   ....[39]....
        /*06ac*/ 	.word	0x0000b8d0
        /*06b0*/ 	.word	0x0000000d
        /*06b4*/ 	.word	0x00030c40
        /*06b8*/ 	.short	0x010a
        /*06ba*/ 	.byte	0x3f
	.zero		1


	//   ....[40]....
        /*06bc*/ 	.word	0x0000b9a0
        /*06c0*/ 	.word	0x00000007
        /*06c4*/ 	.word	0x00000000
        /*06c8*/ 	.short	0x010a
        /*06ca*/ 	.byte	0x3f
	.zero		1


	//   ....[41]....
        /*06cc*/ 	.word	0x0000b9f0
        /*06d0*/ 	.word	0x0000000b
        /*06d4*/ 	.word	0x00000000
        /*06d8*/ 	.short	0x010a
        /*06da*/ 	.byte	0x3f
	.zero		1


	//   ....[42]....
        /*06dc*/ 	.word	0x0000ba40
        /*06e0*/ 	.word	0x00000009
        /*06e4*/ 	.word	0x00000000
        /*06e8*/ 	.short	0x010a
        /*06ea*/ 	.byte	0x3f
	.zero		1


	//----- nvinfo : EIATTR_NUM_MBARRIERS
	.align		4
.L_506:
        /*06ec*/ 	.byte	0x03, 0x38
        /*06ee*/ 	.short	0x0009


	//----- nvinfo : EIATTR_EXIT_INSTR_OFFSETS
	.align		4
        /*06f0*/ 	.byte	0x04, 0x1c
        /*06f2*/ 	.short	(.L_508 - .L_507)


	//   ....[0]....
.L_507:
        /*06f4*/ 	.word	0x0000b3d0


	//----- nvinfo : EIATTR_MAX_THREADS
	.align		4
.L_508:
        /*06f8*/ 	.byte	0x04, 0x05
        /*06fa*/ 	.short	(.L_510 - .L_509)
.L_509:
        /*06fc*/ 	.word	0x00000180
        /*0700*/ 	.word	0x00000001
        /*0704*/ 	.word	0x00000001


	//----- nvinfo : EIATTR_CRS_STACK_SIZE
	.align		4
.L_510:
        /*0708*/ 	.byte	0x04, 0x1e
        /*070a*/ 	.short	(.L_512 - .L_511)
.L_511:
        /*070c*/ 	.word	0x00000000


	//----- nvinfo : EIATTR_CBANK_PARAM_SIZE
	.align		4
.L_512:
        /*0710*/ 	.byte	0x03, 0x19
        /*0712*/ 	.short	0x06f0


	//----- nvinfo : EIATTR_PARAM_CBANK
	.align		4
        /*0714*/ 	.byte	0x04, 0x0a
        /*0716*/ 	.short	(.L_514 - .L_513)
	.align		4
.L_513:
        /*0718*/ 	.word	index@(.nv.constant0._ZN7cutlass13device_kernelIN5flash11enable_sm90INS1_16FlashAttnBwdSm90INS1_25CollectiveMainloopBwdSm90ILi2ELi2ELi2EN4cute5tupleIJNS5_1CILi1EEES8_S8_EEENS6_IJNS7_ILi128EEESA_NS7_ILi64EEEEEENS_10bfloat16_tEfNS_4arch4Sm90ELb0ELb0ELb1ELb1ELb1ELb1ELb0ELb0ELi2ELi1ELi2ELi2ELb0EEENS1_21CollectiveEpilogueBwdISC_SD_SF_Li256ELb1ELb0ELi1EEENS1_19SingleTileSchedulerILb1ELb0ELb0ELi128EEEEEEEEEvNT_6ParamsE)
        /*071c*/ 	.short	0x0210
        /*071e*/ 	.short	0x06f0


	//----- nvinfo : EIATTR_SW_WAR
	.align		4
.L_514:
        /*0720*/ 	.byte	0x04, 0x36
        /*0722*/ 	.short	(.L_516 - .L_515)
.L_515:
        /*0724*/ 	.word	0x00000008
.L_516:


//--------------------- .nv.info._ZN7cutlass13device_kernelIN5flash11enable_sm90INS1_16FlashAttnBwdSm90INS1_25CollectiveMainloopBwdSm90ILi2ELi2ELi2EN4cute5tupleIJNS5_1CILi1EEES8_S8_EEENS6_IJNS7_ILi128EEESA_NS7_ILi64EEEEEENS_10bfloat16_tEfNS_4arch4Sm90ELb0ELb0ELb1ELb1ELb0ELb1ELb0ELb0ELi2ELi1ELi2ELi2ELb0EEENS1_24CollectiveEpilogueBwdGQAISC_fSF_Li256ELb1ELb0EEENS1_19SingleTileSchedulerILb1ELb0ELb0ELi128EEEEEEEEEvNT_6ParamsE --------------------------
	.section	.nv.info._ZN7cutlass13device_kernelIN5flash11enable_sm90INS1_16FlashAttnBwdSm90INS1_25CollectiveMainloopBwdSm90ILi2ELi2ELi2EN4cute5tupleIJNS5_1CILi1EEES8_S8_EEENS6_IJNS7_ILi128EEESA_NS7_ILi64EEEEEENS_10bfloat16_tEfNS_4arch4Sm90ELb0ELb0ELb1ELb1ELb0ELb1ELb0ELb0ELi2ELi1ELi2ELi2ELb0EEENS1_24CollectiveEpilogueBwdGQAISC_fSF_Li256ELb1ELb0EEENS1_19SingleTileSchedulerILb1ELb0ELb0ELi128EEEEEEEEEvNT_6ParamsE,"",@"SHT_CUDA_INFO"
	.sectionflags	@""
	.align	4


	//----- nvinfo : EIATTR_CUDA_API_VERSION
	.align		4
        /*0000*/ 	.byte	0x04, 0x37
        /*0002*/ 	.short	(.L_518 - .L_517)
.L_517:
        /*0004*/ 	.word	0x00000082


	//----- nvinfo : EIATTR_KPARAM_INFO
	.align		4
.L_518:
        /*0008*/ 	.byte	0x04, 0x17
        /*000a*/ 	.short	(.L_520 - .L_519)
.L_519:
        /*000c*/ 	.word	0x00000000
        /*0010*/ 	.short	0x0000
        /*0012*/ 	.short	0x0070
        /*0014*/ 	.byte	0x00, 0xf0, 0x01, 0x1a


	//----- nvinfo : EIATTR_SPARSE_MMA_MASK
	.align		4
.L_520:
        /*0018*/ 	.byte	0x03, 0x50
        /*001a*/ 	.short	0x0000


	//----- nvinfo : EIATTR_MAXREG_COUNT
	.align		4
        /*001c*/ 	.byte	0x03, 0x1b
        /*001e*/ 	.short	0x00a8


	//----- nvinfo : EIATTR_NUM_BARRIERS
	.align		4
        /*0020*/ 	.byte	0x02, 0x4c
        /*0022*/ 	.byte	0x10
	.zero		1


	//----- nvinfo : EIATTR_EXTERNS
	.align		4
        /*0024*/ 	.byte	0x04, 0x0f
        /*0026*/ 	.short	(.L_522 - .L_521)


	//   ....[0]....
	.align		4
.L_521:
        /*0028*/ 	.word	index@(__assertfail)


	//----- nvinfo : EIATTR_ANNOTATIONS
	.align		4
.L_522:
        /*002c*/ 	.byte	0x04, 0x55
        /*002e*/ 	.short	(.L_524 - .L_523)


	//   ....[0]....
.L_523:
        /* <DEDUP_REMOVED lines=22> */
        /*0184*/ 	.byte	0x60, 0x93, 0x00, 0x00


	//----- nvinfo : EIATTR_MERCURY_ISA_VERSION
	.align		4
.L_524:
        /*0188*/ 	.byte	0x03, 0x5f
        /*018a*/ 	.short	0x0101


	//----- nvinfo : EIATTR_INT_WARP_WIDE_INSTR_OFFSETS
	.align		4
        /*018c*/ 	.byte	0x04, 0x31
        /*018e*/ 	.short	(.L_526 - .L_525)


	//   ....[0]....
.L_525:
        /*0190*/ 	.word	0x00000180


	//   ....[1]....
        /*0194*/ 	.word	0x00000240


	//   ....[2]....
        /*0198*/ 	.word	0x00007a60


	//----- nvinfo : EIATTR_COOP_GROUP_MASK_REGIDS
	.align		4
.L_526:
        /*019c*/ 	.byte	0x04, 0x29
        /*019e*/ 	.short	(.L_528 - .L_527)


	//   ....[0]....
.L_527:
        /*01a0*/ 	.word	0xffffffff


	//   ....[1]....
        /*01a4*/ 	.word	0xffffffff


	//   ....[2]....
        /*01a8*/ 	.word	0xffffffff


	//   ....[3]....
        /*01ac*/ 	.word	0xffffffff


	//   ....[4]....
        /*01b0*/ 	.word	0xffffffff


	//   ....[5]....
        /*01b4*/ 	.word	0xffffffff


	//   ....[6]....
        /*01b8*/ 	.word	0xffffffff


	//   ....[7]....
        /*01bc*/ 	.word	0xffffffff


	//   ....[8]....
        /*01c0*/ 	.word	0xffffffff


	//   ....[9]....
        /*01c4*/ 	.word	0xffffffff


	//   ....[10]....
        /*01c8*/ 	.word	0xffffffff


	//   ....[11]....
        /*01cc*/ 	.word	0xffffffff


	//   ....[12]....
        /*01d0*/ 	.word	0xffffffff


	//   ....[13]....
        /*01d4*/ 	.word	0xffffffff


	//   ....[14]....
        /*01d8*/ 	.word	0xffffffff


	//   ....[15]....
        /*01dc*/ 	.word	0xffffffff


	//   ....[16]....
        /*01e0*/ 	.word	0xffffffff


	//   ....[17]....
        /*01e4*/ 	.word	0xffffffff


	//   ....[18]....
        /*01e8*/ 	.word	0xffffffff


	//   ....[19]....
        /*01ec*/ 	.word	0xffffffff


	//   ....[20]....
        /*01f0*/ 	.word	0xffffffff


	//   ....[21]....
        /*01f4*/ 	.word	0xffffffff


	//   ....[22]....
        /*01f8*/ 	.word	0xffffffff


	//   ....[23]....
        /*01fc*/ 	.word	0xffffffff


	//   ....[24]....
        /*0200*/ 	.word	0xffffffff


	//   ....[25]....
        /*0204*/ 	.word	0xffffffff


	//   ....[26]....
        /*0208*/ 	.word	0xffffffff


	//   ....[27]....
        /*020c*/ 	.word	0xffffffff


	//   ....[28]....
        /*0210*/ 	.word	0xffffffff


	//   ....[29]....
        /*0214*/ 	.word	0xffffffff


	//   ....[30]....
        /*0218*/ 	.word	0xffffffff


	//   ....[31]....
        /*021c*/ 	.word	0xffffffff


	//   ....[32]....
        /*0220*/ 	.word	0xffffffff


	//   ....[33]....
        /*0224*/ 	.word	0xffffffff


	//   ....[34]....
        /*0228*/ 	.word	0xffffffff


	//   ....[35]....
        /*022c*/ 	.word	0xffffffff


	//   ....[36]....
        /*0230*/ 	.word	0xffffffff


	//   ....[37]....
        /*0234*/ 	.word	0xffffffff


	//   ....[38]....
        /*0238*/ 	.word	0xffffffff


	//   ....[39]....
        /*023c*/ 	.word	0xffffffff


	//   ....[40]....
        /*0240*/ 	.word	0xffffffff


	//   ....[41]....
        /*0244*/ 	.word	0xffffffff


	//   ....[42]....
        /*0248*/ 	.word	0xffffffff


	//   ....[43]....
        /*024c*/ 	.word	0xffffffff


	//   ....[44]....
        /*0250*/ 	.word	0xffffffff


	//   ....[45]....
        /*0254*/ 	.word	0xffffffff


	//   ....[46]....
        /*0258*/ 	.word	0xffffffff


	//   ....[47]....
        /*025c*/ 	.word	0xffffffff


	//   ....[48]....
        /*0260*/ 	.word	0xffffffff


	//   ....[49]....
        /*0264*/ 	.word	0xffffffff


	//   ....[50]....
        /*0268*/ 	.word	0xffffffff


	//   ....[51]....
        /*026c*/ 	.word	0xffffffff


	//   ....[52]....
        /*0270*/ 	.word	0xffffffff


	//   ....[53]....
        /*0274*/ 	.word	0xffffffff


	//   ....[54]....
        /*0278*/ 	.word	0xffffffff


	//   ....[55]....
        /*027c*/ 	.word	0xffffffff


	//   ....[56]....
        /*0280*/ 	.word	0xffffffff


	//   ....[57]....
        /*0284*/ 	.word	0xffffffff


	//   ....[58]....
        /*0288*/ 	.word	0xffffffff


	//   ....[59]....
        /*028c*/ 	.word	0xffffffff


	//   ....[60]....
        /*0290*/ 	.word	0xffffffff


	//   ....[61]....
        /*0294*/ 	.word	0xffffffff


	//   ....[62]....
        /*0298*/ 	.word	0xffffffff


	//   ....[63]....
        /*029c*/ 	.word	0xffffffff


	//   ....[64]....
        /*02a0*/ 	.word	0xffffffff


	//   ....[65]....
        /*02a4*/ 	.word	0xffffffff


	//   ....[66]....
        /*02a8*/ 	.word	0xffffffff


	//   ....[67]....
        /*02ac*/ 	.word	0xffffffff


	//   ....[68]....
        /*02b0*/ 	.word	0xffffffff


	//   ....[69]....
        /*02b4*/ 	.word	0xffffffff


	//   ....[70]....
        /*02b8*/ 	.word	0xffffffff


	//   ....[71]....
        /*02bc*/ 	.word	0x0500000f


	//----- nvinfo : EIATTR_COOP_GROUP_INSTR_OFFSETS
	.align		4
.L_528:
        /*02c0*/ 	.byte	0x04, 0x28
        /*02c2*/ 	.short	(.L_530 - .L_529)


	//   ....[0]....
.L_529:
        /*02c4*/ 	.word	0x00000060


	//   ....[1]....
        /*02c8*/ 	.word	0x00000190


	//   ....[2]....
        /*02cc*/ 	.word	0x00000220


	//   ....[3]....
        /*02d0*/ 	.word	0x000003a0


	//   ....[4]....
        /*02d4*/ 	.word	0x00000610


	//   ....[5]....
        /*02d8*/ 	.word	0x00001170


	//   ....[6]....
        /*02dc*/ 	.word	0x000021d0


	//   ....[7]....
        /*02e0*/ 	.word	0x000022d0


	//   ....[8]....
        /*02e4*/ 	.word	0x00002410


	//   ....[9]....
        /*02e8*/ 	.word	0x00002590


	//   ....[10]....
        /*02ec*/ 	.word	0x000026f0


	//   ....[11]....
        /*02f0*/ 	.word	0x00002730


	//   ....[12]....
        /*02f4*/ 	.word	0x00002790


	//   ....[13]....
        /*02f8*/ 	.word	0x000027d0


	//   ....[14]....
        /*02fc*/ 	.word	0x000027e0


	//   ....[15]....
        /*0300*/ 	.word	0x00002820


	//   ....[16]....
        /*0304*/ 	.word	0x00002900


	//   ....[17]....
        /*0308*/ 	.word	0x000029c0


	//   ....[18]....
        /*030c*/ 	.word	0x00002f10


	//   ....[19]....
        /*0310*/ 	.word	0x00002f20


	//   ....[20]....
        /*0314*/ 	.word	0x00002f40


	//   ....[21]....
        /*0318*/ 	.word	0x00002f50


	//   ....[22]....
        /*031c*/ 	.word	0x00002f70


	//   ....[23]....
        /*0320*/ 	.word	0x00002f80


	//   ....[24]....
        /*0324*/ 	.word	0x00002fd0


	//   ....[25]....
        /*0328*/ 	.word	0x00003130


	//   ....[26]....
        /*032c*/ 	.word	0x00003230


	//   ....[27]....
        /*0330*/ 	.word	0x00003290


	//   ....[28]....
        /*0334*/ 	.word	0x000032e0


	//   ....[29]....
        /*0338*/ 	.word	0x00003370


	//   ....[30]....
        /*033c*/ 	.word	0x00003570


	//   ....[31]....
        /*0340*/ 	.word	0x000035e0


	//   ....[32]....
        /*0344*/ 	.word	0x00003640


	//   ....[33]....
        /*0348*/ 	.word	0x00003680


	//   ....[34]....
        /*034c*/ 	.word	0x000036c0


	//   ....[35]....
        /*0350*/ 	.word	0x00003700


	//   ....[36]....
        /*0354*/ 	.word	0x00003740


	//   ....[37]....
        /*0358*/ 	.word	0x00003780


	//   ....[38]....
        /*035c*/ 	.word	0x000037f0


	//   ....[39]....
        /*0360*/ 	.word	0x00003830


	//   ....[40]....
        /*0364*/ 	.word	0x000038f0


	//   ....[41]....
        /*0368*/ 	.word	0x00003930


	//   ....[42]....
        /*036c*/ 	.word	0x00003970


	//   ....[43]....
        /*0370*/ 	.word	0x000039f0


	//   ....[44]....
        /*0374*/ 	.word	0x00003a40


	//   ....[45]....
        /*0378*/ 	.word	0x00003bb0


	//   ....[46]....
        /*037c*/ 	.word	0x00003c30


	//   ....[47]....
        /*0380*/ 	.word	0x00003c70


	//   ....[48]....
        /*0384*/ 	.word	0x00003cc0


	//   ....[49]....
        /*0388*/ 	.word	0x00003d30


	//   ....[50]....
        /*038c*/ 	.word	0x00003d80


	//   ....[51]....
        /*0390*/ 	.word	0x00003ec0


	//   ....[52]....
        /*0394*/ 	.word	0x00003f00


	//   ....[53]....
        /*0398*/ 	.word	0x00004030


	//   ....[54]....
        /*039c*/ 	.word	0x00004070


	//   ....[55]....
        /*03a0*/ 	.word	0x000040b0


	//   ....[56]....
        /*03a4*/ 	.word	0x000040f0


	//   ....[57]....
        /*03a8*/ 	.word	0x00004100


	//   ....[58]....
        /*03ac*/ 	.word	0x00004150


	//   ....[59]....
        /*03b0*/ 	.word	0x000041a0


	//   ....[60]....
        /*03b4*/ 	.word	0x00004270


	//   ....[61]....
        /*03b8*/ 	.word	0x00004300


	//   ....[62]....
        /*03bc*/ 	.word	0x000045d0


	//   ....[63]....
        /*03c0*/ 	.word	0x000045f0


	//   ....[64]....
        /*03c4*/ 	.word	0x00004600


	//   ....[65]....
        /*03c8*/ 	.word	0x00004610


	//   ....[66]....
        /*03cc*/ 	.word	0x00004620


	//   ....[67]....
        /*03d0*/ 	.word	0x00004660


	//   ....[68]....
        /*03d4*/ 	.word	0x00004690


	//   ....[69]....
        /*03d8*/ 	.word	0x000046b0


	//   ....[70]....
        /*03dc*/ 	.word	0x000067c0


	//   ....[71]....
        /*03e0*/ 	.word	0x000095d0


	//----- nvinfo : EIATTR_REG_RECONFIG
	.align		4
.L_530:
        /*03e4*/ 	.byte	0x01, 0x54
	.zero		2


	//----- nvinfo : EIATTR_SYSCALL_OFFSETS
	.align		4
        /*03e8*/ 	.byte	0x04, 0x46
        /*03ea*/ 	.short	(.L_532 - .L_531)


	//   ....[0]....
.L_531:
        /*03ec*/ 	.word	0x00000dd0


	//   ....[1]....
        /*03f0*/ 	.word	0x00000ec0


	//   ....[2]....
        /*03f4*/ 	.word	0x00001020


	//   ....[3]....
        /*03f8*/ 	.word	0x00001110


	//----- nvinfo : EIATTR_MBARRIER_INSTR_OFFSETS
	.align		4
.L_532:
        /*03fc*/ 	.byte	0x04, 0x39
        /*03fe*/ 	.short	(.L_534 - .L_533)


	//   ....[0]....
.L_533:
        /*0400*/ 	.word	0x00000260
        /*0404*/ 	.word	0x000000ff
        /*0408*/ 	.word	0x00030c00
        /*040c*/ 	.short	0x0100
        /*040e*/ 	.byte	0x06
	.zero		1


	//   ....[1]....
        /*0410*/ 	.word	0x00000350
        /*0414*/ 	.word	0x000000ff
        /*0418*/ 	.word	0x00030c10
        /*041c*/ 	.short	0x0100
        /*041e*/ 	.byte	0x08
	.zero		1


	//   ....[2]....
        /*0420*/ 	.word	0x00000360
        /*0424*/ 	.word	0x000000ff
        /*0428*/ 	.word	0x00030c20
        /*042c*/ 	.short	0x0100
        /*042e*/ 	.byte	0x08
	.zero		1


	//   ....[3]....
        /*0430*/ 	.word	0x00000370
        /*0434*/ 	.word	0x000000ff
        /*0438*/ 	.word	0x00030c18
        /*043c*/ 	.short	0x0100
        /*043e*/ 	.byte	0x08
	.zero		1


	//   ....[4]....
        /*0440*/ 	.word	0x00000380
        /*0444*/ 	.word	0x000000ff
        /*0448*/ 	.word	0x00030c28
        /*044c*/ 	.short	0x0100
        /*044e*/ 	.byte	0x08
	.zero		1


	//   ....[5]....
        /*0450*/ 	.word	0x000004b0
        /*0454*/ 	.word	0x000000ff
        /*0458*/ 	.word	0x00030c30
        /*045c*/ 	.short	0x0100
        /*045e*/ 	.byte	0x08
	.zero		1


	//   ....[6]....
        /*0460*/ 	.word	0x000004c0
        /*0464*/ 	.word	0x000000ff
        /*0468*/ 	.word	0x00030c40
        /*046c*/ 	.short	0x0100
        /*046e*/ 	.byte	0x08
	.zero		1


	//   ....[7]....
        /*0470*/ 	.word	0x000004d0
        /*0474*/ 	.word	0x000000ff
        /*0478*/ 	.word	0x00030c38
        /*047c*/ 	.short	0x0100
        /*047e*/ 	.byte	0x08
	.zero		1


	//   ....[8]....
        /*0480*/ 	.word	0x000004e0
        /*0484*/ 	.word	0x000000ff
        /*0488*/ 	.word	0x00030c48
        /*048c*/ 	.short	0x0100
        /*048e*/ 	.byte	0x08
	.zero		1


	//   ....[9]....
        /*0490*/ 	.word	0x000011c0
        /*0494*/ 	.word	0x00000002
        /*0498*/ 	.word	0x00030c00
        /*049c*/ 	.short	0x010a
        /*049e*/ 	.byte	0x3f
	.zero		1


	//   ....[10]....
        /*04a0*/ 	.word	0x00001340
        /*04a4*/ 	.word	0x00000002
        /*04a8*/ 	.word	0x00030c00
        /*04ac*/ 	.short	0x010a
        /*04ae*/ 	.byte	0x3f
	.zero		1


	//   ....[11]....
        /*04b0*/ 	.word	0x00001aa0
        /*04b4*/ 	.word	0x00000003
        /*04b8*/ 	.word	0x00030c10
        /*04bc*/ 	.short	0x010a
        /*04be*/ 	.byte	0x3f
	.zero		1


	//   ....[12]....
        /*04c0*/ 	.word	0x00001b10
        /*04c4*/ 	.word	0x00000003
        /*04c8*/ 	.word	0x00030c10
        /*04cc*/ 	.short	0x010a
        /*04ce*/ 	.byte	0x3f
	.zero		1


	//   ....[13]....
        /*04d0*/ 	.word	0x00001f30
        /*04d4*/ 	.word	0x00000003
        /*04d8*/ 	.word	0x00030c30
        /*04dc*/ 	.short	0x010a
        /*04de*/ 	.byte	0x3f
	.zero		1


	//   ....[14]....
        /*04e0*/ 	.word	0x00001fb0
        /*04e4*/ 	.word	0x00000003
        /*04e8*/ 	.word	0x00030c30
        /*04ec*/ 	.short	0x010a
        /*04ee*/ 	.byte	0x3f
	.zero		1


	//   ....[15]....
        /*04f0*/ 	.word	0x00005870
        /*04f4*/ 	.word	0x00000000
        /*04f8*/ 	.word	0x00000000
        /*04fc*/ 	.short	0x0101
        /*04fe*/ 	.byte	0x3f
	.zero		1


	//   ....[16]....
        /*0500*/ 	.word	0x00005cb0
        /*0504*/ 	.word	0x00000003
        /*0508*/ 	.word	0x00000000
        /*050c*/ 	.short	0x0101
        /*050e*/ 	.byte	0x3f
	.zero		1


	//   ....[17]....
        /*0510*/ 	.word	0x00007f60
        /*0514*/ 	.word	0x0000000c
        /*0518*/ 	.word	0x00030c20
        /*051c*/ 	.short	0x010a
        /*051e*/ 	.byte	0x3f
	.zero		1


	//   ....[18]....
        /*0520*/ 	.word	0x00008410
        /*0524*/ 	.word	0x0000000c
        /*0528*/ 	.word	0x00030c40
        /*052c*/ 	.short	0x010a
        /*052e*/ 	.byte	0x3f
	.zero		1


	//   ....[19]....
        /*0530*/ 	.word	0x00008650
        /*0534*/ 	.word	0x0000000c
        /*0538*/ 	.word	0x00030c28
        /*053c*/ 	.short	0x010a
        /*053e*/ 	.byte	0x3f
	.zero		1


	//   ....[20]....
        /*0540*/ 	.word	0x00008810
        /*0544*/ 	.word	0x0000000c
        /*0548*/ 	.word	0x00030c48
        /*054c*/ 	.short	0x010a
        /*054e*/ 	.byte	0x3f
	.zero		1


	//   ....[21]....
        /*0550*/ 	.word	0x00008a20
        /*0554*/ 	.word	0x0000000c
        /*0558*/ 	.word	0x00030c20
        /*055c*/ 	.short	0x010a
        /*055e*/ 	.byte	0x3f
	.zero		1


	//   ....[22]....
        /*0560*/ 	.word	0x00008c40
        /*0564*/ 	.word	0x0000000c
        /*0568*/ 	.word	0x00030c40
        /*056c*/ 	.short	0x010a
        /*056e*/ 	.byte	0x3f
	.zero		1


	//   ....[23]....
        /*0570*/ 	.word	0x00008e50
        /*0574*/ 	.word	0x0000000c
        /*0578*/ 	.word	0x00030c28
        /*057c*/ 	.short	0x010a
        /*057e*/ 	.byte	0x3f
	.zero		1


	//   ....[24]....
        /*0580*/ 	.word	0x00009060
        /*0584*/ 	.word	0x0000000d
        /*0588*/ 	.word	0x00030c40
        /*058c*/ 	.short	0x010a
        /*058e*/ 	.byte	0x3f
	.zero		1


	//   ....[25]....
        /*0590*/ 	.word	0x00009450
        /*0594*/ 	.word	0x00000007
        /*0598*/ 	.word	0x00000000
        /*059c*/ 	.short	0x010a
        /*059e*/ 	.byte	0x3f
	.zero		1


	//   ....[26]....
        /*05a0*/ 	.word	0x000094a0
        /*05a4*/ 	.word	0x0000000b
        /*05a8*/ 	.word	0x00000000
        /*05ac*/ 	.short	0x010a
        /*05ae*/ 	.byte	0x3f
	.zero		1


	//   ....[27]....
        /*05b0*/ 	.word	0x00009500
        /*05b4*/ 	.word	0x00000009
        /*05b8*/ 	.word	0x00000000
        /*05bc*/ 	.short	0x010a
        /*05be*/ 	.byte	0x3f
	.zero		1


	//   ....[28]....
        /*05c0*/ 	.word	0x00009530
        /*05c4*/ 	.word	0x00000003
        /*05c8*/ 	.word	0x00000000
        /*05cc*/ 	.short	0x010a
        /*05ce*/ 	.byte	0x3f
	.zero		1


	//   ....[29]....
        /*05d0*/ 	.word	0x00009600
        /*05d4*/ 	.word	0x00000002
        /*05d8*/ 	.word	0x00030c00
        /*05dc*/ 	.short	0x010a
        /*05de*/ 	.byte	0x3f
	.zero		1


	//   ....[30]....
        /*05e0*/ 	.word	0x00009650
        /*05e4*/ 	.word	0x00000003
        /*05e8*/ 	.word	0x00030c10
        /*05ec*/ 	.short	0x010a
        /*05ee*/ 	.byte	0x3f
	.zero		1


	//   ....[31]....
        /*05f0*/ 	.word	0x000096a0
        /*05f4*/ 	.word	0x00000003
        /*05f8*/ 	.word	0x00030c30
        /*05fc*/ 	.short	0x010a
        /*05fe*/ 	.byte	0x3f
	.zero		1


	//   ....[32]....
        /*0600*/ 	.word	0x000096f0
        /*0604*/ 	.word	0x0000000c
        /*0608*/ 	.word	0x00030c20
        /*060c*/ 	.short	0x010a
        /*060e*/ 	.byte	0x3f
	.zero		1


	//   ....[33]....
        /*0610*/ 	.word	0x00009740
        /*0614*/ 	.word	0x0000000c
        /*0618*/ 	.word	0x00030c40
        /*061c*/ 	.short	0x010a
        /*061e*/ 	.byte	0x3f
	.zero		1


	//   ....[34]....
        /*0620*/ 	.word	0x00009790
        /*0624*/ 	.word	0x0000000c
        /*0628*/ 	.word	0x00030c28
        /*062c*/ 	.short	0x010a
        /*062e*/ 	.byte	0x3f
	.zero		1


	//   ....[35]....
        /*0630*/ 	.word	0x000097e0
        /*0634*/ 	.word	0x0000000c
        /*0638*/ 	.word	0x00030c48
        /*063c*/ 	.short	0x010a
        /*063e*/ 	.byte	0x3f
	.zero		1


	//   ....[36]....
        /*0640*/ 	.word	0x00009840
        /*0644*/ 	.word	0x0000000c
        /*0648*/ 	.word	0x00030c20
        /*064c*/ 	.short	0x010a
        /*064e*/ 	.byte	0x3f
	.zero		1


	//   ....[37]....
        /*0650*/ 	.word	0x00009890
        /*0654*/ 	.word	0x0000000c
        /*0658*/ 	.word	0x00030c40
        /*065c*/ 	.short	0x010a
        /*065e*/ 	.byte	0x3f
	.zero		1


	//   ....[38]....
        /*0660*/ 	.word	0x000098e0
        /*0664*/ 	.word	0x0000000c
        /*0668*/ 	.word	0x00030c28
        /*066c*/ 	.short	0x010a
        /*066e*/ 	.byte	0x3f
	.zero		1


	//   ....[39]....
        /*0670*/ 	.word	0x00009930
        /*0674*/ 	.word	0x0000000d
        /*0678*/ 	.word	0x00030c40
        /*067c*/ 	.short	0x010a
        /*067e*/ 	.byte	0x3f
	.zero		1


	//   ....[40]....
        /*0680*/ 	.word	0x00009a10
        /*0684*/ 	.word	0x00000007
        /*0688*/ 	.word	0x00000000
        /*068c*/ 	.short	0x010a
        /*068e*/ 	.byte	0x3f
	.zero		1


	//   ....[41]....
        /*0690*/ 	.word	0x00009a60
        /*0694*/ 	.word	0x0000000b
        /*0698*/ 	.word	0x00000000
        /*069c*/ 	.short	0x010a
        /*069e*/ 	.byte	0x3f
	.zero		1


	//   ....[42]....
        /*06a0*/ 	.word	0x00009ab0
        /*06a4*/ 	.word	0x00000009
        /*06a8*/ 	.word	0x00000000
        /*06ac*/ 	.short	0x010a
        /*06ae*/ 	.byte	0x3f
	.zero		1


	//----- nvinfo : EIATTR_NUM_MBARRIERS
	.align		4
.L_534:
        /*06b0*/ 	.byte	0x03, 0x38
        /*06b2*/ 	.short	0x0009


	//----- nvinfo : EIATTR_EXIT_INSTR_OFFSETS
	.align		4
        /*06b4*/ 	.byte	0x04, 0x1c
        /*06b6*/ 	.short	(.L_536 - .L_535)


	//   ....[0]....
.L_535:
        /*06b8*/ 	.word	0x00009580


	//----- nvinfo : EIATTR_MAX_THREADS
	.align		4
.L_536:
        /*06bc*/ 	.byte	0x04, 0x05
        /*06be*/ 	.short	(.L_538 - .L_537)
.L_537:
        /*06c0*/ 	.word	0x00000180
        /*06c4*/ 	.word	0x00000001
        /*06c8*/ 	.word	0x00000001


	//----- nvinfo : EIATTR_CRS_STACK_SIZE
	.align		4
.L_538:
        /*06cc*/ 	.byte	0x04, 0x1e
        /*06ce*/ 	.short	(.L_540 - .L_539)
.L_539:
        /*06d0*/ 	.word	0x00000000


	//----- nvinfo : EIATTR_CBANK_PARAM_SIZE
	.align		4
.L_540:
        /*06d4*/ 	.byte	0x03, 0x19
        /*06d6*/ 	.short	0x06f0


	//----- nvinfo : EIATTR_PARAM_CBANK
	.align		4
        /*06d8*/ 	.byte	0x04, 0x0a
        /*06da*/ 	.short	(.L_542 - .L_541)
	.align		4
.L_541:
        /*06dc*/ 	.word	index@(.nv.constant0._ZN7cutlass13device_kernelIN5flash11enable_sm90INS1_16FlashAttnBwdSm90INS1_25CollectiveMainloopBwdSm90ILi2ELi2ELi2EN4cute5tupleIJNS5_1CILi1EEES8_S8_EEENS6_IJNS7_ILi128EEESA_NS7_ILi64EEEEEENS_10bfloat16_tEfNS_4arch4Sm90ELb0ELb0ELb1ELb1ELb0ELb1ELb0ELb0ELi2ELi1ELi2ELi2ELb0EEENS1_24CollectiveEpilogueBwdGQAISC_fSF_Li256ELb1ELb0EEENS1_19SingleTileSchedulerILb1ELb0ELb0ELi128EEEEEEEEEvNT_6ParamsE)
        /*06e0*/ 	.short	0x0210
        /*06e2*/ 	.short	0x06f0


	//----- nvinfo : EIATTR_SW_WAR
	.align		4
.L_542:
        /*06e4*/ 	.byte	0x04, 0x36
        /*06e6*/ 	.short	(.L_544 - .L_543)
.L_543:
        /*06e8*/ 	.word	0x00000008
.L_544:


//--------------------- .nv.info._ZN7cutlass13device_kernelIN5flash11enable_sm90INS1_16FlashAttnBwdSm90INS1_25CollectiveMainloopBwdSm90ILi2ELi2ELi2EN4cute5tupleIJNS5_1CILi1EEES8_S8_EEENS6_IJNS7_ILi128EEESA_NS7_ILi64EEEEEENS_10bfloat16_tEfNS_4arch4Sm90ELb0ELb0ELb1ELb1ELb1ELb1ELb0ELb0ELi2ELi1ELi2ELi2ELb0EEENS1_24CollectiveEpilogueBwdGQAISC_fSF_Li256ELb1ELb1EEENS1_19SingleTileSchedulerILb1ELb0ELb0ELi128EEEEEEEEEvNT_6ParamsE --------------------------
	.section	.nv.info._ZN7cutlass13device_kernelIN5flash11enable_sm90INS1_16FlashAttnBwdSm90INS1_25CollectiveMainloopBwdSm90ILi2ELi2ELi2EN4cute5tupleIJNS5_1CILi1EEES8_S8_EEENS6_IJNS7_ILi128EEESA_NS7_ILi64EEEEEENS_10bfloat16_tEfNS_4arch4Sm90ELb0ELb0ELb1ELb1ELb1ELb1ELb0ELb0ELi2ELi1ELi2ELi2ELb0EEENS1_24CollectiveEpilogueBwdGQAISC_fSF_Li256ELb1ELb1EEENS1_19SingleTileSchedulerILb1ELb0ELb0ELi128EEEEEEEEEvNT_6ParamsE,"",@"SHT_CUDA_INFO"
	.sectionflags	@""
	.align	4


	//----- nvinfo : EIATTR_CUDA_API_VERSION
	.align		4
        /*0000*/ 	.byte	0x04, 0x37
        /*0002*/ 	.short	(.L_546 - .L_545)
.L_545:
        /*0004*/ 	.word	0x00000082


	//----- nvinfo : EIATTR_KPARAM_INFO
	.align		4
.L_546:
        /*0008*/ 	.byte	0x04, 0x17
        /*000a*/ 	.short	(.L_548 - .L_547)
.L_547:
        /*000c*/ 	.word	0x00000000
        /*0010*/ 	.short	0x0000
        /*0012*/ 	.short	0x0070
        /*0014*/ 	.byte	0x00, 0xf0, 0x01, 0x1a


	//----- nvinfo : EIATTR_SPARSE_MMA_MASK
	.align		4
.L_548:
        /*0018*/ 	.byte	0x03, 0x50
        /*001a*/ 	.short	0x0000


	//----- nvinfo : EIATTR_MAXREG_COUNT
	.align		4
        /*001c*/ 	.byte	0x03, 0x1b
        /*001e*/ 	.short	0x00a8


	//----- nvinfo : EIATTR_NUM_BARRIERS
	.align		4
        /*0020*/ 	.byte	0x02, 0x4c
        /*0022*/ 	.byte	0x10
	.zero		1


	//----- nvinfo : EIATTR_EXTERNS
	.align		4
        /*0024*/ 	.byte	0x04, 0x0f
        /*0026*/ 	.short	(.L_550 - .L_549)


	//   ....[0]....
	.align		4
.L_549:
        /*0028*/ 	.word	index@(__assertfail)


	//----- nvinfo : EIATTR_ANNOTATIONS
	.align		4
.L_550:
        /*002c*/ 	.byte	0x04, 0x55
        /*002e*/ 	.short	(.L_552 - .L_551)


	//   ....[0]....
.L_551:
        /* <DEDUP_REMOVED lines=21> */


	//----- nvinfo : EIATTR_MERCURY_ISA_VERSION
	.align		4
.L_552:
        /*0168*/ 	.byte	0x03, 0x5f
        /*016a*/ 	.short	0x0101


	//----- nvinfo : EIATTR_INT_WARP_WIDE_INSTR_OFFSETS
	.align		4
        /*016c*/ 	.byte	0x04, 0x31
        /*016e*/ 	.short	(.L_554 - .L_553)


	//   ....[0]....
.L_553:
        /*0170*/ 	.word	0x00000180


	//   ....[1]....
        /*0174*/ 	.word	0x00000240


	//   ....[2]....
        /*0178*/ 	.word	0x00007910


	//   ....[3]....
        /*017c*/ 	.word	0x00007d80


	//   ....[4]....
        /*0180*/ 	.word	0x00008350


	//   ....[5]....
        /*0184*/ 	.word	0x000086d0


	//----- nvinfo : EIATTR_COOP_GROUP_MASK_REGIDS
	.align		4
.L_554:
        /*0188*/ 	.byte	0x04, 0x29
        /*018a*/ 	.short	(.L_556 - .L_555)


	//   ....[0]....
.L_555:
        /*018c*/ 	.word	0xffffffff


	//   ....[1]....
        /*0190*/ 	.word	0xffffffff


	//   ....[2]....
        /*0194*/ 	.word	0xffffffff


	//   ....[3]....
        /*0198*/ 	.word	0xffffffff


	//   ....[4]....
        /*019c*/ 	.word	0xffffffff


	//   ....[5]....
        /*01a0*/ 	.word	0xffffffff


	//   ....[6]....
        /*01a4*/ 	.word	0xffffffff


	//   ....[7]....
        /*01a8*/ 	.word	0xffffffff


	//   ....[8]....
        /*01ac*/ 	.word	0xffffffff


	//   ....[9]....
        /*01b0*/ 	.word	0xffffffff


	//   ....[10]....
        /*01b4*/ 	.word	0xffffffff


	//   ....[11]....
        /*01b8*/ 	.word	0xffffffff


	//   ....[12]....
        /*01bc*/ 	.word	0xffffffff


	//   ....[13]....
        /*01c0*/ 	.word	0xffffffff


	//   ....[14]....
        /*01c4*/ 	.word	0xffffffff


	//   ....[15]....
        /*01c8*/ 	.word	0xffffffff


	//   ....[16]....
        /*01cc*/ 	.word	0xffffffff


	//   ....[17]....
        /*01d0*/ 	.word	0xffffffff


	//   ....[18]....
        /*01d4*/ 	.word	0xffffffff


	//   ....[19]....
        /*01d8*/ 	.word	0xffffffff


	//   ....[20]....
        /*01dc*/ 	.word	0xffffffff


	//   ....[21]....
        /*01e0*/ 	.word	0xffffffff


	//   ....[22]....
        /*01e4*/ 	.word	0xffffffff


	//   ....[23]....
        /*01e8*/ 	.word	0xffffffff


	//   ....[24]....
        /*01ec*/ 	.word	0xffffffff


	//   ....[25]....
        /*01f0*/ 	.word	0xffffffff


	//   ....[26]....
        /*01f4*/ 	.word	0xffffffff


	//   ....[27]....
        /*01f8*/ 	.word	0xffffffff


	//   ....[28]....
        /*01fc*/ 	.word	0xffffffff


	//   ....[29]....
        /*0200*/ 	.word	0xffffffff


	//   ....[30]....
        /*0204*/ 	.word	0xffffffff


	//   ....[31]....
        /*0208*/ 	.word	0xffffffff


	//   ....[32]....
        /*020c*/ 	.word	0xffffffff


	//   ....[33]....
        /*0210*/ 	.word	0xffffffff


	//   ....[34]....
        /*0214*/ 	.word	0xffffffff


	//   ....[35]....
        /*0218*/ 	.word	0xffffffff


	//   ....[36]....
        /*021c*/ 	.word	0xffffffff


	//   ....[37]....
        /*0220*/ 	.word	0xffffffff


	//   ....[38]....
        /*0224*/ 	.word	0xffffffff


	//   ....[39]....
        /*0228*/ 	.word	0xffffffff


	//   ....[40]....
        /*022c*/ 	.word	0xffffffff


	//   ....[41]....
        /*0230*/ 	.word	0xffffffff


	//   ....[42]....
        /*0234*/ 	.word	0xffffffff


	//   ....[43]....
        /*0238*/ 	.word	0xffffffff


	//   ....[44]....
        /*023c*/ 	.word	0xffffffff


	//   ....[45]....
        /*0240*/ 	.word	0xffffffff


	//   ....[46]....
        /*0244*/ 	.word	0xffffffff


	//   ....[47]....
        /*0248*/ 	.word	0xffffffff


	//   ....[48]....
        /*024c*/ 	.word	0xffffffff


	//   ....[49]....
        /*0250*/ 	.word	0xffffffff


	//   ....[50]....
        /*0254*/ 	.word	0xffffffff


	//   ....[51]....
        /*0258*/ 	.word	0xffffffff


	//   ....[52]....
        /*025c*/ 	.word	0xffffffff


	//   ....[53]....
        /*0260*/ 	.word	0xffffffff


	//   ....[54]....
        /*0264*/ 	.word	0xffffffff


	//   ....[55]....
        /*0268*/ 	.word	0xffffffff


	//   ....[56]....
        /*026c*/ 	.word	0xffffffff


	//   ....[57]....
        /*0270*/ 	.word	0xffffffff


	//   ....[58]....
        /*0274*/ 	.word	0xffffffff


	//   ....[59]....
        /*0278*/ 	.word	0xffffffff


	//   ....[60]....
        /*027c*/ 	.word	0xffffffff


	//   ....[61]....
        /*0280*/ 	.word	0xffffffff


	//   ....[62]....
        /*0284*/ 	.word	0xffffffff


	//   ....[63]....
        /*0288*/ 	.word	0xffffffff


	//   ....[64]....
        /*028c*/ 	.word	0xffffffff


	//   ....[65]....
        /*0290*/ 	.word	0xffffffff


	//   ....[66]....
        /*0294*/ 	.word	0xffffffff


	//   ....[67]....
        /*0298*/ 	.word	0xffffffff


	//   ....[68]....
        /*029c*/ 	.word	0xffffffff


	//   ....[69]....
        /*02a0*/ 	.word	0xffffffff


	//   ....[70]....
        /*02a4*/ 	.word	0xffffffff


	//   ....[71]....
        /*02a8*/ 	.word	0xffffffff


	//   ....[72]....
        /*02ac*/ 	.word	0xffffffff


	//   ....[73]....
        /*02b0*/ 	.word	0xffffffff


	//   ....[74]....
        /*02b4*/ 	.word	0xffffffff


	//   ....[75]....
        /*02b8*/ 	.word	0xffffffff


	//   ....[76]....
        /*02bc*/ 	.word	0xffffffff


	//   ....[77]....
        /*02c0*/ 	.word	0xffffffff


	//   ....[78]....
        /*02c4*/ 	.word	0xffffffff


	//   ....[79]....
        /*02c8*/ 	.word	0xffffffff


	//   ....[80]....
        /*02cc*/ 	.word	0xffffffff


	//   ....[81]....
        /*02d0*/ 	.word	0x0500000f


	//   ....[82]....
        /*02d4*/ 	.word	0x0500000f


	//   ....[83]....
        /*02d8*/ 	.word	0x0500000f


	//   ....[84]....
        /*02dc*/ 	.word	0x0500000f


	//   ....[85]....
        /*02e0*/ 	.word	0x0500000f


	//   ....[86]....
        /*02e4*/ 	.word	0x0500000f


	//----- nvinfo : EIATTR_COOP_GROUP_INSTR_OFFSETS
	.align		4
.L_556:
        /*02e8*/ 	.byte	0x04, 0x28
        /*02ea*/ 	.short	(.L_558 - .L_557)


	//   ....[0]....
.L_557:
        /*02ec*/ 	.word	0x00000060


	//   ....[1]....
        /*02f0*/ 	.word	0x00000190


	//   ....[2]....
        /*02f4*/ 	.word	0x00000220


	//   ....[3]....
        /*02f8*/ 	.word	0x000003a0


	//   ....[4]....
        /*02fc*/ 	.word	0x00000610


	//   ....[5]....
        /*0300*/ 	.word	0x00001170


	//   ....[6]....
        /*0304*/ 	.word	0x00002120


	//   ....[7]....
        /*0308*/ 	.word	0x00002240


	//   ....[8]....
        /*030c*/ 	.word	0x00002360


	//   ....[9]....
        /*0310*/ 	.word	0x000024e0


	//   ....[10]....
        /*0314*/ 	.word	0x00002620


	//   ....[11]....
        /*0318*/ 	.word	0x00002670


	//   ....[12]....
        /*031c*/ 	.word	0x000026e0


	//   ....[13]....
        /*0320*/ 	.word	0x00002730


	//   ....[14]....
        /*0324*/ 	.word	0x00002750


	//   ....[15]....
        /*0328*/ 	.word	0x00002800


	//   ....[16]....
        /*032c*/ 	.word	0x00002930


	//   ....[17]....
        /*0330*/ 	.word	0x00002970


	//   ....[18]....
        /*0334*/ 	.word	0x00002f70


	//   ....[19]....
        /*0338*/ 	.word	0x00002f90


	//   ....[20]....
        /*033c*/ 	.word	0x00002fa0


	//   ....[21]....
        /*0340*/ 	.word	0x00002fc0


	//   ....[22]....
        /*0344*/ 	.word	0x00002fd0


	//   ....[23]....
        /*0348*/ 	.word	0x00002ff0


	//   ....[24]....
        /*034c*/ 	.word	0x00003030


	//   ....[25]....
        /*0350*/ 	.word	0x000030b0


	//   ....[26]....
        /*0354*/ 	.word	0x000032c0


	//   ....[27]....
        /*0358*/ 	.word	0x000033c0


	//   ....[28]....
        /*035c*/ 	.word	0x00003400


	//   ....[29]....
        /*0360*/ 	.word	0x00003480


	//   ....[30]....
        /*0364*/ 	.word	0x000034f0


	//   ....[31]....
        /*0368*/ 	.word	0x00003530


	//   ....[32]....
        /*036c*/ 	.word	0x00003570


	//   ....[33]....
        /*0370*/ 	.word	0x000035b0


	//   ....[34]....
        /*0374*/ 	.word	0x000035c0


	//   ....[35]....
        /*0378*/ 	.word	0x000036e0


	//   ....[36]....
        /*037c*/ 	.word	0x00003720


	//   ....[37]....
        /*0380*/ 	.word	0x00003770


	//   ....[38]....
        /*0384*/ 	.word	0x000037b0


	//   ....[39]....
        /*0388*/ 	.word	0x000037f0


	//   ....[40]....
        /*038c*/ 	.word	0x00003880


	//   ....[41]....
        /*0390*/ 	.word	0x000038c0


	//   ....[42]....
        /*0394*/ 	.word	0x00003920


	//   ....[43]....
        /*0398*/ 	.word	0x00003960


	//   ....[44]....
        /*039c*/ 	.word	0x000039e0


	//   ....[45]....
        /*03a0*/ 	.word	0x00003ad0


	//   ....[46]....
        /*03a4*/ 	.word	0x00003b10


	//   ....[47]....
        /*03a8*/ 	.word	0x00003c20


	//   ....[48]....
        /*03ac*/ 	.word	0x00003d40


	//   ....[49]....
        /*03b0*/ 	.word	0x00003e00


	//   ....[50]....
        /*03b4*/ 	.word	0x00003ec0


	//   ....[51]....
        /*03b8*/ 	.word	0x00003f20


	//   ....[52]....
        /*03bc*/ 	.word	0x00003f60


	//   ....[53]....
        /*03c0*/ 	.word	0x00003fa0


	//   ....[54]....
        /*03c4*/ 	.word	0x00003fd0


	//   ....[55]....
        /*03c8*/ 	.word	0x00004020


	//   ....[56]....
        /*03cc*/ 	.word	0x00004060


	//   ....[57]....
        /*03d0*/ 	.word	0x000040a0


	//   ....[58]....
        /*03d4*/ 	.word	0x000040e0


	//   ....[59]....
        /*03d8*/ 	.word	0x00004120


	//   ....[60]....
        /*03dc*/ 	.word	0x00004160


	//   ....[61]....
        /*03e0*/ 	.word	0x00004270


	//   ....[62]....
        /*03e4*/ 	.word	0x00004540


	//   ....[63]....
        /*03e8*/ 	.word	0x00004550


	//   ....[64]....
        /*03ec*/ 	.word	0x00004560


	//   ....[65]....
        /*03f0*/ 	.word	0x00004570


	//   ....[66]....
        /*03f4*/ 	.word	0x00004580


	//   ....[67]....
        /*03f8*/ 	.word	0x00004590


	//   ....[68]....
        /*03fc*/ 	.word	0x00004820


	//   ....[69]....
        /*0400*/ 	.word	0x00004830


	//   ....[70]....
        /*0404*/ 	.word	0x000065b0


	//   ....[71]....
        /*0408*/ 	.word	0x00006740


	//   ....[72]....
        /*040c*/ 	.word	0x00006990


	//   ....[73]....
        /*0410*/ 	.word	0x00006b20


	//   ....[74]....
        /*0414*/ 	.word	0x00006c30


	//   ....[75]....
        /*0418*/ 	.word	0x000075b0


	//   ....[76]....
        /*041c*/ 	.word	0x00007840


	//   ....[77]....
        /*0420*/ 	.word	0x00007a80


	//   ....[78]....
        /*0424*/ 	.word	0x00007cb0


	//   ....[79]....
        /*0428*/ 	.word	0x00007f60


	//   ....[80]....
        /*042c*/ 	.word	0x00008290


	//   ....[81]....
        /*0430*/ 	.word	0x0000a240


	//   ....[82]....
        /*0434*/ 	.word	0x0000a390


	//   ....[83]....
        /*0438*/ 	.word	0x0000a400


	//   ....[84]....
        /*043c*/ 	.word	0x0000a470


	//   ....[85]....
        /*0440*/ 	.word	0x0000a4e0


	//   ....[86]....
        /*0444*/ 	.word	0x0000a550


	//----- nvinfo : EIATTR_REG_RECONFIG
	.align		4
.L_558:
        /*0448*/ 	.byte	0x01, 0x54
	.zero		2


	//----- nvinfo : EIATTR_SYSCALL_OFFSETS
	.align		4
        /*044c*/ 	.byte	0x04, 0x46
        /*044e*/ 	.short	(.L_560 - .L_559)


	//   ....[0]....
.L_559:
        /*0450*/ 	.word	0x00000dd0


	//   ....[1]....
        /*0454*/ 	.word	0x00000ec0


	//   ....[2]....
        /*0458*/ 	.word	0x00001020


	//   ....[3]....
        /*045c*/ 	.word	0x00001110


	//----- nvinfo : EIATTR_MBARRIER_INSTR_OFFSETS
	.align		4
.L_560:
        /*0460*/ 	.byte	0x04, 0x39
        /*0462*/ 	.short	(.L_562 - .L_561)


	//   ....[0]....
.L_561:
        /*0464*/ 	.word	0x00000260
        /*0468*/ 	.word	0x000000ff
        /*046c*/ 	.word	0x00030c00
        /*0470*/ 	.short	0x0100
        /*0472*/ 	.byte	0x06
	.zero		1


	//   ....[1]....
        /*0474*/ 	.word	0x00000350
        /*0478*/ 	.word	0x000000ff
        /*047c*/ 	.word	0x00030c10
        /*0480*/ 	.short	0x0100
        /*0482*/ 	.byte	0x08
	.zero		1


	//   ....[2]....
        /*0484*/ 	.word	0x00000360
        /*0488*/ 	.word	0x000000ff
        /*048c*/ 	.word	0x00030c20
        /*0490*/ 	.short	0x0100
        /*0492*/ 	.byte	0x08
	.zero		1


	//   ....[3]....
        /*0494*/ 	.word	0x00000370
        /*0498*/ 	.word	0x000000ff
        /*049c*/ 	.word	0x00030c18
        /*04a0*/ 	.short	0x0100
        /*04a2*/ 	.byte	0x08
	.zero		1


	//   ....[4]....
        /*04a4*/ 	.word	0x00000380
        /*04a8*/ 	.word	0x000000ff
        /*04ac*/ 	.word	0x00030c28
        /*04b0*/ 	.short	0x0100
        /*04b2*/ 	.byte	0x08
	.zero		1


	//   ....[5]....
        /*04b4*/ 	.word	0x000004b0
        /*04b8*/ 	.word	0x000000ff
        /*04bc*/ 	.word	0x00030c30
        /*04c0*/ 	.short	0x0100
        /*04c2*/ 	.byte	0x08
	.zero		1


	//   ....[6]....
        /*04c4*/ 	.word	0x000004c0
        /*04c8*/ 	.word	0x000000ff
        /*04cc*/ 	.word	0x00030c40
        /*04d0*/ 	.short	0x0100
        /*04d2*/ 	.byte	0x08
	.zero		1


	//   ....[7]....
        /*04d4*/ 	.word	0x000004d0
        /*04d8*/ 	.word	0x000000ff
        /*04dc*/ 	.word	0x00030c38
        /*04e0*/ 	.short	0x0100
        /*04e2*/ 	.byte	0x08
	.zero		1


	//   ....[8]....
        /*04e4*/ 	.word	0x000004e0
        /*04e8*/ 	.word	0x000000ff
        /*04ec*/ 	.word	0x00030c48
        /*04f0*/ 	.short	0x0100
        /*04f2*/ 	.byte	0x08
	.zero		1


	//   ....[9]....
        /*04f4*/ 	.word	0x000011c0
        /*04f8*/ 	.word	0x00000002
        /*04fc*/ 	.word	0x00030c00
        /*0500*/ 	.short	0x010a
        /*0502*/ 	.byte	0x3f
	.zero		1


	//   ....[10]....
        /*0504*/ 	.word	0x00001340
        /*0508*/ 	.word	0x00000002
        /*050c*/ 	.word	0x00030c00
        /*0510*/ 	.short	0x010a
        /*0512*/ 	.byte	0x3f
	.zero		1


	//   ....[11]....
        /*0514*/ 	.word	0x00001aa0
        /*0518*/ 	.word	0x00000019
        /*051c*/ 	.word	0x00030c10
        /*0520*/ 	.short	0x010a
        /*0522*/ 	.byte	0x3f
	.zero		1


	//   ....[12]....
        /*0524*/ 	.word	0x00001b10
        /*0528*/ 	.word	0x00000019
        /*052c*/ 	.word	0x00030c10
        /*0530*/ 	.short	0x010a
        /*0532*/ 	.byte	0x3f
	.zero		1


	//   ....[13]....
        /*0534*/ 	.word	0x00001f30
        /*0538*/ 	.word	0x00000019
        /*053c*/ 	.word	0x00030c30
        /*0540*/ 	.short	0x010a
        /*0542*/ 	.byte	0x3f
	.zero		1


	//   ....[14]....
        /*0544*/ 	.word	0x00001fb0
        /*0548*/ 	.word	0x00000019
        /*054c*/ 	.word	0x00030c30
        /*0550*/ 	.short	0x010a
        /*0552*/ 	.byte	0x3f
	.zero		1


	//   ....[15]....
        /*0554*/ 	.word	0x00005840
        /*0558*/ 	.word	0x00000000
        /*055c*/ 	.word	0x00000000
        /*0560*/ 	.short	0x0101
        /*0562*/ 	.byte	0x3f
	.zero		1


	//   ....[16]....
        /*0564*/ 	.word	0x00005c80
        /*0568*/ 	.word	0x00000000
        /*056c*/ 	.word	0x00000000
        /*0570*/ 	.short	0x0101
        /*0572*/ 	.byte	0x3f
	.zero		1


	//   ....[17]....
        /*0574*/ 	.word	0x00008bd0
        /*0578*/ 	.word	0x0000000c
        /*057c*/ 	.word	0x00030c20
        /*0580*/ 	.short	0x010a
        /*0582*/ 	.byte	0x3f
	.zero		1


	//   ....[18]....
        /*0584*/ 	.word	0x00009080
        /*0588*/ 	.word	0x0000000c
        /*058c*/ 	.word	0x00030c40
        /*0590*/ 	.short	0x010a
        /*0592*/ 	.byte	0x3f
	.zero		1


	//   ....[19]....
        /*0594*/ 	.word	0x000092c0
        /*0598*/ 	.word	0x0000000c
        /*059c*/ 	.word	0x00030c28
        /*05a0*/ 	.short	0x010a
        /*05a2*/ 	.byte	0x3f
	.zero		1


	//   ....[20]....
        /*05a4*/ 	.word	0x00009480
        /*05a8*/ 	.word	0x0000000c
        /*05ac*/ 	.word	0x00030c48
        /*05b0*/ 	.short	0x010a
        /*05b2*/ 	.byte	0x3f
	.zero		1


	//   ....[21]....
        /*05b4*/ 	.word	0x00009690
        /*05b8*/ 	.word	0x0000000c
        /*05bc*/ 	.word	0x00030c20
        /*05c0*/ 	.short	0x010a
        /*05c2*/ 	.byte	0x3f
	.zero		1


	//   ....[22]....
        /*05c4*/ 	.word	0x000098b0
        /*05c8*/ 	.word	0x0000000c
        /*05cc*/ 	.word	0x00030c40
        /*05d0*/ 	.short	0x010a
        /*05d2*/ 	.byte	0x3f
	.zero		1


	//   ....[23]....
        /*05d4*/ 	.word	0x00009ac0
        /*05d8*/ 	.word	0x0000000c
        /*05dc*/ 	.word	0x00030c28
        /*05e0*/ 	.short	0x010a
        /*05e2*/ 	.byte	0x3f
	.zero		1


	//   ....[24]....
        /*05e4*/ 	.word	0x00009cd0
        /*05e8*/ 	.word	0x0000000d
        /*05ec*/ 	.word	0x00030c40
        /*05f0*/ 	.short	0x010a
        /*05f2*/ 	.byte	0x3f
	.zero		1


	//   ....[25]....
        /*05f4*/ 	.word	0x0000a0c0
        /*05f8*/ 	.word	0x00000007
        /*05fc*/ 	.word	0x00000000
        /*0600*/ 	.short	0x010a
        /*0602*/ 	.byte	0x3f
	.zero		1


	//   ....[26]....
        /*0604*/ 	.word	0x0000a110
        /*0608*/ 	.word	0x0000000b
        /*060c*/ 	.word	0x00000000
        /*0610*/ 	.short	0x010a
        /*0612*/ 	.byte	0x3f
	.zero		1


	//   ....[27]....
        /*0614*/ 	.word	0x0000a170
        /*0618*/ 	.word	0x00000009
        /*061c*/ 	.word	0x00000000
        /*0620*/ 	.short	0x010a
        /*0622*/ 	.byte	0x3f
	.zero		1


	//   ....[28]....
        /*0624*/ 	.word	0x0000a1a0
        /*0628*/ 	.word	0x00000003
        /*062c*/ 	.word	0x00000000
        /*0630*/ 	.short	0x010a
        /*0632*/ 	.byte	0x3f
	.zero		1


	//   ....[29]....
        /*0634*/ 	.word	0x0000a270
        /*0638*/ 	.word	0x00000002
        /*063c*/ 	.word	0x00030c00
        /*0640*/ 	.short	0x010a
        /*0642*/ 	.byte	0x3f
	.zero		1


	//   ....[30]....
        /*0644*/ 	.word	0x0000a2c0
        /*0648*/ 	.word	0x00000019
        /*064c*/ 	.word	0x00030c10
        /*0650*/ 	.short	0x010a
        /*0652*/ 	.byte	0x3f
	.zero		1


	//   ....[31]....
        /*0654*/ 	.word	0x0000a310
        /*0658*/ 	.word	0x00000019
        /*065c*/ 	.word	0x00030c30
        /*0660*/ 	.short	0x010a
        /*0662*/ 	.byte	0x3f
	.zero		1


	//   ....[32]....
        /*0664*/ 	.word	0x0000a590
        /*0668*/ 	.word	0x0000000c
        /*066c*/ 	.word	0x00030c20
        /*0670*/ 	.short	0x010a
        /*0672*/ 	.byte	0x3f
	.zero		1


	//   ....[33]....
        /*0674*/ 	.word	0x0000a5e0
        /*0678*/ 	.word	0x0000000c
        /*067c*/ 	.word	0x00030c40
        /*0680*/ 	.short	0x010a
        /*0682*/ 	.byte	0x3f
	.zero		1


	//   ....[34]....
        /*0684*/ 	.word	0x0000a630
        /*0688*/ 	.word	0x0000000c
        /*068c*/ 	.word	0x00030c28
        /*0690*/ 	.short	0x010a
        /*0692*/ 	.byte	0x3f
	.zero		1


	//   ....[35]....
        /*0694*/ 	.word	0x0000a680
        /*0698*/ 	.word	0x0000000c
        /*069c*/ 	.word	0x00030c48
        /*06a0*/ 	.short	0x010a
        /*06a2*/ 	.byte	0x3f
	.zero		1


	//   ....[36]....
        /*06a4*/ 	.word	0x0000a6e0
        /*06a8*/ 	.word	0x0000000c
        /*06ac*/ 	.word	0x00030c20
        /*06b0*/ 	.short	0x010a
        /*06b2*/ 	.byte	0x3f
	.zero		1


	//   ....[37]....
        /*06b4*/ 	.word	0x0000a730
        /*06b8*/ 	.word	0x0000000c
        /*06bc*/ 	.word	0x00030c40
        /*06c0*/ 	.short	0x010a
        /*06c2*/ 	.byte	0x3f
	.zero		1


	//   ....[38]....
        /*06c4*/ 	.word	0x0000a780
        /*06c8*/ 	.word	0x0000000c
        /*06cc*/ 	.word	0x00030c28
        /*06d0*/ 	.short	0x010a
        /*06d2*/ 	.byte	0x3f
	.zero		1


	//   ....[39]....
        /*06d4*/ 	.word	0x0000a7d0
        /*06d8*/ 	.word	0x0000000d
        /*06dc*/ 	.word	0x00030c40
        /*06e0*/ 	.short	0x010a
        /*06e2*/ 	.byte	0x3f
	.zero		1


	//   ....[40]....
        /*06e4*/ 	.word	0x0000a8b0
        /*06e8*/ 	.word	0x00000007
        /*06ec*/ 	.word	0x00000000
        /*06f0*/ 	.short	0x010a
        /*06f2*/ 	.byte	0x3f
	.zero		1


	//   ....[41]....
        /*06f4*/ 	.word	0x0000a900
        /*06f8*/ 	.word	0x0000000b
        /*06fc*/ 	.word	0x00000000
        /*0700*/ 	.short	0x010a
        /*0702*/ 	.byte	0x3f
	.zero		1


	//   ....[42]....
        /*0704*/ 	.word	0x0000a950
        /*0708*/ 	.word	0x00000009
        /*070c*/ 	.word	0x00000000
        /*0710*/ 	.short	0x010a
        /*0712*/ 	.byte	0x3f
	.zero		1


	//----- nvinfo : EIATTR_NUM_MBARRIERS
	.align		4
.L_562:
        /*0714*/ 	.byte	0x03, 0x38
        /*0716*/ 	.short	0x0009


	//----- nvinfo : EIATTR_EXIT_INSTR_OFFSETS
	.align		4
        /*0718*/ 	.byte	0x04, 0x1c
        /*071a*/ 	.short	(.L_564 - .L_563)


	//   ....[0]....
.L_563:
        /*071c*/ 	.word	0x0000a1f0


	//----- nvinfo : EIATTR_MAX_THREADS
	.align		4
.L_564:
        /*0720*/ 	.byte	0x04, 0x05
        /*0722*/ 	.short	(.L_566 - .L_565)
.L_565:
        /*0724*/ 	.word	0x00000180
        /*0728*/ 	.word	0x00000001
        /*072c*/ 	.word	0x00000001


	//----- nvinfo : EIATTR_CRS_STACK_SIZE
	.align		4
.L_566:
        /*0730*/ 	.byte	0x04, 0x1e
        /*0732*/ 	.short	(.L_568 - .L_567)
.L_567:
        /*0734*/ 	.word	0x00000000


	//----- nvinfo : EIATTR_CBANK_PARAM_SIZE
	.align		4
.L_568:
        /*0738*/ 	.byte	0x03, 0x19
        /*073a*/ 	.short	0x06f0


	//----- nvinfo : EIATTR_PARAM_CBANK
	.align		4
        /*073c*/ 	.byte	0x04, 0x0a
        /*073e*/ 	.short	(.L_570 - .L_569)
	.align		4
.L_569:
        /*0740*/ 	.word	index@(.nv.constant0._ZN7cutlass13device_kernelIN5flash11enable_sm90INS1_16FlashAttnBwdSm90INS1_25CollectiveMainloopBwdSm90ILi2ELi2ELi2EN4cute5tupleIJNS5_1CILi1EEES8_S8_EEENS6_IJNS7_ILi128EEESA_NS7_ILi64EEEEEENS_10bfloat16_tEfNS_4arch4Sm90ELb0ELb0ELb1ELb1ELb1ELb1ELb0ELb0ELi2ELi1ELi2ELi2ELb0EEENS1_24CollectiveEpilogueBwdGQAISC_fSF_Li256ELb1ELb1EEENS1_19SingleTileSchedulerILb1ELb0ELb0ELi128EEEEEEEEEvNT_6ParamsE)
        /*0744*/ 	.short	0x0210
        /*0746*/ 	.short	0x06f0


	//----- nvinfo : EIATTR_SW_WAR
	.align		4
.L_570:
        /*0748*/ 	.byte	0x04, 0x36
        /*074a*/ 	.short	(.L_572 - .L_571)
.L_571:
        /*074c*/ 	.word	0x00000008
.L_572:


//--------------------- .nv.info._ZN7cutlass13device_kernelIN5flash11enable_sm90INS1_16FlashAttnBwdSm90INS1_25CollectiveMainloopBwdSm90ILi2ELi2ELi2EN4cute5tupleIJNS5_1CILi1EEES8_S8_EEENS6_IJNS7_ILi128EEESA_NS7_ILi64EEEEEENS_10bfloat16_tEfNS_4arch4Sm90ELb0ELb1ELb1ELb0ELb0ELb1ELb0ELb0ELi2ELi1ELi2ELi2ELb0EEENS1_21CollectiveEpilogueBwdISC_SD_SF_Li256ELb0ELb0ELi1EEENS1_19SingleTileSchedulerILb0ELb0ELb0ELi128EEEEEEEEEvNT_6ParamsE --------------------------
	.section	.nv.info._ZN7cutlass13device_kernelIN5flash11enable_sm90INS1_16FlashAttnBwdSm90INS1_25CollectiveMainloopBwdSm90ILi2ELi2ELi2EN4cute5tupleIJNS5_1CILi1EEES8_S8_EEENS6_IJNS7_ILi128EEESA_NS7_ILi64EEEEEENS_10bfloat16_tEfNS_4arch4Sm90ELb0ELb1ELb1ELb0ELb0ELb1ELb0ELb0ELi2ELi1ELi2ELi2ELb0EEENS1_21CollectiveEpilogueBwdISC_SD_SF_Li256ELb0ELb0ELi1EEENS1_19SingleTileSchedulerILb0ELb0ELb0ELi128EEEEEEEEEvNT_6ParamsE,"",@"SHT_CUDA_INFO"
	.sectionflags	@""
	.align	4


	//----- nvinfo : EIATTR_CUDA_API_VERSION
	.align		4
        /*0000*/ 	.byte	0x04, 0x37
        /*0002*/ 	.short	(.L_574 - .L_573)
.L_573:
        /*0004*/ 	.word	0x00000082


	//----- nvinfo : EIATTR_KPARAM_INFO
	.align		4
.L_574:
        /*0008*/ 	.byte	0x04, 0x17
        /*000a*/ 	.short	(.L_576 - .L_575)
.L_575:
        /*000c*/ 	.word	0x00000000
        /*0010*/ 	.short	0x0000
        /*0012*/ 	.short	0x0070
        /*0014*/ 	.byte	0x00, 0xf0, 0x01, 0x24


	//----- nvinfo : EIATTR_SPARSE_MMA_MASK
	.align		4
.L_576:
        /*0018*/ 	.byte	0x03, 0x50
        /*001a*/ 	.short	0x0000


	//----- nvinfo : EIATTR_MAXREG_COUNT
	.align		4
        /*001c*/ 	.byte	0x03, 0x1b
        /*001e*/ 	.short	0x00a8


	//----- nvinfo : EIATTR_NUM_BARRIERS
	.align		4
        /*0020*/ 	.byte	0x02, 0x4c
        /*0022*/ 	.byte	0x10
	.zero		1


	//----- nvinfo : EIATTR_EXTERNS
	.align		4
        /*0024*/ 	.byte	0x04, 0x0f
        /*0026*/ 	.short	(.L_578 - .L_577)


	//   ....[0]....
	.align		4
.L_577:
        /*0028*/ 	.word	index@(__assertfail)


	//----- nvinfo : EIATTR_ANNOTATIONS
	.align		4
.L_578:
        /*002c*/ 	.byte	0x04, 0x55
        /*002e*/ 	.short	(.L_580 - .L_579)


	//   ....[0]....
.L_579:
        /* <DEDUP_REMOVED lines=158> */


	//----- nvinfo : EIATTR_MERCURY_ISA_VERSION
	.align		4
.L_580:
        /*0a00*/ 	.byte	0x03, 0x5f
        /*0a02*/ 	.short	0x0101


	//----- nvinfo : EIATTR_INT_WARP_WIDE_INSTR_OFFSETS
	.align		4
        /*0a04*/ 	.byte	0x04, 0x31
        /*0a06*/ 	.short	(.L_582 - .L_581)


	//   ....[0]....
.L_581:
        /*0a08*/ 	.word	0x000001f0


	//   ....[1]....
        /*0a0c*/ 	.word	0x00000220


	//----- nvinfo : EIATTR_COOP_GROUP_MASK_REGIDS
	.align		4
.L_582:
        /*0a10*/ 	.byte	0x04, 0x29
        /*0a12*/ 	.short	(.L_584 - .L_583)


	//   ....[0]....
.L_583:
        /*0a14*/ 	.word	0xffffffff


	//   ....[1]....
        /*0a18*/ 	.word	0xffffffff


	//   ....[2]....
        /*0a1c*/ 	.word	0xffffffff


	//   ....[3]....
        /*0a20*/ 	.word	0xffffffff


	//   ....[4]....
        /*0a24*/ 	.word	0xffffffff


	//   ....[5]....
        /*0a28*/ 	.word	0xffffffff


	//   ....[6]....
        /*0a2c*/ 	.word	0xffffffff


	//   ....[7]....
        /*0a30*/ 	.word	0xffffffff


	//   ....[8]....
        /*0a34*/ 	.word	0xffffffff


	//   ....[9]....
        /*0a38*/ 	.word	0xffffffff


	//   ....[10]....
        /*0a3c*/ 	.word	0xffffffff


	//   ....[11]....
        /*0a40*/ 	.word	0xffffffff


	//   ....[12]....
        /*0a44*/ 	.word	0xffffffff


	//   ....[13]....
        /*0a48*/ 	.word	0xffffffff


	//   ....[14]....
        /*0a4c*/ 	.word	0xffffffff


	//   ....[15]....
        /*0a50*/ 	.word	0xffffffff


	//   ....[16]....
        /*0a54*/ 	.word	0xffffffff


	//   ....[17]....
        /*0a58*/ 	.word	0xffffffff


	//   ....[18]....
        /*0a5c*/ 	.word	0xffffffff


	//   ....[19]....
        /*0a60*/ 	.word	0xffffffff


	//   ....[20]....
        /*0a64*/ 	.word	0xffffffff


	//   ....[21]....
        /*0a68*/ 	.word	0xffffffff


	//   ....[22]....
        /*0a6c*/ 	.word	0xffffffff


	//   ....[23]....
        /*0a70*/ 	.word	0xffffffff


	//   ....[24]....
        /*0a74*/ 	.word	0xffffffff


	//   ....[25]....
        /*0a78*/ 	.word	0xffffffff


	//   ....[26]....
        /*0a7c*/ 	.word	0xffffffff


	//   ....[27]....
        /*0a80*/ 	.word	0xffffffff


	//   ....[28]....
        /*0a84*/ 	.word	0xffffffff


	//   ....[29]....
        /*0a88*/ 	.word	0xffffffff


	//   ....[30]....
        /*0a8c*/ 	.word	0xffffffff


	//   ....[31]....
        /*0a90*/ 	.word	0xffffffff


	//   ....[32]....
        /*0a94*/ 	.word	0xffffffff


	//   ....[33]....
        /*0a98*/ 	.word	0xffffffff


	//   ....[34]....
        /*0a9c*/ 	.word	0xffffffff


	//   ....[35]....
        /*0aa0*/ 	.word	0xffffffff


	//   ....[36]....
        /*0aa4*/ 	.word	0xffffffff


	//   ....[37]....
        /*0aa8*/ 	.word	0xffffffff


	//   ....[38]....
        /*0aac*/ 	.word	0xffffffff


	//   ....[39]....
        /*0ab0*/ 	.word	0xffffffff


	//   ....[40]....
        /*0ab4*/ 	.word	0xffffffff


	//   ....[41]....
        /*0ab8*/ 	.word	0xffffffff


	//   ....[42]....
        /*0abc*/ 	.word	0xffffffff


	//   ....[43]....
        /*0ac0*/ 	.word	0xffffffff


	//   ....[44]....
        /*0ac4*/ 	.word	0xffffffff


	//   ....[45]....
        /*0ac8*/ 	.word	0xffffffff


	//   ....[46]....
        /*0acc*/ 	.word	0xffffffff


	//   ....[47]....
        /*0ad0*/ 	.word	0xffffffff


	//   ....[48]....
        /*0ad4*/ 	.word	0xffffffff


	//   ....[49]....
        /*0ad8*/ 	.word	0xffffffff


	//   ....[50]....
        /*0adc*/ 	.word	0xffffffff


	//   ....[51]....
        /*0ae0*/ 	.word	0xffffffff


	//   ....[52]....
        /*0ae4*/ 	.word	0xffffffff


	//   ....[53]....
        /*0ae8*/ 	.word	0xffffffff


	//   ....[54]....
        /*0aec*/ 	.word	0xffffffff


	//   ....[55]....
        /*0af0*/ 	.word	0xffffffff


	//   ....[56]....
        /*0af4*/ 	.word	0xffffffff


	//   ....[57]....
        /*0af8*/ 	.word	0xffffffff


	//   ....[58]....
        /*0afc*/ 	.word	0xffffffff


	//   ....[59]....
        /*0b00*/ 	.word	0xffffffff


	//   ....[60]....
        /*0b04*/ 	.word	0xffffffff


	//   ....[61]....
        /*0b08*/ 	.word	0xffffffff


	//   ....[62]....
        /*0b0c*/ 	.word	0xffffffff


	//   ....[63]....
        /*0b10*/ 	.word	0xffffffff


	//   ....[64]....
        /*0b14*/ 	.word	0xffffffff


	//   ....[65]....
        /*0b18*/ 	.word	0xffffffff


	//   ....[66]....
        /*0b1c*/ 	.word	0xffffffff


	//   ....[67]....
        /*0b20*/ 	.word	0xffffffff


	//   ....[68]....
        /*0b24*/ 	.word	0xffffffff


	//   ....[69]....
        /*0b28*/ 	.word	0xffffffff


	//   ....[70]....
        /*0b2c*/ 	.word	0xffffffff


	//   ....[71]....
        /*0b30*/ 	.word	0xffffffff


	//   ....[72]....
        /*0b34*/ 	.word	0xffffffff


	//   ....[73]....
        /*0b38*/ 	.word	0xffffffff


	//   ....[74]....
        /*0b3c*/ 	.word	0xffffffff


	//   ....[75]....
        /*0b40*/ 	.word	0xffffffff


	//   ....[76]....
        /*0b44*/ 	.word	0xffffffff


	//   ....[77]....
        /*0b48*/ 	.word	0xffffffff


	//   ....[78]....
        /*0b4c*/ 	.word	0xffffffff


	//   ....[79]....
        /*0b50*/ 	.word	0xffffffff


	//   ....[80]....
        /*0b54*/ 	.word	0xffffffff


	//   ....[81]....
        /*0b58*/ 	.word	0xffffffff


	//   ....[82]....
        /*0b5c*/ 	.word	0xffffffff


	//   ....[83]....
        /*0b60*/ 	.word	0xffffffff


	//   ....[84]....
        /*0b64*/ 	.word	0xffffffff


	//   ....[85]....
        /*0b68*/ 	.word	0xffffffff


	//   ....[86]....
        /*0b6c*/ 	.word	0xffffffff


	//   ....[87]....
        /*0b70*/ 	.word	0xffffffff


	//   ....[88]....
        /*0b74*/ 	.word	0xffffffff


	//   ....[89]....
        /*0b78*/ 	.word	0xffffffff


	//   ....[90]....
        /*0b7c*/ 	.word	0xffffffff


	//   ....[91]....
        /*0b80*/ 	.word	0xffffffff


	//   ....[92]....
        /*0b84*/ 	.word	0xffffffff


	//   ....[93]....
        /*0b88*/ 	.word	0xffffffff


	//   ....[94]....
        /*0b8c*/ 	.word	0xffffffff


	//   ....[95]....
        /*0b90*/ 	.word	0xffffffff


	//   ....[96]....
        /*0b94*/ 	.word	0xffffffff


	//   ....[97]....
        /*0b98*/ 	.word	0xffffffff


	//   ....[98]....
        /*0b9c*/ 	.word	0xffffffff


	//   ....[99]....
        /*0ba0*/ 	.word	0xffffffff


	//   ....[100]....
        /*0ba4*/ 	.word	0xffffffff


	//   ....[101]....
        /*0ba8*/ 	.word	0xffffffff


	//   ....[102]....
        /*0bac*/ 	.word	0xffffffff


	//   ....[103]....
        /*0bb0*/ 	.word	0xffffffff


	//   ....[104]....
        /*0bb4*/ 	.word	0xffffffff


	//   ....[105]....
        /*0bb8*/ 	.word	0xffffffff


	//   ....[106]....
        /*0bbc*/ 	.word	0xffffffff


	//   ....[107]....
        /*0bc0*/ 	.word	0xffffffff


	//   ....[108]....
        /*0bc4*/ 	.word	0xffffffff


	//   ....[109]....
        /*0bc8*/ 	.word	0xffffffff


	//   ....[110]....
        /*0bcc*/ 	.word	0xffffffff


	//   ....[111]....
        /*0bd0*/ 	.word	0xffffffff


	//   ....[112]....
        /*0bd4*/ 	.word	0xffffffff


	//   ....[113]....
        /*0bd8*/ 	.word	0xffffffff


	//   ....[114]....
        /*0bdc*/ 	.word	0xffffffff


	//   ....[115]....
        /*0be0*/ 	.word	0xffffffff


	//   ....[116]....
        /*0be4*/ 	.word	0xffffffff


	//   ....[117]....
        /*0be8*/ 	.word	0xffffffff


	//   ....[118]....
        /*0bec*/ 	.word	0xffffffff


	//   ....[119]....
        /*0bf0*/ 	.word	0xffffffff


	//   ....[120]....
        /*0bf4*/ 	.word	0xffffffff


	//   ....[121]....
        /*0bf8*/ 	.word	0xffffffff


	//   ....[122]....
        /*0bfc*/ 	.word	0xffffffff


	//   ....[123]....
        /*0c00*/ 	.word	0xffffffff


	//   ....[124]....
        /*0c04*/ 	.word	0xffffffff


	//   ....[125]....
        /*0c08*/ 	.word	0xffffffff


	//   ....[126]....
        /*0c0c*/ 	.word	0xffffffff


	//   ....[127]....
        /*0c10*/ 	.word	0xffffffff


	//   ....[128]....
        /*0c14*/ 	.word	0xffffffff


	//   ....[129]....
        /*0c18*/ 	.word	0xffffffff


	//   ....[130]....
        /*0c1c*/ 	.word	0xffffffff


	//   ....[131]....
        /*0c20*/ 	.word	0xffffffff


	//   ....[132]....
        /*0c24*/ 	.word	0xffffffff


	//   ....[133]....
        /*0c28*/ 	.word	0xffffffff


	//   ....[134]....
        /*0c2c*/ 	.word	0xffffffff


	//   ....[135]....
        /*0c30*/ 	.word	0xffffffff


	//   ....[136]....
        /*0c34*/ 	.word	0xffffffff


	//   ....[137]....
        /*0c38*/ 	.word	0xffffffff


	//   ....[138]....
        /*0c3c*/ 	.word	0xffffffff


	//   ....[139]....
        /*0c40*/ 	.word	0xffffffff


	//   ....[140]....
        /*0c44*/ 	.word	0xffffffff


	//   ....[141]....
        /*0c48*/ 	.word	0xffffffff


	//   ....[142]....
        /*0c4c*/ 	.word	0xffffffff


	//   ....[143]....
        /*0c50*/ 	.word	0xffffffff


	//   ....[144]....
        /*0c54*/ 	.word	0xffffffff


	//   ....[145]....
        /*0c58*/ 	.word	0xffffffff


	//   ....[146]....
        /*0c5c*/ 	.word	0xffffffff


	//   ....[147]....
        /*0c60*/ 	.word	0xffffffff


	//   ....[148]....
        /*0c64*/ 	.word	0xffffffff


	//   ....[149]....
        /*0c68*/ 	.word	0xffffffff


	//   ....[150]....
        /*0c6c*/ 	.word	0xffffffff


	//   ....[151]....
        /*0c70*/ 	.word	0xffffffff


	//   ....[152]....
        /*0c74*/ 	.word	0xffffffff


	//   ....[153]....
        /*0c78*/ 	.word	0xffffffff


	//   ....[154]....
        /*0c7c*/ 	.word	0xffffffff


	//   ....[155]....
        /*0c80*/ 	.word	0xffffffff


	//   ....[156]....
        /*0c84*/ 	.word	0xffffffff


	//   ....[157]....
        /*0c88*/ 	.word	0xffffffff


	//   ....[158]....
        /*0c8c*/ 	.word	0xffffffff


	//   ....[159]....
        /*0c90*/ 	.word	0xffffffff


	//   ....[160]....
        /*0c94*/ 	.word	0xffffffff


	//   ....[161]....
        /*0c98*/ 	.word	0xffffffff


	//   ....[162]....
        /*0c9c*/ 	.word	0xffffffff


	//   ....[163]....
        /*0ca0*/ 	.word	0xffffffff


	//   ....[164]....
        /*0ca4*/ 	.word	0xffffffff


	//   ....[165]....
        /*0ca8*/ 	.word	0xffffffff


	//   ....[166]....
        /*0cac*/ 	.word	0xffffffff


	//   ....[167]....
        /*0cb0*/ 	.word	0xffffffff


	//   ....[168]....
        /*0cb4*/ 	.word	0xffffffff


	//   ....[169]....
        /*0cb8*/ 	.word	0xffffffff


	//   ....[170]....
        /*0cbc*/ 	.word	0xffffffff


	//   ....[171]....
        /*0cc0*/ 	.word	0xffffffff


	//   ....[172]....
        /*0cc4*/ 	.word	0xffffffff


	//   ....[173]....
        /*0cc8*/ 	.word	0xffffffff


	//   ....[174]....
        /*0ccc*/ 	.word	0xffffffff


	//   ....[175]....
        /*0cd0*/ 	.word	0xffffffff


	//   ....[176]....
        /*0cd4*/ 	.word	0xffffffff


	//   ....[177]....
        /*0cd8*/ 	.word	0xffffffff


	//   ....[178]....
        /*0cdc*/ 	.word	0xffffffff


	//   ....[179]....
        /*0ce0*/ 	.word	0xffffffff


	//   ....[180]....
        /*0ce4*/ 	.word	0xffffffff


	//   ....[181]....
        /*0ce8*/ 	.word	0xffffffff


	//   ....[182]....
        /*0cec*/ 	.word	0xffffffff


	//   ....[183]....
        /*0cf0*/ 	.word	0xffffffff


	//   ....[184]....
        /*0cf4*/ 	.word	0xffffffff


	//   ....[185]....
        /*0cf8*/ 	.word	0xffffffff


	//   ....[186]....
        /*0cfc*/ 	.word	0xffffffff


	//   ....[187]....
        /*0d00*/ 	.word	0xffffffff


	//   ....[188]....
        /*0d04*/ 	.word	0xffffffff


	//   ....[189]....
        /*0d08*/ 	.word	0xffffffff


	//   ....[190]....
        /*0d0c*/ 	.word	0xffffffff


	//   ....[191]....
        /*0d10*/ 	.word	0xffffffff


	//   ....[192]....
        /*0d14*/ 	.word	0xffffffff


	//   ....[193]....
        /*0d18*/ 	.word	0xffffffff


	//   ....[194]....
        /*0d1c*/ 	.word	0xffffffff


	//   ....[195]....
        /*0d20*/ 	.word	0xffffffff


	//   ....[196]....
        /*0d24*/ 	.word	0xffffffff


	//   ....[197]....
        /*0d28*/ 	.word	0xffffffff


	//   ....[198]....
        /*0d2c*/ 	.word	0xffffffff


	//   ....[199]....
        /*0d30*/ 	.word	0xffffffff


	//   ....[200]....
        /*0d34*/ 	.word	0x0500000f


	//----- nvinfo : EIATTR_COOP_GROUP_INSTR_OFFSETS
	.align		4
.L_584:
        /*0d38*/ 	.byte	0x04, 0x28
        /*0d3a*/ 	.short	(.L_586 - .L_585)


	//   ....[0]....
.L_585:
        /*0d3c*/ 	.word	0x00000070


	//   ....[1]....
        /*0d40*/ 	.word	0x00000200


	//   ....[2]....
        /*0d44*/ 	.word	0x00000250


	//   ....[3]....
        /*0d48*/ 	.word	0x00000440


	//   ....[4]....
        /*0d4c*/ 	.word	0x00000660


	//   ....[5]....
        /*0d50*/ 	.word	0x00000fb0


	//   ....[6]....
        /*0d54*/ 	.word	0x000030d0


	//   ....[7]....
        /*0d58*/ 	.word	0x00003730


	//   ....[8]....
        /*0d5c*/ 	.word	0x00003960


	//   ....[9]....
        /*0d60*/ 	.word	0x00003990


	//   ....[10]....
        /*0d64*/ 	.word	0x000039c0


	//   ....[11]....
        /*0d68*/ 	.word	0x00003a00


	//   ....[12]....
        /*0d6c*/ 	.word	0x00003a40


	//   ....[13]....
        /*0d70*/ 	.word	0x00003b20


	//   ....[14]....
        /*0d74*/ 	.word	0x00003b60


	//   ....[15]....
        /*0d78*/ 	.word	0x00003b90


	//   ....[16]....
        /*0d7c*/ 	.word	0x00003bb0


	//   ....[17]....
        /*0d80*/ 	.word	0x00003bc0


	//   ....[18]....
        /*0d84*/ 	.word	0x00003bf0


	//   ....[19]....
        /*0d88*/ 	.word	0x00003c60


	//   ....[20]....
        /*0d8c*/ 	.word	0x00003ca0


	//   ....[21]....
        /*0d90*/ 	.word	0x00003ce0


	//   ....[22]....
        /*0d94*/ 	.word	0x00003d20


	//   ....[23]....
        /*0d98*/ 	.word	0x00003d60


	//   ....[24]....
        /*0d9c*/ 	.word	0x00003e50


	//   ....[25]....
        /*0da0*/ 	.word	0x00003eb0


	//   ....[26]....
        /*0da4*/ 	.word	0x00003ee0


	//   ....[27]....
        /*0da8*/ 	.word	0x00003f40


	//   ....[28]....
        /*0dac*/ 	.word	0x00003f80


	//   ....[29]....
        /*0db0*/ 	.word	0x00003fa0


	//   ....[30]....
        /*0db4*/ 	.word	0x00003fd0


	//   ....[31]....
        /*0db8*/ 	.word	0x00004000


	//   ....[32]....
        /*0dbc*/ 	.word	0x00004020


	//   ....[33]....
        /*0dc0*/ 	.word	0x00004130


	//   ....[34]....
        /*0dc4*/ 	.word	0x00004170


	//   ....[35]....
        /*0dc8*/ 	.word	0x000041b0


	//   ....[36]....
        /*0dcc*/ 	.word	0x000041e0


	//   ....[37]....
        /*0dd0*/ 	.word	0x00004200


	//   ....[38]....
        /*0dd4*/ 	.word	0x00004280


	//   ....[39]....
        /*0dd8*/ 	.word	0x000042c0


	//   ....[40]....
        /*0ddc*/ 	.word	0x000042f0


	//   ....[41]....
        /*0de0*/ 	.word	0x00004330


	//   ....[42]....
        /*0de4*/ 	.word	0x00004350


	//   ....[43]....
        /*0de8*/ 	.word	0x00004370


	//   ....[44]....
        /*0dec*/ 	.word	0x00004380


	//   ....[45]....
        /*0df0*/ 	.word	0x000043d0


	//   ....[46]....
        /*0df4*/ 	.word	0x00004430


	//   ....[47]....
        /*0df8*/ 	.word	0x00004470


	//   ....[48]....
        /*0dfc*/ 	.word	0x00004550


	//   ....[49]....
        /*0e00*/ 	.word	0x00004620


	//   ....[50]....
        /*0e04*/ 	.word	0x00004630


	//   ....[51]....
        /*0e08*/ 	.word	0x00004700


	//   ....[52]....
        /*0e0c*/ 	.word	0x00004730


	//   ....[53]....
        /*0e10*/ 	.word	0x00004770


	//   ....[54]....
        /*0e14*/ 	.word	0x00004860


	//   ....[55]....
        /*0e18*/ 	.word	0x00004a40


	//   ....[56]....
        /*0e1c*/ 	.word	0x00004a80


	//   ....[57]....
        /*0e20*/ 	.word	0x00004af0


	//   ....[58]....
        /*0e24*/ 	.word	0x00004b30


	//   ....[59]....
        /*0e28*/ 	.word	0x00004b70


	//   ....[60]....
        /*0e2c*/ 	.word	0x00004bf0


	//   ....[61]....
        /*0e30*/ 	.word	0x00004c30


	//   ....[62]....
        /*0e34*/ 	.word	0x00004d50


	//   ....[63]....
        /*0e38*/ 	.word	0x00004eb0


	//   ....[64]....
        /*0e3c*/ 	.word	0x00004ee0


	//   ....[65]....
        /*0e40*/ 	.word	0x00004f00


	//   ....[66]....
        /*0e44*/ 	.word	0x00004f40


	//   ....[67]....
        /*0e48*/ 	.word	0x00004f60


	//   ....[68]....
        /*0e4c*/ 	.word	0x00004f70


	//   ....[69]....
        /*0e50*/ 	.word	0x00004ff0


	//   ....[70]....
        /*0e54*/ 	.word	0x00007fd0


	//   ....[71]....
        /*0e58*/ 	.word	0x00008230


	//   ....[72]....
        /*0e5c*/ 	.word	0x00008250


	//   ....[73]....
        /*0e60*/ 	.word	0x00008290


	//   ....[74]....
        /*0e64*/ 	.word	0x000082c0


	//   ....[75]....
        /*0e68*/ 	.word	0x00008330


	//   ....[76]....
        /*0e6c*/ 	.word	0x000083e0


	//   ....[77]....
        /*0e70*/ 	.word	0x000084a0


	//   ....[78]....
        /*0e74*/ 	.word	0x00008540


	//   ....[79]....
        /*0e78*/ 	.word	0x00008560


	//   ....[80]....
        /*0e7c*/ 	.word	0x00008590


	//   ....[81]....
        /*0e80*/ 	.word	0x00008600


	//   ....[82]....
        /*0e84*/ 	.word	0x00008640


	//   ....[83]....
        /*0e88*/ 	.word	0x000086d0


	//   ....[84]....
        /*0e8c*/ 	.word	0x000087e0


	//   ....[85]....
        /*0e90*/ 	.word	0x00008890


	//   ....[86]....
        /*0e94*/ 	.word	0x000088d0


	//   ....[87]....
        /*0e98*/ 	.word	0x00008930


	//   ....[88]....
        /*0e9c*/ 	.word	0x00008940


	//   ....[89]....
        /*0ea0*/ 	.word	0x00008970


	//   ....[90]....
        /*0ea4*/ 	.word	0x00008980


	//   ....[91]....
        /*0ea8*/ 	.word	0x00008990


	//   ....[92]....
        /*0eac*/ 	.word	0x00008a20


	//   ....[93]....
        /*0eb0*/ 	.word	0x00008ac0


	//   ....[94]....
        /*0eb4*/ 	.word	0x00008af0


	//   ....[95]....
        /*0eb8*/ 	.word	0x00008b70


	//   ....[96]....
        /*0ebc*/ 	.word	0x00008bc0


	//   ....[97]....
        /*0ec0*/ 	.word	0x00008bf0


	//   ....[98]....
        /*0ec4*/ 	.word	0x00008ca0


	//   ....[99]....
        /*0ec8*/ 	.word	0x00008ce0


	//   ....[100]....
        /*0ecc*/ 	.word	0x00008d70


	//   ....[101]....
        /*0ed0*/ 	.word	0x00008d90


	//   ....[102]....
        /*0ed4*/ 	.word	0x00008db0


	//   ....[103]....
        /*0ed8*/ 	.word	0x00008dd0


	//   ....[104]....
        /*0edc*/ 	.word	0x00008f20


	//   ....[105]....
        /*0ee0*/ 	.word	0x00008fb0


	//   ....[106]....
        /*0ee4*/ 	.word	0x00009050


	//   ....[107]....
        /*0ee8*/ 	.word	0x00009260


	//   ....[108]....
        /*0eec*/ 	.word	0x000092c0


	//   ....[109]....
        /*0ef0*/ 	.word	0x000092f0


	//   ....[110]....
        /*0ef4*/ 	.word	0x00009550


	//   ....[111]....
        /*0ef8*/ 	.word	0x000095b0


	//   ....[112]....
        /*0efc*/ 	.word	0x000095e0


	//   ....[113]....
        /*0f00*/ 	.word	0x00009610


	//   ....[114]....
        /*0f04*/ 	.word	0x00009630


	//   ....[115]....
        /*0f08*/ 	.word	0x00009660


	//   ....[116]....
        /*0f0c*/ 	.word	0x00009670


	//   ....[117]....
        /*0f10*/ 	.word	0x00009880


	//   ....[118]....
        /*0f14*/ 	.word	0x000098d0


	//   ....[119]....
        /*0f18*/ 	.word	0x00009b10


	//   ....[120]....
        /*0f1c*/ 	.word	0x00009b20


	//   ....[121]....
        /*0f20*/ 	.word	0x00009b30


	//   ....[122]....
        /*0f24*/ 	.word	0x00009b40


	//   ....[123]....
        /*0f28*/ 	.word	0x00009b60


	//   ....[124]....
        /*0f2c*/ 	.word	0x00009b70


	//   ....[125]....
        /*0f30*/ 	.word	0x00009b80


	//   ....[126]....
        /*0f34*/ 	.word	0x00009ee0


	//   ....[127]....
        /*0f38*/ 	.word	0x00009ef0


	//   ....[128]....
        /*0f3c*/ 	.word	0x00009f00


	//   ....[129]....
        /*0f40*/ 	.word	0x00009f10


	//   ....[130]....
        /*0f44*/ 	.word	0x00009f20


	//   ....[131]....
        /*0f48*/ 	.word	0x00009f30


	//   ....[132]....
        /*0f4c*/ 	.word	0x00009f40


	//   ....[133]....
        /*0f50*/ 	.word	0x00009f50


	//   ....[134]....
        /*0f54*/ 	.word	0x0000df20


	//   ....[135]....
        /*0f58*/ 	.word	0x0000dfa0


	//   ....[136]....
        /*0f5c*/ 	.word	0x0000dfe0


	//   ....[137]....
        /*0f60*/ 	.word	0x0000e020


	//   ....[138]....
        /*0f64*/ 	.word	0x0000e070


	//   ....[139]....
        /*0f68*/ 	.word	0x0000e080


	//   ....[140]....
        /*0f6c*/ 	.word	0x0000e100


	//   ....[141]....
        /*0f70*/ 	.word	0x0000e130


	//   ....[142]....
        /*0f74*/ 	.word	0x0000e140


	//   ....[143]....
        /*0f78*/ 	.word	0x0000e150


	//   ....[144]....
        /*0f7c*/ 	.word	0x0000e1a0


	//   ....[145]....
        /*0f80*/ 	.word	0x0000e1b0


	//   ....[146]....
        /*0f84*/ 	.word	0x0000e280


	//   ....[147]....
        /*0f88*/ 	.word	0x0000e310


	//   ....[148]....
        /*0f8c*/ 	.word	0x0000e330


	//   ....[149]....
        /*0f90*/ 	.word	0x0000e340


	//   ....[150]....
        /*0f94*/ 	.word	0x0000e3b0


	//   ....[151]....
        /*0f98*/ 	.word	0x0000e450


	//   ....[152]....
        /*0f9c*/ 	.word	0x0000e4b0


	//   ....[153]....
        /*0fa0*/ 	.word	0x0000e4f0


	//   ....[154]....
        /*0fa4*/ 	.word	0x0000e540


	//   ....[155]....
        /*0fa8*/ 	.word	0x0000e550


	//   ....[156]....
        /*0fac*/ 	.word	0x0000e580


	//   ....[157]....
        /*0fb0*/ 	.word	0x0000e5c0


	//   ....[158]....
        /*0fb4*/ 	.word	0x0000e5e0


	//   ....[159]....
        /*0fb8*/ 	.word	0x0000e610


	//   ....[160]....
        /*0fbc*/ 	.word	0x0000e6b0


	//   ....[161]....
        /*0fc0*/ 	.word	0x0000e6f0


	//   ....[162]....
        /*0fc4*/ 	.word	0x0000e720


	//   ....[163]....
        /*0fc8*/ 	.word	0x0000e730


	//   ....[164]....
        /*0fcc*/ 	.word	0x0000e740


	//   ....[165]....
        /*0fd0*/ 	.word	0x0000e770


	//   ....[166]....
        /*0fd4*/ 	.word	0x0000e7c0


	//   ....[167]....
        /*0fd8*/ 	.word	0x0000e800


	//   ....[168]....
        /*0fdc*/ 	.word	0x0000e890


	//   ....[169]....
        /*0fe0*/ 	.word	0x0000e8a0


	//   ....[170]....
        /*0fe4*/ 	.word	0x0000e900


	//   ....[171]....
        /*0fe8*/ 	.word	0x0000e980


	//   ....[172]....
        /*0fec*/ 	.word	0x0000e9c0


	//   ....[173]....
        /*0ff0*/ 	.word	0x0000e9e0


	//   ....[174]....
        /*0ff4*/ 	.word	0x0000ea10


	//   ....[175]....
        /*0ff8*/ 	.word	0x0000eb60


	//   ....[176]....
        /*0ffc*/ 	.word	0x0000ebf0


	//   ....[177]....
        /*1000*/ 	.word	0x0000ec20


	//   ....[178]....
        /*1004*/ 	.word	0x0000ed00


	//   ....[179]....
        /*1008*/ 	.word	0x0000ed90


	//   ....[180]....
        /*100c*/ 	.word	0x0000ee30


	//   ....[181]....
        /*1010*/ 	.word	0x0000ee60


	//   ....[182]....
        /*1014*/ 	.word	0x0000eee0


	//   ....[183]....
        /*1018*/ 	.word	0x0000f050


	//   ....[184]....
        /*101c*/ 	.word	0x0000f090


	//   ....[185]....
        /*1020*/ 	.word	0x0000f0d0


	//   ....[186]....
        /*1024*/ 	.word	0x0000f0f0


	//   ....[187]....
        /*1028*/ 	.word	0x0000f120


	//   ....[188]....
        /*102c*/ 	.word	0x0000f140


	//   ....[189]....
        /*1030*/ 	.word	0x0000f160


	//   ....[190]....
        /*1034*/ 	.word	0x0000f720


	//   ....[191]....
        /*1038*/ 	.word	0x0000f730


	//   ....[192]....
        /*103c*/ 	.word	0x0000f750


	//   ....[193]....
        /*1040*/ 	.word	0x0000f760


	//   ....[194]....
        /*1044*/ 	.word	0x0000f770


	//   ....[195]....
        /*1048*/ 	.word	0x0000f780


	//   ....[196]....
        /*104c*/ 	.word	0x0000f790


	//   ....[197]....
        /*1050*/ 	.word	0x0000f7b0


	//   ....[198]....
        /*1054*/ 	.word	0x00011b70


	//   ....[199]....
        /*1058*/ 	.word	0x00012b80


	//   ....[200]....
        /*105c*/ 	.word	0x00015530


	//----- nvinfo : EIATTR_REG_RECONFIG
	.align		4
.L_586:
        /*1060*/ 	.byte	0x01, 0x54
	.zero		2


	//----- nvinfo : EIATTR_SYSCALL_OFFSETS
	.align		4
        /*1064*/ 	.byte	0x04, 0x46
        /*1066*/ 	.short	(.L_588 - .L_587)


	//   ....[0]....
.L_587:
        /*1068*/ 	.word	0x00000c10


	//   ....[1]....
        /*106c*/ 	.word	0x00000d00


	//   ....[2]....
        /*1070*/ 	.word	0x00000e60


	//   ....[3]....
        /*1074*/ 	.word	0x00000f50


	//   ....[4]....
        /*1078*/ 	.word	0x00011540


	//   ....[5]....
        /*107c*/ 	.word	0x00011670


	//   ....[6]....
        /*1080*/ 	.word	0x00011790


	//   ....[7]....
        /*1084*/ 	.word	0x000118b0


	//----- nvinfo : EIATTR_MBARRIER_INSTR_OFFSETS
	.align		4
.L_588:
        /*1088*/ 	.byte	0x04, 0x39
        /*108a*/ 	.short	(.L_590 - .L_589)


	//   ....[0]....
.L_589:
        /*108c*/ 	.word	0x000002f0
        /*1090*/ 	.word	0x000000ff
        /*1094*/ 	.word	0x00030c00
        /*1098*/ 	.short	0x0100
        /*109a*/ 	.byte	0x06
	.zero		1


	//   ....[1]....
        /*109c*/ 	.word	0x000003f0
        /*10a0*/ 	.word	0x000000ff
        /*10a4*/ 	.word	0x00030c10
        /*10a8*/ 	.short	0x0100
        /*10aa*/ 	.byte	0x08
	.zero		1


	//   ....[2]....
        /*10ac*/ 	.word	0x00000400
        /*10b0*/ 	.word	0x000000ff
        /*10b4*/ 	.word	0x00030c20
        /*10b8*/ 	.short	0x0100
        /*10ba*/ 	.byte	0x08
	.zero		1


	//   ....[3]....
        /*10bc*/ 	.word	0x00000410
        /*10c0*/ 	.word	0x000000ff
        /*10c4*/ 	.word	0x00030c18
        /*10c8*/ 	.short	0x0100
        /*10ca*/ 	.byte	0x08
	.zero		1


	//   ....[4]....
        /*10cc*/ 	.word	0x00000420
        /*10d0*/ 	.word	0x000000ff
        /*10d4*/ 	.word	0x00030c28
        /*10d8*/ 	.short	0x0100
        /*10da*/ 	.byte	0x08
	.zero		1


	//   ....[5]....
        /*10dc*/ 	.word	0x00000550
        /*10e0*/ 	.word	0x000000ff
        /*10e4*/ 	.word	0x00030c30
        /*10e8*/ 	.short	0x0100
        /*10ea*/ 	.byte	0x08
	.zero		1


	//   ....[6]....
        /*10ec*/ 	.word	0x00000560
        /*10f0*/ 	.word	0x000000ff
        /*10f4*/ 	.word	0x00030c40
        /*10f8*/ 	.short	0x0100
        /*10fa*/ 	.byte	0x08
	.zero		1


	//   ....[7]....
        /*10fc*/ 	.word	0x00000570
        /*1100*/ 	.word	0x000000ff
        /*1104*/ 	.word	0x00030c38
        /*1108*/ 	.short	0x0100
        /*110a*/ 	.byte	0x08
	.zero		1


	//   ....[8]....
        /*110c*/ 	.word	0x00000580
        /*1110*/ 	.word	0x000000ff
        /*1114*/ 	.word	0x00030c48
        /*1118*/ 	.short	0x0100
        /*111a*/ 	.byte	0x08
	.zero		1


	//   ....[9]....
        /*111c*/ 	.word	0x00000ff0
        /*1120*/ 	.word	0x00000010
        /*1124*/ 	.word	0x00030c00
        /*1128*/ 	.short	0x010a
        /*112a*/ 	.byte	0x3f
	.zero		1


	//   ....[10]....
        /*112c*/ 	.word	0x00001120
        /*1130*/ 	.word	0x00000010
        /*1134*/ 	.word	0x00030c00
        /*1138*/ 	.short	0x010a
        /*113a*/ 	.byte	0x3f
	.zero		1


	//   ....[11]....
        /*113c*/ 	.word	0x00001a20
        /*1140*/ 	.word	0x00000006
        /*1144*/ 	.word	0x00030c10
        /*1148*/ 	.short	0x010a
        /*114a*/ 	.byte	0x3f
	.zero		1


	//   ....[12]....
        /*114c*/ 	.word	0x00001a90
        /*1150*/ 	.word	0x00000006
        /*1154*/ 	.word	0x00030c10
        /*1158*/ 	.short	0x010a
        /*115a*/ 	.byte	0x3f
	.zero		1


	//   ....[13]....
        /*115c*/ 	.word	0x00001ec0
        /*1160*/ 	.word	0x00000006
        /*1164*/ 	.word	0x00030c30
        /*1168*/ 	.short	0x010a
        /*116a*/ 	.byte	0x3f
	.zero		1


	//   ....[14]....
        /*116c*/ 	.word	0x00001f00
        /*1170*/ 	.word	0x00000006
        /*1174*/ 	.word	0x00030c30
        /*1178*/ 	.short	0x010a
        /*117a*/ 	.byte	0x3f
	.zero		1


	//   ....[15]....
        /*117c*/ 	.word	0x000065c0
        /*1180*/ 	.word	0x00000005
        /*1184*/ 	.word	0x00000000
        /*1188*/ 	.short	0x0101
        /*118a*/ 	.byte	0x3f
	.zero		1


	//   ....[16]....
        /*118c*/ 	.word	0x00006a10
        /*1190*/ 	.word	0x00000006
        /*1194*/ 	.word	0x00000000
        /*1198*/ 	.short	0x0101
        /*119a*/ 	.byte	0x3f
	.zero		1


	//   ....[17]....
        /*119c*/ 	.word	0x00007350
        /*11a0*/ 	.word	0x00000006
        /*11a4*/ 	.word	0x00030c10
        /*11a8*/ 	.short	0x010a
        /*11aa*/ 	.byte	0x3f
	.zero		1


	//   ....[18]....
        /*11ac*/ 	.word	0x000073d0
        /*11b0*/ 	.word	0x00000006
        /*11b4*/ 	.word	0x00030c10
        /*11b8*/ 	.short	0x010a
        /*11ba*/ 	.byte	0x3f
	.zero		1


	//   ....[19]....
        /*11bc*/ 	.word	0x000077e0
        /*11c0*/ 	.word	0x00000006
        /*11c4*/ 	.word	0x00030c30
        /*11c8*/ 	.short	0x010a
        /*11ca*/ 	.byte	0x3f
	.zero		1


	//   ....[20]....
        /*11cc*/ 	.word	0x00007820
        /*11d0*/ 	.word	0x00000006
        /*11d4*/ 	.word	0x00030c30
        /*11d8*/ 	.short	0x010a
        /*11da*/ 	.byte	0x3f
	.zero		1


	//   ....[21]....
        /*11dc*/ 	.word	0x0000b440
        /*11e0*/ 	.word	0x00000005
        /*11e4*/ 	.word	0x00000000
        /*11e8*/ 	.short	0x0101
        /*11ea*/ 	.byte	0x3f
	.zero		1


	//   ....[22]....
        /*11ec*/ 	.word	0x0000b8b0
        /*11f0*/ 	.word	0x00000006
        /*11f4*/ 	.word	0x00000000
        /*11f8*/ 	.short	0x0101
        /*11fa*/ 	.byte	0x3f
	.zero		1


	//   ....[23]....
        /*11fc*/ 	.word	0x0000c160
        /*1200*/ 	.word	0x00000006
        /*1204*/ 	.word	0x00030c10
        /*1208*/ 	.short	0x010a
        /*120a*/ 	.byte	0x3f
	.zero		1


	//   ....[24]....
        /*120c*/ 	.word	0x0000c1e0
        /*1210*/ 	.word	0x00000006
        /*1214*/ 	.word	0x00030c10
        /*1218*/ 	.short	0x010a
        /*121a*/ 	.byte	0x3f
	.zero		1


	//   ....[25]....
        /*121c*/ 	.word	0x0000c5f0
        /*1220*/ 	.word	0x00000006
        /*1224*/ 	.word	0x00030c30
        /*1228*/ 	.short	0x010a
        /*122a*/ 	.byte	0x3f
	.zero		1


	//   ....[26]....
        /*122c*/ 	.word	0x0000c630
        /*1230*/ 	.word	0x00000006
        /*1234*/ 	.word	0x00030c30
        /*1238*/ 	.short	0x010a
        /*123a*/ 	.byte	0x3f
	.zero		1


	//   ....[27]....
        /*123c*/ 	.word	0x00010d10
        /*1240*/ 	.word	0x00000005
        /*1244*/ 	.word	0x00000000
        /*1248*/ 	.short	0x0101
        /*124a*/ 	.byte	0x3f
	.zero		1


	//   ....[28]....
        /*124c*/ 	.word	0x00011190
        /*1250*/ 	.word	0x00000006
        /*1254*/ 	.word	0x00000000
        /*1258*/ 	.short	0x0101
        /*125a*/ 	.byte	0x3f
	.zero		1


	//   ....[29]....
        /*125c*/ 	.word	0x00013c80
        /*1260*/ 	.word	0x00000010
        /*1264*/ 	.word	0x00030c20
        /*1268*/ 	.short	0x010a
        /*126a*/ 	.byte	0x3f
	.zero		1


	//   ....[30]....
        /*126c*/ 	.word	0x00014250
        /*1270*/ 	.word	0x00000010
        /*1274*/ 	.word	0x00030c40
        /*1278*/ 	.short	0x010a
        /*127a*/ 	.byte	0x3f
	.zero		1


	//   ....[31]....
        /*127c*/ 	.word	0x00014480
        /*1280*/ 	.word	0x00000010
        /*1284*/ 	.word	0x00030c28
        /*1288*/ 	.short	0x010a
        /*128a*/ 	.byte	0x3f
	.zero		1


	//   ....[32]....
        /*128c*/ 	.word	0x000146b0
        /*1290*/ 	.word	0x00000010
        /*1294*/ 	.word	0x00030c48
        /*1298*/ 	.short	0x010a
        /*129a*/ 	.byte	0x3f
	.zero		1


	//   ....[33]....
        /*129c*/ 	.word	0x00014890
        /*12a0*/ 	.word	0x00000010
        /*12a4*/ 	.word	0x00030c20
        /*12a8*/ 	.short	0x010a
        /*12aa*/ 	.byte	0x3f
	.zero		1


	//   ....[34]....
        /*12ac*/ 	.word	0x00014b40
        /*12b0*/ 	.word	0x00000010
        /*12b4*/ 	.word	0x00030c40
        /*12b8*/ 	.short	0x010a
        /*12ba*/ 	.byte	0x3f
	.zero		1


	//   ....[35]....
        /*12bc*/ 	.word	0x00014d40
        /*12c0*/ 	.word	0x00000010
        /*12c4*/ 	.word	0x00030c28
        /*12c8*/ 	.short	0x010a
        /*12ca*/ 	.byte	0x3f
	.zero		1


	//   ....[36]....
        /*12cc*/ 	.word	0x00014fc0
        /*12d0*/ 	.word	0x00000003
        /*12d4*/ 	.word	0x00030c40
        /*12d8*/ 	.short	0x010a
        /*12da*/ 	.byte	0x3f
	.zero		1


	//   ....[37]....
        /*12dc*/ 	.word	0x00015390
        /*12e0*/ 	.word	0x00000006
        /*12e4*/ 	.word	0x00000000
        /*12e8*/ 	.short	0x010a
        /*12ea*/ 	.byte	0x3f
	.zero		1


	//   ....[38]....
        /*12ec*/ 	.word	0x000153f0
        /*12f0*/ 	.word	0x00000003
        /*12f4*/ 	.word	0x00000000
        /*12f8*/ 	.short	0x010a
        /*12fa*/ 	.byte	0x3f
	.zero		1


	//   ....[39]....
        /*12fc*/ 	.word	0x00015450
        /*1300*/ 	.word	0x00000002
        /*1304*/ 	.word	0x00000000
        /*1308*/ 	.short	0x010a
        /*130a*/ 	.byte	0x3f
	.zero		1


	//   ....[40]....
        /*130c*/ 	.word	0x00015480
        /*1310*/ 	.word	0x00000003
        /*1314*/ 	.word	0x00000000
        /*1318*/ 	.short	0x010a
        /*131a*/ 	.byte	0x3f
	.zero		1


	//   ....[41]....
        /*131c*/ 	.word	0x00015560
        /*1320*/ 	.word	0x00000010
        /*1324*/ 	.word	0x00030c00
        /*1328*/ 	.short	0x010a
        /*132a*/ 	.byte	0x3f
	.zero		1


	//   ....[42]....
        /*132c*/ 	.word	0x000155b0
        /*1330*/ 	.word	0x00000006
        /*1334*/ 	.word	0x00030c10
        /*1338*/ 	.short	0x010a
        /*133a*/ 	.byte	0x3f
	.zero		1


	//   ....[43]....
        /*133c*/ 	.word	0x00015600
        /*1340*/ 	.word	0x00000006
        /*1344*/ 	.word	0x00030c30
        /*1348*/ 	.short	0x010a
        /*134a*/ 	.byte	0x3f
	.zero		1


	//   ....[44]....
        /*134c*/ 	.word	0x00015650
        /*1350*/ 	.word	0x00000006
        /*1354*/ 	.word	0x00030c10
        /*1358*/ 	.short	0x010a
        /*135a*/ 	.byte	0x3f
	.zero		1


	//   ....[45]....
        /*135c*/ 	.word	0x000156a0
        /*1360*/ 	.word	0x00000006
        /*1364*/ 	.word	0x00030c30
        /*1368*/ 	.short	0x010a
        /*136a*/ 	.byte	0x3f
	.zero		1


	//   ....[46]....
        /*136c*/ 	.word	0x000156f0
        /*1370*/ 	.word	0x00000006
        /*1374*/ 	.word	0x00030c10
        /*1378*/ 	.short	0x010a
        /*137a*/ 	.byte	0x3f
	.zero		1


	//   ....[47]....
        /*137c*/ 	.word	0x00015740
        /*1380*/ 	.word	0x00000006
        /*1384*/ 	.word	0x00030c30
        /*1388*/ 	.short	0x010a
        /*138a*/ 	.byte	0x3f
	.zero		1


	//   ....[48]....
        /*138c*/ 	.word	0x00015790
        /*1390*/ 	.word	0x00000010
        /*1394*/ 	.word	0x00030c20
        /*1398*/ 	.short	0x010a
        /*139a*/ 	.byte	0x3f
	.zero		1


	//   ....[49]....
        /*139c*/ 	.word	0x000157e0
        /*13a0*/ 	.word	0x00000010
        /*13a4*/ 	.word	0x00030c40
        /*13a8*/ 	.short	0x010a
        /*13aa*/ 	.byte	0x3f
	.zero		1


	//   ....[50]....
        /*13ac*/ 	.word	0x00015830
        /*13b0*/ 	.word	0x00000010
        /*13b4*/ 	.word	0x00030c28
        /*13b8*/ 	.short	0x010a
        /*13ba*/ 	.byte	0x3f
	.zero		1


	//   ....[51]....
        /*13bc*/ 	.word	0x00015880
        /*13c0*/ 	.word	0x00000010
        /*13c4*/ 	.word	0x00030c48
        /*13c8*/ 	.short	0x010a
        /*13ca*/ 	.byte	0x3f
	.zero		1


	//   ....[52]....
        /*13cc*/ 	.word	0x000158e0
        /*13d0*/ 	.word	0x00000010
        /*13d4*/ 	.word	0x00030c20
        /*13d8*/ 	.short	0x010a
        /*13da*/ 	.byte	0x3f
	.zero		1


	//   ....[53]....
        /*13dc*/ 	.word	0x00015930
        /*13e0*/ 	.word	0x00000010
        /*13e4*/ 	.word	0x00030c40
        /*13e8*/ 	.short	0x010a
        /*13ea*/ 	.byte	0x3f
	.zero		1


	//   ....[54]....
        /*13ec*/ 	.word	0x00015980
        /*13f0*/ 	.word	0x00000010
        /*13f4*/ 	.word	0x00030c28
        /*13f8*/ 	.short	0x010a
        /*13fa*/ 	.byte	0x3f
	.zero		1


	//   ....[55]....
        /*13fc*/ 	.word	0x000159d0
        /*1400*/ 	.word	0x00000003
        /*1404*/ 	.word	0x00030c40
        /*1408*/ 	.short	0x010a
        /*140a*/ 	.byte	0x3f
	.zero		1


	//   ....[56]....
        /*140c*/ 	.word	0x00015aa0
        /*1410*/ 	.word	0x00000006
        /*1414*/ 	.word	0x00000000
        /*1418*/ 	.short	0x010a
        /*141a*/ 	.byte	0x3f
	.zero		1


	//   ....[57]....
        /*141c*/ 	.word	0x00015af0
        /*1420*/ 	.word	0x00000003
        /*1424*/ 	.word	0x00000000
        /*1428*/ 	.short	0x010a
        /*142a*/ 	.byte	0x3f
	.zero		1


	//   ....[58]....
        /*142c*/ 	.word	0x00015b40
        /*1430*/ 	.word	0x00000002
        /*1434*/ 	.word	0x00000000
        /*1438*/ 	.short	0x010a
        /*143a*/ 	.byte	0x3f
	.zero		1


	//----- nvinfo : EIATTR_NUM_MBARRIERS
	.align		4
.L_590:
        /*143c*/ 	.byte	0x03, 0x38
        /*143e*/ 	.short	0x0009


	//----- nvinfo : EIATTR_EXIT_INSTR_OFFSETS
	.align		4
        /*1440*/ 	.byte	0x04, 0x1c
        /*1442*/ 	.short	(.L_592 - .L_591)


	//   ....[0]....
.L_591:
        /*1444*/ 	.word	0x000154d0


	//----- nvinfo : EIATTR_MAX_THREADS
	.align		4
.L_592:
        /*1448*/ 	.byte	0x04, 0x05
        /*144a*/ 	.short	(.L_594 - .L_593)
.L_593:
        /*144c*/ 	.word	0x00000180
        /*1450*/ 	.word	0x00000001
        /*1454*/ 	.word	0x00000001


	//----- nvinfo : EIATTR_CRS_STACK_SIZE
	.align		4
.L_594:
        /*1458*/ 	.byte	0x04, 0x1e
        /*145a*/ 	.short	(.L_596 - .L_595)
.L_595:
        /*145c*/ 	.word	0x00000000


	//----- nvinfo : EIATTR_CBANK_PARAM_SIZE
	.align		4
.L_596:
        /*1460*/ 	.byte	0x03, 0x19
        /*1462*/ 	.short	0x0970


	//----- nvinfo : EIATTR_PARAM_CBANK
	.align		4
        /*1464*/ 	.byte	0x04, 0x0a
        /*1466*/ 	.short	(.L_598 - .L_597)
	.align		4
.L_597:
        /*1468*/ 	.word	index@(.nv.constant0._ZN7cutlass13device_kernelIN5flash11enable_sm90INS1_16FlashAttnBwdSm90INS1_25CollectiveMainloopBwdSm90ILi2ELi2ELi2EN4cute5tupleIJNS5_1CILi1EEES8_S8_EEENS6_IJNS7_ILi128EEESA_NS7_ILi64EEEEEENS_10bfloat16_tEfNS_4arch4Sm90ELb0ELb1ELb1ELb0ELb0ELb1ELb0ELb0ELi2ELi1ELi2ELi2ELb0EEENS1_21CollectiveEpilogueBwdISC_SD_SF_Li256ELb0ELb0ELi1EEENS1_19SingleTileSchedulerILb0ELb0ELb0ELi128EEEEEEEEEvNT_6ParamsE)
        /*146c*/ 	.short	0x0210
        /*146e*/ 	.short	0x0970


	//----- nvinfo : EIATTR_SW_WAR
	.align		4
.L_598:
        /*1470*/ 	.byte	0x04, 0x36
        /*1472*/ 	.short	(.L_600 - .L_599)
.L_599:
        /*1474*/ 	.word	0x00000008
.L_600:


//--------------------- .nv.info._ZN7cutlass13device_kernelIN5flash11enable_sm90INS1_16FlashAttnBwdSm90INS1_25CollectiveMainloopBwdSm90ILi2ELi2ELi2EN4cute5tupleIJNS5_1CILi1EEES8_S8_EEENS6_IJNS7_ILi128EEESA_NS7_ILi64EEEEEENS_10bfloat16_tEfNS_4arch4Sm90ELb0ELb1ELb1ELb0ELb1ELb1ELb0ELb0ELi2ELi1ELi2ELi2ELb0EEENS1_21CollectiveEpilogueBwdISC_SD_SF_Li256ELb0ELb0ELi1EEENS1_19SingleTileSchedulerILb0ELb0ELb0ELi128EEEEEEEEEvNT_6ParamsE --------------------------
	.section	.nv.info._ZN7cutlass13device_kernelIN5flash11enable_sm90INS1_16FlashAttnBwdSm90INS1_25CollectiveMainloopBwdSm90ILi2ELi2ELi2EN4cute5tupleIJNS5_1CILi1EEES8_S8_EEENS6_IJNS7_ILi128EEESA_NS7_ILi64EEEEEENS_10bfloat16_tEfNS_4arch4Sm90ELb0ELb1ELb1ELb0ELb1ELb1ELb0ELb0ELi2ELi1ELi2ELi2ELb0EEENS1_21CollectiveEpilogueBwdISC_SD_SF_Li256ELb0ELb0ELi1EEENS1_19SingleTileSchedulerILb0ELb0ELb0ELi128EEEEEEEEEvNT_6ParamsE,"",@"SHT_CUDA_INFO"
	.sectionflags	@""
	.align	4


	//----- nvinfo : EIATTR_CUDA_API_VERSION
	.align		4
        /*0000*/ 	.byte	0x04, 0x37
        /*0002*/ 	.short	(.L_602 - .L_601)
.L_601:
        /*0004*/ 	.word	0x00000082


	//----- nvinfo : EIATTR_KPARAM_INFO
	.align		4
.L_602:
        /*0008*/ 	.byte	0x04, 0x17
        /*000a*/ 	.short	(.L_604 - .L_603)
.L_603:
        /*000c*/ 	.word	0x00000000
        /*0010*/ 	.short	0x0000
        /*0012*/ 	.short	0x0070
        /*0014*/ 	.byte	0x00, 0xf0, 0x01, 0x24


	//----- nvinfo : EIATTR_SPARSE_MMA_MASK
	.align		4
.L_604:
        /*0018*/ 	.byte	0x03, 0x50
        /*001a*/ 	.short	0x0000


	//----- nvinfo : EIATTR_MAXREG_COUNT
	.align		4
        /*001c*/ 	.byte	0x03, 0x1b
        /*001e*/ 	.short	0x00a8


	//----- nvinfo : EIATTR_NUM_BARRIERS
	.align		4
        /*0020*/ 	.byte	0x02, 0x4c
        /*0022*/ 	.byte	0x10
	.zero		1


	//----- nvinfo : EIATTR_EXTERNS
	.align		4
        /*0024*/ 	.byte	0x04, 0x0f
        /*0026*/ 	.short	(.L_606 - .L_605)


	//   ....[0]....
	.align		4
.L_605:
        /*0028*/ 	.word	index@(__assertfail)


	//----- nvinfo : EIATTR_ANNOTATIONS
	.align		4
.L_606:
        /*002c*/ 	.byte	0x04, 0x55
        /*002e*/ 	.short	(.L_608 - .L_607)


	//   ....[0]....
.L_607:
        /* <DEDUP_REMOVED lines=156> */


	//----- nvinfo : EIATTR_MERCURY_ISA_VERSION
	.align		4
.L_608:
        /*09e0*/ 	.byte	0x03, 0x5f
        /*09e2*/ 	.short	0x0101


	//----- nvinfo : EIATTR_INT_WARP_WIDE_INSTR_OFFSETS
	.align		4
        /*09e4*/ 	.byte	0x04, 0x31
        /*09e6*/ 	.short	(.L_610 - .L_609)


	//   ....[0]....
.L_609:
        /*09e8*/ 	.word	0x000001f0


	//   ....[1]....
        /*09ec*/ 	.word	0x00000220


	//   ....[2]....
        /*09f0*/ 	.word	0x00013370


	//   ....[3]....
        /*09f4*/ 	.word	0x00013960


	//   ....[4]....
        /*09f8*/ 	.word	0x00013e10


	//   ....[5]....
        /*09fc*/ 	.word	0x000140d0


	//   ....[6]....
        /*0a00*/ 	.word	0x00014330


	//   ....[7]....
        /*0a04*/ 	.word	0x000144c0


	//----- nvinfo : EIATTR_COOP_GROUP_MASK_REGIDS
	.align		4
.L_610:
        /*0a08*/ 	.byte	0x04, 0x29
        /*0a0a*/ 	.short	(.L_612 - .L_611)


	//   ....[0]....
.L_611:
        /*0a0c*/ 	.word	0xffffffff


	//   ....[1]....
        /*0a10*/ 	.word	0xffffffff


	//   ....[2]....
        /*0a14*/ 	.word	0xffffffff


	//   ....[3]....
        /*0a18*/ 	.word	0xffffffff


	//   ....[4]....
        /*0a1c*/ 	.word	0xffffffff


	//   ....[5]....
        /*0a20*/ 	.word	0xffffffff


	//   ....[6]....
        /*0a24*/ 	.word	0xffffffff


	//   ....[7]....
        /*0a28*/ 	.word	0xffffffff


	//   ....[8]....
        /*0a2c*/ 	.word	0xffffffff


	//   ....[9]....
        /*0a30*/ 	.word	0xffffffff


	//   ....[10]....
        /*0a34*/ 	.word	0xffffffff


	//   ....[11]....
        /*0a38*/ 	.word	0xffffffff


	//   ....[12]....
        /*0a3c*/ 	.word	0xffffffff


	//   ....[13]....
        /*0a40*/ 	.word	0xffffffff


	//   ....[14]....
        /*0a44*/ 	.word	0xffffffff


	//   ....[15]....
        /*0a48*/ 	.word	0xffffffff


	//   ....[16]....
        /*0a4c*/ 	.word	0xffffffff


	//   ....[17]....
        /*0a50*/ 	.word	0xffffffff


	//   ....[18]....
        /*0a54*/ 	.word	0xffffffff


	//   ....[19]....
        /*0a58*/ 	.word	0xffffffff


	//   ....[20]....
        /*0a5c*/ 	.word	0xffffffff


	//   ....[21]....
        /*0a60*/ 	.word	0xffffffff


	//   ....[22]....
        /*0a64*/ 	.word	0xffffffff


	//   ....[23]....
        /*0a68*/ 	.word	0xffffffff


	//   ....[24]....
        /*0a6c*/ 	.word	0xffffffff


	//   ....[25]....
        /*0a70*/ 	.word	0xffffffff


	//   ....[26]....
        /*0a74*/ 	.word	0xffffffff


	//   ....[27]....
        /*0a78*/ 	.word	0xffffffff


	//   ....[28]....
        /*0a7c*/ 	.word	0xffffffff


	//   ....[29]....
        /*0a80*/ 	.word	0xffffffff


	//   ....[30]....
        /*0a84*/ 	.word	0xffffffff


	//   ....[31]....
        /*0a88*/ 	.word	0xffffffff


	//   ....[32]....
        /*0a8c*/ 	.word	0xffffffff


	//   ....[33]....
        /*0a90*/ 	.word	0xffffffff


	//   ....[34]....
        /*0a94*/ 	.word	0xffffffff


	//   ....[35]....
        /*0a98*/ 	.word	0xffffffff


	//   ....[36]....
        /*0a9c*/ 	.word	0xffffffff


	//   ....[37]....
        /*0aa0*/ 	.word	0xffffffff


	//   ....[38]....
        /*0aa4*/ 	.word	0xffffffff


	//   ....[39]....
        /*0aa8*/ 	.word	0xffffffff


	//   ....[40]....
        /*0aac*/ 	.word	0xffffffff


	//   ....[41]....
        /*0ab0*/ 	.word	0xffffffff


	//   ....[42]....
        /*0ab4*/ 	.word	0xffffffff


	//   ....[43]....
        /*0ab8*/ 	.word	0xffffffff


	//   ....[44]....
        /*0abc*/ 	.word	0xffffffff


	//   ....[45]....
        /*0ac0*/ 	.word	0xffffffff


	//   ....[46]....
        /*0ac4*/ 	.word	0xffffffff


	//   ....[47]....
        /*0ac8*/ 	.word	0xffffffff


	//   ....[48]....
        /*0acc*/ 	.word	0xffffffff


	//   ....[49]....
        /*0ad0*/ 	.word	0xffffffff


	//   ....[50]....
        /*0ad4*/ 	.word	0xffffffff


	//   ....[51]....
        /*0ad8*/ 	.word	0xffffffff


	//   ....[52]....
        /*0adc*/ 	.word	0xffffffff


	//   ....[53]....
        /*0ae0*/ 	.word	0xffffffff


	//   ....[54]....
        /*0ae4*/ 	.word	0xffffffff


	//   ....[55]....
        /*0ae8*/ 	.word	0xffffffff


	//   ....[56]....
        /*0aec*/ 	.word	0xffffffff


	//   ....[57]....
        /*0af0*/ 	.word	0xffffffff


	//   ....[58]....
        /*0af4*/ 	.word	0xffffffff


	//   ....[59]....
        /*0af8*/ 	.word	0xffffffff


	//   ....[60]....
        /*0afc*/ 	.word	0xffffffff


	//   ....[61]....
        /*0b00*/ 	.word	0xffffffff


	//   ....[62]....
        /*0b04*/ 	.word	0xffffffff


	//   ....[63]....
        /*0b08*/ 	.word	0xffffffff


	//   ....[64]....
        /*0b0c*/ 	.word	0xffffffff


	//   ....[65]....
        /*0b10*/ 	.word	0xffffffff


	//   ....[66]....
        /*0b14*/ 	.word	0xffffffff


	//   ....[67]....
        /*0b18*/ 	.word	0xffffffff


	//   ....[68]....
        /*0b1c*/ 	.word	0xffffffff


	//   ....[69]....
        /*0b20*/ 	.word	0xffffffff


	//   ....[70]....
        /*0b24*/ 	.word	0xffffffff


	//   ....[71]....
        /*0b28*/ 	.word	0xffffffff


	//   ....[72]....
        /*0b2c*/ 	.word	0xffffffff


	//   ....[73]....
        /*0b30*/ 	.word	0xffffffff


	//   ....[74]....
        /*0b34*/ 	.word	0xffffffff


	//   ....[75]....
        /*0b38*/ 	.word	0xffffffff


	//   ....[76]....
        /*0b3c*/ 	.word	0xffffffff


	//   ....[77]....
        /*0b40*/ 	.word	0xffffffff


	//   ....[78]....
        /*0b44*/ 	.word	0xffffffff


	//   ....[79]....
        /*0b48*/ 	.word	0xffffffff


	//   ....[80]....
        /*0b4c*/ 	.word	0xffffffff


	//   ....[81]....
        /*0b50*/ 	.word	0xffffffff


	//   ....[82]....
        /*0b54*/ 	.word	0xffffffff


	//   ....[83]....
        /*0b58*/ 	.word	0xffffffff


	//   ....[84]....
        /*0b5c*/ 	.word	0xffffffff


	//   ....[85]....
        /*0b60*/ 	.word	0xffffffff


	//   ....[86]....
        /*0b64*/ 	.word	0xffffffff


	//   ....[87]....
        /*0b68*/ 	.word	0xffffffff


	//   ....[88]....
        /*0b6c*/ 	.word	0xffffffff


	//   ....[89]....
        /*0b70*/ 	.word	0xffffffff


	//   ....[90]....
        /*0b74*/ 	.word	0xffffffff


	//   ....[91]....
        /*0b78*/ 	.word	0xffffffff


	//   ....[92]....
        /*0b7c*/ 	.word	0xffffffff


	//   ....[93]....
        /*0b80*/ 	.word	0xffffffff


	//   ....[94]....
        /*0b84*/ 	.word	0xffffffff


	//   ....[95]....
        /*0b88*/ 	.word	0xffffffff


	//   ....[96]....
        /*0b8c*/ 	.word	0xffffffff


	//   ....[97]....
        /*0b90*/ 	.word	0xffffffff


	//   ....[98]....
        /*0b94*/ 	.word	0xffffffff


	//   ....[99]....
        /*0b98*/ 	.word	0xffffffff


	//   ....[100]....
        /*0b9c*/ 	.word	0xffffffff


	//   ....[101]....
        /*0ba0*/ 	.word	0xffffffff


	//   ....[102]....
        /*0ba4*/ 	.word	0xffffffff


	//   ....[103]....
        /*0ba8*/ 	.word	0xffffffff


	//   ....[104]....
        /*0bac*/ 	.word	0xffffffff


	//   ....[105]....
        /*0bb0*/ 	.word	0xffffffff


	//   ....[106]....
        /*0bb4*/ 	.word	0xffffffff


	//   ....[107]....
        /*0bb8*/ 	.word	0xffffffff


	//   ....[108]....
        /*0bbc*/ 	.word	0xffffffff


	//   ....[109]....
        /*0bc0*/ 	.word	0xffffffff


	//   ....[110]....
        /*0bc4*/ 	.word	0xffffffff


	//   ....[111]....
        /*0bc8*/ 	.word	0xffffffff


	//   ....[112]....
        /*0bcc*/ 	.word	0xffffffff


	//   ....[113]....
        /*0bd0*/ 	.word	0xffffffff


	//   ....[114]....
        /*0bd4*/ 	.word	0xffffffff


	//   ....[115]....
        /*0bd8*/ 	.word	0xffffffff


	//   ....[116]....
        /*0bdc*/ 	.word	0xffffffff


	//   ....[117]....
        /*0be0*/ 	.word	0xffffffff


	//   ....[118]....
        /*0be4*/ 	.word	0xffffffff


	//   ....[119]....
        /*0be8*/ 	.word	0xffffffff


	//   ....[120]....
        /*0bec*/ 	.word	0xffffffff


	//   ....[121]....
        /*0bf0*/ 	.word	0xffffffff


	//   ....[122]....
        /*0bf4*/ 	.word	0xffffffff


	//   ....[123]....
        /*0bf8*/ 	.word	0xffffffff


	//   ....[124]....
        /*0bfc*/ 	.word	0xffffffff


	//   ....[125]....
        /*0c00*/ 	.word	0xffffffff


	//   ....[126]....
        /*0c04*/ 	.word	0xffffffff


	//   ....[127]....
        /*0c08*/ 	.word	0xffffffff


	//   ....[128]....
        /*0c0c*/ 	.word	0xffffffff


	//   ....[129]....
        /*0c10*/ 	.word	0xffffffff


	//   ....[130]....
        /*0c14*/ 	.word	0xffffffff


	//   ....[131]....
        /*0c18*/ 	.word	0xffffffff


	//   ....[132]....
        /*0c1c*/ 	.word	0xffffffff


	//   ....[133]....
        /*0c20*/ 	.word	0xffffffff


	//   ....[134]....
        /*0c24*/ 	.word	0xffffffff


	//   ....[135]....
        /*0c28*/ 	.word	0xffffffff


	//   ....[136]....
        /*0c2c*/ 	.word	0xffffffff


	//   ....[137]....
        /*0c30*/ 	.word	0xffffffff


	//   ....[138]....
        /*0c34*/ 	.word	0xffffffff


	//   ....[139]....
        /*0c38*/ 	.word	0xffffffff


	//   ....[140]....
        /*0c3c*/ 	.word	0xffffffff


	//   ....[141]....
        /*0c40*/ 	.word	0xffffffff


	//   ....[142]....
        /*0c44*/ 	.word	0xffffffff


	//   ....[143]....
        /*0c48*/ 	.word	0xffffffff


	//   ....[144]....
        /*0c4c*/ 	.word	0xffffffff


	//   ....[145]....
        /*0c50*/ 	.word	0xffffffff


	//   ....[146]....
        /*0c54*/ 	.word	0xffffffff


	//   ....[147]....
        /*0c58*/ 	.word	0xffffffff


	//   ....[148]....
        /*0c5c*/ 	.word	0xffffffff


	//   ....[149]....
        /*0c60*/ 	.word	0xffffffff


	//   ....[150]....
        /*0c64*/ 	.word	0xffffffff


	//   ....[151]....
        /*0c68*/ 	.word	0xffffffff


	//   ....[152]....
        /*0c6c*/ 	.word	0xffffffff


	//   ....[153]....
        /*0c70*/ 	.word	0xffffffff


	//   ....[154]....
        /*0c74*/ 	.word	0xffffffff


	//   ....[155]....
        /*0c78*/ 	.word	0xffffffff


	//   ....[156]....
        /*0c7c*/ 	.word	0xffffffff


	//   ....[157]....
        /*0c80*/ 	.word	0xffffffff


	//   ....[158]....
        /*0c84*/ 	.word	0xffffffff


	//   ....[159]....
        /*0c88*/ 	.word	0xffffffff


	//   ....[160]....
        /*0c8c*/ 	.word	0xffffffff


	//   ....[161]....
        /*0c90*/ 	.word	0xffffffff


	//   ....[162]....
        /*0c94*/ 	.word	0xffffffff


	//   ....[163]....
        /*0c98*/ 	.word	0xffffffff


	//   ....[164]....
        /*0c9c*/ 	.word	0xffffffff


	//   ....[165]....
        /*0ca0*/ 	.word	0xffffffff


	//   ....[166]....
        /*0ca4*/ 	.word	0xffffffff


	//   ....[167]....
        /*0ca8*/ 	.word	0xffffffff


	//   ....[168]....
        /*0cac*/ 	.word	0xffffffff


	//   ....[169]....
        /*0cb0*/ 	.word	0xffffffff


	//   ....[170]....
        /*0cb4*/ 	.word	0xffffffff


	//   ....[171]....
        /*0cb8*/ 	.word	0xffffffff


	//   ....[172]....
        /*0cbc*/ 	.word	0xffffffff


	//   ....[173]....
        /*0cc0*/ 	.word	0xffffffff


	//   ....[174]....
        /*0cc4*/ 	.word	0xffffffff


	//   ....[175]....
        /*0cc8*/ 	.word	0xffffffff


	//   ....[176]....
        /*0ccc*/ 	.word	0xffffffff


	//   ....[177]....
        /*0cd0*/ 	.word	0xffffffff


	//   ....[178]....
        /*0cd4*/ 	.word	0xffffffff


	//   ....[179]....
        /*0cd8*/ 	.word	0xffffffff


	//   ....[180]....
        /*0cdc*/ 	.word	0xffffffff


	//   ....[181]....
        /*0ce0*/ 	.word	0xffffffff


	//   ....[182]....
        /*0ce4*/ 	.word	0xffffffff


	//   ....[183]....
        /*0ce8*/ 	.word	0xffffffff


	//   ....[184]....
        /*0cec*/ 	.word	0xffffffff


	//   ....[185]....
        /*0cf0*/ 	.word	0xffffffff


	//   ....[186]....
        /*0cf4*/ 	.word	0xffffffff


	//   ....[187]....
        /*0cf8*/ 	.word	0xffffffff


	//   ....[188]....
        /*0cfc*/ 	.word	0xffffffff


	//   ....[189]....
        /*0d00*/ 	.word	0xffffffff


	//   ....[190]....
        /*0d04*/ 	.word	0xffffffff


	//   ....[191]....
        /*0d08*/ 	.word	0xffffffff


	//   ....[192]....
        /*0d0c*/ 	.word	0xffffffff


	//   ....[193]....
        /*0d10*/ 	.word	0xffffffff


	//   ....[194]....
        /*0d14*/ 	.word	0xffffffff


	//   ....[195]....
        /*0d18*/ 	.word	0xffffffff


	//   ....[196]....
        /*0d1c*/ 	.word	0xffffffff


	//   ....[197]....
        /*0d20*/ 	.word	0xffffffff


	//   ....[198]....
        /*0d24*/ 	.word	0xffffffff


	//   ....[199]....
        /*0d28*/ 	.word	0xffffffff


	//   ....[200]....
        /*0d2c*/ 	.word	0xffffffff


	//   ....[201]....
        /*0d30*/ 	.word	0xffffffff


	//   ....[202]....
        /*0d34*/ 	.word	0xffffffff


	//   ....[203]....
        /*0d38*/ 	.word	0xffffffff


	//   ....[204]....
        /*0d3c*/ 	.word	0xffffffff


	//   ....[205]....
        /*0d40*/ 	.word	0xffffffff


	//   ....[206]....
        /*0d44*/ 	.word	0xffffffff


	//   ....[207]....
        /*0d48*/ 	.word	0xffffffff


	//   ....[208]....
        /*0d4c*/ 	.word	0xffffffff


	//   ....[209]....
        /*0d50*/ 	.word	0x0500000f


	//   ....[210]....
        /*0d54*/ 	.word	0x0500000f


	//   ....[211]....
        /*0d58*/ 	.word	0x0500000f


	//   ....[212]....
        /*0d5c*/ 	.word	0x0500000f


	//----- nvinfo : EIATTR_COOP_GROUP_INSTR_OFFSETS
	.align		4
.L_612:
        /*0d60*/ 	.byte	0x04, 0x28
        /*0d62*/ 	.short	(.L_614 - .L_613)


	//   ....[0]....
.L_613:
        /*0d64*/ 	.word	0x00000070


	//   ....[1]....
        /*0d68*/ 	.word	0x00000200


	//   ....[2]....
        /*0d6c*/ 	.word	0x00000250


	//   ....[3]....
        /*0d70*/ 	.word	0x00000440


	//   ....[4]....
        /*0d74*/ 	.word	0x00000670


	//   ....[5]....
        /*0d78*/ 	.word	0x00000fc0


	//   ....[6]....
        /*0d7c*/ 	.word	0x000030e0


	//   ....[7]....
        /*0d80*/ 	.word	0x00003740


	//   ....[8]....
        /*0d84*/ 	.word	0x00003970


	//   ....[9]....
        /*0d88*/ 	.word	0x000039a0


	//   ....[10]....
        /*0d8c*/ 	.word	0x000039d0


	//   ....[11]....
        /*0d90*/ 	.word	0x00003a10


	//   ....[12]....
        /*0d94*/ 	.word	0x00003a50


	//   ....[13]....
        /*0d98*/ 	.word	0x00003b30


	//   ....[14]....
        /*0d9c*/ 	.word	0x00003b70


	//   ....[15]....
        /*0da0*/ 	.word	0x00003ba0


	//   ....[16]....
        /*0da4*/ 	.word	0x00003bc0


	//   ....[17]....
        /*0da8*/ 	.word	0x00003bd0


	//   ....[18]....
        /*0dac*/ 	.word	0x00003c00


	//   ....[19]....
        /*0db0*/ 	.word	0x00003c70


	//   ....[20]....
        /*0db4*/ 	.word	0x00003cb0


	//   ....[21]....
        /*0db8*/ 	.word	0x00003cf0


	//   ....[22]....
        /*0dbc*/ 	.word	0x00003d30


	//   ....[23]....
        /*0dc0*/ 	.word	0x00003d70


	//   ....[24]....
        /*0dc4*/ 	.word	0x00003e60


	//   ....[25]....
        /*0dc8*/ 	.word	0x00003ec0


	//   ....[26]....
        /*0dcc*/ 	.word	0x00003ef0


	//   ....[27]....
        /*0dd0*/ 	.word	0x00003f50


	//   ....[28]....
        /*0dd4*/ 	.word	0x00003f90


	//   ....[29]....
        /*0dd8*/ 	.word	0x00003fb0


	//   ....[30]....
        /*0ddc*/ 	.word	0x00003fe0


	//   ....[31]....
        /*0de0*/ 	.word	0x00004010


	//   ....[32]....
        /*0de4*/ 	.word	0x00004030


	//   ....[33]....
        /*0de8*/ 	.word	0x00004140


	//   ....[34]....
        /*0dec*/ 	.word	0x00004180


	//   ....[35]....
        /*0df0*/ 	.word	0x000041c0


	//   ....[36]....
        /*0df4*/ 	.word	0x000041f0


	//   ....[37]....
        /*0df8*/ 	.word	0x00004210


	//   ....[38]....
        /*0dfc*/ 	.word	0x00004290


	//   ....[39]....
        /*0e00*/ 	.word	0x000042d0


	//   ....[40]....
        /*0e04*/ 	.word	0x00004300


	//   ....[41]....
        /*0e08*/ 	.word	0x00004340


	//   ....[42]....
        /*0e0c*/ 	.word	0x00004360


	//   ....[43]....
        /*0e10*/ 	.word	0x00004380


	//   ....[44]....
        /*0e14*/ 	.word	0x00004390


	//   ....[45]....
        /*0e18*/ 	.word	0x000043e0


	//   ....[46]....
        /*0e1c*/ 	.word	0x00004440


	//   ....[47]....
        /*0e20*/ 	.word	0x00004480


	//   ....[48]....
        /*0e24*/ 	.word	0x00004560


	//   ....[49]....
        /*0e28*/ 	.word	0x00004630


	//   ....[50]....
        /*0e2c*/ 	.word	0x00004640


	//   ....[51]....
        /*0e30*/ 	.word	0x00004710


	//   ....[52]....
        /*0e34*/ 	.word	0x00004740


	//   ....[53]....
        /*0e38*/ 	.word	0x00004780


	//   ....[54]....
        /*0e3c*/ 	.word	0x00004870


	//   ....[55]....
        /*0e40*/ 	.word	0x00004a50


	//   ....[56]....
        /*0e44*/ 	.word	0x00004a90


	//   ....[57]....
        /*0e48*/ 	.word	0x00004b00


	//   ....[58]....
        /*0e4c*/ 	.word	0x00004b40


	//   ....[59]....
        /*0e50*/ 	.word	0x00004b80


	//   ....[60]....
        /*0e54*/ 	.word	0x00004c00


	//   ....[61]....
        /*0e58*/ 	.word	0x00004c40


	//   ....[62]....
        /*0e5c*/ 	.word	0x00004d60


	//   ....[63]....
        /*0e60*/ 	.word	0x00004ec0


	//   ....[64]....
        /*0e64*/ 	.word	0x00004ef0


	//   ....[65]....
        /*0e68*/ 	.word	0x00004f10


	//   ....[66]....
        /*0e6c*/ 	.word	0x00004f50


	//   ....[67]....
        /*0e70*/ 	.word	0x00004f70


	//   ....[68]....
        /*0e74*/ 	.word	0x00004f80


	//   ....[69]....
        /*0e78*/ 	.word	0x00005000


	//   ....[70]....
        /*0e7c*/ 	.word	0x00008260


	//   ....[71]....
        /*0e80*/ 	.word	0x00008270


	//   ....[72]....
        /*0e84*/ 	.word	0x00008280


	//   ....[73]....
        /*0e88*/ 	.word	0x000082d0


	//   ....[74]....
        /*0e8c*/ 	.word	0x000082e0


	//   ....[75]....
        /*0e90*/ 	.word	0x00008360


	//   ....[76]....
        /*0e94*/ 	.word	0x000083f0


	//   ....[77]....
        /*0e98*/ 	.word	0x000084d0


	//   ....[78]....
        /*0e9c*/ 	.word	0x000084f0


	//   ....[79]....
        /*0ea0*/ 	.word	0x00008510


	//   ....[80]....
        /*0ea4*/ 	.word	0x000085a0


	//   ....[81]....
        /*0ea8*/ 	.word	0x00008610


	//   ....[82]....
        /*0eac*/ 	.word	0x00008670


	//   ....[83]....
        /*0eb0*/ 	.word	0x000086d0


	//   ....[84]....
        /*0eb4*/ 	.word	0x00008760


	//   ....[85]....
        /*0eb8*/ 	.word	0x00008780


	//   ....[86]....
        /*0ebc*/ 	.word	0x000087c0


	//   ....[87]....
        /*0ec0*/ 	.word	0x00008800


	//   ....[88]....
        /*0ec4*/ 	.word	0x00008810


	//   ....[89]....
        /*0ec8*/ 	.word	0x000088c0


	//   ....[90]....
        /*0ecc*/ 	.word	0x00008970


	//   ....[91]....
        /*0ed0*/ 	.word	0x000089a0


	//   ....[92]....
        /*0ed4*/ 	.word	0x000089d0


	//   ....[93]....
        /*0ed8*/ 	.word	0x00008a10


	//   ....[94]....
        /*0edc*/ 	.word	0x00008a40


	//   ....[95]....
        /*0ee0*/ 	.word	0x00008a80


	//   ....[96]....
        /*0ee4*/ 	.word	0x00008ab0


	//   ....[97]....
        /*0ee8*/ 	.word	0x00008b30


	//   ....[98]....
        /*0eec*/ 	.word	0x00008b90


	//   ....[99]....
        /*0ef0*/ 	.word	0x00008bf0


	//   ....[100]....
        /*0ef4*/ 	.word	0x00008c50


	//   ....[101]....
        /*0ef8*/ 	.word	0x00008d10


	//   ....[102]....
        /*0efc*/ 	.word	0x00008d50


	//   ....[103]....
        /*0f00*/ 	.word	0x00008f40


	//   ....[104]....
        /*0f04*/ 	.word	0x00008f50


	//   ....[105]....
        /*0f08*/ 	.word	0x00008f80


	//   ....[106]....
        /*0f0c*/ 	.word	0x000090f0


	//   ....[107]....
        /*0f10*/ 	.word	0x00009200


	//   ....[108]....
        /*0f14*/ 	.word	0x00009280


	//   ....[109]....
        /*0f18*/ 	.word	0x000092c0


	//   ....[110]....
        /*0f1c*/ 	.word	0x00009540


	//   ....[111]....
        /*0f20*/ 	.word	0x00009570


	//   ....[112]....
        /*0f24*/ 	.word	0x000095e0


	//   ....[113]....
        /*0f28*/ 	.word	0x00009610


	//   ....[114]....
        /*0f2c*/ 	.word	0x00009640


	//   ....[115]....
        /*0f30*/ 	.word	0x00009670


	//   ....[116]....
        /*0f34*/ 	.word	0x00009690


	//   ....[117]....
        /*0f38*/ 	.word	0x000098c0


	//   ....[118]....
        /*0f3c*/ 	.word	0x00009910


	//   ....[119]....
        /*0f40*/ 	.word	0x00009b40


	//   ....[120]....
        /*0f44*/ 	.word	0x00009b50


	//   ....[121]....
        /*0f48*/ 	.word	0x00009b60


	//   ....[122]....
        /*0f4c*/ 	.word	0x00009b70


	//   ....[123]....
        /*0f50*/ 	.word	0x00009b80


	//   ....[124]....
        /*0f54*/ 	.word	0x00009b90


	//   ....[125]....
        /*0f58*/ 	.word	0x00009ba0


	//   ....[126]....
        /*0f5c*/ 	.word	0x00009f10


	//   ....[127]....
        /*0f60*/ 	.word	0x00009f20


	//   ....[128]....
        /*0f64*/ 	.word	0x00009f30


	//   ....[129]....
        /*0f68*/ 	.word	0x00009f40


	//   ....[130]....
        /*0f6c*/ 	.word	0x00009f50


	//   ....[131]....
        /*0f70*/ 	.word	0x00009f60


	//   ....[132]....
        /*0f74*/ 	.word	0x00009f70


	//   ....[133]....
        /*0f78*/ 	.word	0x00009f80


	//   ....[134]....
        /*0f7c*/ 	.word	0x0000d5c0


	//   ....[135]....
        /*0f80*/ 	.word	0x0000df60


	//   ....[136]....
        /*0f84*/ 	.word	0x0000dfa0


	//   ....[137]....
        /*0f88*/ 	.word	0x0000dfe0


	//   ....[138]....
        /*0f8c*/ 	.word	0x0000e030


	//   ....[139]....
        /*0f90*/ 	.word	0x0000e040


	//   ....[140]....
        /*0f94*/ 	.word	0x0000e0c0


	//   ....[141]....
        /*0f98*/ 	.word	0x0000e0f0


	//   ....[142]....
        /*0f9c*/ 	.word	0x0000e100


	//   ....[143]....
        /*0fa0*/ 	.word	0x0000e110


	//   ....[144]....
        /*0fa4*/ 	.word	0x0000e160


	//   ....[145]....
        /*0fa8*/ 	.word	0x0000e170


	//   ....[146]....
        /*0fac*/ 	.word	0x0000e290


	//   ....[147]....
        /*0fb0*/ 	.word	0x0000e2d0


	//   ....[148]....
        /*0fb4*/ 	.word	0x0000e2f0


	//   ....[149]....
        /*0fb8*/ 	.word	0x0000e300


	//   ....[150]....
        /*0fbc*/ 	.word	0x0000e340


	//   ....[151]....
        /*0fc0*/ 	.word	0x0000e3d0


	//   ....[152]....
        /*0fc4*/ 	.word	0x0000e4d0


	//   ....[153]....
        /*0fc8*/ 	.word	0x0000e510


	//   ....[154]....
        /*0fcc*/ 	.word	0x0000e520


	//   ....[155]....
        /*0fd0*/ 	.word	0x0000e550


	//   ....[156]....
        /*0fd4*/ 	.word	0x0000e560


	//   ....[157]....
        /*0fd8*/ 	.word	0x0000e570


	//   ....[158]....
        /*0fdc*/ 	.word	0x0000e590


	//   ....[159]....
        /*0fe0*/ 	.word	0x0000e5c0


	//   ....[160]....
        /*0fe4*/ 	.word	0x0000e5e0


	//   ....[161]....
        /*0fe8*/ 	.word	0x0000e610


	//   ....[162]....
        /*0fec*/ 	.word	0x0000e640


	//   ....[163]....
        /*0ff0*/ 	.word	0x0000e6f0


	//   ....[164]....
        /*0ff4*/ 	.word	0x0000e720


	//   ....[165]....
        /*0ff8*/ 	.word	0x0000e740


	//   ....[166]....
        /*0ffc*/ 	.word	0x0000e780


	//   ....[167]....
        /*1000*/ 	.word	0x0000e7c0


	//   ....[168]....
        /*1004*/ 	.word	0x0000e7e0


	//   ....[169]....
        /*1008*/ 	.word	0x0000e830


	//   ....[170]....
        /*100c*/ 	.word	0x0000e840


	//   ....[171]....
        /*1010*/ 	.word	0x0000e870


	//   ....[172]....
        /*1014*/ 	.word	0x0000e940


	//   ....[173]....
        /*1018*/ 	.word	0x0000e960


	//   ....[174]....
        /*101c*/ 	.word	0x0000e990


	//   ....[175]....
        /*1020*/ 	.word	0x0000ec60


	//   ....[176]....
        /*1024*/ 	.word	0x0000ece0


	//   ....[177]....
        /*1028*/ 	.word	0x0000ed10


	//   ....[178]....
        /*102c*/ 	.word	0x0000ed20


	//   ....[179]....
        /*1030*/ 	.word	0x0000eda0


	//   ....[180]....
        /*1034*/ 	.word	0x0000ee00


	//   ....[181]....
        /*1038*/ 	.word	0x0000ef20


	//   ....[182]....
        /*103c*/ 	.word	0x0000f020


	//   ....[183]....
        /*1040*/ 	.word	0x0000f140


	//   ....[184]....
        /*1044*/ 	.word	0x0000f170


	//   ....[185]....
        /*1048*/ 	.word	0x0000f190


	//   ....[186]....
        /*104c*/ 	.word	0x0000f1b0


	//   ....[187]....
        /*1050*/ 	.word	0x0000f210


	//   ....[188]....
        /*1054*/ 	.word	0x0000f220


	//   ....[189]....
        /*1058*/ 	.word	0x0000f240


	//   ....[190]....
        /*105c*/ 	.word	0x0000f6c0


	//   ....[191]....
        /*1060*/ 	.word	0x0000f6f0


	//   ....[192]....
        /*1064*/ 	.word	0x0000f700


	//   ....[193]....
        /*1068*/ 	.word	0x0000f710


	//   ....[194]....
        /*106c*/ 	.word	0x0000f720


	//   ....[195]....
        /*1070*/ 	.word	0x0000f730


	//   ....[196]....
        /*1074*/ 	.word	0x0000f740


	//   ....[197]....
        /*1078*/ 	.word	0x0000f760


	//   ....[198]....
        /*107c*/ 	.word	0x00011b20


	//   ....[199]....
        /*1080*/ 	.word	0x00012a20


	//   ....[200]....
        /*1084*/ 	.word	0x00012f70


	//   ....[201]....
        /*1088*/ 	.word	0x000132a0


	//   ....[202]....
        /*108c*/ 	.word	0x000135e0


	//   ....[203]....
        /*1090*/ 	.word	0x00013890


	//   ....[204]....
        /*1094*/ 	.word	0x00013ad0


	//   ....[205]....
        /*1098*/ 	.word	0x00013d40


	//   ....[206]....
        /*109c*/ 	.word	0x00014010


	//   ....[207]....
        /*10a0*/ 	.word	0x00014230


	//   ....[208]....
        /*10a4*/ 	.word	0x000143c0


	//   ....[209]....
        /*10a8*/ 	.word	0x000162e0


	//   ....[210]....
        /*10ac*/ 	.word	0x00016570


	//   ....[211]....
        /*10b0*/ 	.word	0x000165e0


	//   ....[212]....
        /*10b4*/ 	.word	0x00016650


	//----- nvinfo : EIATTR_REG_RECONFIG
	.align		4
.L_614:
        /*10b8*/ 	.byte	0x01, 0x54
	.zero		2


	//----- nvinfo : EIATTR_SYSCALL_OFFSETS
	.align		4
        /*10bc*/ 	.byte	0x04, 0x46
        /*10be*/ 	.short	(.L_616 - .L_615)


	//   ....[0]....
.L_615:
        /*10c0*/ 	.word	0x00000c20


	//   ....[1]....
        /*10c4*/ 	.word	0x00000d10


	//   ....[2]....
        /*10c8*/ 	.word	0x00000e70


	//   ....[3]....
        /*10cc*/ 	.word	0x00000f60


	//   ....[4]....
        /*10d0*/ 	.word	0x000114f0


	//   ....[5]....
        /*10d4*/ 	.word	0x00011620


	//   ....[6]....
        /*10d8*/ 	.word	0x00011740


	//   ....[7]....
        /*10dc*/ 	.word	0x00011860


	//----- nvinfo : EIATTR_MBARRIER_INSTR_OFFSETS
	.align		4
.L_616:
        /*10e0*/ 	.byte	0x04, 0x39
        /*10e2*/ 	.short	(.L_618 - .L_617)


	//   ....[0]....
.L_617:
        /*10e4*/ 	.word	0x000002f0
        /*10e8*/ 	.word	0x000000ff
        /*10ec*/ 	.word	0x00030c00
        /*10f0*/ 	.short	0x0100
        /*10f2*/ 	.byte	0x06
	.zero		1


	//   ....[1]....
        /*10f4*/ 	.word	0x000003f0
        /*10f8*/ 	.word	0x000000ff
        /*10fc*/ 	.word	0x00030c10
        /*1100*/ 	.short	0x0100
        /*1102*/ 	.byte	0x08
	.zero		1


	//   ....[2]....
        /*1104*/ 	.word	0x00000400
        /*1108*/ 	.word	0x000000ff
        /*110c*/ 	.word	0x00030c20
        /*1110*/ 	.short	0x0100
        /*1112*/ 	.byte	0x08
	.zero		1


	//   ....[3]....
        /*1114*/ 	.word	0x00000410
        /*1118*/ 	.word	0x000000ff
        /*111c*/ 	.word	0x00030c18
        /*1120*/ 	.short	0x0100
        /*1122*/ 	.byte	0x08
	.zero		1


	//   ....[4]....
        /*1124*/ 	.word	0x00000420
        /*1128*/ 	.word	0x000000ff
        /*112c*/ 	.word	0x00030c28
        /*1130*/ 	.short	0x0100
        /*1132*/ 	.byte	0x08
	.zero		1


	//   ....[5]....
        /*1134*/ 	.word	0x00000550
        /*1138*/ 	.word	0x000000ff
        /*113c*/ 	.word	0x00030c30
        /*1140*/ 	.short	0x0100
        /*1142*/ 	.byte	0x08
	.zero		1


	//   ....[6]....
        /*1144*/ 	.word	0x00000560
        /*1148*/ 	.word	0x000000ff
        /*114c*/ 	.word	0x00030c40
        /*1150*/ 	.short	0x0100
        /*1152*/ 	.byte	0x08
	.zero		1


	//   ....[7]....
        /*1154*/ 	.word	0x00000570
        /*1158*/ 	.word	0x000000ff
        /*115c*/ 	.word	0x00030c38
        /*1160*/ 	.short	0x0100
        /*1162*/ 	.byte	0x08
	.zero		1


	//   ....[8]....
        /*1164*/ 	.word	0x00000580
        /*1168*/ 	.word	0x000000ff
        /*116c*/ 	.word	0x00030c48
        /*1170*/ 	.short	0x0100
        /*1172*/ 	.byte	0x08
	.zero		1


	//   ....[9]....
        /*1174*/ 	.word	0x00001000
        /*1178*/ 	.word	0x00000010
        /*117c*/ 	.word	0x00030c00
        /*1180*/ 	.short	0x010a
        /*1182*/ 	.byte	0x3f
	.zero		1


	//   ....[10]....
        /*1184*/ 	.word	0x00001130
        /*1188*/ 	.word	0x00000010
        /*118c*/ 	.word	0x00030c00
        /*1190*/ 	.short	0x010a
        /*1192*/ 	.byte	0x3f
	.zero		1


	//   ....[11]....
        /*1194*/ 	.word	0x00001a30
        /*1198*/ 	.word	0x00000006
        /*119c*/ 	.word	0x00030c10
        /*11a0*/ 	.short	0x010a
        /*11a2*/ 	.byte	0x3f
	.zero		1


	//   ....[12]....
        /*11a4*/ 	.word	0x00001aa0
        /*11a8*/ 	.word	0x00000006
        /*11ac*/ 	.word	0x00030c10
        /*11b0*/ 	.short	0x010a
        /*11b2*/ 	.byte	0x3f
	.zero		1


	//   ....[13]....
        /*11b4*/ 	.word	0x00001ed0
        /*11b8*/ 	.word	0x00000006
        /*11bc*/ 	.word	0x00030c30
        /*11c0*/ 	.short	0x010a
        /*11c2*/ 	.byte	0x3f
	.zero		1


	//   ....[14]....
        /*11c4*/ 	.word	0x00001f10
        /*11c8*/ 	.word	0x00000006
        /*11cc*/ 	.word	0x00030c30
        /*11d0*/ 	.short	0x010a
        /*11d2*/ 	.byte	0x3f
	.zero		1


	//   ....[15]....
        /*11d4*/ 	.word	0x000065d0
        /*11d8*/ 	.word	0x00000005
        /*11dc*/ 	.word	0x00000000
        /*11e0*/ 	.short	0x0101
        /*11e2*/ 	.byte	0x3f
	.zero		1


	//   ....[16]....
        /*11e4*/ 	.word	0x00006a20
        /*11e8*/ 	.word	0x00000006
        /*11ec*/ 	.word	0x00000000
        /*11f0*/ 	.short	0x0101
        /*11f2*/ 	.byte	0x3f
	.zero		1


	//   ....[17]....
        /*11f4*/ 	.word	0x00007360
        /*11f8*/ 	.word	0x00000006
        /*11fc*/ 	.word	0x00030c10
        /*1200*/ 	.short	0x010a
        /*1202*/ 	.byte	0x3f
	.zero		1


	//   ....[18]....
        /*1204*/ 	.word	0x000073e0
        /*1208*/ 	.word	0x00000006
        /*120c*/ 	.word	0x00030c10
        /*1210*/ 	.short	0x010a
        /*1212*/ 	.byte	0x3f
	.zero		1


	//   ....[19]....
        /*1214*/ 	.word	0x000077f0
        /*1218*/ 	.word	0x00000006
        /*121c*/ 	.word	0x00030c30
        /*1220*/ 	.short	0x010a
        /*1222*/ 	.byte	0x3f
	.zero		1


	//   ....[20]....
        /*1224*/ 	.word	0x00007830
        /*1228*/ 	.word	0x00000006
        /*122c*/ 	.word	0x00030c30
        /*1230*/ 	.short	0x010a
        /*1232*/ 	.byte	0x3f
	.zero		1


	//   ....[21]....
        /*1234*/ 	.word	0x0000b480
        /*1238*/ 	.word	0x00000005
        /*123c*/ 	.word	0x00000000
        /*1240*/ 	.short	0x0101
        /*1242*/ 	.byte	0x3f
	.zero		1


	//   ....[22]....
        /*1244*/ 	.word	0x0000b8d0
        /*1248*/ 	.word	0x00000006
        /*124c*/ 	.word	0x00000000
        /*1250*/ 	.short	0x0101
        /*1252*/ 	.byte	0x3f
	.zero		1


	//   ....[23]....
        /*1254*/ 	.word	0x0000c0e0
        /*1258*/ 	.word	0x00000006
        /*125c*/ 	.word	0x00030c10
        /*1260*/ 	.short	0x010a
        /*1262*/ 	.byte	0x3f
	.zero		1


	//   ....[24]....
        /*1264*/ 	.word	0x0000c160
        /*1268*/ 	.word	0x00000006
        /*126c*/ 	.word	0x00030c10
        /*1270*/ 	.short	0x010a
        /*1272*/ 	.byte	0x3f
	.zero		1


	//   ....[25]....
        /*1274*/ 	.word	0x0000c590
        /*1278*/ 	.word	0x00000006
        /*127c*/ 	.word	0x00030c30
        /*1280*/ 	.short	0x010a
        /*1282*/ 	.byte	0x3f
	.zero		1


	//   ....[26]....
        /*1284*/ 	.word	0x0000c5d0
        /*1288*/ 	.word	0x00000006
        /*128c*/ 	.word	0x00030c30
        /*1290*/ 	.short	0x010a
        /*1292*/ 	.byte	0x3f
	.zero		1


	//   ....[27]....
        /*1294*/ 	.word	0x00010cc0
        /*1298*/ 	.word	0x00000005
        /*129c*/ 	.word	0x00000000
        /*12a0*/ 	.short	0x0101
        /*12a2*/ 	.byte	0x3f
	.zero		1


	//   ....[28]....
        /*12a4*/ 	.word	0x00011140
        /*12a8*/ 	.word	0x00000006
        /*12ac*/ 	.word	0x00000000
        /*12b0*/ 	.short	0x0101
        /*12b2*/ 	.byte	0x3f
	.zero		1


	//   ....[29]....
        /*12b4*/ 	.word	0x00014a30
        /*12b8*/ 	.word	0x00000010
        /*12bc*/ 	.word	0x00030c20
        /*12c0*/ 	.short	0x010a
        /*12c2*/ 	.byte	0x3f
	.zero		1


	//   ....[30]....
        /*12c4*/ 	.word	0x00015000
        /*12c8*/ 	.word	0x00000010
        /*12cc*/ 	.word	0x00030c40
        /*12d0*/ 	.short	0x010a
        /*12d2*/ 	.byte	0x3f
	.zero		1


	//   ....[31]....
        /*12d4*/ 	.word	0x00015230
        /*12d8*/ 	.word	0x00000010
        /*12dc*/ 	.word	0x00030c28
        /*12e0*/ 	.short	0x010a
        /*12e2*/ 	.byte	0x3f
	.zero		1


	//   ....[32]....
        /*12e4*/ 	.word	0x00015460
        /*12e8*/ 	.word	0x00000010
        /*12ec*/ 	.word	0x00030c48
        /*12f0*/ 	.short	0x010a
        /*12f2*/ 	.byte	0x3f
	.zero		1


	//   ....[33]....
        /*12f4*/ 	.word	0x00015640
        /*12f8*/ 	.word	0x00000010
        /*12fc*/ 	.word	0x00030c20
        /*1300*/ 	.short	0x010a
        /*1302*/ 	.byte	0x3f
	.zero		1


	//   ....[34]....
        /*1304*/ 	.word	0x000158f0
        /*1308*/ 	.word	0x00000010
        /*130c*/ 	.word	0x00030c40
        /*1310*/ 	.short	0x010a
        /*1312*/ 	.byte	0x3f
	.zero		1


	//   ....[35]....
        /*1314*/ 	.word	0x00015af0
        /*1318*/ 	.word	0x00000010
        /*131c*/ 	.word	0x00030c28
        /*1320*/ 	.short	0x010a
        /*1322*/ 	.byte	0x3f
	.zero		1


	//   ....[36]....
        /*1324*/ 	.word	0x00015d70
        /*1328*/ 	.word	0x00000003
        /*132c*/ 	.word	0x00030c40
        /*1330*/ 	.short	0x010a
        /*1332*/ 	.byte	0x3f
	.zero		1


	//   ....[37]....
        /*1334*/ 	.word	0x00016140
        /*1338*/ 	.word	0x00000006
        /*133c*/ 	.word	0x00000000
        /*1340*/ 	.short	0x010a
        /*1342*/ 	.byte	0x3f
	.zero		1


	//   ....[38]....
        /*1344*/ 	.word	0x000161a0
        /*1348*/ 	.word	0x00000003
        /*134c*/ 	.word	0x00000000
        /*1350*/ 	.short	0x010a
        /*1352*/ 	.byte	0x3f
	.zero		1


	//   ....[39]....
        /*1354*/ 	.word	0x00016200
        /*1358*/ 	.word	0x00000002
        /*135c*/ 	.word	0x00000000
        /*1360*/ 	.short	0x010a
        /*1362*/ 	.byte	0x3f
	.zero		1


	//   ....[40]....
        /*1364*/ 	.word	0x00016230
        /*1368*/ 	.word	0x00000003
        /*136c*/ 	.word	0x00000000
        /*1370*/ 	.short	0x010a
        /*1372*/ 	.byte	0x3f
	.zero		1


	//   ....[41]....
        /*1374*/ 	.word	0x00016310
        /*1378*/ 	.word	0x00000010
        /*137c*/ 	.word	0x00030c00
        /*1380*/ 	.short	0x010a
        /*1382*/ 	.byte	0x3f
	.zero		1


	//   ....[42]....
        /*1384*/ 	.word	0x00016360
        /*1388*/ 	.word	0x00000006
        /*138c*/ 	.word	0x00030c10
        /*1390*/ 	.short	0x010a
        /*1392*/ 	.byte	0x3f
	.zero		1


	//   ....[43]....
        /*1394*/ 	.word	0x000163b0
        /*1398*/ 	.word	0x00000006
        /*139c*/ 	.word	0x00030c30
        /*13a0*/ 	.short	0x010a
        /*13a2*/ 	.byte	0x3f
	.zero		1


	//   ....[44]....
        /*13a4*/ 	.word	0x00016400
        /*13a8*/ 	.word	0x00000006
        /*13ac*/ 	.word	0x00030c10
        /*13b0*/ 	.short	0x010a
        /*13b2*/ 	.byte	0x3f
	.zero		1


	//   ....[45]....
        /*13b4*/ 	.word	0x00016450
        /*13b8*/ 	.word	0x00000006
        /*13bc*/ 	.word	0x00030c30
        /*13c0*/ 	.short	0x010a
        /*13c2*/ 	.byte	0x3f
	.zero		1


	//   ....[46]....
        /*13c4*/ 	.word	0x000164a0
        /*13c8*/ 	.word	0x00000006
        /*13cc*/ 	.word	0x00030c10
        /*13d0*/ 	.short	0x010a
        /*13d2*/ 	.byte	0x3f
	.zero		1


	//   ....[47]....
        /*13d4*/ 	.word	0x000164f0
        /*13d8*/ 	.word	0x00000006
        /*13dc*/ 	.word	0x00030c30
        /*13e0*/ 	.short	0x010a
        /*13e2*/ 	.byte	0x3f
	.zero		1


	//   ....[48]....
        /*13e4*/ 	.word	0x00016690
        /*13e8*/ 	.word	0x00000010
        /*13ec*/ 	.word	0x00030c20
        /*13f0*/ 	.short	0x010a
        /*13f2*/ 	.byte	0x3f
	.zero		1


	//   ....[49]....
        /*13f4*/ 	.word	0x000166e0
        /*13f8*/ 	.word	0x00000010
        /*13fc*/ 	.word	0x00030c40
        /*1400*/ 	.short	0x010a
        /*1402*/ 	.byte	0x3f
	.zero		1


	//   ....[50]....
        /*1404*/ 	.word	0x00016730
        /*1408*/ 	.word	0x00000010
        /*140c*/ 	.word	0x00030c28
        /*1410*/ 	.short	0x010a
        /*1412*/ 	.byte	0x3f
	.zero		1


	//   ....[51]....
        /*1414*/ 	.word	0x00016780
        /*1418*/ 	.word	0x00000010
        /*141c*/ 	.word	0x00030c48
        /*1420*/ 	.short	0x010a
        /*1422*/ 	.byte	0x3f
	.zero		1


	//   ....[52]....
        /*1424*/ 	.word	0x000167e0
        /*1428*/ 	.word	0x00000010
        /*142c*/ 	.word	0x00030c20
        /*1430*/ 	.short	0x010a
        /*1432*/ 	.byte	0x3f
	.zero		1


	//   ....[53]....
        /*1434*/ 	.word	0x00016830
        /*1438*/ 	.word	0x00000010
        /*143c*/ 	.word	0x00030c40
        /*1440*/ 	.short	0x010a
        /*1442*/ 	.byte	0x3f
	.zero		1


	//   ....[54]....
        /*1444*/ 	.word	0x00016880
        /*1448*/ 	.word	0x00000010
        /*144c*/ 	.word	0x00030c28
        /*1450*/ 	.short	0x010a
        /*1452*/ 	.byte	0x3f
	.zero		1


	//   ....[55]....
        /*1454*/ 	.word	0x000168d0
        /*1458*/ 	.word	0x00000003
        /*145c*/ 	.word	0x00030c40
        /*1460*/ 	.short	0x010a
        /*1462*/ 	.byte	0x3f
	.zero		1


	//   ....[56]....
        /*1464*/ 	.word	0x000169a0
        /*1468*/ 	.word	0x00000006
        /*146c*/ 	.word	0x00000000
        /*1470*/ 	.short	0x010a
        /*1472*/ 	.byte	0x3f
	.zero		1


	//   ....[57]....
        /*1474*/ 	.word	0x000169f0
        /*1478*/ 	.word	0x00000003
        /*147c*/ 	.word	0x00000000
        /*1480*/ 	.short	0x010a
        /*1482*/ 	.byte	0x3f
	.zero		1


	//   ....[58]....
        /*1484*/ 	.word	0x00016a40
        /*1488*/ 	.word	0x00000002
        /*148c*/ 	.word	0x00000000
        /*1490*/ 	.short	0x010a
        /*1492*/ 	.byte	0x3f
	.zero		1


	//----- nvinfo : EIATTR_NUM_MBARRIERS
	.align		4
.L_618:
        /*1494*/ 	.byte	0x03, 0x38
        /*1496*/ 	.short	0x0009


	//----- nvinfo : EIATTR_EXIT_INSTR_OFFSETS
	.align		4
        /*1498*/ 	.byte	0x04, 0x1c
        /*149a*/ 	.short	(.L_620 - .L_619)


	//   ....[0]....
.L_619:
        /*149c*/ 	.word	0x00016280


	//----- nvinfo : EIATTR_MAX_THREADS
	.align		4
.L_620:
        /*14a0*/ 	.byte	0x04, 0x05
        /*14a2*/ 	.short	(.L_622 - .L_621)
.L_621:
        /*14a4*/ 	.word	0x00000180
        /*14a8*/ 	.word	0x00000001
        /*14ac*/ 	.word	0x00000001


	//----- nvinfo : EIATTR_CRS_STACK_SIZE
	.align		4
.L_622:
        /*14b0*/ 	.byte	0x04, 0x1e
        /*14b2*/ 	.short	(.L_624 - .L_623)
.L_623:
        /*14b4*/ 	.word	0x00000000


	//----- nvinfo : EIATTR_CBANK_PARAM_SIZE
	.align		4
.L_624:
        /*14b8*/ 	.byte	0x03, 0x19
        /*14ba*/ 	.short	0x0970


	//----- nvinfo : EIATTR_PARAM_CBANK
	.align		4
        /*14bc*/ 	.byte	0x04, 0x0a
        /*14be*/ 	.short	(.L_626 - .L_625)
	.align		4
.L_625:
        /*14c0*/ 	.word	index@(.nv.constant0._ZN7cutlass13device_kernelIN5flash11enable_sm90INS1_16FlashAttnBwdSm90INS1_25CollectiveMainloopBwdSm90ILi2ELi2ELi2EN4cute5tupleIJNS5_1CILi1EEES8_S8_EEENS6_IJNS7_ILi128EEESA_NS7_ILi64EEEEEENS_10bfloat16_tEfNS_4arch4Sm90ELb0ELb1ELb1ELb0ELb1ELb1ELb0ELb0ELi2ELi1ELi2ELi2ELb0EEENS1_21CollectiveEpilogueBwdISC_SD_SF_Li256ELb0ELb0ELi1EEENS1_19SingleTileSchedulerILb0ELb0ELb0ELi128EEEEEEEEEvNT_6ParamsE)
        /*14c4*/ 	.short	0x0210
        /*14c6*/ 	.short	0x0970


	//----- nvinfo : EIATTR_SW_WAR
	.align		4
.L_626:
        /*14c8*/ 	.byte	0x04, 0x36
        /*14ca*/ 	.short	(.L_628 - .L_627)
.L_627:
        /*14cc*/ 	.word	0x00000008
.L_628:


//--------------------- .nv.info._ZN7cutlass13device_kernelIN5flash11enable_sm90INS1_16FlashAttnBwdSm90INS1_25CollectiveMainloopBwdSm90ILi2ELi2ELi2EN4cute5tupleIJNS5_1CILi1EEES8_S8_EEENS6_IJNS7_ILi128EEESA_NS7_ILi64EEEEEENS_10bfloat16_tEfNS_4arch4Sm90ELb0ELb1ELb1ELb0ELb0ELb1ELb0ELb0ELi2ELi1ELi2ELi2ELb0EEENS1_24CollectiveEpilogueBwdGQAISC_fSF_Li256ELb0ELb0EEENS1_19SingleTileSchedulerILb0ELb0ELb0ELi128EEEEEEEEEvNT_6ParamsE --------------------------
	.section	.nv.info._ZN7cutlass13device_kernelIN5flash11enable_sm90INS1_16FlashAttnBwdSm90INS1_25CollectiveMainloopBwdSm90ILi2ELi2ELi2EN4cute5tupleIJNS5_1CILi1EEES8_S8_EEENS6_IJNS7_ILi128EEESA_NS7_ILi64EEEEEENS_10bfloat16_tEfNS_4arch4Sm90ELb0ELb1ELb1ELb0ELb0ELb1ELb0ELb0ELi2ELi1ELi2ELi2ELb0EEENS1_24CollectiveEpilogueBwdGQAISC_fSF_Li256ELb0ELb0EEENS1_19SingleTileSchedulerILb0ELb0ELb0ELi128EEEEEEEEEvNT_6ParamsE,"",@"SHT_CUDA_INFO"
	.sectionflags	@""
	.align	4


	//----- nvinfo : EIATTR_CUDA_API_VERSION
	.align		4
        /*0000*/ 	.byte	0x04, 0x37
        /*0002*/ 	.short	(.L_630 - .L_629)
.L_629:
        /*0004*/ 	.word	0x00000082


	//----- nvinfo : EIATTR_KPARAM_INFO
	.align		4
.L_630:
        /*0008*/ 	.byte	0x04, 0x17
        /*000a*/ 	.short	(.L_632 - .L_631)
.L_631:
        /*000c*/ 	.word	0x00000000
        /*0010*/ 	.short	0x0000
        /*0012*/ 	.short	0x0070
        /*0014*/ 	.byte	0x00, 0xf0, 0x01, 0x1a


	//----- nvinfo : EIATTR_SPARSE_MMA_MASK
	.align		4
.L_632:
        /*0018*/ 	.byte	0x03, 0x50
        /*001a*/ 	.short	0x0000


	//----- nvinfo : EIATTR_MAXREG_COUNT
	.align		4
        /*001c*/ 	.byte	0x03, 0x1b
        /*001e*/ 	.short	0x00a8


	//----- nvinfo : EIATTR_NUM_BARRIERS
	.align		4
        /*0020*/ 	.byte	0x02, 0x4c
        /*0022*/ 	.byte	0x10
	.zero		1


	//----- nvinfo : EIATTR_EXTERNS
	.align		4
        /*0024*/ 	.byte	0x04, 0x0f
        /*0026*/ 	.short	(.L_634 - .L_633)


	//   ....[0]....
	.align		4
.L_633:
        /*0028*/ 	.word	index@(__assertfail)


	//----- nvinfo : EIATTR_ANNOTATIONS
	.align		4
.L_634:
        /*002c*/ 	.byte	0x04, 0x55
        /*002e*/ 	.short	(.L_636 - .L_635)


	//   ....[0]....
.L_635:
        /* <DEDUP_REMOVED lines=158> */


	//----- nvinfo : EIATTR_MERCURY_ISA_VERSION
	.align		4
.L_636:
        /*0a00*/ 	.byte	0x03, 0x5f
        /*0a02*/ 	.short	0x0101


	//----- nvinfo : EIATTR_INT_WARP_WIDE_INSTR_OFFSETS
	.align		4
        /*0a04*/ 	.byte	0x04, 0x31
        /*0a06*/ 	.short	(.L_638 - .L_637)


	//   ....[0]....
.L_637:
        /*0a08*/ 	.word	0x00000190


	//   ....[1]....
        /*0a0c*/ 	.word	0x000001c0


	//----- nvinfo : EIATTR_COOP_GROUP_MASK_REGIDS
	.align		4
.L_638:
        /*0a10*/ 	.byte	0x04, 0x29
        /*0a12*/ 	.short	(.L_640 - .L_639)


	//   ....[0]....
.L_639:
        /*0a14*/ 	.word	0xffffffff


	//   ....[1]....
        /*0a18*/ 	.word	0xffffffff


	//   ....[2]....
        /*0a1c*/ 	.word	0xffffffff


	//   ....[3]....
        /*0a20*/ 	.word	0xffffffff


	//   ....[4]....
        /*0a24*/ 	.word	0xffffffff


	//   ....[5]....
        /*0a28*/ 	.word	0xffffffff


	//   ....[6]....
        /*0a2c*/ 	.word	0xffffffff


	//   ....[7]....
        /*0a30*/ 	.word	0xffffffff


	//   ....[8]....
        /*0a34*/ 	.word	0xffffffff


	//   ....[9]....
        /*0a38*/ 	.word	0xffffffff


	//   ....[10]....
        /*0a3c*/ 	.word	0xffffffff


	//   ....[11]....
        /*0a40*/ 	.word	0xffffffff


	//   ....[12]....
        /*0a44*/ 	.word	0xffffffff


	//   ....[13]....
        /*0a48*/ 	.word	0xffffffff


	//   ....[14]....
        /*0a4c*/ 	.word	0xffffffff


	//   ....[15]....
        /*0a50*/ 	.word	0xffffffff


	//   ....[16]....
        /*0a54*/ 	.word	0xffffffff


	//   ....[17]....
        /*0a58*/ 	.word	0xffffffff


	//   ....[18]....
        /*0a5c*/ 	.word	0xffffffff


	//   ....[19]....
        /*0a60*/ 	.word	0xffffffff


	//   ....[20]....
        /*0a64*/ 	.word	0xffffffff


	//   ....[21]....
        /*0a68*/ 	.word	0xffffffff


	//   ....[22]....
        /*0a6c*/ 	.word	0xffffffff


	//   ....[23]....
        /*0a70*/ 	.word	0xffffffff


	//   ....[24]....
        /*0a74*/ 	.word	0xffffffff


	//   ....[25]....
        /*0a78*/ 	.word	0xffffffff


	//   ....[26]....
        /*0a7c*/ 	.word	0xffffffff


	//   ....[27]....
        /*0a80*/ 	.word	0xffffffff


	//   ....[28]....
        /*0a84*/ 	.word	0xffffffff


	//   ....[29]....
        /*0a88*/ 	.word	0xffffffff


	//   ....[30]....
        /*0a8c*/ 	.word	0xffffffff


	//   ....[31]....
        /*0a90*/ 	.word	0xffffffff


	//   ....[32]....
        /*0a94*/ 	.word	0xffffffff


	//   ....[33]....
        /*0a98*/ 	.word	0xffffffff


	//   ....[34]....
        /*0a9c*/ 	.word	0xffffffff


	//   ....[35]....
        /*0aa0*/ 	.word	0xffffffff


	//   ....[36]....
        /*0aa4*/ 	.word	0xffffffff


	//   ....[37]....
        /*0aa8*/ 	.word	0xffffffff


	//   ....[38]....
        /*0aac*/ 	.word	0xffffffff


	//   ....[39]....
        /*0ab0*/ 	.word	0xffffffff


	//   ....[40]....
        /*0ab4*/ 	.word	0xffffffff


	//   ....[41]....
        /*0ab8*/ 	.word	0xffffffff


	//   ....[42]....
        /*0abc*/ 	.word	0xffffffff


	//   ....[43]....
        /*0ac0*/ 	.word	0xffffffff


	//   ....[44]....
        /*0ac4*/ 	.word	0xffffffff


	//   ....[45]....
        /*0ac8*/ 	.word	0xffffffff


	//   ....[46]....
        /*0acc*/ 	.word	0xffffffff


	//   ....[47]....
        /*0ad0*/ 	.word	0xffffffff


	//   ....[48]....
        /*0ad4*/ 	.word	0xffffffff


	//   ....[49]....
        /*0ad8*/ 	.word	0xffffffff


	//   ....[50]....
        /*0adc*/ 	.word	0xffffffff


	//   ....[51]....
        /*0ae0*/ 	.word	0xffffffff


	//   ....[52]....
        /*0ae4*/ 	.word	0xffffffff


	//   ....[53]....
        /*0ae8*/ 	.word	0xffffffff


	//   ....[54]....
        /*0aec*/ 	.word	0xffffffff


	//   ....[55]....
        /*0af0*/ 	.word	0xffffffff


	//   ....[56]....
        /*0af4*/ 	.word	0xffffffff


	//   ....[57]....
        /*0af8*/ 	.word	0xffffffff


	//   ....[58]....
        /*0afc*/ 	.word	0xffffffff


	//   ....[59]....
        /*0b00*/ 	.word	0xffffffff


	//   ....[60]....
        /*0b04*/ 	.word	0xffffffff


	//   ....[61]....
        /*0b08*/ 	.word	0xffffffff


	//   ....[62]....
        /*0b0c*/ 	.word	0xffffffff


	//   ....[63]....
        /*0b10*/ 	.word	0xffffffff


	//   ....[64]....
        /*0b14*/ 	.word	0xffffffff


	//   ....[65]....
        /*0b18*/ 	.word	0xffffffff


	//   ....[66]....
        /*0b1c*/ 	.word	0xffffffff


	//   ....[67]....
        /*0b20*/ 	.word	0xffffffff


	//   ....[68]....
        /*0b24*/ 	.word	0xffffffff


	//   ....[69]....
        /*0b28*/ 	.word	0xffffffff


	//   ....[70]....
        /*0b2c*/ 	.word	0xffffffff


	//   ....[71]....
        /*0b30*/ 	.word	0xffffffff


	//   ....[72]....
        /*0b34*/ 	.word	0xffffffff


	//   ....[73]....
        /*0b38*/ 	.word	0xffffffff


	//   ....[74]....
        /*0b3c*/ 	.word	0xffffffff


	//   ....[75]....
        /*0b40*/ 	.word	0xffffffff


	//   ....[76]....
        /*0b44*/ 	.word	0xffffffff


	//   ....[77]....
        /*0b48*/ 	.word	0xffffffff


	//   ....[78]....
        /*0b4c*/ 	.word	0xffffffff


	//   ....[79]....
        /*0b50*/ 	.word	0xffffffff


	//   ....[80]....
        /*0b54*/ 	.word	0xffffffff


	//   ....[81]....
        /*0b58*/ 	.word	0xffffffff


	//   ....[82]....
        /*0b5c*/ 	.word	0xffffffff


	//   ....[83]....
        /*0b60*/ 	.word	0xffffffff


	//   ....[84]....
        /*0b64*/ 	.word	0xffffffff


	//   ....[85]....
        /*0b68*/ 	.word	0xffffffff


	//   ....[86]....
        /*0b6c*/ 	.word	0xffffffff


	//   ....[87]....
        /*0b70*/ 	.word	0xffffffff


	//   ....[88]....
        /*0b74*/ 	.word	0xffffffff


	//   ....[89]....
        /*0b78*/ 	.word	0xffffffff


	//   ....[90]....
        /*0b7c*/ 	.word	0xffffffff


	//   ....[91]....
        /*0b80*/ 	.word	0xffffffff


	//   ....[92]....
        /*0b84*/ 	.word	0xffffffff


	//   ....[93]....
        /*0b88*/ 	.word	0xffffffff


	//   ....[94]....
        /*0b8c*/ 	.word	0xffffffff


	//   ....[95]....
        /*0b90*/ 	.word	0xffffffff


	//   ....[96]....
        /*0b94*/ 	.word	0xffffffff


	//   ....[97]....
        /*0b98*/ 	.word	0xffffffff


	//   ....[98]....
        /*0b9c*/ 	.word	0xffffffff


	//   ....[99]....
        /*0ba0*/ 	.word	0xffffffff


	//   ....[100]....
        /*0ba4*/ 	.word	0xffffffff


	//   ....[101]....
        /*0ba8*/ 	.word	0xffffffff


	//   ....[102]....
        /*0bac*/ 	.word	0xffffffff


	//   ....[103]....
        /*0bb0*/ 	.word	0xffffffff


	//   ....[104]....
        /*0bb4*/ 	.word	0xffffffff


	//   ....[105]....
        /*0bb8*/ 	.word	0xffffffff


	//   ....[106]....
        /*0bbc*/ 	.word	0xffffffff


	//   ....[107]....
        /*0bc0*/ 	.word	0xffffffff


	//   ....[108]....
        /*0bc4*/ 	.word	0xffffffff


	//   ....[109]....
        /*0bc8*/ 	.word	0xffffffff


	//   ....[110]....
        /*0bcc*/ 	.word	0xffffffff


	//   ....[111]....
        /*0bd0*/ 	.word	0xffffffff


	//   ....[112]....
        /*0bd4*/ 	.word	0xffffffff


	//   ....[113]....
        /*0bd8*/ 	.word	0xffffffff


	//   ....[114]....
        /*0bdc*/ 	.word	0xffffffff


	//   ....[115]....
        /*0be0*/ 	.word	0xffffffff


	//   ....[116]....
        /*0be4*/ 	.word	0xffffffff


	//   ....[117]....
        /*0be8*/ 	.word	0xffffffff


	//   ....[118]....
        /*0bec*/ 	.word	0xffffffff


	//   ....[119]....
        /*0bf0*/ 	.word	0xffffffff


	//   ....[120]....
        /*0bf4*/ 	.word	0xffffffff


	//   ....[121]....
        /*0bf8*/ 	.word	0xffffffff


	//   ....[122]....
        /*0bfc*/ 	.word	0xffffffff


	//   ....[123]....
        /*0c00*/ 	.word	0xffffffff


	//   ....[124]....
        /*0c04*/ 	.word	0xffffffff


	//   ....[125]....
        /*0c08*/ 	.word	0xffffffff


	//   ....[126]....
        /*0c0c*/ 	.word	0xffffffff


	//   ....[127]....
        /*0c10*/ 	.word	0xffffffff


	//   ....[128]....
        /*0c14*/ 	.word	0xffffffff


	//   ....[129]....
        /*0c18*/ 	.word	0xffffffff


	//   ....[130]....
        /*0c1c*/ 	.word	0xffffffff


	//   ....[131]....
        /*0c20*/ 	.word	0xffffffff


	//   ....[132]....
        /*0c24*/ 	.word	0xffffffff


	//   ....[133]....
        /*0c28*/ 	.word	0xffffffff


	//   ....[134]....
        /*0c2c*/ 	.word	0xffffffff


	//   ....[135]....
        /*0c30*/ 	.word	0xffffffff


	//   ....[136]....
        /*0c34*/ 	.word	0xffffffff


	//   ....[137]....
        /*0c38*/ 	.word	0xffffffff


	//   ....[138]....
        /*0c3c*/ 	.word	0xffffffff


	//   ....[139]....
        /*0c40*/ 	.word	0xffffffff


	//   ....[140]....
        /*0c44*/ 	.word	0xffffffff


	//   ....[141]....
        /*0c48*/ 	.word	0xffffffff


	//   ....[142]....
        /*0c4c*/ 	.word	0xffffffff


	//   ....[143]....
        /*0c50*/ 	.word	0xffffffff


	//   ....[144]....
        /*0c54*/ 	.word	0xffffffff


	//   ....[145]....
        /*0c58*/ 	.word	0xffffffff


	//   ....[146]....
        /*0c5c*/ 	.word	0xffffffff


	//   ....[147]....
        /*0c60*/ 	.word	0xffffffff


	//   ....[148]....
        /*0c64*/ 	.word	0xffffffff


	//   ....[149]....
        /*0c68*/ 	.word	0xffffffff


	//   ....[150]....
        /*0c6c*/ 	.word	0xffffffff


	//   ....[151]....
        /*0c70*/ 	.word	0xffffffff


	//   ....[152]....
        /*0c74*/ 	.word	0xffffffff


	//   ....[153]....
        /*0c78*/ 	.word	0xffffffff


	//   ....[154]....
        /*0c7c*/ 	.word	0xffffffff


	//   ....[155]....
        /*0c80*/ 	.word	0xffffffff


	//   ....[156]....
        /*0c84*/ 	.word	0xffffffff


	//   ....[157]....
        /*0c88*/ 	.word	0xffffffff


	//   ....[158]....
        /*0c8c*/ 	.word	0xffffffff


	//   ....[159]....
        /*0c90*/ 	.word	0xffffffff


	//   ....[160]....
        /*0c94*/ 	.word	0xffffffff


	//   ....[161]....
        /*0c98*/ 	.word	0xffffffff


	//   ....[162]....
        /*0c9c*/ 	.word	0xffffffff


	//   ....[163]....
        /*0ca0*/ 	.word	0xffffffff


	//   ....[164]....
        /*0ca4*/ 	.word	0xffffffff


	//   ....[165]....
        /*0ca8*/ 	.word	0xffffffff


	//   ....[166]....
        /*0cac*/ 	.word	0xffffffff


	//   ....[167]....
        /*0cb0*/ 	.word	0xffffffff


	//   ....[168]....
        /*0cb4*/ 	.word	0xffffffff


	//   ....[169]....
        /*0cb8*/ 	.word	0xffffffff


	//   ....[170]....
        /*0cbc*/ 	.word	0xffffffff


	//   ....[171]....
        /*0cc0*/ 	.word	0xffffffff


	//   ....[172]....
        /*0cc4*/ 	.word	0xffffffff


	//   ....[173]....
        /*0cc8*/ 	.word	0xffffffff


	//   ....[174]....
        /*0ccc*/ 	.word	0xffffffff


	//   ....[175]....
        /*0cd0*/ 	.word	0xffffffff


	//   ....[176]....
        /*0cd4*/ 	.word	0xffffffff


	//   ....[177]....
        /*0cd8*/ 	.word	0xffffffff


	//   ....[178]....
        /*0cdc*/ 	.word	0xffffffff


	//   ....[179]....
        /*0ce0*/ 	.word	0xffffffff


	//   ....[180]....
        /*0ce4*/ 	.word	0xffffffff


	//   ....[181]....
        /*0ce8*/ 	.word	0xffffffff


	//   ....[182]....
        /*0cec*/ 	.word	0xffffffff


	//   ....[183]....
        /*0cf0*/ 	.word	0xffffffff


	//   ....[184]....
        /*0cf4*/ 	.word	0xffffffff


	//   ....[185]....
        /*0cf8*/ 	.word	0xffffffff


	//   ....[186]....
        /*0cfc*/ 	.word	0xffffffff


	//   ....[187]....
        /*0d00*/ 	.word	0xffffffff


	//   ....[188]....
        /*0d04*/ 	.word	0xffffffff


	//   ....[189]....
        /*0d08*/ 	.word	0xffffffff


	//   ....[190]....
        /*0d0c*/ 	.word	0xffffffff


	//   ....[191]....
        /*0d10*/ 	.word	0xffffffff


	//   ....[192]....
        /*0d14*/ 	.word	0xffffffff


	//   ....[193]....
        /*0d18*/ 	.word	0xffffffff


	//   ....[194]....
        /*0d1c*/ 	.word	0xffffffff


	//   ....[195]....
        /*0d20*/ 	.word	0xffffffff


	//   ....[196]....
        /*0d24*/ 	.word	0xffffffff


	//   ....[197]....
        /*0d28*/ 	.word	0xffffffff


	//   ....[198]....
        /*0d2c*/ 	.word	0xffffffff


	//   ....[199]....
        /*0d30*/ 	.word	0x0500000f


	//----- nvinfo : EIATTR_COOP_GROUP_INSTR_OFFSETS
	.align		4
.L_640:
        /*0d34*/ 	.byte	0x04, 0x28
        /*0d36*/ 	.short	(.L_642 - .L_641)


	//   ....[0]....
.L_641:
        /*0d38*/ 	.word	0x00000070


	//   ....[1]....
        /*0d3c*/ 	.word	0x000001a0


	//   ....[2]....
        /*0d40*/ 	.word	0x000001f0


	//   ....[3]....
        /*0d44*/ 	.word	0x000003e0


	//   ....[4]....
        /*0d48*/ 	.word	0x00000600


	//   ....[5]....
        /*0d4c*/ 	.word	0x00000f50


	//   ....[6]....
        /*0d50*/ 	.word	0x00003230


	//   ....[7]....
        /*0d54*/ 	.word	0x00003770


	//   ....[8]....
        /*0d58*/ 	.word	0x00003ad0


	//   ....[9]....
        /*0d5c*/ 	.word	0x00003b00


	//   ....[10]....
        /*0d60*/ 	.word	0x00003b50


	//   ....[11]....
        /*0d64*/ 	.word	0x00003b90


	//   ....[12]....
        /*0d68*/ 	.word	0x00003bb0


	//   ....[13]....
        /*0d6c*/ 	.word	0x00003c60


	//   ....[14]....
        /*0d70*/ 	.word	0x00003cb0


	//   ....[15]....
        /*0d74*/ 	.word	0x00003cf0


	//   ....[16]....
        /*0d78*/ 	.word	0x00003d20


	//   ....[17]....
        /*0d7c*/ 	.word	0x00003d40


	//   ....[18]....
        /*0d80*/ 	.word	0x00003d50


	//   ....[19]....
        /*0d84*/ 	.word	0x00003dc0


	//   ....[20]....
        /*0d88*/ 	.word	0x00003e00


	//   ....[21]....
        /*0d8c*/ 	.word	0x00003e30


	//   ....[22]....
        /*0d90*/ 	.word	0x00003e70


	//   ....[23]....
        /*0d94*/ 	.word	0x00003ed0


	//   ....[24]....
        /*0d98*/ 	.word	0x00003fc0


	//   ....[25]....
        /*0d9c*/ 	.word	0x00004030


	//   ....[26]....
        /*0da0*/ 	.word	0x00004060


	//   ....[27]....
        /*0da4*/ 	.word	0x000040c0


	//   ....[28]....
        /*0da8*/ 	.word	0x00004100


	//   ....[29]....
        /*0dac*/ 	.word	0x00004120


	//   ....[30]....
        /*0db0*/ 	.word	0x00004150


	//   ....[31]....
        /*0db4*/ 	.word	0x00004180


	//   ....[32]....
        /*0db8*/ 	.word	0x000041a0


	//   ....[33]....
        /*0dbc*/ 	.word	0x000042c0


	//   ....[34]....
        /*0dc0*/ 	.word	0x00004300


	//   ....[35]....
        /*0dc4*/ 	.word	0x00004330


	//   ....[36]....
        /*0dc8*/ 	.word	0x00004360


	//   ....[37]....
        /*0dcc*/ 	.word	0x00004380


	//   ....[38]....
        /*0dd0*/ 	.word	0x00004430


	//   ....[39]....
        /*0dd4*/ 	.word	0x00004460


	//   ....[40]....
        /*0dd8*/ 	.word	0x000044a0


	//   ....[41]....
        /*0ddc*/ 	.word	0x000044c0


	//   ....[42]....
        /*0de0*/ 	.word	0x000044e0


	//   ....[43]....
        /*0de4*/ 	.word	0x000044f0


	//   ....[44]....
        /*0de8*/ 	.word	0x00004540


	//   ....[45]....
        /*0dec*/ 	.word	0x00004570


	//   ....[46]....
        /*0df0*/ 	.word	0x000045b0


	//   ....[47]....
        /*0df4*/ 	.word	0x000045e0


	//   ....[48]....
        /*0df8*/ 	.word	0x000046f0


	//   ....[49]....
        /*0dfc*/ 	.word	0x00004790


	//   ....[50]....
        /*0e00*/ 	.word	0x000047a0


	//   ....[51]....
        /*0e04*/ 	.word	0x00004870


	//   ....[52]....
        /*0e08*/ 	.word	0x000048a0


	//   ....[53]....
        /*0e0c*/ 	.word	0x000048e0


	//   ....[54]....
        /*0e10*/ 	.word	0x000049a0


	//   ....[55]....
        /*0e14*/ 	.word	0x00004b40


	//   ....[56]....
        /*0e18*/ 	.word	0x00004b80


	//   ....[57]....
        /*0e1c*/ 	.word	0x00004c30


	//   ....[58]....
        /*0e20*/ 	.word	0x00004c70


	//   ....[59]....
        /*0e24*/ 	.word	0x00004cb0


	//   ....[60]....
        /*0e28*/ 	.word	0x00004d30


	//   ....[61]....
        /*0e2c*/ 	.word	0x00004d70


	//   ....[62]....
        /*0e30*/ 	.word	0x00004ea0


	//   ....[63]....
        /*0e34*/ 	.word	0x00005010


	//   ....[64]....
        /*0e38*/ 	.word	0x00005040


	//   ....[65]....
        /*0e3c*/ 	.word	0x00005060


	//   ....[66]....
        /*0e40*/ 	.word	0x00005080


	//   ....[67]....
        /*0e44*/ 	.word	0x000050c0


	//   ....[68]....
        /*0e48*/ 	.word	0x000050e0


	//   ....[69]....
        /*0e4c*/ 	.word	0x00005160


	//   ....[70]....
        /*0e50*/ 	.word	0x00008140


	//   ....[71]....
        /*0e54*/ 	.word	0x000083a0


	//   ....[72]....
        /*0e58*/ 	.word	0x000083c0


	//   ....[73]....
        /*0e5c*/ 	.word	0x00008400


	//   ....[74]....
        /*0e60*/ 	.word	0x00008430


	//   ....[75]....
        /*0e64*/ 	.word	0x000084a0


	//   ....[76]....
        /*0e68*/ 	.word	0x00008550


	//   ....[77]....
        /*0e6c*/ 	.word	0x00008610


	//   ....[78]....
        /*0e70*/ 	.word	0x000086b0


	//   ....[79]....
        /*0e74*/ 	.word	0x000086d0


	//   ....[80]....
        /*0e78*/ 	.word	0x00008700


	//   ....[81]....
        /*0e7c*/ 	.word	0x00008770


	//   ....[82]....
        /*0e80*/ 	.word	0x000087b0


	//   ....[83]....
        /*0e84*/ 	.word	0x00008840


	//   ....[84]....
        /*0e88*/ 	.word	0x00008950


	//   ....[85]....
        /*0e8c*/ 	.word	0x00008a00


	//   ....[86]....
        /*0e90*/ 	.word	0x00008a40


	//   ....[87]....
        /*0e94*/ 	.word	0x00008aa0


	//   ....[88]....
        /*0e98*/ 	.word	0x00008ab0


	//   ....[89]....
        /*0e9c*/ 	.word	0x00008ae0


	//   ....[90]....
        /*0ea0*/ 	.word	0x00008af0


	//   ....[91]....
        /*0ea4*/ 	.word	0x00008b00


	//   ....[92]....
        /*0ea8*/ 	.word	0x00008b90


	//   ....[93]....
        /*0eac*/ 	.word	0x00008c30


	//   ....[94]....
        /*0eb0*/ 	.word	0x00008c60


	//   ....[95]....
        /*0eb4*/ 	.word	0x00008ce0


	//   ....[96]....
        /*0eb8*/ 	.word	0x00008d30


	//   ....[97]....
        /*0ebc*/ 	.word	0x00008d60


	//   ....[98]....
        /*0ec0*/ 	.word	0x00008e10


	//   ....[99]....
        /*0ec4*/ 	.word	0x00008e50


	//   ....[100]....
        /*0ec8*/ 	.word	0x00008e80


	//   ....[101]....
        /*0ecc*/ 	.word	0x00008ed0


	//   ....[102]....
        /*0ed0*/ 	.word	0x00008f00


	//   ....[103]....
        /*0ed4*/ 	.word	0x00008f30


	//   ....[104]....
        /*0ed8*/ 	.word	0x00008f80


	//   ....[105]....
        /*0edc*/ 	.word	0x00009020


	//   ....[106]....
        /*0ee0*/ 	.word	0x000091c0


	//   ....[107]....
        /*0ee4*/ 	.word	0x00009390


	//   ....[108]....
        /*0ee8*/ 	.word	0x000093f0


	//   ....[109]....
        /*0eec*/ 	.word	0x00009440


	//   ....[110]....
        /*0ef0*/ 	.word	0x00009710


	//   ....[111]....
        /*0ef4*/ 	.word	0x00009740


	//   ....[112]....
        /*0ef8*/ 	.word	0x00009780


	//   ....[113]....
        /*0efc*/ 	.word	0x00009790


	//   ....[114]....
        /*0f00*/ 	.word	0x000097a0


	//   ....[115]....
        /*0f04*/ 	.word	0x000097b0


	//   ....[116]....
        /*0f08*/ 	.word	0x00009830


	//   ....[117]....
        /*0f0c*/ 	.word	0x00009970


	//   ....[118]....
        /*0f10*/ 	.word	0x000099c0


	//   ....[119]....
        /*0f14*/ 	.word	0x00009c80


	//   ....[120]....
        /*0f18*/ 	.word	0x00009c90


	//   ....[121]....
        /*0f1c*/ 	.word	0x00009ca0


	//   ....[122]....
        /*0f20*/ 	.word	0x00009cb0


	//   ....[123]....
        /*0f24*/ 	.word	0x00009cd0


	//   ....[124]....
        /*0f28*/ 	.word	0x00009ce0


	//   ....[125]....
        /*0f2c*/ 	.word	0x00009cf0


	//   ....[126]....
        /*0f30*/ 	.word	0x0000a050


	//   ....[127]....
        /*0f34*/ 	.word	0x0000a060


	//   ....[128]....
        /*0f38*/ 	.word	0x0000a070


	//   ....[129]....
        /*0f3c*/ 	.word	0x0000a080


	//   ....[130]....
        /*0f40*/ 	.word	0x0000a090


	//   ....[131]....
        /*0f44*/ 	.word	0x0000a0a0


	//   ....[132]....
        /*0f48*/ 	.word	0x0000a0b0


	//   ....[133]....
        /*0f4c*/ 	.word	0x0000a0c0


	//   ....[134]....
        /*0f50*/ 	.word	0x0000e070


	//   ....[135]....
        /*0f54*/ 	.word	0x0000e0f0


	//   ....[136]....
        /*0f58*/ 	.word	0x0000e130


	//   ....[137]....
        /*0f5c*/ 	.word	0x0000e180


	//   ....[138]....
        /*0f60*/ 	.word	0x0000e1d0


	//   ....[139]....
        /*0f64*/ 	.word	0x0000e1e0


	//   ....[140]....
        /*0f68*/ 	.word	0x0000e260


	//   ....[141]....
        /*0f6c*/ 	.word	0x0000e290


	//   ....[142]....
        /*0f70*/ 	.word	0x0000e2a0


	//   ....[143]....
        /*0f74*/ 	.word	0x0000e2b0


	//   ....[144]....
        /*0f78*/ 	.word	0x0000e300


	//   ....[145]....
        /*0f7c*/ 	.word	0x0000e310


	//   ....[146]....
        /*0f80*/ 	.word	0x0000e3e0


	//   ....[147]....
        /*0f84*/ 	.word	0x0000e470


	//   ....[148]....
        /*0f88*/ 	.word	0x0000e490


	//   ....[149]....
        /*0f8c*/ 	.word	0x0000e4a0


	//   ....[150]....
        /*0f90*/ 	.word	0x0000e520


	//   ....[151]....
        /*0f94*/ 	.word	0x0000e5a0


	//   ....[152]....
        /*0f98*/ 	.word	0x0000e5f0


	//   ....[153]....
        /*0f9c*/ 	.word	0x0000e650


	//   ....[154]....
        /*0fa0*/ 	.word	0x0000e670


	//   ....[155]....
        /*0fa4*/ 	.word	0x0000e6a0


	//   ....[156]....
        /*0fa8*/ 	.word	0x0000e6d0


	//   ....[157]....
        /*0fac*/ 	.word	0x0000e700


	//   ....[158]....
        /*0fb0*/ 	.word	0x0000e720


	//   ....[159]....
        /*0fb4*/ 	.word	0x0000e790


	//   ....[160]....
        /*0fb8*/ 	.word	0x0000e800


	//   ....[161]....
        /*0fbc*/ 	.word	0x0000e850


	//   ....[162]....
        /*0fc0*/ 	.word	0x0000e860


	//   ....[163]....
        /*0fc4*/ 	.word	0x0000e890


	//   ....[164]....
        /*0fc8*/ 	.word	0x0000e8e0


	//   ....[165]....
        /*0fcc*/ 	.word	0x0000e900


	//   ....[166]....
        /*0fd0*/ 	.word	0x0000e950


	//   ....[167]....
        /*0fd4*/ 	.word	0x0000e9b0


	//   ....[168]....
        /*0fd8*/ 	.word	0x0000e9e0


	//   ....[169]....
        /*0fdc*/ 	.word	0x0000ea10


	//   ....[170]....
        /*0fe0*/ 	.word	0x0000ea80


	//   ....[171]....
        /*0fe4*/ 	.word	0x0000eac0


	//   ....[172]....
        /*0fe8*/ 	.word	0x0000eae0


	//   ....[173]....
        /*0fec*/ 	.word	0x0000eb10


	//   ....[174]....
        /*0ff0*/ 	.word	0x0000ec70


	//   ....[175]....
        /*0ff4*/ 	.word	0x0000ecd0


	//   ....[176]....
        /*0ff8*/ 	.word	0x0000edf0


	//   ....[177]....
        /*0ffc*/ 	.word	0x0000ee20


	//   ....[178]....
        /*1000*/ 	.word	0x0000ee40


	//   ....[179]....
        /*1004*/ 	.word	0x0000eea0


	//   ....[180]....
        /*1008*/ 	.word	0x0000ef50


	//   ....[181]....
        /*100c*/ 	.word	0x0000ef80


	//   ....[182]....
        /*1010*/ 	.word	0x0000efa0


	//   ....[183]....
        /*1014*/ 	.word	0x0000f110


	//   ....[184]....
        /*1018*/ 	.word	0x0000f170


	//   ....[185]....
        /*101c*/ 	.word	0x0000f250


	//   ....[186]....
        /*1020*/ 	.word	0x0000f270


	//   ....[187]....
        /*1024*/ 	.word	0x0000f290


	//   ....[188]....
        /*1028*/ 	.word	0x0000f2a0


	//   ....[189]....
        /*102c*/ 	.word	0x0000f2c0


	//   ....[190]....
        /*1030*/ 	.word	0x0000f890


	//   ....[191]....
        /*1034*/ 	.word	0x0000f8b0


	//   ....[192]....
        /*1038*/ 	.word	0x0000f8d0


	//   ....[193]....
        /*103c*/ 	.word	0x0000f8e0


	//   ....[194]....
        /*1040*/ 	.word	0x0000f8f0


	//   ....[195]....
        /*1044*/ 	.word	0x0000f900


	//   ....[196]....
        /*1048*/ 	.word	0x0000f910


	//   ....[197]....
        /*104c*/ 	.word	0x0000f930


	//   ....[198]....
        /*1050*/ 	.word	0x00011d80


	//   ....[199]....
        /*1054*/ 	.word	0x00014730


	//----- nvinfo : EIATTR_REG_RECONFIG
	.align		4
.L_642:
        /*1058*/ 	.byte	0x01, 0x54
	.zero		2


	//----- nvinfo : EIATTR_SYSCALL_OFFSETS
	.align		4
        /*105c*/ 	.byte	0x04, 0x46
        /*105e*/ 	.short	(.L_644 - .L_643)


	//   ....[0]....
.L_643:
        /*1060*/ 	.word	0x00000bb0


	//   ....[1]....
        /*1064*/ 	.word	0x00000ca0


	//   ....[2]....
        /*1068*/ 	.word	0x00000e00


	//   ....[3]....
        /*106c*/ 	.word	0x00000ef0


	//----- nvinfo : EIATTR_MBARRIER_INSTR_OFFSETS
	.align		4
.L_644:
        /*1070*/ 	.byte	0x04, 0x39
        /*1072*/ 	.short	(.L_646 - .L_645)


	//   ....[0]....
.L_645:
        /*1074*/ 	.word	0x00000290
        /*1078*/ 	.word	0x000000ff
        /*107c*/ 	.word	0x00030c00
        /*1080*/ 	.short	0x0100
        /*1082*/ 	.byte	0x06
	.zero		1


	//   ....[1]....
        /*1084*/ 	.word	0x00000390
        /*1088*/ 	.word	0x000000ff
        /*108c*/ 	.word	0x00030c10
        /*1090*/ 	.short	0x0100
        /*1092*/ 	.byte	0x08
	.zero		1


	//   ....[2]....
        /*1094*/ 	.word	0x000003a0
        /*1098*/ 	.word	0x000000ff
        /*109c*/ 	.word	0x00030c20
        /*10a0*/ 	.short	0x0100
        /*10a2*/ 	.byte	0x08
	.zero		1


	//   ....[3]....
        /*10a4*/ 	.word	0x000003b0
        /*10a8*/ 	.word	0x000000ff
        /*10ac*/ 	.word	0x00030c18
        /*10b0*/ 	.short	0x0100
        /*10b2*/ 	.byte	0x08
	.zero		1


	//   ....[4]....
        /*10b4*/ 	.word	0x000003c0
        /*10b8*/ 	.word	0x000000ff
        /*10bc*/ 	.word	0x00030c28
        /*10c0*/ 	.short	0x0100
        /*10c2*/ 	.byte	0x08
	.zero		1


	//   ....[5]....
        /*10c4*/ 	.word	0x000004f0
        /*10c8*/ 	.word	0x000000ff
        /*10cc*/ 	.word	0x00030c30
        /*10d0*/ 	.short	0x0100
        /*10d2*/ 	.byte	0x08
	.zero		1


	//   ....[6]....
        /*10d4*/ 	.word	0x00000500
        /*10d8*/ 	.word	0x000000ff
        /*10dc*/ 	.word	0x00030c40
        /*10e0*/ 	.short	0x0100
        /*10e2*/ 	.byte	0x08
	.zero		1


	//   ....[7]....
        /*10e4*/ 	.word	0x00000510
        /*10e8*/ 	.word	0x000000ff
        /*10ec*/ 	.word	0x00030c38
        /*10f0*/ 	.short	0x0100
        /*10f2*/ 	.byte	0x08
	.zero		1


	//   ....[8]....
        /*10f4*/ 	.word	0x00000520
        /*10f8*/ 	.word	0x000000ff
        /*10fc*/ 	.word	0x00030c48
        /*1100*/ 	.short	0x0100
        /*1102*/ 	.byte	0x08
	.zero		1


	//   ....[9]....
        /*1104*/ 	.word	0x00000f90
        /*1108*/ 	.word	0x00000010
        /*110c*/ 	.word	0x00030c00
        /*1110*/ 	.short	0x010a
        /*1112*/ 	.byte	0x3f
	.zero		1


	//   ....[10]....
        /*1114*/ 	.word	0x000010c0
        /*1118*/ 	.word	0x00000010
        /*111c*/ 	.word	0x00030c00
        /*1120*/ 	.short	0x010a
        /*1122*/ 	.byte	0x3f
	.zero		1


	//   ....[11]....
        /*1124*/ 	.word	0x00001ba0
        /*1128*/ 	.word	0x00000006
        /*112c*/ 	.word	0x00030c10
        /*1130*/ 	.short	0x010a
        /*1132*/ 	.byte	0x3f
	.zero		1


	//   ....[12]....
        /*1134*/ 	.word	0x00001c10
        /*1138*/ 	.word	0x00000006
        /*113c*/ 	.word	0x00030c10
        /*1140*/ 	.short	0x010a
        /*1142*/ 	.byte	0x3f
	.zero		1


	//   ....[13]....
        /*1144*/ 	.word	0x00002040
        /*1148*/ 	.word	0x00000006
        /*114c*/ 	.word	0x00030c30
        /*1150*/ 	.short	0x010a
        /*1152*/ 	.byte	0x3f
	.zero		1


	//   ....[14]....
        /*1154*/ 	.word	0x00002080
        /*1158*/ 	.word	0x00000006
        /*115c*/ 	.word	0x00030c30
        /*1160*/ 	.short	0x010a
        /*1162*/ 	.byte	0x3f
	.zero		1


	//   ....[15]....
        /*1164*/ 	.word	0x00006740
        /*1168*/ 	.word	0x00000005
        /*116c*/ 	.word	0x00000000
        /*1170*/ 	.short	0x0101
        /*1172*/ 	.byte	0x3f
	.zero		1


	//   ....[16]....
        /*1174*/ 	.word	0x00006b90
        /*1178*/ 	.word	0x00000006
        /*117c*/ 	.word	0x00000000
        /*1180*/ 	.short	0x0101
        /*1182*/ 	.byte	0x3f
	.zero		1


	//   ....[17]....
        /*1184*/ 	.word	0x000074c0
        /*1188*/ 	.word	0x00000006
        /*118c*/ 	.word	0x00030c10
        /*1190*/ 	.short	0x010a
        /*1192*/ 	.byte	0x3f
	.zero		1


	//   ....[18]....
        /*1194*/ 	.word	0x00007540
        /*1198*/ 	.word	0x00000006
        /*119c*/ 	.word	0x00030c10
        /*11a0*/ 	.short	0x010a
        /*11a2*/ 	.byte	0x3f
	.zero		1


	//   ....[19]....
        /*11a4*/ 	.word	0x00007950
        /*11a8*/ 	.word	0x00000006
        /*11ac*/ 	.word	0x00030c30
        /*11b0*/ 	.short	0x010a
        /*11b2*/ 	.byte	0x3f
	.zero		1


	//   ....[20]....
        /*11b4*/ 	.word	0x00007990
        /*11b8*/ 	.word	0x00000006
        /*11bc*/ 	.word	0x00030c30
        /*11c0*/ 	.short	0x010a
        /*11c2*/ 	.byte	0x3f
	.zero		1


	//   ....[21]....
        /*11c4*/ 	.word	0x0000b5b0
        /*11c8*/ 	.word	0x00000005
        /*11cc*/ 	.word	0x00000000
        /*11d0*/ 	.short	0x0101
        /*11d2*/ 	.byte	0x3f
	.zero		1


	//   ....[22]....
        /*11d4*/ 	.word	0x0000ba20
        /*11d8*/ 	.word	0x00000006
        /*11dc*/ 	.word	0x00000000
        /*11e0*/ 	.short	0x0101
        /*11e2*/ 	.byte	0x3f
	.zero		1


	//   ....[23]....
        /*11e4*/ 	.word	0x0000c2c0
        /*11e8*/ 	.word	0x00000006
        /*11ec*/ 	.word	0x00030c10
        /*11f0*/ 	.short	0x010a
        /*11f2*/ 	.byte	0x3f
	.zero		1


	//   ....[24]....
        /*11f4*/ 	.word	0x0000c340
        /*11f8*/ 	.word	0x00000006
        /*11fc*/ 	.word	0x00030c10
        /*1200*/ 	.short	0x010a
        /*1202*/ 	.byte	0x3f
	.zero		1


	//   ....[25]....
        /*1204*/ 	.word	0x0000c750
        /*1208*/ 	.word	0x00000006
        /*120c*/ 	.word	0x00030c30
        /*1210*/ 	.short	0x010a
        /*1212*/ 	.byte	0x3f
	.zero		1


	//   ....[26]....
        /*1214*/ 	.word	0x0000c790
        /*1218*/ 	.word	0x00000006
        /*121c*/ 	.word	0x00030c30
        /*1220*/ 	.short	0x010a
        /*1222*/ 	.byte	0x3f
	.zero		1


	//   ....[27]....
        /*1224*/ 	.word	0x00010e70
        /*1228*/ 	.word	0x00000005
        /*122c*/ 	.word	0x00000000
        /*1230*/ 	.short	0x0101
        /*1232*/ 	.byte	0x3f
	.zero		1


	//   ....[28]....
        /*1234*/ 	.word	0x000112f0
        /*1238*/ 	.word	0x00000006
        /*123c*/ 	.word	0x00000000
        /*1240*/ 	.short	0x0101
        /*1242*/ 	.byte	0x3f
	.zero		1


	//   ....[29]....
        /*1244*/ 	.word	0x00012e80
        /*1248*/ 	.word	0x00000010
        /*124c*/ 	.word	0x00030c20
        /*1250*/ 	.short	0x010a
        /*1252*/ 	.byte	0x3f
	.zero		1


	//   ....[30]....
        /*1254*/ 	.word	0x00013450
        /*1258*/ 	.word	0x00000010
        /*125c*/ 	.word	0x00030c40
        /*1260*/ 	.short	0x010a
        /*1262*/ 	.byte	0x3f
	.zero		1


	//   ....[31]....
        /*1264*/ 	.word	0x00013680
        /*1268*/ 	.word	0x00000010
        /*126c*/ 	.word	0x00030c28
        /*1270*/ 	.short	0x010a
        /*1272*/ 	.byte	0x3f
	.zero		1


	//   ....[32]....
        /*1274*/ 	.word	0x000138b0
        /*1278*/ 	.word	0x00000010
        /*127c*/ 	.word	0x00030c48
        /*1280*/ 	.short	0x010a
        /*1282*/ 	.byte	0x3f
	.zero		1


	//   ....[33]....
        /*1284*/ 	.word	0x00013a90
        /*1288*/ 	.word	0x00000010
        /*128c*/ 	.word	0x00030c20
        /*1290*/ 	.short	0x010a
        /*1292*/ 	.byte	0x3f
	.zero		1


	//   ....[34]....
        /*1294*/ 	.word	0x00013d40
        /*1298*/ 	.word	0x00000010
        /*129c*/ 	.word	0x00030c40
        /*12a0*/ 	.short	0x010a
        /*12a2*/ 	.byte	0x3f
	.zero		1


	//   ....[35]....
        /*12a4*/ 	.word	0x00013f40
        /*12a8*/ 	.word	0x00000010
        /*12ac*/ 	.word	0x00030c28
        /*12b0*/ 	.short	0x010a
        /*12b2*/ 	.byte	0x3f
	.zero		1


	//   ....[36]....
        /*12b4*/ 	.word	0x000141c0
        /*12b8*/ 	.word	0x00000003
        /*12bc*/ 	.word	0x00030c40
        /*12c0*/ 	.short	0x010a
        /*12c2*/ 	.byte	0x3f
	.zero		1


	//   ....[37]....
        /*12c4*/ 	.word	0x00014590
        /*12c8*/ 	.word	0x00000006
        /*12cc*/ 	.word	0x00000000
        /*12d0*/ 	.short	0x010a
        /*12d2*/ 	.byte	0x3f
	.zero		1


	//   ....[38]....
        /*12d4*/ 	.word	0x000145f0
        /*12d8*/ 	.word	0x00000003
        /*12dc*/ 	.word	0x00000000
        /*12e0*/ 	.short	0x010a
        /*12e2*/ 	.byte	0x3f
	.zero		1


	//   ....[39]....
        /*12e4*/ 	.word	0x00014650
        /*12e8*/ 	.word	0x00000002
        /*12ec*/ 	.word	0x00000000
        /*12f0*/ 	.short	0x010a
        /*12f2*/ 	.byte	0x3f
	.zero		1


	//   ....[40]....
        /*12f4*/ 	.word	0x00014680
        /*12f8*/ 	.word	0x00000003
        /*12fc*/ 	.word	0x00000000
        /*1300*/ 	.short	0x010a
        /*1302*/ 	.byte	0x3f
	.zero		1


	//   ....[41]....
        /*1304*/ 	.word	0x00014760
        /*1308*/ 	.word	0x00000010
        /*130c*/ 	.word	0x00030c00
        /*1310*/ 	.short	0x010a
        /*1312*/ 	.byte	0x3f
	.zero		1


	//   ....[42]....
        /*1314*/ 	.word	0x000147b0
        /*1318*/ 	.word	0x00000006
        /*131c*/ 	.word	0x00030c10
        /*1320*/ 	.short	0x010a
        /*1322*/ 	.byte	0x3f
	.zero		1


	//   ....[43]....
        /*1324*/ 	.word	0x00014800
        /*1328*/ 	.word	0x00000006
        /*132c*/ 	.word	0x00030c30
        /*1330*/ 	.short	0x010a
        /*1332*/ 	.byte	0x3f
	.zero		1


	//   ....[44]....
        /*1334*/ 	.word	0x00014850
        /*1338*/ 	.word	0x00000006
        /*133c*/ 	.word	0x00030c10
        /*1340*/ 	.short	0x010a
        /*1342*/ 	.byte	0x3f
	.zero		1


	//   ....[45]....
        /*1344*/ 	.word	0x000148a0
        /*1348*/ 	.word	0x00000006
        /*134c*/ 	.word	0x00030c30
        /*1350*/ 	.short	0x010a
        /*1352*/ 	.byte	0x3f
	.zero		1


	//   ....[46]....
        /*1354*/ 	.word	0x000148f0
        /*1358*/ 	.word	0x00000006
        /*135c*/ 	.word	0x00030c10
        /*1360*/ 	.short	0x010a
        /*1362*/ 	.byte	0x3f
	.zero		1


	//   ....[47]....
        /*1364*/ 	.word	0x00014940
        /*1368*/ 	.word	0x00000006
        /*136c*/ 	.word	0x00030c30
        /*1370*/ 	.short	0x010a
        /*1372*/ 	.byte	0x3f
	.zero		1


	//   ....[48]....
        /*1374*/ 	.word	0x00014990
        /*1378*/ 	.word	0x00000010
        /*137c*/ 	.word	0x00030c20
        /*1380*/ 	.short	0x010a
        /*1382*/ 	.byte	0x3f
	.zero		1


	//   ....[49]....
        /*1384*/ 	.word	0x000149e0
        /*1388*/ 	.word	0x00000010
        /*138c*/ 	.word	0x00030c40
        /*1390*/ 	.short	0x010a
        /*1392*/ 	.byte	0x3f
	.zero		1


	//   ....[50]....
        /*1394*/ 	.word	0x00014a30
        /*1398*/ 	.word	0x00000010
        /*139c*/ 	.word	0x00030c28
        /*13a0*/ 	.short	0x010a
        /*13a2*/ 	.byte	0x3f
	.zero		1


	//   ....[51]....
        /*13a4*/ 	.word	0x00014a80
        /*13a8*/ 	.word	0x00000010
        /*13ac*/ 	.word	0x00030c48
        /*13b0*/ 	.short	0x010a
        /*13b2*/ 	.byte	0x3f
	.zero		1


	//   ....[52]....
        /*13b4*/ 	.word	0x00014ae0
        /*13b8*/ 	.word	0x00000010
        /*13bc*/ 	.word	0x00030c20
        /*13c0*/ 	.short	0x010a
        /*13c2*/ 	.byte	0x3f
	.zero		1


	//   ....[53]....
        /*13c4*/ 	.word	0x00014b30
        /*13c8*/ 	.word	0x00000010
        /*13cc*/ 	.word	0x00030c40
        /*13d0*/ 	.short	0x010a
        /*13d2*/ 	.byte	0x3f
	.zero		1


	//   ....[54]....
        /*13d4*/ 	.word	0x00014b80
        /*13d8*/ 	.word	0x00000010
        /*13dc*/ 	.word	0x00030c28
        /*13e0*/ 	.short	0x010a
        /*13e2*/ 	.byte	0x3f
	.zero		1


	//   ....[55]....
        /*13e4*/ 	.word	0x00014bd0
        /*13e8*/ 	.word	0x00000003
        /*13ec*/ 	.word	0x00030c40
        /*13f0*/ 	.short	0x010a
        /*13f2*/ 	.byte	0x3f
	.zero		1


	//   ....[56]....
        /*13f4*/ 	.word	0x00014ca0
        /*13f8*/ 	.word	0x00000006
        /*13fc*/ 	.word	0x00000000
        /*1400*/ 	.short	0x010a
        /*1402*/ 	.byte	0x3f
	.zero		1


	//   ....[57]....
        /*1404*/ 	.word	0x00014cf0
        /*1408*/ 	.word	0x00000003
        /*140c*/ 	.word	0x00000000
        /*1410*/ 	.short	0x010a
        /*1412*/ 	.byte	0x3f
	.zero		1


	//   ....[58]....
        /*1414*/ 	.word	0x00014d40
        /*1418*/ 	.word	0x00000002
        /*141c*/ 	.word	0x00000000
        /*1420*/ 	.short	0x010a
        /*1422*/ 	.byte	0x3f
	.zero		1


	//----- nvinfo : EIATTR_NUM_MBARRIERS
	.align		4
.L_646:
        /*1424*/ 	.byte	0x03, 0x38
        /*1426*/ 	.short	0x0009


	//----- nvinfo : EIATTR_EXIT_INSTR_OFFSETS
	.align		4
        /*1428*/ 	.byte	0x04, 0x1c
        /*142a*/ 	.short	(.L_648 - .L_647)


	//   ....[0]....
.L_647:
        /*142c*/ 	.word	0x000146d0


	//----- nvinfo : EIATTR_MAX_THREADS
	.align		4
.L_648:
        /*1430*/ 	.byte	0x04, 0x05
        /*1432*/ 	.short	(.L_650 - .L_649)
.L_649:
        /*1434*/ 	.word	0x00000180
        /*1438*/ 	.word	0x00000001
        /*143c*/ 	.word	0x00000001


	//----- nvinfo : EIATTR_CRS_STACK_SIZE
	.align		4
.L_650:
        /*1440*/ 	.byte	0x04, 0x1e
        /*1442*/ 	.short	(.L_652 - .L_651)
.L_651:
        /*1444*/ 	.word	0x00000000


	//----- nvinfo : EIATTR_CBANK_PARAM_SIZE
	.align		4
.L_652:
        /*1448*/ 	.byte	0x03, 0x19
        /*144a*/ 	.short	0x06f0


	//----- nvinfo : EIATTR_PARAM_CBANK
	.align		4
        /*144c*/ 	.byte	0x04, 0x0a
        /*144e*/ 	.short	(.L_654 - .L_653)
	.align		4
.L_653:
        /*1450*/ 	.word	index@(.nv.constant0._ZN7cutlass13device_kernelIN5flash11enable_sm90INS1_16FlashAttnBwdSm90INS1_25CollectiveMainloopBwdSm90ILi2ELi2ELi2EN4cute5tupleIJNS5_1CILi1EEES8_S8_EEENS6_IJNS7_ILi128EEESA_NS7_ILi64EEEEEENS_10bfloat16_tEfNS_4arch4Sm90ELb0ELb1ELb1ELb0ELb0ELb1ELb0ELb0ELi2ELi1ELi2ELi2ELb0EEENS1_24CollectiveEpilogueBwdGQAISC_fSF_Li256ELb0ELb0EEENS1_19SingleTileSchedulerILb0ELb0ELb0ELi128EEEEEEEEEvNT_6ParamsE)
        /*1454*/ 	.short	0x0210
        /*1456*/ 	.short	0x06f0


	//----- nvinfo : EIATTR_SW_WAR
	.align		4
.L_654:
        /*1458*/ 	.byte	0x04, 0x36
        /*145a*/ 	.short	(.L_656 - .L_655)
.L_655:
        /*145c*/ 	.word	0x00000008
.L_656:


//--------------------- .nv.info._ZN7cutlass13device_kernelIN5flash11enable_sm90INS1_16FlashAttnBwdSm90INS1_25CollectiveMainloopBwdSm90ILi2ELi2ELi2EN4cute5tupleIJNS5_1CILi1EEES8_S8_EEENS6_IJNS7_ILi128EEESA_NS7_ILi64EEEEEENS_10bfloat16_tEfNS_4arch4Sm90ELb0ELb1ELb1ELb0ELb1ELb1ELb0ELb0ELi2ELi1ELi2ELi2ELb0EEENS1_24CollectiveEpilogueBwdGQAISC_fSF_Li256ELb0ELb1EEENS1_19SingleTileSchedulerILb0ELb0ELb0ELi128EEEEEEEEEvNT_6ParamsE --------------------------
	.section	.nv.info._ZN7cutlass13device_kernelIN5flash11enable_sm90INS1_16FlashAttnBwdSm90INS1_25CollectiveMainloopBwdSm90ILi2ELi2ELi2EN4cute5tupleIJNS5_1CILi1EEES8_S8_EEENS6_IJNS7_ILi128EEESA_NS7_ILi64EEEEEENS_10bfloat16_tEfNS_4arch4Sm90ELb0ELb1ELb1ELb0ELb1ELb1ELb0ELb0ELi2ELi1ELi2ELi2ELb0EEENS1_24CollectiveEpilogueBwdGQAISC_fSF_Li256ELb0ELb1EEENS1_19SingleTileSchedulerILb0ELb0ELb0ELi128EEEEEEEEEvNT_6ParamsE,"",@"SHT_CUDA_INFO"
	.sectionflags	@""
	.align	4


	//----- nvinfo : EIATTR_CUDA_API_VERSION
	.align		4
        /*0000*/ 	.byte	0x04, 0x37
        /*0002*/ 	.short	(.L_658 - .L_657)
.L_657:
        /*0004*/ 	.word	0x00000082


	//----- nvinfo : EIATTR_KPARAM_INFO
	.align		4
.L_658:
        /*0008*/ 	.byte	0x04, 0x17
        /*000a*/ 	.short	(.L_660 - .L_659)
.L_659:
        /*000c*/ 	.word	0x00000000
        /*0010*/ 	.short	0x0000
        /*0012*/ 	.short	0x0070
        /*0014*/ 	.byte	0x00, 0xf0, 0x01, 0x1a


	//----- nvinfo : EIATTR_SPARSE_MMA_MASK
	.align		4
.L_660:
        /*0018*/ 	.byte	0x03, 0x50
        /*001a*/ 	.short	0x0000


	//----- nvinfo : EIATTR_MAXREG_COUNT
	.align		4
        /*001c*/ 	.byte	0x03, 0x1b
        /*001e*/ 	.short	0x00a8


	//----- nvinfo : EIATTR_NUM_BARRIERS
	.align		4
        /*0020*/ 	.byte	0x02, 0x4c
        /*0022*/ 	.byte	0x10
	.zero		1


	//----- nvinfo : EIATTR_EXTERNS
	.align		4
        /*0024*/ 	.byte	0x04, 0x0f
        /*0026*/ 	.short	(.L_662 - .L_661)


	//   ....[0]....
	.align		4
.L_661:
        /*0028*/ 	.word	index@(__assertfail)


	//----- nvinfo : EIATTR_ANNOTATIONS
	.align		4
.L_662:
        /*002c*/ 	.byte	0x04, 0x55
        /*002e*/ 	.short	(.L_664 - .L_663)


	//   ....[0]....
.L_663:
        /* <DEDUP_REMOVED lines=156> */


	//----- nvinfo : EIATTR_MERCURY_ISA_VERSION
	.align		4
.L_664:
        /*09e0*/ 	.byte	0x03, 0x5f
        /*09e2*/ 	.short	0x0101


	//----- nvinfo : EIATTR_INT_WARP_WIDE_INSTR_OFFSETS
	.align		4
        /*09e4*/ 	.byte	0x04, 0x31
        /*09e6*/ 	.short	(.L_666 - .L_665)


	//   ....[0]....
.L_665:
        /*09e8*/ 	.word	0x00000190


	//   ....[1]....
        /*09ec*/ 	.word	0x000001c0


	//   ....[2]....
        /*09f0*/ 	.word	0x00012ac0


	//   ....[3]....
        /*09f4*/ 	.word	0x000130b0


	//   ....[4]....
        /*09f8*/ 	.word	0x00013560


	//   ....[5]....
        /*09fc*/ 	.word	0x00013820


	//   ....[6]....
        /*0a00*/ 	.word	0x00013a80


	//   ....[7]....
        /*0a04*/ 	.word	0x00013c10


	//----- nvinfo : EIATTR_COOP_GROUP_MASK_REGIDS
	.align		4
.L_666:
        /*0a08*/ 	.byte	0x04, 0x29
        /*0a0a*/ 	.short	(.L_668 - .L_667)


	//   ....[0]....
.L_667:
        /*0a0c*/ 	.word	0xffffffff


	//   ....[1]....
        /*0a10*/ 	.word	0xffffffff


	//   ....[2]....
        /*0a14*/ 	.word	0xffffffff


	//   ....[3]....
        /*0a18*/ 	.word	0xffffffff


	//   ....[4]....
        /*0a1c*/ 	.word	0xffffffff


	//   ....[5]....
        /*0a20*/ 	.word	0xffffffff


	//   ....[6]....
        /*0a24*/ 	.word	0xffffffff


	//   ....[7]....
        /*0a28*/ 	.word	0xffffffff


	//   ....[8]....
        /*0a2c*/ 	.word	0xffffffff


	//   ....[9]....
        /*0a30*/ 	.word	0xffffffff


	//   ....[10]....
        /*0a34*/ 	.word	0xffffffff


	//   ....[11]....
        /*0a38*/ 	.word	0xffffffff


	//   ....[12]....
        /*0a3c*/ 	.word	0xffffffff


	//   ....[13]....
        /*0a40*/ 	.word	0xffffffff


	//   ....[14]....
        /*0a44*/ 	.word	0xffffffff


	//   ....[15]....
        /*0a48*/ 	.word	0xffffffff


	//   ....[16]....
        /*0a4c*/ 	.word	0xffffffff


	//   ....[17]....
        /*0a50*/ 	.word	0xffffffff


	//   ....[18]....
        /*0a54*/ 	.word	0xffffffff


	//   ....[19]....
        /*0a58*/ 	.word	0xffffffff


	//   ....[20]....
        /*0a5c*/ 	.word	0xffffffff


	//   ....[21]....
        /*0a60*/ 	.word	0xffffffff


	//   ....[22]....
        /*0a64*/ 	.word	0xffffffff


	//   ....[23]....
        /*0a68*/ 	.word	0xffffffff


	//   ....[24]....
        /*0a6c*/ 	.word	0xffffffff


	//   ....[25]....
        /*0a70*/ 	.word	0xffffffff


	//   ....[26]....
        /*0a74*/ 	.word	0xffffffff


	//   ....[27]....
        /*0a78*/ 	.word	0xffffffff


	//   ....[28]....
        /*0a7c*/ 	.word	0xffffffff


	//   ....[29]....
        /*0a80*/ 	.word	0xffffffff


	//   ....[30]....
        /*0a84*/ 	.word	0xffffffff


	//   ....[31]....
        /*0a88*/ 	.word	0xffffffff


	//   ....[32]....
        /*0a8c*/ 	.word	0xffffffff


	//   ....[33]....
        /*0a90*/ 	.word	0xffffffff


	//   ....[34]....
        /*0a94*/ 	.word	0xffffffff


	//   ....[35]....
        /*0a98*/ 	.word	0xffffffff


	//   ....[36]....
        /*0a9c*/ 	.word	0xffffffff


	//   ....[37]....
        /*0aa0*/ 	.word	0xffffffff


	//   ....[38]....
        /*0aa4*/ 	.word	0xffffffff


	//   ....[39]....
        /*0aa8*/ 	.word	0xffffffff


	//   ....[40]....
        /*0aac*/ 	.word	0xffffffff


	//   ....[41]....
        /*0ab0*/ 	.word	0xffffffff


	//   ....[42]....
        /*0ab4*/ 	.word	0xffffffff


	//   ....[43]....
        /*0ab8*/ 	.word	0xffffffff


	//   ....[44]....
        /*0abc*/ 	.word	0xffffffff


	//   ....[45]....
        /*0ac0*/ 	.word	0xffffffff


	//   ....[46]....
        /*0ac4*/ 	.word	0xffffffff


	//   ....[47]....
        /*0ac8*/ 	.word	0xffffffff


	//   ....[48]....
        /*0acc*/ 	.word	0xffffffff


	//   ....[49]....
        /*0ad0*/ 	.word	0xffffffff


	//   ....[50]....
        /*0ad4*/ 	.word	0xffffffff


	//   ....[51]....
        /*0ad8*/ 	.word	0xffffffff


	//   ....[52]....
        /*0adc*/ 	.word	0xffffffff


	//   ....[53]....
        /*0ae0*/ 	.word	0xffffffff


	//   ....[54]....
        /*0ae4*/ 	.word	0xffffffff


	//   ....[55]....
        /*0ae8*/ 	.word	0xffffffff


	//   ....[56]....
        /*0aec*/ 	.word	0xffffffff


	//   ....[57]....
        /*0af0*/ 	.word	0xffffffff


	//   ....[58]....
        /*0af4*/ 	.word	0xffffffff


	//   ....[59]....
        /*0af8*/ 	.word	0xffffffff


	//   ....[60]....
        /*0afc*/ 	.word	0xffffffff


	//   ....[61]....
        /*0b00*/ 	.word	0xffffffff


	//   ....[62]....
        /*0b04*/ 	.word	0xffffffff


	//   ....[63]....
        /*0b08*/ 	.word	0xffffffff


	//   ....[64]....
        /*0b0c*/ 	.word	0xffffffff


	//   ....[65]....
        /*0b10*/ 	.word	0xffffffff


	//   ....[66]....
        /*0b14*/ 	.word	0xffffffff


	//   ....[67]....
        /*0b18*/ 	.word	0xffffffff


	//   ....[68]....
        /*0b1c*/ 	.word	0xffffffff


	//   ....[69]....
        /*0b20*/ 	.word	0xffffffff


	//   ....[70]....
        /*0b24*/ 	.word	0xffffffff


	//   ....[71]....
        /*0b28*/ 	.word	0xffffffff


	//   ....[72]....
        /*0b2c*/ 	.word	0xffffffff


	//   ....[73]....
        /*0b30*/ 	.word	0xffffffff


	//   ....[74]....
        /*0b34*/ 	.word	0xffffffff


	//   ....[75]....
        /*0b38*/ 	.word	0xffffffff


	//   ....[76]....
        /*0b3c*/ 	.word	0xffffffff


	//   ....[77]....
        /*0b40*/ 	.word	0xffffffff


	//   ....[78]....
        /*0b44*/ 	.word	0xffffffff


	//   ....[79]....
        /*0b48*/ 	.word	0xffffffff


	//   ....[80]....
        /*0b4c*/ 	.word	0xffffffff


	//   ....[81]....
        /*0b50*/ 	.word	0xffffffff


	//   ....[82]....
        /*0b54*/ 	.word	0xffffffff


	//   ....[83]....
        /*0b58*/ 	.word	0xffffffff


	//   ....[84]....
        /*0b5c*/ 	.word	0xffffffff


	//   ....[85]....
        /*0b60*/ 	.word	0xffffffff


	//   ....[86]....
        /*0b64*/ 	.word	0xffffffff


	//   ....[87]....
        /*0b68*/ 	.word	0xffffffff


	//   ....[88]....
        /*0b6c*/ 	.word	0xffffffff


	//   ....[89]....
        /*0b70*/ 	.word	0xffffffff


	//   ....[90]....
        /*0b74*/ 	.word	0xffffffff


	//   ....[91]....
        /*0b78*/ 	.word	0xffffffff


	//   ....[92]....
        /*0b7c*/ 	.word	0xffffffff


	//   ....[93]....
        /*0b80*/ 	.word	0xffffffff


	//   ....[94]....
        /*0b84*/ 	.word	0xffffffff


	//   ....[95]....
        /*0b88*/ 	.word	0xffffffff


	//   ....[96]....
        /*0b8c*/ 	.word	0xffffffff


	//   ....[97]....
        /*0b90*/ 	.word	0xffffffff


	//   ....[98]....
        /*0b94*/ 	.word	0xffffffff


	//   ....[99]....
        /*0b98*/ 	.word	0xffffffff


	//   ....[100]....
        /*0b9c*/ 	.word	0xffffffff


	//   ....[101]....
        /*0ba0*/ 	.word	0xffffffff


	//   ....[102]....
        /*0ba4*/ 	.word	0xffffffff


	//   ....[103]....
        /*0ba8*/ 	.word	0xffffffff


	//   ....[104]....
        /*0bac*/ 	.word	0xffffffff


	//   ....[105]....
        /*0bb0*/ 	.word	0xffffffff


	//   ....[106]....
        /*0bb4*/ 	.word	0xffffffff


	//   ....[107]....
        /*0bb8*/ 	.word	0xffffffff


	//   ....[108]....
        /*0bbc*/ 	.word	0xffffffff


	//   ....[109]....
        /*0bc0*/ 	.word	0xffffffff


	//   ....[110]....
        /*0bc4*/ 	.word	0xffffffff


	//   ....[111]....
        /*0bc8*/ 	.word	0xffffffff


	//   ....[112]....
        /*0bcc*/ 	.word	0xffffffff


	//   ....[113]....
        /*0bd0*/ 	.word	0xffffffff


	//   ....[114]....
        /*0bd4*/ 	.word	0xffffffff


	//   ....[115]....
        /*0bd8*/ 	.word	0xffffffff


	//   ....[116]....
        /*0bdc*/ 	.word	0xffffffff


	//   ....[117]....
        /*0be0*/ 	.word	0xffffffff


	//   ....[118]....
        /*0be4*/ 	.word	0xffffffff


	//   ....[119]....
        /*0be8*/ 	.word	0xffffffff


	//   ....[120]....
        /*0bec*/ 	.word	0xffffffff


	//   ....[121]....
        /*0bf0*/ 	.word	0xffffffff


	//   ....[122]....
        /*0bf4*/ 	.word	0xffffffff


	//   ....[123]....
        /*0bf8*/ 	.word	0xffffffff


	//   ....[124]....
        /*0bfc*/ 	.word	0xffffffff


	//   ....[125]....
        /*0c00*/ 	.word	0xffffffff


	//   ....[126]....
        /*0c04*/ 	.word	0xffffffff


	//   ....[127]....
        /*0c08*/ 	.word	0xffffffff


	//   ....[128]....
        /*0c0c*/ 	.word	0xffffffff


	//   ....[129]....
        /*0c10*/ 	.word	0xffffffff


	//   ....[130]....
        /*0c14*/ 	.word	0xffffffff


	//   ....[131]....
        /*0c18*/ 	.word	0xffffffff


	//   ....[132]....
        /*0c1c*/ 	.word	0xffffffff


	//   ....[133]....
        /*0c20*/ 	.word	0xffffffff


	//   ....[134]....
        /*0c24*/ 	.word	0xffffffff


	//   ....[135]....
        /*0c28*/ 	.word	0xffffffff


	//   ....[136]....
        /*0c2c*/ 	.word	0xffffffff


	//   ....[137]....
        /*0c30*/ 	.word	0xffffffff


	//   ....[138]....
        /*0c34*/ 	.word	0xffffffff


	//   ....[139]....
        /*0c38*/ 	.word	0xffffffff


	//   ....[140]....
        /*0c3c*/ 	.word	0xffffffff


	//   ....[141]....
        /*0c40*/ 	.word	0xffffffff


	//   ....[142]....
        /*0c44*/ 	.word	0xffffffff


	//   ....[143]....
        /*0c48*/ 	.word	0xffffffff


	//   ....[144]....
        /*0c4c*/ 	.word	0xffffffff


	//   ....[145]....
        /*0c50*/ 	.word	0xffffffff


	//   ....[146]....
        /*0c54*/ 	.word	0xffffffff


	//   ....[147]....
        /*0c58*/ 	.word	0xffffffff


	//   ....[148]....
        /*0c5c*/ 	.word	0xffffffff


	//   ....[149]....
        /*0c60*/ 	.word	0xffffffff


	//   ....[150]....
        /*0c64*/ 	.word	0xffffffff


	//   ....[151]....
        /*0c68*/ 	.word	0xffffffff


	//   ....[152]....
        /*0c6c*/ 	.word	0xffffffff


	//   ....[153]....
        /*0c70*/ 	.word	0xffffffff


	//   ....[154]....
        /*0c74*/ 	.word	0xffffffff


	//   ....[155]....
        /*0c78*/ 	.word	0xffffffff


	//   ....[156]....
        /*0c7c*/ 	.word	0xffffffff


	//   ....[157]....
        /*0c80*/ 	.word	0xffffffff


	//   ....[158]....
        /*0c84*/ 	.word	0xffffffff


	//   ....[159]....
        /*0c88*/ 	.word	0xffffffff


	//   ....[160]....
        /*0c8c*/ 	.word	0xffffffff


	//   ....[161]....
        /*0c90*/ 	.word	0xffffffff


	//   ....[162]....
        /*0c94*/ 	.word	0xffffffff


	//   ....[163]....
        /*0c98*/ 	.word	0xffffffff


	//   ....[164]....
        /*0c9c*/ 	.word	0xffffffff


	//   ....[165]....
        /*0ca0*/ 	.word	0xffffffff


	//   ....[166]....
        /*0ca4*/ 	.word	0xffffffff


	//   ....[167]....
        /*0ca8*/ 	.word	0xffffffff


	//   ....[168]....
        /*0cac*/ 	.word	0xffffffff


	//   ....[169]....
        /*0cb0*/ 	.word	0xffffffff


	//   ....[170]....
        /*0cb4*/ 	.word	0xffffffff


	//   ....[171]....
        /*0cb8*/ 	.word	0xffffffff


	//   ....[172]....
        /*0cbc*/ 	.word	0xffffffff


	//   ....[173]....
        /*0cc0*/ 	.word	0xffffffff


	//   ....[174]....
        /*0cc4*/ 	.word	0xffffffff


	//   ....[175]....
        /*0cc8*/ 	.word	0xffffffff


	//   ....[176]....
        /*0ccc*/ 	.word	0xffffffff


	//   ....[177]....
        /*0cd0*/ 	.word	0xffffffff


	//   ....[178]....
        /*0cd4*/ 	.word	0xffffffff


	//   ....[179]....
        /*0cd8*/ 	.word	0xffffffff


	//   ....[180]....
        /*0cdc*/ 	.word	0xffffffff


	//   ....[181]....
        /*0ce0*/ 	.word	0xffffffff


	//   ....[182]....
        /*0ce4*/ 	.word	0xffffffff


	//   ....[183]....
        /*0ce8*/ 	.word	0xffffffff


	//   ....[184]....
        /*0cec*/ 	.word	0xffffffff


	//   ....[185]....
        /*0cf0*/ 	.word	0xffffffff


	//   ....[186]....
        /*0cf4*/ 	.word	0xffffffff


	//   ....[187]....
        /*0cf8*/ 	.word	0xffffffff


	//   ....[188]....
        /*0cfc*/ 	.word	0xffffffff


	//   ....[189]....
        /*0d00*/ 	.word	0xffffffff


	//   ....[190]....
        /*0d04*/ 	.word	0xffffffff


	//   ....[191]....
        /*0d08*/ 	.word	0xffffffff


	//   ....[192]....
        /*0d0c*/ 	.word	0xffffffff


	//   ....[193]....
        /*0d10*/ 	.word	0xffffffff


	//   ....[194]....
        /*0d14*/ 	.word	0xffffffff


	//   ....[195]....
        /*0d18*/ 	.word	0xffffffff


	//   ....[196]....
        /*0d1c*/ 	.word	0xffffffff


	//   ....[197]....
        /*0d20*/ 	.word	0xffffffff


	//   ....[198]....
        /*0d24*/ 	.word	0xffffffff


	//   ....[199]....
        /*0d28*/ 	.word	0xffffffff


	//   ....[200]....
        /*0d2c*/ 	.word	0xffffffff


	//   ....[201]....
        /*0d30*/ 	.word	0xffffffff


	//   ....[202]....
        /*0d34*/ 	.word	0xffffffff


	//   ....[203]....
        /*0d38*/ 	.word	0xffffffff


	//   ....[204]....
        /*0d3c*/ 	.word	0xffffffff


	//   ....[205]....
        /*0d40*/ 	.word	0xffffffff


	//   ....[206]....
        /*0d44*/ 	.word	0xffffffff


	//   ....[207]....
        /*0d48*/ 	.word	0xffffffff


	//   ....[208]....
        /*0d4c*/ 	.word	0xffffffff


	//   ....[209]....
        /*0d50*/ 	.word	0xffffffff


	//   ....[210]....
        /*0d54*/ 	.word	0xffffffff


	//   ....[211]....
        /*0d58*/ 	.word	0xffffffff


	//   ....[212]....
        /*0d5c*/ 	.word	0x0500000f


	//   ....[213]....
        /*0d60*/ 	.word	0x0500000f


	//   ....[214]....
        /*0d64*/ 	.word	0x0500000f


	//   ....[215]....
        /*0d68*/ 	.word	0x0500000f


	//   ....[216]....
        /*0d6c*/ 	.word	0x0500000f


	//   ....[217]....
        /*0d70*/ 	.word	0x0500000f


	//----- nvinfo : EIATTR_COOP_GROUP_INSTR_OFFSETS
	.align		4
.L_668:
        /*0d74*/ 	.byte	0x04, 0x28
        /*0d76*/ 	.short	(.L_670 - .L_669)


	//   ....[0]....
.L_669:
        /*0d78*/ 	.word	0x00000070


	//   ....[1]....
        /*0d7c*/ 	.word	0x000001a0


	//   ....[2]....
        /*0d80*/ 	.word	0x000001f0


	//   ....[3]....
        /*0d84*/ 	.word	0x000003e0


	//   ....[4]....
        /*0d88*/ 	.word	0x00000610


	//   ....[5]....
        /*0d8c*/ 	.word	0x00000f60


	//   ....[6]....
        /*0d90*/ 	.word	0x00003240


	//   ....[7]....
        /*0d94*/ 	.word	0x00003780


	//   ....[8]....
        /*0d98*/ 	.word	0x00003ae0


	//   ....[9]....
        /*0d9c*/ 	.word	0x00003b10


	//   ....[10]....
        /*0da0*/ 	.word	0x00003b60


	//   ....[11]....
        /*0da4*/ 	.word	0x00003ba0


	//   ....[12]....
        /*0da8*/ 	.word	0x00003bc0


	//   ....[13]....
        /*0dac*/ 	.word	0x00003c70


	//   ....[14]....
        /*0db0*/ 	.word	0x00003cc0


	//   ....[15]....
        /*0db4*/ 	.word	0x00003d00


	//   ....[16]....
        /*0db8*/ 	.word	0x00003d30


	//   ....[17]....
        /*0dbc*/ 	.word	0x00003d50


	//   ....[18]....
        /*0dc0*/ 	.word	0x00003d60


	//   ....[19]....
        /*0dc4*/ 	.word	0x00003dd0


	//   ....[20]....
        /*0dc8*/ 	.word	0x00003e10


	//   ....[21]....
        /*0dcc*/ 	.word	0x00003e40


	//   ....[22]....
        /*0dd0*/ 	.word	0x00003e80


	//   ....[23]....
        /*0dd4*/ 	.word	0x00003ee0


	//   ....[24]....
        /*0dd8*/ 	.word	0x00003fd0


	//   ....[25]....
        /*0ddc*/ 	.word	0x00004040


	//   ....[26]....
        /*0de0*/ 	.word	0x00004070


	//   ....[27]....
        /*0de4*/ 	.word	0x000040d0


	//   ....[28]....
        /*0de8*/ 	.word	0x00004110


	//   ....[29]....
        /*0dec*/ 	.word	0x00004130


	//   ....[30]....
        /*0df0*/ 	.word	0x00004160


	//   ....[31]....
        /*0df4*/ 	.word	0x00004190


	//   ....[32]....
        /*0df8*/ 	.word	0x000041b0


	//   ....[33]....
        /*0dfc*/ 	.word	0x000042d0


	//   ....[34]....
        /*0e00*/ 	.word	0x00004310


	//   ....[35]....
        /*0e04*/ 	.word	0x00004340


	//   ....[36]....
        /*0e08*/ 	.word	0x00004370


	//   ....[37]....
        /*0e0c*/ 	.word	0x00004390


	//   ....[38]....
        /*0e10*/ 	.word	0x00004440


	//   ....[39]....
        /*0e14*/ 	.word	0x00004470


	//   ....[40]....
        /*0e18*/ 	.word	0x000044b0


	//   ....[41]....
        /*0e1c*/ 	.word	0x000044d0


	//   ....[42]....
        /*0e20*/ 	.word	0x000044f0


	//   ....[43]....
        /*0e24*/ 	.word	0x00004500


	//   ....[44]....
        /*0e28*/ 	.word	0x00004550


	//   ....[45]....
        /*0e2c*/ 	.word	0x00004580


	//   ....[46]....
        /*0e30*/ 	.word	0x000045c0


	//   ....[47]....
        /*0e34*/ 	.word	0x000045f0


	//   ....[48]....
        /*0e38*/ 	.word	0x00004700


	//   ....[49]....
        /*0e3c*/ 	.word	0x000047a0


	//   ....[50]....
        /*0e40*/ 	.word	0x000047b0


	//   ....[51]....
        /*0e44*/ 	.word	0x00004880


	//   ....[52]....
        /*0e48*/ 	.word	0x000048b0


	//   ....[53]....
        /*0e4c*/ 	.word	0x000048f0


	//   ....[54]....
        /*0e50*/ 	.word	0x000049b0


	//   ....[55]....
        /*0e54*/ 	.word	0x00004b50


	//   ....[56]....
        /*0e58*/ 	.word	0x00004b90


	//   ....[57]....
        /*0e5c*/ 	.word	0x00004c40


	//   ....[58]....
        /*0e60*/ 	.word	0x00004c80


	//   ....[59]....
        /*0e64*/ 	.word	0x00004cc0


	//   ....[60]....
        /*0e68*/ 	.word	0x00004d40


	//   ....[61]....
        /*0e6c*/ 	.word	0x00004d80


	//   ....[62]....
        /*0e70*/ 	.word	0x00004eb0


	//   ....[63]....
        /*0e74*/ 	.word	0x00005020


	//   ....[64]....
        /*0e78*/ 	.word	0x00005050


	//   ....[65]....
        /*0e7c*/ 	.word	0x00005070


	//   ....[66]....
        /*0e80*/ 	.word	0x00005090


	//   ....[67]....
        /*0e84*/ 	.word	0x000050d0


	//   ....[68]....
        /*0e88*/ 	.word	0x000050f0


	//   ....[69]....
        /*0e8c*/ 	.word	0x00005170


	//   ....[70]....
        /*0e90*/ 	.word	0x000083d0


	//   ....[71]....
        /*0e94*/ 	.word	0x000083e0


	//   ....[72]....
        /*0e98*/ 	.word	0x000083f0


	//   ....[73]....
        /*0e9c*/ 	.word	0x00008440


	//   ....[74]....
        /*0ea0*/ 	.word	0x00008450


	//   ....[75]....
        /*0ea4*/ 	.word	0x000084d0


	//   ....[76]....
        /*0ea8*/ 	.word	0x00008560


	//   ....[77]....
        /*0eac*/ 	.word	0x00008640


	//   ....[78]....
        /*0eb0*/ 	.word	0x00008660


	//   ....[79]....
        /*0eb4*/ 	.word	0x00008680


	//   ....[80]....
        /*0eb8*/ 	.word	0x000086e0


	//   ....[81]....
        /*0ebc*/ 	.word	0x00008770


	//   ....[82]....
        /*0ec0*/ 	.word	0x000087d0


	//   ....[83]....
        /*0ec4*/ 	.word	0x00008860


	//   ....[84]....
        /*0ec8*/ 	.word	0x000088f0


	//   ....[85]....
        /*0ecc*/ 	.word	0x00008900


	//   ....[86]....
        /*0ed0*/ 	.word	0x00008930


	//   ....[87]....
        /*0ed4*/ 	.word	0x00008970


	//   ....[88]....
        /*0ed8*/ 	.word	0x00008980


	//   ....[89]....
        /*0edc*/ 	.word	0x00008a80


	//   ....[90]....
        /*0ee0*/ 	.word	0x00008af0


	//   ....[91]....
        /*0ee4*/ 	.word	0x00008b20


	//   ....[92]....
        /*0ee8*/ 	.word	0x00008b50


	//   ....[93]....
        /*0eec*/ 	.word	0x00008b70


	//   ....[94]....
        /*0ef0*/ 	.word	0x00008ba0


	//   ....[95]....
        /*0ef4*/ 	.word	0x00008be0


	//   ....[96]....
        /*0ef8*/ 	.word	0x00008c10


	//   ....[97]....
        /*0efc*/ 	.word	0x00008cd0


	//   ....[98]....
        /*0f00*/ 	.word	0x00008d10


	//   ....[99]....
        /*0f04*/ 	.word	0x00008d70


	//   ....[100]....
        /*0f08*/ 	.word	0x00008dc0


	//   ....[101]....
        /*0f0c*/ 	.word	0x00008e80


	//   ....[102]....
        /*0f10*/ 	.word	0x00008ec0


	//   ....[103]....
        /*0f14*/ 	.word	0x00009080


	//   ....[104]....
        /*0f18*/ 	.word	0x00009090


	//   ....[105]....
        /*0f1c*/ 	.word	0x000090c0


	//   ....[106]....
        /*0f20*/ 	.word	0x00009260


	//   ....[107]....
        /*0f24*/ 	.word	0x00009360


	//   ....[108]....
        /*0f28*/ 	.word	0x000093c0


	//   ....[109]....
        /*0f2c*/ 	.word	0x00009400


	//   ....[110]....
        /*0f30*/ 	.word	0x00009640


	//   ....[111]....
        /*0f34*/ 	.word	0x000096e0


	//   ....[112]....
        /*0f38*/ 	.word	0x00009750


	//   ....[113]....
        /*0f3c*/ 	.word	0x00009760


	//   ....[114]....
        /*0f40*/ 	.word	0x00009770


	//   ....[115]....
        /*0f44*/ 	.word	0x00009810


	//   ....[116]....
        /*0f48*/ 	.word	0x00009880


	//   ....[117]....
        /*0f4c*/ 	.word	0x00009960


	//   ....[118]....
        /*0f50*/ 	.word	0x000099e0


	//   ....[119]....
        /*0f54*/ 	.word	0x00009cb0


	//   ....[120]....
        /*0f58*/ 	.word	0x00009cc0


	//   ....[121]....
        /*0f5c*/ 	.word	0x00009cd0


	//   ....[122]....
        /*0f60*/ 	.word	0x00009ce0


	//   ....[123]....
        /*0f64*/ 	.word	0x00009cf0


	//   ....[124]....
        /*0f68*/ 	.word	0x00009d00


	//   ....[125]....
        /*0f6c*/ 	.word	0x00009d10


	//   ....[126]....
        /*0f70*/ 	.word	0x0000a080


	//   ....[127]....
        /*0f74*/ 	.word	0x0000a090


	//   ....[128]....
        /*0f78*/ 	.word	0x0000a0a0


	//   ....[129]....
        /*0f7c*/ 	.word	0x0000a0b0


	//   ....[130]....
        /*0f80*/ 	.word	0x0000a0c0


	//   ....[131]....
        /*0f84*/ 	.word	0x0000a0d0


	//   ....[132]....
        /*0f88*/ 	.word	0x0000a0e0


	//   ....[133]....
        /*0f8c*/ 	.word	0x0000a0f0


	//   ....[134]....
        /*0f90*/ 	.word	0x0000d730


	//   ....[135]....
        /*0f94*/ 	.word	0x0000e0b0


	//   ....[136]....
        /*0f98*/ 	.word	0x0000e0f0


	//   ....[137]....
        /*0f9c*/ 	.word	0x0000e140


	//   ....[138]....
        /*0fa0*/ 	.word	0x0000e200


	//   ....[139]....
        /*0fa4*/ 	.word	0x0000e210


	//   ....[140]....
        /*0fa8*/ 	.word	0x0000e2a0


	//   ....[141]....
        /*0fac*/ 	.word	0x0000e320


	//   ....[142]....
        /*0fb0*/ 	.word	0x0000e330


	//   ....[143]....
        /*0fb4*/ 	.word	0x0000e340


	//   ....[144]....
        /*0fb8*/ 	.word	0x0000e390


	//   ....[145]....
        /*0fbc*/ 	.word	0x0000e3a0


	//   ....[146]....
        /*0fc0*/ 	.word	0x0000e4c0


	//   ....[147]....
        /*0fc4*/ 	.word	0x0000e500


	//   ....[148]....
        /*0fc8*/ 	.word	0x0000e530


	//   ....[149]....
        /*0fcc*/ 	.word	0x0000e540


	//   ....[150]....
        /*0fd0*/ 	.word	0x0000e580


	//   ....[151]....
        /*0fd4*/ 	.word	0x0000e620


	//   ....[152]....
        /*0fd8*/ 	.word	0x0000e680


	//   ....[153]....
        /*0fdc*/ 	.word	0x0000e6b0


	//   ....[154]....
        /*0fe0*/ 	.word	0x0000e6d0


	//   ....[155]....
        /*0fe4*/ 	.word	0x0000e780


	//   ....[156]....
        /*0fe8*/ 	.word	0x0000e790


	//   ....[157]....
        /*0fec*/ 	.word	0x0000e7a0


	//   ....[158]....
        /*0ff0*/ 	.word	0x0000e7f0


	//   ....[159]....
        /*0ff4*/ 	.word	0x0000e830


	//   ....[160]....
        /*0ff8*/ 	.word	0x0000e840


	//   ....[161]....
        /*0ffc*/ 	.word	0x0000e850


	//   ....[162]....
        /*1000*/ 	.word	0x0000e8a0


	//   ....[163]....
        /*1004*/ 	.word	0x0000e930


	//   ....[164]....
        /*1008*/ 	.word	0x0000e970


	//   ....[165]....
        /*100c*/ 	.word	0x0000e9a0


	//   ....[166]....
        /*1010*/ 	.word	0x0000e9b0


	//   ....[167]....
        /*1014*/ 	.word	0x0000ea10


	//   ....[168]....
        /*1018*/ 	.word	0x0000ea20


	//   ....[169]....
        /*101c*/ 	.word	0x0000ea50


	//   ....[170]....
        /*1020*/ 	.word	0x0000ea60


	//   ....[171]....
        /*1024*/ 	.word	0x0000eaa0


	//   ....[172]....
        /*1028*/ 	.word	0x0000eb20


	//   ....[173]....
        /*102c*/ 	.word	0x0000eb50


	//   ....[174]....
        /*1030*/ 	.word	0x0000eb70


	//   ....[175]....
        /*1034*/ 	.word	0x0000ee10


	//   ....[176]....
        /*1038*/ 	.word	0x0000ee70


	//   ....[177]....
        /*103c*/ 	.word	0x0000eeb0


	//   ....[178]....
        /*1040*/ 	.word	0x0000ef00


	//   ....[179]....
        /*1044*/ 	.word	0x0000ef70


	//   ....[180]....
        /*1048*/ 	.word	0x0000efb0


	//   ....[181]....
        /*104c*/ 	.word	0x0000efc0


	//   ....[182]....
        /*1050*/ 	.word	0x0000f290


	//   ....[183]....
        /*1054*/ 	.word	0x0000f2c0


	//   ....[184]....
        /*1058*/ 	.word	0x0000f300


	//   ....[185]....
        /*105c*/ 	.word	0x0000f320


	//   ....[186]....
        /*1060*/ 	.word	0x0000f330


	//   ....[187]....
        /*1064*/ 	.word	0x0000f340


	//   ....[188]....
        /*1068*/ 	.word	0x0000f350


	//   ....[189]....
        /*106c*/ 	.word	0x0000f360


	//   ....[190]....
        /*1070*/ 	.word	0x0000f6f0


	//   ....[191]....
        /*1074*/ 	.word	0x0000f720


	//   ....[192]....
        /*1078*/ 	.word	0x0000f770


	//   ....[193]....
        /*107c*/ 	.word	0x0000f850


	//   ....[194]....
        /*1080*/ 	.word	0x0000f8a0


	//   ....[195]....
        /*1084*/ 	.word	0x0000f8f0


	//   ....[196]....
        /*1088*/ 	.word	0x0000f920


	//   ....[197]....
        /*108c*/ 	.word	0x0000fc50


	//   ....[198]....
        /*1090*/ 	.word	0x00011ac0


	//   ....[199]....
        /*1094*/ 	.word	0x00011c60


	//   ....[200]....
        /*1098*/ 	.word	0x00011eb0


	//   ....[201]....
        /*109c*/ 	.word	0x00012050


	//   ....[202]....
        /*10a0*/ 	.word	0x00012170


	//   ....[203]....
        /*10a4*/ 	.word	0x000126c0


	//   ....[204]....
        /*10a8*/ 	.word	0x000129f0


	//   ....[205]....
        /*10ac*/ 	.word	0x00012d30


	//   ....[206]....
        /*10b0*/ 	.word	0x00012fe0


	//   ....[207]....
        /*10b4*/ 	.word	0x00013220


	//   ....[208]....
        /*10b8*/ 	.word	0x00013490


	//   ....[209]....
        /*10bc*/ 	.word	0x00013760


	//   ....[210]....
        /*10c0*/ 	.word	0x00013980


	//   ....[211]....
        /*10c4*/ 	.word	0x00013b10


	//   ....[212]....
        /*10c8*/ 	.word	0x00015a30


	//   ....[213]....
        /*10cc*/ 	.word	0x00015cc0


	//   ....[214]....
        /*10d0*/ 	.word	0x00015d30


	//   ....[215]....
        /*10d4*/ 	.word	0x00015da0


	//   ....[216]....
        /*10d8*/ 	.word	0x00015e10


	//   ....[217]....
        /*10dc*/ 	.word	0x00015e80


	//----- nvinfo : EIATTR_REG_RECONFIG
	.align		4
.L_670:
        /*10e0*/ 	.byte	0x01, 0x54
	.zero		2


	//----- nvinfo : EIATTR_SYSCALL_OFFSETS
	.align		4
        /*10e4*/ 	.byte	0x04, 0x46
        /*10e6*/ 	.short	(.L_672 - .L_671)


	//   ....[0]....
.L_671:
        /*10e8*/ 	.word	0x00000bc0


	//   ....[1]....
        /*10ec*/ 	.word	0x00000cb0


	//   ....[2]....
        /*10f0*/ 	.word	0x00000e10


	//   ....[3]....
        /*10f4*/ 	.word	0x00000f00


	//----- nvinfo : EIATTR_MBARRIER_INSTR_OFFSETS
	.align		4
.L_672:
        /*10f8*/ 	.byte	0x04, 0x39
        /*10fa*/ 	.short	(.L_674 - .L_673)


	//   ....[0]....
.L_673:
        /*10fc*/ 	.word	0x00000290
        /*1100*/ 	.word	0x000000ff
        /*1104*/ 	.word	0x00030c00
        /*1108*/ 	.short	0x0100
        /*110a*/ 	.byte	0x06
	.zero		1


	//   ....[1]....
        /*110c*/ 	.word	0x00000390
        /*1110*/ 	.word	0x000000ff
        /*1114*/ 	.word	0x00030c10
        /*1118*/ 	.short	0x0100
        /*111a*/ 	.byte	0x08
	.zero		1


	//   ....[2]....
        /*111c*/ 	.word	0x000003a0
        /*1120*/ 	.word	0x000000ff
        /*1124*/ 	.word	0x00030c20
        /*1128*/ 	.short	0x0100
        /*112a*/ 	.byte	0x08
	.zero		1


	//   ....[3]....
        /*112c*/ 	.word	0x000003b0
        /*1130*/ 	.word	0x000000ff
        /*1134*/ 	.word	0x00030c18
        /*1138*/ 	.short	0x0100
        /*113a*/ 	.byte	0x08
	.zero		1


	//   ....[4]....
        /*113c*/ 	.word	0x000003c0
        /*1140*/ 	.word	0x000000ff
        /*1144*/ 	.word	0x00030c28
        /*1148*/ 	.short	0x0100
        /*114a*/ 	.byte	0x08
	.zero		1


	//   ....[5]....
        /*114c*/ 	.word	0x000004f0
        /*1150*/ 	.word	0x000000ff
        /*1154*/ 	.word	0x00030c30
        /*1158*/ 	.short	0x0100
        /*115a*/ 	.byte	0x08
	.zero		1


	//   ....[6]....
        /*115c*/ 	.word	0x00000500
        /*1160*/ 	.word	0x000000ff
        /*1164*/ 	.word	0x00030c40
        /*1168*/ 	.short	0x0100
        /*116a*/ 	.byte	0x08
	.zero		1


	//   ....[7]....
        /*116c*/ 	.word	0x00000510
        /*1170*/ 	.word	0x000000ff
        /*1174*/ 	.word	0x00030c38
        /*1178*/ 	.short	0x0100
        /*117a*/ 	.byte	0x08
	.zero		1


	//   ....[8]....
        /*117c*/ 	.word	0x00000520
        /*1180*/ 	.word	0x000000ff
        /*1184*/ 	.word	0x00030c48
        /*1188*/ 	.short	0x0100
        /*118a*/ 	.byte	0x08
	.zero		1


	//   ....[9]....
        /*118c*/ 	.word	0x00000fa0
        /*1190*/ 	.word	0x00000010
        /*1194*/ 	.word	0x00030c00
        /*1198*/ 	.short	0x010a
        /*119a*/ 	.byte	0x3f
	.zero		1


	//   ....[10]....
        /*119c*/ 	.word	0x000010d0
        /*11a0*/ 	.word	0x00000010
        /*11a4*/ 	.word	0x00030c00
        /*11a8*/ 	.short	0x010a
        /*11aa*/ 	.byte	0x3f
	.zero		1


	//   ....[11]....
        /*11ac*/ 	.word	0x00001bb0
        /*11b0*/ 	.word	0x00000006
        /*11b4*/ 	.word	0x00030c10
        /*11b8*/ 	.short	0x010a
        /*11ba*/ 	.byte	0x3f
	.zero		1


	//   ....[12]....
        /*11bc*/ 	.word	0x00001c20
        /*11c0*/ 	.word	0x00000006
        /*11c4*/ 	.word	0x00030c10
        /*11c8*/ 	.short	0x010a
        /*11ca*/ 	.byte	0x3f
	.zero		1


	//   ....[13]....
        /*11cc*/ 	.word	0x00002050
        /*11d0*/ 	.word	0x00000006
        /*11d4*/ 	.word	0x00030c30
        /*11d8*/ 	.short	0x010a
        /*11da*/ 	.byte	0x3f
	.zero		1


	//   ....[14]....
        /*11dc*/ 	.word	0x00002090
        /*11e0*/ 	.word	0x00000006
        /*11e4*/ 	.word	0x00030c30
        /*11e8*/ 	.short	0x010a
        /*11ea*/ 	.byte	0x3f
	.zero		1


	//   ....[15]....
        /*11ec*/ 	.word	0x00006750
        /*11f0*/ 	.word	0x00000005
        /*11f4*/ 	.word	0x00000000
        /*11f8*/ 	.short	0x0101
        /*11fa*/ 	.byte	0x3f
	.zero		1


	//   ....[16]....
        /*11fc*/ 	.word	0x00006ba0
        /*1200*/ 	.word	0x00000006
        /*1204*/ 	.word	0x00000000
        /*1208*/ 	.short	0x0101
        /*120a*/ 	.byte	0x3f
	.zero		1


	//   ....[17]....
        /*120c*/ 	.word	0x000074d0
        /*1210*/ 	.word	0x00000006
        /*1214*/ 	.word	0x00030c10
        /*1218*/ 	.short	0x010a
        /*121a*/ 	.byte	0x3f
	.zero		1


	//   ....[18]....
        /*121c*/ 	.word	0x00007550
        /*1220*/ 	.word	0x00000006
        /*1224*/ 	.word	0x00030c10
        /*1228*/ 	.short	0x010a
        /*122a*/ 	.byte	0x3f
	.zero		1


	//   ....[19]....
        /*122c*/ 	.word	0x00007960
        /*1230*/ 	.word	0x00000006
        /*1234*/ 	.word	0x00030c30
        /*1238*/ 	.short	0x010a
        /*123a*/ 	.byte	0x3f
	.zero		1


	//   ....[20]....
        /*123c*/ 	.word	0x000079a0
        /*1240*/ 	.word	0x00000006
        /*1244*/ 	.word	0x00030c30
        /*1248*/ 	.short	0x010a
        /*124a*/ 	.byte	0x3f
	.zero		1


	//   ....[21]....
        /*124c*/ 	.word	0x0000b5f0
        /*1250*/ 	.word	0x00000005
        /*1254*/ 	.word	0x00000000
        /*1258*/ 	.short	0x0101
        /*125a*/ 	.byte	0x3f
	.zero		1


	//   ....[22]....
        /*125c*/ 	.word	0x0000ba40
        /*1260*/ 	.word	0x00000006
        /*1264*/ 	.word	0x00000000
        /*1268*/ 	.short	0x0101
        /*126a*/ 	.byte	0x3f
	.zero		1


	//   ....[23]....
        /*126c*/ 	.word	0x0000c240
        /*1270*/ 	.word	0x00000006
        /*1274*/ 	.word	0x00030c10
        /*1278*/ 	.short	0x010a
        /*127a*/ 	.byte	0x3f
	.zero		1


	//   ....[24]....
        /*127c*/ 	.word	0x0000c2c0
        /*1280*/ 	.word	0x00000006
        /*1284*/ 	.word	0x00030c10
        /*1288*/ 	.short	0x010a
        /*128a*/ 	.byte	0x3f
	.zero		1


	//   ....[25]....
        /*128c*/ 	.word	0x0000c6f0
        /*1290*/ 	.word	0x00000006
        /*1294*/ 	.word	0x00030c30
        /*1298*/ 	.short	0x010a
        /*129a*/ 	.byte	0x3f
	.zero		1


	//   ....[26]....
        /*129c*/ 	.word	0x0000c730
        /*12a0*/ 	.word	0x00000006
        /*12a4*/ 	.word	0x00030c30
        /*12a8*/ 	.short	0x010a
        /*12aa*/ 	.byte	0x3f
	.zero		1


	//   ....[27]....
        /*12ac*/ 	.word	0x00010e20
        /*12b0*/ 	.word	0x00000005
        /*12b4*/ 	.word	0x00000000
        /*12b8*/ 	.short	0x0101
        /*12ba*/ 	.byte	0x3f
	.zero		1


	//   ....[28]....
        /*12bc*/ 	.word	0x000112a0
        /*12c0*/ 	.word	0x00000006
        /*12c4*/ 	.word	0x00000000
        /*12c8*/ 	.short	0x0101
        /*12ca*/ 	.byte	0x3f
	.zero		1


	//   ....[29]....
        /*12cc*/ 	.word	0x00014180
        /*12d0*/ 	.word	0x00000010
        /*12d4*/ 	.word	0x00030c20
        /*12d8*/ 	.short	0x010a
        /*12da*/ 	.byte	0x3f
	.zero		1


	//   ....[30]....
        /*12dc*/ 	.word	0x00014750
        /*12e0*/ 	.word	0x00000010
        /*12e4*/ 	.word	0x00030c40
        /*12e8*/ 	.short	0x010a
        /*12ea*/ 	.byte	0x3f
	.zero		1


	//   ....[31]....
        /*12ec*/ 	.word	0x00014980
        /*12f0*/ 	.word	0x00000010
        /*12f4*/ 	.word	0x00030c28
        /*12f8*/ 	.short	0x010a
        /*12fa*/ 	.byte	0x3f
	.zero		1


	//   ....[32]....
        /*12fc*/ 	.word	0x00014bb0
        /*1300*/ 	.word	0x00000010
        /*1304*/ 	.word	0x00030c48
        /*1308*/ 	.short	0x010a
        /*130a*/ 	.byte	0x3f
	.zero		1


	//   ....[33]....
        /*130c*/ 	.word	0x00014d90
        /*1310*/ 	.word	0x00000010
        /*1314*/ 	.word	0x00030c20
        /*1318*/ 	.short	0x010a
        /*131a*/ 	.byte	0x3f
	.zero		1


	//   ....[34]....
        /*131c*/ 	.word	0x00015040
        /*1320*/ 	.word	0x00000010
        /*1324*/ 	.word	0x00030c40
        /*1328*/ 	.short	0x010a
        /*132a*/ 	.byte	0x3f
	.zero		1


	//   ....[35]....
        /*132c*/ 	.word	0x00015240
        /*1330*/ 	.word	0x00000010
        /*1334*/ 	.word	0x00030c28
        /*1338*/ 	.short	0x010a
        /*133a*/ 	.byte	0x3f
	.zero		1


	//   ....[36]....
        /*133c*/ 	.word	0x000154c0
        /*1340*/ 	.word	0x00000003
        /*1344*/ 	.word	0x00030c40
        /*1348*/ 	.short	0x010a
        /*134a*/ 	.byte	0x3f
	.zero		1


	//   ....[37]....
        /*134c*/ 	.word	0x00015890
        /*1350*/ 	.word	0x00000006
        /*1354*/ 	.word	0x00000000
        /*1358*/ 	.short	0x010a
        /*135a*/ 	.byte	0x3f
	.zero		1


	//   ....[38]....
        /*135c*/ 	.word	0x000158f0
        /*1360*/ 	.word	0x00000003
        /*1364*/ 	.word	0x00000000
        /*1368*/ 	.short	0x010a
        /*136a*/ 	.byte	0x3f
	.zero		1


	//   ....[39]....
        /*136c*/ 	.word	0x00015950
        /*1370*/ 	.word	0x00000002
        /*1374*/ 	.word	0x00000000
        /*1378*/ 	.short	0x010a
        /*137a*/ 	.byte	0x3f
	.zero		1


	//   ....[40]....
        /*137c*/ 	.word	0x00015980
        /*1380*/ 	.word	0x00000003
        /*1384*/ 	.word	0x00000000
        /*1388*/ 	.short	0x010a
        /*138a*/ 	.byte	0x3f
	.zero		1


	//   ....[41]....
        /*138c*/ 	.word	0x00015a60
        /*1390*/ 	.word	0x00000010
        /*1394*/ 	.word	0x00030c00
        /*1398*/ 	.short	0x010a
        /*139a*/ 	.byte	0x3f
	.zero		1


	//   ....[42]....
        /*139c*/ 	.word	0x00015ab0
        /*13a0*/ 	.word	0x00000006
        /*13a4*/ 	.word	0x00030c10
        /*13a8*/ 	.short	0x010a
        /*13aa*/ 	.byte	0x3f
	.zero		1


	//   ....[43]....
        /*13ac*/ 	.word	0x00015b00
        /*13b0*/ 	.word	0x00000006
        /*13b4*/ 	.word	0x00030c30
        /*13b8*/ 	.short	0x010a
        /*13ba*/ 	.byte	0x3f
	.zero		1


	//   ....[44]....
        /*13bc*/ 	.word	0x00015b50
        /*13c0*/ 	.word	0x00000006
        /*13c4*/ 	.word	0x00030c10
        /*13c8*/ 	.short	0x010a
        /*13ca*/ 	.byte	0x3f
	.zero		1


	//   ....[45]....
        /*13cc*/ 	.word	0x00015ba0
        /*13d0*/ 	.word	0x00000006
        /*13d4*/ 	.word	0x00030c30
        /*13d8*/ 	.short	0x010a
        /*13da*/ 	.byte	0x3f
	.zero		1


	//   ....[46]....
        /*13dc*/ 	.word	0x00015bf0
        /*13e0*/ 	.word	0x00000006
        /*13e4*/ 	.word	0x00030c10
        /*13e8*/ 	.short	0x010a
        /*13ea*/ 	.byte	0x3f
	.zero		1


	//   ....[47]....
        /*13ec*/ 	.word	0x00015c40
        /*13f0*/ 	.word	0x00000006
        /*13f4*/ 	.word	0x00030c30
        /*13f8*/ 	.short	0x010a
        /*13fa*/ 	.byte	0x3f
	.zero		1


	//   ....[48]....
        /*13fc*/ 	.word	0x00015ec0
        /*1400*/ 	.word	0x00000010
        /*1404*/ 	.word	0x00030c20
        /*1408*/ 	.short	0x010a
        /*140a*/ 	.byte	0x3f
	.zero		1


	//   ....[49]....
        /*140c*/ 	.word	0x00015f10
        /*1410*/ 	.word	0x00000010
        /*1414*/ 	.word	0x00030c40
        /*1418*/ 	.short	0x010a
        /*141a*/ 	.byte	0x3f
	.zero		1


	//   ....[50]....
        /*141c*/ 	.word	0x00015f60
        /*1420*/ 	.word	0x00000010
        /*1424*/ 	.word	0x00030c28
        /*1428*/ 	.short	0x010a
        /*142a*/ 	.byte	0x3f
	.zero		1


	//   ....[51]....
        /*142c*/ 	.word	0x00015fb0
        /*1430*/ 	.word	0x00000010
        /*1434*/ 	.word	0x00030c48
        /*1438*/ 	.short	0x010a
        /*143a*/ 	.byte	0x3f
	.zero		1


	//   ....[52]....
        /*143c*/ 	.word	0x00016010
        /*1440*/ 	.word	0x00000010
        /*1444*/ 	.word	0x00030c20
        /*1448*/ 	.short	0x010a
        /*144a*/ 	.byte	0x3f
	.zero		1


	//   ....[53]....
        /*144c*/ 	.word	0x00016060
        /*1450*/ 	.word	0x00000010
        /*1454*/ 	.word	0x00030c40
        /*1458*/ 	.short	0x010a
        /*145a*/ 	.byte	0x3f
	.zero		1


	//   ....[54]....
        /*145c*/ 	.word	0x000160b0
        /*1460*/ 	.word	0x00000010
        /*1464*/ 	.word	0x00030c28
        /*1468*/ 	.short	0x010a
        /*146a*/ 	.byte	0x3f
	.zero		1


	//   ....[55]....
        /*146c*/ 	.word	0x00016100
        /*1470*/ 	.word	0x00000003
        /*1474*/ 	.word	0x00030c40
        /*1478*/ 	.short	0x010a
        /*147a*/ 	.byte	0x3f
	.zero		1


	//   ....[56]....
        /*147c*/ 	.word	0x000161d0
        /*1480*/ 	.word	0x00000006
        /*1484*/ 	.word	0x00000000
        /*1488*/ 	.short	0x010a
        /*148a*/ 	.byte	0x3f
	.zero		1


	//   ....[57]....
        /*148c*/ 	.word	0x00016220
        /*1490*/ 	.word	0x00000003
        /*1494*/ 	.word	0x00000000
        /*1498*/ 	.short	0x010a
        /*149a*/ 	.byte	0x3f
	.zero		1


	//   ....[58]....
        /*149c*/ 	.word	0x00016270
        /*14a0*/ 	.word	0x00000002
        /*14a4*/ 	.word	0x00000000
        /*14a8*/ 	.short	0x010a
        /*14aa*/ 	.byte	0x3f
	.zero		1


	//----- nvinfo : EIATTR_NUM_MBARRIERS
	.align		4
.L_674:
        /*14ac*/ 	.byte	0x03, 0x38
        /*14ae*/ 	.short	0x0009


	//----- nvinfo : EIATTR_EXIT_INSTR_OFFSETS
	.align		4
        /*14b0*/ 	.byte	0x04, 0x1c
        /*14b2*/ 	.short	(.L_676 - .L_675)


	//   ....[0]....
.L_675:
        /*14b4*/ 	.word	0x000159d0


	//----- nvinfo : EIATTR_MAX_THREADS
	.align		4
.L_676:
        /*14b8*/ 	.byte	0x04, 0x05
        /*14ba*/ 	.short	(.L_678 - .L_677)
.L_677:
        /*14bc*/ 	.word	0x00000180
        /*14c0*/ 	.word	0x00000001
        /*14c4*/ 	.word	0x00000001


	//----- nvinfo : EIATTR_CRS_STACK_SIZE
	.align		4
.L_678:
        /*14c8*/ 	.byte	0x04, 0x1e
        /*14ca*/ 	.short	(.L_680 - .L_679)
.L_679:
        /*14cc*/ 	.word	0x00000000


	//----- nvinfo : EIATTR_CBANK_PARAM_SIZE
	.align		4
.L_680:
        /*14d0*/ 	.byte	0x03, 0x19
        /*14d2*/ 	.short	0x06f0


	//----- nvinfo : EIATTR_PARAM_CBANK
	.align		4
        /*14d4*/ 	.byte	0x04, 0x0a
        /*14d6*/ 	.short	(.L_682 - .L_681)
	.align		4
.L_681:
        /*14d8*/ 	.word	index@(.nv.constant0._ZN7cutlass13device_kernelIN5flash11enable_sm90INS1_16FlashAttnBwdSm90INS1_25CollectiveMainloopBwdSm90ILi2ELi2ELi2EN4cute5tupleIJNS5_1CILi1EEES8_S8_EEENS6_IJNS7_ILi128EEESA_NS7_ILi64EEEEEENS_10bfloat16_tEfNS_4arch4Sm90ELb0ELb1ELb1ELb0ELb1ELb1ELb0ELb0ELi2ELi1ELi2ELi2ELb0EEENS1_24CollectiveEpilogueBwdGQAISC_fSF_Li256ELb0ELb1EEENS1_19SingleTileSchedulerILb0ELb0ELb0ELi128EEEEEEEEEvNT_6ParamsE)
        /*14dc*/ 	.short	0x0210
        /*14de*/ 	.short	0x06f0


	//----- nvinfo : EIATTR_SW_WAR
	.align		4
.L_682:
        /*14e0*/ 	.byte	0x04, 0x36
        /*14e2*/ 	.short	(.L_684 - .L_683)
.L_683:
        /*14e4*/ 	.word	0x00000008
.L_684:


//--------------------- .nv.info._ZN7cutlass13device_kernelIN5flash11enable_sm90INS1_16FlashAttnBwdSm90INS1_25CollectiveMainloopBwdSm90ILi2ELi2ELi2EN4cute5tupleIJNS5_1CILi1EEES8_S8_EEENS6_IJNS7_ILi128EEESA_NS7_ILi64EEEEEENS_10bfloat16_tEfNS_4arch4Sm90ELb0ELb1ELb1ELb1ELb0ELb1ELb0ELb0ELi2ELi1ELi2ELi2ELb0EEENS1_21CollectiveEpilogueBwdISC_SD_SF_Li256ELb1ELb0ELi1EEENS1_19SingleTileSchedulerILb1ELb0ELb0ELi128EEEEEEEEEvNT_6ParamsE --------------------------
	.section	.nv.info._ZN7cutlass13device_kernelIN5flash11enable_sm90INS1_16FlashAttnBwdSm90INS1_25CollectiveMainloopBwdSm90ILi2ELi2ELi2EN4cute5tupleIJNS5_1CILi1EEES8_S8_EEENS6_IJNS7_ILi128EEESA_NS7_ILi64EEEEEENS_10bfloat16_tEfNS_4arch4Sm90ELb0ELb1ELb1ELb1ELb0ELb1ELb0ELb0ELi2ELi1ELi2ELi2ELb0EEENS1_21CollectiveEpilogueBwdISC_SD_SF_Li256ELb1ELb0ELi1EEENS1_19SingleTileSchedulerILb1ELb0ELb0ELi128EEEEEEEEEvNT_6ParamsE,"",@"SHT_CUDA_INFO"
	.sectionflags	@""
	.align	4


	//----- nvinfo : EIATTR_CUDA_API_VERSION
	.align		4
        /*0000*/ 	.byte	0x04, 0x37
        /*0002*/ 	.short	(.L_686 - .L_685)
.L_685:
        /*0004*/ 	.word	0x00000082


	//----- nvinfo : EIATTR_KPARAM_INFO
	.align		4
.L_686:
        /*0008*/ 	.byte	0x04, 0x17
        /*000a*/ 	.short	(.L_688 - .L_687)
.L_687:
        /*000c*/ 	.word	0x00000000
        /*0010*/ 	.short	0x0000
        /*0012*/ 	.short	0x0070
        /*0014*/ 	.byte	0x00, 0xf0, 0x01, 0x1a


	//----- nvinfo : EIATTR_SPARSE_MMA_MASK
	.align		4
.L_688:
        /*0018*/ 	.byte	0x03, 0x50
        /*001a*/ 	.short	0x0000


	//----- nvinfo : EIATTR_MAXREG_COUNT
	.align		4
        /*001c*/ 	.byte	0x03, 0x1b
        /*001e*/ 	.short	0x00a8


	//----- nvinfo : EIATTR_NUM_BARRIERS
	.align		4
        /*0020*/ 	.byte	0x02, 0x4c
        /*0022*/ 	.byte	0x10
	.zero		1


	//----- nvinfo : EIATTR_EXTERNS
	.align		4
        /*0024*/ 	.byte	0x04, 0x0f
        /*0026*/ 	.short	(.L_690 - .L_689)


	//   ....[0]....
	.align		4
.L_689:
        /*0028*/ 	.word	index@(__assertfail)


	//----- nvinfo : EIATTR_ANNOTATIONS
	.align		4
.L_690:
        /*002c*/ 	.byte	0x04, 0x55
        /*002e*/ 	.short	(.L_692 - .L_691)


	//   ....[0]....
.L_691:
        /* <DEDUP_REMOVED lines=158> */


	//----- nvinfo : EIATTR_MERCURY_ISA_VERSION
	.align		4
.L_692:
        /*09f8*/ 	.byte	0x03, 0x5f
        /*09fa*/ 	.short	0x0101


	//----- nvinfo : EIATTR_INT_WARP_WIDE_INSTR_OFFSETS
	.align		4
        /*09fc*/ 	.byte	0x04, 0x31
        /*09fe*/ 	.short	(.L_694 - .L_693)


	//   ....[0]....
.L_693:
        /*0a00*/ 	.word	0x00000190


	//   ....[1]....
        /*0a04*/ 	.word	0x000001c0


	//----- nvinfo : EIATTR_COOP_GROUP_MASK_REGIDS
	.align		4
.L_694:
        /*0a08*/ 	.byte	0x04, 0x29
        /*0a0a*/ 	.short	(.L_696 - .L_695)


	//   ....[0]....
.L_695:
        /*0a0c*/ 	.word	0xffffffff


	//   ....[1]....
        /*0a10*/ 	.word	0xffffffff


	//   ....[2]....
        /*0a14*/ 	.word	0xffffffff


	//   ....[3]....
        /*0a18*/ 	.word	0xffffffff


	//   ....[4]....
        /*0a1c*/ 	.word	0xffffffff


	//   ....[5]....
        /*0a20*/ 	.word	0xffffffff


	//   ....[6]....
        /*0a24*/ 	.word	0xffffffff


	//   ....[7]....
        /*0a28*/ 	.word	0xffffffff


	//   ....[8]....
        /*0a2c*/ 	.word	0xffffffff


	//   ....[9]....
        /*0a30*/ 	.word	0xffffffff


	//   ....[10]....
        /*0a34*/ 	.word	0xffffffff


	//   ....[11]....
        /*0a38*/ 	.word	0xffffffff


	//   ....[12]....
        /*0a3c*/ 	.word	0xffffffff


	//   ....[13]....
        /*0a40*/ 	.word	0xffffffff


	//   ....[14]....
        /*0a44*/ 	.word	0xffffffff


	//   ....[15]....
        /*0a48*/ 	.word	0xffffffff


	//   ....[16]....
        /*0a4c*/ 	.word	0xffffffff


	//   ....[17]....
        /*0a50*/ 	.word	0xffffffff


	//   ....[18]....
        /*0a54*/ 	.word	0xffffffff


	//   ....[19]....
        /*0a58*/ 	.word	0xffffffff


	//   ....[20]....
        /*0a5c*/ 	.word	0xffffffff


	//   ....[21]....
        /*0a60*/ 	.word	0xffffffff


	//   ....[22]....
        /*0a64*/ 	.word	0xffffffff


	//   ....[23]....
        /*0a68*/ 	.word	0xffffffff


	//   ....[24]....
        /*0a6c*/ 	.word	0xffffffff


	//   ....[25]....
        /*0a70*/ 	.word	0xffffffff


	//   ....[26]....
        /*0a74*/ 	.word	0xffffffff


	//   ....[27]....
        /*0a78*/ 	.word	0xffffffff


	//   ....[28]....
        /*0a7c*/ 	.word	0xffffffff


	//   ....[29]....
        /*0a80*/ 	.word	0xffffffff


	//   ....[30]....
        /*0a84*/ 	.word	0xffffffff


	//   ....[31]....
        /*0a88*/ 	.word	0xffffffff


	//   ....[32]....
        /*0a8c*/ 	.word	0xffffffff


	//   ....[33]....
        /*0a90*/ 	.word	0xffffffff


	//   ....[34]....
        /*0a94*/ 	.word	0xffffffff


	//   ....[35]....
        /*0a98*/ 	.word	0xffffffff


	//   ....[36]....
        /*0a9c*/ 	.word	0xffffffff


	//   ....[37]....
        /*0aa0*/ 	.word	0xffffffff


	//   ....[38]....
        /*0aa4*/ 	.word	0xffffffff


	//   ....[39]....
        /*0aa8*/ 	.word	0xffffffff


	//   ....[40]....
        /*0aac*/ 	.word	0xffffffff


	//   ....[41]....
        /*0ab0*/ 	.word	0xffffffff


	//   ....[42]....
        /*0ab4*/ 	.word	0xffffffff


	//   ....[43]....
        /*0ab8*/ 	.word	0xffffffff


	//   ....[44]....
        /*0abc*/ 	.word	0xffffffff


	//   ....[45]....
        /*0ac0*/ 	.word	0xffffffff


	//   ....[46]....
        /*0ac4*/ 	.word	0xffffffff


	//   ....[47]....
        /*0ac8*/ 	.word	0xffffffff


	//   ....[48]....
        /*0acc*/ 	.word	0xffffffff


	//   ....[49]....
        /*0ad0*/ 	.word	0xffffffff


	//   ....[50]....
        /*0ad4*/ 	.word	0xffffffff


	//   ....[51]....
        /*0ad8*/ 	.word	0xffffffff


	//   ....[52]....
        /*0adc*/ 	.word	0xffffffff


	//   ....[53]....
        /*0ae0*/ 	.word	0xffffffff


	//   ....[54]....
        /*0ae4*/ 	.word	0xffffffff


	//   ....[55]....
        /*0ae8*/ 	.word	0xffffffff


	//   ....[56]....
        /*0aec*/ 	.word	0xffffffff


	//   ....[57]....
        /*0af0*/ 	.word	0xffffffff


	//   ....[58]....
        /*0af4*/ 	.word	0xffffffff


	//   ....[59]....
        /*0af8*/ 	.word	0xffffffff


	//   ....[60]....
        /*0afc*/ 	.word	0xffffffff


	//   ....[61]....
        /*0b00*/ 	.word	0xffffffff


	//   ....[62]....
        /*0b04*/ 	.word	0xffffffff


	//   ....[63]....
        /*0b08*/ 	.word	0xffffffff


	//   ....[64]....
        /*0b0c*/ 	.word	0xffffffff


	//   ....[65]....
        /*0b10*/ 	.word	0xffffffff


	//   ....[66]....
        /*0b14*/ 	.word	0xffffffff


	//   ....[67]....
        /*0b18*/ 	.word	0xffffffff


	//   ....[68]....
        /*0b1c*/ 	.word	0xffffffff


	//   ....[69]....
        /*0b20*/ 	.word	0xffffffff


	//   ....[70]....
        /*0b24*/ 	.word	0xffffffff


	//   ....[71]....
        /*0b28*/ 	.word	0xffffffff


	//   ....[72]....
        /*0b2c*/ 	.word	0xffffffff


	//   ....[73]....
        /*0b30*/ 	.word	0xffffffff


	//   ....[74]....
        /*0b34*/ 	.word	0xffffffff


	//   ....[75]....
        /*0b38*/ 	.word	0xffffffff


	//   ....[76]....
        /*0b3c*/ 	.word	0xffffffff


	//   ....[77]....
        /*0b40*/ 	.word	0xffffffff


	//   ....[78]....
        /*0b44*/ 	.word	0xffffffff


	//   ....[79]....
        /*0b48*/ 	.word	0xffffffff


	//   ....[80]....
        /*0b4c*/ 	.word	0xffffffff


	//   ....[81]....
        /*0b50*/ 	.word	0xffffffff


	//   ....[82]....
        /*0b54*/ 	.word	0xffffffff


	//   ....[83]....
        /*0b58*/ 	.word	0xffffffff


	//   ....[84]....
        /*0b5c*/ 	.word	0xffffffff


	//   ....[85]....
        /*0b60*/ 	.word	0xffffffff


	//   ....[86]....
        /*0b64*/ 	.word	0xffffffff


	//   ....[87]....
        /*0b68*/ 	.word	0xffffffff


	//   ....[88]....
        /*0b6c*/ 	.word	0xffffffff


	//   ....[89]....
        /*0b70*/ 	.word	0xffffffff


	//   ....[90]....
        /*0b74*/ 	.word	0xffffffff


	//   ....[91]....
        /*0b78*/ 	.word	0xffffffff


	//   ....[92]....
        /*0b7c*/ 	.word	0xffffffff


	//   ....[93]....
        /*0b80*/ 	.word	0xffffffff


	//   ....[94]....
        /*0b84*/ 	.word	0xffffffff


	//   ....[95]....
        /*0b88*/ 	.word	0xffffffff


	//   ....[96]....
        /*0b8c*/ 	.word	0xffffffff


	//   ....[97]....
        /*0b90*/ 	.word	0xffffffff


	//   ....[98]....
        /*0b94*/ 	.word	0xffffffff


	//   ....[99]....
        /*0b98*/ 	.word	0xffffffff


	//   ....[100]....
        /*0b9c*/ 	.word	0xffffffff


	//   ....[101]....
        /*0ba0*/ 	.word	0xffffffff


	//   ....[102]....
        /*0ba4*/ 	.word	0xffffffff


	//   ....[103]....
        /*0ba8*/ 	.word	0xffffffff


	//   ....[104]....
        /*0bac*/ 	.word	0xffffffff


	//   ....[105]....
        /*0bb0*/ 	.word	0xffffffff


	//   ....[106]....
        /*0bb4*/ 	.word	0xffffffff


	//   ....[107]....
        /*0bb8*/ 	.word	0xffffffff


	//   ....[108]....
        /*0bbc*/ 	.word	0xffffffff


	//   ....[109]....
        /*0bc0*/ 	.word	0xffffffff


	//   ....[110]....
        /*0bc4*/ 	.word	0xffffffff


	//   ....[111]....
        /*0bc8*/ 	.word	0xffffffff


	//   ....[112]....
        /*0bcc*/ 	.word	0xffffffff


	//   ....[113]....
        /*0bd0*/ 	.word	0xffffffff


	//   ....[114]....
        /*0bd4*/ 	.word	0xffffffff


	//   ....[115]....
        /*0bd8*/ 	.word	0xffffffff


	//   ....[116]....
        /*0bdc*/ 	.word	0xffffffff


	//   ....[117]....
        /*0be0*/ 	.word	0xffffffff


	//   ....[118]....
        /*0be4*/ 	.word	0xffffffff


	//   ....[119]....
        /*0be8*/ 	.word	0xffffffff


	//   ....[120]....
        /*0bec*/ 	.word	0xffffffff


	//   ....[121]....
        /*0bf0*/ 	.word	0xffffffff


	//   ....[122]....
        /*0bf4*/ 	.word	0xffffffff


	//   ....[123]....
        /*0bf8*/ 	.word	0xffffffff


	//   ....[124]....
        /*0bfc*/ 	.word	0xffffffff


	//   ....[125]....
        /*0c00*/ 	.word	0xffffffff


	//   ....[126]....
        /*0c04*/ 	.word	0xffffffff


	//   ....[127]....
        /*0c08*/ 	.word	0xffffffff


	//   ....[128]....
        /*0c0c*/ 	.word	0xffffffff


	//   ....[129]....
        /*0c10*/ 	.word	0xffffffff


	//   ....[130]....
        /*0c14*/ 	.word	0xffffffff


	//   ....[131]....
        /*0c18*/ 	.word	0xffffffff


	//   ....[132]....
        /*0c1c*/ 	.word	0xffffffff


	//   ....[133]....
        /*0c20*/ 	.word	0xffffffff


	//   ....[134]....
        /*0c24*/ 	.word	0xffffffff


	//   ....[135]....
        /*0c28*/ 	.word	0xffffffff


	//   ....[136]....
        /*0c2c*/ 	.word	0xffffffff


	//   ....[137]....
        /*0c30*/ 	.word	0xffffffff


	//   ....[138]....
        /*0c34*/ 	.word	0xffffffff


	//   ....[139]....
        /*0c38*/ 	.word	0xffffffff


	//   ....[140]....
        /*0c3c*/ 	.word	0xffffffff


	//   ....[141]....
        /*0c40*/ 	.word	0xffffffff


	//   ....[142]....
        /*0c44*/ 	.word	0xffffffff


	//   ....[143]....
        /*0c48*/ 	.word	0xffffffff


	//   ....[144]....
        /*0c4c*/ 	.word	0xffffffff


	//   ....[145]....
        /*0c50*/ 	.word	0xffffffff


	//   ....[146]....
        /*0c54*/ 	.word	0xffffffff


	//   ....[147]....
        /*0c58*/ 	.word	0xffffffff


	//   ....[148]....
        /*0c5c*/ 	.word	0xffffffff


	//   ....[149]....
        /*0c60*/ 	.word	0xffffffff


	//   ....[150]....
        /*0c64*/ 	.word	0xffffffff


	//   ....[151]....
        /*0c68*/ 	.word	0xffffffff


	//   ....[152]....
        /*0c6c*/ 	.word	0xffffffff


	//   ....[153]....
        /*0c70*/ 	.word	0xffffffff


	//   ....[154]....
        /*0c74*/ 	.word	0xffffffff


	//   ....[155]....
        /*0c78*/ 	.word	0xffffffff


	//   ....[156]....
        /*0c7c*/ 	.word	0xffffffff


	//   ....[157]....
        /*0c80*/ 	.word	0xffffffff


	//   ....[158]....
        /*0c84*/ 	.word	0xffffffff


	//   ....[159]....
        /*0c88*/ 	.word	0xffffffff


	//   ....[160]....
        /*0c8c*/ 	.word	0xffffffff


	//   ....[161]....
        /*0c90*/ 	.word	0xffffffff


	//   ....[162]....
        /*0c94*/ 	.word	0xffffffff


	//   ....[163]....
        /*0c98*/ 	.word	0xffffffff


	//   ....[164]....
        /*0c9c*/ 	.word	0xffffffff


	//   ....[165]....
        /*0ca0*/ 	.word	0xffffffff


	//   ....[166]....
        /*0ca4*/ 	.word	0xffffffff


	//   ....[167]....
        /*0ca8*/ 	.word	0xffffffff


	//   ....[168]....
        /*0cac*/ 	.word	0xffffffff


	//   ....[169]....
        /*0cb0*/ 	.word	0xffffffff


	//   ....[170]....
        /*0cb4*/ 	.word	0xffffffff


	//   ....[171]....
        /*0cb8*/ 	.word	0xffffffff


	//   ....[172]....
        /*0cbc*/ 	.word	0xffffffff


	//   ....[173]....
        /*0cc0*/ 	.word	0xffffffff


	//   ....[174]....
        /*0cc4*/ 	.word	0xffffffff


	//   ....[175]....
        /*0cc8*/ 	.word	0xffffffff


	//   ....[176]....
        /*0ccc*/ 	.word	0xffffffff


	//   ....[177]....
        /*0cd0*/ 	.word	0xffffffff


	//   ....[178]....
        /*0cd4*/ 	.word	0xffffffff


	//   ....[179]....
        /*0cd8*/ 	.word	0xffffffff


	//   ....[180]....
        /*0cdc*/ 	.word	0xffffffff


	//   ....[181]....
        /*0ce0*/ 	.word	0xffffffff


	//   ....[182]....
        /*0ce4*/ 	.word	0xffffffff


	//   ....[183]....
        /*0ce8*/ 	.word	0xffffffff


	//   ....[184]....
        /*0cec*/ 	.word	0xffffffff


	//   ....[185]....
        /*0cf0*/ 	.word	0xffffffff


	//   ....[186]....
        /*0cf4*/ 	.word	0xffffffff


	//   ....[187]....
        /*0cf8*/ 	.word	0xffffffff


	//   ....[188]....
        /*0cfc*/ 	.word	0xffffffff


	//   ....[189]....
        /*0d00*/ 	.word	0xffffffff


	//   ....[190]....
        /*0d04*/ 	.word	0xffffffff


	//   ....[191]....
        /*0d08*/ 	.word	0xffffffff


	//   ....[192]....
        /*0d0c*/ 	.word	0xffffffff


	//   ....[193]....
        /*0d10*/ 	.word	0xffffffff


	//   ....[194]....
        /*0d14*/ 	.word	0xffffffff


	//   ....[195]....
        /*0d18*/ 	.word	0xffffffff


	//   ....[196]....
        /*0d1c*/ 	.word	0xffffffff


	//   ....[197]....
        /*0d20*/ 	.word	0xffffffff


	//   ....[198]....
        /*0d24*/ 	.word	0xffffffff


	//   ....[199]....
        /*0d28*/ 	.word	0x0500000f


	//----- nvinfo : EIATTR_COOP_GROUP_INSTR_OFFSETS
	.align		4
.L_696:
        /*0d2c*/ 	.byte	0x04, 0x28
        /*0d2e*/ 	.short	(.L_698 - .L_697)


	//   ....[0]....
.L_697:
        /*0d30*/ 	.word	0x00000070


	//   ....[1]....
        /*0d34*/ 	.word	0x000001a0


	//   ....[2]....
        /*0d38*/ 	.word	0x000001f0


	//   ....[3]....
        /*0d3c*/ 	.word	0x000003e0


	//   ....[4]....
        /*0d40*/ 	.word	0x00000620


	//   ....[5]....
        /*0d44*/ 	.word	0x00001410


	//   ....[6]....
        /*0d48*/ 	.word	0x000034f0


	//   ....[7]....
        /*0d4c*/ 	.word	0x00003a40


	//   ....[8]....
        /*0d50*/ 	.word	0x00003b90


	//   ....[9]....
        /*0d54*/ 	.word	0x00003db0


	//   ....[10]....
        /*0d58*/ 	.word	0x00003de0


	//   ....[11]....
        /*0d5c*/ 	.word	0x00003e10


	//   ....[12]....
        /*0d60*/ 	.word	0x00003e50


	//   ....[13]....
        /*0d64*/ 	.word	0x00003f30


	//   ....[14]....
        /*0d68*/ 	.word	0x00003f70


	//   ....[15]....
        /*0d6c*/ 	.word	0x00003fa0


	//   ....[16]....
        /*0d70*/ 	.word	0x00003fb0


	//   ....[17]....
        /*0d74*/ 	.word	0x00003fd0


	//   ....[18]....
        /*0d78*/ 	.word	0x00003fe0


	//   ....[19]....
        /*0d7c*/ 	.word	0x00004050


	//   ....[20]....
        /*0d80*/ 	.word	0x00004090


	//   ....[21]....
        /*0d84*/ 	.word	0x000040d0


	//   ....[22]....
        /*0d88*/ 	.word	0x00004110


	//   ....[23]....
        /*0d8c*/ 	.word	0x00004160


	//   ....[24]....
        /*0d90*/ 	.word	0x00004260


	//   ....[25]....
        /*0d94*/ 	.word	0x000042c0


	//   ....[26]....
        /*0d98*/ 	.word	0x000042f0


	//   ....[27]....
        /*0d9c*/ 	.word	0x00004350


	//   ....[28]....
        /*0da0*/ 	.word	0x00004390


	//   ....[29]....
        /*0da4*/ 	.word	0x000043b0


	//   ....[30]....
        /*0da8*/ 	.word	0x000043e0


	//   ....[31]....
        /*0dac*/ 	.word	0x00004410


	//   ....[32]....
        /*0db0*/ 	.word	0x00004430


	//   ....[33]....
        /*0db4*/ 	.word	0x00004540


	//   ....[34]....
        /*0db8*/ 	.word	0x00004580


	//   ....[35]....
        /*0dbc*/ 	.word	0x000045c0


	//   ....[36]....
        /*0dc0*/ 	.word	0x000045f0


	//   ....[37]....
        /*0dc4*/ 	.word	0x00004610


	//   ....[38]....
        /*0dc8*/ 	.word	0x00004690


	//   ....[39]....
        /*0dcc*/ 	.word	0x000046d0


	//   ....[40]....
        /*0dd0*/ 	.word	0x00004700


	//   ....[41]....
        /*0dd4*/ 	.word	0x00004740


	//   ....[42]....
        /*0dd8*/ 	.word	0x00004760


	//   ....[43]....
        /*0ddc*/ 	.word	0x00004780


	//   ....[44]....
        /*0de0*/ 	.word	0x00004790


	//   ....[45]....
        /*0de4*/ 	.word	0x000047e0


	//   ....[46]....
        /*0de8*/ 	.word	0x00004840


	//   ....[47]....
        /*0dec*/ 	.word	0x00004880


	//   ....[48]....
        /*0df0*/ 	.word	0x00004960


	//   ....[49]....
        /*0df4*/ 	.word	0x00004a30


	//   ....[50]....
        /*0df8*/ 	.word	0x00004a40


	//   ....[51]....
        /*0dfc*/ 	.word	0x00004b10


	//   ....[52]....
        /*0e00*/ 	.word	0x00004b40


	//   ....[53]....
        /*0e04*/ 	.word	0x00004b80


	//   ....[54]....
        /*0e08*/ 	.word	0x00004c70


	//   ....[55]....
        /*0e0c*/ 	.word	0x00004e50


	//   ....[56]....
        /*0e10*/ 	.word	0x00004e90


	//   ....[57]....
        /*0e14*/ 	.word	0x00004f00


	//   ....[58]....
        /*0e18*/ 	.word	0x00004f40


	//   ....[59]....
        /*0e1c*/ 	.word	0x00004f80


	//   ....[60]....
        /*0e20*/ 	.word	0x00005000


	//   ....[61]....
        /*0e24*/ 	.word	0x00005040


	//   ....[62]....
        /*0e28*/ 	.word	0x00005160


	//   ....[63]....
        /*0e2c*/ 	.word	0x000052c0


	//   ....[64]....
        /*0e30*/ 	.word	0x000052f0


	//   ....[65]....
        /*0e34*/ 	.word	0x00005310


	//   ....[66]....
        /*0e38*/ 	.word	0x00005350


	//   ....[67]....
        /*0e3c*/ 	.word	0x00005370


	//   ....[68]....
        /*0e40*/ 	.word	0x00005380


	//   ....[69]....
        /*0e44*/ 	.word	0x00005400


	//   ....[70]....
        /*0e48*/ 	.word	0x000083d0


	//   ....[71]....
        /*0e4c*/ 	.word	0x00008630


	//   ....[72]....
        /*0e50*/ 	.word	0x00008650


	//   ....[73]....
        /*0e54*/ 	.word	0x00008690


	//   ....[74]....
        /*0e58*/ 	.word	0x000086c0


	//   ....[75]....
        /*0e5c*/ 	.word	0x00008730


	//   ....[76]....
        /*0e60*/ 	.word	0x000087e0


	//   ....[77]....
        /*0e64*/ 	.word	0x000088a0


	//   ....[78]....
        /*0e68*/ 	.word	0x00008940


	//   ....[79]....
        /*0e6c*/ 	.word	0x00008960


	//   ....[80]....
        /*0e70*/ 	.word	0x00008990


	//   ....[81]....
        /*0e74*/ 	.word	0x00008a00


	//   ....[82]....
        /*0e78*/ 	.word	0x00008a40


	//   ....[83]....
        /*0e7c*/ 	.word	0x00008ad0


	//   ....[84]....
        /*0e80*/ 	.word	0x00008be0


	//   ....[85]....
        /*0e84*/ 	.word	0x00008c90


	//   ....[86]....
        /*0e88*/ 	.word	0x00008cd0


	//   ....[87]....
        /*0e8c*/ 	.word	0x00008d30


	//   ....[88]....
        /*0e90*/ 	.word	0x00008d40


	//   ....[89]....
        /*0e94*/ 	.word	0x00008d70


	//   ....[90]....
        /*0e98*/ 	.word	0x00008d80


	//   ....[91]....
        /*0e9c*/ 	.word	0x00008d90


	//   ....[92]....
        /*0ea0*/ 	.word	0x00008e20


	//   ....[93]....
        /*0ea4*/ 	.word	0x00008ec0


	//   ....[94]....
        /*0ea8*/ 	.word	0x00008ef0


	//   ....[95]....
        /*0eac*/ 	.word	0x00008f70


	//   ....[96]....
        /*0eb0*/ 	.word	0x00008fc0


	//   ....[97]....
        /*0eb4*/ 	.word	0x00008ff0


	//   ....[98]....
        /*0eb8*/ 	.word	0x000090a0


	//   ....[99]....
        /*0ebc*/ 	.word	0x000090e0


	//   ....[100]....
        /*0ec0*/ 	.word	0x00009170


	//   ....[101]....
        /*0ec4*/ 	.word	0x00009190


	//   ....[102]....
        /*0ec8*/ 	.word	0x000091b0


	//   ....[103]....
        /*0ecc*/ 	.word	0x000091d0


	//   ....[104]....
        /*0ed0*/ 	.word	0x00009320


	//   ....[105]....
        /*0ed4*/ 	.word	0x000093b0


	//   ....[106]....
        /*0ed8*/ 	.word	0x00009450


	//   ....[107]....
        /*0edc*/ 	.word	0x00009660


	//   ....[108]....
        /*0ee0*/ 	.word	0x000096c0


	//   ....[109]....
        /*0ee4*/ 	.word	0x000096f0


	//   ....[110]....
        /*0ee8*/ 	.word	0x00009950


	//   ....[111]....
        /*0eec*/ 	.word	0x000099b0


	//   ....[112]....
        /*0ef0*/ 	.word	0x000099e0


	//   ....[113]....
        /*0ef4*/ 	.word	0x00009a10


	//   ....[114]....
        /*0ef8*/ 	.word	0x00009a30


	//   ....[115]....
        /*0efc*/ 	.word	0x00009a60


	//   ....[116]....
        /*0f00*/ 	.word	0x00009a70


	//   ....[117]....
        /*0f04*/ 	.word	0x00009c80


	//   ....[118]....
        /*0f08*/ 	.word	0x00009cd0


	//   ....[119]....
        /*0f0c*/ 	.word	0x00009f10


	//   ....[120]....
        /*0f10*/ 	.word	0x00009f20


	//   ....[121]....
        /*0f14*/ 	.word	0x00009f30


	//   ....[122]....
        /*0f18*/ 	.word	0x00009f40


	//   ....[123]....
        /*0f1c*/ 	.word	0x00009f60


	//   ....[124]....
        /*0f20*/ 	.word	0x00009f70


	//   ....[125]....
        /*0f24*/ 	.word	0x00009f80


	//   ....[126]....
        /*0f28*/ 	.word	0x0000a2e0


	//   ....[127]....
        /*0f2c*/ 	.word	0x0000a2f0


	//   ....[128]....
        /*0f30*/ 	.word	0x0000a300


	//   ....[129]....
        /*0f34*/ 	.word	0x0000a310


	//   ....[130]....
        /*0f38*/ 	.word	0x0000a320


	//   ....[131]....
        /*0f3c*/ 	.word	0x0000a330


	//   ....[132]....
        /*0f40*/ 	.word	0x0000a340


	//   ....[133]....
        /*0f44*/ 	.word	0x0000a350


	//   ....[134]....
        /*0f48*/ 	.word	0x0000dc10


	//   ....[135]....
        /*0f4c*/ 	.word	0x0000e380


	//   ....[136]....
        /*0f50*/ 	.word	0x0000e3c0


	//   ....[137]....
        /*0f54*/ 	.word	0x0000e400


	//   ....[138]....
        /*0f58*/ 	.word	0x0000e450


	//   ....[139]....
        /*0f5c*/ 	.word	0x0000e460


	//   ....[140]....
        /*0f60*/ 	.word	0x0000e4e0


	//   ....[141]....
        /*0f64*/ 	.word	0x0000e510


	//   ....[142]....
        /*0f68*/ 	.word	0x0000e520


	//   ....[143]....
        /*0f6c*/ 	.word	0x0000e530


	//   ....[144]....
        /*0f70*/ 	.word	0x0000e580


	//   ....[145]....
        /*0f74*/ 	.word	0x0000e590


	//   ....[146]....
        /*0f78*/ 	.word	0x0000e5d0


	//   ....[147]....
        /*0f7c*/ 	.word	0x0000e680


	//   ....[148]....
        /*0f80*/ 	.word	0x0000e710


	//   ....[149]....
        /*0f84*/ 	.word	0x0000e720


	//   ....[150]....
        /*0f88*/ 	.word	0x0000e790


	//   ....[151]....
        /*0f8c*/ 	.word	0x0000e830


	//   ....[152]....
        /*0f90*/ 	.word	0x0000e890


	//   ....[153]....
        /*0f94*/ 	.word	0x0000e8d0


	//   ....[154]....
        /*0f98*/ 	.word	0x0000e920


	//   ....[155]....
        /*0f9c*/ 	.word	0x0000e930


	//   ....[156]....
        /*0fa0*/ 	.word	0x0000e960


	//   ....[157]....
        /*0fa4*/ 	.word	0x0000e9a0


	//   ....[158]....
        /*0fa8*/ 	.word	0x0000e9c0


	//   ....[159]....
        /*0fac*/ 	.word	0x0000e9f0


	//   ....[160]....
        /*0fb0*/ 	.word	0x0000ea90


	//   ....[161]....
        /*0fb4*/ 	.word	0x0000ead0


	//   ....[162]....
        /*0fb8*/ 	.word	0x0000eb00


	//   ....[163]....
        /*0fbc*/ 	.word	0x0000eb10


	//   ....[164]....
        /*0fc0*/ 	.word	0x0000eb20


	//   ....[165]....
        /*0fc4*/ 	.word	0x0000eb50


	//   ....[166]....
        /*0fc8*/ 	.word	0x0000eba0


	//   ....[167]....
        /*0fcc*/ 	.word	0x0000ebe0


	//   ....[168]....
        /*0fd0*/ 	.word	0x0000ec70


	//   ....[169]....
        /*0fd4*/ 	.word	0x0000ec80


	//   ....[170]....
        /*0fd8*/ 	.word	0x0000ece0


	//   ....[171]....
        /*0fdc*/ 	.word	0x0000ed60


	//   ....[172]....
        /*0fe0*/ 	.word	0x0000eda0


	//   ....[173]....
        /*0fe4*/ 	.word	0x0000edc0


	//   ....[174]....
        /*0fe8*/ 	.word	0x0000edf0


	//   ....[175]....
        /*0fec*/ 	.word	0x0000ef40


	//   ....[176]....
        /*0ff0*/ 	.word	0x0000efb0


	//   ....[177]....
        /*0ff4*/ 	.word	0x0000efd0


	//   ....[178]....
        /*0ff8*/ 	.word	0x0000f000


	//   ....[179]....
        /*0ffc*/ 	.word	0x0000f100


	//   ....[180]....
        /*1000*/ 	.word	0x0000f190


	//   ....[181]....
        /*1004*/ 	.word	0x0000f220


	//   ....[182]....
        /*1008*/ 	.word	0x0000f250


	//   ....[183]....
        /*100c*/ 	.word	0x0000f430


	//   ....[184]....
        /*1010*/ 	.word	0x0000f470


	//   ....[185]....
        /*1014*/ 	.word	0x0000f4b0


	//   ....[186]....
        /*1018*/ 	.word	0x0000f4d0


	//   ....[187]....
        /*101c*/ 	.word	0x0000f500


	//   ....[188]....
        /*1020*/ 	.word	0x0000f520


	//   ....[189]....
        /*1024*/ 	.word	0x0000f540


	//   ....[190]....
        /*1028*/ 	.word	0x0000fb00


	//   ....[191]....
        /*102c*/ 	.word	0x0000fb10


	//   ....[192]....
        /*1030*/ 	.word	0x0000fb30


	//   ....[193]....
        /*1034*/ 	.word	0x0000fb40


	//   ....[194]....
        /*1038*/ 	.word	0x0000fb50


	//   ....[195]....
        /*103c*/ 	.word	0x0000fb60


	//   ....[196]....
        /*1040*/ 	.word	0x0000fb70


	//   ....[197]....
        /*1044*/ 	.word	0x0000fb90


	//   ....[198]....
        /*1048*/ 	.word	0x00013760


	//   ....[199]....
        /*104c*/ 	.word	0x00016eb0


	//----- nvinfo : EIATTR_REG_RECONFIG
	.align		4
.L_698:
        /*1050*/ 	.byte	0x01, 0x54
	.zero		2


	//----- nvinfo : EIATTR_SYSCALL_OFFSETS
	.align		4
        /*1054*/ 	.byte	0x04, 0x46
        /*1056*/ 	.short	(.L_700 - .L_699)


	//   ....[0]....
.L_699:
        /*1058*/ 	.word	0x00001070


	//   ....[1]....
        /*105c*/ 	.word	0x00001160


	//   ....[2]....
        /*1060*/ 	.word	0x000012c0


	//   ....[3]....
        /*1064*/ 	.word	0x000013b0


	//----- nvinfo : EIATTR_MBARRIER_INSTR_OFFSETS
	.align		4
.L_700:
        /*1068*/ 	.byte	0x04, 0x39
        /*106a*/ 	.short	(.L_702 - .L_701)


	//   ....[0]....
.L_701:
        /*106c*/ 	.word	0x00000290
        /*1070*/ 	.word	0x000000ff
        /*1074*/ 	.word	0x00030c00
        /*1078*/ 	.short	0x0100
        /*107a*/ 	.byte	0x06
	.zero		1


	//   ....[1]....
        /*107c*/ 	.word	0x00000390
        /*1080*/ 	.word	0x000000ff
        /*1084*/ 	.word	0x00030c10
        /*1088*/ 	.short	0x0100
        /*108a*/ 	.byte	0x08
	.zero		1


	//   ....[2]....
        /*108c*/ 	.word	0x000003a0
        /*1090*/ 	.word	0x000000ff
        /*1094*/ 	.word	0x00030c20
        /*1098*/ 	.short	0x0100
        /*109a*/ 	.byte	0x08
	.zero		1


	//   ....[3]....
        /*109c*/ 	.word	0x000003b0
        /*10a0*/ 	.word	0x000000ff
        /*10a4*/ 	.word	0x00030c18
        /*10a8*/ 	.short	0x0100
        /*10aa*/ 	.byte	0x08
	.zero		1


	//   ....[4]....
        /*10ac*/ 	.word	0x000003c0
        /*10b0*/ 	.word	0x000000ff
        /*10b4*/ 	.word	0x00030c28
        /*10b8*/ 	.short	0x0100
        /*10ba*/ 	.byte	0x08
	.zero		1


	//   ....[5]....
        /*10bc*/ 	.word	0x000004f0
        /*10c0*/ 	.word	0x000000ff
        /*10c4*/ 	.word	0x00030c30
        /*10c8*/ 	.short	0x0100
        /*10ca*/ 	.byte	0x08
	.zero		1


	//   ....[6]....
        /*10cc*/ 	.word	0x00000500
        /*10d0*/ 	.word	0x000000ff
        /*10d4*/ 	.word	0x00030c40
        /*10d8*/ 	.short	0x0100
        /*10da*/ 	.byte	0x08
	.zero		1


	//   ....[7]....
        /*10dc*/ 	.word	0x00000510
        /*10e0*/ 	.word	0x000000ff
        /*10e4*/ 	.word	0x00030c38
        /*10e8*/ 	.short	0x0100
        /*10ea*/ 	.byte	0x08
	.zero		1


	//   ....[8]....
        /*10ec*/ 	.word	0x00000520
        /*10f0*/ 	.word	0x000000ff
        /*10f4*/ 	.word	0x00030c48
        /*10f8*/ 	.short	0x0100
        /*10fa*/ 	.byte	0x08
	.zero		1


	//   ....[9]....
        /*10fc*/ 	.word	0x00001450
        /*1100*/ 	.word	0x00000010
        /*1104*/ 	.word	0x00030c00
        /*1108*/ 	.short	0x010a
        /*110a*/ 	.byte	0x3f
	.zero		1


	//   ....[10]....
        /*110c*/ 	.word	0x00001580
        /*1110*/ 	.word	0x00000010
        /*1114*/ 	.word	0x00030c00
        /*1118*/ 	.short	0x010a
        /*111a*/ 	.byte	0x3f
	.zero		1


	//   ....[11]....
        /*111c*/ 	.word	0x00001e40
        /*1120*/ 	.word	0x00000006
        /*1124*/ 	.word	0x00030c10
        /*1128*/ 	.short	0x010a
        /*112a*/ 	.byte	0x3f
	.zero		1


	//   ....[12]....
        /*112c*/ 	.word	0x00001eb0
        /*1130*/ 	.word	0x00000006
        /*1134*/ 	.word	0x00030c10
        /*1138*/ 	.short	0x010a
        /*113a*/ 	.byte	0x3f
	.zero		1


	//   ....[13]....
        /*113c*/ 	.word	0x000022e0
        /*1140*/ 	.word	0x00000006
        /*1144*/ 	.word	0x00030c30
        /*1148*/ 	.short	0x010a
        /*114a*/ 	.byte	0x3f
	.zero		1


	//   ....[14]....
        /*114c*/ 	.word	0x00002320
        /*1150*/ 	.word	0x00000006
        /*1154*/ 	.word	0x00030c30
        /*1158*/ 	.short	0x010a
        /*115a*/ 	.byte	0x3f
	.zero		1


	//   ....[15]....
        /*115c*/ 	.word	0x000069d0
        /*1160*/ 	.word	0x00000005
        /*1164*/ 	.word	0x00000000
        /*1168*/ 	.short	0x0101
        /*116a*/ 	.byte	0x3f
	.zero		1


	//   ....[16]....
        /*116c*/ 	.word	0x00006e20
        /*1170*/ 	.word	0x00000006
        /*1174*/ 	.word	0x00000000
        /*1178*/ 	.short	0x0101
        /*117a*/ 	.byte	0x3f
	.zero		1


	//   ....[17]....
        /*117c*/ 	.word	0x00007750
        /*1180*/ 	.word	0x00000006
        /*1184*/ 	.word	0x00030c10
        /*1188*/ 	.short	0x010a
        /*118a*/ 	.byte	0x3f
	.zero		1


	//   ....[18]....
        /*118c*/ 	.word	0x000077d0
        /*1190*/ 	.word	0x00000006
        /*1194*/ 	.word	0x00030c10
        /*1198*/ 	.short	0x010a
        /*119a*/ 	.byte	0x3f
	.zero		1


	//   ....[19]....
        /*119c*/ 	.word	0x00007be0
        /*11a0*/ 	.word	0x00000006
        /*11a4*/ 	.word	0x00030c30
        /*11a8*/ 	.short	0x010a
        /*11aa*/ 	.byte	0x3f
	.zero		1


	//   ....[20]....
        /*11ac*/ 	.word	0x00007c20
        /*11b0*/ 	.word	0x00000006
        /*11b4*/ 	.word	0x00030c30
        /*11b8*/ 	.short	0x010a
        /*11ba*/ 	.byte	0x3f
	.zero		1


	//   ....[21]....
        /*11bc*/ 	.word	0x0000b840
        /*11c0*/ 	.word	0x00000005
        /*11c4*/ 	.word	0x00000000
        /*11c8*/ 	.short	0x0101
        /*11ca*/ 	.byte	0x3f
	.zero		1


	//   ....[22]....
        /*11cc*/ 	.word	0x0000bcb0
        /*11d0*/ 	.word	0x00000006
        /*11d4*/ 	.word	0x00000000
        /*11d8*/ 	.short	0x0101
        /*11da*/ 	.byte	0x3f
	.zero		1


	//   ....[23]....
        /*11dc*/ 	.word	0x0000c550
        /*11e0*/ 	.word	0x00000006
        /*11e4*/ 	.word	0x00030c10
        /*11e8*/ 	.short	0x010a
        /*11ea*/ 	.byte	0x3f
	.zero		1


	//   ....[24]....
        /*11ec*/ 	.word	0x0000c5d0
        /*11f0*/ 	.word	0x00000006
        /*11f4*/ 	.word	0x00030c10
        /*11f8*/ 	.short	0x010a
        /*11fa*/ 	.byte	0x3f
	.zero		1


	//   ....[25]....
        /*11fc*/ 	.word	0x0000c9e0
        /*1200*/ 	.word	0x00000006
        /*1204*/ 	.word	0x00030c30
        /*1208*/ 	.short	0x010a
        /*120a*/ 	.byte	0x3f
	.zero		1


	//   ....[26]....
        /*120c*/ 	.word	0x0000ca20
        /*1210*/ 	.word	0x00000006
        /*1214*/ 	.word	0x00030c30
        /*1218*/ 	.short	0x010a
        /*121a*/ 	.byte	0x3f
	.zero		1


	//   ....[27]....
        /*121c*/ 	.word	0x000110f0
        /*1220*/ 	.word	0x00000005
        /*1224*/ 	.word	0x00000000
        /*1228*/ 	.short	0x0101
        /*122a*/ 	.byte	0x3f
	.zero		1


	//   ....[28]....
        /*122c*/ 	.word	0x00011570
        /*1230*/ 	.word	0x00000006
        /*1234*/ 	.word	0x00000000
        /*1238*/ 	.short	0x0101
        /*123a*/ 	.byte	0x3f
	.zero		1


	//   ....[29]....
        /*123c*/ 	.word	0x000154e0
        /*1240*/ 	.word	0x0000000f
        /*1244*/ 	.word	0x00030c20
        /*1248*/ 	.short	0x010a
        /*124a*/ 	.byte	0x3f
	.zero		1


	//   ....[30]....
        /*124c*/ 	.word	0x00015ad0
        /*1250*/ 	.word	0x0000000f
        /*1254*/ 	.word	0x00030c40
        /*1258*/ 	.short	0x010a
        /*125a*/ 	.byte	0x3f
	.zero		1


	//   ....[31]....
        /*125c*/ 	.word	0x00015d30
        /*1260*/ 	.word	0x0000000f
        /*1264*/ 	.word	0x00030c28
        /*1268*/ 	.short	0x010a
        /*126a*/ 	.byte	0x3f
	.zero		1


	//   ....[32]....
        /*126c*/ 	.word	0x00015f90
        /*1270*/ 	.word	0x0000000f
        /*1274*/ 	.word	0x00030c48
        /*1278*/ 	.short	0x010a
        /*127a*/ 	.byte	0x3f
	.zero		1


	//   ....[33]....
        /*127c*/ 	.word	0x00016190
        /*1280*/ 	.word	0x0000000f
        /*1284*/ 	.word	0x00030c20
        /*1288*/ 	.short	0x010a
        /*128a*/ 	.byte	0x3f
	.zero		1


	//   ....[34]....
        /*128c*/ 	.word	0x00016460
        /*1290*/ 	.word	0x0000000f
        /*1294*/ 	.word	0x00030c40
        /*1298*/ 	.short	0x010a
        /*129a*/ 	.byte	0x3f
	.zero		1


	//   ....[35]....
        /*129c*/ 	.word	0x00016690
        /*12a0*/ 	.word	0x0000000f
        /*12a4*/ 	.word	0x00030c28
        /*12a8*/ 	.short	0x010a
        /*12aa*/ 	.byte	0x3f
	.zero		1


	//   ....[36]....
        /*12ac*/ 	.word	0x00016930
        /*12b0*/ 	.word	0x00000003
        /*12b4*/ 	.word	0x00030c40
        /*12b8*/ 	.short	0x010a
        /*12ba*/ 	.byte	0x3f
	.zero		1


	//   ....[37]....
        /*12bc*/ 	.word	0x00016d10
        /*12c0*/ 	.word	0x00000007
        /*12c4*/ 	.word	0x00000000
        /*12c8*/ 	.short	0x010a
        /*12ca*/ 	.byte	0x3f
	.zero		1


	//   ....[38]....
        /*12cc*/ 	.word	0x00016d70
        /*12d0*/ 	.word	0x00000003
        /*12d4*/ 	.word	0x00000000
        /*12d8*/ 	.short	0x010a
        /*12da*/ 	.byte	0x3f
	.zero		1


	//   ....[39]....
        /*12dc*/ 	.word	0x00016dd0
        /*12e0*/ 	.word	0x00000005
        /*12e4*/ 	.word	0x00000000
        /*12e8*/ 	.short	0x010a
        /*12ea*/ 	.byte	0x3f
	.zero		1


	//   ....[40]....
        /*12ec*/ 	.word	0x00016e00
        /*12f0*/ 	.word	0x00000003
        /*12f4*/ 	.word	0x00000000
        /*12f8*/ 	.short	0x010a
        /*12fa*/ 	.byte	0x3f
	.zero		1


	//   ....[41]....
        /*12fc*/ 	.word	0x00016ee0
        /*1300*/ 	.word	0x00000010
        /*1304*/ 	.word	0x00030c00
        /*1308*/ 	.short	0x010a
        /*130a*/ 	.byte	0x3f
	.zero		1


	//   ....[42]....
        /*130c*/ 	.word	0x00016f30
        /*1310*/ 	.word	0x00000006
        /*1314*/ 	.word	0x00030c10
        /*1318*/ 	.short	0x010a
        /*131a*/ 	.byte	0x3f
	.zero		1


	//   ....[43]....
        /*131c*/ 	.word	0x00016f80
        /*1320*/ 	.word	0x00000006
        /*1324*/ 	.word	0x00030c30
        /*1328*/ 	.short	0x010a
        /*132a*/ 	.byte	0x3f
	.zero		1


	//   ....[44]....
        /*132c*/ 	.word	0x00016fd0
        /*1330*/ 	.word	0x00000006
        /*1334*/ 	.word	0x00030c10
        /*1338*/ 	.short	0x010a
        /*133a*/ 	.byte	0x3f
	.zero		1


	//   ....[45]....
        /*133c*/ 	.word	0x00017020
        /*1340*/ 	.word	0x00000006
        /*1344*/ 	.word	0x00030c30
        /*1348*/ 	.short	0x010a
        /*134a*/ 	.byte	0x3f
	.zero		1


	//   ....[46]....
        /*134c*/ 	.word	0x00017070
        /*1350*/ 	.word	0x00000006
        /*1354*/ 	.word	0x00030c10
        /*1358*/ 	.short	0x010a
        /*135a*/ 	.byte	0x3f
	.zero		1


	//   ....[47]....
        /*135c*/ 	.word	0x000170c0
        /*1360*/ 	.word	0x00000006
        /*1364*/ 	.word	0x00030c30
        /*1368*/ 	.short	0x010a
        /*136a*/ 	.byte	0x3f
	.zero		1


	//   ....[48]....
        /*136c*/ 	.word	0x00017110
        /*1370*/ 	.word	0x0000000f
        /*1374*/ 	.word	0x00030c20
        /*1378*/ 	.short	0x010a
        /*137a*/ 	.byte	0x3f
	.zero		1


	//   ....[49]....
        /*137c*/ 	.word	0x00017160
        /*1380*/ 	.word	0x0000000f
        /*1384*/ 	.word	0x00030c40
        /*1388*/ 	.short	0x010a
        /*138a*/ 	.byte	0x3f
	.zero		1


	//   ....[50]....
        /*138c*/ 	.word	0x000171b0
        /*1390*/ 	.word	0x0000000f
        /*1394*/ 	.word	0x00030c28
        /*1398*/ 	.short	0x010a
        /*139a*/ 	.byte	0x3f
	.zero		1


	//   ....[51]....
        /*139c*/ 	.word	0x00017200
        /*13a0*/ 	.word	0x0000000f
        /*13a4*/ 	.word	0x00030c48
        /*13a8*/ 	.short	0x010a
        /*13aa*/ 	.byte	0x3f
	.zero		1


	//   ....[52]....
        /*13ac*/ 	.word	0x00017260
        /*13b0*/ 	.word	0x0000000f
        /*13b4*/ 	.word	0x00030c20
        /*13b8*/ 	.short	0x010a
        /*13ba*/ 	.byte	0x3f
	.zero		1


	//   ....[53]....
        /*13bc*/ 	.word	0x000172b0
        /*13c0*/ 	.word	0x0000000f
        /*13c4*/ 	.word	0x00030c40
        /*13c8*/ 	.short	0x010a
        /*13ca*/ 	.byte	0x3f
	.zero		1


	//   ....[54]....
        /*13cc*/ 	.word	0x00017300
        /*13d0*/ 	.word	0x0000000f
        /*13d4*/ 	.word	0x00030c28
        /*13d8*/ 	.short	0x010a
        /*13da*/ 	.byte	0x3f
	.zero		1


	//   ....[55]....
        /*13dc*/ 	.word	0x00017350
        /*13e0*/ 	.word	0x00000003
        /*13e4*/ 	.word	0x00030c40
        /*13e8*/ 	.short	0x010a
        /*13ea*/ 	.byte	0x3f
	.zero		1


	//   ....[56]....
        /*13ec*/ 	.word	0x00017420
        /*13f0*/ 	.word	0x00000007
        /*13f4*/ 	.word	0x00000000
        /*13f8*/ 	.short	0x010a
        /*13fa*/ 	.byte	0x3f
	.zero		1


	//   ....[57]....
        /*13fc*/ 	.word	0x00017470
        /*1400*/ 	.word	0x00000003
        /*1404*/ 	.word	0x00000000
        /*1408*/ 	.short	0x010a
        /*140a*/ 	.byte	0x3f
	.zero		1


	//   ....[58]....
        /*140c*/ 	.word	0x000174c0
        /*1410*/ 	.word	0x00000005
        /*1414*/ 	.word	0x00000000
        /*1418*/ 	.short	0x010a
        /*141a*/ 	.byte	0x3f
	.zero		1


	//----- nvinfo : EIATTR_NUM_MBARRIERS
	.align		4
.L_702:
        /*141c*/ 	.byte	0x03, 0x38
        /*141e*/ 	.short	0x0009


	//----- nvinfo : EIATTR_EXIT_INSTR_OFFSETS
	.align		4
        /*1420*/ 	.byte	0x04, 0x1c
        /*1422*/ 	.short	(.L_704 - .L_703)


	//   ....[0]....
.L_703:
        /*1424*/ 	.word	0x00016e50


	//----- nvinfo : EIATTR_MAX_THREADS
	.align		4
.L_704:
        /*1428*/ 	.byte	0x04, 0x05
        /*142a*/ 	.short	(.L_706 - .L_705)
.L_705:
        /*142c*/ 	.word	0x00000180
        /*1430*/ 	.word	0x00000001
        /*1434*/ 	.word	0x00000001


	//----- nvinfo : EIATTR_CRS_STACK_SIZE
	.align		4
.L_706:
        /*1438*/ 	.byte	0x04, 0x1e
        /*143a*/ 	.short	(.L_708 - .L_707)
.L_707:
        /*143c*/ 	.word	0x00000000


	//----- nvinfo : EIATTR_CBANK_PARAM_SIZE
	.align		4
.L_708:
        /*1440*/ 	.byte	0x03, 0x19
        /*1442*/ 	.short	0x06f0


	//----- nvinfo : EIATTR_PARAM_CBANK
	.align		4
        /*1444*/ 	.byte	0x04, 0x0a
        /*1446*/ 	.short	(.L_710 - .L_709)
	.align		4
.L_709:
        /*1448*/ 	.word	index@(.nv.constant0._ZN7cutlass13device_kernelIN5flash11enable_sm90INS1_16FlashAttnBwdSm90INS1_25CollectiveMainloopBwdSm90ILi2ELi2ELi2EN4cute5tupleIJNS5_1CILi1EEES8_S8_EEENS6_IJNS7_ILi128EEESA_NS7_ILi64EEEEEENS_10bfloat16_tEfNS_4arch4Sm90ELb0ELb1ELb1ELb1ELb0ELb1ELb0ELb0ELi2ELi1ELi2ELi2ELb0EEENS1_21CollectiveEpilogueBwdISC_SD_SF_Li256ELb1ELb0ELi1EEENS1_19SingleTileSchedulerILb1ELb0ELb0ELi128EEEEEEEEEvNT_6ParamsE)
        /*144c*/ 	.short	0x0210
        /*144e*/ 	.short	0x06f0


	//----- nvinfo : EIATTR_SW_WAR
	.align		4
.L_710:
        /*1450*/ 	.byte	0x04, 0x36
        /*1452*/ 	.short	(.L_712 - .L_711)
.L_711:
        /*1454*/ 	.word	0x00000008
.L_712:


//--------------------- .nv.info._ZN7cutlass13device_kernelIN5flash11enable_sm90INS1_16FlashAttnBwdSm90INS1_25CollectiveMainloopBwdSm90ILi2ELi2ELi2EN4cute5tupleIJNS5_1CILi1EEES8_S8_EEENS6_IJNS7_ILi128EEESA_NS7_ILi64EEEEEENS_10bfloat16_tEfNS_4arch4Sm90ELb0ELb1ELb1ELb1ELb1ELb1ELb0ELb0ELi2ELi1ELi2ELi2ELb0EEENS1_21CollectiveEpilogueBwdISC_SD_SF_Li256ELb1ELb0ELi1EEENS1_19SingleTileSchedulerILb1ELb0ELb0ELi128EEEEEEEEEvNT_6ParamsE --------------------------
	.section	.nv.info._ZN7cutlass13device_kernelIN5flash11enable_sm90INS1_16FlashAttnBwdSm90INS1_25CollectiveMainloopBwdSm90ILi2ELi2ELi2EN4cute5tupleIJNS5_1CILi1EEES8_S8_EEENS6_IJNS7_ILi128EEESA_NS7_ILi64EEEEEENS_10bfloat16_tEfNS_4arch4Sm90ELb0ELb1ELb1ELb1ELb1ELb1ELb0ELb0ELi2ELi1ELi2ELi2ELb0EEENS1_21CollectiveEpilogueBwdISC_SD_SF_Li256ELb1ELb0ELi1EEENS1_19SingleTileSchedulerILb1ELb0ELb0ELi128EEEEEEEEEvNT_6ParamsE,"",@"SHT_CUDA_INFO"
	.sectionflags	@""
	.align	4


	//----- nvinfo : EIATTR_CUDA_API_VERSION
	.align		4
        /*0000*/ 	.byte	0x04, 0x37
        /*0002*/ 	.short	(.L_714 - .L_713)
.L_713:
        /*0004*/ 	.word	0x00000082


	//----- nvinfo : EIATTR_KPARAM_INFO
	.align		4
.L_714:
        /*0008*/ 	.byte	0x04, 0x17
        /*000a*/ 	.short	(.L_716 - .L_715)
.L_715:
        /*000c*/ 	.word	0x00000000
        /*0010*/ 	.short	0x0000
        /*0012*/ 	.short	0x0070
        /*0014*/ 	.byte	0x00, 0xf0, 0x01, 0x1a


	//----- nvinfo : EIATTR_SPARSE_MMA_MASK
	.align		4
.L_716:
        /*0018*/ 	.byte	0x03, 0x50
        /*001a*/ 	.short	0x0000


	//----- nvinfo : EIATTR_MAXREG_COUNT
	.align		4
        /*001c*/ 	.byte	0x03, 0x1b
        /*001e*/ 	.short	0x00a8


	//----- nvinfo : EIATTR_NUM_BARRIERS
	.align		4
        /*0020*/ 	.byte	0x02, 0x4c
        /*0022*/ 	.byte	0x10
	.zero		1


	//----- nvinfo : EIATTR_EXTERNS
	.align		4
        /*0024*/ 	.byte	0x04, 0x0f
        /*0026*/ 	.short	(.L_718 - .L_717)


	//   ....[0]....
	.align		4
.L_717:
        /*0028*/ 	.word	index@(__assertfail)


	//----- nvinfo : EIATTR_ANNOTATIONS
	.align		4
.L_718:
        /*002c*/ 	.byte	0x04, 0x55
        /*002e*/ 	.short	(.L_720 - .L_719)


	//   ....[0]....
.L_719:
        /* <DEDUP_REMOVED lines=155> */


	//----- nvinfo : EIATTR_MERCURY_ISA_VERSION
	.align		4
.L_720:
        /*09d0*/ 	.byte	0x03, 0x5f
        /*09d2*/ 	.short	0x0101


	//----- nvinfo : EIATTR_INT_WARP_WIDE_INSTR_OFFSETS
	.align		4
        /*09d4*/ 	.byte	0x04, 0x31
        /*09d6*/ 	.short	(.L_722 - .L_721)


	//   ....[0]....
.L_721:
        /*09d8*/ 	.word	0x00000190


	//   ....[1]....
        /*09dc*/ 	.word	0x000001c0


	//   ....[2]....
        /*09e0*/ 	.word	0x000145a0


	//   ....[3]....
        /*09e4*/ 	.word	0x00014bf0


	//   ....[4]....
        /*09e8*/ 	.word	0x000150a0


	//   ....[5]....
        /*09ec*/ 	.word	0x00015360


	//   ....[6]....
        /*09f0*/ 	.word	0x000155c0


	//   ....[7]....
        /*09f4*/ 	.word	0x00015750


	//----- nvinfo : EIATTR_COOP_GROUP_MASK_REGIDS
	.align		4
.L_722:
        /*09f8*/ 	.byte	0x04, 0x29
        /*09fa*/ 	.short	(.L_724 - .L_723)


	//   ....[0]....
.L_723:
        /*09fc*/ 	.word	0xffffffff


	//   ....[1]....
        /*0a00*/ 	.word	0xffffffff


	//   ....[2]....
        /*0a04*/ 	.word	0xffffffff


	//   ....[3]....
        /*0a08*/ 	.word	0xffffffff


	//   ....[4]....
        /*0a0c*/ 	.word	0xffffffff


	//   ....[5]....
        /*0a10*/ 	.word	0xffffffff


	//   ....[6]....
        /*0a14*/ 	.word	0xffffffff


	//   ....[7]....
        /*0a18*/ 	.word	0xffffffff


	//   ....[8]....
        /*0a1c*/ 	.word	0xffffffff


	//   ....[9]....
        /*0a20*/ 	.word	0xffffffff


	//   ....[10]....
        /*0a24*/ 	.word	0xffffffff


	//   ....[11]....
        /*0a28*/ 	.word	0xffffffff


	//   ....[12]....
        /*0a2c*/ 	.word	0xffffffff


	//   ....[13]....
        /*0a30*/ 	.word	0xffffffff


	//   ....[14]....
        /*0a34*/ 	.word	0xffffffff


	//   ....[15]....
        /*0a38*/ 	.word	0xffffffff


	//   ....[16]....
        /*0a3c*/ 	.word	0xffffffff


	//   ....[17]....
        /*0a40*/ 	.word	0xffffffff


	//   ....[18]....
        /*0a44*/ 	.word	0xffffffff


	//   ....[19]....
        /*0a48*/ 	.word	0xffffffff


	//   ....[20]....
        /*0a4c*/ 	.word	0xffffffff


	//   ....[21]....
        /*0a50*/ 	.word	0xffffffff


	//   ....[22]....
        /*0a54*/ 	.word	0xffffffff


	//   ....[23]....
        /*0a58*/ 	.word	0xffffffff


	//   ....[24]....
        /*0a5c*/ 	.word	0xffffffff


	//   ....[25]....
        /*0a60*/ 	.word	0xffffffff


	//   ....[26]....
        /*0a64*/ 	.word	0xffffffff


	//   ....[27]....
        /*0a68*/ 	.word	0xffffffff


	//   ....[28]....
        /*0a6c*/ 	.word	0xffffffff


	//   ....[29]....
        /*0a70*/ 	.word	0xffffffff


	//   ....[30]....
        /*0a74*/ 	.word	0xffffffff


	//   ....[31]....
        /*0a78*/ 	.word	0xffffffff


	//   ....[32]....
        /*0a7c*/ 	.word	0xffffffff


	//   ....[33]....
        /*0a80*/ 	.word	0xffffffff


	//   ....[34]....
        /*0a84*/ 	.word	0xffffffff


	//   ....[35]....
        /*0a88*/ 	.word	0xffffffff


	//   ....[36]....
        /*0a8c*/ 	.word	0xffffffff


	//   ....[37]....
        /*0a90*/ 	.word	0xffffffff


	//   ....[38]....
        /*0a94*/ 	.word	0xffffffff


	//   ....[39]....
        /*0a98*/ 	.word	0xffffffff


	//   ....[40]....
        /*0a9c*/ 	.word	0xffffffff


	//   ....[41]....
        /*0aa0*/ 	.word	0xffffffff


	//   ....[42]....
        /*0aa4*/ 	.word	0xffffffff


	//   ....[43]....
        /*0aa8*/ 	.word	0xffffffff


	//   ....[44]....
        /*0aac*/ 	.word	0xffffffff


	//   ....[45]....
        /*0ab0*/ 	.word	0xffffffff


	//   ....[46]....
        /*0ab4*/ 	.word	0xffffffff


	//   ....[47]....
        /*0ab8*/ 	.word	0xffffffff


	//   ....[48]....
        /*0abc*/ 	.word	0xffffffff


	//   ....[49]....
        /*0ac0*/ 	.word	0xffffffff


	//   ....[50]....
        /*0ac4*/ 	.word	0xffffffff


	//   ....[51]....
        /*0ac8*/ 	.word	0xffffffff


	//   ....[52]....
        /*0acc*/ 	.word	0xffffffff


	//   ....[53]....
        /*0ad0*/ 	.word	0xffffffff


	//   ....[54]....
        /*0ad4*/ 	.word	0xffffffff


	//   ....[55]....
        /*0ad8*/ 	.word	0xffffffff


	//   ....[56]....
        /*0adc*/ 	.word	0xffffffff


	//   ....[57]....
        /*0ae0*/ 	.word	0xffffffff


	//   ....[58]....
        /*0ae4*/ 	.word	0xffffffff


	//   ....[59]....
        /*0ae8*/ 	.word	0xffffffff


	//   ....[60]....
        /*0aec*/ 	.word	0xffffffff


	//   ....[61]....
        /*0af0*/ 	.word	0xffffffff


	//   ....[62]....
        /*0af4*/ 	.word	0xffffffff


	//   ....[63]....
        /*0af8*/ 	.word	0xffffffff


	//   ....[64]....
        /*0afc*/ 	.word	0xffffffff


	//   ....[65]....
        /*0b00*/ 	.word	0xffffffff


	//   ....[66]....
        /*0b04*/ 	.word	0xffffffff


	//   ....[67]....
        /*0b08*/ 	.word	0xffffffff


	//   ....[68]....
        /*0b0c*/ 	.word	0xffffffff


	//   ....[69]....
        /*0b10*/ 	.word	0xffffffff


	//   ....[70]....
        /*0b14*/ 	.word	0xffffffff


	//   ....[71]....
        /*0b18*/ 	.word	0xffffffff


	//   ....[72]....
        /*0b1c*/ 	.word	0xffffffff


	//   ....[73]....
        /*0b20*/ 	.word	0xffffffff


	//   ....[74]....
        /*0b24*/ 	.word	0xffffffff


	//   ....[75]....
        /*0b28*/ 	.word	0xffffffff


	//   ....[76]....
        /*0b2c*/ 	.word	0xffffffff


	//   ....[77]....
        /*0b30*/ 	.word	0xffffffff


	//   ....[78]....
        /*0b34*/ 	.word	0xffffffff


	//   ....[79]....
        /*0b38*/ 	.word	0xffffffff


	//   ....[80]....
        /*0b3c*/ 	.word	0xffffffff


	//   ....[81]....
        /*0b40*/ 	.word	0xffffffff


	//   ....[82]....
        /*0b44*/ 	.word	0xffffffff


	//   ....[83]....
        /*0b48*/ 	.word	0xffffffff


	//   ....[84]....
        /*0b4c*/ 	.word	0xffffffff


	//   ....[85]....
        /*0b50*/ 	.word	0xffffffff


	//   ....[86]....
        /*0b54*/ 	.word	0xffffffff


	//   ....[87]....
        /*0b58*/ 	.word	0xffffffff


	//   ....[88]....
        /*0b5c*/ 	.word	0xffffffff


	//   ....[89]....
        /*0b60*/ 	.word	0xffffffff


	//   ....[90]....
        /*0b64*/ 	.word	0xffffffff


	//   ....[91]....
        /*0b68*/ 	.word	0xffffffff


	//   ....[92]....
        /*0b6c*/ 	.word	0xffffffff


	//   ....[93]....
        /*0b70*/ 	.word	0xffffffff


	//   ....[94]....
        /*0b74*/ 	.word	0xffffffff


	//   ....[95]....
        /*0b78*/ 	.word	0xffffffff


	//   ....[96]....
        /*0b7c*/ 	.word	0xffffffff


	//   ....[97]....
        /*0b80*/ 	.word	0xffffffff


	//   ....[98]....
        /*0b84*/ 	.word	0xffffffff


	//   ....[99]....
        /*0b88*/ 	.word	0xffffffff


	//   ....[100]....
        /*0b8c*/ 	.word	0xffffffff


	//   ....[101]....
        /*0b90*/ 	.word	0xffffffff


	//   ....[102]....
        /*0b94*/ 	.word	0xffffffff


	//   ....[103]....
        /*0b98*/ 	.word	0xffffffff


	//   ....[104]....
        /*0b9c*/ 	.word	0xffffffff


	//   ....[105]....
        /*0ba0*/ 	.word	0xffffffff


	//   ....[106]....
        /*0ba4*/ 	.word	0xffffffff


	//   ....[107]....
        /*0ba8*/ 	.word	0xffffffff


	//   ....[108]....
        /*0bac*/ 	.word	0xffffffff


	//   ....[109]....
        /*0bb0*/ 	.word	0xffffffff


	//   ....[110]....
        /*0bb4*/ 	.word	0xffffffff


	//   ....[111]....
        /*0bb8*/ 	.word	0xffffffff


	//   ....[112]....
        /*0bbc*/ 	.word	0xffffffff


	//   ....[113]....
        /*0bc0*/ 	.word	0xffffffff


	//   ....[114]....
        /*0bc4*/ 	.word	0xffffffff


	//   ....[115]....
        /*0bc8*/ 	.word	0xffffffff


	//   ....[116]....
        /*0bcc*/ 	.word	0xffffffff


	//   ....[117]....
        /*0bd0*/ 	.word	0xffffffff


	//   ....[118]....
        /*0bd4*/ 	.word	0xffffffff


	//   ....[119]....
        /*0bd8*/ 	.word	0xffffffff


	//   ....[120]....
        /*0bdc*/ 	.word	0xffffffff


	//   ....[121]....
        /*0be0*/ 	.word	0xffffffff


	//   ....[122]....
        /*0be4*/ 	.word	0xffffffff


	//   ....[123]....
        /*0be8*/ 	.word	0xffffffff


	//   ....[124]....
        /*0bec*/ 	.word	0xffffffff


	//   ....[125]....
        /*0bf0*/ 	.word	0xffffffff


	//   ....[126]....
        /*0bf4*/ 	.word	0xffffffff


	//   ....[127]....
        /*0bf8*/ 	.word	0xffffffff


	//   ....[128]....
        /*0bfc*/ 	.word	0xffffffff


	//   ....[129]....
        /*0c00*/ 	.word	0xffffffff


	//   ....[130]....
        /*0c04*/ 	.word	0xffffffff


	//   ....[131]....
        /*0c08*/ 	.word	0xffffffff


	//   ....[132]....
        /*0c0c*/ 	.word	0xffffffff


	//   ....[133]....
        /*0c10*/ 	.word	0xffffffff


	//   ....[134]....
        /*0c14*/ 	.word	0xffffffff


	//   ....[135]....
        /*0c18*/ 	.word	0xffffffff


	//   ....[136]....
        /*0c1c*/ 	.word	0xffffffff


	//   ....[137]....
        /*0c20*/ 	.word	0xffffffff


	//   ....[138]....
        /*0c24*/ 	.word	0xffffffff


	//   ....[139]....
        /*0c28*/ 	.word	0xffffffff


	//   ....[140]....
        /*0c2c*/ 	.word	0xffffffff


	//   ....[141]....
        /*0c30*/ 	.word	0xffffffff


	//   ....[142]....
        /*0c34*/ 	.word	0xffffffff


	//   ....[143]....
        /*0c38*/ 	.word	0xffffffff


	//   ....[144]....
        /*0c3c*/ 	.word	0xffffffff


	//   ....[145]....
        /*0c40*/ 	.word	0xffffffff


	//   ....[146]....
        /*0c44*/ 	.word	0xffffffff


	//   ....[147]....
        /*0c48*/ 	.word	0xffffffff


	//   ....[148]....
        /*0c4c*/ 	.word	0xffffffff


	//   ....[149]....
        /*0c50*/ 	.word	0xffffffff


	//   ....[150]....
        /*0c54*/ 	.word	0xffffffff


	//   ....[151]....
        /*0c58*/ 	.word	0xffffffff


	//   ....[152]....
        /*0c5c*/ 	.word	0xffffffff


	//   ....[153]....
        /*0c60*/ 	.word	0xffffffff


	//   ....[154]....
        /*0c64*/ 	.word	0xffffffff


	//   ....[155]....
        /*0c68*/ 	.word	0xffffffff


	//   ....[156]....
        /*0c6c*/ 	.word	0xffffffff


	//   ....[157]....
        /*0c70*/ 	.word	0xffffffff


	//   ....[158]....
        /*0c74*/ 	.word	0xffffffff


	//   ....[159]....
        /*0c78*/ 	.word	0xffffffff


	//   ....[160]....
        /*0c7c*/ 	.word	0xffffffff


	//   ....[161]....
        /*0c80*/ 	.word	0xffffffff


	//   ....[162]....
        /*0c84*/ 	.word	0xffffffff


	//   ....[163]....
        /*0c88*/ 	.word	0xffffffff


	//   ....[164]....
        /*0c8c*/ 	.word	0xffffffff


	//   ....[165]....
        /*0c90*/ 	.word	0xffffffff


	//   ....[166]....
        /*0c94*/ 	.word	0xffffffff


	//   ....[167]....
        /*0c98*/ 	.word	0xffffffff


	//   ....[168]....
        /*0c9c*/ 	.word	0xffffffff


	//   ....[169]....
        /*0ca0*/ 	.word	0xffffffff


	//   ....[170]....
        /*0ca4*/ 	.word	0xffffffff


	//   ....[171]....
        /*0ca8*/ 	.word	0xffffffff


	//   ....[172]....
        /*0cac*/ 	.word	0xffffffff


	//   ....[173]....
        /*0cb0*/ 	.word	0xffffffff


	//   ....[174]....
        /*0cb4*/ 	.word	0xffffffff


	//   ....[175]....
        /*0cb8*/ 	.word	0xffffffff


	//   ....[176]....
        /*0cbc*/ 	.word	0xffffffff


	//   ....[177]....
        /*0cc0*/ 	.word	0xffffffff


	//   ....[178]....
        /*0cc4*/ 	.word	0xffffffff


	//   ....[179]....
        /*0cc8*/ 	.word	0xffffffff


	//   ....[180]....
        /*0ccc*/ 	.word	0xffffffff


	//   ....[181]....
        /*0cd0*/ 	.word	0xffffffff


	//   ....[182]....
        /*0cd4*/ 	.word	0xffffffff


	//   ....[183]....
        /*0cd8*/ 	.word	0xffffffff


	//   ....[184]....
        /*0cdc*/ 	.word	0xffffffff


	//   ....[185]....
        /*0ce0*/ 	.word	0xffffffff


	//   ....[186]....
        /*0ce4*/ 	.word	0xffffffff


	//   ....[187]....
        /*0ce8*/ 	.word	0xffffffff


	//   ....[188]....
        /*0cec*/ 	.word	0xffffffff


	//   ....[189]....
        /*0cf0*/ 	.word	0xffffffff


	//   ....[190]....
        /*0cf4*/ 	.word	0xffffffff


	//   ....[191]....
        /*0cf8*/ 	.word	0xffffffff


	//   ....[192]....
        /*0cfc*/ 	.word	0xffffffff


	//   ....[193]....
        /*0d00*/ 	.word	0xffffffff


	//   ....[194]....
        /*0d04*/ 	.word	0xffffffff


	//   ....[195]....
        /*0d08*/ 	.word	0xffffffff


	//   ....[196]....
        /*0d0c*/ 	.word	0xffffffff


	//   ....[197]....
        /*0d10*/ 	.word	0xffffffff


	//   ....[198]....
        /*0d14*/ 	.word	0xffffffff


	//   ....[199]....
        /*0d18*/ 	.word	0xffffffff


	//   ....[200]....
        /*0d1c*/ 	.word	0xffffffff


	//   ....[201]....
        /*0d20*/ 	.word	0xffffffff


	//   ....[202]....
        /*0d24*/ 	.word	0xffffffff


	//   ....[203]....
        /*0d28*/ 	.word	0xffffffff


	//   ....[204]....
        /*0d2c*/ 	.word	0xffffffff


	//   ....[205]....
        /*0d30*/ 	.word	0xffffffff


	//   ....[206]....
        /*0d34*/ 	.word	0xffffffff


	//   ....[207]....
        /*0d38*/ 	.word	0xffffffff


	//   ....[208]....
        /*0d3c*/ 	.word	0x0500000f


	//   ....[209]....
        /*0d40*/ 	.word	0x0500000f


	//   ....[210]....
        /*0d44*/ 	.word	0x0500000f


	//   ....[211]....
        /*0d48*/ 	.word	0x0500000f


	//----- nvinfo : EIATTR_COOP_GROUP_INSTR_OFFSETS
	.align		4
.L_724:
        /*0d4c*/ 	.byte	0x04, 0x28
        /*0d4e*/ 	.short	(.L_726 - .L_725)


	//   ....[0]....
.L_725:
        /*0d50*/ 	.word	0x00000070


	//   ....[1]....
        /*0d54*/ 	.word	0x000001a0


	//   ....[2]....
        /*0d58*/ 	.word	0x000001f0


	//   ....[3]....
        /*0d5c*/ 	.word	0x000003e0


	//   ....[4]....
        /*0d60*/ 	.word	0x00000620


	//   ....[5]....
        /*0d64*/ 	.word	0x00001410


	//   ....[6]....
        /*0d68*/ 	.word	0x000034f0


	//   ....[7]....
        /*0d6c*/ 	.word	0x00003a40


	//   ....[8]....
        /*0d70*/ 	.word	0x00003b90


	//   ....[9]....
        /*0d74*/ 	.word	0x00003db0


	//   ....[10]....
        /*0d78*/ 	.word	0x00003de0


	//   ....[11]....
        /*0d7c*/ 	.word	0x00003e10


	//   ....[12]....
        /*0d80*/ 	.word	0x00003e50


	//   ....[13]....
        /*0d84*/ 	.word	0x00003f30


	//   ....[14]....
        /*0d88*/ 	.word	0x00003f70


	//   ....[15]....
        /*0d8c*/ 	.word	0x00003fa0


	//   ....[16]....
        /*0d90*/ 	.word	0x00003fb0


	//   ....[17]....
        /*0d94*/ 	.word	0x00003fd0


	//   ....[18]....
        /*0d98*/ 	.word	0x00003fe0


	//   ....[19]....
        /*0d9c*/ 	.word	0x00004050


	//   ....[20]....
        /*0da0*/ 	.word	0x00004090


	//   ....[21]....
        /*0da4*/ 	.word	0x000040d0


	//   ....[22]....
        /*0da8*/ 	.word	0x00004110


	//   ....[23]....
        /*0dac*/ 	.word	0x00004160


	//   ....[24]....
        /*0db0*/ 	.word	0x00004260


	//   ....[25]....
        /*0db4*/ 	.word	0x000042c0


	//   ....[26]....
        /*0db8*/ 	.word	0x000042f0


	//   ....[27]....
        /*0dbc*/ 	.word	0x00004350


	//   ....[28]....
        /*0dc0*/ 	.word	0x00004390


	//   ....[29]....
        /*0dc4*/ 	.word	0x000043b0


	//   ....[30]....
        /*0dc8*/ 	.word	0x000043e0


	//   ....[31]....
        /*0dcc*/ 	.word	0x00004410


	//   ....[32]....
        /*0dd0*/ 	.word	0x00004430


	//   ....[33]....
        /*0dd4*/ 	.word	0x00004540


	//   ....[34]....
        /*0dd8*/ 	.word	0x00004580


	//   ....[35]....
        /*0ddc*/ 	.word	0x000045c0


	//   ....[36]....
        /*0de0*/ 	.word	0x000045f0


	//   ....[37]....
        /*0de4*/ 	.word	0x00004610


	//   ....[38]....
        /*0de8*/ 	.word	0x00004690


	//   ....[39]....
        /*0dec*/ 	.word	0x000046d0


	//   ....[40]....
        /*0df0*/ 	.word	0x00004700


	//   ....[41]....
        /*0df4*/ 	.word	0x00004740


	//   ....[42]....
        /*0df8*/ 	.word	0x00004760


	//   ....[43]....
        /*0dfc*/ 	.word	0x00004780


	//   ....[44]....
        /*0e00*/ 	.word	0x00004790


	//   ....[45]....
        /*0e04*/ 	.word	0x000047e0


	//   ....[46]....
        /*0e08*/ 	.word	0x00004840


	//   ....[47]....
        /*0e0c*/ 	.word	0x00004880


	//   ....[48]....
        /*0e10*/ 	.word	0x00004960


	//   ....[49]....
        /*0e14*/ 	.word	0x00004a30


	//   ....[50]....
        /*0e18*/ 	.word	0x00004a40


	//   ....[51]....
        /*0e1c*/ 	.word	0x00004b10


	//   ....[52]....
        /*0e20*/ 	.word	0x00004b40


	//   ....[53]....
        /*0e24*/ 	.word	0x00004b80


	//   ....[54]....
        /*0e28*/ 	.word	0x00004c70


	//   ....[55]....
        /*0e2c*/ 	.word	0x00004e50


	//   ....[56]....
        /*0e30*/ 	.word	0x00004e90


	//   ....[57]....
        /*0e34*/ 	.word	0x00004f00


	//   ....[58]....
        /*0e38*/ 	.word	0x00004f40


	//   ....[59]....
        /*0e3c*/ 	.word	0x00004f80


	//   ....[60]....
        /*0e40*/ 	.word	0x00005000


	//   ....[61]....
        /*0e44*/ 	.word	0x00005040


	//   ....[62]....
        /*0e48*/ 	.word	0x00005160


	//   ....[63]....
        /*0e4c*/ 	.word	0x000052c0


	//   ....[64]....
        /*0e50*/ 	.word	0x000052f0


	//   ....[65]....
        /*0e54*/ 	.word	0x00005310


	//   ....[66]....
        /*0e58*/ 	.word	0x00005350


	//   ....[67]....
        /*0e5c*/ 	.word	0x00005370


	//   ....[68]....
        /*0e60*/ 	.word	0x00005380


	//   ....[69]....
        /*0e64*/ 	.word	0x00005400


	//   ....[70]....
        /*0e68*/ 	.word	0x00008620


	//   ....[71]....
        /*0e6c*/ 	.word	0x00008630


	//   ....[72]....
        /*0e70*/ 	.word	0x00008640


	//   ....[73]....
        /*0e74*/ 	.word	0x00008690


	//   ....[74]....
        /*0e78*/ 	.word	0x000086a0


	//   ....[75]....
        /*0e7c*/ 	.word	0x00008730


	//   ....[76]....
        /*0e80*/ 	.word	0x00008780


	//   ....[77]....
        /*0e84*/ 	.word	0x00008830


	//   ....[78]....
        /*0e88*/ 	.word	0x00008870


	//   ....[79]....
        /*0e8c*/ 	.word	0x00008890


	//   ....[80]....
        /*0e90*/ 	.word	0x00008910


	//   ....[81]....
        /*0e94*/ 	.word	0x00008930


	//   ....[82]....
        /*0e98*/ 	.word	0x00008960


	//   ....[83]....
        /*0e9c*/ 	.word	0x00008980


	//   ....[84]....
        /*0ea0*/ 	.word	0x00008a10


	//   ....[85]....
        /*0ea4*/ 	.word	0x00008b10


	//   ....[86]....
        /*0ea8*/ 	.word	0x00008b50


	//   ....[87]....
        /*0eac*/ 	.word	0x00008b90


	//   ....[88]....
        /*0eb0*/ 	.word	0x00008bf0


	//   ....[89]....
        /*0eb4*/ 	.word	0x00008c70


	//   ....[90]....
        /*0eb8*/ 	.word	0x00008d20


	//   ....[91]....
        /*0ebc*/ 	.word	0x00008df0


	//   ....[92]....
        /*0ec0*/ 	.word	0x00008e60


	//   ....[93]....
        /*0ec4*/ 	.word	0x00008ea0


	//   ....[94]....
        /*0ec8*/ 	.word	0x00008ed0


	//   ....[95]....
        /*0ecc*/ 	.word	0x00008f00


	//   ....[96]....
        /*0ed0*/ 	.word	0x00008f20


	//   ....[97]....
        /*0ed4*/ 	.word	0x00008fe0


	//   ....[98]....
        /*0ed8*/ 	.word	0x00009010


	//   ....[99]....
        /*0edc*/ 	.word	0x00009040


	//   ....[100]....
        /*0ee0*/ 	.word	0x00009160


	//   ....[101]....
        /*0ee4*/ 	.word	0x000091a0


	//   ....[102]....
        /*0ee8*/ 	.word	0x000091c0


	//   ....[103]....
        /*0eec*/ 	.word	0x000092f0


	//   ....[104]....
        /*0ef0*/ 	.word	0x00009330


	//   ....[105]....
        /*0ef4*/ 	.word	0x00009380


	//   ....[106]....
        /*0ef8*/ 	.word	0x00009480


	//   ....[107]....
        /*0efc*/ 	.word	0x00009560


	//   ....[108]....
        /*0f00*/ 	.word	0x00009600


	//   ....[109]....
        /*0f04*/ 	.word	0x00009630


	//   ....[110]....
        /*0f08*/ 	.word	0x000098c0


	//   ....[111]....
        /*0f0c*/ 	.word	0x00009950


	//   ....[112]....
        /*0f10*/ 	.word	0x00009980


	//   ....[113]....
        /*0f14*/ 	.word	0x000099c0


	//   ....[114]....
        /*0f18*/ 	.word	0x000099d0


	//   ....[115]....
        /*0f1c*/ 	.word	0x00009a10


	//   ....[116]....
        /*0f20*/ 	.word	0x00009c80


	//   ....[117]....
        /*0f24*/ 	.word	0x00009cf0


	//   ....[118]....
        /*0f28*/ 	.word	0x00009d50


	//   ....[119]....
        /*0f2c*/ 	.word	0x00009ef0


	//   ....[120]....
        /*0f30*/ 	.word	0x00009f00


	//   ....[121]....
        /*0f34*/ 	.word	0x00009f10


	//   ....[122]....
        /*0f38*/ 	.word	0x00009f20


	//   ....[123]....
        /*0f3c*/ 	.word	0x00009f30


	//   ....[124]....
        /*0f40*/ 	.word	0x00009f40


	//   ....[125]....
        /*0f44*/ 	.word	0x00009f50


	//   ....[126]....
        /*0f48*/ 	.word	0x0000a2d0


	//   ....[127]....
        /*0f4c*/ 	.word	0x0000a2f0


	//   ....[128]....
        /*0f50*/ 	.word	0x0000a310


	//   ....[129]....
        /*0f54*/ 	.word	0x0000a320


	//   ....[130]....
        /*0f58*/ 	.word	0x0000a330


	//   ....[131]....
        /*0f5c*/ 	.word	0x0000a340


	//   ....[132]....
        /*0f60*/ 	.word	0x0000a350


	//   ....[133]....
        /*0f64*/ 	.word	0x0000a360


	//   ....[134]....
        /*0f68*/ 	.word	0x0000d960


	//   ....[135]....
        /*0f6c*/ 	.word	0x0000e300


	//   ....[136]....
        /*0f70*/ 	.word	0x0000e340


	//   ....[137]....
        /*0f74*/ 	.word	0x0000e380


	//   ....[138]....
        /*0f78*/ 	.word	0x0000e3d0


	//   ....[139]....
        /*0f7c*/ 	.word	0x0000e3e0


	//   ....[140]....
        /*0f80*/ 	.word	0x0000e460


	//   ....[141]....
        /*0f84*/ 	.word	0x0000e490


	//   ....[142]....
        /*0f88*/ 	.word	0x0000e4a0


	//   ....[143]....
        /*0f8c*/ 	.word	0x0000e4b0


	//   ....[144]....
        /*0f90*/ 	.word	0x0000e500


	//   ....[145]....
        /*0f94*/ 	.word	0x0000e510


	//   ....[146]....
        /*0f98*/ 	.word	0x0000e550


	//   ....[147]....
        /*0f9c*/ 	.word	0x0000e640


	//   ....[148]....
        /*0fa0*/ 	.word	0x0000e690


	//   ....[149]....
        /*0fa4*/ 	.word	0x0000e6a0


	//   ....[150]....
        /*0fa8*/ 	.word	0x0000e6d0


	//   ....[151]....
        /*0fac*/ 	.word	0x0000e770


	//   ....[152]....
        /*0fb0*/ 	.word	0x0000e8a0


	//   ....[153]....
        /*0fb4*/ 	.word	0x0000e8b0


	//   ....[154]....
        /*0fb8*/ 	.word	0x0000e8e0


	//   ....[155]....
        /*0fbc*/ 	.word	0x0000e8f0


	//   ....[156]....
        /*0fc0*/ 	.word	0x0000e900


	//   ....[157]....
        /*0fc4*/ 	.word	0x0000e910


	//   ....[158]....
        /*0fc8*/ 	.word	0x0000e930


	//   ....[159]....
        /*0fcc*/ 	.word	0x0000e960


	//   ....[160]....
        /*0fd0*/ 	.word	0x0000e980


	//   ....[161]....
        /*0fd4*/ 	.word	0x0000e9b0


	//   ....[162]....
        /*0fd8*/ 	.word	0x0000e9e0


	//   ....[163]....
        /*0fdc*/ 	.word	0x0000ea90


	//   ....[164]....
        /*0fe0*/ 	.word	0x0000eac0


	//   ....[165]....
        /*0fe4*/ 	.word	0x0000eae0


	//   ....[166]....
        /*0fe8*/ 	.word	0x0000eb20


	//   ....[167]....
        /*0fec*/ 	.word	0x0000eb60


	//   ....[168]....
        /*0ff0*/ 	.word	0x0000eb80


	//   ....[169]....
        /*0ff4*/ 	.word	0x0000ebd0


	//   ....[170]....
        /*0ff8*/ 	.word	0x0000ebe0


	//   ....[171]....
        /*0ffc*/ 	.word	0x0000ec10


	//   ....[172]....
        /*1000*/ 	.word	0x0000ece0


	//   ....[173]....
        /*1004*/ 	.word	0x0000ecf0


	//   ....[174]....
        /*1008*/ 	.word	0x0000ed30


	//   ....[175]....
        /*100c*/ 	.word	0x0000ef80


	//   ....[176]....
        /*1010*/ 	.word	0x0000f020


	//   ....[177]....
        /*1014*/ 	.word	0x0000f050


	//   ....[178]....
        /*1018*/ 	.word	0x0000f060


	//   ....[179]....
        /*101c*/ 	.word	0x0000f130


	//   ....[180]....
        /*1020*/ 	.word	0x0000f190


	//   ....[181]....
        /*1024*/ 	.word	0x0000f2b0


	//   ....[182]....
        /*1028*/ 	.word	0x0000f3b0


	//   ....[183]....
        /*102c*/ 	.word	0x0000f4d0


	//   ....[184]....
        /*1030*/ 	.word	0x0000f500


	//   ....[185]....
        /*1034*/ 	.word	0x0000f520


	//   ....[186]....
        /*1038*/ 	.word	0x0000f540


	//   ....[187]....
        /*103c*/ 	.word	0x0000f5a0


	//   ....[188]....
        /*1040*/ 	.word	0x0000f5b0


	//   ....[189]....
        /*1044*/ 	.word	0x0000f5d0


	//   ....[190]....
        /*1048*/ 	.word	0x0000fa50


	//   ....[191]....
        /*104c*/ 	.word	0x0000fa80


	//   ....[192]....
        /*1050*/ 	.word	0x0000fa90


	//   ....[193]....
        /*1054*/ 	.word	0x0000faa0


	//   ....[194]....
        /*1058*/ 	.word	0x0000fab0


	//   ....[195]....
        /*105c*/ 	.word	0x0000fac0


	//   ....[196]....
        /*1060*/ 	.word	0x0000fad0


	//   ....[197]....
        /*1064*/ 	.word	0x0000faf0


	//   ....[198]....
        /*1068*/ 	.word	0x000136c0


	//   ....[199]....
        /*106c*/ 	.word	0x000141a0


	//   ....[200]....
        /*1070*/ 	.word	0x000144d0


	//   ....[201]....
        /*1074*/ 	.word	0x00014850


	//   ....[202]....
        /*1078*/ 	.word	0x00014b20


	//   ....[203]....
        /*107c*/ 	.word	0x00014d60


	//   ....[204]....
        /*1080*/ 	.word	0x00014fd0


	//   ....[205]....
        /*1084*/ 	.word	0x000152a0


	//   ....[206]....
        /*1088*/ 	.word	0x000154c0


	//   ....[207]....
        /*108c*/ 	.word	0x00015650


	//   ....[208]....
        /*1090*/ 	.word	0x00017d20


	//   ....[209]....
        /*1094*/ 	.word	0x00017fb0


	//   ....[210]....
        /*1098*/ 	.word	0x00018020


	//   ....[211]....
        /*109c*/ 	.word	0x00018090


	//----- nvinfo : EIATTR_REG_RECONFIG
	.align		4
.L_726:
        /*10a0*/ 	.byte	0x01, 0x54
	.zero		2


	//----- nvinfo : EIATTR_SYSCALL_OFFSETS
	.align		4
        /*10a4*/ 	.byte	0x04, 0x46
        /*10a6*/ 	.short	(.L_728 - .L_727)


	//   ....[0]....
.L_727:
        /*10a8*/ 	.word	0x00001070


	//   ....[1]....
        /*10ac*/ 	.word	0x00001160


	//   ....[2]....
        /*10b0*/ 	.word	0x000012c0


	//   ....[3]....
        /*10b4*/ 	.word	0x000013b0


	//----- nvinfo : EIATTR_MBARRIER_INSTR_OFFSETS
	.align		4
.L_728:
        /*10b8*/ 	.byte	0x04, 0x39
        /*10ba*/ 	.short	(.L_730 - .L_729)


	//   ....[0]....
.L_729:
        /*10bc*/ 	.word	0x00000290
        /*10c0*/ 	.word	0x000000ff
        /*10c4*/ 	.word	0x00030c00
        /*10c8*/ 	.short	0x0100
        /*10ca*/ 	.byte	0x06
	.zero		1


	//   ....[1]....
        /*10cc*/ 	.word	0x00000390
        /*10d0*/ 	.word	0x000000ff
        /*10d4*/ 	.word	0x00030c10
        /*10d8*/ 	.short	0x0100
        /*10da*/ 	.byte	0x08
	.zero		1


	//   ....[2]....
        /*10dc*/ 	.word	0x000003a0
        /*10e0*/ 	.word	0x000000ff
        /*10e4*/ 	.word	0x00030c20
        /*10e8*/ 	.short	0x0100
        /*10ea*/ 	.byte	0x08
	.zero		1


	//   ....[3]....
        /*10ec*/ 	.word	0x000003b0
        /*10f0*/ 	.word	0x000000ff
        /*10f4*/ 	.word	0x00030c18
        /*10f8*/ 	.short	0x0100
        /*10fa*/ 	.byte	0x08
	.zero		1


	//   ....[4]....
        /*10fc*/ 	.word	0x000003c0
        /*1100*/ 	.word	0x000000ff
        /*1104*/ 	.word	0x00030c28
        /*1108*/ 	.short	0x0100
        /*110a*/ 	.byte	0x08
	.zero		1


	//   ....[5]....
        /*110c*/ 	.word	0x000004f0
        /*1110*/ 	.word	0x000000ff
        /*1114*/ 	.word	0x00030c30
        /*1118*/ 	.short	0x0100
        /*111a*/ 	.byte	0x08
	.zero		1


	//   ....[6]....
        /*111c*/ 	.word	0x00000500
        /*1120*/ 	.word	0x000000ff
        /*1124*/ 	.word	0x00030c40
        /*1128*/ 	.short	0x0100
        /*112a*/ 	.byte	0x08
	.zero		1


	//   ....[7]....
        /*112c*/ 	.word	0x00000510
        /*1130*/ 	.word	0x000000ff
        /*1134*/ 	.word	0x00030c38
        /*1138*/ 	.short	0x0100
        /*113a*/ 	.byte	0x08
	.zero		1


	//   ....[8]....
        /*113c*/ 	.word	0x00000520
        /*1140*/ 	.word	0x000000ff
        /*1144*/ 	.word	0x00030c48
        /*1148*/ 	.short	0x0100
        /*114a*/ 	.byte	0x08
	.zero		1


	//   ....[9]....
        /*114c*/ 	.word	0x00001450
        /*1150*/ 	.word	0x00000010
        /*1154*/ 	.word	0x00030c00
        /*1158*/ 	.short	0x010a
        /*115a*/ 	.byte	0x3f
	.zero		1


	//   ....[10]....
        /*115c*/ 	.word	0x00001580
        /*1160*/ 	.word	0x00000010
        /*1164*/ 	.word	0x00030c00
        /*1168*/ 	.short	0x010a
        /*116a*/ 	.byte	0x3f
	.zero		1


	//   ....[11]....
        /*116c*/ 	.word	0x00001e40
        /*1170*/ 	.word	0x00000006
        /*1174*/ 	.word	0x00030c10
        /*1178*/ 	.short	0x010a
        /*117a*/ 	.byte	0x3f
	.zero		1


	//   ....[12]....
        /*117c*/ 	.word	0x00001eb0
        /*1180*/ 	.word	0x00000006
        /*1184*/ 	.word	0x00030c10
        /*1188*/ 	.short	0x010a
        /*118a*/ 	.byte	0x3f
	.zero		1


	//   ....[13]....
        /*118c*/ 	.word	0x000022e0
        /*1190*/ 	.word	0x00000006
        /*1194*/ 	.word	0x00030c30
        /*1198*/ 	.short	0x010a
        /*119a*/ 	.byte	0x3f
	.zero		1


	//   ....[14]....
        /*119c*/ 	.word	0x00002320
        /*11a0*/ 	.word	0x00000006
        /*11a4*/ 	.word	0x00030c30
        /*11a8*/ 	.short	0x010a
        /*11aa*/ 	.byte	0x3f
	.zero		1


	//   ....[15]....
        /*11ac*/ 	.word	0x000069d0
        /*11b0*/ 	.word	0x00000005
        /*11b4*/ 	.word	0x00000000
        /*11b8*/ 	.short	0x0101
        /*11ba*/ 	.byte	0x3f
	.zero		1


	//   ....[16]....
        /*11bc*/ 	.word	0x00006e20
        /*11c0*/ 	.word	0x00000006
        /*11c4*/ 	.word	0x00000000
        /*11c8*/ 	.short	0x0101
        /*11ca*/ 	.byte	0x3f
	.zero		1


	//   ....[17]....
        /*11cc*/ 	.word	0x00007710
        /*11d0*/ 	.word	0x00000006
        /*11d4*/ 	.word	0x00030c10
        /*11d8*/ 	.short	0x010a
        /*11da*/ 	.byte	0x3f
	.zero		1


	//   ....[18]....
        /*11dc*/ 	.word	0x00007790
        /*11e0*/ 	.word	0x00000006
        /*11e4*/ 	.word	0x00030c10
        /*11e8*/ 	.short	0x010a
        /*11ea*/ 	.byte	0x3f
	.zero		1


	//   ....[19]....
        /*11ec*/ 	.word	0x00007ba0
        /*11f0*/ 	.word	0x00000006
        /*11f4*/ 	.word	0x00030c30
        /*11f8*/ 	.short	0x010a
        /*11fa*/ 	.byte	0x3f
	.zero		1


	//   ....[20]....
        /*11fc*/ 	.word	0x00007be0
        /*1200*/ 	.word	0x00000006
        /*1204*/ 	.word	0x00030c30
        /*1208*/ 	.short	0x010a
        /*120a*/ 	.byte	0x3f
	.zero		1


	//   ....[21]....
        /*120c*/ 	.word	0x0000b840
        /*1210*/ 	.word	0x00000005
        /*1214*/ 	.word	0x00000000
        /*1218*/ 	.short	0x0101
        /*121a*/ 	.byte	0x3f
	.zero		1


	//   ....[22]....
        /*121c*/ 	.word	0x0000bc90
        /*1220*/ 	.word	0x00000006
        /*1224*/ 	.word	0x00000000
        /*1228*/ 	.short	0x0101
        /*122a*/ 	.byte	0x3f
	.zero		1


	//   ....[23]....
        /*122c*/ 	.word	0x0000c490
        /*1230*/ 	.word	0x00000006
        /*1234*/ 	.word	0x00030c10
        /*1238*/ 	.short	0x010a
        /*123a*/ 	.byte	0x3f
	.zero		1


	//   ....[24]....
        /*123c*/ 	.word	0x0000c510
        /*1240*/ 	.word	0x00000006
        /*1244*/ 	.word	0x00030c10
        /*1248*/ 	.short	0x010a
        /*124a*/ 	.byte	0x3f
	.zero		1


	//   ....[25]....
        /*124c*/ 	.word	0x0000c940
        /*1250*/ 	.word	0x00000006
        /*1254*/ 	.word	0x00030c30
        /*1258*/ 	.short	0x010a
        /*125a*/ 	.byte	0x3f
	.zero		1


	//   ....[26]....
        /*125c*/ 	.word	0x0000c980
        /*1260*/ 	.word	0x00000006
        /*1264*/ 	.word	0x00030c30
        /*1268*/ 	.short	0x010a
        /*126a*/ 	.byte	0x3f
	.zero		1


	//   ....[27]....
        /*126c*/ 	.word	0x00011050
        /*1270*/ 	.word	0x00000005
        /*1274*/ 	.word	0x00000000
        /*1278*/ 	.short	0x0101
        /*127a*/ 	.byte	0x3f
	.zero		1


	//   ....[28]....
        /*127c*/ 	.word	0x000114d0
        /*1280*/ 	.word	0x00000006
        /*1284*/ 	.word	0x00000000
        /*1288*/ 	.short	0x0101
        /*128a*/ 	.byte	0x3f
	.zero		1


	//   ....[29]....
        /*128c*/ 	.word	0x00016350
        /*1290*/ 	.word	0x0000000f
        /*1294*/ 	.word	0x00030c20
        /*1298*/ 	.short	0x010a
        /*129a*/ 	.byte	0x3f
	.zero		1


	//   ....[30]....
        /*129c*/ 	.word	0x00016940
        /*12a0*/ 	.word	0x0000000f
        /*12a4*/ 	.word	0x00030c40
        /*12a8*/ 	.short	0x010a
        /*12aa*/ 	.byte	0x3f
	.zero		1


	//   ....[31]....
        /*12ac*/ 	.word	0x00016ba0
        /*12b0*/ 	.word	0x0000000f
        /*12b4*/ 	.word	0x00030c28
        /*12b8*/ 	.short	0x010a
        /*12ba*/ 	.byte	0x3f
	.zero		1


	//   ....[32]....
        /*12bc*/ 	.word	0x00016e00
        /*12c0*/ 	.word	0x0000000f
        /*12c4*/ 	.word	0x00030c48
        /*12c8*/ 	.short	0x010a
        /*12ca*/ 	.byte	0x3f
	.zero		1


	//   ....[33]....
        /*12cc*/ 	.word	0x00017000
        /*12d0*/ 	.word	0x0000000f
        /*12d4*/ 	.word	0x00030c20
        /*12d8*/ 	.short	0x010a
        /*12da*/ 	.byte	0x3f
	.zero		1


	//   ....[34]....
        /*12dc*/ 	.word	0x000172d0
        /*12e0*/ 	.word	0x0000000f
        /*12e4*/ 	.word	0x00030c40
        /*12e8*/ 	.short	0x010a
        /*12ea*/ 	.byte	0x3f
	.zero		1


	//   ....[35]....
        /*12ec*/ 	.word	0x00017500
        /*12f0*/ 	.word	0x0000000f
        /*12f4*/ 	.word	0x00030c28
        /*12f8*/ 	.short	0x010a
        /*12fa*/ 	.byte	0x3f
	.zero		1


	//   ....[36]....
        /*12fc*/ 	.word	0x000177a0
        /*1300*/ 	.word	0x00000003
        /*1304*/ 	.word	0x00030c40
        /*1308*/ 	.short	0x010a
        /*130a*/ 	.byte	0x3f
	.zero		1


	//   ....[37]....
        /*130c*/ 	.word	0x00017b90
        /*1310*/ 	.word	0x00000007
        /*1314*/ 	.word	0x00000000
        /*1318*/ 	.short	0x010a
        /*131a*/ 	.byte	0x3f
	.zero		1


	//   ....[38]....
        /*131c*/ 	.word	0x00017be0
        /*1320*/ 	.word	0x00000003
        /*1324*/ 	.word	0x00000000
        /*1328*/ 	.short	0x010a
        /*132a*/ 	.byte	0x3f
	.zero		1


	//   ....[39]....
        /*132c*/ 	.word	0x00017c40
        /*1330*/ 	.word	0x00000005
        /*1334*/ 	.word	0x00000000
        /*1338*/ 	.short	0x010a
        /*133a*/ 	.byte	0x3f
	.zero		1


	//   ....[40]....
        /*133c*/ 	.word	0x00017c70
        /*1340*/ 	.word	0x00000003
        /*1344*/ 	.word	0x00000000
        /*1348*/ 	.short	0x010a
        /*134a*/ 	.byte	0x3f
	.zero		1


	//   ....[41]....
        /*134c*/ 	.word	0x00017d50
        /*1350*/ 	.word	0x00000010
        /*1354*/ 	.word	0x00030c00
        /*1358*/ 	.short	0x010a
        /*135a*/ 	.byte	0x3f
	.zero		1


	//   ....[42]....
        /*135c*/ 	.word	0x00017da0
        /*1360*/ 	.word	0x00000006
        /*1364*/ 	.word	0x00030c10
        /*1368*/ 	.short	0x010a
        /*136a*/ 	.byte	0x3f
	.zero		1


	//   ....[43]....
        /*136c*/ 	.word	0x00017df0
        /*1370*/ 	.word	0x00000006
        /*1374*/ 	.word	0x00030c30
        /*1378*/ 	.short	0x010a
        /*137a*/ 	.byte	0x3f
	.zero		1


	//   ....[44]....
        /*137c*/ 	.word	0x00017e40
        /*1380*/ 	.word	0x00000006
        /*1384*/ 	.word	0x00030c10
        /*1388*/ 	.short	0x010a
        /*138a*/ 	.byte	0x3f
	.zero		1


	//   ....[45]....
        /*138c*/ 	.word	0x00017e90
        /*1390*/ 	.word	0x00000006
        /*1394*/ 	.word	0x00030c30
        /*1398*/ 	.short	0x010a
        /*139a*/ 	.byte	0x3f
	.zero		1


	//   ....[46]....
        /*139c*/ 	.word	0x00017ee0
        /*13a0*/ 	.word	0x00000006
        /*13a4*/ 	.word	0x00030c10
        /*13a8*/ 	.short	0x010a
        /*13aa*/ 	.byte	0x3f
	.zero		1


	//   ....[47]....
        /*13ac*/ 	.word	0x00017f30
        /*13b0*/ 	.word	0x00000006
        /*13b4*/ 	.word	0x00030c30
        /*13b8*/ 	.short	0x010a
        /*13ba*/ 	.byte	0x3f
	.zero		1


	//   ....[48]....
        /*13bc*/ 	.word	0x000180d0
        /*13c0*/ 	.word	0x0000000f
        /*13c4*/ 	.word	0x00030c20
        /*13c8*/ 	.short	0x010a
        /*13ca*/ 	.byte	0x3f
	.zero		1


	//   ....[49]....
        /*13cc*/ 	.word	0x00018120
        /*13d0*/ 	.word	0x0000000f
        /*13d4*/ 	.word	0x00030c40
        /*13d8*/ 	.short	0x010a
        /*13da*/ 	.byte	0x3f
	.zero		1


	//   ....[50]....
        /*13dc*/ 	.word	0x00018170
        /*13e0*/ 	.word	0x0000000f
        /*13e4*/ 	.word	0x00030c28
        /*13e8*/ 	.short	0x010a
        /*13ea*/ 	.byte	0x3f
	.zero		1


	//   ....[51]....
        /*13ec*/ 	.word	0x000181c0
        /*13f0*/ 	.word	0x0000000f
        /*13f4*/ 	.word	0x00030c48
        /*13f8*/ 	.short	0x010a
        /*13fa*/ 	.byte	0x3f
	.zero		1


	//   ....[52]....
        /*13fc*/ 	.word	0x00018220
        /*1400*/ 	.word	0x0000000f
        /*1404*/ 	.word	0x00030c20
        /*1408*/ 	.short	0x010a
        /*140a*/ 	.byte	0x3f
	.zero		1


	//   ....[53]....
        /*140c*/ 	.word	0x00018270
        /*1410*/ 	.word	0x0000000f
        /*1414*/ 	.word	0x00030c40
        /*1418*/ 	.short	0x010a
        /*141a*/ 	.byte	0x3f
	.zero		1


	//   ....[54]....
        /*141c*/ 	.word	0x000182c0
        /*1420*/ 	.word	0x0000000f
        /*1424*/ 	.word	0x00030c28
        /*1428*/ 	.short	0x010a
        /*142a*/ 	.byte	0x3f
	.zero		1


	//   ....[55]....
        /*142c*/ 	.word	0x00018310
        /*1430*/ 	.word	0x00000003
        /*1434*/ 	.word	0x00030c40
        /*1438*/ 	.short	0x010a
        /*143a*/ 	.byte	0x3f
	.zero		1


	//   ....[56]....
        /*143c*/ 	.word	0x000183e0
        /*1440*/ 	.word	0x00000007
        /*1444*/ 	.word	0x00000000
        /*1448*/ 	.short	0x010a
        /*144a*/ 	.byte	0x3f
	.zero		1


	//   ....[57]....
        /*144c*/ 	.word	0x00018430
        /*1450*/ 	.word	0x00000003
        /*1454*/ 	.word	0x00000000
        /*1458*/ 	.short	0x010a
        /*145a*/ 	.byte	0x3f
	.zero		1


	//   ....[58]....
        /*145c*/ 	.word	0x00018480
        /*1460*/ 	.word	0x00000005
        /*1464*/ 	.word	0x00000000
        /*1468*/ 	.short	0x010a
        /*146a*/ 	.byte	0x3f
	.zero		1


	//----- nvinfo : EIATTR_NUM_MBARRIERS
	.align		4
.L_730:
        /*146c*/ 	.byte	0x03, 0x38
        /*146e*/ 	.short	0x0009


	//----- nvinfo : EIATTR_EXIT_INSTR_OFFSETS
	.align		4
        /*1470*/ 	.byte	0x04, 0x1c
        /*1472*/ 	.short	(.L_732 - .L_731)


	//   ....[0]....
.L_731:
        /*1474*/ 	.word	0x00017cc0


	//----- nvinfo : EIATTR_MAX_THREADS
	.align		4
.L_732:
        /*1478*/ 	.byte	0x04, 0x05
        /*147a*/ 	.short	(.L_734 - .L_733)
.L_733:
        /*147c*/ 	.word	0x00000180
        /*1480*/ 	.word	0x00000001
        /*1484*/ 	.word	0x00000001


	//----- nvinfo : EIATTR_CRS_STACK_SIZE
	.align		4
.L_734:
        /*1488*/ 	.byte	0x04, 0x1e
        /*148a*/ 	.short	(.L_736 - .L_735)
.L_735:
        /*148c*/ 	.word	0x00000000


	//----- nvinfo : EIATTR_CBANK_PARAM_SIZE
	.align		4
.L_736:
        /*1490*/ 	.byte	0x03, 0x19
        /*1492*/ 	.short	0x06f0


	//----- nvinfo : EIATTR_PARAM_CBANK
	.align		4
        /*1494*/ 	.byte	0x04, 0x0a
        /*1496*/ 	.short	(.L_738 - .L_737)
	.align		4
.L_737:
        /*1498*/ 	.word	index@(.nv.constant0._ZN7cutlass13device_kernelIN5flash11enable_sm90INS1_16FlashAttnBwdSm90INS1_25CollectiveMainloopBwdSm90ILi2ELi2ELi2EN4cute5tupleIJNS5_1CILi1EEES8_S8_EEENS6_IJNS7_ILi128EEESA_NS7_ILi64EEEEEENS_10bfloat16_tEfNS_4arch4Sm90ELb0ELb1ELb1ELb1ELb1ELb1ELb0ELb0ELi2ELi1ELi2ELi2ELb0EEENS1_21CollectiveEpilogueBwdISC_SD_SF_Li256ELb1ELb0ELi1EEENS1_19SingleTileSchedulerILb1ELb0ELb0ELi128EEEEEEEEEvNT_6ParamsE)
        /*149c*/ 	.short	0x0210
        /*149e*/ 	.short	0x06f0


	//----- nvinfo : EIATTR_SW_WAR
	.align		4
.L_738:
        /*14a0*/ 	.byte	0x04, 0x36
        /*14a2*/ 	.short	(.L_740 - .L_739)
.L_739:
        /*14a4*/ 	.word	0x00000008
.L_740:


//--------------------- .nv.info._ZN7cutlass13device_kernelIN5flash11enable_sm90INS1_16FlashAttnBwdSm90INS1_25CollectiveMainloopBwdSm90ILi2ELi2ELi2EN4cute5tupleIJNS5_1CILi1EEES8_S8_EEENS6_IJNS7_ILi128EEESA_NS7_ILi64EEEEEENS_10bfloat16_tEfNS_4arch4Sm90ELb0ELb1ELb1ELb1ELb0ELb1ELb0ELb0ELi2ELi1ELi2ELi2ELb0EEENS1_24CollectiveEpilogueBwdGQAISC_fSF_Li256ELb1ELb0EEENS1_19SingleTileSchedulerILb1ELb0ELb0ELi128EEEEEEEEEvNT_6ParamsE --------------------------
	.section	.nv.info._ZN7cutlass13device_kernelIN5flash11enable_sm90INS1_16FlashAttnBwdSm90INS1_25CollectiveMainloopBwdSm90ILi2ELi2ELi2EN4cute5tupleIJNS5_1CILi1EEES8_S8_EEENS6_IJNS7_ILi128EEESA_NS7_ILi64EEEEEENS_10bfloat16_tEfNS_4arch4Sm90ELb0ELb1ELb1ELb1ELb0ELb1ELb0ELb0ELi2ELi1ELi2ELi2ELb0EEENS1_24CollectiveEpilogueBwdGQAISC_fSF_Li256ELb1ELb0EEENS1_19SingleTileSchedulerILb1ELb0ELb0ELi128EEEEEEEEEvNT_6ParamsE,"",@"SHT_CUDA_INFO"
	.sectionflags	@""
	.align	4


	//----- nvinfo : EIATTR_CUDA_API_VERSION
	.align		4
        /*0000*/ 	.byte	0x04, 0x37
        /*0002*/ 	.short	(.L_742 - .L_741)
.L_741:
        /*0004*/ 	.word	0x00000082


	//----- nvinfo : EIATTR_KPARAM_INFO
	.align		4
.L_742:
        /*0008*/ 	.byte	0x04, 0x17
        /*000a*/ 	.short	(.L_744 - .L_743)
.L_743:
        /*000c*/ 	.word	0x00000000
        /*0010*/ 	.short	0x0000
        /*0012*/ 	.short	0x0070
        /*0014*/ 	.byte	0x00, 0xf0, 0x01, 0x1a


	//----- nvinfo : EIATTR_SPARSE_MMA_MASK
	.align		4
.L_744:
        /*0018*/ 	.byte	0x03, 0x50
        /*001a*/ 	.short	0x0000


	//----- nvinfo : EIATTR_MAXREG_COUNT
	.align		4
        /*001c*/ 	.byte	0x03, 0x1b
        /*001e*/ 	.short	0x00a8


	//----- nvinfo : EIATTR_NUM_BARRIERS
	.align		4
        /*0020*/ 	.byte	0x02, 0x4c
        /*0022*/ 	.byte	0x10
	.zero		1


	//----- nvinfo : EIATTR_EXTERNS
	.align		4
        /*0024*/ 	.byte	0x04, 0x0f
        /*0026*/ 	.short	(.L_746 - .L_745)


	//   ....[0]....
	.align		4
.L_745:
        /*0028*/ 	.word	index@(__assertfail)


	//----- nvinfo : EIATTR_ANNOTATIONS
	.align		4
.L_746:
        /*002c*/ 	.byte	0x04, 0x55
        /*002e*/ 	.short	(.L_748 - .L_747)


	//   ....[0]....
.L_747:
        /* <DEDUP_REMOVED lines=158> */


	//----- nvinfo : EIATTR_MERCURY_ISA_VERSION
	.align		4
.L_748:
        /*09f8*/ 	.byte	0x03, 0x5f
        /*09fa*/ 	.short	0x0101


	//----- nvinfo : EIATTR_INT_WARP_WIDE_INSTR_OFFSETS
	.align		4
        /*09fc*/ 	.byte	0x04, 0x31
        /*09fe*/ 	.short	(.L_750 - .L_749)


	//   ....[0]....
.L_749:
        /*0a00*/ 	.word	0x00000190


	//   ....[1]....
        /*0a04*/ 	.word	0x000001c0


	//----- nvinfo : EIATTR_COOP_GROUP_MASK_REGIDS
	.align		4
.L_750:
        /*0a08*/ 	.byte	0x04, 0x29
        /*0a0a*/ 	.short	(.L_752 - .L_751)


	//   ....[0]....
.L_751:
        /*0a0c*/ 	.word	0xffffffff


	//   ....[1]....
        /*0a10*/ 	.word	0xffffffff


	//   ....[2]....
        /*0a14*/ 	.word	0xffffffff


	//   ....[3]....
        /*0a18*/ 	.word	0xffffffff


	//   ....[4]....
        /*0a1c*/ 	.word	0xffffffff


	//   ....[5]....
        /*0a20*/ 	.word	0xffffffff


	//   ....[6]....
        /*0a24*/ 	.word	0xffffffff


	//   ....[7]....
        /*0a28*/ 	.word	0xffffffff


	//   ....[8]....
        /*0a2c*/ 	.word	0xffffffff


	//   ....[9]....
        /*0a30*/ 	.word	0xffffffff


	//   ....[10]....
        /*0a34*/ 	.word	0xffffffff


	//   ....[11]....
        /*0a38*/ 	.word	0xffffffff


	//   ....[12]....
        /*0a3c*/ 	.word	0xffffffff


	//   ....[13]....
        /*0a40*/ 	.word	0xffffffff


	//   ....[14]....
        /*0a44*/ 	.word	0xffffffff


	//   ....[15]....
        /*0a48*/ 	.word	0xffffffff


	//   ....[16]....
        /*0a4c*/ 	.word	0xffffffff


	//   ....[17]....
        /*0a50*/ 	.word	0xffffffff


	//   ....[18]....
        /*0a54*/ 	.word	0xffffffff


	//   ....[19]....
        /*0a58*/ 	.word	0xffffffff


	//   ....[20]....
        /*0a5c*/ 	.word	0xffffffff


	//   ....[21]....
        /*0a60*/ 	.word	0xffffffff


	//   ....[22]....
        /*0a64*/ 	.word	0xffffffff


	//   ....[23]....
        /*0a68*/ 	.word	0xffffffff


	//   ....[24]....
        /*0a6c*/ 	.word	0xffffffff


	//   ....[25]....
        /*0a70*/ 	.word	0xffffffff


	//   ....[26]....
        /*0a74*/ 	.word	0xffffffff


	//   ....[27]....
        /*0a78*/ 	.word	0xffffffff


	//   ....[28]....
        /*0a7c*/ 	.word	0xffffffff


	//   ....[29]....
        /*0a80*/ 	.word	0xffffffff


	//   ....[30]....
        /*0a84*/ 	.word	0xffffffff


	//   ....[31]....
        /*0a88*/ 	.word	0xffffffff


	//   ....[32]....
        /*0a8c*/ 	.word	0xffffffff


	//   ....[33]....
        /*0a90*/ 	.word	0xffffffff


	//   ....[34]....
        /*0a94*/ 	.word	0xffffffff


	//   ....[35]....
        /*0a98*/ 	.word	0xffffffff


	//   ....[36]....
        /*0a9c*/ 	.word	0xffffffff


	//   ....[37]....
        /*0aa0*/ 	.word	0xffffffff


	//   ....[38]....
        /*0aa4*/ 	.word	0xffffffff


	//   ....[39]....
        /*0aa8*/ 	.word	0xffffffff


	//   ....[40]....
        /*0aac*/ 	.word	0xffffffff


	//   ....[41]....
        /*0ab0*/ 	.word	0xffffffff


	//   ....[42]....
        /*0ab4*/ 	.word	0xffffffff


	//   ....[43]....
        /*0ab8*/ 	.word	0xffffffff


	//   ....[44]....
        /*0abc*/ 	.word	0xffffffff


	//   ....[45]....
        /*0ac0*/ 	.word	0xffffffff


	//   ....[46]....
        /*0ac4*/ 	.word	0xffffffff


	//   ....[47]....
        /*0ac8*/ 	.word	0xffffffff


	//   ....[48]....
        /*0acc*/ 	.word	0xffffffff


	//   ....[49]....
        /*0ad0*/ 	.word	0xffffffff


	//   ....[50]....
        /*0ad4*/ 	.word	0xffffffff


	//   ....[51]....
        /*0ad8*/ 	.word	0xffffffff


	//   ....[52]....
        /*0adc*/ 	.word	0xffffffff


	//   ....[53]....
        /*0ae0*/ 	.word	0xffffffff


	//   ....[54]....
        /*0ae4*/ 	.word	0xffffffff


	//   ....[55]....
        /*0ae8*/ 	.word	0xffffffff


	//   ....[56]....
        /*0aec*/ 	.word	0xffffffff


	//   ....[57]....
        /*0af0*/ 	.word	0xffffffff


	//   ....[58]....
        /*0af4*/ 	.word	0xffffffff


	//   ....[59]....
        /*0af8*/ 	.word	0xffffffff


	//   ....[60]....
        /*0afc*/ 	.word	0xffffffff


	//   ....[61]....
        /*0b00*/ 	.word	0xffffffff


	//   ....[62]....
        /*0b04*/ 	.word	0xffffffff


	//   ....[63]....
        /*0b08*/ 	.word	0xffffffff


	//   ....[64]....
        /*0b0c*/ 	.word	0xffffffff


	//   ....[65]....
        /*0b10*/ 	.word	0xffffffff


	//   ....[66]....
        /*0b14*/ 	.word	0xffffffff


	//   ....[67]....
        /*0b18*/ 	.word	0xffffffff


	//   ....[68]....
        /*0b1c*/ 	.word	0xffffffff


	//   ....[69]....
        /*0b20*/ 	.word	0xffffffff


	//   ....[70]....
        /*0b24*/ 	.word	0xffffffff


	//   ....[71]....
        /*0b28*/ 	.word	0xffffffff


	//   ....[72]....
        /*0b2c*/ 	.word	0xffffffff


	//   ....[73]....
        /*0b30*/ 	.word	0xffffffff


	//   ....[74]....
        /*0b34*/ 	.word	0xffffffff


	//   ....[75]....
        /*0b38*/ 	.word	0xffffffff


	//   ....[76]....
        /*0b3c*/ 	.word	0xffffffff


	//   ....[77]....
        /*0b40*/ 	.word	0xffffffff


	//   ....[78]....
        /*0b44*/ 	.word	0xffffffff


	//   ....[79]....
        /*0b48*/ 	.word	0xffffffff


	//   ....[80]....
        /*0b4c*/ 	.word	0xffffffff


	//   ....[81]....
        /*0b50*/ 	.word	0xffffffff


	//   ....[82]....
        /*0b54*/ 	.word	0xffffffff


	//   ....[83]....
        /*0b58*/ 	.word	0xffffffff


	//   ....[84]....
        /*0b5c*/ 	.word	0xffffffff


	//   ....[85]....
        /*0b60*/ 	.word	0xffffffff


	//   ....[86]....
        /*0b64*/ 	.word	0xffffffff


	//   ....[87]....
        /*0b68*/ 	.word	0xffffffff


	//   ....[88]....
        /*0b6c*/ 	.word	0xffffffff


	//   ....[89]....
        /*0b70*/ 	.word	0xffffffff


	//   ....[90]....
        /*0b74*/ 	.word	0xffffffff


	//   ....[91]....
        /*0b78*/ 	.word	0xffffffff


	//   ....[92]....
        /*0b7c*/ 	.word	0xffffffff


	//   ....[93]....
        /*0b80*/ 	.word	0xffffffff


	//   ....[94]....
        /*0b84*/ 	.word	0xffffffff


	//   ....[95]....
        /*0b88*/ 	.word	0xffffffff


	//   ....[96]....
        /*0b8c*/ 	.word	0xffffffff


	//   ....[97]....
        /*0b90*/ 	.word	0xffffffff


	//   ....[98]....
        /*0b94*/ 	.word	0xffffffff


	//   ....[99]....
        /*0b98*/ 	.word	0xffffffff


	//   ....[100]....
        /*0b9c*/ 	.word	0xffffffff


	//   ....[101]....
        /*0ba0*/ 	.word	0xffffffff


	//   ....[102]....
        /*0ba4*/ 	.word	0xffffffff


	//   ....[103]....
        /*0ba8*/ 	.word	0xffffffff


	//   ....[104]....
        /*0bac*/ 	.word	0xffffffff


	//   ....[105]....
        /*0bb0*/ 	.word	0xffffffff


	//   ....[106]....
        /*0bb4*/ 	.word	0xffffffff


	//   ....[107]....
        /*0bb8*/ 	.word	0xffffffff


	//   ....[108]....
        /*0bbc*/ 	.word	0xffffffff


	//   ....[109]....
        /*0bc0*/ 	.word	0xffffffff


	//   ....[110]....
        /*0bc4*/ 	.word	0xffffffff


	//   ....[111]....
        /*0bc8*/ 	.word	0xffffffff


	//   ....[112]....
        /*0bcc*/ 	.word	0xffffffff


	//   ....[113]....
        /*0bd0*/ 	.word	0xffffffff


	//   ....[114]....
        /*0bd4*/ 	.word	0xffffffff


	//   ....[115]....
        /*0bd8*/ 	.word	0xffffffff


	//   ....[116]....
        /*0bdc*/ 	.word	0xffffffff


	//   ....[117]....
        /*0be0*/ 	.word	0xffffffff


	//   ....[118]....
        /*0be4*/ 	.word	0xffffffff


	//   ....[119]....
        /*0be8*/ 	.word	0xffffffff


	//   ....[120]....
        /*0bec*/ 	.word	0xffffffff


	//   ....[121]....
        /*0bf0*/ 	.word	0xffffffff


	//   ....[122]....
        /*0bf4*/ 	.word	0xffffffff


	//   ....[123]....
        /*0bf8*/ 	.word	0xffffffff


	//   ....[124]....
        /*0bfc*/ 	.word	0xffffffff


	//   ....[125]....
        /*0c00*/ 	.word	0xffffffff


	//   ....[126]....
        /*0c04*/ 	.word	0xffffffff


	//   ....[127]....
        /*0c08*/ 	.word	0xffffffff


	//   ....[128]....
        /*0c0c*/ 	.word	0xffffffff


	//   ....[129]....
        /*0c10*/ 	.word	0xffffffff


	//   ....[130]....
        /*0c14*/ 	.word	0xffffffff


	//   ....[131]....
        /*0c18*/ 	.word	0xffffffff


	//   ....[132]....
        /*0c1c*/ 	.word	0xffffffff


	//   ....[133]....
        /*0c20*/ 	.word	0xffffffff


	//   ....[134]....
        /*0c24*/ 	.word	0xffffffff


	//   ....[135]....
        /*0c28*/ 	.word	0xffffffff


	//   ....[136]....
        /*0c2c*/ 	.word	0xffffffff


	//   ....[137]....
        /*0c30*/ 	.word	0xffffffff


	//   ....[138]....
        /*0c34*/ 	.word	0xffffffff


	//   ....[139]....
        /*0c38*/ 	.word	0xffffffff


	//   ....[140]....
        /*0c3c*/ 	.word	0xffffffff


	//   ....[141]....
        /*0c40*/ 	.word	0xffffffff


	//   ....[142]....
        /*0c44*/ 	.word	0xffffffff


	//   ....[143]....
        /*0c48*/ 	.word	0xffffffff


	//   ....[144]....
        /*0c4c*/ 	.word	0xffffffff


	//   ....[145]....
        /*0c50*/ 	.word	0xffffffff


	//   ....[146]....
        /*0c54*/ 	.word	0xffffffff


	//   ....[147]....
        /*0c58*/ 	.word	0xffffffff


	//   ....[148]....
        /*0c5c*/ 	.word	0xffffffff


	//   ....[149]....
        /*0c60*/ 	.word	0xffffffff


	//   ....[150]....
        /*0c64*/ 	.word	0xffffffff


	//   ....[151]....
        /*0c68*/ 	.word	0xffffffff


	//   ....[152]....
        /*0c6c*/ 	.word	0xffffffff


	//   ....[153]....
        /*0c70*/ 	.word	0xffffffff


	//   ....[154]....
        /*0c74*/ 	.word	0xffffffff


	//   ....[155]....
        /*0c78*/ 	.word	0xffffffff


	//   ....[156]....
        /*0c7c*/ 	.word	0xffffffff


	//   ....[157]....
        /*0c80*/ 	.word	0xffffffff


	//   ....[158]....
        /*0c84*/ 	.word	0xffffffff


	//   ....[159]....
        /*0c88*/ 	.word	0xffffffff


	//   ....[160]....
        /*0c8c*/ 	.word	0xffffffff


	//   ....[161]....
        /*0c90*/ 	.word	0xffffffff


	//   ....[162]....
        /*0c94*/ 	.word	0xffffffff


	//   ....[163]....
        /*0c98*/ 	.word	0xffffffff


	//   ....[164]....
        /*0c9c*/ 	.word	0xffffffff


	//   ....[165]....
        /*0ca0*/ 	.word	0xffffffff


	//   ....[166]....
        /*0ca4*/ 	.word	0xffffffff


	//   ....[167]....
        /*0ca8*/ 	.word	0xffffffff


	//   ....[168]....
        /*0cac*/ 	.word	0xffffffff


	//   ....[169]....
        /*0cb0*/ 	.word	0xffffffff


	//   ....[170]....
        /*0cb4*/ 	.word	0xffffffff


	//   ....[171]....
        /*0cb8*/ 	.word	0xffffffff


	//   ....[172]....
        /*0cbc*/ 	.word	0xffffffff


	//   ....[173]....
        /*0cc0*/ 	.word	0xffffffff


	//   ....[174]....
        /*0cc4*/ 	.word	0xffffffff


	//   ....[175]....
        /*0cc8*/ 	.word	0xffffffff


	//   ....[176]....
        /*0ccc*/ 	.word	0xffffffff


	//   ....[177]....
        /*0cd0*/ 	.word	0xffffffff


	//   ....[178]....
        /*0cd4*/ 	.word	0xffffffff


	//   ....[179]....
        /*0cd8*/ 	.word	0xffffffff


	//   ....[180]....
        /*0cdc*/ 	.word	0xffffffff


	//   ....[181]....
        /*0ce0*/ 	.word	0xffffffff


	//   ....[182]....
        /*0ce4*/ 	.word	0xffffffff


	//   ....[183]....
        /*0ce8*/ 	.word	0xffffffff


	//   ....[184]....
        /*0cec*/ 	.word	0xffffffff


	//   ....[185]....
        /*0cf0*/ 	.word	0xffffffff


	//   ....[186]....
        /*0cf4*/ 	.word	0xffffffff


	//   ....[187]....
        /*0cf8*/ 	.word	0xffffffff


	//   ....[188]....
        /*0cfc*/ 	.word	0xffffffff


	//   ....[189]....
        /*0d00*/ 	.word	0xffffffff


	//   ....[190]....
        /*0d04*/ 	.word	0xffffffff


	//   ....[191]....
        /*0d08*/ 	.word	0xffffffff


	//   ....[192]....
        /*0d0c*/ 	.word	0xffffffff


	//   ....[193]....
        /*0d10*/ 	.word	0xffffffff


	//   ....[194]....
        /*0d14*/ 	.word	0xffffffff


	//   ....[195]....
        /*0d18*/ 	.word	0xffffffff


	//   ....[196]....
        /*0d1c*/ 	.word	0xffffffff


	//   ....[197]....
        /*0d20*/ 	.word	0xffffffff


	//   ....[198]....
        /*0d24*/ 	.word	0xffffffff


	//   ....[199]....
        /*0d28*/ 	.word	0x0500000f


	//----- nvinfo : EIATTR_COOP_GROUP_INSTR_OFFSETS
	.align		4
.L_752:
        /*0d2c*/ 	.byte	0x04, 0x28
        /*0d2e*/ 	.short	(.L_754 - .L_753)


	//   ....[0]....
.L_753:
        /*0d30*/ 	.word	0x00000070


	//   ....[1]....
        /*0d34*/ 	.word	0x000001a0


	//   ....[2]....
        /*0d38*/ 	.word	0x000001f0


	//   ....[3]....
        /*0d3c*/ 	.word	0x000003e0


	//   ....[4]....
        /*0d40*/ 	.word	0x00000620


	//   ....[5]....
        /*0d44*/ 	.word	0x00001410


	//   ....[6]....
        /*0d48*/ 	.word	0x00003700


	//   ....[7]....
        /*0d4c*/ 	.word	0x00003d40


	//   ....[8]....
        /*0d50*/ 	.word	0x00003f60


	//   ....[9]....
        /*0d54*/ 	.word	0x00003f90


	//   ....[10]....
        /*0d58*/ 	.word	0x00003fc0


	//   ....[11]....
        /*0d5c*/ 	.word	0x00004000


	//   ....[12]....
        /*0d60*/ 	.word	0x00004040


	//   ....[13]....
        /*0d64*/ 	.word	0x00004120


	//   ....[14]....
        /*0d68*/ 	.word	0x00004160


	//   ....[15]....
        /*0d6c*/ 	.word	0x00004190


	//   ....[16]....
        /*0d70*/ 	.word	0x000041a0


	//   ....[17]....
        /*0d74*/ 	.word	0x000041c0


	//   ....[18]....
        /*0d78*/ 	.word	0x000041d0


	//   ....[19]....
        /*0d7c*/ 	.word	0x00004240


	//   ....[20]....
        /*0d80*/ 	.word	0x00004280


	//   ....[21]....
        /*0d84*/ 	.word	0x000042c0


	//   ....[22]....
        /*0d88*/ 	.word	0x00004300


	//   ....[23]....
        /*0d8c*/ 	.word	0x00004350


	//   ....[24]....
        /*0d90*/ 	.word	0x00004450


	//   ....[25]....
        /*0d94*/ 	.word	0x000044b0


	//   ....[26]....
        /*0d98*/ 	.word	0x000044e0


	//   ....[27]....
        /*0d9c*/ 	.word	0x00004540


	//   ....[28]....
        /*0da0*/ 	.word	0x00004580


	//   ....[29]....
        /*0da4*/ 	.word	0x000045a0


	//   ....[30]....
        /*0da8*/ 	.word	0x000045d0


	//   ....[31]....
        /*0dac*/ 	.word	0x00004600


	//   ....[32]....
        /*0db0*/ 	.word	0x00004620


	//   ....[33]....
        /*0db4*/ 	.word	0x00004740


	//   ....[34]....
        /*0db8*/ 	.word	0x00004780


	//   ....[35]....
        /*0dbc*/ 	.word	0x000047b0


	//   ....[36]....
        /*0dc0*/ 	.word	0x000047e0


	//   ....[37]....
        /*0dc4*/ 	.word	0x00004800


	//   ....[38]....
        /*0dc8*/ 	.word	0x000048b0


	//   ....[39]....
        /*0dcc*/ 	.word	0x000048e0


	//   ....[40]....
        /*0dd0*/ 	.word	0x00004920


	//   ....[41]....
        /*0dd4*/ 	.word	0x00004940


	//   ....[42]....
        /*0dd8*/ 	.word	0x00004960


	//   ....[43]....
        /*0ddc*/ 	.word	0x00004970


	//   ....[44]....
        /*0de0*/ 	.word	0x000049c0


	//   ....[45]....
        /*0de4*/ 	.word	0x000049f0


	//   ....[46]....
        /*0de8*/ 	.word	0x00004a30


	//   ....[47]....
        /*0dec*/ 	.word	0x00004a60


	//   ....[48]....
        /*0df0*/ 	.word	0x00004b70


	//   ....[49]....
        /*0df4*/ 	.word	0x00004c10


	//   ....[50]....
        /*0df8*/ 	.word	0x00004c20


	//   ....[51]....
        /*0dfc*/ 	.word	0x00004cf0


	//   ....[52]....
        /*0e00*/ 	.word	0x00004d20


	//   ....[53]....
        /*0e04*/ 	.word	0x00004d60


	//   ....[54]....
        /*0e08*/ 	.word	0x00004e20


	//   ....[55]....
        /*0e0c*/ 	.word	0x00004fc0


	//   ....[56]....
        /*0e10*/ 	.word	0x00005000


	//   ....[57]....
        /*0e14*/ 	.word	0x000050b0


	//   ....[58]....
        /*0e18*/ 	.word	0x000050f0


	//   ....[59]....
        /*0e1c*/ 	.word	0x00005130


	//   ....[60]....
        /*0e20*/ 	.word	0x000051b0


	//   ....[61]....
        /*0e24*/ 	.word	0x000051f0


	//   ....[62]....
        /*0e28*/ 	.word	0x00005320


	//   ....[63]....
        /*0e2c*/ 	.word	0x00005490


	//   ....[64]....
        /*0e30*/ 	.word	0x000054c0


	//   ....[65]....
        /*0e34*/ 	.word	0x000054e0


	//   ....[66]....
        /*0e38*/ 	.word	0x00005500


	//   ....[67]....
        /*0e3c*/ 	.word	0x00005540


	//   ....[68]....
        /*0e40*/ 	.word	0x00005560


	//   ....[69]....
        /*0e44*/ 	.word	0x000055e0


	//   ....[70]....
        /*0e48*/ 	.word	0x000085c0


	//   ....[71]....
        /*0e4c*/ 	.word	0x00008820


	//   ....[72]....
        /*0e50*/ 	.word	0x00008840


	//   ....[73]....
        /*0e54*/ 	.word	0x00008880


	//   ....[74]....
        /*0e58*/ 	.word	0x000088b0


	//   ....[75]....
        /*0e5c*/ 	.word	0x00008920


	//   ....[76]....
        /*0e60*/ 	.word	0x000089d0


	//   ....[77]....
        /*0e64*/ 	.word	0x00008a90


	//   ....[78]....
        /*0e68*/ 	.word	0x00008b30


	//   ....[79]....
        /*0e6c*/ 	.word	0x00008b50


	//   ....[80]....
        /*0e70*/ 	.word	0x00008b80


	//   ....[81]....
        /*0e74*/ 	.word	0x00008bf0


	//   ....[82]....
        /*0e78*/ 	.word	0x00008c30


	//   ....[83]....
        /*0e7c*/ 	.word	0x00008cc0


	//   ....[84]....
        /*0e80*/ 	.word	0x00008dd0


	//   ....[85]....
        /*0e84*/ 	.word	0x00008e80


	//   ....[86]....
        /*0e88*/ 	.word	0x00008ec0


	//   ....[87]....
        /*0e8c*/ 	.word	0x00008f20


	//   ....[88]....
        /*0e90*/ 	.word	0x00008f30


	//   ....[89]....
        /*0e94*/ 	.word	0x00008f60


	//   ....[90]....
        /*0e98*/ 	.word	0x00008f70


	//   ....[91]....
        /*0e9c*/ 	.word	0x00008f80


	//   ....[92]....
        /*0ea0*/ 	.word	0x00009010


	//   ....[93]....
        /*0ea4*/ 	.word	0x000090b0


	//   ....[94]....
        /*0ea8*/ 	.word	0x000090e0


	//   ....[95]....
        /*0eac*/ 	.word	0x00009160


	//   ....[96]....
        /*0eb0*/ 	.word	0x000091b0


	//   ....[97]....
        /*0eb4*/ 	.word	0x000091e0


	//   ....[98]....
        /*0eb8*/ 	.word	0x00009290


	//   ....[99]....
        /*0ebc*/ 	.word	0x000092d0


	//   ....[100]....
        /*0ec0*/ 	.word	0x00009300


	//   ....[101]....
        /*0ec4*/ 	.word	0x00009350


	//   ....[102]....
        /*0ec8*/ 	.word	0x00009380


	//   ....[103]....
        /*0ecc*/ 	.word	0x000093b0


	//   ....[104]....
        /*0ed0*/ 	.word	0x00009400


	//   ....[105]....
        /*0ed4*/ 	.word	0x000094a0


	//   ....[106]....
        /*0ed8*/ 	.word	0x00009640


	//   ....[107]....
        /*0edc*/ 	.word	0x00009810


	//   ....[108]....
        /*0ee0*/ 	.word	0x00009870


	//   ....[109]....
        /*0ee4*/ 	.word	0x000098c0


	//   ....[110]....
        /*0ee8*/ 	.word	0x00009b90


	//   ....[111]....
        /*0eec*/ 	.word	0x00009bc0


	//   ....[112]....
        /*0ef0*/ 	.word	0x00009c00


	//   ....[113]....
        /*0ef4*/ 	.word	0x00009c10


	//   ....[114]....
        /*0ef8*/ 	.word	0x00009c20


	//   ....[115]....
        /*0efc*/ 	.word	0x00009c30


	//   ....[116]....
        /*0f00*/ 	.word	0x00009cb0


	//   ....[117]....
        /*0f04*/ 	.word	0x00009df0


	//   ....[118]....
        /*0f08*/ 	.word	0x00009e40


	//   ....[119]....
        /*0f0c*/ 	.word	0x0000a100


	//   ....[120]....
        /*0f10*/ 	.word	0x0000a110


	//   ....[121]....
        /*0f14*/ 	.word	0x0000a120


	//   ....[122]....
        /*0f18*/ 	.word	0x0000a130


	//   ....[123]....
        /*0f1c*/ 	.word	0x0000a150


	//   ....[124]....
        /*0f20*/ 	.word	0x0000a160


	//   ....[125]....
        /*0f24*/ 	.word	0x0000a170


	//   ....[126]....
        /*0f28*/ 	.word	0x0000a4d0


	//   ....[127]....
        /*0f2c*/ 	.word	0x0000a4e0


	//   ....[128]....
        /*0f30*/ 	.word	0x0000a4f0


	//   ....[129]....
        /*0f34*/ 	.word	0x0000a500


	//   ....[130]....
        /*0f38*/ 	.word	0x0000a510


	//   ....[131]....
        /*0f3c*/ 	.word	0x0000a520


	//   ....[132]....
        /*0f40*/ 	.word	0x0000a530


	//   ....[133]....
        /*0f44*/ 	.word	0x0000a540


	//   ....[134]....
        /*0f48*/ 	.word	0x0000ddf0


	//   ....[135]....
        /*0f4c*/ 	.word	0x0000e560


	//   ....[136]....
        /*0f50*/ 	.word	0x0000e5a0


	//   ....[137]....
        /*0f54*/ 	.word	0x0000e5f0


	//   ....[138]....
        /*0f58*/ 	.word	0x0000e640


	//   ....[139]....
        /*0f5c*/ 	.word	0x0000e650


	//   ....[140]....
        /*0f60*/ 	.word	0x0000e6d0


	//   ....[141]....
        /*0f64*/ 	.word	0x0000e700


	//   ....[142]....
        /*0f68*/ 	.word	0x0000e710


	//   ....[143]....
        /*0f6c*/ 	.word	0x0000e720


	//   ....[144]....
        /*0f70*/ 	.word	0x0000e770


	//   ....[145]....
        /*0f74*/ 	.word	0x0000e780


	//   ....[146]....
        /*0f78*/ 	.word	0x0000e7c0


	//   ....[147]....
        /*0f7c*/ 	.word	0x0000e870


	//   ....[148]....
        /*0f80*/ 	.word	0x0000e900


	//   ....[149]....
        /*0f84*/ 	.word	0x0000e910


	//   ....[150]....
        /*0f88*/ 	.word	0x0000e990


	//   ....[151]....
        /*0f8c*/ 	.word	0x0000ea10


	//   ....[152]....
        /*0f90*/ 	.word	0x0000ea60


	//   ....[153]....
        /*0f94*/ 	.word	0x0000eac0


	//   ....[154]....
        /*0f98*/ 	.word	0x0000eae0


	//   ....[155]....
        /*0f9c*/ 	.word	0x0000eb10


	//   ....[156]....
        /*0fa0*/ 	.word	0x0000eb40


	//   ....[157]....
        /*0fa4*/ 	.word	0x0000eb70


	//   ....[158]....
        /*0fa8*/ 	.word	0x0000eb90


	//   ....[159]....
        /*0fac*/ 	.word	0x0000ec00


	//   ....[160]....
        /*0fb0*/ 	.word	0x0000ec70


	//   ....[161]....
        /*0fb4*/ 	.word	0x0000ecc0


	//   ....[162]....
        /*0fb8*/ 	.word	0x0000ecd0


	//   ....[163]....
        /*0fbc*/ 	.word	0x0000ed00


	//   ....[164]....
        /*0fc0*/ 	.word	0x0000ed50


	//   ....[165]....
        /*0fc4*/ 	.word	0x0000ed70


	//   ....[166]....
        /*0fc8*/ 	.word	0x0000edc0


	//   ....[167]....
        /*0fcc*/ 	.word	0x0000ee20


	//   ....[168]....
        /*0fd0*/ 	.word	0x0000ee50


	//   ....[169]....
        /*0fd4*/ 	.word	0x0000ee80


	//   ....[170]....
        /*0fd8*/ 	.word	0x0000eef0


	//   ....[171]....
        /*0fdc*/ 	.word	0x0000ef30


	//   ....[172]....
        /*0fe0*/ 	.word	0x0000ef50


	//   ....[173]....
        /*0fe4*/ 	.word	0x0000ef80


	//   ....[174]....
        /*0fe8*/ 	.word	0x0000f0e0


	//   ....[175]....
        /*0fec*/ 	.word	0x0000f140


	//   ....[176]....
        /*0ff0*/ 	.word	0x0000f250


	//   ....[177]....
        /*0ff4*/ 	.word	0x0000f290


	//   ....[178]....
        /*0ff8*/ 	.word	0x0000f330


	//   ....[179]....
        /*0ffc*/ 	.word	0x0000f380


	//   ....[180]....
        /*1000*/ 	.word	0x0000f3d0


	//   ....[181]....
        /*1004*/ 	.word	0x0000f3f0


	//   ....[182]....
        /*1008*/ 	.word	0x0000f410


	//   ....[183]....
        /*100c*/ 	.word	0x0000f580


	//   ....[184]....
        /*1010*/ 	.word	0x0000f5e0


	//   ....[185]....
        /*1014*/ 	.word	0x0000f6c0


	//   ....[186]....
        /*1018*/ 	.word	0x0000f6e0


	//   ....[187]....
        /*101c*/ 	.word	0x0000f700


	//   ....[188]....
        /*1020*/ 	.word	0x0000f710


	//   ....[189]....
        /*1024*/ 	.word	0x0000f730


	//   ....[190]....
        /*1028*/ 	.word	0x0000fd00


	//   ....[191]....
        /*102c*/ 	.word	0x0000fd20


	//   ....[192]....
        /*1030*/ 	.word	0x0000fd40


	//   ....[193]....
        /*1034*/ 	.word	0x0000fd50


	//   ....[194]....
        /*1038*/ 	.word	0x0000fd60


	//   ....[195]....
        /*103c*/ 	.word	0x0000fd70


	//   ....[196]....
        /*1040*/ 	.word	0x0000fd80


	//   ....[197]....
        /*1044*/ 	.word	0x0000fda0


	//   ....[198]....
        /*1048*/ 	.word	0x000122f0


	//   ....[199]....
        /*104c*/ 	.word	0x00015a40


	//----- nvinfo : EIATTR_REG_RECONFIG
	.align		4
.L_754:
        /*1050*/ 	.byte	0x01, 0x54
	.zero		2


	//----- nvinfo : EIATTR_SYSCALL_OFFSETS
	.align		4
        /*1054*/ 	.byte	0x04, 0x46
        /*1056*/ 	.short	(.L_756 - .L_755)


	//   ....[0]....
.L_755:
        /*1058*/ 	.word	0x00001070


	//   ....[1]....
        /*105c*/ 	.word	0x00001160


	//   ....[2]....
        /*1060*/ 	.word	0x000012c0


	//   ....[3]....
        /*1064*/ 	.word	0x000013b0


	//----- nvinfo : EIATTR_MBARRIER_INSTR_OFFSETS
	.align		4
.L_756:
        /*1068*/ 	.byte	0x04, 0x39
        /*106a*/ 	.short	(.L_758 - .L_757)


	//   ....[0]....
.L_757:
        /*106c*/ 	.word	0x00000290
        /*1070*/ 	.word	0x000000ff
        /*1074*/ 	.word	0x00030c00
        /*1078*/ 	.short	0x0100
        /*107a*/ 	.byte	0x06
	.zero		1


	//   ....[1]....
        /*107c*/ 	.word	0x00000390
        /*1080*/ 	.word	0x000000ff
        /*1084*/ 	.word	0x00030c10
        /*1088*/ 	.short	0x0100
        /*108a*/ 	.byte	0x08
	.zero		1


	//   ....[2]....
        /*108c*/ 	.word	0x000003a0
        /*1090*/ 	.word	0x000000ff
        /*1094*/ 	.word	0x00030c20
        /*1098*/ 	.short	0x0100
        /*109a*/ 	.byte	0x08
	.zero		1


	//   ....[3]....
        /*109c*/ 	.word	0x000003b0
        /*10a0*/ 	.word	0x000000ff
        /*10a4*/ 	.word	0x00030c18
        /*10a8*/ 	.short	0x0100
        /*10aa*/ 	.byte	0x08
	.zero		1


	//   ....[4]....
        /*10ac*/ 	.word	0x000003c0
        /*10b0*/ 	.word	0x000000ff
        /*10b4*/ 	.word	0x00030c28
        /*10b8*/ 	.short	0x0100
        /*10ba*/ 	.byte	0x08
	.zero		1


	//   ....[5]....
        /*10bc*/ 	.word	0x000004f0
        /*10c0*/ 	.word	0x000000ff
        /*10c4*/ 	.word	0x00030c30
        /*10c8*/ 	.short	0x0100
        /*10ca*/ 	.byte	0x08
	.zero		1


	//   ....[6]....
        /*10cc*/ 	.word	0x00000500
        /*10d0*/ 	.word	0x000000ff
        /*10d4*/ 	.word	0x00030c40
        /*10d8*/ 	.short	0x0100
        /*10da*/ 	.byte	0x08
	.zero		1


	//   ....[7]....
        /*10dc*/ 	.word	0x00000510
        /*10e0*/ 	.word	0x000000ff
        /*10e4*/ 	.word	0x00030c38
        /*10e8*/ 	.short	0x0100
        /*10ea*/ 	.byte	0x08
	.zero		1


	//   ....[8]....
        /*10ec*/ 	.word	0x00000520
        /*10f0*/ 	.word	0x000000ff
        /*10f4*/ 	.word	0x00030c48
        /*10f8*/ 	.short	0x0100
        /*10fa*/ 	.byte	0x08
	.zero		1


	//   ....[9]....
        /*10fc*/ 	.word	0x00001450
        /*1100*/ 	.word	0x00000010
        /*1104*/ 	.word	0x00030c00
        /*1108*/ 	.short	0x010a
        /*110a*/ 	.byte	0x3f
	.zero		1


	//   ....[10]....
        /*110c*/ 	.word	0x00001580
        /*1110*/ 	.word	0x00000010
        /*1114*/ 	.word	0x00030c00
        /*1118*/ 	.short	0x010a
        /*111a*/ 	.byte	0x3f
	.zero		1


	//   ....[11]....
        /*111c*/ 	.word	0x00002030
        /*1120*/ 	.word	0x00000006
        /*1124*/ 	.word	0x00030c10
        /*1128*/ 	.short	0x010a
        /*112a*/ 	.byte	0x3f
	.zero		1


	//   ....[12]....
        /*112c*/ 	.word	0x000020a0
        /*1130*/ 	.word	0x00000006
        /*1134*/ 	.word	0x00030c10
        /*1138*/ 	.short	0x010a
        /*113a*/ 	.byte	0x3f
	.zero		1


	//   ....[13]....
        /*113c*/ 	.word	0x000024d0
        /*1140*/ 	.word	0x00000006
        /*1144*/ 	.word	0x00030c30
        /*1148*/ 	.short	0x010a
        /*114a*/ 	.byte	0x3f
	.zero		1


	//   ....[14]....
        /*114c*/ 	.word	0x00002510
        /*1150*/ 	.word	0x00000006
        /*1154*/ 	.word	0x00030c30
        /*1158*/ 	.short	0x010a
        /*115a*/ 	.byte	0x3f
	.zero		1


	//   ....[15]....
        /*115c*/ 	.word	0x00006bc0
        /*1160*/ 	.word	0x00000005
        /*1164*/ 	.word	0x00000000
        /*1168*/ 	.short	0x0101
        /*116a*/ 	.byte	0x3f
	.zero		1


	//   ....[16]....
        /*116c*/ 	.word	0x00007010
        /*1170*/ 	.word	0x00000006
        /*1174*/ 	.word	0x00000000
        /*1178*/ 	.short	0x0101
        /*117a*/ 	.byte	0x3f
	.zero		1


	//   ....[17]....
        /*117c*/ 	.word	0x00007940
        /*1180*/ 	.word	0x00000006
        /*1184*/ 	.word	0x00030c10
        /*1188*/ 	.short	0x010a
        /*118a*/ 	.byte	0x3f
	.zero		1


	//   ....[18]....
        /*118c*/ 	.word	0x000079c0
        /*1190*/ 	.word	0x00000006
        /*1194*/ 	.word	0x00030c10
        /*1198*/ 	.short	0x010a
        /*119a*/ 	.byte	0x3f
	.zero		1


	//   ....[19]....
        /*119c*/ 	.word	0x00007dd0
        /*11a0*/ 	.word	0x00000006
        /*11a4*/ 	.word	0x00030c30
        /*11a8*/ 	.short	0x010a
        /*11aa*/ 	.byte	0x3f
	.zero		1


	//   ....[20]....
        /*11ac*/ 	.word	0x00007e10
        /*11b0*/ 	.word	0x00000006
        /*11b4*/ 	.word	0x00030c30
        /*11b8*/ 	.short	0x010a
        /*11ba*/ 	.byte	0x3f
	.zero		1


	//   ....[21]....
        /*11bc*/ 	.word	0x0000ba30
        /*11c0*/ 	.word	0x00000005
        /*11c4*/ 	.word	0x00000000
        /*11c8*/ 	.short	0x0101
        /*11ca*/ 	.byte	0x3f
	.zero		1


	//   ....[22]....
        /*11cc*/ 	.word	0x0000bea0
        /*11d0*/ 	.word	0x00000006
        /*11d4*/ 	.word	0x00000000
        /*11d8*/ 	.short	0x0101
        /*11da*/ 	.byte	0x3f
	.zero		1


	//   ....[23]....
        /*11dc*/ 	.word	0x0000c740
        /*11e0*/ 	.word	0x00000006
        /*11e4*/ 	.word	0x00030c10
        /*11e8*/ 	.short	0x010a
        /*11ea*/ 	.byte	0x3f
	.zero		1


	//   ....[24]....
        /*11ec*/ 	.word	0x0000c7c0
        /*11f0*/ 	.word	0x00000006
        /*11f4*/ 	.word	0x00030c10
        /*11f8*/ 	.short	0x010a
        /*11fa*/ 	.byte	0x3f
	.zero		1


	//   ....[25]....
        /*11fc*/ 	.word	0x0000cbd0
        /*1200*/ 	.word	0x00000006
        /*1204*/ 	.word	0x00030c30
        /*1208*/ 	.short	0x010a
        /*120a*/ 	.byte	0x3f
	.zero		1


	//   ....[26]....
        /*120c*/ 	.word	0x0000cc10
        /*1210*/ 	.word	0x00000006
        /*1214*/ 	.word	0x00030c30
        /*1218*/ 	.short	0x010a
        /*121a*/ 	.byte	0x3f
	.zero		1


	//   ....[27]....
        /*121c*/ 	.word	0x000112e0
        /*1220*/ 	.word	0x00000005
        /*1224*/ 	.word	0x00000000
        /*1228*/ 	.short	0x0101
        /*122a*/ 	.byte	0x3f
	.zero		1


	//   ....[28]....
        /*122c*/ 	.word	0x00011760
        /*1230*/ 	.word	0x00000006
        /*1234*/ 	.word	0x00000000
        /*1238*/ 	.short	0x0101
        /*123a*/ 	.byte	0x3f
	.zero		1


	//   ....[29]....
        /*123c*/ 	.word	0x00014070
        /*1240*/ 	.word	0x0000000f
        /*1244*/ 	.word	0x00030c20
        /*1248*/ 	.short	0x010a
        /*124a*/ 	.byte	0x3f
	.zero		1


	//   ....[30]....
        /*124c*/ 	.word	0x00014660
        /*1250*/ 	.word	0x0000000f
        /*1254*/ 	.word	0x00030c40
        /*1258*/ 	.short	0x010a
        /*125a*/ 	.byte	0x3f
	.zero		1


	//   ....[31]....
        /*125c*/ 	.word	0x000148c0
        /*1260*/ 	.word	0x0000000f
        /*1264*/ 	.word	0x00030c28
        /*1268*/ 	.short	0x010a
        /*126a*/ 	.byte	0x3f
	.zero		1


	//   ....[32]....
        /*126c*/ 	.word	0x00014b20
        /*1270*/ 	.word	0x0000000f
        /*1274*/ 	.word	0x00030c48
        /*1278*/ 	.short	0x010a
        /*127a*/ 	.byte	0x3f
	.zero		1


	//   ....[33]....
        /*127c*/ 	.word	0x00014d20
        /*1280*/ 	.word	0x0000000f
        /*1284*/ 	.word	0x00030c20
        /*1288*/ 	.short	0x010a
        /*128a*/ 	.byte	0x3f
	.zero		1


	//   ....[34]....
        /*128c*/ 	.word	0x00014ff0
        /*1290*/ 	.word	0x0000000f
        /*1294*/ 	.word	0x00030c40
        /*1298*/ 	.short	0x010a
        /*129a*/ 	.byte	0x3f
	.zero		1


	//   ....[35]....
        /*129c*/ 	.word	0x00015220
        /*12a0*/ 	.word	0x0000000f
        /*12a4*/ 	.word	0x00030c28
        /*12a8*/ 	.short	0x010a
        /*12aa*/ 	.byte	0x3f
	.zero		1


	//   ....[36]....
        /*12ac*/ 	.word	0x000154c0
        /*12b0*/ 	.word	0x00000003
        /*12b4*/ 	.word	0x00030c40
        /*12b8*/ 	.short	0x010a
        /*12ba*/ 	.byte	0x3f
	.zero		1


	//   ....[37]....
        /*12bc*/ 	.word	0x000158a0
        /*12c0*/ 	.word	0x00000007
        /*12c4*/ 	.word	0x00000000
        /*12c8*/ 	.short	0x010a
        /*12ca*/ 	.byte	0x3f
	.zero		1


	//   ....[38]....
        /*12cc*/ 	.word	0x00015900
        /*12d0*/ 	.word	0x00000003
        /*12d4*/ 	.word	0x00000000
        /*12d8*/ 	.short	0x010a
        /*12da*/ 	.byte	0x3f
	.zero		1


	//   ....[39]....
        /*12dc*/ 	.word	0x00015960
        /*12e0*/ 	.word	0x00000005
        /*12e4*/ 	.word	0x00000000
        /*12e8*/ 	.short	0x010a
        /*12ea*/ 	.byte	0x3f
	.zero		1


	//   ....[40]....
        /*12ec*/ 	.word	0x00015990
        /*12f0*/ 	.word	0x00000003
        /*12f4*/ 	.word	0x00000000
        /*12f8*/ 	.short	0x010a
        /*12fa*/ 	.byte	0x3f
	.zero		1


	//   ....[41]....
        /*12fc*/ 	.word	0x00015a70
        /*1300*/ 	.word	0x00000010
        /*1304*/ 	.word	0x00030c00
        /*1308*/ 	.short	0x010a
        /*130a*/ 	.byte	0x3f
	.zero		1


	//   ....[42]....
        /*130c*/ 	.word	0x00015ac0
        /*1310*/ 	.word	0x00000006
        /*1314*/ 	.word	0x00030c10
        /*1318*/ 	.short	0x010a
        /*131a*/ 	.byte	0x3f
	.zero		1


	//   ....[43]....
        /*131c*/ 	.word	0x00015b10
        /*1320*/ 	.word	0x00000006
        /*1324*/ 	.word	0x00030c30
        /*1328*/ 	.short	0x010a
        /*132a*/ 	.byte	0x3f
	.zero		1


	//   ....[44]....
        /*132c*/ 	.word	0x00015b60
        /*1330*/ 	.word	0x00000006
        /*1334*/ 	.word	0x00030c10
        /*1338*/ 	.short	0x010a
        /*133a*/ 	.byte	0x3f
	.zero		1


	//   ....[45]....
        /*133c*/ 	.word	0x00015bb0
        /*1340*/ 	.word	0x00000006
        /*1344*/ 	.word	0x00030c30
        /*1348*/ 	.short	0x010a
        /*134a*/ 	.byte	0x3f
	.zero		1


	//   ....[46]....
        /*134c*/ 	.word	0x00015c00
        /*1350*/ 	.word	0x00000006
        /*1354*/ 	.word	0x00030c10
        /*1358*/ 	.short	0x010a
        /*135a*/ 	.byte	0x3f
	.zero		1


	//   ....[47]....
        /*135c*/ 	.word	0x00015c50
        /*1360*/ 	.word	0x00000006
        /*1364*/ 	.word	0x00030c30
        /*1368*/ 	.short	0x010a
        /*136a*/ 	.byte	0x3f
	.zero		1


	//   ....[48]....
        /*136c*/ 	.word	0x00015ca0
        /*1370*/ 	.word	0x0000000f
        /*1374*/ 	.word	0x00030c20
        /*1378*/ 	.short	0x010a
        /*137a*/ 	.byte	0x3f
	.zero		1


	//   ....[49]....
        /*137c*/ 	.word	0x00015cf0
        /*1380*/ 	.word	0x0000000f
        /*1384*/ 	.word	0x00030c40
        /*1388*/ 	.short	0x010a
        /*138a*/ 	.byte	0x3f
	.zero		1


	//   ....[50]....
        /*138c*/ 	.word	0x00015d40
        /*1390*/ 	.word	0x0000000f
        /*1394*/ 	.word	0x00030c28
        /*1398*/ 	.short	0x010a
        /*139a*/ 	.byte	0x3f
	.zero		1


	//   ....[51]....
        /*139c*/ 	.word	0x00015d90
        /*13a0*/ 	.word	0x0000000f
        /*13a4*/ 	.word	0x00030c48
        /*13a8*/ 	.short	0x010a
        /*13aa*/ 	.byte	0x3f
	.zero		1


	//   ....[52]....
        /*13ac*/ 	.word	0x00015df0
        /*13b0*/ 	.word	0x0000000f
        /*13b4*/ 	.word	0x00030c20
        /*13b8*/ 	.short	0x010a
        /*13ba*/ 	.byte	0x3f
	.zero		1


	//   ....[53]....
        /*13bc*/ 	.word	0x00015e40
        /*13c0*/ 	.word	0x0000000f
        /*13c4*/ 	.word	0x00030c40
        /*13c8*/ 	.short	0x010a
        /*13ca*/ 	.byte	0x3f
	.zero		1


	//   ....[54]....
        /*13cc*/ 	.word	0x00015e90
        /*13d0*/ 	.word	0x0000000f
        /*13d4*/ 	.word	0x00030c28
        /*13d8*/ 	.short	0x010a
        /*13da*/ 	.byte	0x3f
	.zero		1


	//   ....[55]....
        /*13dc*/ 	.word	0x00015ee0
        /*13e0*/ 	.word	0x00000003
        /*13e4*/ 	.word	0x00030c40
        /*13e8*/ 	.short	0x010a
        /*13ea*/ 	.byte	0x3f
	.zero		1


	//   ....[56]....
        /*13ec*/ 	.word	0x00015fb0
        /*13f0*/ 	.word	0x00000007
        /*13f4*/ 	.word	0x00000000
        /*13f8*/ 	.short	0x010a
        /*13fa*/ 	.byte	0x3f
	.zero		1


	//   ....[57]....
        /*13fc*/ 	.word	0x00016000
        /*1400*/ 	.word	0x00000003
        /*1404*/ 	.word	0x00000000
        /*1408*/ 	.short	0x010a
        /*140a*/ 	.byte	0x3f
	.zero		1


	//   ....[58]....
        /*140c*/ 	.word	0x00016050
        /*1410*/ 	.word	0x00000005
        /*1414*/ 	.word	0x00000000
        /*1418*/ 	.short	0x010a
        /*141a*/ 	.byte	0x3f
	.zero		1


	//----- nvinfo : EIATTR_NUM_MBARRIERS
	.align		4
.L_758:
        /*141c*/ 	.byte	0x03, 0x38
        /*141e*/ 	.short	0x0009


	//----- nvinfo : EIATTR_EXIT_INSTR_OFFSETS
	.align		4
        /*1420*/ 	.byte	0x04, 0x1c
        /*1422*/ 	.short	(.L_760 - .L_759)


	//   ....[0]....
.L_759:
        /*1424*/ 	.word	0x000159e0


	//----- nvinfo : EIATTR_MAX_THREADS
	.align		4
.L_760:
        /*1428*/ 	.byte	0x04, 0x05
        /*142a*/ 	.short	(.L_762 - .L_761)
.L_761:
        /*142c*/ 	.word	0x00000180
        /*1430*/ 	.word	0x00000001
        /*1434*/ 	.word	0x00000001


	//----- nvinfo : EIATTR_CRS_STACK_SIZE
	.align		4
.L_762:
        /*1438*/ 	.byte	0x04, 0x1e
        /*143a*/ 	.short	(.L_764 - .L_763)
.L_763:
        /*143c*/ 	.word	0x00000000


	//----- nvinfo : EIATTR_CBANK_PARAM_SIZE
	.align		4
.L_764:
        /*1440*/ 	.byte	0x03, 0x19
        /*1442*/ 	.short	0x06f0


	//----- nvinfo : EIATTR_PARAM_CBANK
	.align		4
        /*1444*/ 	.byte	0x04, 0x0a
        /*1446*/ 	.short	(.L_766 - .L_765)
	.align		4
.L_765:
        /*1448*/ 	.word	index@(.nv.constant0._ZN7cutlass13device_kernelIN5flash11enable_sm90INS1_16FlashAttnBwdSm90INS1_25CollectiveMainloopBwdSm90ILi2ELi2ELi2EN4cute5tupleIJNS5_1CILi1EEES8_S8_EEENS6_IJNS7_ILi128EEESA_NS7_ILi64EEEEEENS_10bfloat16_tEfNS_4arch4Sm90ELb0ELb1ELb1ELb1ELb0ELb1ELb0ELb0ELi2ELi1ELi2ELi2ELb0EEENS1_24CollectiveEpilogueBwdGQAISC_fSF_Li256ELb1ELb0EEENS1_19SingleTileSchedulerILb1ELb0ELb0ELi128EEEEEEEEEvNT_6ParamsE)
        /*144c*/ 	.short	0x0210
        /*144e*/ 	.short	0x06f0


	//----- nvinfo : EIATTR_SW_WAR
	.align		4
.L_766:
        /*1450*/ 	.byte	0x04, 0x36
        /*1452*/ 	.short	(.L_768 - .L_767)
.L_767:
        /*1454*/ 	.word	0x00000008
.L_768:


//--------------------- .nv.info._ZN7cutlass13device_kernelIN5flash11enable_sm90INS1_16FlashAttnBwdSm90INS1_25CollectiveMainloopBwdSm90ILi2ELi2ELi2EN4cute5tupleIJNS5_1CILi1EEES8_S8_EEENS6_IJNS7_ILi128EEESA_NS7_ILi64EEEEEENS_10bfloat16_tEfNS_4arch4Sm90ELb0ELb1ELb1ELb1ELb1ELb1ELb0ELb0ELi2ELi1ELi2ELi2ELb0EEENS1_24CollectiveEpilogueBwdGQAISC_fSF_Li256ELb1ELb1EEENS1_19SingleTileSchedulerILb1ELb0ELb0ELi128EEEEEEEEEvNT_6ParamsE --------------------------
	.section	.nv.info._ZN7cutlass13device_kernelIN5flash11enable_sm90INS1_16FlashAttnBwdSm90INS1_25CollectiveMainloopBwdSm90ILi2ELi2ELi2EN4cute5tupleIJNS5_1CILi1EEES8_S8_EEENS6_IJNS7_ILi128EEESA_NS7_ILi64EEEEEENS_10bfloat16_tEfNS_4arch4Sm90ELb0ELb1ELb1ELb1ELb1ELb1ELb0ELb0ELi2ELi1ELi2ELi2ELb0EEENS1_24CollectiveEpilogueBwdGQAISC_fSF_Li256ELb1ELb1EEENS1_19SingleTileSchedulerILb1ELb0ELb0ELi128EEEEEEEEEvNT_6ParamsE,"",@"SHT_CUDA_INFO"
	.sectionflags	@""
	.align	4


	//----- nvinfo : EIATTR_CUDA_API_VERSION
	.align		4
        /*0000*/ 	.byte	0x04, 0x37
        /*0002*/ 	.short	(.L_770 - .L_769)
.L_769:
        /*0004*/ 	.word	0x00000082


	//----- nvinfo : EIATTR_KPARAM_INFO
	.align		4
.L_770:
        /*0008*/ 	.byte	0x04, 0x17
        /*000a*/ 	.short	(.L_772 - .L_771)
.L_771:
        /*000c*/ 	.word	0x00000000
        /*0010*/ 	.short	0x0000
        /*0012*/ 	.short	0x0070
        /*0014*/ 	.byte	0x00, 0xf0, 0x01, 0x1a


	//----- nvinfo : EIATTR_SPARSE_MMA_MASK
	.align		4
.L_772:
        /*0018*/ 	.byte	0x03, 0x50
        /*001a*/ 	.short	0x0000


	//----- nvinfo : EIATTR_MAXREG_COUNT
	.align		4
        /*001c*/ 	.byte	0x03, 0x1b
        /*001e*/ 	.short	0x00a8


	//----- nvinfo : EIATTR_NUM_BARRIERS
	.align		4
        /*0020*/ 	.byte	0x02, 0x4c
        /*0022*/ 	.byte	0x10
	.zero		1


	//----- nvinfo : EIATTR_EXTERNS
	.align		4
        /*0024*/ 	.byte	0x04, 0x0f
        /*0026*/ 	.short	(.L_774 - .L_773)


	//   ....[0]....
	.align		4
.L_773:
        /*0028*/ 	.word	index@(__assertfail)


	//----- nvinfo : EIATTR_ANNOTATIONS
	.align		4
.L_774:
        /*002c*/ 	.byte	0x04, 0x55
        /*002e*/ 	.short	(.L_776 - .L_775)


	//   ....[0]....
.L_775:
        /* <DEDUP_REMOVED lines=155> */


	//----- nvinfo : EIATTR_MERCURY_ISA_VERSION
	.align		4
.L_776:
        /*09d0*/ 	.byte	0x03, 0x5f
        /*09d2*/ 	.short	0x0101


	//----- nvinfo : EIATTR_INT_WARP_WIDE_INSTR_OFFSETS
	.align		4
        /*09d4*/ 	.byte	0x04, 0x31
        /*09d6*/ 	.short	(.L_778 - .L_777)


	//   ....[0]....
.L_777:
        /*09d8*/ 	.word	0x00000190


	//   ....[1]....
        /*09dc*/ 	.word	0x000001c0


	//   ....[2]....
        /*09e0*/ 	.word	0x000135c0


	//   ....[3]....
        /*09e4*/ 	.word	0x00013c10


	//   ....[4]....
        /*09e8*/ 	.word	0x000140c0


	//   ....[5]....
        /*09ec*/ 	.word	0x00014380


	//   ....[6]....
        /*09f0*/ 	.word	0x000145e0


	//   ....[7]....
        /*09f4*/ 	.word	0x00014770


	//----- nvinfo : EIATTR_COOP_GROUP_MASK_REGIDS
	.align		4
.L_778:
        /*09f8*/ 	.byte	0x04, 0x29
        /*09fa*/ 	.short	(.L_780 - .L_779)


	//   ....[0]....
.L_779:
        /*09fc*/ 	.word	0xffffffff


	//   ....[1]....
        /*0a00*/ 	.word	0xffffffff


	//   ....[2]....
        /*0a04*/ 	.word	0xffffffff


	//   ....[3]....
        /*0a08*/ 	.word	0xffffffff


	//   ....[4]....
        /*0a0c*/ 	.word	0xffffffff


	//   ....[5]....
        /*0a10*/ 	.word	0xffffffff


	//   ....[6]....
        /*0a14*/ 	.word	0xffffffff


	//   ....[7]....
        /*0a18*/ 	.word	0xffffffff


	//   ....[8]....
        /*0a1c*/ 	.word	0xffffffff


	//   ....[9]....
        /*0a20*/ 	.word	0xffffffff


	//   ....[10]....
        /*0a24*/ 	.word	0xffffffff


	//   ....[11]....
        /*0a28*/ 	.word	0xffffffff


	//   ....[12]....
        /*0a2c*/ 	.word	0xffffffff


	//   ....[13]....
        /*0a30*/ 	.word	0xffffffff


	//   ....[14]....
        /*0a34*/ 	.word	0xffffffff


	//   ....[15]....
        /*0a38*/ 	.word	0xffffffff


	//   ....[16]....
        /*0a3c*/ 	.word	0xffffffff


	//   ....[17]....
        /*0a40*/ 	.word	0xffffffff


	//   ....[18]....
        /*0a44*/ 	.word	0xffffffff


	//   ....[19]....
        /*0a48*/ 	.word	0xffffffff


	//   ....[20]....
        /*0a4c*/ 	.word	0xffffffff


	//   ....[21]....
        /*0a50*/ 	.word	0xffffffff


	//   ....[22]....
        /*0a54*/ 	.word	0xffffffff


	//   ....[23]....
        /*0a58*/ 	.word	0xffffffff


	//   ....[24]....
        /*0a5c*/ 	.word	0xffffffff


	//   ....[25]....
        /*0a60*/ 	.word	0xffffffff


	//   ....[26]....
        /*0a64*/ 	.word	0xffffffff


	//   ....[27]....
        /*0a68*/ 	.word	0xffffffff


	//   ....[28]....
        /*0a6c*/ 	.word	0xffffffff


	//   ....[29]....
        /*0a70*/ 	.word	0xffffffff


	//   ....[30]....
        /*0a74*/ 	.word	0xffffffff


	//   ....[31]....
        /*0a78*/ 	.word	0xffffffff


	//   ....[32]....
        /*0a7c*/ 	.word	0xffffffff


	//   ....[33]....
        /*0a80*/ 	.word	0xffffffff


	//   ....[34]....
        /*0a84*/ 	.word	0xffffffff


	//   ....[35]....
        /*0a88*/ 	.word	0xffffffff


	//   ....[36]....
        /*0a8c*/ 	.word	0xffffffff


	//   ....[37]....
        /*0a90*/ 	.word	0xffffffff


	//   ....[38]....
        /*0a94*/ 	.word	0xffffffff


	//   ....[39]....
        /*0a98*/ 	.word	0xffffffff


	//   ....[40]....
        /*0a9c*/ 	.word	0xffffffff


	//   ....[41]....
        /*0aa0*/ 	.word	0xffffffff


	//   ....[42]....
        /*0aa4*/ 	.word	0xffffffff


	//   ....[43]....
        /*0aa8*/ 	.word	0xffffffff


	//   ....[44]....
        /*0aac*/ 	.word	0xffffffff


	//   ....[45]....
        /*0ab0*/ 	.word	0xffffffff


	//   ....[46]....
        /*0ab4*/ 	.word	0xffffffff


	//   ....[47]....
        /*0ab8*/ 	.word	0xffffffff


	//   ....[48]....
        /*0abc*/ 	.word	0xffffffff


	//   ....[49]....
        /*0ac0*/ 	.word	0xffffffff


	//   ....[50]....
        /*0ac4*/ 	.word	0xffffffff


	//   ....[51]....
        /*0ac8*/ 	.word	0xffffffff


	//   ....[52]....
        /*0acc*/ 	.word	0xffffffff


	//   ....[53]....
        /*0ad0*/ 	.word	0xffffffff


	//   ....[54]....
        /*0ad4*/ 	.word	0xffffffff


	//   ....[55]....
        /*0ad8*/ 	.word	0xffffffff


	//   ....[56]....
        /*0adc*/ 	.word	0xffffffff


	//   ....[57]....
        /*0ae0*/ 	.word	0xffffffff


	//   ....[58]....
        /*0ae4*/ 	.word	0xffffffff


	//   ....[59]....
        /*0ae8*/ 	.word	0xffffffff


	//   ....[60]....
        /*0aec*/ 	.word	0xffffffff


	//   ....[61]....
        /*0af0*/ 	.word	0xffffffff


	//   ....[62]....
        /*0af4*/ 	.word	0xffffffff


	//   ....[63]....
        /*0af8*/ 	.word	0xffffffff


	//   ....[64]....
        /*0afc*/ 	.word	0xffffffff


	//   ....[65]....
        /*0b00*/ 	.word	0xffffffff


	//   ....[66]....
        /*0b04*/ 	.word	0xffffffff


	//   ....[67]....
        /*0b08*/ 	.word	0xffffffff


	//   ....[68]....
        /*0b0c*/ 	.word	0xffffffff


	//   ....[69]....
        /*0b10*/ 	.word	0xffffffff


	//   ....[70]....
        /*0b14*/ 	.word	0xffffffff


	//   ....[71]....
        /*0b18*/ 	.word	0xffffffff


	//   ....[72]....
        /*0b1c*/ 	.word	0xffffffff


	//   ....[73]....
        /*0b20*/ 	.word	0xffffffff


	//   ....[74]....
        /*0b24*/ 	.word	0xffffffff


	//   ....[75]....
        /*0b28*/ 	.word	0xffffffff


	//   ....[76]....
        /*0b2c*/ 	.word	0xffffffff


	//   ....[77]....
        /*0b30*/ 	.word	0xffffffff


	//   ....[78]....
        /*0b34*/ 	.word	0xffffffff


	//   ....[79]....
        /*0b38*/ 	.word	0xffffffff


	//   ....[80]....
        /*0b3c*/ 	.word	0xffffffff


	//   ....[81]....
        /*0b40*/ 	.word	0xffffffff


	//   ....[82]....
        /*0b44*/ 	.word	0xffffffff


	//   ....[83]....
        /*0b48*/ 	.word	0xffffffff


	//   ....[84]....
        /*0b4c*/ 	.word	0xffffffff


	//   ....[85]....
        /*0b50*/ 	.word	0xffffffff


	//   ....[86]....
        /*0b54*/ 	.word	0xffffffff


	//   ....[87]....
        /*0b58*/ 	.word	0xffffffff


	//   ....[88]....
        /*0b5c*/ 	.word	0xffffffff


	//   ....[89]....
        /*0b60*/ 	.word	0xffffffff


	//   ....[90]....
        /*0b64*/ 	.word	0xffffffff


	//   ....[91]....
        /*0b68*/ 	.word	0xffffffff


	//   ....[92]....
        /*0b6c*/ 	.word	0xffffffff


	//   ....[93]....
        /*0b70*/ 	.word	0xffffffff


	//   ....[94]....
        /*0b74*/ 	.word	0xffffffff


	//   ....[95]....
        /*0b78*/ 	.word	0xffffffff


	//   ....[96]....
        /*0b7c*/ 	.word	0xffffffff


	//   ....[97]....
        /*0b80*/ 	.word	0xffffffff


	//   ....[98]....
        /*0b84*/ 	.word	0xffffffff


	//   ....[99]....
        /*0b88*/ 	.word	0xffffffff


	//   ....[100]....
        /*0b8c*/ 	.word	0xffffffff


	//   ....[101]....
        /*0b90*/ 	.word	0xffffffff


	//   ....[102]....
        /*0b94*/ 	.word	0xffffffff


	//   ....[103]....
        /*0b98*/ 	.word	0xffffffff


	//   ....[104]....
        /*0b9c*/ 	.word	0xffffffff


	//   ....[105]....
        /*0ba0*/ 	.word	0xffffffff


	//   ....[106]....
        /*0ba4*/ 	.word	0xffffffff


	//   ....[107]....
        /*0ba8*/ 	.word	0xffffffff


	//   ....[108]....
        /*0bac*/ 	.word	0xffffffff


	//   ....[109]....
        /*0bb0*/ 	.word	0xffffffff


	//   ....[110]....
        /*0bb4*/ 	.word	0xffffffff


	//   ....[111]....
        /*0bb8*/ 	.word	0xffffffff


	//   ....[112]....
        /*0bbc*/ 	.word	0xffffffff


	//   ....[113]....
        /*0bc0*/ 	.word	0xffffffff


	//   ....[114]....
        /*0bc4*/ 	.word	0xffffffff


	//   ....[115]....
        /*0bc8*/ 	.word	0xffffffff


	//   ....[116]....
        /*0bcc*/ 	.word	0xffffffff


	//   ....[117]....
        /*0bd0*/ 	.word	0xffffffff


	//   ....[118]....
        /*0bd4*/ 	.word	0xffffffff


	//   ....[119]....
        /*0bd8*/ 	.word	0xffffffff


	//   ....[120]....
        /*0bdc*/ 	.word	0xffffffff


	//   ....[121]....
        /*0be0*/ 	.word	0xffffffff


	//   ....[122]....
        /*0be4*/ 	.word	0xffffffff


	//   ....[123]....
        /*0be8*/ 	.word	0xffffffff


	//   ....[124]....
        /*0bec*/ 	.word	0xffffffff


	//   ....[125]....
        /*0bf0*/ 	.word	0xffffffff


	//   ....[126]....
        /*0bf4*/ 	.word	0xffffffff


	//   ....[127]....
        /*0bf8*/ 	.word	0xffffffff


	//   ....[128]....
        /*0bfc*/ 	.word	0xffffffff


	//   ....[129]....
        /*0c00*/ 	.word	0xffffffff


	//   ....[130]....
        /*0c04*/ 	.word	0xffffffff


	//   ....[131]....
        /*0c08*/ 	.word	0xffffffff


	//   ....[132]....
        /*0c0c*/ 	.word	0xffffffff


	//   ....[133]....
        /*0c10*/ 	.word	0xffffffff


	//   ....[134]....
        /*0c14*/ 	.word	0xffffffff


	//   ....[135]....
        /*0c18*/ 	.word	0xffffffff


	//   ....[136]....
        /*0c1c*/ 	.word	0xffffffff


	//   ....[137]....
        /*0c20*/ 	.word	0xffffffff


	//   ....[138]....
        /*0c24*/ 	.word	0xffffffff


	//   ....[139]....
        /*0c28*/ 	.word	0xffffffff


	//   ....[140]....
        /*0c2c*/ 	.word	0xffffffff


	//   ....[141]....
        /*0c30*/ 	.word	0xffffffff


	//   ....[142]....
        /*0c34*/ 	.word	0xffffffff


	//   ....[143]....
        /*0c38*/ 	.word	0xffffffff


	//   ....[144]....
        /*0c3c*/ 	.word	0xffffffff


	//   ....[145]....
        /*0c40*/ 	.word	0xffffffff


	//   ....[146]....
        /*0c44*/ 	.word	0xffffffff


	//   ....[147]....
        /*0c48*/ 	.word	0xffffffff


	//   ....[148]....
        /*0c4c*/ 	.word	0xffffffff


	//   ....[149]....
        /*0c50*/ 	.word	0xffffffff


	//   ....[150]....
        /*0c54*/ 	.word	0xffffffff


	//   ....[151]....
        /*0c58*/ 	.word	0xffffffff


	//   ....[152]....
        /*0c5c*/ 	.word	0xffffffff


	//   ....[153]....
        /*0c60*/ 	.word	0xffffffff


	//   ....[154]....
        /*0c64*/ 	.word	0xffffffff


	//   ....[155]....
        /*0c68*/ 	.word	0xffffffff


	//   ....[156]....
        /*0c6c*/ 	.word	0xffffffff


	//   ....[157]....
        /*0c70*/ 	.word	0xffffffff


	//   ....[158]....
        /*0c74*/ 	.word	0xffffffff


	//   ....[159]....
        /*0c78*/ 	.word	0xffffffff


	//   ....[160]....
        /*0c7c*/ 	.word	0xffffffff


	//   ....[161]....
        /*0c80*/ 	.word	0xffffffff


	//   ....[162]....
        /*0c84*/ 	.word	0xffffffff


	//   ....[163]....
        /*0c88*/ 	.word	0xffffffff


	//   ....[164]....
        /*0c8c*/ 	.word	0xffffffff


	//   ....[165]....
        /*0c90*/ 	.word	0xffffffff


	//   ....[166]....
        /*0c94*/ 	.word	0xffffffff


	//   ....[167]....
        /*0c98*/ 	.word	0xffffffff


	//   ....[168]....
        /*0c9c*/ 	.word	0xffffffff


	//   ....[169]....
        /*0ca0*/ 	.word	0xffffffff


	//   ....[170]....
        /*0ca4*/ 	.word	0xffffffff


	//   ....[171]....
        /*0ca8*/ 	.word	0xffffffff


	//   ....[172]....
        /*0cac*/ 	.word	0xffffffff


	//   ....[173]....
        /*0cb0*/ 	.word	0xffffffff


	//   ....[174]....
        /*0cb4*/ 	.word	0xffffffff


	//   ....[175]....
        /*0cb8*/ 	.word	0xffffffff


	//   ....[176]....
        /*0cbc*/ 	.word	0xffffffff


	//   ....[177]....
        /*0cc0*/ 	.word	0xffffffff


	//   ....[178]....
        /*0cc4*/ 	.word	0xffffffff


	//   ....[179]....
        /*0cc8*/ 	.word	0xffffffff


	//   ....[180]....
        /*0ccc*/ 	.word	0xffffffff


	//   ....[181]....
        /*0cd0*/ 	.word	0xffffffff


	//   ....[182]....
        /*0cd4*/ 	.word	0xffffffff


	//   ....[183]....
        /*0cd8*/ 	.word	0xffffffff


	//   ....[184]....
        /*0cdc*/ 	.word	0xffffffff


	//   ....[185]....
        /*0ce0*/ 	.word	0xffffffff


	//   ....[186]....
        /*0ce4*/ 	.word	0xffffffff


	//   ....[187]....
        /*0ce8*/ 	.word	0xffffffff


	//   ....[188]....
        /*0cec*/ 	.word	0xffffffff


	//   ....[189]....
        /*0cf0*/ 	.word	0xffffffff


	//   ....[190]....
        /*0cf4*/ 	.word	0xffffffff


	//   ....[191]....
        /*0cf8*/ 	.word	0xffffffff


	//   ....[192]....
        /*0cfc*/ 	.word	0xffffffff


	//   ....[193]....
        /*0d00*/ 	.word	0xffffffff


	//   ....[194]....
        /*0d04*/ 	.word	0xffffffff


	//   ....[195]....
        /*0d08*/ 	.word	0xffffffff


	//   ....[196]....
        /*0d0c*/ 	.word	0xffffffff


	//   ....[197]....
        /*0d10*/ 	.word	0xffffffff


	//   ....[198]....
        /*0d14*/ 	.word	0xffffffff


	//   ....[199]....
        /*0d18*/ 	.word	0xffffffff


	//   ....[200]....
        /*0d1c*/ 	.word	0xffffffff


	//   ....[201]....
        /*0d20*/ 	.word	0xffffffff


	//   ....[202]....
        /*0d24*/ 	.word	0xffffffff


	//   ....[203]....
        /*0d28*/ 	.word	0xffffffff


	//   ....[204]....
        /*0d2c*/ 	.word	0xffffffff


	//   ....[205]....
        /*0d30*/ 	.word	0xffffffff


	//   ....[206]....
        /*0d34*/ 	.word	0xffffffff


	//   ....[207]....
        /*0d38*/ 	.word	0xffffffff


	//   ....[208]....
        /*0d3c*/ 	.word	0xffffffff


	//   ....[209]....
        /*0d40*/ 	.word	0xffffffff


	//   ....[210]....
        /*0d44*/ 	.word	0xffffffff


	//   ....[211]....
        /*0d48*/ 	.word	0xffffffff


	//   ....[212]....
        /*0d4c*/ 	.word	0x0500000f


	//   ....[213]....
        /*0d50*/ 	.word	0x0500000f


	//   ....[214]....
        /*0d54*/ 	.word	0x0500000f


	//   ....[215]....
        /*0d58*/ 	.word	0x0500000f


	//   ....[216]....
        /*0d5c*/ 	.word	0x0500000f


	//   ....[217]....
        /*0d60*/ 	.word	0x0500000f


	//----- nvinfo : EIATTR_COOP_GROUP_INSTR_OFFSETS
	.align		4
.L_780:
        /*0d64*/ 	.byte	0x04, 0x28
        /*0d66*/ 	.short	(.L_782 - .L_781)


	//   ....[0]....
.L_781:
        /*0d68*/ 	.word	0x00000070


	//   ....[1]....
        /*0d6c*/ 	.word	0x000001a0


	//   ....[2]....
        /*0d70*/ 	.word	0x000001f0


	//   ....[3]....
        /*0d74*/ 	.word	0x000003e0


	//   ....[4]....
        /*0d78*/ 	.word	0x00000620


	//   ....[5]....
        /*0d7c*/ 	.word	0x00001410


	//   ....[6]....
        /*0d80*/ 	.word	0x00003700


	//   ....[7]....
        /*0d84*/ 	.word	0x00003d40


	//   ....[8]....
        /*0d88*/ 	.word	0x00003f60


	//   ....[9]....
        /*0d8c*/ 	.word	0x00003f90


	//   ....[10]....
        /*0d90*/ 	.word	0x00003fc0


	//   ....[11]....
        /*0d94*/ 	.word	0x00004000


	//   ....[12]....
        /*0d98*/ 	.word	0x00004040


	//   ....[13]....
        /*0d9c*/ 	.word	0x00004120


	//   ....[14]....
        /*0da0*/ 	.word	0x00004160


	//   ....[15]....
        /*0da4*/ 	.word	0x00004190


	//   ....[16]....
        /*0da8*/ 	.word	0x000041a0


	//   ....[17]....
        /*0dac*/ 	.word	0x000041c0


	//   ....[18]....
        /*0db0*/ 	.word	0x000041d0


	//   ....[19]....
        /*0db4*/ 	.word	0x00004240


	//   ....[20]....
        /*0db8*/ 	.word	0x00004280


	//   ....[21]....
        /*0dbc*/ 	.word	0x000042c0


	//   ....[22]....
        /*0dc0*/ 	.word	0x00004300


	//   ....[23]....
        /*0dc4*/ 	.word	0x00004350


	//   ....[24]....
        /*0dc8*/ 	.word	0x00004450


	//   ....[25]....
        /*0dcc*/ 	.word	0x000044b0


	//   ....[26]....
        /*0dd0*/ 	.word	0x000044e0


	//   ....[27]....
        /*0dd4*/ 	.word	0x00004540


	//   ....[28]....
        /*0dd8*/ 	.word	0x00004580


	//   ....[29]....
        /*0ddc*/ 	.word	0x000045a0


	//   ....[30]....
        /*0de0*/ 	.word	0x000045d0


	//   ....[31]....
        /*0de4*/ 	.word	0x00004600


	//   ....[32]....
        /*0de8*/ 	.word	0x00004620


	//   ....[33]....
        /*0dec*/ 	.word	0x00004740


	//   ....[34]....
        /*0df0*/ 	.word	0x00004780


	//   ....[35]....
        /*0df4*/ 	.word	0x000047b0


	//   ....[36]....
        /*0df8*/ 	.word	0x000047e0


	//   ....[37]....
        /*0dfc*/ 	.word	0x00004800


	//   ....[38]....
        /*0e00*/ 	.word	0x000048b0


	//   ....[39]....
        /*0e04*/ 	.word	0x000048e0


	//   ....[40]....
        /*0e08*/ 	.word	0x00004920


	//   ....[41]....
        /*0e0c*/ 	.word	0x00004940


	//   ....[42]....
        /*0e10*/ 	.word	0x00004960


	//   ....[43]....
        /*0e14*/ 	.word	0x00004970


	//   ....[44]....
        /*0e18*/ 	.word	0x000049c0


	//   ....[45]....
        /*0e1c*/ 	.word	0x000049f0


	//   ....[46]....
        /*0e20*/ 	.word	0x00004a30


	//   ....[47]....
        /*0e24*/ 	.word	0x00004a60


	//   ....[48]....
        /*0e28*/ 	.word	0x00004b70


	//   ....[49]....
        /*0e2c*/ 	.word	0x00004c10


	//   ....[50]....
        /*0e30*/ 	.word	0x00004c20


	//   ....[51]....
        /*0e34*/ 	.word	0x00004cf0


	//   ....[52]....
        /*0e38*/ 	.word	0x00004d20


	//   ....[53]....
        /*0e3c*/ 	.word	0x00004d60


	//   ....[54]....
        /*0e40*/ 	.word	0x00004e20


	//   ....[55]....
        /*0e44*/ 	.word	0x00004fc0


	//   ....[56]....
        /*0e48*/ 	.word	0x00005000


	//   ....[57]....
        /*0e4c*/ 	.word	0x000050b0


	//   ....[58]....
        /*0e50*/ 	.word	0x000050f0


	//   ....[59]....
        /*0e54*/ 	.word	0x00005130


	//   ....[60]....
        /*0e58*/ 	.word	0x000051b0


	//   ....[61]....
        /*0e5c*/ 	.word	0x000051f0


	//   ....[62]....
        /*0e60*/ 	.word	0x00005320


	//   ....[63]....
        /*0e64*/ 	.word	0x00005490


	//   ....[64]....
        /*0e68*/ 	.word	0x000054c0


	//   ....[65]....
        /*0e6c*/ 	.word	0x000054e0


	//   ....[66]....
        /*0e70*/ 	.word	0x00005500


	//   ....[67]....
        /*0e74*/ 	.word	0x00005540


	//   ....[68]....
        /*0e78*/ 	.word	0x00005560


	//   ....[69]....
        /*0e7c*/ 	.word	0x000055e0


	//   ....[70]....
        /*0e80*/ 	.word	0x00008810


	//   ....[71]....
        /*0e84*/ 	.word	0x00008820


	//   ....[72]....
        /*0e88*/ 	.word	0x00008830


	//   ....[73]....
        /*0e8c*/ 	.word	0x00008880


	//   ....[74]....
        /*0e90*/ 	.word	0x00008890


	//   ....[75]....
        /*0e94*/ 	.word	0x00008920


	//   ....[76]....
        /*0e98*/ 	.word	0x00008970


	//   ....[77]....
        /*0e9c*/ 	.word	0x00008a20


	//   ....[78]....
        /*0ea0*/ 	.word	0x00008a60


	//   ....[79]....
        /*0ea4*/ 	.word	0x00008a80


	//   ....[80]....
        /*0ea8*/ 	.word	0x00008b00


	//   ....[81]....
        /*0eac*/ 	.word	0x00008b20


	//   ....[82]....
        /*0eb0*/ 	.word	0x00008b50


	//   ....[83]....
        /*0eb4*/ 	.word	0x00008b70


	//   ....[84]....
        /*0eb8*/ 	.word	0x00008bf0


	//   ....[85]....
        /*0ebc*/ 	.word	0x00008ce0


	//   ....[86]....
        /*0ec0*/ 	.word	0x00008d20


	//   ....[87]....
        /*0ec4*/ 	.word	0x00008d70


	//   ....[88]....
        /*0ec8*/ 	.word	0x00008df0


	//   ....[89]....
        /*0ecc*/ 	.word	0x00008e20


	//   ....[90]....
        /*0ed0*/ 	.word	0x00008ed0


	//   ....[91]....
        /*0ed4*/ 	.word	0x00008f70


	//   ....[92]....
        /*0ed8*/ 	.word	0x00008ff0


	//   ....[93]....
        /*0edc*/ 	.word	0x00009020


	//   ....[94]....
        /*0ee0*/ 	.word	0x00009080


	//   ....[95]....
        /*0ee4*/ 	.word	0x000090b0


	//   ....[96]....
        /*0ee8*/ 	.word	0x000090f0


	//   ....[97]....
        /*0eec*/ 	.word	0x00009150


	//   ....[98]....
        /*0ef0*/ 	.word	0x00009200


	//   ....[99]....
        /*0ef4*/ 	.word	0x00009230


	//   ....[100]....
        /*0ef8*/ 	.word	0x00009270


	//   ....[101]....
        /*0efc*/ 	.word	0x00009340


	//   ....[102]....
        /*0f00*/ 	.word	0x000093d0


	//   ....[103]....
        /*0f04*/ 	.word	0x000094f0


	//   ....[104]....
        /*0f08*/ 	.word	0x00009520


	//   ....[105]....
        /*0f0c*/ 	.word	0x00009570


	//   ....[106]....
        /*0f10*/ 	.word	0x00009660


	//   ....[107]....
        /*0f14*/ 	.word	0x00009740


	//   ....[108]....
        /*0f18*/ 	.word	0x000097e0


	//   ....[109]....
        /*0f1c*/ 	.word	0x00009810


	//   ....[110]....
        /*0f20*/ 	.word	0x00009aa0


	//   ....[111]....
        /*0f24*/ 	.word	0x00009b10


	//   ....[112]....
        /*0f28*/ 	.word	0x00009b30


	//   ....[113]....
        /*0f2c*/ 	.word	0x00009bd0


	//   ....[114]....
        /*0f30*/ 	.word	0x00009c60


	//   ....[115]....
        /*0f34*/ 	.word	0x00009c90


	//   ....[116]....
        /*0f38*/ 	.word	0x00009dc0


	//   ....[117]....
        /*0f3c*/ 	.word	0x00009e30


	//   ....[118]....
        /*0f40*/ 	.word	0x00009ea0


	//   ....[119]....
        /*0f44*/ 	.word	0x0000a0e0


	//   ....[120]....
        /*0f48*/ 	.word	0x0000a0f0


	//   ....[121]....
        /*0f4c*/ 	.word	0x0000a100


	//   ....[122]....
        /*0f50*/ 	.word	0x0000a110


	//   ....[123]....
        /*0f54*/ 	.word	0x0000a120


	//   ....[124]....
        /*0f58*/ 	.word	0x0000a130


	//   ....[125]....
        /*0f5c*/ 	.word	0x0000a140


	//   ....[126]....
        /*0f60*/ 	.word	0x0000a4c0


	//   ....[127]....
        /*0f64*/ 	.word	0x0000a4e0


	//   ....[128]....
        /*0f68*/ 	.word	0x0000a500


	//   ....[129]....
        /*0f6c*/ 	.word	0x0000a510


	//   ....[130]....
        /*0f70*/ 	.word	0x0000a520


	//   ....[131]....
        /*0f74*/ 	.word	0x0000a530


	//   ....[132]....
        /*0f78*/ 	.word	0x0000a540


	//   ....[133]....
        /*0f7c*/ 	.word	0x0000a550


	//   ....[134]....
        /*0f80*/ 	.word	0x0000db50


	//   ....[135]....
        /*0f84*/ 	.word	0x0000e4f0


	//   ....[136]....
        /*0f88*/ 	.word	0x0000e530


	//   ....[137]....
        /*0f8c*/ 	.word	0x0000e570


	//   ....[138]....
        /*0f90*/ 	.word	0x0000e640


	//   ....[139]....
        /*0f94*/ 	.word	0x0000e650


	//   ....[140]....
        /*0f98*/ 	.word	0x0000e6e0


	//   ....[141]....
        /*0f9c*/ 	.word	0x0000e750


	//   ....[142]....
        /*0fa0*/ 	.word	0x0000e760


	//   ....[143]....
        /*0fa4*/ 	.word	0x0000e770


	//   ....[144]....
        /*0fa8*/ 	.word	0x0000e7c0


	//   ....[145]....
        /*0fac*/ 	.word	0x0000e7d0


	//   ....[146]....
        /*0fb0*/ 	.word	0x0000e810


	//   ....[147]....
        /*0fb4*/ 	.word	0x0000e900


	//   ....[148]....
        /*0fb8*/ 	.word	0x0000e950


	//   ....[149]....
        /*0fbc*/ 	.word	0x0000e960


	//   ....[150]....
        /*0fc0*/ 	.word	0x0000e9a0


	//   ....[151]....
        /*0fc4*/ 	.word	0x0000ea70


	//   ....[152]....
        /*0fc8*/ 	.word	0x0000eae0


	//   ....[153]....
        /*0fcc*/ 	.word	0x0000eb00


	//   ....[154]....
        /*0fd0*/ 	.word	0x0000eb10


	//   ....[155]....
        /*0fd4*/ 	.word	0x0000ebb0


	//   ....[156]....
        /*0fd8*/ 	.word	0x0000ebc0


	//   ....[157]....
        /*0fdc*/ 	.word	0x0000ebd0


	//   ....[158]....
        /*0fe0*/ 	.word	0x0000ec20


	//   ....[159]....
        /*0fe4*/ 	.word	0x0000ec60


	//   ....[160]....
        /*0fe8*/ 	.word	0x0000ec70


	//   ....[161]....
        /*0fec*/ 	.word	0x0000ec80


	//   ....[162]....
        /*0ff0*/ 	.word	0x0000ecd0


	//   ....[163]....
        /*0ff4*/ 	.word	0x0000ed60


	//   ....[164]....
        /*0ff8*/ 	.word	0x0000eda0


	//   ....[165]....
        /*0ffc*/ 	.word	0x0000edd0


	//   ....[166]....
        /*1000*/ 	.word	0x0000ede0


	//   ....[167]....
        /*1004*/ 	.word	0x0000ee40


	//   ....[168]....
        /*1008*/ 	.word	0x0000ee50


	//   ....[169]....
        /*100c*/ 	.word	0x0000ee80


	//   ....[170]....
        /*1010*/ 	.word	0x0000ee90


	//   ....[171]....
        /*1014*/ 	.word	0x0000eed0


	//   ....[172]....
        /*1018*/ 	.word	0x0000ef40


	//   ....[173]....
        /*101c*/ 	.word	0x0000ef80


	//   ....[174]....
        /*1020*/ 	.word	0x0000efa0


	//   ....[175]....
        /*1024*/ 	.word	0x0000f210


	//   ....[176]....
        /*1028*/ 	.word	0x0000f280


	//   ....[177]....
        /*102c*/ 	.word	0x0000f2e0


	//   ....[178]....
        /*1030*/ 	.word	0x0000f330


	//   ....[179]....
        /*1034*/ 	.word	0x0000f390


	//   ....[180]....
        /*1038*/ 	.word	0x0000f3d0


	//   ....[181]....
        /*103c*/ 	.word	0x0000f3e0


	//   ....[182]....
        /*1040*/ 	.word	0x0000f6b0


	//   ....[183]....
        /*1044*/ 	.word	0x0000f6e0


	//   ....[184]....
        /*1048*/ 	.word	0x0000f720


	//   ....[185]....
        /*104c*/ 	.word	0x0000f740


	//   ....[186]....
        /*1050*/ 	.word	0x0000f750


	//   ....[187]....
        /*1054*/ 	.word	0x0000f760


	//   ....[188]....
        /*1058*/ 	.word	0x0000f770


	//   ....[189]....
        /*105c*/ 	.word	0x0000f780


	//   ....[190]....
        /*1060*/ 	.word	0x0000fb10


	//   ....[191]....
        /*1064*/ 	.word	0x0000fb40


	//   ....[192]....
        /*1068*/ 	.word	0x0000fb90


	//   ....[193]....
        /*106c*/ 	.word	0x0000fc70


	//   ....[194]....
        /*1070*/ 	.word	0x0000fcc0


	//   ....[195]....
        /*1074*/ 	.word	0x0000fd10


	//   ....[196]....
        /*1078*/ 	.word	0x0000fd40


	//   ....[197]....
        /*107c*/ 	.word	0x00010070


	//   ....[198]....
        /*1080*/ 	.word	0x00012040


	//   ....[199]....
        /*1084*/ 	.word	0x000121e0


	//   ....[200]....
        /*1088*/ 	.word	0x00012430


	//   ....[201]....
        /*108c*/ 	.word	0x000125d0


	//   ....[202]....
        /*1090*/ 	.word	0x000126e0


	//   ....[203]....
        /*1094*/ 	.word	0x000131c0


	//   ....[204]....
        /*1098*/ 	.word	0x000134f0


	//   ....[205]....
        /*109c*/ 	.word	0x00013870


	//   ....[206]....
        /*10a0*/ 	.word	0x00013b40


	//   ....[207]....
        /*10a4*/ 	.word	0x00013d80


	//   ....[208]....
        /*10a8*/ 	.word	0x00013ff0


	//   ....[209]....
        /*10ac*/ 	.word	0x000142c0


	//   ....[210]....
        /*10b0*/ 	.word	0x000144e0


	//   ....[211]....
        /*10b4*/ 	.word	0x00014670


	//   ....[212]....
        /*10b8*/ 	.word	0x00016d40


	//   ....[213]....
        /*10bc*/ 	.word	0x00016fd0


	//   ....[214]....
        /*10c0*/ 	.word	0x00017040


	//   ....[215]....
        /*10c4*/ 	.word	0x000170b0


	//   ....[216]....
        /*10c8*/ 	.word	0x00017120


	//   ....[217]....
        /*10cc*/ 	.word	0x00017190


	//----- nvinfo : EIATTR_REG_RECONFIG
	.align		4
.L_782:
        /*10d0*/ 	.byte	0x01, 0x54
	.zero		2


	//----- nvinfo : EIATTR_SYSCALL_OFFSETS
	.align		4
        /*10d4*/ 	.byte	0x04, 0x46
        /*10d6*/ 	.short	(.L_784 - .L_783)


	//   ....[0]....
.L_783:
        /*10d8*/ 	.word	0x00001070


	//   ....[1]....
        /*10dc*/ 	.word	0x00001160


	//   ....[2]....
        /*10e0*/ 	.word	0x000012c0


	//   ....[3]....
        /*10e4*/ 	.word	0x000013b0


	//----- nvinfo : EIATTR_MBARRIER_INSTR_OFFSETS
	.align		4
.L_784:
        /*10e8*/ 	.byte	0x04, 0x39
        /*10ea*/ 	.short	(.L_786 - .L_785)


	//   ....[0]....
.L_785:
        /*10ec*/ 	.word	0x00000290
        /*10f0*/ 	.word	0x000000ff
        /*10f4*/ 	.word	0x00030c00
        /*10f8*/ 	.short	0x0100
        /*10fa*/ 	.byte	0x06
	.zero		1


	//   ....[1]....
        /*10fc*/ 	.word	0x00000390
        /*1100*/ 	.word	0x000000ff
        /*1104*/ 	.word	0x00030c10
        /*1108*/ 	.short	0x0100
        /*110a*/ 	.byte	0x08
	.zero		1


	//   ....[2]....
        /*110c*/ 	.word	0x000003a0
        /*1110*/ 	.word	0x000000ff
        /*1114*/ 	.word	0x00030c20
        /*1118*/ 	.short	0x0100
        /*111a*/ 	.byte	0x08
	.zero		1


	//   ....[3]....
        /*111c*/ 	.word	0x000003b0
        /*1120*/ 	.word	0x000000ff
        /*1124*/ 	.word	0x00030c18
        /*1128*/ 	.short	0x0100
        /*112a*/ 	.byte	0x08
	.zero		1


	//   ....[4]....
        /*112c*/ 	.word	0x000003c0
        /*1130*/ 	.word	0x000000ff
        /*1134*/ 	.word	0x00030c28
        /*1138*/ 	.short	0x0100
        /*113a*/ 	.byte	0x08
	.zero		1


	//   ....[5]....
        /*113c*/ 	.word	0x000004f0
        /*1140*/ 	.word	0x000000ff
        /*1144*/ 	.word	0x00030c30
        /*1148*/ 	.short	0x0100
        /*114a*/ 	.byte	0x08
	.zero		1


	//   ....[6]....
        /*114c*/ 	.word	0x00000500
        /*1150*/ 	.word	0x000000ff
        /*1154*/ 	.word	0x00030c40
        /*1158*/ 	.short	0x0100
        /*115a*/ 	.byte	0x08
	.zero		1


	//   ....[7]....
        /*115c*/ 	.word	0x00000510
        /*1160*/ 	.word	0x000000ff
        /*1164*/ 	.word	0x00030c38
        /*1168*/ 	.short	0x0100
        /*116a*/ 	.byte	0x08
	.zero		1


	//   ....[8]....
        /*116c*/ 	.word	0x00000520
        /*1170*/ 	.word	0x000000ff
        /*1174*/ 	.word	0x00030c48
        /*1178*/ 	.short	0x0100
        /*117a*/ 	.byte	0x08
	.zero		1


	//   ....[9]....
        /*117c*/ 	.word	0x00001450
        /*1180*/ 	.word	0x00000010
        /*1184*/ 	.word	0x00030c00
        /*1188*/ 	.short	0x010a
        /*118a*/ 	.byte	0x3f
	.zero		1


	//   ....[10]....
        /*118c*/ 	.word	0x00001580
        /*1190*/ 	.word	0x00000010
        /*1194*/ 	.word	0x00030c00
        /*1198*/ 	.short	0x010a
        /*119a*/ 	.byte	0x3f
	.zero		1


	//   ....[11]....
        /*119c*/ 	.word	0x00002030
        /*11a0*/ 	.word	0x00000006
        /*11a4*/ 	.word	0x00030c10
        /*11a8*/ 	.short	0x010a
        /*11aa*/ 	.byte	0x3f
	.zero		1


	//   ....[12]....
        /*11ac*/ 	.word	0x000020a0
        /*11b0*/ 	.word	0x00000006
        /*11b4*/ 	.word	0x00030c10
        /*11b8*/ 	.short	0x010a
        /*11ba*/ 	.byte	0x3f
	.zero		1


	//   ....[13]....
        /*11bc*/ 	.word	0x000024d0
        /*11c0*/ 	.word	0x00000006
        /*11c4*/ 	.word	0x00030c30
        /*11c8*/ 	.short	0x010a
        /*11ca*/ 	.byte	0x3f
	.zero		1


	//   ....[14]....
        /*11cc*/ 	.word	0x00002510
        /*11d0*/ 	.word	0x00000006
        /*11d4*/ 	.word	0x00030c30
        /*11d8*/ 	.short	0x010a
        /*11da*/ 	.byte	0x3f
	.zero		1


	//   ....[15]....
        /*11dc*/ 	.word	0x00006bc0
        /*11e0*/ 	.word	0x00000005
        /*11e4*/ 	.word	0x00000000
        /*11e8*/ 	.short	0x0101
        /*11ea*/ 	.byte	0x3f
	.zero		1


	//   ....[16]....
        /*11ec*/ 	.word	0x00007010
        /*11f0*/ 	.word	0x00000006
        /*11f4*/ 	.word	0x00000000
        /*11f8*/ 	.short	0x0101
        /*11fa*/ 	.byte	0x3f
	.zero		1


	//   ....[17]....
        /*11fc*/ 	.word	0x00007900
        /*1200*/ 	.word	0x00000006
        /*1204*/ 	.word	0x00030c10
        /*1208*/ 	.short	0x010a
        /*120a*/ 	.byte	0x3f
	.zero		1


	//   ....[18]....
        /*120c*/ 	.word	0x00007980
        /*1210*/ 	.word	0x00000006
        /*1214*/ 	.word	0x00030c10
        /*1218*/ 	.short	0x010a
        /*121a*/ 	.byte	0x3f
	.zero		1


	//   ....[19]....
        /*121c*/ 	.word	0x00007d90
        /*1220*/ 	.word	0x00000006
        /*1224*/ 	.word	0x00030c30
        /*1228*/ 	.short	0x010a
        /*122a*/ 	.byte	0x3f
	.zero		1


	//   ....[20]....
        /*122c*/ 	.word	0x00007dd0
        /*1230*/ 	.word	0x00000006
        /*1234*/ 	.word	0x00030c30
        /*1238*/ 	.short	0x010a
        /*123a*/ 	.byte	0x3f
	.zero		1


	//   ....[21]....
        /*123c*/ 	.word	0x0000ba30
        /*1240*/ 	.word	0x00000005
        /*1244*/ 	.word	0x00000000
        /*1248*/ 	.short	0x0101
        /*124a*/ 	.byte	0x3f
	.zero		1


	//   ....[22]....
        /*124c*/ 	.word	0x0000be80
        /*1250*/ 	.word	0x00000006
        /*1254*/ 	.word	0x00000000
        /*1258*/ 	.short	0x0101
        /*125a*/ 	.byte	0x3f
	.zero		1


	//   ....[23]....
        /*125c*/ 	.word	0x0000c680
        /*1260*/ 	.word	0x00000006
        /*1264*/ 	.word	0x00030c10
        /*1268*/ 	.short	0x010a
        /*126a*/ 	.byte	0x3f
	.zero		1


	//   ....[24]....
        /*126c*/ 	.word	0x0000c700
        /*1270*/ 	.word	0x00000006
        /*1274*/ 	.word	0x00030c10
        /*1278*/ 	.short	0x010a
        /*127a*/ 	.byte	0x3f
	.zero		1


	//   ....[25]....
        /*127c*/ 	.word	0x0000cb30
        /*1280*/ 	.word	0x00000006
        /*1284*/ 	.word	0x00030c30
        /*1288*/ 	.short	0x010a
        /*128a*/ 	.byte	0x3f
	.zero		1


	//   ....[26]....
        /*128c*/ 	.word	0x0000cb70
        /*1290*/ 	.word	0x00000006
        /*1294*/ 	.word	0x00030c30
        /*1298*/ 	.short	0x010a
        /*129a*/ 	.byte	0x3f
	.zero		1


	//   ....[27]....
        /*129c*/ 	.word	0x00011240
        /*12a0*/ 	.word	0x00000005
        /*12a4*/ 	.word	0x00000000
        /*12a8*/ 	.short	0x0101
        /*12aa*/ 	.byte	0x3f
	.zero		1


	//   ....[28]....
        /*12ac*/ 	.word	0x000116c0
        /*12b0*/ 	.word	0x00000006
        /*12b4*/ 	.word	0x00000000
        /*12b8*/ 	.short	0x0101
        /*12ba*/ 	.byte	0x3f
	.zero		1


	//   ....[29]....
        /*12bc*/ 	.word	0x00015370
        /*12c0*/ 	.word	0x0000000f
        /*12c4*/ 	.word	0x00030c20
        /*12c8*/ 	.short	0x010a
        /*12ca*/ 	.byte	0x3f
	.zero		1


	//   ....[30]....
        /*12cc*/ 	.word	0x00015960
        /*12d0*/ 	.word	0x0000000f
        /*12d4*/ 	.word	0x00030c40
        /*12d8*/ 	.short	0x010a
        /*12da*/ 	.byte	0x3f
	.zero		1


	//   ....[31]....
        /*12dc*/ 	.word	0x00015bc0
        /*12e0*/ 	.word	0x0000000f
        /*12e4*/ 	.word	0x00030c28
        /*12e8*/ 	.short	0x010a
        /*12ea*/ 	.byte	0x3f
	.zero		1


	//   ....[32]....
        /*12ec*/ 	.word	0x00015e20
        /*12f0*/ 	.word	0x0000000f
        /*12f4*/ 	.word	0x00030c48
        /*12f8*/ 	.short	0x010a
        /*12fa*/ 	.byte	0x3f
	.zero		1


	//   ....[33]....
        /*12fc*/ 	.word	0x00016020
        /*1300*/ 	.word	0x0000000f
        /*1304*/ 	.word	0x00030c20
        /*1308*/ 	.short	0x010a
        /*130a*/ 	.byte	0x3f
	.zero		1


	//   ....[34]....
        /*130c*/ 	.word	0x000162f0
        /*1310*/ 	.word	0x0000000f
        /*1314*/ 	.word	0x00030c40
        /*1318*/ 	.short	0x010a
        /*131a*/ 	.byte	0x3f
	.zero		1


	//   ....[35]....
        /*131c*/ 	.word	0x00016520
        /*1320*/ 	.word	0x0000000f
        /*1324*/ 	.word	0x00030c28
        /*1328*/ 	.short	0x010a
        /*132a*/ 	.byte	0x3f
	.zero		1


	//   ....[36]....
        /*132c*/ 	.word	0x000167c0
        /*1330*/ 	.word	0x00000003
        /*1334*/ 	.word	0x00030c40
        /*1338*/ 	.short	0x010a
        /*133a*/ 	.byte	0x3f
	.zero		1


	//   ....[37]....
        /*133c*/ 	.word	0x00016bb0
        /*1340*/ 	.word	0x00000007
        /*1344*/ 	.word	0x00000000
        /*1348*/ 	.short	0x010a
        /*134a*/ 	.byte	0x3f
	.zero		1


	//   ....[38]....
        /*134c*/ 	.word	0x00016c00
        /*1350*/ 	.word	0x00000003
        /*1354*/ 	.word	0x00000000
        /*1358*/ 	.short	0x010a
        /*135a*/ 	.byte	0x3f
	.zero		1


	//   ....[39]....
        /*135c*/ 	.word	0x00016c60
        /*1360*/ 	.word	0x00000005
        /*1364*/ 	.word	0x00000000
        /*1368*/ 	.short	0x010a
        /*136a*/ 	.byte	0x3f
	.zero		1


	//   ....[40]....
        /*136c*/ 	.word	0x00016c90
        /*1370*/ 	.word	0x00000003
        /*1374*/ 	.word	0x00000000
        /*1378*/ 	.short	0x010a
        /*137a*/ 	.byte	0x3f
	.zero		1


	//   ....[41]....
        /*137c*/ 	.word	0x00016d70
        /*1380*/ 	.word	0x00000010
        /*1384*/ 	.word	0x00030c00
        /*1388*/ 	.short	0x010a
        /*138a*/ 	.byte	0x3f
	.zero		1


	//   ....[42]....
        /*138c*/ 	.word	0x00016dc0
        /*1390*/ 	.word	0x00000006
        /*1394*/ 	.word	0x00030c10
        /*1398*/ 	.short	0x010a
        /*139a*/ 	.byte	0x3f
	.zero		1


	//   ....[43]....
        /*139c*/ 	.word	0x00016e10
        /*13a0*/ 	.word	0x00000006
        /*13a4*/ 	.word	0x00030c30
        /*13a8*/ 	.short	0x010a
        /*13aa*/ 	.byte	0x3f
	.zero		1


	//   ....[44]....
        /*13ac*/ 	.word	0x00016e60
        /*13b0*/ 	.word	0x00000006
        /*13b4*/ 	.word	0x00030c10
        /*13b8*/ 	.short	0x010a
        /*13ba*/ 	.byte	0x3f
	.zero		1


	//   ....[45]....
        /*13bc*/ 	.word	0x00016eb0
        /*13c0*/ 	.word	0x00000006
        /*13c4*/ 	.word	0x00030c30
        /*13c8*/ 	.short	0x010a
        /*13ca*/ 	.byte	0x3f
	.zero		1


	//   ....[46]....
        /*13cc*/ 	.word	0x00016f00
        /*13d0*/ 	.word	0x00000006
        /*13d4*/ 	.word	0x00030c10
        /*13d8*/ 	.short	0x010a
        /*13da*/ 	.byte	0x3f
	.zero		1


	//   ....[47]....
        /*13dc*/ 	.word	0x00016f50
        /*13e0*/ 	.word	0x00000006
        /*13e4*/ 	.word	0x00030c30
        /*13e8*/ 	.short	0x010a
        /*13ea*/ 	.byte	0x3f
	.zero		1


	//   ....[48]....
        /*13ec*/ 	.word	0x000171d0
        /*13f0*/ 	.word	0x0000000f
        /*13f4*/ 	.word	0x00030c20
        /*13f8*/ 	.short	0x010a
        /*13fa*/ 	.byte	0x3f
	.zero		1


	//   ....[49]....
        /*13fc*/ 	.word	0x00017220
        /*1400*/ 	.word	0x0000000f
        /*1404*/ 	.word	0x00030c40
        /*1408*/ 	.short	0x010a
        /*140a*/ 	.byte	0x3f
	.zero		1


	//   ....[50]....
        /*140c*/ 	.word	0x00017270
        /*1410*/ 	.word	0x0000000f
        /*1414*/ 	.word	0x00030c28
        /*1418*/ 	.short	0x010a
        /*141a*/ 	.byte	0x3f
	.zero		1


	//   ....[51]....
        /*141c*/ 	.word	0x000172c0
        /*1420*/ 	.word	0x0000000f
        /*1424*/ 	.word	0x00030c48
        /*1428*/ 	.short	0x010a
        /*142a*/ 	.byte	0x3f
	.zero		1


	//   ....[52]....
        /*142c*/ 	.word	0x00017320
        /*1430*/ 	.word	0x0000000f
        /*1434*/ 	.word	0x00030c20
        /*1438*/ 	.short	0x010a
        /*143a*/ 	.byte	0x3f
	.zero		1


	//   ....[53]....
        /*143c*/ 	.word	0x00017370
        /*1440*/ 	.word	0x0000000f
        /*1444*/ 	.word	0x00030c40
        /*1448*/ 	.short	0x010a
        /*144a*/ 	.byte	0x3f
	.zero		1


	//   ....[54]....
        /*144c*/ 	.word	0x000173c0
        /*1450*/ 	.word	0x0000000f
        /*1454*/ 	.word	0x00030c28
        /*1458*/ 	.short	0x010a
        /*145a*/ 	.byte	0x3f
	.zero		1


	//   ....[55]....
        /*145c*/ 	.word	0x00017410
        /*1460*/ 	.word	0x00000003
        /*1464*/ 	.word	0x00030c40
        /*1468*/ 	.short	0x010a
        /*146a*/ 	.byte	0x3f
	.zero		1


	//   ....[56]....
        /*146c*/ 	.word	0x000174e0
        /*1470*/ 	.word	0x00000007
        /*1474*/ 	.word	0x00000000
        /*1478*/ 	.short	0x010a
        /*147a*/ 	.byte	0x3f
	.zero		1


	//   ....[57]....
        /*147c*/ 	.word	0x00017530
        /*1480*/ 	.word	0x00000003
        /*1484*/ 	.word	0x00000000
        /*1488*/ 	.short	0x010a
        /*148a*/ 	.byte	0x3f
	.zero		1


	//   ....[58]....
        /*148c*/ 	.word	0x00017580
        /*1490*/ 	.word	0x00000005
        /*1494*/ 	.word	0x00000000
        /*1498*/ 	.short	0x010a
        /*149a*/ 	.byte	0x3f
	.zero		1


	//----- nvinfo : EIATTR_NUM_MBARRIERS
	.align		4
.L_786:
        /*149c*/ 	.byte	0x03, 0x38
        /*149e*/ 	.short	0x0009


	//----- nvinfo : EIATTR_EXIT_INSTR_OFFSETS
	.align		4
        /*14a0*/ 	.byte	0x04, 0x1c
        /*14a2*/ 	.short	(.L_788 - .L_787)


	//   ....[0]....
.L_787:
        /*14a4*/ 	.word	0x00016ce0


	//----- nvinfo : EIATTR_MAX_THREADS
	.align		4
.L_788:
        /*14a8*/ 	.byte	0x04, 0x05
        /*14aa*/ 	.short	(.L_790 - .L_789)
.L_789:
        /*14ac*/ 	.word	0x00000180
        /*14b0*/ 	.word	0x00000001
        /*14b4*/ 	.word	0x00000001


	//----- nvinfo : EIATTR_CRS_STACK_SIZE
	.align		4
.L_790:
        /*14b8*/ 	.byte	0x04, 0x1e
        /*14ba*/ 	.short	(.L_792 - .L_791)
.L_791:
        /*14bc*/ 	.word	0x00000000


	//----- nvinfo : EIATTR_CBANK_PARAM_SIZE
	.align		4
.L_792:
        /*14c0*/ 	.byte	0x03, 0x19
        /*14c2*/ 	.short	0x06f0


	//----- nvinfo : EIATTR_PARAM_CBANK
	.align		4
        /*14c4*/ 	.byte	0x04, 0x0a
        /*14c6*/ 	.short	(.L_794 - .L_793)
	.align		4
.L_793:
        /*14c8*/ 	.word	index@(.nv.constant0._ZN7cutlass13device_kernelIN5flash11enable_sm90INS1_16FlashAttnBwdSm90INS1_25CollectiveMainloopBwdSm90ILi2ELi2ELi2EN4cute5tupleIJNS5_1CILi1EEES8_S8_EEENS6_IJNS7_ILi128EEESA_NS7_ILi64EEEEEENS_10bfloat16_tEfNS_4arch4Sm90ELb0ELb1ELb1ELb1ELb1ELb1ELb0ELb0ELi2ELi1ELi2ELi2ELb0EEENS1_24CollectiveEpilogueBwdGQAISC_fSF_Li256ELb1ELb1EEENS1_19SingleTileSchedulerILb1ELb0ELb0ELi128EEEEEEEEEvNT_6ParamsE)
        /*14cc*/ 	.short	0x0210
        /*14ce*/ 	.short	0x06f0


	//----- nvinfo : EIATTR_SW_WAR
	.align		4
.L_794:
        /*14d0*/ 	.byte	0x04, 0x36
        /*14d2*/ 	.short	(.L_796 - .L_795)
.L_795:
        /*14d4*/ 	.word	0x00000008
.L_796:


//--------------------- .nv.info._ZN7cutlass13device_kernelIN5flash11enable_sm90INS1_16FlashAttnBwdSm90INS1_25CollectiveMainloopBwdSm90ILi2ELi2ELi2EN4cute5tupleIJNS5_1CILi1EEES8_S8_EEENS6_IJNS7_ILi96EEENS7_ILi128EEENS7_ILi64EEEEEENS_10bfloat16_tEfNS_4arch4Sm90ELb1ELb0ELb1ELb0ELb0ELb1ELb0ELb1ELi2ELi1ELi2ELi2ELb0EEENS1_21CollectiveEpilogueBwdISD_SE_SG_Li256ELb0ELb0ELi1EEENS1_25SingleTileBwdLPTSchedulerILb0ELi128ELb0EEEEEEEEEvNT_6ParamsE --------------------------
	.section	.nv.info._ZN7cutlass13device_kernelIN5flash11enable_sm90INS1_16FlashAttnBwdSm90INS1_25CollectiveMainloopBwdSm90ILi2ELi2ELi2EN4cute5tupleIJNS5_1CILi1EEES8_S8_EEENS6_IJNS7_ILi96EEENS7_ILi128EEENS7_ILi64EEEEEENS_10bfloat16_tEfNS_4arch4Sm90ELb1ELb0ELb1ELb0ELb0ELb1ELb0ELb1ELi2ELi1ELi2ELi2ELb0EEENS1_21CollectiveEpilogueBwdISD_SE_SG_Li256ELb0ELb0ELi1EEENS1_25SingleTileBwdLPTSchedulerILb0ELi128ELb0EEEEEEEEEvNT_6ParamsE,"",@"SHT_CUDA_INFO"
	.sectionflags	@""
	.align	4


	//----- nvinfo : EIATTR_CUDA_API_VERSION
	.align		4
        /*0000*/ 	.byte	0x04, 0x37
        /*0002*/ 	.short	(.L_798 - .L_797)
.L_797:
        /*0004*/ 	.word	0x00000082


	//----- nvinfo : EIATTR_KPARAM_INFO
	.align		4
.L_798:
        /*0008*/ 	.byte	0x04, 0x17
        /*000a*/ 	.short	(.L_800 - .L_799)
.L_799:
        /*000c*/ 	.word	0x00000000
        /*0010*/ 	.short	0x0000
        /*0012*/ 	.short	0x0070
        /*0014*/ 	.byte	0x00, 0xf0, 0x01, 0x24


	//----- nvinfo : EIATTR_SPARSE_MMA_MASK
	.align		4
.L_800:
        /*0018*/ 	.byte	0x03, 0x50
        /*001a*/ 	.short	0x0000


	//----- nvinfo : EIATTR_MAXREG_COUNT
	.align		4
        /*001c*/ 	.byte	0x03, 0x1b
        /*001e*/ 	.short	0x00a8


	//----- nvinfo : EIATTR_NUM_BARRIERS
	.align		4
        /*0020*/ 	.byte	0x02, 0x4c
        /*0022*/ 	.byte	0x10
	.zero		1


	//----- nvinfo : EIATTR_EXTERNS
	.align		4
        /*0024*/ 	.byte	0x04, 0x0f
        /*0026*/ 	.short	(.L_802 - .L_801)


	//   ....[0]....
	.align		4
.L_801:
        /*0028*/ 	.word	index@(__assertfail)


	//----- nvinfo : EIATTR_ANNOTATIONS
	.align		4
.L_802:
        /*002c*/ 	.byte	0x04, 0x55
        /*002e*/ 	.short	(.L_804 - .L_803)


	//   ....[0]....
.L_803:
        /* <DEDUP_REMOVED lines=29> */


	//----- nvinfo : EIATTR_MERCURY_ISA_VERSION
	.align		4
.L_804:
        /*01e8*/ 	.byte	0x03, 0x5f
        /*01ea*/ 	.short	0x0101


	//----- nvinfo : EIATTR_INT_WARP_WIDE_INSTR_OFFSETS
	.align		4
        /*01ec*/ 	.byte	0x04, 0x31
        /*01ee*/ 	.short	(.L_806 - .L_805)


	//   ....[0]....
.L_805:
        /*01f0*/ 	.word	0x000001e0


	//   ....[1]....
        /*01f4*/ 	.word	0x000002a0


	//----- nvinfo : EIATTR_COOP_GROUP_MASK_REGIDS
	.align		4
.L_806:
        /*01f8*/ 	.byte	0x04, 0x29
        /*01fa*/ 	.short	(.L_808 - .L_807)


	//   ....[0]....
.L_807:
        /*01fc*/ 	.word	0xffffffff


	//   ....[1]....
        /*0200*/ 	.word	0xffffffff


	//   ....[2]....
        /*0204*/ 	.word	0xffffffff


	//   ....[3]....
        /*0208*/ 	.word	0xffffffff


	//   ....[4]....
        /*020c*/ 	.word	0xffffffff


	//   ....[5]....
        /*0210*/ 	.word	0xffffffff


	//   ....[6]....
        /*0214*/ 	.word	0xffffffff


	//   ....[7]....
        /*0218*/ 	.word	0xffffffff


	//   ....[8]....
        /*021c*/ 	.word	0xffffffff


	//   ....[9]....
        /*0220*/ 	.word	0xffffffff


	//   ....[10]....
        /*0224*/ 	.word	0xffffffff


	//   ....[11]....
        /*0228*/ 	.word	0xffffffff


	//   ....[12]....
        /*022c*/ 	.word	0xffffffff


	//   ....[13]....
        /*0230*/ 	.word	0xffffffff


	//   ....[14]....
        /*0234*/ 	.word	0xffffffff


	//   ....[15]....
        /*0238*/ 	.word	0xffffffff


	//   ....[16]....
        /*023c*/ 	.word	0xffffffff


	//   ....[17]....
        /*0240*/ 	.word	0xffffffff


	//   ....[18]....
        /*0244*/ 	.word	0xffffffff


	//   ....[19]....
        /*0248*/ 	.word	0xffffffff


	//   ....[20]....
        /*024c*/ 	.word	0xffffffff


	//   ....[21]....
        /*0250*/ 	.word	0xffffffff


	//   ....[22]....
        /*0254*/ 	.word	0xffffffff


	//   ....[23]....
        /*0258*/ 	.word	0xffffffff


	//   ....[24]....
        /*025c*/ 	.word	0xffffffff


	//   ....[25]....
        /*0260*/ 	.word	0xffffffff


	//   ....[26]....
        /*0264*/ 	.word	0xffffffff


	//   ....[27]....
        /*0268*/ 	.word	0xffffffff


	//   ....[28]....
        /*026c*/ 	.word	0xffffffff


	//   ....[29]....
        /*0270*/ 	.word	0xffffffff


	//   ....[30]....
        /*0274*/ 	.word	0xffffffff


	//   ....[31]....
        /*0278*/ 	.word	0xffffffff


	//   ....[32]....
        /*027c*/ 	.word	0xffffffff


	//   ....[33]....
        /*0280*/ 	.word	0xffffffff


	//   ....[34]....
        /*0284*/ 	.word	0xffffffff


	//   ....[35]....
        /*0288*/ 	.word	0xffffffff


	//   ....[36]....
        /*028c*/ 	.word	0xffffffff


	//   ....[37]....
        /*0290*/ 	.word	0xffffffff


	//   ....[38]....
        /*0294*/ 	.word	0xffffffff


	//   ....[39]....
        /*0298*/ 	.word	0xffffffff


	//   ....[40]....
        /*029c*/ 	.word	0xffffffff


	//   ....[41]....
        /*02a0*/ 	.word	0xffffffff


	//   ....[42]....
        /*02a4*/ 	.word	0xffffffff


	//   ....[43]....
        /*02a8*/ 	.word	0xffffffff


	//   ....[44]....
        /*02ac*/ 	.word	0xffffffff


	//   ....[45]....
        /*02b0*/ 	.word	0xffffffff


	//   ....[46]....
        /*02b4*/ 	.word	0xffffffff


	//   ....[47]....
        /*02b8*/ 	.word	0xffffffff


	//   ....[48]....
        /*02bc*/ 	.word	0xffffffff


	//   ....[49]....
        /*02c0*/ 	.word	0xffffffff


	//   ....[50]....
        /*02c4*/ 	.word	0xffffffff


	//   ....[51]....
        /*02c8*/ 	.word	0xffffffff


	//   ....[52]....
        /*02cc*/ 	.word	0xffffffff


	//   ....[53]....
        /*02d0*/ 	.word	0xffffffff


	//   ....[54]....
        /*02d4*/ 	.word	0xffffffff


	//   ....[55]....
        /*02d8*/ 	.word	0xffffffff


	//   ....[56]....
        /*02dc*/ 	.word	0xffffffff


	//   ....[57]....
        /*02e0*/ 	.word	0xffffffff


	//   ....[58]....
        /*02e4*/ 	.word	0xffffffff


	//   ....[59]....
        /*02e8*/ 	.word	0xffffffff


	//   ....[60]....
        /*02ec*/ 	.word	0xffffffff


	//   ....[61]....
        /*02f0*/ 	.word	0xffffffff


	//   ....[62]....
        /*02f4*/ 	.word	0xffffffff


	//   ....[63]....
        /*02f8*/ 	.word	0xffffffff


	//   ....[64]....
        /*02fc*/ 	.word	0xffffffff


	//   ....[65]....
        /*0300*/ 	.word	0xffffffff


	//   ....[66]....
        /*0304*/ 	.word	0xffffffff


	//   ....[67]....
        /*0308*/ 	.word	0xffffffff


	//   ....[68]....
        /*030c*/ 	.word	0xffffffff


	//   ....[69]....
        /*0310*/ 	.word	0xffffffff


	//   ....[70]....
        /*0314*/ 	.word	0xffffffff


	//   ....[71]....
        /*0318*/ 	.word	0xffffffff


	//   ....[72]....
        /*031c*/ 	.word	0xffffffff


	//   ....[73]....
        /*0320*/ 	.word	0xffffffff


	//   ....[74]....
        /*0324*/ 	.word	0xffffffff


	//   ....[75]....
        /*0328*/ 	.word	0xffffffff


	//   ....[76]....
        /*032c*/ 	.word	0xffffffff


	//   ....[77]....
        /*0330*/ 	.word	0xffffffff


	//   ....[78]....
        /*0334*/ 	.word	0xffffffff


	//   ....[79]....
        /*0338*/ 	.word	0xffffffff


	//   ....[80]....
        /*033c*/ 	.word	0xffffffff


	//   ....[81]....
        /*0340*/ 	.word	0xffffffff


	//   ....[82]....
        /*0344*/ 	.word	0xffffffff


	//   ....[83]....
        /*0348*/ 	.word	0xffffffff


	//   ....[84]....
        /*034c*/ 	.word	0xffffffff


	//   ....[85]....
        /*0350*/ 	.word	0xffffffff


	//   ....[86]....
        /*0354*/ 	.word	0xffffffff


	//   ....[87]....
        /*0358*/ 	.word	0xffffffff


	//   ....[88]....
        /*035c*/ 	.word	0xffffffff


	//   ....[89]....
        /*0360*/ 	.word	0xffffffff


	//   ....[90]....
        /*0364*/ 	.word	0xffffffff


	//   ....[91]....
        /*0368*/ 	.word	0xffffffff


	//   ....[92]....
        /*036c*/ 	.word	0xffffffff


	//   ....[93]....
        /*0370*/ 	.word	0xffffffff


	//   ....[94]....
        /*0374*/ 	.word	0xffffffff


	//   ....[95]....
        /*0378*/ 	.word	0xffffffff


	//   ....[96]....
        /*037c*/ 	.word	0xffffffff


	//   ....[97]....
        /*0380*/ 	.word	0xffffffff


	//   ....[98]....
        /*0384*/ 	.word	0xffffffff


	//   ....[99]....
        /*0388*/ 	.word	0xffffffff


	//   ....[100]....
        /*038c*/ 	.word	0xffffffff


	//   ....[101]....
        /*0390*/ 	.word	0xffffffff


	//   ....[102]....
        /*0394*/ 	.word	0xffffffff


	//   ....[103]....
        /*0398*/ 	.word	0xffffffff


	//   ....[104]....
        /*039c*/ 	.word	0x0500000f


	//----- nvinfo : EIATTR_COOP_GROUP_INSTR_OFFSETS
	.align		4
.L_808:
        /*03a0*/ 	.byte	0x04, 0x28
        /*03a2*/ 	.short	(.L_810 - .L_809)


	//   ....[0]....
.L_809:
        /*03a4*/ 	.word	0x00000060


	//   ....[1]....
        /*03a8*/ 	.word	0x000001f0


	//   ....[2]....
        /*03ac*/ 	.word	0x00000280


	//   ....[3]....
        /*03b0*/ 	.word	0x00000400


	//   ....[4]....
        /*03b4*/ 	.word	0x00000670


	//   ....[5]....
        /*03b8*/ 	.word	0x00001110


	//   ....[6]....
        /*03bc*/ 	.word	0x000022f0


	//   ....[7]....
        /*03c0*/ 	.word	0x000025f0


	//   ....[8]....
        /*03c4*/ 	.word	0x00002640


	//   ....[9]....
        /*03c8*/ 	.word	0x00002db0


	//   ....[10]....
        /*03cc*/ 	.word	0x00002e30


	//   ....[11]....
        /*03d0*/ 	.word	0x00002e70


	//   ....[12]....
        /*03d4*/ 	.word	0x00002f50


	//   ....[13]....
        /*03d8*/ 	.word	0x00002f80


	//   ....[14]....
        /*03dc*/ 	.word	0x00002fe0


	//   ....[15]....
        /*03e0*/ 	.word	0x00002ff0


	//   ....[16]....
        /*03e4*/ 	.word	0x00003000


	//   ....[17]....
        /*03e8*/ 	.word	0x00003010


	//   ....[18]....
        /*03ec*/ 	.word	0x000030f0


	//   ....[19]....
        /*03f0*/ 	.word	0x00003100


	//   ....[20]....
        /*03f4*/ 	.word	0x00003130


	//   ....[21]....
        /*03f8*/ 	.word	0x00003140


	//   ....[22]....
        /*03fc*/ 	.word	0x00003160


	//   ....[23]....
        /*0400*/ 	.word	0x000031e0


	//   ....[24]....
        /*0404*/ 	.word	0x00003220


	//   ....[25]....
        /*0408*/ 	.word	0x00003250


	//   ....[26]....
        /*040c*/ 	.word	0x00003290


	//   ....[27]....
        /*0410*/ 	.word	0x000032a0


	//   ....[28]....
        /*0414*/ 	.word	0x000032e0


	//   ....[29]....
        /*0418*/ 	.word	0x00003330


	//   ....[30]....
        /*041c*/ 	.word	0x00003370


	//   ....[31]....
        /*0420*/ 	.word	0x000033b0


	//   ....[32]....
        /*0424*/ 	.word	0x00003410


	//   ....[33]....
        /*0428*/ 	.word	0x00003440


	//   ....[34]....
        /*042c*/ 	.word	0x000034b0


	//   ....[35]....
        /*0430*/ 	.word	0x000034e0


	//   ....[36]....
        /*0434*/ 	.word	0x000035f0


	//   ....[37]....
        /*0438*/ 	.word	0x00003610


	//   ....[38]....
        /*043c*/ 	.word	0x000037b0


	//   ....[39]....
        /*0440*/ 	.word	0x000037c0


	//   ....[40]....
        /*0444*/ 	.word	0x000038a0


	//   ....[41]....
        /*0448*/ 	.word	0x000038f0


	//   ....[42]....
        /*044c*/ 	.word	0x00003990


	//   ....[43]....
        /*0450*/ 	.word	0x000039e0


	//   ....[44]....
        /*0454*/ 	.word	0x00003a80


	//   ....[45]....
        /*0458*/ 	.word	0x00003b40


	//   ....[46]....
        /*045c*/ 	.word	0x00003ba0


	//   ....[47]....
        /*0460*/ 	.word	0x00003be0


	//   ....[48]....
        /*0464*/ 	.word	0x00003c00


	//   ....[49]....
        /*0468*/ 	.word	0x00003c30


	//   ....[50]....
        /*046c*/ 	.word	0x00003c50


	//   ....[51]....
        /*0470*/ 	.word	0x00003c90


	//   ....[52]....
        /*0474*/ 	.word	0x00003cb0


	//   ....[53]....
        /*0478*/ 	.word	0x00003cc0


	//   ....[54]....
        /*047c*/ 	.word	0x00006550


	//   ....[55]....
        /*0480*/ 	.word	0x00006560


	//   ....[56]....
        /*0484*/ 	.word	0x00006570


	//   ....[57]....
        /*0488*/ 	.word	0x00006580


	//   ....[58]....
        /*048c*/ 	.word	0x00006590


	//   ....[59]....
        /*0490*/ 	.word	0x000065a0


	//   ....[60]....
        /*0494*/ 	.word	0x000065b0


	//   ....[61]....
        /*0498*/ 	.word	0x000065c0


	//   ....[62]....
        /*049c*/ 	.word	0x000065d0


	//   ....[63]....
        /*04a0*/ 	.word	0x000065e0


	//   ....[64]....
        /*04a4*/ 	.word	0x000065f0


	//   ....[65]....
        /*04a8*/ 	.word	0x00006600


	//   ....[66]....
        /*04ac*/ 	.word	0x00006710


	//   ....[67]....
        /*04b0*/ 	.word	0x00006750


	//   ....[68]....
        /*04b4*/ 	.word	0x000067b0


	//   ....[69]....
        /*04b8*/ 	.word	0x000067f0


	//   ....[70]....
        /*04bc*/ 	.word	0x00006830


	//   ....[71]....
        /*04c0*/ 	.word	0x00006870


	//   ....[72]....
        /*04c4*/ 	.word	0x000068b0


	//   ....[73]....
        /*04c8*/ 	.word	0x00006a70


	//   ....[74]....
        /*04cc*/ 	.word	0x00006c60


	//   ....[75]....
        /*04d0*/ 	.word	0x00006fc0


	//   ....[76]....
        /*04d4*/ 	.word	0x000070f0


	//   ....[77]....
        /*04d8*/ 	.word	0x00007180


	//   ....[78]....
        /*04dc*/ 	.word	0x000073c0


	//   ....[79]....
        /*04e0*/ 	.word	0x000073e0


	//   ....[80]....
        /*04e4*/ 	.word	0x000073f0


	//   ....[81]....
        /*04e8*/ 	.word	0x00007410


	//   ....[82]....
        /*04ec*/ 	.word	0x00007420


	//   ....[83]....
        /*04f0*/ 	.word	0x00007440


	//   ....[84]....
        /*04f4*/ 	.word	0x000077b0


	//   ....[85]....
        /*04f8*/ 	.word	0x000077f0


	//   ....[86]....
        /*04fc*/ 	.word	0x00007cb0


	//   ....[87]....
        /*0500*/ 	.word	0x00007cd0


	//   ....[88]....
        /*0504*/ 	.word	0x00007d00


	//   ....[89]....
        /*0508*/ 	.word	0x00007d10


	//   ....[90]....
        /*050c*/ 	.word	0x00007e90


	//   ....[91]....
        /*0510*/ 	.word	0x00007ea0


	//   ....[92]....
        /*0514*/ 	.word	0x00007f20


	//   ....[93]....
        /*0518*/ 	.word	0x00007f50


	//   ....[94]....
        /*051c*/ 	.word	0x00007fb0


	//   ....[95]....
        /*0520*/ 	.word	0x00008020


	//   ....[96]....
        /*0524*/ 	.word	0x00008040


	//   ....[97]....
        /*0528*/ 	.word	0x00008060


	//   ....[98]....
        /*052c*/ 	.word	0x00008090


	//   ....[99]....
        /*0530*/ 	.word	0x000080b0


	//   ....[100]....
        /*0534*/ 	.word	0x000080c0


	//   ....[101]....
        /*0538*/ 	.word	0x000080f0


	//   ....[102]....
        /*053c*/ 	.word	0x0000a500


	//   ....[103]....
        /*0540*/ 	.word	0x0000b390


	//   ....[104]....
        /*0544*/ 	.word	0x0000e170


	//----- nvinfo : EIATTR_REG_RECONFIG
	.align		4
.L_810:
        /*0548*/ 	.byte	0x01, 0x54
	.zero		2


	//----- nvinfo : EIATTR_SYSCALL_OFFSETS
	.align		4
        /*054c*/ 	.byte	0x04, 0x46
        /*054e*/ 	.short	(.L_812 - .L_811)


	//   ....[0]....
.L_811:
        /*0550*/ 	.word	0x00000d70


	//   ....[1]....
        /*0554*/ 	.word	0x00000e60


	//   ....[2]....
        /*0558*/ 	.word	0x00000fc0


	//   ....[3]....
        /*055c*/ 	.word	0x000010b0


	//   ....[4]....
        /*0560*/ 	.word	0x00009d80


	//   ....[5]....
        /*0564*/ 	.word	0x00009eb0


	//   ....[6]....
        /*0568*/ 	.word	0x00009fd0


	//   ....[7]....
        /*056c*/ 	.word	0x0000a0f0


	//----- nvinfo : EIATTR_MBARRIER_INSTR_OFFSETS
	.align		4
.L_812:
        /*0570*/ 	.byte	0x04, 0x39
        /*0572*/ 	.short	(.L_814 - .L_813)


	//   ....[0]....
.L_813:
        /*0574*/ 	.word	0x000002c0
        /*0578*/ 	.word	0x000000ff
        /*057c*/ 	.word	0x00026800
        /*0580*/ 	.short	0x0100
        /*0582*/ 	.byte	0x06
	.zero		1


	//   ....[1]....
        /*0584*/ 	.word	0x000003b0
        /*0588*/ 	.word	0x000000ff
        /*058c*/ 	.word	0x00026810
        /*0590*/ 	.short	0x0100
        /*0592*/ 	.byte	0x08
	.zero		1


	//   ....[2]....
        /*0594*/ 	.word	0x000003c0
        /*0598*/ 	.word	0x000000ff
        /*059c*/ 	.word	0x00026820
        /*05a0*/ 	.short	0x0100
        /*05a2*/ 	.byte	0x08
	.zero		1


	//   ....[3]....
        /*05a4*/ 	.word	0x000003d0
        /*05a8*/ 	.word	0x000000ff
        /*05ac*/ 	.word	0x00026818
        /*05b0*/ 	.short	0x0100
        /*05b2*/ 	.byte	0x08
	.zero		1


	//   ....[4]....
        /*05b4*/ 	.word	0x000003e0
        /*05b8*/ 	.word	0x000000ff
        /*05bc*/ 	.word	0x00026828
        /*05c0*/ 	.short	0x0100
        /*05c2*/ 	.byte	0x08
	.zero		1


	//   ....[5]....
        /*05c4*/ 	.word	0x00000510
        /*05c8*/ 	.word	0x000000ff
        /*05cc*/ 	.word	0x00026830
        /*05d0*/ 	.short	0x0100
        /*05d2*/ 	.byte	0x08
	.zero		1


	//   ....[6]....
        /*05d4*/ 	.word	0x00000520
        /*05d8*/ 	.word	0x000000ff
        /*05dc*/ 	.word	0x00026840
        /*05e0*/ 	.short	0x0100
        /*05e2*/ 	.byte	0x08
	.zero		1


	//   ....[7]....
        /*05e4*/ 	.word	0x00000530
        /*05e8*/ 	.word	0x000000ff
        /*05ec*/ 	.word	0x00026838
        /*05f0*/ 	.short	0x0100
        /*05f2*/ 	.byte	0x08
	.zero		1


	//   ....[8]....
        /*05f4*/ 	.word	0x00000540
        /*05f8*/ 	.word	0x000000ff
        /*05fc*/ 	.word	0x00026848
        /*0600*/ 	.short	0x0100
        /*0602*/ 	.byte	0x08
	.zero		1


	//   ....[9]....
        /*0604*/ 	.word	0x00001150
        /*0608*/ 	.word	0x00000011
        /*060c*/ 	.word	0x00026800
        /*0610*/ 	.short	0x010a
        /*0612*/ 	.byte	0x3f
	.zero		1


	//   ....[10]....
        /*0614*/ 	.word	0x00001170
        /*0618*/ 	.word	0x00000011
        /*061c*/ 	.word	0x00026800
        /*0620*/ 	.short	0x010a
        /*0622*/ 	.byte	0x3f
	.zero		1


	//   ....[11]....
        /*0624*/ 	.word	0x00001a80
        /*0628*/ 	.word	0x00000008
        /*062c*/ 	.word	0x00026810
        /*0630*/ 	.short	0x010a
        /*0632*/ 	.byte	0x3f
	.zero		1


	//   ....[12]....
        /*0634*/ 	.word	0x00001af0
        /*0638*/ 	.word	0x00000008
        /*063c*/ 	.word	0x00026810
        /*0640*/ 	.short	0x010a
        /*0642*/ 	.byte	0x3f
	.zero		1


	//   ....[13]....
        /*0644*/ 	.word	0x00001eb0
        /*0648*/ 	.word	0x00000008
        /*064c*/ 	.word	0x00026830
        /*0650*/ 	.short	0x010a
        /*0652*/ 	.byte	0x3f
	.zero		1


	//   ....[14]....
        /*0654*/ 	.word	0x00001f30
        /*0658*/ 	.word	0x00000008
        /*065c*/ 	.word	0x00026830
        /*0660*/ 	.short	0x010a
        /*0662*/ 	.byte	0x3f
	.zero		1


	//   ....[15]....
        /*0664*/ 	.word	0x00005470
        /*0668*/ 	.word	0x00000009
        /*066c*/ 	.word	0x00000000
        /*0670*/ 	.short	0x0101
        /*0672*/ 	.byte	0x3f
	.zero		1


	//   ....[16]....
        /*0674*/ 	.word	0x00005800
        /*0678*/ 	.word	0x00000008
        /*067c*/ 	.word	0x00000000
        /*0680*/ 	.short	0x0101
        /*0682*/ 	.byte	0x3f
	.zero		1


	//   ....[17]....
        /*0684*/ 	.word	0x00005f30
        /*0688*/ 	.word	0x00000006
        /*068c*/ 	.word	0x00026810
        /*0690*/ 	.short	0x010a
        /*0692*/ 	.byte	0x3f
	.zero		1


	//   ....[18]....
        /*0694*/ 	.word	0x00005fb0
        /*0698*/ 	.word	0x00000006
        /*069c*/ 	.word	0x00026810
        /*06a0*/ 	.short	0x010a
        /*06a2*/ 	.byte	0x3f
	.zero		1


	//   ....[19]....
        /*06a4*/ 	.word	0x00006330
        /*06a8*/ 	.word	0x00000006
        /*06ac*/ 	.word	0x00026830
        /*06b0*/ 	.short	0x010a
        /*06b2*/ 	.byte	0x3f
	.zero		1


	//   ....[20]....
        /*06b4*/ 	.word	0x000063c0
        /*06b8*/ 	.word	0x00000006
        /*06bc*/ 	.word	0x00026830
        /*06c0*/ 	.short	0x010a
        /*06c2*/ 	.byte	0x3f
	.zero		1


	//   ....[21]....
        /*06c4*/ 	.word	0x00009620
        /*06c8*/ 	.word	0x00000005
        /*06cc*/ 	.word	0x00000000
        /*06d0*/ 	.short	0x0101
        /*06d2*/ 	.byte	0x3f
	.zero		1


	//   ....[22]....
        /*06d4*/ 	.word	0x000099d0
        /*06d8*/ 	.word	0x00000006
        /*06dc*/ 	.word	0x00000000
        /*06e0*/ 	.short	0x0101
        /*06e2*/ 	.byte	0x3f
	.zero		1


	//   ....[23]....
        /*06e4*/ 	.word	0x0000c840
        /*06e8*/ 	.word	0x00000000
        /*06ec*/ 	.word	0x00026820
        /*06f0*/ 	.short	0x010a
        /*06f2*/ 	.byte	0x3f
	.zero		1


	//   ....[24]....
        /*06f4*/ 	.word	0x0000cd90
        /*06f8*/ 	.word	0x00000000
        /*06fc*/ 	.word	0x00026840
        /*0700*/ 	.short	0x010a
        /*0702*/ 	.byte	0x3f
	.zero		1


	//   ....[25]....
        /*0704*/ 	.word	0x0000cfe0
        /*0708*/ 	.word	0x00000000
        /*070c*/ 	.word	0x00026828
        /*0710*/ 	.short	0x010a
        /*0712*/ 	.byte	0x3f
	.zero		1


	//   ....[26]....
        /*0714*/ 	.word	0x0000d250
        /*0718*/ 	.word	0x00000000
        /*071c*/ 	.word	0x00026848
        /*0720*/ 	.short	0x010a
        /*0722*/ 	.byte	0x3f
	.zero		1


	//   ....[27]....
        /*0724*/ 	.word	0x0000d450
        /*0728*/ 	.word	0x00000000
        /*072c*/ 	.word	0x00026820
        /*0730*/ 	.short	0x010a
        /*0732*/ 	.byte	0x3f
	.zero		1


	//   ....[28]....
        /*0734*/ 	.word	0x0000d700
        /*0738*/ 	.word	0x00000000
        /*073c*/ 	.word	0x00026840
        /*0740*/ 	.short	0x010a
        /*0742*/ 	.byte	0x3f
	.zero		1


	//   ....[29]....
        /*0744*/ 	.word	0x0000d920
        /*0748*/ 	.word	0x00000000
        /*074c*/ 	.word	0x00026828
        /*0750*/ 	.short	0x010a
        /*0752*/ 	.byte	0x3f
	.zero		1


	//   ....[30]....
        /*0754*/ 	.word	0x0000dbe0
        /*0758*/ 	.word	0x00000004
        /*075c*/ 	.word	0x00026840
        /*0760*/ 	.short	0x010a
        /*0762*/ 	.byte	0x3f
	.zero		1


	//   ....[31]....
        /*0764*/ 	.word	0x0000dff0
        /*0768*/ 	.word	0x00000007
        /*076c*/ 	.word	0x00000000
        /*0770*/ 	.short	0x010a
        /*0772*/ 	.byte	0x3f
	.zero		1


	//   ....[32]....
        /*0774*/ 	.word	0x0000e040
        /*0778*/ 	.word	0x00000003
        /*077c*/ 	.word	0x00000000
        /*0780*/ 	.short	0x010a
        /*0782*/ 	.byte	0x3f
	.zero		1


	//   ....[33]....
        /*0784*/ 	.word	0x0000e0a0
        /*0788*/ 	.word	0x00000005
        /*078c*/ 	.word	0x00000000
        /*0790*/ 	.short	0x010a
        /*0792*/ 	.byte	0x3f
	.zero		1


	//   ....[34]....
        /*0794*/ 	.word	0x0000e0d0
        /*0798*/ 	.word	0x00000003
        /*079c*/ 	.word	0x00000000
        /*07a0*/ 	.short	0x010a
        /*07a2*/ 	.byte	0x3f
	.zero		1


	//   ....[35]....
        /*07a4*/ 	.word	0x0000e1a0
        /*07a8*/ 	.word	0x00000011
        /*07ac*/ 	.word	0x00026800
        /*07b0*/ 	.short	0x010a
        /*07b2*/ 	.byte	0x3f
	.zero		1


	//   ....[36]....
        /*07b4*/ 	.word	0x0000e1f0
        /*07b8*/ 	.word	0x00000008
        /*07bc*/ 	.word	0x00026810
        /*07c0*/ 	.short	0x010a
        /*07c2*/ 	.byte	0x3f
	.zero		1


	//   ....[37]....
        /*07c4*/ 	.word	0x0000e240
        /*07c8*/ 	.word	0x00000008
        /*07cc*/ 	.word	0x00026830
        /*07d0*/ 	.short	0x010a
        /*07d2*/ 	.byte	0x3f
	.zero		1


	//   ....[38]....
        /*07d4*/ 	.word	0x0000e290
        /*07d8*/ 	.word	0x00000006
        /*07dc*/ 	.word	0x00026810
        /*07e0*/ 	.short	0x010a
        /*07e2*/ 	.byte	0x3f
	.zero		1


	//   ....[39]....
        /*07e4*/ 	.word	0x0000e2e0
        /*07e8*/ 	.word	0x00000006
        /*07ec*/ 	.word	0x00026830
        /*07f0*/ 	.short	0x010a
        /*07f2*/ 	.byte	0x3f
	.zero		1


	//   ....[40]....
        /*07f4*/ 	.word	0x0000e330
        /*07f8*/ 	.word	0x00000000
        /*07fc*/ 	.word	0x00026820
        /*0800*/ 	.short	0x010a
        /*0802*/ 	.byte	0x3f
	.zero		1


	//   ....[41]....
        /*0804*/ 	.word	0x0000e380
        /*0808*/ 	.word	0x00000000
        /*080c*/ 	.word	0x00026840
        /*0810*/ 	.short	0x010a
        /*0812*/ 	.byte	0x3f
	.zero		1


	//   ....[42]....
        /*0814*/ 	.word	0x0000e3d0
        /*0818*/ 	.word	0x00000000
        /*081c*/ 	.word	0x00026828
        /*0820*/ 	.short	0x010a
        /*0822*/ 	.byte	0x3f
	.zero		1


	//   ....[43]....
        /*0824*/ 	.word	0x0000e420
        /*0828*/ 	.word	0x00000000
        /*082c*/ 	.word	0x00026848
        /*0830*/ 	.short	0x010a
        /*0832*/ 	.byte	0x3f
	.zero		1


	//   ....[44]....
        /*0834*/ 	.word	0x0000e480
        /*0838*/ 	.word	0x00000000
        /*083c*/ 	.word	0x00026820
        /*0840*/ 	.short	0x010a
        /*0842*/ 	.byte	0x3f
	.zero		1


	//   ....[45]....
        /*0844*/ 	.word	0x0000e4d0
        /*0848*/ 	.word	0x00000000
        /*084c*/ 	.word	0x00026840
        /*0850*/ 	.short	0x010a
        /*0852*/ 	.byte	0x3f
	.zero		1


	//   ....[46]....
        /*0854*/ 	.word	0x0000e520
        /*0858*/ 	.word	0x00000000
        /*085c*/ 	.word	0x00026828
        /*0860*/ 	.short	0x010a
        /*0862*/ 	.byte	0x3f
	.zero		1


	//   ....[47]....
        /*0864*/ 	.word	0x0000e570
        /*0868*/ 	.word	0x00000004
        /*086c*/ 	.word	0x00026840
        /*0870*/ 	.short	0x010a
        /*0872*/ 	.byte	0x3f
	.zero		1


	//   ....[48]....
        /*0874*/ 	.word	0x0000e640
        /*0878*/ 	.word	0x00000007
        /*087c*/ 	.word	0x00000000
        /*0880*/ 	.short	0x010a
        /*0882*/ 	.byte	0x3f
	.zero		1


	//   ....[49]....
        /*0884*/ 	.word	0x0000e690
        /*0888*/ 	.word	0x00000003
        /*088c*/ 	.word	0x00000000
        /*0890*/ 	.short	0x010a
        /*0892*/ 	.byte	0x3f
	.zero		1


	//   ....[50]....
        /*0894*/ 	.word	0x0000e6e0
        /*0898*/ 	.word	0x00000005
        /*089c*/ 	.word	0x00000000
        /*08a0*/ 	.short	0x010a
        /*08a2*/ 	.byte	0x3f
	.zero		1


	//----- nvinfo : EIATTR_NUM_MBARRIERS
	.align		4
.L_814:
        /*08a4*/ 	.byte	0x03, 0x38
        /*08a6*/ 	.short	0x0009


	//----- nvinfo : EIATTR_EXIT_INSTR_OFFSETS
	.align		4
        /*08a8*/ 	.byte	0x04, 0x1c
        /*08aa*/ 	.short	(.L_816 - .L_815)


	//   ....[0]....
.L_815:
        /*08ac*/ 	.word	0x0000e120


	//----- nvinfo : EIATTR_MAX_THREADS
	.align		4
.L_816:
        /*08b0*/ 	.byte	0x04, 0x05
        /*08b2*/ 	.short	(.L_818 - .L_817)
.L_817:
        /*08b4*/ 	.word	0x00000180
        /*08b8*/ 	.word	0x00000001
        /*08bc*/ 	.word	0x00000001


	//----- nvinfo : EIATTR_CRS_STACK_SIZE
	.align		4
.L_818:
        /*08c0*/ 	.byte	0x04, 0x1e
        /*08c2*/ 	.short	(.L_820 - .L_819)
.L_819:
        /*08c4*/ 	.word	0x00000000


	//----- nvinfo : EIATTR_CBANK_PARAM_SIZE
	.align		4
.L_820:
        /*08c8*/ 	.byte	0x03, 0x19
        /*08ca*/ 	.short	0x0970


	//----- nvinfo : EIATTR_PARAM_CBANK
	.align		4
        /*08cc*/ 	.byte	0x04, 0x0a
        /*08ce*/ 	.short	(.L_822 - .L_821)
	.align		4
.L_821:
        /*08d0*/ 	.word	index@(.nv.constant0._ZN7cutlass13device_kernelIN5flash11enable_sm90INS1_16FlashAttnBwdSm90INS1_25CollectiveMainloopBwdSm90ILi2ELi2ELi2EN4cute5tupleIJNS5_1CILi1EEES8_S8_EEENS6_IJNS7_ILi96EEENS7_ILi128EEENS7_ILi64EEEEEENS_10bfloat16_tEfNS_4arch4Sm90ELb1ELb0ELb1ELb0ELb0ELb1ELb0ELb1ELi2ELi1ELi2ELi2ELb0EEENS1_21CollectiveEpilogueBwdISD_SE_SG_Li256ELb0ELb0ELi1EEENS1_25SingleTileBwdLPTSchedulerILb0ELi128ELb0EEEEEEEEEvNT_6ParamsE)
        /*08d4*/ 	.short	0x0210
        /*08d6*/ 	.short	0x0970


	//----- nvinfo : EIATTR_SW_WAR
	.align		4
.L_822:
        /*08d8*/ 	.byte	0x04, 0x36
        /*08da*/ 	.short	(.L_824 - .L_823)
.L_823:
        /*08dc*/ 	.word	0x00000008
.L_824:


//--------------------- .nv.info._ZN7cutlass13device_kernelIN5flash11enable_sm90INS1_16FlashAttnBwdSm90INS1_25CollectiveMainloopBwdSm90ILi2ELi2ELi2EN4cute5tupleIJNS5_1CILi1EEES8_S8_EEENS6_IJNS7_ILi96EEENS7_ILi128EEENS7_ILi64EEEEEENS_10bfloat16_tEfNS_4arch4Sm90ELb1ELb0ELb1ELb0ELb1ELb1ELb0ELb1ELi2ELi1ELi2ELi2ELb0EEENS1_21CollectiveEpilogueBwdISD_SE_SG_Li256ELb0ELb0ELi1EEENS1_25SingleTileBwdLPTSchedulerILb0ELi128ELb1EEEEEEEEEvNT_6ParamsE --------------------------
	.section	.nv.info._ZN7cutlass13device_kernelIN5flash11enable_sm90INS1_16FlashAttnBwdSm90INS1_25CollectiveMainloopBwdSm90ILi2ELi2ELi2EN4cute5tupleIJNS5_1CILi1EEES8_S8_EEENS6_IJNS7_ILi96EEENS7_ILi128EEENS7_ILi64EEEEEENS_10bfloat16_tEfNS_4arch4Sm90ELb1ELb0ELb1ELb0ELb1ELb1ELb0ELb1ELi2ELi1ELi2ELi2ELb0EEENS1_21CollectiveEpilogueBwdISD_SE_SG_Li256ELb0ELb0ELi1EEENS1_25SingleTileBwdLPTSchedulerILb0ELi128ELb1EEEEEEEEEvNT_6ParamsE,"",@"SHT_CUDA_INFO"
	.sectionflags	@""
	.align	4


	//----- nvinfo : EIATTR_CUDA_API_VERSION
	.align		4
        /*0000*/ 	.byte	0x04, 0x37
        /*0002*/ 	.short	(.L_826 - .L_825)
.L_825:
        /*0004*/ 	.word	0x00000082


	//----- nvinfo : EIATTR_KPARAM_INFO
	.align		4
.L_826:
        /*0008*/ 	.byte	0x04, 0x17
        /*000a*/ 	.short	(.L_828 - .L_827)
.L_827:
        /*000c*/ 	.word	0x00000000
        /*0010*/ 	.short	0x0000
        /*0012*/ 	.short	0x0070
        /*0014*/ 	.byte	0x00, 0xf0, 0x01, 0x24


	//----- nvinfo : EIATTR_SPARSE_MMA_MASK
	.align		4
.L_828:
        /*0018*/ 	.byte	0x03, 0x50
        /*001a*/ 	.short	0x0000


	//----- nvinfo : EIATTR_MAXREG_COUNT
	.align		4
        /*001c*/ 	.byte	0x03, 0x1b
        /*001e*/ 	.short	0x00a8


	//----- nvinfo : EIATTR_NUM_BARRIERS
	.align		4
        /*0020*/ 	.byte	0x02, 0x4c
        /*0022*/ 	.byte	0x10
	.zero		1


	//----- nvinfo : EIATTR_EXTERNS
	.align		4
        /*0024*/ 	.byte	0x04, 0x0f
        /*0026*/ 	.short	(.L_830 - .L_829)


	//   ....[0]....
	.align		4
.L_829:
        /*0028*/ 	.word	index@(__assertfail)


	//----- nvinfo : EIATTR_ANNOTATIONS
	.align		4
.L_830:
        /*002c*/ 	.byte	0x04, 0x55
        /*002e*/ 	.short	(.L_832 - .L_831)


	//   ....[0]....
.L_831:
        /* <DEDUP_REMOVED lines=31> */


	//----- nvinfo : EIATTR_MERCURY_ISA_VERSION
	.align		4
.L_832:
        /*0208*/ 	.byte	0x03, 0x5f
        /*020a*/ 	.short	0x0101


	//----- nvinfo : EIATTR_INT_WARP_WIDE_INSTR_OFFSETS
	.align		4
        /*020c*/ 	.byte	0x04, 0x31
        /*020e*/ 	.short	(.L_834 - .L_833)


	//   ....[0]....
.L_833:
        /*0210*/ 	.word	0x000001e0


	//   ....[1]....
        /*0214*/ 	.word	0x000002a0


	//   ....[2]....
        /*0218*/ 	.word	0x0000bed0


	//   ....[3]....
        /*021c*/ 	.word	0x0000c540


	//   ....[4]....
        /*0220*/ 	.word	0x0000ca60


	//----- nvinfo : EIATTR_COOP_GROUP_MASK_REGIDS
	.align		4
.L_834:
        /*0224*/ 	.byte	0x04, 0x29
        /*0226*/ 	.short	(.L_836 - .L_835)


	//   ....[0]....
.L_835:
        /*0228*/ 	.word	0xffffffff


	//   ....[1]....
        /*022c*/ 	.word	0xffffffff


	//   ....[2]....
        /*0230*/ 	.word	0xffffffff


	//   ....[3]....
        /*0234*/ 	.word	0xffffffff


	//   ....[4]....
        /*0238*/ 	.word	0xffffffff


	//   ....[5]....
        /*023c*/ 	.word	0xffffffff


	//   ....[6]....
        /*0240*/ 	.word	0xffffffff


	//   ....[7]....
        /*0244*/ 	.word	0xffffffff


	//   ....[8]....
        /*0248*/ 	.word	0xffffffff


	//   ....[9]....
        /*024c*/ 	.word	0xffffffff


	//   ....[10]....
        /*0250*/ 	.word	0xffffffff


	//   ....[11]....
        /*0254*/ 	.word	0xffffffff


	//   ....[12]....
        /*0258*/ 	.word	0xffffffff


	//   ....[13]....
        /*025c*/ 	.word	0xffffffff


	//   ....[14]....
        /*0260*/ 	.word	0xffffffff


	//   ....[15]....
        /*0264*/ 	.word	0xffffffff


	//   ....[16]....
        /*0268*/ 	.word	0xffffffff


	//   ....[17]....
        /*026c*/ 	.word	0xffffffff


	//   ....[18]....
        /*0270*/ 	.word	0xffffffff


	//   ....[19]....
        /*0274*/ 	.word	0xffffffff


	//   ....[20]....
        /*0278*/ 	.word	0xffffffff


	//   ....[21]....
        /*027c*/ 	.word	0xffffffff


	//   ....[22]....
        /*0280*/ 	.word	0xffffffff


	//   ....[23]....
        /*0284*/ 	.word	0xffffffff


	//   ....[24]....
        /*0288*/ 	.word	0xffffffff


	//   ....[25]....
        /*028c*/ 	.word	0xffffffff


	//   ....[26]....
        /*0290*/ 	.word	0xffffffff


	//   ....[27]....
        /*0294*/ 	.word	0xffffffff


	//   ....[28]....
        /*0298*/ 	.word	0xffffffff


	//   ....[29]....
        /*029c*/ 	.word	0xffffffff


	//   ....[30]....
        /*02a0*/ 	.word	0xffffffff


	//   ....[31]....
        /*02a4*/ 	.word	0xffffffff


	//   ....[32]....
        /*02a8*/ 	.word	0xffffffff


	//   ....[33]....
        /*02ac*/ 	.word	0xffffffff


	//   ....[34]....
        /*02b0*/ 	.word	0xffffffff


	//   ....[35]....
        /*02b4*/ 	.word	0xffffffff


	//   ....[36]....
        /*02b8*/ 	.word	0xffffffff


	//   ....[37]....
        /*02bc*/ 	.word	0xffffffff


	//   ....[38]....
        /*02c0*/ 	.word	0xffffffff


	//   ....[39]....
        /*02c4*/ 	.word	0xffffffff


	//   ....[40]....
        /*02c8*/ 	.word	0xffffffff


	//   ....[41]....
        /*02cc*/ 	.word	0xffffffff


	//   ....[42]....
        /*02d0*/ 	.word	0xffffffff


	//   ....[43]....
        /*02d4*/ 	.word	0xffffffff


	//   ....[44]....
        /*02d8*/ 	.word	0xffffffff


	//   ....[45]....
        /*02dc*/ 	.word	0xffffffff


	//   ....[46]....
        /*02e0*/ 	.word	0xffffffff


	//   ....[47]....
        /*02e4*/ 	.word	0xffffffff


	//   ....[48]....
        /*02e8*/ 	.word	0xffffffff


	//   ....[49]....
        /*02ec*/ 	.word	0xffffffff


	//   ....[50]....
        /*02f0*/ 	.word	0xffffffff


	//   ....[51]....
        /*02f4*/ 	.word	0xffffffff


	//   ....[52]....
        /*02f8*/ 	.word	0xffffffff


	//   ....[53]....
        /*02fc*/ 	.word	0xffffffff


	//   ....[54]....
        /*0300*/ 	.word	0xffffffff


	//   ....[55]....
        /*0304*/ 	.word	0xffffffff


	//   ....[56]....
        /*0308*/ 	.word	0xffffffff


	//   ....[57]....
        /*030c*/ 	.word	0xffffffff


	//   ....[58]....
        /*0310*/ 	.word	0xffffffff


	//   ....[59]....
        /*0314*/ 	.word	0xffffffff


	//   ....[60]....
        /*0318*/ 	.word	0xffffffff


	//   ....[61]....
        /*031c*/ 	.word	0xffffffff


	//   ....[62]....
        /*0320*/ 	.word	0xffffffff


	//   ....[63]....
        /*0324*/ 	.word	0xffffffff


	//   ....[64]....
        /*0328*/ 	.word	0xffffffff


	//   ....[65]....
        /*032c*/ 	.word	0xffffffff


	//   ....[66]....
        /*0330*/ 	.word	0xffffffff


	//   ....[67]....
        /*0334*/ 	.word	0xffffffff


	//   ....[68]....
        /*0338*/ 	.word	0xffffffff


	//   ....[69]....
        /*033c*/ 	.word	0xffffffff


	//   ....[70]....
        /*0340*/ 	.word	0xffffffff


	//   ....[71]....
        /*0344*/ 	.word	0xffffffff


	//   ....[72]....
        /*0348*/ 	.word	0xffffffff


	//   ....[73]....
        /*034c*/ 	.word	0xffffffff


	//   ....[74]....
        /*0350*/ 	.word	0xffffffff


	//   ....[75]....
        /*0354*/ 	.word	0xffffffff


	//   ....[76]....
        /*0358*/ 	.word	0xffffffff


	//   ....[77]....
        /*035c*/ 	.word	0xffffffff


	//   ....[78]....
        /*0360*/ 	.word	0xffffffff


	//   ....[79]....
        /*0364*/ 	.word	0xffffffff


	//   ....[80]....
        /*0368*/ 	.word	0xffffffff


	//   ....[81]....
        /*036c*/ 	.word	0xffffffff


	//   ....[82]....
        /*0370*/ 	.word	0xffffffff


	//   ....[83]....
        /*0374*/ 	.word	0xffffffff


	//   ....[84]....
        /*0378*/ 	.word	0xffffffff


	//   ....[85]....
        /*037c*/ 	.word	0xffffffff


	//   ....[86]....
        /*0380*/ 	.word	0xffffffff


	//   ....[87]....
        /*0384*/ 	.word	0xffffffff


	//   ....[88]....
        /*0388*/ 	.word	0xffffffff


	//   ....[89]....
        /*038c*/ 	.word	0xffffffff


	//   ....[90]....
        /*0390*/ 	.word	0xffffffff


	//   ....[91]....
        /*0394*/ 	.word	0xffffffff


	//   ....[92]....
        /*0398*/ 	.word	0xffffffff


	//   ....[93]....
        /*039c*/ 	.word	0xffffffff


	//   ....[94]....
        /*03a0*/ 	.word	0xffffffff


	//   ....[95]....
        /*03a4*/ 	.word	0xffffffff


	//   ....[96]....
        /*03a8*/ 	.word	0xffffffff


	//   ....[97]....
        /*03ac*/ 	.word	0xffffffff


	//   ....[98]....
        /*03b0*/ 	.word	0xffffffff


	//   ....[99]....
        /*03b4*/ 	.word	0xffffffff


	//   ....[100]....
        /*03b8*/ 	.word	0xffffffff


	//   ....[101]....
        /*03bc*/ 	.word	0xffffffff


	//   ....[102]....
        /*03c0*/ 	.word	0xffffffff


	//   ....[103]....
        /*03c4*/ 	.word	0xffffffff


	//   ....[104]....
        /*03c8*/ 	.word	0xffffffff


	//   ....[105]....
        /*03cc*/ 	.word	0xffffffff


	//   ....[106]....
        /*03d0*/ 	.word	0xffffffff


	//   ....[107]....
        /*03d4*/ 	.word	0xffffffff


	//   ....[108]....
        /*03d8*/ 	.word	0xffffffff


	//   ....[109]....
        /*03dc*/ 	.word	0xffffffff


	//   ....[110]....
        /*03e0*/ 	.word	0x0500000f


	//   ....[111]....
        /*03e4*/ 	.word	0x0500000f


	//   ....[112]....
        /*03e8*/ 	.word	0x0500000f


	//   ....[113]....
        /*03ec*/ 	.word	0x0500000f


	//----- nvinfo : EIATTR_COOP_GROUP_INSTR_OFFSETS
	.align		4
.L_836:
        /*03f0*/ 	.byte	0x04, 0x28
        /*03f2*/ 	.short	(.L_838 - .L_837)


	//   ....[0]....
.L_837:
        /*03f4*/ 	.word	0x00000060


	//   ....[1]....
        /*03f8*/ 	.word	0x000001f0


	//   ....[2]....
        /*03fc*/ 	.word	0x00000280


	//   ....[3]....
        /*0400*/ 	.word	0x00000400


	//   ....[4]....
        /*0404*/ 	.word	0x00000680


	//   ....[5]....
        /*0408*/ 	.word	0x00001170


	//   ....[6]....
        /*040c*/ 	.word	0x00002300


	//   ....[7]....
        /*0410*/ 	.word	0x00002640


	//   ....[8]....
        /*0414*/ 	.word	0x00002690


	//   ....[9]....
        /*0418*/ 	.word	0x00002e00


	//   ....[10]....
        /*041c*/ 	.word	0x00002e80


	//   ....[11]....
        /*0420*/ 	.word	0x00002ec0


	//   ....[12]....
        /*0424*/ 	.word	0x00002fa0


	//   ....[13]....
        /*0428*/ 	.word	0x00002fd0


	//   ....[14]....
        /*042c*/ 	.word	0x00003020


	//   ....[15]....
        /*0430*/ 	.word	0x00003030


	//   ....[16]....
        /*0434*/ 	.word	0x00003040


	//   ....[17]....
        /*0438*/ 	.word	0x00003050


	//   ....[18]....
        /*043c*/ 	.word	0x00003120


	//   ....[19]....
        /*0440*/ 	.word	0x00003130


	//   ....[20]....
        /*0444*/ 	.word	0x00003160


	//   ....[21]....
        /*0448*/ 	.word	0x00003170


	//   ....[22]....
        /*044c*/ 	.word	0x00003190


	//   ....[23]....
        /*0450*/ 	.word	0x00003260


	//   ....[24]....
        /*0454*/ 	.word	0x000032a0


	//   ....[25]....
        /*0458*/ 	.word	0x000032e0


	//   ....[26]....
        /*045c*/ 	.word	0x00003320


	//   ....[27]....
        /*0460*/ 	.word	0x00003340


	//   ....[28]....
        /*0464*/ 	.word	0x00003360


	//   ....[29]....
        /*0468*/ 	.word	0x000033c0


	//   ....[30]....
        /*046c*/ 	.word	0x00003400


	//   ....[31]....
        /*0470*/ 	.word	0x00003440


	//   ....[32]....
        /*0474*/ 	.word	0x000034c0


	//   ....[33]....
        /*0478*/ 	.word	0x000034f0


	//   ....[34]....
        /*047c*/ 	.word	0x00003520


	//   ....[35]....
        /*0480*/ 	.word	0x00003550


	//   ....[36]....
        /*0484*/ 	.word	0x00003680


	//   ....[37]....
        /*0488*/ 	.word	0x000036a0


	//   ....[38]....
        /*048c*/ 	.word	0x00003830


	//   ....[39]....
        /*0490*/ 	.word	0x00003850


	//   ....[40]....
        /*0494*/ 	.word	0x00003920


	//   ....[41]....
        /*0498*/ 	.word	0x00003960


	//   ....[42]....
        /*049c*/ 	.word	0x000039a0


	//   ....[43]....
        /*04a0*/ 	.word	0x000039e0


	//   ....[44]....
        /*04a4*/ 	.word	0x00003a10


	//   ....[45]....
        /*04a8*/ 	.word	0x00003a40


	//   ....[46]....
        /*04ac*/ 	.word	0x00003bd0


	//   ....[47]....
        /*04b0*/ 	.word	0x00003c10


	//   ....[48]....
        /*04b4*/ 	.word	0x00003c40


	//   ....[49]....
        /*04b8*/ 	.word	0x00003c60


	//   ....[50]....
        /*04bc*/ 	.word	0x00003c90


	//   ....[51]....
        /*04c0*/ 	.word	0x00003cb0


	//   ....[52]....
        /*04c4*/ 	.word	0x00003cd0


	//   ....[53]....
        /*04c8*/ 	.word	0x00003d10


	//   ....[54]....
        /*04cc*/ 	.word	0x000065a0


	//   ....[55]....
        /*04d0*/ 	.word	0x000065b0


	//   ....[56]....
        /*04d4*/ 	.word	0x000065c0


	//   ....[57]....
        /*04d8*/ 	.word	0x000065d0


	//   ....[58]....
        /*04dc*/ 	.word	0x000065e0


	//   ....[59]....
        /*04e0*/ 	.word	0x000065f0


	//   ....[60]....
        /*04e4*/ 	.word	0x00006600


	//   ....[61]....
        /*04e8*/ 	.word	0x00006610


	//   ....[62]....
        /*04ec*/ 	.word	0x00006620


	//   ....[63]....
        /*04f0*/ 	.word	0x00006630


	//   ....[64]....
        /*04f4*/ 	.word	0x00006640


	//   ....[65]....
        /*04f8*/ 	.word	0x00006650


	//   ....[66]....
        /*04fc*/ 	.word	0x00006760


	//   ....[67]....
        /*0500*/ 	.word	0x000067a0


	//   ....[68]....
        /*0504*/ 	.word	0x00006800


	//   ....[69]....
        /*0508*/ 	.word	0x00006840


	//   ....[70]....
        /*050c*/ 	.word	0x00006880


	//   ....[71]....
        /*0510*/ 	.word	0x000068c0


	//   ....[72]....
        /*0514*/ 	.word	0x00006900


	//   ....[73]....
        /*0518*/ 	.word	0x00006ac0


	//   ....[74]....
        /*051c*/ 	.word	0x00006cb0


	//   ....[75]....
        /*0520*/ 	.word	0x00007010


	//   ....[76]....
        /*0524*/ 	.word	0x00007140


	//   ....[77]....
        /*0528*/ 	.word	0x000071d0


	//   ....[78]....
        /*052c*/ 	.word	0x00007410


	//   ....[79]....
        /*0530*/ 	.word	0x00007430


	//   ....[80]....
        /*0534*/ 	.word	0x00007440


	//   ....[81]....
        /*0538*/ 	.word	0x00007460


	//   ....[82]....
        /*053c*/ 	.word	0x00007470


	//   ....[83]....
        /*0540*/ 	.word	0x00007490


	//   ....[84]....
        /*0544*/ 	.word	0x000077f0


	//   ....[85]....
        /*0548*/ 	.word	0x00007830


	//   ....[86]....
        /*054c*/ 	.word	0x00007d10


	//   ....[87]....
        /*0550*/ 	.word	0x00007d30


	//   ....[88]....
        /*0554*/ 	.word	0x00007d60


	//   ....[89]....
        /*0558*/ 	.word	0x00007d70


	//   ....[90]....
        /*055c*/ 	.word	0x00007ef0


	//   ....[91]....
        /*0560*/ 	.word	0x00007f00


	//   ....[92]....
        /*0564*/ 	.word	0x00007f40


	//   ....[93]....
        /*0568*/ 	.word	0x00007f70


	//   ....[94]....
        /*056c*/ 	.word	0x00008000


	//   ....[95]....
        /*0570*/ 	.word	0x00008030


	//   ....[96]....
        /*0574*/ 	.word	0x00008070


	//   ....[97]....
        /*0578*/ 	.word	0x000080b0


	//   ....[98]....
        /*057c*/ 	.word	0x000080e0


	//   ....[99]....
        /*0580*/ 	.word	0x00008120


	//   ....[100]....
        /*0584*/ 	.word	0x00008130


	//   ....[101]....
        /*0588*/ 	.word	0x00008160


	//   ....[102]....
        /*058c*/ 	.word	0x0000a560


	//   ....[103]....
        /*0590*/ 	.word	0x0000b300


	//   ....[104]....
        /*0594*/ 	.word	0x0000bad0


	//   ....[105]....
        /*0598*/ 	.word	0x0000be00


	//   ....[106]....
        /*059c*/ 	.word	0x0000c1c0


	//   ....[107]....
        /*05a0*/ 	.word	0x0000c470


	//   ....[108]....
        /*05a4*/ 	.word	0x0000c720


	//   ....[109]....
        /*05a8*/ 	.word	0x0000c990


	//   ....[110]....
        /*05ac*/ 	.word	0x0000eae0


	//   ....[111]....
        /*05b0*/ 	.word	0x0000ecd0


	//   ....[112]....
        /*05b4*/ 	.word	0x0000ed40


	//   ....[113]....
        /*05b8*/ 	.word	0x0000edb0


	//----- nvinfo : EIATTR_REG_RECONFIG
	.align		4
.L_838:
        /*05bc*/ 	.byte	0x01, 0x54
	.zero		2


	//----- nvinfo : EIATTR_SYSCALL_OFFSETS
	.align		4
        /*05c0*/ 	.byte	0x04, 0x46
        /*05c2*/ 	.short	(.L_840 - .L_839)


	//   ....[0]....
.L_839:
        /*05c4*/ 	.word	0x00000dd0


	//   ....[1]....
        /*05c8*/ 	.word	0x00000ec0


	//   ....[2]....
        /*05cc*/ 	.word	0x00001020


	//   ....[3]....
        /*05d0*/ 	.word	0x00001110


	//   ....[4]....
        /*05d4*/ 	.word	0x00009de0


	//   ....[5]....
        /*05d8*/ 	.word	0x00009f10


	//   ....[6]....
        /*05dc*/ 	.word	0x0000a030


	//   ....[7]....
        /*05e0*/ 	.word	0x0000a150


	//----- nvinfo : EIATTR_MBARRIER_INSTR_OFFSETS
	.align		4
.L_840:
        /*05e4*/ 	.byte	0x04, 0x39
        /*05e6*/ 	.short	(.L_842 - .L_841)


	//   ....[0]....
.L_841:
        /*05e8*/ 	.word	0x000002c0
        /*05ec*/ 	.word	0x000000ff
        /*05f0*/ 	.word	0x00026800
        /*05f4*/ 	.short	0x0100
        /*05f6*/ 	.byte	0x06
	.zero		1


	//   ....[1]....
        /*05f8*/ 	.word	0x000003b0
        /*05fc*/ 	.word	0x000000ff
        /*0600*/ 	.word	0x00026810
        /*0604*/ 	.short	0x0100
        /*0606*/ 	.byte	0x08
	.zero		1


	//   ....[2]....
        /*0608*/ 	.word	0x000003c0
        /*060c*/ 	.word	0x000000ff
        /*0610*/ 	.word	0x00026820
        /*0614*/ 	.short	0x0100
        /*0616*/ 	.byte	0x08
	.zero		1


	//   ....[3]....
        /*0618*/ 	.word	0x000003d0
        /*061c*/ 	.word	0x000000ff
        /*0620*/ 	.word	0x00026818
        /*0624*/ 	.short	0x0100
        /*0626*/ 	.byte	0x08
	.zero		1


	//   ....[4]....
        /*0628*/ 	.word	0x000003e0
        /*062c*/ 	.word	0x000000ff
        /*0630*/ 	.word	0x00026828
        /*0634*/ 	.short	0x0100
        /*0636*/ 	.byte	0x08
	.zero		1


	//   ....[5]....
        /*0638*/ 	.word	0x00000510
        /*063c*/ 	.word	0x000000ff
        /*0640*/ 	.word	0x00026830
        /*0644*/ 	.short	0x0100
        /*0646*/ 	.byte	0x08
	.zero		1


	//   ....[6]....
        /*0648*/ 	.word	0x00000520
        /*064c*/ 	.word	0x000000ff
        /*0650*/ 	.word	0x00026840
        /*0654*/ 	.short	0x0100
        /*0656*/ 	.byte	0x08
	.zero		1


	//   ....[7]....
        /*0658*/ 	.word	0x00000530
        /*065c*/ 	.word	0x000000ff
        /*0660*/ 	.word	0x00026838
        /*0664*/ 	.short	0x0100
        /*0666*/ 	.byte	0x08
	.zero		1


	//   ....[8]....
        /*0668*/ 	.word	0x00000540
        /*066c*/ 	.word	0x000000ff
        /*0670*/ 	.word	0x00026848
        /*0674*/ 	.short	0x0100
        /*0676*/ 	.byte	0x08
	.zero		1


	//   ....[9]....
        /*0678*/ 	.word	0x000011d0
        /*067c*/ 	.word	0x00000011
        /*0680*/ 	.word	0x00026800
        /*0684*/ 	.short	0x010a
        /*0686*/ 	.byte	0x3f
	.zero		1


	//   ....[10]....
        /*0688*/ 	.word	0x00001200
        /*068c*/ 	.word	0x00000011
        /*0690*/ 	.word	0x00026800
        /*0694*/ 	.short	0x010a
        /*0696*/ 	.byte	0x3f
	.zero		1


	//   ....[11]....
        /*0698*/ 	.word	0x00001ad0
        /*069c*/ 	.word	0x00000008
        /*06a0*/ 	.word	0x00026810
        /*06a4*/ 	.short	0x010a
        /*06a6*/ 	.byte	0x3f
	.zero		1


	//   ....[12]....
        /*06a8*/ 	.word	0x00001b40
        /*06ac*/ 	.word	0x00000008
        /*06b0*/ 	.word	0x00026810
        /*06b4*/ 	.short	0x010a
        /*06b6*/ 	.byte	0x3f
	.zero		1


	//   ....[13]....
        /*06b8*/ 	.word	0x00001f00
        /*06bc*/ 	.word	0x00000008
        /*06c0*/ 	.word	0x00026830
        /*06c4*/ 	.short	0x010a
        /*06c6*/ 	.byte	0x3f
	.zero		1


	//   ....[14]....
        /*06c8*/ 	.word	0x00001f80
        /*06cc*/ 	.word	0x00000008
        /*06d0*/ 	.word	0x00026830
        /*06d4*/ 	.short	0x010a
        /*06d6*/ 	.byte	0x3f
	.zero		1


	//   ....[15]....
        /*06d8*/ 	.word	0x000054c0
        /*06dc*/ 	.word	0x00000009
        /*06e0*/ 	.word	0x00000000
        /*06e4*/ 	.short	0x0101
        /*06e6*/ 	.byte	0x3f
	.zero		1


	//   ....[16]....
        /*06e8*/ 	.word	0x00005850
        /*06ec*/ 	.word	0x00000008
        /*06f0*/ 	.word	0x00000000
        /*06f4*/ 	.short	0x0101
        /*06f6*/ 	.byte	0x3f
	.zero		1


	//   ....[17]....
        /*06f8*/ 	.word	0x00005f80
        /*06fc*/ 	.word	0x00000006
        /*0700*/ 	.word	0x00026810
        /*0704*/ 	.short	0x010a
        /*0706*/ 	.byte	0x3f
	.zero		1


	//   ....[18]....
        /*0708*/ 	.word	0x00006000
        /*070c*/ 	.word	0x00000006
        /*0710*/ 	.word	0x00026810
        /*0714*/ 	.short	0x010a
        /*0716*/ 	.byte	0x3f
	.zero		1


	//   ....[19]....
        /*0718*/ 	.word	0x00006380
        /*071c*/ 	.word	0x00000006
        /*0720*/ 	.word	0x00026830
        /*0724*/ 	.short	0x010a
        /*0726*/ 	.byte	0x3f
	.zero		1


	//   ....[20]....
        /*0728*/ 	.word	0x00006410
        /*072c*/ 	.word	0x00000006
        /*0730*/ 	.word	0x00026830
        /*0734*/ 	.short	0x010a
        /*0736*/ 	.byte	0x3f
	.zero		1


	//   ....[21]....
        /*0738*/ 	.word	0x00009670
        /*073c*/ 	.word	0x00000005
        /*0740*/ 	.word	0x00000000
        /*0744*/ 	.short	0x0101
        /*0746*/ 	.byte	0x3f
	.zero		1


	//   ....[22]....
        /*0748*/ 	.word	0x00009a10
        /*074c*/ 	.word	0x00000006
        /*0750*/ 	.word	0x00000000
        /*0754*/ 	.short	0x0101
        /*0756*/ 	.byte	0x3f
	.zero		1


	//   ....[23]....
        /*0758*/ 	.word	0x0000d1b0
        /*075c*/ 	.word	0x00000000
        /*0760*/ 	.word	0x00026820
        /*0764*/ 	.short	0x010a
        /*0766*/ 	.byte	0x3f
	.zero		1


	//   ....[24]....
        /*0768*/ 	.word	0x0000d700
        /*076c*/ 	.word	0x00000000
        /*0770*/ 	.word	0x00026840
        /*0774*/ 	.short	0x010a
        /*0776*/ 	.byte	0x3f
	.zero		1


	//   ....[25]....
        /*0778*/ 	.word	0x0000d950
        /*077c*/ 	.word	0x00000000
        /*0780*/ 	.word	0x00026828
        /*0784*/ 	.short	0x010a
        /*0786*/ 	.byte	0x3f
	.zero		1


	//   ....[26]....
        /*0788*/ 	.word	0x0000dbc0
        /*078c*/ 	.word	0x00000000
        /*0790*/ 	.word	0x00026848
        /*0794*/ 	.short	0x010a
        /*0796*/ 	.byte	0x3f
	.zero		1


	//   ....[27]....
        /*0798*/ 	.word	0x0000ddc0
        /*079c*/ 	.word	0x00000000
        /*07a0*/ 	.word	0x00026820
        /*07a4*/ 	.short	0x010a
        /*07a6*/ 	.byte	0x3f
	.zero		1


	//   ....[28]....
        /*07a8*/ 	.word	0x0000e070
        /*07ac*/ 	.word	0x00000000
        /*07b0*/ 	.word	0x00026840
        /*07b4*/ 	.short	0x010a
        /*07b6*/ 	.byte	0x3f
	.zero		1


	//   ....[29]....
        /*07b8*/ 	.word	0x0000e290
        /*07bc*/ 	.word	0x00000000
        /*07c0*/ 	.word	0x00026828
        /*07c4*/ 	.short	0x010a
        /*07c6*/ 	.byte	0x3f
	.zero		1


	//   ....[30]....
        /*07c8*/ 	.word	0x0000e550
        /*07cc*/ 	.word	0x00000004
        /*07d0*/ 	.word	0x00026840
        /*07d4*/ 	.short	0x010a
        /*07d6*/ 	.byte	0x3f
	.zero		1


	//   ....[31]....
        /*07d8*/ 	.word	0x0000e950
        /*07dc*/ 	.word	0x00000007
        /*07e0*/ 	.word	0x00000000
        /*07e4*/ 	.short	0x010a
        /*07e6*/ 	.byte	0x3f
	.zero		1


	//   ....[32]....
        /*07e8*/ 	.word	0x0000e9b0
        /*07ec*/ 	.word	0x00000003
        /*07f0*/ 	.word	0x00000000
        /*07f4*/ 	.short	0x010a
        /*07f6*/ 	.byte	0x3f
	.zero		1


	//   ....[33]....
        /*07f8*/ 	.word	0x0000ea10
        /*07fc*/ 	.word	0x00000005
        /*0800*/ 	.word	0x00000000
        /*0804*/ 	.short	0x010a
        /*0806*/ 	.byte	0x3f
	.zero		1


	//   ....[34]....
        /*0808*/ 	.word	0x0000ea40
        /*080c*/ 	.word	0x00000003
        /*0810*/ 	.word	0x00000000
        /*0814*/ 	.short	0x010a
        /*0816*/ 	.byte	0x3f
	.zero		1


	//   ....[35]....
        /*0818*/ 	.word	0x0000eb10
        /*081c*/ 	.word	0x00000011
        /*0820*/ 	.word	0x00026800
        /*0824*/ 	.short	0x010a
        /*0826*/ 	.byte	0x3f
	.zero		1


	//   ....[36]....
        /*0828*/ 	.word	0x0000eb60
        /*082c*/ 	.word	0x00000008
        /*0830*/ 	.word	0x00026810
        /*0834*/ 	.short	0x010a
        /*0836*/ 	.byte	0x3f
	.zero		1


	//   ....[37]....
        /*0838*/ 	.word	0x0000ebb0
        /*083c*/ 	.word	0x00000008
        /*0840*/ 	.word	0x00026830
        /*0844*/ 	.short	0x010a
        /*0846*/ 	.byte	0x3f
	.zero		1


	//   ....[38]....
        /*0848*/ 	.word	0x0000ec00
        /*084c*/ 	.word	0x00000006
        /*0850*/ 	.word	0x00026810
        /*0854*/ 	.short	0x010a
        /*0856*/ 	.byte	0x3f
	.zero		1


	//   ....[39]....
        /*0858*/ 	.word	0x0000ec50
        /*085c*/ 	.word	0x00000006
        /*0860*/ 	.word	0x00026830
        /*0864*/ 	.short	0x010a
        /*0866*/ 	.byte	0x3f
	.zero		1


	//   ....[40]....
        /*0868*/ 	.word	0x0000edf0
        /*086c*/ 	.word	0x00000000
        /*0870*/ 	.word	0x00026820
        /*0874*/ 	.short	0x010a
        /*0876*/ 	.byte	0x3f
	.zero		1


	//   ....[41]....
        /*0878*/ 	.word	0x0000ee40
        /*087c*/ 	.word	0x00000000
        /*0880*/ 	.word	0x00026840
        /*0884*/ 	.short	0x010a
        /*0886*/ 	.byte	0x3f
	.zero		1


	//   ....[42]....
        /*0888*/ 	.word	0x0000ee90
        /*088c*/ 	.word	0x00000000
        /*0890*/ 	.word	0x00026828
        /*0894*/ 	.short	0x010a
        /*0896*/ 	.byte	0x3f
	.zero		1


	//   ....[43]....
        /*0898*/ 	.word	0x0000eee0
        /*089c*/ 	.word	0x00000000
        /*08a0*/ 	.word	0x00026848
        /*08a4*/ 	.short	0x010a
        /*08a6*/ 	.byte	0x3f
	.zero		1


	//   ....[44]....
        /*08a8*/ 	.word	0x0000ef40
        /*08ac*/ 	.word	0x00000000
        /*08b0*/ 	.word	0x00026820
        /*08b4*/ 	.short	0x010a
        /*08b6*/ 	.byte	0x3f
	.zero		1


	//   ....[45]....
        /*08b8*/ 	.word	0x0000ef90
        /*08bc*/ 	.word	0x00000000
        /*08c0*/ 	.word	0x00026840
        /*08c4*/ 	.short	0x010a
        /*08c6*/ 	.byte	0x3f
	.zero		1


	//   ....[46]....
        /*08c8*/ 	.word	0x0000efe0
        /*08cc*/ 	.word	0x00000000
        /*08d0*/ 	.word	0x00026828
        /*08d4*/ 	.short	0x010a
        /*08d6*/ 	.byte	0x3f
	.zero		1


	//   ....[47]....
        /*08d8*/ 	.word	0x0000f030
        /*08dc*/ 	.word	0x00000004
        /*08e0*/ 	.word	0x00026840
        /*08e4*/ 	.short	0x010a
        /*08e6*/ 	.byte	0x3f
	.zero		1


	//   ....[48]....
        /*08e8*/ 	.word	0x0000f100
        /*08ec*/ 	.word	0x00000007
        /*08f0*/ 	.word	0x00000000
        /*08f4*/ 	.short	0x010a
        /*08f6*/ 	.byte	0x3f
	.zero		1


	//   ....[49]....
        /*08f8*/ 	.word	0x0000f150
        /*08fc*/ 	.word	0x00000003
        /*0900*/ 	.word	0x00000000
        /*0904*/ 	.short	0x010a
        /*0906*/ 	.byte	0x3f
	.zero		1


	//   ....[50]....
        /*0908*/ 	.word	0x0000f1a0
        /*090c*/ 	.word	0x00000005
        /*0910*/ 	.word	0x00000000
        /*0914*/ 	.short	0x010a
        /*0916*/ 	.byte	0x3f
	.zero		1


	//----- nvinfo : EIATTR_NUM_MBARRIERS
	.align		4
.L_842:
        /*0918*/ 	.byte	0x03, 0x38
        /*091a*/ 	.short	0x0009


	//----- nvinfo : EIATTR_EXIT_INSTR_OFFSETS
	.align		4
        /*091c*/ 	.byte	0x04, 0x1c
        /*091e*/ 	.short	(.L_844 - .L_843)


	//   ....[0]....
.L_843:
        /*0920*/ 	.word	0x0000ea90


	//----- nvinfo : EIATTR_MAX_THREADS
	.align		4
.L_844:
        /*0924*/ 	.byte	0x04, 0x05
        /*0926*/ 	.short	(.L_846 - .L_845)
.L_845:
        /*0928*/ 	.word	0x00000180
        /*092c*/ 	.word	0x00000001
        /*0930*/ 	.word	0x00000001


	//----- nvinfo : EIATTR_CRS_STACK_SIZE
	.align		4
.L_846:
        /*0934*/ 	.byte	0x04, 0x1e
        /*0936*/ 	.short	(.L_848 - .L_847)
.L_847:
        /*0938*/ 	.word	0x00000000


	//----- nvinfo : EIATTR_CBANK_PARAM_SIZE
	.align		4
.L_848:
        /*093c*/ 	.byte	0x03, 0x19
        /*093e*/ 	.short	0x0970


	//----- nvinfo : EIATTR_PARAM_CBANK
	.align		4
        /*0940*/ 	.byte	0x04, 0x0a
        /*0942*/ 	.short	(.L_850 - .L_849)
	.align		4
.L_849:
        /*0944*/ 	.word	index@(.nv.constant0._ZN7cutlass13device_kernelIN5flash11enable_sm90INS1_16FlashAttnBwdSm90INS1_25CollectiveMainloopBwdSm90ILi2ELi2ELi2EN4cute5tupleIJNS5_1CILi1EEES8_S8_EEENS6_IJNS7_ILi96EEENS7_ILi128EEENS7_ILi64EEEEEENS_10bfloat16_tEfNS_4arch4Sm90ELb1ELb0ELb1ELb0ELb1ELb1ELb0ELb1ELi2ELi1ELi2ELi2ELb0EEENS1_21CollectiveEpilogueBwdISD_SE_SG_Li256ELb0ELb0ELi1EEENS1_25SingleTileBwdLPTSchedulerILb0ELi128ELb1EEEEEEEEEvNT_6ParamsE)
        /*0948*/ 	.short	0x0210
        /*094a*/ 	.short	0x0970


	//----- nvinfo : EIATTR_SW_WAR
	.align		4
.L_850:
        /*094c*/ 	.byte	0x04, 0x36
        /*094e*/ 	.short	(.L_852 - .L_851)
.L_851:
        /*0950*/ 	.word	0x00000008
.L_852:


//--------------------- .nv.info._ZN7cutlass13device_kernelIN5flash11enable_sm90INS1_16FlashAttnBwdSm90INS1_25CollectiveMainloopBwdSm90ILi2ELi2ELi2EN4cute5tupleIJNS5_1CILi1EEES8_S8_EEENS6_IJNS7_ILi96EEENS7_ILi128EEENS7_ILi64EEEEEENS_10bfloat16_tEfNS_4arch4Sm90ELb1ELb0ELb1ELb0ELb0ELb1ELb0ELb1ELi2ELi1ELi2ELi2ELb0EEENS1_24CollectiveEpilogueBwdGQAISD_fSG_Li256ELb0ELb0EEENS1_25SingleTileBwdLPTSchedulerILb0ELi128ELb0EEEEEEEEEvNT_6ParamsE --------------------------
	.section	.nv.info._ZN7cutlass13device_kernelIN5flash11enable_sm90INS1_16FlashAttnBwdSm90INS1_25CollectiveMainloopBwdSm90ILi2ELi2ELi2EN4cute5tupleIJNS5_1CILi1EEES8_S8_EEENS6_IJNS7_ILi96EEENS7_ILi128EEENS7_ILi64EEEEEENS_10bfloat16_tEfNS_4arch4Sm90ELb1ELb0ELb1ELb0ELb0ELb1ELb0ELb1ELi2ELi1ELi2ELi2ELb0EEENS1_24CollectiveEpilogueBwdGQAISD_fSG_Li256ELb0ELb0EEENS1_25SingleTileBwdLPTSchedulerILb0ELi128ELb0EEEEEEEEEvNT_6ParamsE,"",@"SHT_CUDA_INFO"
	.sectionflags	@""
	.align	4


	//----- nvinfo : EIATTR_CUDA_API_VERSION
	.align		4
        /*0000*/ 	.byte	0x04, 0x37
        /*0002*/ 	.short	(.L_854 - .L_853)
.L_853:
        /*0004*/ 	.word	0x00000082


	//----- nvinfo : EIATTR_KPARAM_INFO
	.align		4
.L_854:
        /*0008*/ 	.byte	0x04, 0x17
        /*000a*/ 	.short	(.L_856 - .L_855)
.L_855:
        /*000c*/ 	.word	0x00000000
        /*0010*/ 	.short	0x0000
        /*0012*/ 	.short	0x0070
        /*0014*/ 	.byte	0x00, 0xf0, 0x01, 0x1c


	//----- nvinfo : EIATTR_SPARSE_MMA_MASK
	.align		4
.L_856:
        /*0018*/ 	.byte	0x03, 0x50
        /*001a*/ 	.short	0x0000


	//----- nvinfo : EIATTR_MAXREG_COUNT
	.align		4
        /*001c*/ 	.byte	0x03, 0x1b
        /*001e*/ 	.short	0x00a8


	//----- nvinfo : EIATTR_NUM_BARRIERS
	.align		4
        /*0020*/ 	.byte	0x02, 0x4c
        /*0022*/ 	.byte	0x10
	.zero		1


	//----- nvinfo : EIATTR_EXTERNS
	.align		4
        /*0024*/ 	.byte	0x04, 0x0f
        /*0026*/ 	.short	(.L_858 - .L_857)


	//   ....[0]....
	.align		4
.L_857:
        /*0028*/ 	.word	index@(__assertfail)


	//----- nvinfo : EIATTR_ANNOTATIONS
	.align		4
.L_858:
        /*002c*/ 	.byte	0x04, 0x55
        /*002e*/ 	.short	(.L_860 - .L_859)


	//   ....[0]....
.L_859:
        /* <DEDUP_REMOVED lines=36> */


	//----- nvinfo : EIATTR_MERCURY_ISA_VERSION
	.align		4
.L_860:
        /*0260*/ 	.byte	0x03, 0x5f
        /*0262*/ 	.short	0x0101


	//----- nvinfo : EIATTR_INT_WARP_WIDE_INSTR_OFFSETS
	.align		4
        /*0264*/ 	.byte	0x04, 0x31
        /*0266*/ 	.short	(.L_862 - .L_861)


	//   ....[0]....
.L_861:
        /*0268*/ 	.word	0x00000180


	//   ....[1]....
        /*026c*/ 	.word	0x00000240


	//----- nvinfo : EIATTR_COOP_GROUP_MASK_REGIDS
	.align		4
.L_862:
        /*0270*/ 	.byte	0x04, 0x29
        /*0272*/ 	.short	(.L_864 - .L_863)


	//   ....[0]....
.L_863:
        /*0274*/ 	.word	0xffffffff


	//   ....[1]....
        /*0278*/ 	.word	0xffffffff


	//   ....[2]....
        /*027c*/ 	.word	0xffffffff


	//   ....[3]....
        /*0280*/ 	.word	0xffffffff


	//   ....[4]....
        /*0284*/ 	.word	0xffffffff


	//   ....[5]....
        /*0288*/ 	.word	0xffffffff


	//   ....[6]....
        /*028c*/ 	.word	0xffffffff


	//   ....[7]....
        /*0290*/ 	.word	0xffffffff


	//   ....[8]....
        /*0294*/ 	.word	0xffffffff


	//   ....[9]....
        /*0298*/ 	.word	0xffffffff


	//   ....[10]....
        /*029c*/ 	.word	0xffffffff


	//   ....[11]....
        /*02a0*/ 	.word	0xffffffff


	//   ....[12]....
        /*02a4*/ 	.word	0xffffffff


	//   ....[13]....
        /*02a8*/ 	.word	0xffffffff


	//   ....[14]....
        /*02ac*/ 	.word	0xffffffff


	//   ....[15]....
        /*02b0*/ 	.word	0xffffffff


	//   ....[16]....
        /*02b4*/ 	.word	0xffffffff


	//   ....[17]....
        /*02b8*/ 	.word	0xffffffff


	//   ....[18]....
        /*02bc*/ 	.word	0xffffffff


	//   ....[19]....
        /*02c0*/ 	.word	0xffffffff


	//   ....[20]....
        /*02c4*/ 	.word	0xffffffff


	//   ....[21]....
        /*02c8*/ 	.word	0xffffffff


	//   ....[22]....
        /*02cc*/ 	.word	0xffffffff


	//   ....[23]....
        /*02d0*/ 	.word	0xffffffff


	//   ....[24]....
        /*02d4*/ 	.word	0xffffffff


	//   ....[25]....
        /*02d8*/ 	.word	0xffffffff


	//   ....[26]....
        /*02dc*/ 	.word	0xffffffff


	//   ....[27]....
        /*02e0*/ 	.word	0xffffffff


	//   ....[28]....
        /*02e4*/ 	.word	0xffffffff


	//   ....[29]....
        /*02e8*/ 	.word	0xffffffff


	//   ....[30]....
        /*02ec*/ 	.word	0xffffffff


	//   ....[31]....
        /*02f0*/ 	.word	0xffffffff


	//   ....[32]....
        /*02f4*/ 	.word	0xffffffff


	//   ....[33]....
        /*02f8*/ 	.word	0xffffffff


	//   ....[34]....
        /*02fc*/ 	.word	0xffffffff


	//   ....[35]....
        /*0300*/ 	.word	0xffffffff


	//   ....[36]....
        /*0304*/ 	.word	0xffffffff


	//   ....[37]....
        /*0308*/ 	.word	0xffffffff


	//   ....[38]....
        /*030c*/ 	.word	0xffffffff


	//   ....[39]....
        /*0310*/ 	.word	0xffffffff


	//   ....[40]....
        /*0314*/ 	.word	0xffffffff


	//   ....[41]....
        /*0318*/ 	.word	0xffffffff


	//   ....[42]....
        /*031c*/ 	.word	0xffffffff


	//   ....[43]....
        /*0320*/ 	.word	0xffffffff


	//   ....[44]....
        /*0324*/ 	.word	0xffffffff


	//   ....[45]....
        /*0328*/ 	.word	0xffffffff


	//   ....[46]....
        /*032c*/ 	.word	0xffffffff


	//   ....[47]....
        /*0330*/ 	.word	0xffffffff


	//   ....[48]....
        /*0334*/ 	.word	0xffffffff


	//   ....[49]....
        /*0338*/ 	.word	0xffffffff


	//   ....[50]....
        /*033c*/ 	.word	0xffffffff


	//   ....[51]....
        /*0340*/ 	.word	0xffffffff


	//   ....[52]....
        /*0344*/ 	.word	0xffffffff


	//   ....[53]....
        /*0348*/ 	.word	0xffffffff


	//   ....[54]....
        /*034c*/ 	.word	0xffffffff


	//   ....[55]....
        /*0350*/ 	.word	0xffffffff


	//   ....[56]....
        /*0354*/ 	.word	0xffffffff


	//   ....[57]....
        /*0358*/ 	.word	0xffffffff


	//   ....[58]....
        /*035c*/ 	.word	0xffffffff


	//   ....[59]....
        /*0360*/ 	.word	0xffffffff


	//   ....[60]....
        /*0364*/ 	.word	0xffffffff


	//   ....[61]....
        /*0368*/ 	.word	0xffffffff


	//   ....[62]....
        /*036c*/ 	.word	0xffffffff


	//   ....[63]....
        /*0370*/ 	.word	0xffffffff


	//   ....[64]....
        /*0374*/ 	.word	0xffffffff


	//   ....[65]....
        /*0378*/ 	.word	0xffffffff


	//   ....[66]....
        /*037c*/ 	.word	0xffffffff


	//   ....[67]....
        /*0380*/ 	.word	0xffffffff


	//   ....[68]....
        /*0384*/ 	.word	0xffffffff


	//   ....[69]....
        /*0388*/ 	.word	0xffffffff


	//   ....[70]....
        /*038c*/ 	.word	0xffffffff


	//   ....[71]....
        /*0390*/ 	.word	0xffffffff


	//   ....[72]....
        /*0394*/ 	.word	0xffffffff


	//   ....[73]....
        /*0398*/ 	.word	0xffffffff


	//   ....[74]....
        /*039c*/ 	.word	0xffffffff


	//   ....[75]....
        /*03a0*/ 	.word	0xffffffff


	//   ....[76]....
        /*03a4*/ 	.word	0xffffffff


	//   ....[77]....
        /*03a8*/ 	.word	0xffffffff


	//   ....[78]....
        /*03ac*/ 	.word	0xffffffff


	//   ....[79]....
        /*03b0*/ 	.word	0xffffffff


	//   ....[80]....
        /*03b4*/ 	.word	0xffffffff


	//   ....[81]....
        /*03b8*/ 	.word	0xffffffff


	//   ....[82]....
        /*03bc*/ 	.word	0xffffffff


	//   ....[83]....
        /*03c0*/ 	.word	0xffffffff


	//   ....[84]....
        /*03c4*/ 	.word	0xffffffff


	//   ....[85]....
        /*03c8*/ 	.word	0xffffffff


	//   ....[86]....
        /*03cc*/ 	.word	0xffffffff


	//   ....[87]....
        /*03d0*/ 	.word	0xffffffff


	//   ....[88]....
        /*03d4*/ 	.word	0xffffffff


	//   ....[89]....
        /*03d8*/ 	.word	0xffffffff


	//   ....[90]....
        /*03dc*/ 	.word	0xffffffff


	//   ....[91]....
        /*03e0*/ 	.word	0xffffffff


	//   ....[92]....
        /*03e4*/ 	.word	0xffffffff


	//   ....[93]....
        /*03e8*/ 	.word	0xffffffff


	//   ....[94]....
        /*03ec*/ 	.word	0xffffffff


	//   ....[95]....
        /*03f0*/ 	.word	0xffffffff


	//   ....[96]....
        /*03f4*/ 	.word	0xffffffff


	//   ....[97]....
        /*03f8*/ 	.word	0xffffffff


	//   ....[98]....
        /*03fc*/ 	.word	0xffffffff


	//   ....[99]....
        /*0400*/ 	.word	0xffffffff


	//   ....[100]....
        /*0404*/ 	.word	0xffffffff


	//   ....[101]....
        /*0408*/ 	.word	0xffffffff


	//   ....[102]....
        /*040c*/ 	.word	0xffffffff


	//   ....[103]....
        /*0410*/ 	.word	0x0500000f


	//----- nvinfo : EIATTR_COOP_GROUP_INSTR_OFFSETS
	.align		4
.L_864:
        /*0414*/ 	.byte	0x04, 0x28
        /*0416*/ 	.short	(.L_866 - .L_865)


	//   ....[0]....
.L_865:
        /*0418*/ 	.word	0x00000060


	//   ....[1]....
        /*041c*/ 	.word	0x00000190


	//   ....[2]....
        /*0420*/ 	.word	0x00000220


	//   ....[3]....
        /*0424*/ 	.word	0x000003a0


	//   ....[4]....
        /*0428*/ 	.word	0x00000610


	//   ....[5]....
        /*042c*/ 	.word	0x00001110


	//   ....[6]....
        /*0430*/ 	.word	0x00002500


	//   ....[7]....
        /*0434*/ 	.word	0x000027a0


	//   ....[8]....
        /*0438*/ 	.word	0x00002820


	//   ....[9]....
        /*043c*/ 	.word	0x00002850


	//   ....[10]....
        /*0440*/ 	.word	0x00002fb0


	//   ....[11]....
        /*0444*/ 	.word	0x00003000


	//   ....[12]....
        /*0448*/ 	.word	0x00003070


	//   ....[13]....
        /*044c*/ 	.word	0x000030a0


	//   ....[14]....
        /*0450*/ 	.word	0x000030d0


	//   ....[15]....
        /*0454*/ 	.word	0x000030f0


	//   ....[16]....
        /*0458*/ 	.word	0x00003210


	//   ....[17]....
        /*045c*/ 	.word	0x00003230


	//   ....[18]....
        /*0460*/ 	.word	0x00003240


	//   ....[19]....
        /*0464*/ 	.word	0x00003280


	//   ....[20]....
        /*0468*/ 	.word	0x00003350


	//   ....[21]....
        /*046c*/ 	.word	0x00003370


	//   ....[22]....
        /*0470*/ 	.word	0x000033f0


	//   ....[23]....
        /*0474*/ 	.word	0x00003400


	//   ....[24]....
        /*0478*/ 	.word	0x00003420


	//   ....[25]....
        /*047c*/ 	.word	0x00003490


	//   ....[26]....
        /*0480*/ 	.word	0x000034b0


	//   ....[27]....
        /*0484*/ 	.word	0x000034f0


	//   ....[28]....
        /*0488*/ 	.word	0x00003520


	//   ....[29]....
        /*048c*/ 	.word	0x00003560


	//   ....[30]....
        /*0490*/ 	.word	0x000035f0


	//   ....[31]....
        /*0494*/ 	.word	0x00003630


	//   ....[32]....
        /*0498*/ 	.word	0x00003680


	//   ....[33]....
        /*049c*/ 	.word	0x00003690


	//   ....[34]....
        /*04a0*/ 	.word	0x000036f0


	//   ....[35]....
        /*04a4*/ 	.word	0x00003730


	//   ....[36]....
        /*04a8*/ 	.word	0x00003830


	//   ....[37]....
        /*04ac*/ 	.word	0x00003850


	//   ....[38]....
        /*04b0*/ 	.word	0x00003ad0


	//   ....[39]....
        /*04b4*/ 	.word	0x00003af0


	//   ....[40]....
        /*04b8*/ 	.word	0x00003b20


	//   ....[41]....
        /*04bc*/ 	.word	0x00003b90


	//   ....[42]....
        /*04c0*/ 	.word	0x00003bc0


	//   ....[43]....
        /*04c4*/ 	.word	0x00003bd0


	//   ....[44]....
        /*04c8*/ 	.word	0x00003c00


	//   ....[45]....
        /*04cc*/ 	.word	0x00003c10


	//   ....[46]....
        /*04d0*/ 	.word	0x00003ea0


	//   ....[47]....
        /*04d4*/ 	.word	0x00003eb0


	//   ....[48]....
        /*04d8*/ 	.word	0x00003ed0


	//   ....[49]....
        /*04dc*/ 	.word	0x00003ee0


	//   ....[50]....
        /*04e0*/ 	.word	0x00003ef0


	//   ....[51]....
        /*04e4*/ 	.word	0x00003f00


	//   ....[52]....
        /*04e8*/ 	.word	0x00003f10


	//   ....[53]....
        /*04ec*/ 	.word	0x00003f20


	//   ....[54]....
        /*04f0*/ 	.word	0x00006730


	//   ....[55]....
        /*04f4*/ 	.word	0x00006740


	//   ....[56]....
        /*04f8*/ 	.word	0x00006750


	//   ....[57]....
        /*04fc*/ 	.word	0x00006760


	//   ....[58]....
        /*0500*/ 	.word	0x00006770


	//   ....[59]....
        /*0504*/ 	.word	0x00006780


	//   ....[60]....
        /*0508*/ 	.word	0x00006790


	//   ....[61]....
        /*050c*/ 	.word	0x000067a0


	//   ....[62]....
        /*0510*/ 	.word	0x000067b0


	//   ....[63]....
        /*0514*/ 	.word	0x000067c0


	//   ....[64]....
        /*0518*/ 	.word	0x000067d0


	//   ....[65]....
        /*051c*/ 	.word	0x000067e0


	//   ....[66]....
        /*0520*/ 	.word	0x000068f0


	//   ....[67]....
        /*0524*/ 	.word	0x00006940


	//   ....[68]....
        /*0528*/ 	.word	0x00006980


	//   ....[69]....
        /*052c*/ 	.word	0x000069c0


	//   ....[70]....
        /*0530*/ 	.word	0x00006a00


	//   ....[71]....
        /*0534*/ 	.word	0x00006a40


	//   ....[72]....
        /*0538*/ 	.word	0x00006a80


	//   ....[73]....
        /*053c*/ 	.word	0x00006c70


	//   ....[74]....
        /*0540*/ 	.word	0x00006e00


	//   ....[75]....
        /*0544*/ 	.word	0x000071a0


	//   ....[76]....
        /*0548*/ 	.word	0x000072d0


	//   ....[77]....
        /*054c*/ 	.word	0x00007360


	//   ....[78]....
        /*0550*/ 	.word	0x000075a0


	//   ....[79]....
        /*0554*/ 	.word	0x000075c0


	//   ....[80]....
        /*0558*/ 	.word	0x000075d0


	//   ....[81]....
        /*055c*/ 	.word	0x000075f0


	//   ....[82]....
        /*0560*/ 	.word	0x00007600


	//   ....[83]....
        /*0564*/ 	.word	0x00007620


	//   ....[84]....
        /*0568*/ 	.word	0x00007990


	//   ....[85]....
        /*056c*/ 	.word	0x000079d0


	//   ....[86]....
        /*0570*/ 	.word	0x00007e90


	//   ....[87]....
        /*0574*/ 	.word	0x00007eb0


	//   ....[88]....
        /*0578*/ 	.word	0x00007ee0


	//   ....[89]....
        /*057c*/ 	.word	0x00007ef0


	//   ....[90]....
        /*0580*/ 	.word	0x00008050


	//   ....[91]....
        /*0584*/ 	.word	0x00008080


	//   ....[92]....
        /*0588*/ 	.word	0x000080e0


	//   ....[93]....
        /*058c*/ 	.word	0x000081b0


	//   ....[94]....
        /*0590*/ 	.word	0x000081f0


	//   ....[95]....
        /*0594*/ 	.word	0x00008230


	//   ....[96]....
        /*0598*/ 	.word	0x00008250


	//   ....[97]....
        /*059c*/ 	.word	0x00008260


	//   ....[98]....
        /*05a0*/ 	.word	0x00008280


	//   ....[99]....
        /*05a4*/ 	.word	0x000082b0


	//   ....[100]....
        /*05a8*/ 	.word	0x000082c0


	//   ....[101]....
        /*05ac*/ 	.word	0x000082d0


	//   ....[102]....
        /*05b0*/ 	.word	0x0000a5f0


	//   ....[103]....
        /*05b4*/ 	.word	0x0000d3d0


	//----- nvinfo : EIATTR_REG_RECONFIG
	.align		4
.L_866:
        /*05b8*/ 	.byte	0x01, 0x54
	.zero		2


	//----- nvinfo : EIATTR_SYSCALL_OFFSETS
	.align		4
        /*05bc*/ 	.byte	0x04, 0x46
        /*05be*/ 	.short	(.L_868 - .L_867)


	//   ....[0]....
.L_867:
        /*05c0*/ 	.word	0x00000d70


	//   ....[1]....
        /*05c4*/ 	.word	0x00000e60


	//   ....[2]....
        /*05c8*/ 	.word	0x00000fc0


	//   ....[3]....
        /*05cc*/ 	.word	0x000010b0


	//----- nvinfo : EIATTR_MBARRIER_INSTR_OFFSETS
	.align		4
.L_868:
        /*05d0*/ 	.byte	0x04, 0x39
        /*05d2*/ 	.short	(.L_870 - .L_869)


	//   ....[0]....
.L_869:
        /*05d4*/ 	.word	0x00000260
        /*05d8*/ 	.word	0x000000ff
        /*05dc*/ 	.word	0x00026800
        /*05e0*/ 	.short	0x0100
        /*05e2*/ 	.byte	0x06
	.zero		1


	//   ....[1]....
        /*05e4*/ 	.word	0x00000350
        /*05e8*/ 	.word	0x000000ff
        /*05ec*/ 	.word	0x00026810
        /*05f0*/ 	.short	0x0100
        /*05f2*/ 	.byte	0x08
	.zero		1


	//   ....[2]....
        /*05f4*/ 	.word	0x00000360
        /*05f8*/ 	.word	0x000000ff
        /*05fc*/ 	.word	0x00026820
        /*0600*/ 	.short	0x0100
        /*0602*/ 	.byte	0x08
	.zero		1


	//   ....[3]....
        /*0604*/ 	.word	0x00000370
        /*0608*/ 	.word	0x000000ff
        /*060c*/ 	.word	0x00026818
        /*0610*/ 	.short	0x0100
        /*0612*/ 	.byte	0x08
	.zero		1


	//   ....[4]....
        /*0614*/ 	.word	0x00000380
        /*0618*/ 	.word	0x000000ff
        /*061c*/ 	.word	0x00026828
        /*0620*/ 	.short	0x0100
        /*0622*/ 	.byte	0x08
	.zero		1


	//   ....[5]....
        /*0624*/ 	.word	0x000004b0
        /*0628*/ 	.word	0x000000ff
        /*062c*/ 	.word	0x00026830
        /*0630*/ 	.short	0x0100
        /*0632*/ 	.byte	0x08
	.zero		1


	//   ....[6]....
        /*0634*/ 	.word	0x000004c0
        /*0638*/ 	.word	0x000000ff
        /*063c*/ 	.word	0x00026840
        /*0640*/ 	.short	0x0100
        /*0642*/ 	.byte	0x08
	.zero		1


	//   ....[7]....
        /*0644*/ 	.word	0x000004d0
        /*0648*/ 	.word	0x000000ff
        /*064c*/ 	.word	0x00026838
        /*0650*/ 	.short	0x0100
        /*0652*/ 	.byte	0x08
	.zero		1


	//   ....[8]....
        /*0654*/ 	.word	0x000004e0
        /*0658*/ 	.word	0x000000ff
        /*065c*/ 	.word	0x00026848
        /*0660*/ 	.short	0x0100
        /*0662*/ 	.byte	0x08
	.zero		1


	//   ....[9]....
        /*0664*/ 	.word	0x00001170
        /*0668*/ 	.word	0x00000011
        /*066c*/ 	.word	0x00026800
        /*0670*/ 	.short	0x010a
        /*0672*/ 	.byte	0x3f
	.zero		1


	//   ....[10]....
        /*0674*/ 	.word	0x000011a0
        /*0678*/ 	.word	0x00000011
        /*067c*/ 	.word	0x00026800
        /*0680*/ 	.short	0x010a
        /*0682*/ 	.byte	0x3f
	.zero		1


	//   ....[11]....
        /*0684*/ 	.word	0x00001c60
        /*0688*/ 	.word	0x00000006
        /*068c*/ 	.word	0x00026810
        /*0690*/ 	.short	0x010a
        /*0692*/ 	.byte	0x3f
	.zero		1


	//   ....[12]....
        /*0694*/ 	.word	0x00001cd0
        /*0698*/ 	.word	0x00000006
        /*069c*/ 	.word	0x00026810
        /*06a0*/ 	.short	0x010a
        /*06a2*/ 	.byte	0x3f
	.zero		1


	//   ....[13]....
        /*06a4*/ 	.word	0x00002090
        /*06a8*/ 	.word	0x00000006
        /*06ac*/ 	.word	0x00026830
        /*06b0*/ 	.short	0x010a
        /*06b2*/ 	.byte	0x3f
	.zero		1


	//   ....[14]....
        /*06b4*/ 	.word	0x00002110
        /*06b8*/ 	.word	0x00000006
        /*06bc*/ 	.word	0x00026830
        /*06c0*/ 	.short	0x010a
        /*06c2*/ 	.byte	0x3f
	.zero		1


	//   ....[15]....
        /*06c4*/ 	.word	0x00005650
        /*06c8*/ 	.word	0x00000007
        /*06cc*/ 	.word	0x00000000
        /*06d0*/ 	.short	0x0101
        /*06d2*/ 	.byte	0x3f
	.zero		1


	//   ....[16]....
        /*06d4*/ 	.word	0x000059e0
        /*06d8*/ 	.word	0x00000006
        /*06dc*/ 	.word	0x00000000
        /*06e0*/ 	.short	0x0101
        /*06e2*/ 	.byte	0x3f
	.zero		1


	//   ....[17]....
        /*06e4*/ 	.word	0x00006110
        /*06e8*/ 	.word	0x00000006
        /*06ec*/ 	.word	0x00026810
        /*06f0*/ 	.short	0x010a
        /*06f2*/ 	.byte	0x3f
	.zero		1


	//   ....[18]....
        /*06f4*/ 	.word	0x00006190
        /*06f8*/ 	.word	0x00000006
        /*06fc*/ 	.word	0x00026810
        /*0700*/ 	.short	0x010a
        /*0702*/ 	.byte	0x3f
	.zero		1


	//   ....[19]....
        /*0704*/ 	.word	0x00006510
        /*0708*/ 	.word	0x00000006
        /*070c*/ 	.word	0x00026830
        /*0710*/ 	.short	0x010a
        /*0712*/ 	.byte	0x3f
	.zero		1


	//   ....[20]....
        /*0714*/ 	.word	0x000065a0
        /*0718*/ 	.word	0x00000006
        /*071c*/ 	.word	0x00026830
        /*0720*/ 	.short	0x010a
        /*0722*/ 	.byte	0x3f
	.zero		1


	//   ....[21]....
        /*0724*/ 	.word	0x00009800
        /*0728*/ 	.word	0x00000005
        /*072c*/ 	.word	0x00000000
        /*0730*/ 	.short	0x0101
        /*0732*/ 	.byte	0x3f
	.zero		1


	//   ....[22]....
        /*0734*/ 	.word	0x00009bb0
        /*0738*/ 	.word	0x00000006
        /*073c*/ 	.word	0x00000000
        /*0740*/ 	.short	0x0101
        /*0742*/ 	.byte	0x3f
	.zero		1


	//   ....[23]....
        /*0744*/ 	.word	0x0000baa0
        /*0748*/ 	.word	0x00000000
        /*074c*/ 	.word	0x00026820
        /*0750*/ 	.short	0x010a
        /*0752*/ 	.byte	0x3f
	.zero		1


	//   ....[24]....
        /*0754*/ 	.word	0x0000bff0
        /*0758*/ 	.word	0x00000000
        /*075c*/ 	.word	0x00026840
        /*0760*/ 	.short	0x010a
        /*0762*/ 	.byte	0x3f
	.zero		1


	//   ....[25]....
        /*0764*/ 	.word	0x0000c240
        /*0768*/ 	.word	0x00000000
        /*076c*/ 	.word	0x00026828
        /*0770*/ 	.short	0x010a
        /*0772*/ 	.byte	0x3f
	.zero		1


	//   ....[26]....
        /*0774*/ 	.word	0x0000c4b0
        /*0778*/ 	.word	0x00000000
        /*077c*/ 	.word	0x00026848
        /*0780*/ 	.short	0x010a
        /*0782*/ 	.byte	0x3f
	.zero		1


	//   ....[27]....
        /*0784*/ 	.word	0x0000c6b0
        /*0788*/ 	.word	0x00000000
        /*078c*/ 	.word	0x00026820
        /*0790*/ 	.short	0x010a
        /*0792*/ 	.byte	0x3f
	.zero		1


	//   ....[28]....
        /*0794*/ 	.word	0x0000c960
        /*0798*/ 	.word	0x00000000
        /*079c*/ 	.word	0x00026840
        /*07a0*/ 	.short	0x010a
        /*07a2*/ 	.byte	0x3f
	.zero		1


	//   ....[29]....
        /*07a4*/ 	.word	0x0000cb80
        /*07a8*/ 	.word	0x00000000
        /*07ac*/ 	.word	0x00026828
        /*07b0*/ 	.short	0x010a
        /*07b2*/ 	.byte	0x3f
	.zero		1


	//   ....[30]....
        /*07b4*/ 	.word	0x0000ce40
        /*07b8*/ 	.word	0x00000004
        /*07bc*/ 	.word	0x00026840
        /*07c0*/ 	.short	0x010a
        /*07c2*/ 	.byte	0x3f
	.zero		1


	//   ....[31]....
        /*07c4*/ 	.word	0x0000d250
        /*07c8*/ 	.word	0x00000007
        /*07cc*/ 	.word	0x00000000
        /*07d0*/ 	.short	0x010a
        /*07d2*/ 	.byte	0x3f
	.zero		1


	//   ....[32]....
        /*07d4*/ 	.word	0x0000d2a0
        /*07d8*/ 	.word	0x00000003
        /*07dc*/ 	.word	0x00000000
        /*07e0*/ 	.short	0x010a
        /*07e2*/ 	.byte	0x3f
	.zero		1


	//   ....[33]....
        /*07e4*/ 	.word	0x0000d300
        /*07e8*/ 	.word	0x00000005
        /*07ec*/ 	.word	0x00000000
        /*07f0*/ 	.short	0x010a
        /*07f2*/ 	.byte	0x3f
	.zero		1


	//   ....[34]....
        /*07f4*/ 	.word	0x0000d330
        /*07f8*/ 	.word	0x00000003
        /*07fc*/ 	.word	0x00000000
        /*0800*/ 	.short	0x010a
        /*0802*/ 	.byte	0x3f
	.zero		1


	//   ....[35]....
        /*0804*/ 	.word	0x0000d400
        /*0808*/ 	.word	0x00000011
        /*080c*/ 	.word	0x00026800
        /*0810*/ 	.short	0x010a
        /*0812*/ 	.byte	0x3f
	.zero		1


	//   ....[36]....
        /*0814*/ 	.word	0x0000d450
        /*0818*/ 	.word	0x00000006
        /*081c*/ 	.word	0x00026810
        /*0820*/ 	.short	0x010a
        /*0822*/ 	.byte	0x3f
	.zero		1


	//   ....[37]....
        /*0824*/ 	.word	0x0000d4a0
        /*0828*/ 	.word	0x00000006
        /*082c*/ 	.word	0x00026830
        /*0830*/ 	.short	0x010a
        /*0832*/ 	.byte	0x3f
	.zero		1


	//   ....[38]....
        /*0834*/ 	.word	0x0000d4f0
        /*0838*/ 	.word	0x00000006
        /*083c*/ 	.word	0x00026810
        /*0840*/ 	.short	0x010a
        /*0842*/ 	.byte	0x3f
	.zero		1


	//   ....[39]....
        /*0844*/ 	.word	0x0000d540
        /*0848*/ 	.word	0x00000006
        /*084c*/ 	.word	0x00026830
        /*0850*/ 	.short	0x010a
        /*0852*/ 	.byte	0x3f
	.zero		1


	//   ....[40]....
        /*0854*/ 	.word	0x0000d590
        /*0858*/ 	.word	0x00000000
        /*085c*/ 	.word	0x00026820
        /*0860*/ 	.short	0x010a
        /*0862*/ 	.byte	0x3f
	.zero		1


	//   ....[41]....
        /*0864*/ 	.word	0x0000d5e0
        /*0868*/ 	.word	0x00000000
        /*086c*/ 	.word	0x00026840
        /*0870*/ 	.short	0x010a
        /*0872*/ 	.byte	0x3f
	.zero		1


	//   ....[42]....
        /*0874*/ 	.word	0x0000d630
        /*0878*/ 	.word	0x00000000
        /*087c*/ 	.word	0x00026828
        /*0880*/ 	.short	0x010a
        /*0882*/ 	.byte	0x3f
	.zero		1


	//   ....[43]....
        /*0884*/ 	.word	0x0000d680
        /*0888*/ 	.word	0x00000000
        /*088c*/ 	.word	0x00026848
        /*0890*/ 	.short	0x010a
        /*0892*/ 	.byte	0x3f
	.zero		1


	//   ....[44]....
        /*0894*/ 	.word	0x0000d6e0
        /*0898*/ 	.word	0x00000000
        /*089c*/ 	.word	0x00026820
        /*08a0*/ 	.short	0x010a
        /*08a2*/ 	.byte	0x3f
	.zero		1


	//   ....[45]....
        /*08a4*/ 	.word	0x0000d730
        /*08a8*/ 	.word	0x00000000
        /*08ac*/ 	.word	0x00026840
        /*08b0*/ 	.short	0x010a
        /*08b2*/ 	.byte	0x3f
	.zero		1


	//   ....[46]....
        /*08b4*/ 	.word	0x0000d780
        /*08b8*/ 	.word	0x00000000
        /*08bc*/ 	.word	0x00026828
        /*08c0*/ 	.short	0x010a
        /*08c2*/ 	.byte	0x3f
	.zero		1


	//   ....[47]....
        /*08c4*/ 	.word	0x0000d7d0
        /*08c8*/ 	.word	0x00000004
        /*08cc*/ 	.word	0x00026840
        /*08d0*/ 	.short	0x010a
        /*08d2*/ 	.byte	0x3f
	.zero		1


	//   ....[48]....
        /*08d4*/ 	.word	0x0000d8a0
        /*08d8*/ 	.word	0x00000007
        /*08dc*/ 	.word	0x00000000
        /*08e0*/ 	.short	0x010a
        /*08e2*/ 	.byte	0x3f
	.zero		1


	//   ....[49]....
        /*08e4*/ 	.word	0x0000d8f0
        /*08e8*/ 	.word	0x00000003
        /*08ec*/ 	.word	0x00000000
        /*08f0*/ 	.short	0x010a
        /*08f2*/ 	.byte	0x3f
	.zero		1


	//   ....[50]....
        /*08f4*/ 	.word	0x0000d940
        /*08f8*/ 	.word	0x00000005
        /*08fc*/ 	.word	0x00000000
        /*0900*/ 	.short	0x010a
        /*0902*/ 	.byte	0x3f
	.zero		1


	//----- nvinfo : EIATTR_NUM_MBARRIERS
	.align		4
.L_870:
        /*0904*/ 	.byte	0x03, 0x38
        /*0906*/ 	.short	0x0009


	//----- nvinfo : EIATTR_EXIT_INSTR_OFFSETS
	.align		4
        /*0908*/ 	.byte	0x04, 0x1c
        /*090a*/ 	.short	(.L_872 - .L_871)


	//   ....[0]....
.L_871:
        /*090c*/ 	.word	0x0000d380


	//----- nvinfo : EIATTR_MAX_THREADS
	.align		4
.L_872:
        /*0910*/ 	.byte	0x04, 0x05
        /*0912*/ 	.short	(.L_874 - .L_873)
.L_873:
        /*0914*/ 	.word	0x00000180
        /*0918*/ 	.word	0x00000001
        /*091c*/ 	.word	0x00000001


	//----- nvinfo : EIATTR_CRS_STACK_SIZE
	.align		4
.L_874:
        /*0920*/ 	.byte	0x04, 0x1e
        /*0922*/ 	.short	(.L_876 - .L_875)
.L_875:
        /*0924*/ 	.word	0x00000000


	//----- nvinfo : EIATTR_CBANK_PARAM_SIZE
	.align		4
.L_876:
        /*0928*/ 	.byte	0x03, 0x19
        /*092a*/ 	.short	0x0770


	//----- nvinfo : EIATTR_PARAM_CBANK
	.align		4
        /*092c*/ 	.byte	0x04, 0x0a
        /*092e*/ 	.short	(.L_878 - .L_877)
	.align		4
.L_877:
        /*0930*/ 	.word	index@(.nv.constant0._ZN7cutlass13device_kernelIN5flash11enable_sm90INS1_16FlashAttnBwdSm90INS1_25CollectiveMainloopBwdSm90ILi2ELi2ELi2EN4cute5tupleIJNS5_1CILi1EEES8_S8_EEENS6_IJNS7_ILi96EEENS7_ILi128EEENS7_ILi64EEEEEENS_10bfloat16_tEfNS_4arch4Sm90ELb1ELb0ELb1ELb0ELb0ELb1ELb0ELb1ELi2ELi1ELi2ELi2ELb0EEENS1_24CollectiveEpilogueBwdGQAISD_fSG_Li256ELb0ELb0EEENS1_25SingleTileBwdLPTSchedulerILb0ELi128ELb0EEEEEEEEEvNT_6ParamsE)
        /*0934*/ 	.short	0x0210
        /*0936*/ 	.short	0x0770


	//----- nvinfo : EIATTR_SW_WAR
	.align		4
.L_878:
        /*0938*/ 	.byte	0x04, 0x36
        /*093a*/ 	.short	(.L_880 - .L_879)
.L_879:
        /*093c*/ 	.word	0x00000008
.L_880:


//--------------------- .nv.info._ZN7cutlass13device_kernelIN5flash11enable_sm90INS1_16FlashAttnBwdSm90INS1_25CollectiveMainloopBwdSm90ILi2ELi2ELi2EN4cute5tupleIJNS5_1CILi1EEES8_S8_EEENS6_IJNS7_ILi96EEENS7_ILi128EEENS7_ILi64EEEEEENS_10bfloat16_tEfNS_4arch4Sm90ELb1ELb0ELb1ELb0ELb1ELb1ELb0ELb1ELi2ELi1ELi2ELi2ELb0EEENS1_24CollectiveEpilogueBwdGQAISD_fSG_Li256ELb0ELb1EEENS1_25SingleTileBwdLPTSchedulerILb0ELi128ELb1EEEEEEEEEvNT_6ParamsE --------------------------
	.section	.nv.info._ZN7cutlass13device_kernelIN5flash11enable_sm90INS1_16FlashAttnBwdSm90INS1_25CollectiveMainloopBwdSm90ILi2ELi2ELi2EN4cute5tupleIJNS5_1CILi1EEES8_S8_EEENS6_IJNS7_ILi96EEENS7_ILi128EEENS7_ILi64EEEEEENS_10bfloat16_tEfNS_4arch4Sm90ELb1ELb0ELb1ELb0ELb1ELb1ELb0ELb1ELi2ELi1ELi2ELi2ELb0EEENS1_24CollectiveEpilogueBwdGQAISD_fSG_Li256ELb0ELb1EEENS1_25SingleTileBwdLPTSchedulerILb0ELi128ELb1EEEEEEEEEvNT_6ParamsE,"",@"SHT_CUDA_INFO"
	.sectionflags	@""
	.align	4


	//----- nvinfo : EIATTR_CUDA_API_VERSION
	.align		4
        /*0000*/ 	.byte	0x04, 0x37
        /*0002*/ 	.short	(.L_882 - .L_881)
.L_881:
        /*0004*/ 	.word	0x00000082


	//----- nvinfo : EIATTR_KPARAM_INFO
	.align		4
.L_882:
        /*0008*/ 	.byte	0x04, 0x17
        /*000a*/ 	.short	(.L_884 - .L_883)
.L_883:
        /*000c*/ 	.word	0x00000000
        /*0010*/ 	.short	0x0000
        /*0012*/ 	.short	0x0070
        /*0014*/ 	.byte	0x00, 0xf0, 0x01, 0x1c


	//----- nvinfo : EIATTR_SPARSE_MMA_MASK
	.align		4
.L_884:
        /*0018*/ 	.byte	0x03, 0x50
        /*001a*/ 	.short	0x0000


	//----- nvinfo : EIATTR_MAXREG_COUNT
	.align		4
        /*001c*/ 	.byte	0x03, 0x1b
        /*001e*/ 	.short	0x00a8


	//----- nvinfo : EIATTR_NUM_BARRIERS
	.align		4
        /*0020*/ 	.byte	0x02, 0x4c
        /*0022*/ 	.byte	0x10
	.zero		1


	//----- nvinfo : EIATTR_EXTERNS
	.align		4
        /*0024*/ 	.byte	0x04, 0x0f
        /*0026*/ 	.short	(.L_886 - .L_885)


	//   ....[0]....
	.align		4
.L_885:
        /*0028*/ 	.word	index@(__assertfail)


	//----- nvinfo : EIATTR_ANNOTATIONS
	.align		4
.L_886:
        /*002c*/ 	.byte	0x04, 0x55
        /*002e*/ 	.short	(.L_888 - .L_887)


	//   ....[0]....
.L_887:
        /* <DEDUP_REMOVED lines=32> */


	//----- nvinfo : EIATTR_MERCURY_ISA_VERSION
	.align		4
.L_888:
        /*0218*/ 	.byte	0x03, 0x5f
        /*021a*/ 	.short	0x0101


	//----- nvinfo : EIATTR_INT_WARP_WIDE_INSTR_OFFSETS
	.align		4
        /*021c*/ 	.byte	0x04, 0x31
        /*021e*/ 	.short	(.L_890 - .L_889)


	//   ....[0]....
.L_889:
        /*0220*/ 	.word	0x00000180


	//   ....[1]....
        /*0224*/ 	.word	0x00000240


	//   ....[2]....
        /*0228*/ 	.word	0x0000b650


	//   ....[3]....
        /*022c*/ 	.word	0x0000bcc0


	//   ....[4]....
        /*0230*/ 	.word	0x0000c1e0


	//----- nvinfo : EIATTR_COOP_GROUP_MASK_REGIDS
	.align		4
.L_890:
        /*0234*/ 	.byte	0x04, 0x29
        /*0236*/ 	.short	(.L_892 - .L_891)


	//   ....[0]....
.L_891:
        /*0238*/ 	.word	0xffffffff


	//   ....[1]....
        /*023c*/ 	.word	0xffffffff


	//   ....[2]....
        /*0240*/ 	.word	0xffffffff


	//   ....[3]....
        /*0244*/ 	.word	0xffffffff


	//   ....[4]....
        /*0248*/ 	.word	0xffffffff


	//   ....[5]....
        /*024c*/ 	.word	0xffffffff


	//   ....[6]....
        /*0250*/ 	.word	0xffffffff


	//   ....[7]....
        /*0254*/ 	.word	0xffffffff


	//   ....[8]....
        /*0258*/ 	.word	0xffffffff


	//   ....[9]....
        /*025c*/ 	.word	0xffffffff


	//   ....[10]....
        /*0260*/ 	.word	0xffffffff


	//   ....[11]....
        /*0264*/ 	.word	0xffffffff


	//   ....[12]....
        /*0268*/ 	.word	0xffffffff


	//   ....[13]....
        /*026c*/ 	.word	0xffffffff


	//   ....[14]....
        /*0270*/ 	.word	0xffffffff


	//   ....[15]....
        /*0274*/ 	.word	0xffffffff


	//   ....[16]....
        /*0278*/ 	.word	0xffffffff


	//   ....[17]....
        /*027c*/ 	.word	0xffffffff


	//   ....[18]....
        /*0280*/ 	.word	0xffffffff


	//   ....[19]....
        /*0284*/ 	.word	0xffffffff


	//   ....[20]....
        /*0288*/ 	.word	0xffffffff


	//   ....[21]....
        /*028c*/ 	.word	0xffffffff


	//   ....[22]....
        /*0290*/ 	.word	0xffffffff


	//   ....[23]....
        /*0294*/ 	.word	0xffffffff


	//   ....[24]....
        /*0298*/ 	.word	0xffffffff


	//   ....[25]....
        /*029c*/ 	.word	0xffffffff


	//   ....[26]....
        /*02a0*/ 	.word	0xffffffff


	//   ....[27]....
        /*02a4*/ 	.word	0xffffffff


	//   ....[28]....
        /*02a8*/ 	.word	0xffffffff


	//   ....[29]....
        /*02ac*/ 	.word	0xffffffff


	//   ....[30]....
        /*02b0*/ 	.word	0xffffffff


	//   ....[31]....
        /*02b4*/ 	.word	0xffffffff


	//   ....[32]....
        /*02b8*/ 	.word	0xffffffff


	//   ....[33]....
        /*02bc*/ 	.word	0xffffffff


	//   ....[34]....
        /*02c0*/ 	.word	0xffffffff


	//   ....[35]....
        /*02c4*/ 	.word	0xffffffff


	//   ....[36]....
        /*02c8*/ 	.word	0xffffffff


	//   ....[37]....
        /*02cc*/ 	.word	0xffffffff


	//   ....[38]....
        /*02d0*/ 	.word	0xffffffff


	//   ....[39]....
        /*02d4*/ 	.word	0xffffffff


	//   ....[40]....
        /*02d8*/ 	.word	0xffffffff


	//   ....[41]....
        /*02dc*/ 	.word	0xffffffff


	//   ....[42]....
        /*02e0*/ 	.word	0xffffffff


	//   ....[43]....
        /*02e4*/ 	.word	0xffffffff


	//   ....[44]....
        /*02e8*/ 	.word	0xffffffff


	//   ....[45]....
        /*02ec*/ 	.word	0xffffffff


	//   ....[46]....
        /*02f0*/ 	.word	0xffffffff


	//   ....[47]....
        /*02f4*/ 	.word	0xffffffff


	//   ....[48]....
        /*02f8*/ 	.word	0xffffffff


	//   ....[49]....
        /*02fc*/ 	.word	0xffffffff


	//   ....[50]....
        /*0300*/ 	.word	0xffffffff


	//   ....[51]....
        /*0304*/ 	.word	0xffffffff


	//   ....[52]....
        /*0308*/ 	.word	0xffffffff


	//   ....[53]....
        /*030c*/ 	.word	0xffffffff


	//   ....[54]....
        /*0310*/ 	.word	0xffffffff


	//   ....[55]....
        /*0314*/ 	.word	0xffffffff


	//   ....[56]....
        /*0318*/ 	.word	0xffffffff


	//   ....[57]....
        /*031c*/ 	.word	0xffffffff


	//   ....[58]....
        /*0320*/ 	.word	0xffffffff


	//   ....[59]....
        /*0324*/ 	.word	0xffffffff


	//   ....[60]....
        /*0328*/ 	.word	0xffffffff


	//   ....[61]....
        /*032c*/ 	.word	0xffffffff


	//   ....[62]....
        /*0330*/ 	.word	0xffffffff


	//   ....[63]....
        /*0334*/ 	.word	0xffffffff


	//   ....[64]....
        /*0338*/ 	.word	0xffffffff


	//   ....[65]....
        /*033c*/ 	.word	0xffffffff


	//   ....[66]....
        /*0340*/ 	.word	0xffffffff


	//   ....[67]....
        /*0344*/ 	.word	0xffffffff


	//   ....[68]....
        /*0348*/ 	.word	0xffffffff


	//   ....[69]....
        /*034c*/ 	.word	0xffffffff


	//   ....[70]....
        /*0350*/ 	.word	0xffffffff


	//   ....[71]....
        /*0354*/ 	.word	0xffffffff


	//   ....[72]....
        /*0358*/ 	.word	0xffffffff


	//   ....[73]....
        /*035c*/ 	.word	0xffffffff


	//   ....[74]....
        /*0360*/ 	.word	0xffffffff


	//   ....[75]....
        /*0364*/ 	.word	0xffffffff


	//   ....[76]....
        /*0368*/ 	.word	0xffffffff


	//   ....[77]....
        /*036c*/ 	.word	0xffffffff


	//   ....[78]....
        /*0370*/ 	.word	0xffffffff


	//   ....[79]....
        /*0374*/ 	.word	0xffffffff


	//   ....[80]....
        /*0378*/ 	.word	0xffffffff


	//   ....[81]....
        /*037c*/ 	.word	0xffffffff


	//   ....[82]....
        /*0380*/ 	.word	0xffffffff


	//   ....[83]....
        /*0384*/ 	.word	0xffffffff


	//   ....[84]....
        /*0388*/ 	.word	0xffffffff


	//   ....[85]....
        /*038c*/ 	.word	0xffffffff


	//   ....[86]....
        /*0390*/ 	.word	0xffffffff


	//   ....[87]....
        /*0394*/ 	.word	0xffffffff


	//   ....[88]....
        /*0398*/ 	.word	0xffffffff


	//   ....[89]....
        /*039c*/ 	.word	0xffffffff


	//   ....[90]....
        /*03a0*/ 	.word	0xffffffff


	//   ....[91]....
        /*03a4*/ 	.word	0xffffffff


	//   ....[92]....
        /*03a8*/ 	.word	0xffffffff


	//   ....[93]....
        /*03ac*/ 	.word	0xffffffff


	//   ....[94]....
        /*03b0*/ 	.word	0xffffffff


	//   ....[95]....
        /*03b4*/ 	.word	0xffffffff


	//   ....[96]....
        /*03b8*/ 	.word	0xffffffff


	//   ....[97]....
        /*03bc*/ 	.word	0xffffffff


	//   ....[98]....
        /*03c0*/ 	.word	0xffffffff


	//   ....[99]....
        /*03c4*/ 	.word	0xffffffff


	//   ....[100]....
        /*03c8*/ 	.word	0xffffffff


	//   ....[101]....
        /*03cc*/ 	.word	0xffffffff


	//   ....[102]....
        /*03d0*/ 	.word	0xffffffff


	//   ....[103]....
        /*03d4*/ 	.word	0xffffffff


	//   ....[104]....
        /*03d8*/ 	.word	0xffffffff


	//   ....[105]....
        /*03dc*/ 	.word	0xffffffff


	//   ....[106]....
        /*03e0*/ 	.word	0xffffffff


	//   ....[107]....
        /*03e4*/ 	.word	0xffffffff


	//   ....[108]....
        /*03e8*/ 	.word	0xffffffff


	//   ....[109]....
        /*03ec*/ 	.word	0xffffffff


	//   ....[110]....
        /*03f0*/ 	.word	0xffffffff


	//   ....[111]....
        /*03f4*/ 	.word	0xffffffff


	//   ....[112]....
        /*03f8*/ 	.word	0xffffffff


	//   ....[113]....
        /*03fc*/ 	.word	0x0500000f


	//   ....[114]....
        /*0400*/ 	.word	0x0500000f


	//   ....[115]....
        /*0404*/ 	.word	0x0500000f


	//   ....[116]....
        /*0408*/ 	.word	0x0500000f


	//   ....[117]....
        /*040c*/ 	.word	0x0500000f


	//   ....[118]....
        /*0410*/ 	.word	0x0500000f


	//----- nvinfo : EIATTR_COOP_GROUP_INSTR_OFFSETS
	.align		4
.L_892:
        /*0414*/ 	.byte	0x04, 0x28
        /*0416*/ 	.short	(.L_894 - .L_893)


	//   ....[0]....
.L_893:
        /*0418*/ 	.word	0x00000060


	//   ....[1]....
        /*041c*/ 	.word	0x00000190


	//   ....[2]....
        /*0420*/ 	.word	0x00000220


	//   ....[3]....
        /*0424*/ 	.word	0x000003a0


	//   ....[4]....
        /*0428*/ 	.word	0x00000620


	//   ....[5]....
        /*042c*/ 	.word	0x00001100


	//   ....[6]....
        /*0430*/ 	.word	0x000024e0


	//   ....[7]....
        /*0434*/ 	.word	0x00002790


	//   ....[8]....
        /*0438*/ 	.word	0x000027d0


	//   ....[9]....
        /*043c*/ 	.word	0x00002f50


	//   ....[10]....
        /*0440*/ 	.word	0x00002ff0


	//   ....[11]....
        /*0444*/ 	.word	0x00003030


	//   ....[12]....
        /*0448*/ 	.word	0x00003040


	//   ....[13]....
        /*044c*/ 	.word	0x00003130


	//   ....[14]....
        /*0450*/ 	.word	0x00003160


	//   ....[15]....
        /*0454*/ 	.word	0x00003170


	//   ....[16]....
        /*0458*/ 	.word	0x00003190


	//   ....[17]....
        /*045c*/ 	.word	0x000031a0


	//   ....[18]....
        /*0460*/ 	.word	0x000031e0


	//   ....[19]....
        /*0464*/ 	.word	0x00003230


	//   ....[20]....
        /*0468*/ 	.word	0x000032b0


	//   ....[21]....
        /*046c*/ 	.word	0x000032f0


	//   ....[22]....
        /*0470*/ 	.word	0x00003350


	//   ....[23]....
        /*0474*/ 	.word	0x00003380


	//   ....[24]....
        /*0478*/ 	.word	0x000033a0


	//   ....[25]....
        /*047c*/ 	.word	0x00003440


	//   ....[26]....
        /*0480*/ 	.word	0x00003480


	//   ....[27]....
        /*0484*/ 	.word	0x000034b0


	//   ....[28]....
        /*0488*/ 	.word	0x000034d0


	//   ....[29]....
        /*048c*/ 	.word	0x000034f0


	//   ....[30]....
        /*0490*/ 	.word	0x00003540


	//   ....[31]....
        /*0494*/ 	.word	0x000035c0


	//   ....[32]....
        /*0498*/ 	.word	0x00003630


	//   ....[33]....
        /*049c*/ 	.word	0x00003660


	//   ....[34]....
        /*04a0*/ 	.word	0x00003690


	//   ....[35]....
        /*04a4*/ 	.word	0x000036c0


	//   ....[36]....
        /*04a8*/ 	.word	0x000037d0


	//   ....[37]....
        /*04ac*/ 	.word	0x00003800


	//   ....[38]....
        /*04b0*/ 	.word	0x00003a60


	//   ....[39]....
        /*04b4*/ 	.word	0x00003aa0


	//   ....[40]....
        /*04b8*/ 	.word	0x00003ac0


	//   ....[41]....
        /*04bc*/ 	.word	0x00003b30


	//   ....[42]....
        /*04c0*/ 	.word	0x00003b60


	//   ....[43]....
        /*04c4*/ 	.word	0x00003b70


	//   ....[44]....
        /*04c8*/ 	.word	0x00003ba0


	//   ....[45]....
        /*04cc*/ 	.word	0x00003bb0


	//   ....[46]....
        /*04d0*/ 	.word	0x00003e30


	//   ....[47]....
        /*04d4*/ 	.word	0x00003e50


	//   ....[48]....
        /*04d8*/ 	.word	0x00003e80


	//   ....[49]....
        /*04dc*/ 	.word	0x00003eb0


	//   ....[50]....
        /*04e0*/ 	.word	0x00003ed0


	//   ....[51]....
        /*04e4*/ 	.word	0x00003ee0


	//   ....[52]....
        /*04e8*/ 	.word	0x00003ef0


	//   ....[53]....
        /*04ec*/ 	.word	0x00003f20


	//   ....[54]....
        /*04f0*/ 	.word	0x00006720


	//   ....[55]....
        /*04f4*/ 	.word	0x00006730


	//   ....[56]....
        /*04f8*/ 	.word	0x00006740


	//   ....[57]....
        /*04fc*/ 	.word	0x00006750


	//   ....[58]....
        /*0500*/ 	.word	0x00006760


	//   ....[59]....
        /*0504*/ 	.word	0x00006770


	//   ....[60]....
        /*0508*/ 	.word	0x00006780


	//   ....[61]....
        /*050c*/ 	.word	0x00006790


	//   ....[62]....
        /*0510*/ 	.word	0x000067a0


	//   ....[63]....
        /*0514*/ 	.word	0x000067b0


	//   ....[64]....
        /*0518*/ 	.word	0x000068a0


	//   ....[65]....
        /*051c*/ 	.word	0x00006940


	//   ....[66]....
        /*0520*/ 	.word	0x000069a0


	//   ....[67]....
        /*0524*/ 	.word	0x000069e0


	//   ....[68]....
        /*0528*/ 	.word	0x00006a20


	//   ....[69]....
        /*052c*/ 	.word	0x00006a60


	//   ....[70]....
        /*0530*/ 	.word	0x00006ae0


	//   ....[71]....
        /*0534*/ 	.word	0x00006c60


	//   ....[72]....
        /*0538*/ 	.word	0x00006c80


	//   ....[73]....
        /*053c*/ 	.word	0x00006ca0


	//   ....[74]....
        /*0540*/ 	.word	0x000071f0


	//   ....[75]....
        /*0544*/ 	.word	0x000072a0


	//   ....[76]....
        /*0548*/ 	.word	0x00007340


	//   ....[77]....
        /*054c*/ 	.word	0x000073a0


	//   ....[78]....
        /*0550*/ 	.word	0x00007580


	//   ....[79]....
        /*0554*/ 	.word	0x000075a0


	//   ....[80]....
        /*0558*/ 	.word	0x000075b0


	//   ....[81]....
        /*055c*/ 	.word	0x000075d0


	//   ....[82]....
        /*0560*/ 	.word	0x000075e0


	//   ....[83]....
        /*0564*/ 	.word	0x00007600


	//   ....[84]....
        /*0568*/ 	.word	0x000079e0


	//   ....[85]....
        /*056c*/ 	.word	0x00007a20


	//   ....[86]....
        /*0570*/ 	.word	0x00007f20


	//   ....[87]....
        /*0574*/ 	.word	0x00007f70


	//   ....[88]....
        /*0578*/ 	.word	0x00007f90


	//   ....[89]....
        /*057c*/ 	.word	0x00007fc0


	//   ....[90]....
        /*0580*/ 	.word	0x00007fd0


	//   ....[91]....
        /*0584*/ 	.word	0x00007ff0


	//   ....[92]....
        /*0588*/ 	.word	0x00008030


	//   ....[93]....
        /*058c*/ 	.word	0x00008070


	//   ....[94]....
        /*0590*/ 	.word	0x000080f0


	//   ....[95]....
        /*0594*/ 	.word	0x00008130


	//   ....[96]....
        /*0598*/ 	.word	0x00008190


	//   ....[97]....
        /*059c*/ 	.word	0x00008200


	//   ....[98]....
        /*05a0*/ 	.word	0x000082f0


	//   ....[99]....
        /*05a4*/ 	.word	0x00008330


	//   ....[100]....
        /*05a8*/ 	.word	0x00008370


	//   ....[101]....
        /*05ac*/ 	.word	0x000083a0


	//   ....[102]....
        /*05b0*/ 	.word	0x0000a3e0


	//   ....[103]....
        /*05b4*/ 	.word	0x0000a580


	//   ....[104]....
        /*05b8*/ 	.word	0x0000a7d0


	//   ....[105]....
        /*05bc*/ 	.word	0x0000a970


	//   ....[106]....
        /*05c0*/ 	.word	0x0000aa80


	//   ....[107]....
        /*05c4*/ 	.word	0x0000b250


	//   ....[108]....
        /*05c8*/ 	.word	0x0000b580


	//   ....[109]....
        /*05cc*/ 	.word	0x0000b940


	//   ....[110]....
        /*05d0*/ 	.word	0x0000bbf0


	//   ....[111]....
        /*05d4*/ 	.word	0x0000bea0


	//   ....[112]....
        /*05d8*/ 	.word	0x0000c110


	//   ....[113]....
        /*05dc*/ 	.word	0x0000e260


	//   ....[114]....
        /*05e0*/ 	.word	0x0000e450


	//   ....[115]....
        /*05e4*/ 	.word	0x0000e4c0


	//   ....[116]....
        /*05e8*/ 	.word	0x0000e530


	//   ....[117]....
        /*05ec*/ 	.word	0x0000e5a0


	//   ....[118]....
        /*05f0*/ 	.word	0x0000e610


	//----- nvinfo : EIATTR_REG_RECONFIG
	.align		4
.L_894:
        /*05f4*/ 	.byte	0x01, 0x54
	.zero		2


	//----- nvinfo : EIATTR_SYSCALL_OFFSETS
	.align		4
        /*05f8*/ 	.byte	0x04, 0x46
        /*05fa*/ 	.short	(.L_896 - .L_895)


	//   ....[0]....
.L_895:
        /*05fc*/ 	.word	0x00000d60


	//   ....[1]....
        /*0600*/ 	.word	0x00000e50


	//   ....[2]....
        /*0604*/ 	.word	0x00000fb0


	//   ....[3]....
        /*0608*/ 	.word	0x000010a0


	//----- nvinfo : EIATTR_MBARRIER_INSTR_OFFSETS
	.align		4
.L_896:
        /*060c*/ 	.byte	0x04, 0x39
        /*060e*/ 	.short	(.L_898 - .L_897)


	//   ....[0]....
.L_897:
        /*0610*/ 	.word	0x00000260
        /*0614*/ 	.word	0x000000ff
        /*0618*/ 	.word	0x00026800
        /*061c*/ 	.short	0x0100
        /*061e*/ 	.byte	0x06
	.zero		1


	//   ....[1]....
        /*0620*/ 	.word	0x00000350
        /*0624*/ 	.word	0x000000ff
        /*0628*/ 	.word	0x00026810
        /*062c*/ 	.short	0x0100
        /*062e*/ 	.byte	0x08
	.zero		1


	//   ....[2]....
        /*0630*/ 	.word	0x00000360
        /*0634*/ 	.word	0x000000ff
        /*0638*/ 	.word	0x00026820
        /*063c*/ 	.short	0x0100
        /*063e*/ 	.byte	0x08
	.zero		1


	//   ....[3]....
        /*0640*/ 	.word	0x00000370
        /*0644*/ 	.word	0x000000ff
        /*0648*/ 	.word	0x00026818
        /*064c*/ 	.short	0x0100
        /*064e*/ 	.byte	0x08
	.zero		1


	//   ....[4]....
        /*0650*/ 	.word	0x00000380
        /*0654*/ 	.word	0x000000ff
        /*0658*/ 	.word	0x00026828
        /*065c*/ 	.short	0x0100
        /*065e*/ 	.byte	0x08
	.zero		1


	//   ....[5]....
        /*0660*/ 	.word	0x000004b0
        /*0664*/ 	.word	0x000000ff
        /*0668*/ 	.word	0x00026830
        /*066c*/ 	.short	0x0100
        /*066e*/ 	.byte	0x08
	.zero		1


	//   ....[6]....
        /*0670*/ 	.word	0x000004c0
        /*0674*/ 	.word	0x000000ff
        /*0678*/ 	.word	0x00026840
        /*067c*/ 	.short	0x0100
        /*067e*/ 	.byte	0x08
	.zero		1


	//   ....[7]....
        /*0680*/ 	.word	0x000004d0
        /*0684*/ 	.word	0x000000ff
        /*0688*/ 	.word	0x00026838
        /*068c*/ 	.short	0x0100
        /*068e*/ 	.byte	0x08
	.zero		1


	//   ....[8]....
        /*0690*/ 	.word	0x000004e0
        /*0694*/ 	.word	0x000000ff
        /*0698*/ 	.word	0x00026848
        /*069c*/ 	.short	0x0100
        /*069e*/ 	.byte	0x08
	.zero		1


	//   ....[9]....
        /*06a0*/ 	.word	0x00001160
        /*06a4*/ 	.word	0x00000011
        /*06a8*/ 	.word	0x00026800
        /*06ac*/ 	.short	0x010a
        /*06ae*/ 	.byte	0x3f
	.zero		1


	//   ....[10]....
        /*06b0*/ 	.word	0x00001190
        /*06b4*/ 	.word	0x00000011
        /*06b8*/ 	.word	0x00026800
        /*06bc*/ 	.short	0x010a
        /*06be*/ 	.byte	0x3f
	.zero		1


	//   ....[11]....
        /*06c0*/ 	.word	0x00001c40
        /*06c4*/ 	.word	0x00000006
        /*06c8*/ 	.word	0x00026810
        /*06cc*/ 	.short	0x010a
        /*06ce*/ 	.byte	0x3f
	.zero		1


	//   ....[12]....
        /*06d0*/ 	.word	0x00001cb0
        /*06d4*/ 	.word	0x00000006
        /*06d8*/ 	.word	0x00026810
        /*06dc*/ 	.short	0x010a
        /*06de*/ 	.byte	0x3f
	.zero		1


	//   ....[13]....
        /*06e0*/ 	.word	0x00002070
        /*06e4*/ 	.word	0x00000006
        /*06e8*/ 	.word	0x00026830
        /*06ec*/ 	.short	0x010a
        /*06ee*/ 	.byte	0x3f
	.zero		1


	//   ....[14]....
        /*06f0*/ 	.word	0x000020f0
        /*06f4*/ 	.word	0x00000006
        /*06f8*/ 	.word	0x00026830
        /*06fc*/ 	.short	0x010a
        /*06fe*/ 	.byte	0x3f
	.zero		1


	//   ....[15]....
        /*0700*/ 	.word	0x00005630
        /*0704*/ 	.word	0x00000007
        /*0708*/ 	.word	0x00000000
        /*070c*/ 	.short	0x0101
        /*070e*/ 	.byte	0x3f
	.zero		1


	//   ....[16]....
        /*0710*/ 	.word	0x000059c0
        /*0714*/ 	.word	0x00000006
        /*0718*/ 	.word	0x00000000
        /*071c*/ 	.short	0x0101
        /*071e*/ 	.byte	0x3f
	.zero		1


	//   ....[17]....
        /*0720*/ 	.word	0x00006100
        /*0724*/ 	.word	0x00000006
        /*0728*/ 	.word	0x00026810
        /*072c*/ 	.short	0x010a
        /*072e*/ 	.byte	0x3f
	.zero		1


	//   ....[18]....
        /*0730*/ 	.word	0x00006180
        /*0734*/ 	.word	0x00000006
        /*0738*/ 	.word	0x00026810
        /*073c*/ 	.short	0x010a
        /*073e*/ 	.byte	0x3f
	.zero		1


	//   ....[19]....
        /*0740*/ 	.word	0x00006500
        /*0744*/ 	.word	0x00000006
        /*0748*/ 	.word	0x00026830
        /*074c*/ 	.short	0x010a
        /*074e*/ 	.byte	0x3f
	.zero		1


	//   ....[20]....
        /*0750*/ 	.word	0x00006590
        /*0754*/ 	.word	0x00000006
        /*0758*/ 	.word	0x00026830
        /*075c*/ 	.short	0x010a
        /*075e*/ 	.byte	0x3f
	.zero		1


	//   ....[21]....
        /*0760*/ 	.word	0x00009800
        /*0764*/ 	.word	0x00000005
        /*0768*/ 	.word	0x00000000
        /*076c*/ 	.short	0x0101
        /*076e*/ 	.byte	0x3f
	.zero		1


	//   ....[22]....
        /*0770*/ 	.word	0x00009ba0
        /*0774*/ 	.word	0x00000006
        /*0778*/ 	.word	0x00000000
        /*077c*/ 	.short	0x0101
        /*077e*/ 	.byte	0x3f
	.zero		1


	//   ....[23]....
        /*0780*/ 	.word	0x0000c930
        /*0784*/ 	.word	0x00000000
        /*0788*/ 	.word	0x00026820
        /*078c*/ 	.short	0x010a
        /*078e*/ 	.byte	0x3f
	.zero		1


	//   ....[24]....
        /*0790*/ 	.word	0x0000ce80
        /*0794*/ 	.word	0x00000000
        /*0798*/ 	.word	0x00026840
        /*079c*/ 	.short	0x010a
        /*079e*/ 	.byte	0x3f
	.zero		1


	//   ....[25]....
        /*07a0*/ 	.word	0x0000d0d0
        /*07a4*/ 	.word	0x00000000
        /*07a8*/ 	.word	0x00026828
        /*07ac*/ 	.short	0x010a
        /*07ae*/ 	.byte	0x3f
	.zero		1


	//   ....[26]....
        /*07b0*/ 	.word	0x0000d340
        /*07b4*/ 	.word	0x00000000
        /*07b8*/ 	.word	0x00026848
        /*07bc*/ 	.short	0x010a
        /*07be*/ 	.byte	0x3f
	.zero		1


	//   ....[27]....
        /*07c0*/ 	.word	0x0000d540
        /*07c4*/ 	.word	0x00000000
        /*07c8*/ 	.word	0x00026820
        /*07cc*/ 	.short	0x010a
        /*07ce*/ 	.byte	0x3f
	.zero		1


	//   ....[28]....
        /*07d0*/ 	.word	0x0000d7f0
        /*07d4*/ 	.word	0x00000000
        /*07d8*/ 	.word	0x00026840
        /*07dc*/ 	.short	0x010a
        /*07de*/ 	.byte	0x3f
	.zero		1


	//   ....[29]....
        /*07e0*/ 	.word	0x0000da10
        /*07e4*/ 	.word	0x00000000
        /*07e8*/ 	.word	0x00026828
        /*07ec*/ 	.short	0x010a
        /*07ee*/ 	.byte	0x3f
	.zero		1


	//   ....[30]....
        /*07f0*/ 	.word	0x0000dcd0
        /*07f4*/ 	.word	0x00000004
        /*07f8*/ 	.word	0x00026840
        /*07fc*/ 	.short	0x010a
        /*07fe*/ 	.byte	0x3f
	.zero		1


	//   ....[31]....
        /*0800*/ 	.word	0x0000e0d0
        /*0804*/ 	.word	0x00000007
        /*0808*/ 	.word	0x00000000
        /*080c*/ 	.short	0x010a
        /*080e*/ 	.byte	0x3f
	.zero		1


	//   ....[32]....
        /*0810*/ 	.word	0x0000e130
        /*0814*/ 	.word	0x00000003
        /*0818*/ 	.word	0x00000000
        /*081c*/ 	.short	0x010a
        /*081e*/ 	.byte	0x3f
	.zero		1


	//   ....[33]....
        /*0820*/ 	.word	0x0000e190
        /*0824*/ 	.word	0x00000005
        /*0828*/ 	.word	0x00000000
        /*082c*/ 	.short	0x010a
        /*082e*/ 	.byte	0x3f
	.zero		1


	//   ....[34]....
        /*0830*/ 	.word	0x0000e1c0
        /*0834*/ 	.word	0x00000003
        /*0838*/ 	.word	0x00000000
        /*083c*/ 	.short	0x010a
        /*083e*/ 	.byte	0x3f
	.zero		1


	//   ....[35]....
        /*0840*/ 	.word	0x0000e290
        /*0844*/ 	.word	0x00000011
        /*0848*/ 	.word	0x00026800
        /*084c*/ 	.short	0x010a
        /*084e*/ 	.byte	0x3f
	.zero		1


	//   ....[36]....
        /*0850*/ 	.word	0x0000e2e0
        /*0854*/ 	.word	0x00000006
        /*0858*/ 	.word	0x00026810
        /*085c*/ 	.short	0x010a
        /*085e*/ 	.byte	0x3f
	.zero		1


	//   ....[37]....
        /*0860*/ 	.word	0x0000e330
        /*0864*/ 	.word	0x00000006
        /*0868*/ 	.word	0x00026830
        /*086c*/ 	.short	0x010a
        /*086e*/ 	.byte	0x3f
	.zero		1


	//   ....[38]....
        /*0870*/ 	.word	0x0000e380
        /*0874*/ 	.word	0x00000006
        /*0878*/ 	.word	0x00026810
        /*087c*/ 	.short	0x010a
        /*087e*/ 	.byte	0x3f
	.zero		1


	//   ....[39]....
        /*0880*/ 	.word	0x0000e3d0
        /*0884*/ 	.word	0x00000006
        /*0888*/ 	.word	0x00026830
        /*088c*/ 	.short	0x010a
        /*088e*/ 	.byte	0x3f
	.zero		1


	//   ....[40]....
        /*0890*/ 	.word	0x0000e650
        /*0894*/ 	.word	0x00000000
        /*0898*/ 	.word	0x00026820
        /*089c*/ 	.short	0x010a
        /*089e*/ 	.byte	0x3f
	.zero		1


	//   ....[41]....
        /*08a0*/ 	.word	0x0000e6a0
        /*08a4*/ 	.word	0x00000000
        /*08a8*/ 	.word	0x00026840
        /*08ac*/ 	.short	0x010a
        /*08ae*/ 	.byte	0x3f
	.zero		1


	//   ....[42]....
        /*08b0*/ 	.word	0x0000e6f0
        /*08b4*/ 	.word	0x00000000
        /*08b8*/ 	.word	0x00026828
        /*08bc*/ 	.short	0x010a
        /*08be*/ 	.byte	0x3f
	.zero		1


	//   ....[43]....
        /*08c0*/ 	.word	0x0000e740
        /*08c4*/ 	.word	0x00000000
        /*08c8*/ 	.word	0x00026848
        /*08cc*/ 	.short	0x010a
        /*08ce*/ 	.byte	0x3f
	.zero		1


	//   ....[44]....
        /*08d0*/ 	.word	0x0000e7a0
        /*08d4*/ 	.word	0x00000000
        /*08d8*/ 	.word	0x00026820
        /*08dc*/ 	.short	0x010a
        /*08de*/ 	.byte	0x3f
	.zero		1


	//   ....[45]....
        /*08e0*/ 	.word	0x0000e7f0
        /*08e4*/ 	.word	0x00000000
        /*08e8*/ 	.word	0x00026840
        /*08ec*/ 	.short	0x010a
        /*08ee*/ 	.byte	0x3f
	.zero		1


	//   ....[46]....
        /*08f0*/ 	.word	0x0000e840
        /*08f4*/ 	.word	0x00000000
        /*08f8*/ 	.word	0x00026828
        /*08fc*/ 	.short	0x010a
        /*08fe*/ 	.byte	0x3f
	.zero		1


	//   ....[47]....
        /*0900*/ 	.word	0x0000e890
        /*0904*/ 	.word	0x00000004
        /*0908*/ 	.word	0x00026840
        /*090c*/ 	.short	0x010a
        /*090e*/ 	.byte	0x3f
	.zero		1


	//   ....[48]....
        /*0910*/ 	.word	0x0000e960
        /*0914*/ 	.word	0x00000007
        /*0918*/ 	.word	0x00000000
        /*091c*/ 	.short	0x010a
        /*091e*/ 	.byte	0x3f
	.zero		1


	//   ....[49]....
        /*0920*/ 	.word	0x0000e9b0
        /*0924*/ 	.word	0x00000003
        /*0928*/ 	.word	0x00000000
        /*092c*/ 	.short	0x010a
        /*092e*/ 	.byte	0x3f
	.zero		1


	//   ....[50]....
        /*0930*/ 	.word	0x0000ea00
        /*0934*/ 	.word	0x00000005
        /*0938*/ 	.word	0x00000000
        /*093c*/ 	.short	0x010a
        /*093e*/ 	.byte	0x3f
	.zero		1


	//----- nvinfo : EIATTR_NUM_MBARRIERS
	.align		4
.L_898:
        /*0940*/ 	.byte	0x03, 0x38
        /*0942*/ 	.short	0x0009


	//----- nvinfo : EIATTR_EXIT_INSTR_OFFSETS
	.align		4
        /*0944*/ 	.byte	0x04, 0x1c
        /*0946*/ 	.short	(.L_900 - .L_899)


	//   ....[0]....
.L_899:
        /*0948*/ 	.word	0x0000e210


	//----- nvinfo : EIATTR_MAX_THREADS
	.align		4
.L_900:
        /*094c*/ 	.byte	0x04, 0x05
        /*094e*/ 	.short	(.L_902 - .L_901)
.L_901:
        /*0950*/ 	.word	0x00000180
        /*0954*/ 	.word	0x00000001
        /*0958*/ 	.word	0x00000001


	//----- nvinfo : EIATTR_CRS_STACK_SIZE
	.align		4
.L_902:
        /*095c*/ 	.byte	0x04, 0x1e
        /*095e*/ 	.short	(.L_904 - .L_903)
.L_903:
        /*0960*/ 	.word	0x00000000


	//----- nvinfo : EIATTR_CBANK_PARAM_SIZE
	.align		4
.L_904:
        /*0964*/ 	.byte	0x03, 0x19
        /*0966*/ 	.short	0x0770


	//----- nvinfo : EIATTR_PARAM_CBANK
	.align		4
        /*0968*/ 	.byte	0x04, 0x0a
        /*096a*/ 	.short	(.L_906 - .L_905)
	.align		4
.L_905:
        /*096c*/ 	.word	index@(.nv.constant0._ZN7cutlass13device_kernelIN5flash11enable_sm90INS1_16FlashAttnBwdSm90INS1_25CollectiveMainloopBwdSm90ILi2ELi2ELi2EN4cute5tupleIJNS5_1CILi1EEES8_S8_EEENS6_IJNS7_ILi96EEENS7_ILi128EEENS7_ILi64EEEEEENS_10bfloat16_tEfNS_4arch4Sm90ELb1ELb0ELb1ELb0ELb1ELb1ELb0ELb1ELi2ELi1ELi2ELi2ELb0EEENS1_24CollectiveEpilogueBwdGQAISD_fSG_Li256ELb0ELb1EEENS1_25SingleTileBwdLPTSchedulerILb0ELi128ELb1EEEEEEEEEvNT_6ParamsE)
        /*0970*/ 	.short	0x0210
        /*0972*/ 	.short	0x0770


	//----- nvinfo : EIATTR_SW_WAR
	.align		4
.L_906:
        /*0974*/ 	.byte	0x04, 0x36
        /*0976*/ 	.short	(.L_908 - .L_907)
.L_907:
        /*0978*/ 	.word	0x00000008
.L_908:


//--------------------- .nv.info._ZN7cutlass13device_kernelIN5flash22FlashAttnBwdPreprocessIN4cute5tupleIJNS3_1CILi96EEENS5_ILi64EEEEEENS_10bfloat16_tEfNS_4arch4Sm90ELb1ELb0EEEEEvNT_6ParamsE --------------------------
	.section	.nv.info._ZN7cutlass13device_kernelIN5flash22FlashAttnBwdPreprocessIN4cute5tupleIJNS3_1CILi96EEENS5_ILi64EEEEEENS_10bfloat16_tEfNS_4arch4Sm90ELb1ELb0EEEEEvNT_6ParamsE,"",@"SHT_CUDA_INFO"
	.sectionflags	@""
	.align	4


	//----- nvinfo : EIATTR_CUDA_API_VERSION
	.align		4
        /*0000*/ 	.byte	0x04, 0x37
        /*0002*/ 	.short	(.L_910 - .L_909)
.L_909:
        /*0004*/ 	.word	0x00000082


	//----- nvinfo : EIATTR_KPARAM_INFO
	.align		4
.L_910:
        /*0008*/ 	.byte	0x04, 0x17
        /*000a*/ 	.short	(.L_912 - .L_911)
.L_911:
        /*000c*/ 	.word	0x00000000
        /*0010*/ 	.short	0x0000
        /*0012*/ 	.short	0x0000
        /*0014*/ 	.byte	0x00, 0xf0, 0xc1, 0x03


	//----- nvinfo : EIATTR_SPARSE_MMA_MASK
	.align		4
.L_912:
        /*0018*/ 	.byte	0x03, 0x50
        /*001a*/ 	.short	0x0000


	//----- nvinfo : EIATTR_MAXREG_COUNT
	.align		4
        /*001c*/ 	.byte	0x03, 0x1b
        /*001e*/ 	.short	0x0080


	//----- nvinfo : EIATTR_MERCURY_ISA_VERSION
	.align		4
        /*0020*/ 	.byte	0x03, 0x5f
        /*0022*/ 	.short	0x0101


	//----- nvinfo : EIATTR_COOP_GROUP_MASK_REGIDS
	.align		4
        /*0024*/ 	.byte	0x04, 0x29
        /*0026*/ 	.short	(.L_914 - .L_913)


	//   ....[0]....
.L_913:
        /*0028*/ 	.word	0xffffffff


	//   ....[1]....
        /*002c*/ 	.word	0xffffffff


	//   ....[2]....
        /*0030*/ 	.word	0xffffffff


	//   ....[3]....
        /*0034*/ 	.word	0xffffffff


	//   ....[4]....
        /*0038*/ 	.word	0xffffffff


	//   ....[5]....
        /*003c*/ 	.word	0xffffffff


	//   ....[6]....
        /*0040*/ 	.word	0xffffffff


	//   ....[7]....
        /*0044*/ 	.word	0xffffffff


	//   ....[8]....
        /*0048*/ 	.word	0xffffffff


	//----- nvinfo : EIATTR_COOP_GROUP_INSTR_OFFSETS
	.align		4
.L_914:
        /*004c*/ 	.byte	0x04, 0x28
        /*004e*/ 	.short	(.L_916 - .L_915)


	//   ....[0]....
.L_915:
        /*0050*/ 	.word	0x00000dd0


	//   ....[1]....
        /*0054*/ 	.word	0x00000de0


	//   ....[2]....
        /*0058*/ 	.word	0x00000df0


	//   ....[3]....
        /*005c*/ 	.word	0x00000e40


	//   ....[4]....
        /*0060*/ 	.word	0x00000e70


	//   ....[5]....
        /*0064*/ 	.word	0x00000e80


	//   ....[6]....
        /*0068*/ 	.word	0x00000f20


	//   ....[7]....
        /*006c*/ 	.word	0x00000f40


	//   ....[8]....
        /*0070*/ 	.word	0x00000f50


	//----- nvinfo : EIATTR_EXIT_INSTR_OFFSETS
	.align		4
.L_916:
        /*0074*/ 	.byte	0x04, 0x1c
        /*0076*/ 	.short	(.L_918 - .L_917)


	//   ....[0]....
.L_917:
        /*0078*/ 	.word	0x00001470


	//   ....[1]....
        /*007c*/ 	.word	0x000014f0


	//----- nvinfo : EIATTR_MAX_THREADS
	.align		4
.L_918:
        /*0080*/ 	.byte	0x04, 0x05
        /*0082*/ 	.short	(.L_920 - .L_919)
.L_919:
        /*0084*/ 	.word	0x00000100
        /*0088*/ 	.word	0x00000001
        /*008c*/ 	.word	0x00000001


	//----- nvinfo : EIATTR_CRS_STACK_SIZE
	.align		4
.L_920:
        /*0090*/ 	.byte	0x04, 0x1e
        /*0092*/ 	.short	(.L_922 - .L_921)
.L_921:
        /*0094*/ 	.word	0x00000000


	//----- nvinfo : EIATTR_CBANK_PARAM_SIZE
	.align		4
.L_922:
        /*0098*/ 	.byte	0x03, 0x19
        /*009a*/ 	.short	0x00f0


	//----- nvinfo : EIATTR_PARAM_CBANK
	.align		4
        /*009c*/ 	.byte	0x04, 0x0a
        /*009e*/ 	.short	(.L_924 - .L_923)
	.align		4
.L_923:
        /*00a0*/ 	.word	index@(.nv.constant0._ZN7cutlass13device_kernelIN5flash22FlashAttnBwdPreprocessIN4cute5tupleIJNS3_1CILi96EEENS5_ILi64EEEEEENS_10bfloat16_tEfNS_4arch4Sm90ELb1ELb0EEEEEvNT_6ParamsE)
        /*00a4*/ 	.short	0x0210
        /*00a6*/ 	.short	0x00f0


	//----- nvinfo : EIATTR_SW_WAR
	.align		4
.L_924:
        /*00a8*/ 	.byte	0x04, 0x36
        /*00aa*/ 	.short	(.L_926 - .L_925)
.L_925:
        /*00ac*/ 	.word	0x00000008
.L_926:


//--------------------- .nv.info._ZN7cutlass13device_kernelIN5flash11enable_sm90INS1_16FlashAttnBwdSm90INS1_25CollectiveMainloopBwdSm90ILi2ELi2ELi2EN4cute5tupleIJNS5_1CILi1EEES8_S8_EEENS6_IJNS7_ILi96EEENS7_ILi128EEENS7_ILi64EEEEEENS_10bfloat16_tEfNS_4arch4Sm90ELb1ELb0ELb1ELb1ELb0ELb1ELb0ELb1ELi2ELi1ELi2ELi2ELb0EEENS1_21CollectiveEpilogueBwdISD_SE_SG_Li256ELb1ELb0ELi1EEENS1_25SingleTileBwdLPTSchedulerILb1ELi128ELb0EEEEEEEEEvNT_6ParamsE --------------------------
	.section	.nv.info._ZN7cutlass13device_kernelIN5flash11enable_sm90INS1_16FlashAttnBwdSm90INS1_25CollectiveMainloopBwdSm90ILi2ELi2ELi2EN4cute5tupleIJNS5_1CILi1EEES8_S8_EEENS6_IJNS7_ILi96EEENS7_ILi128EEENS7_ILi64EEEEEENS_10bfloat16_tEfNS_4arch4Sm90ELb1ELb0ELb1ELb1ELb0ELb1ELb0ELb1ELi2ELi1ELi2ELi2ELb0EEENS1_21CollectiveEpilogueBwdISD_SE_SG_Li256ELb1ELb0ELi1EEENS1_25SingleTileBwdLPTSchedulerILb1ELi128ELb0EEEEEEEEEvNT_6ParamsE,"",@"SHT_CUDA_INFO"
	.sectionflags	@""
	.align	4


	//----- nvinfo : EIATTR_CUDA_API_VERSION
	.align		4
        /*0000*/ 	.byte	0x04, 0x37
        /*0002*/ 	.short	(.L_928 - .L_927)
.L_927:
        /*0004*/ 	.word	0x00000082


	//----- nvinfo : EIATTR_KPARAM_INFO
	.align		4
.L_928:
        /*0008*/ 	.byte	0x04, 0x17
        /*000a*/ 	.short	(.L_930 - .L_929)
.L_929:
        /*000c*/ 	.word	0x00000000
        /*0010*/ 	.short	0x0000
        /*0012*/ 	.short	0x0070
        /*0014*/ 	.byte	0x00, 0xf0, 0x01, 0x1a


	//----- nvinfo : EIATTR_SPARSE_MMA_MASK
	.align		4
.L_930:
        /*0018*/ 	.byte	0x03, 0x50
        /*001a*/ 	.short	0x0000


	//----- nvinfo : EIATTR_MAXREG_COUNT
	.align		4
        /*001c*/ 	.byte	0x03, 0x1b
        /*001e*/ 	.short	0x00a8


	//----- nvinfo : EIATTR_NUM_BARRIERS
	.align		4
        /*0020*/ 	.byte	0x02, 0x4c
        /*0022*/ 	.byte	0x10
	.zero		1


	//----- nvinfo : EIATTR_EXTERNS
	.align		4
        /*0024*/ 	.byte	0x04, 0x0f
        /*0026*/ 	.short	(.L_932 - .L_931)


	//   ....[0]....
	.align		4
.L_931:
        /*0028*/ 	.word	index@(__assertfail)


	//----- nvinfo : EIATTR_ANNOTATIONS
	.align		4
.L_932:
        /*002c*/ 	.byte	0x04, 0x55
        /*002e*/ 	.short	(.L_934 - .L_933)


	//   ....[0]....
.L_933:
        /* <DEDUP_REMOVED lines=19> */


	//----- nvinfo : EIATTR_MERCURY_ISA_VERSION
	.align		4
.L_934:
        /*0150*/ 	.byte	0x03, 0x5f
        /*0152*/ 	.short	0x0101


	//----- nvinfo : EIATTR_INT_WARP_WIDE_INSTR_OFFSETS
	.align		4
        /*0154*/ 	.byte	0x04, 0x31
        /*0156*/ 	.short	(.L_936 - .L_935)


	//   ....[0]....
.L_935:
        /*0158*/ 	.word	0x00000190


	//   ....[1]....
        /*015c*/ 	.word	0x000001c0


	//----- nvinfo : EIATTR_COOP_GROUP_MASK_REGIDS
	.align		4
.L_936:
        /*0160*/ 	.byte	0x04, 0x29
        /*0162*/ 	.short	(.L_938 - .L_937)


	//   ....[0]....
.L_937:
        /*0164*/ 	.word	0xffffffff


	//   ....[1]....
        /*0168*/ 	.word	0xffffffff


	//   ....[2]....
        /*016c*/ 	.word	0xffffffff


	//   ....[3]....
        /*0170*/ 	.word	0xffffffff


	//   ....[4]....
        /*0174*/ 	.word	0xffffffff


	//   ....[5]....
        /*0178*/ 	.word	0xffffffff


	//   ....[6]....
        /*017c*/ 	.word	0xffffffff


	//   ....[7]....
        /*0180*/ 	.word	0xffffffff


	//   ....[8]....
        /*0184*/ 	.word	0xffffffff


	//   ....[9]....
        /*0188*/ 	.word	0xffffffff


	//   ....[10]....
        /*018c*/ 	.word	0xffffffff


	//   ....[11]....
        /*0190*/ 	.word	0xffffffff


	//   ....[12]....
        /*0194*/ 	.word	0xffffffff


	//   ....[13]....
        /*0198*/ 	.word	0xffffffff


	//   ....[14]....
        /*019c*/ 	.word	0xffffffff


	//   ....[15]....
        /*01a0*/ 	.word	0xffffffff


	//   ....[16]....
        /*01a4*/ 	.word	0xffffffff


	//   ....[17]....
        /*01a8*/ 	.word	0xffffffff


	//   ....[18]....
        /*01ac*/ 	.word	0xffffffff


	//   ....[19]....
        /*01b0*/ 	.word	0xffffffff


	//   ....[20]....
        /*01b4*/ 	.word	0xffffffff


	//   ....[21]....
        /*01b8*/ 	.word	0xffffffff


	//   ....[22]....
        /*01bc*/ 	.word	0xffffffff


	//   ....[23]....
        /*01c0*/ 	.word	0xffffffff


	//   ....[24]....
        /*01c4*/ 	.word	0xffffffff


	//   ....[25]....
        /*01c8*/ 	.word	0xffffffff


	//   ....[26]....
        /*01cc*/ 	.word	0xffffffff


	//   ....[27]....
        /*01d0*/ 	.word	0xffffffff


	//   ....[28]....
        /*01d4*/ 	.word	0xffffffff


	//   ....[29]....
        /*01d8*/ 	.word	0xffffffff


	//   ....[30]....
        /*01dc*/ 	.word	0xffffffff


	//   ....[31]....
        /*01e0*/ 	.word	0xffffffff


	//   ....[32]....
        /*01e4*/ 	.word	0xffffffff


	//   ....[33]....
        /*01e8*/ 	.word	0xffffffff


	//   ....[34]....
        /*01ec*/ 	.word	0xffffffff


	//   ....[35]....
        /*01f0*/ 	.word	0xffffffff


	//   ....[36]....
        /*01f4*/ 	.word	0xffffffff


	//   ....[37]....
        /*01f8*/ 	.word	0xffffffff


	//   ....[38]....
        /*01fc*/ 	.word	0xffffffff


	//   ....[39]....
        /*0200*/ 	.word	0xffffffff


	//   ....[40]....
        /*0204*/ 	.word	0xffffffff


	//   ....[41]....
        /*0208*/ 	.word	0xffffffff


	//   ....[42]....
        /*020c*/ 	.word	0xffffffff


	//   ....[43]....
        /*0210*/ 	.word	0xffffffff


	//   ....[44]....
        /*0214*/ 	.word	0xffffffff


	//   ....[45]....
        /*0218*/ 	.word	0xffffffff


	//   ....[46]....
        /*021c*/ 	.word	0xffffffff


	//   ....[47]....
        /*0220*/ 	.word	0xffffffff


	//   ....[48]....
        /*0224*/ 	.word	0xffffffff


	//   ....[49]....
        /*0228*/ 	.word	0xffffffff


	//   ....[50]....
        /*022c*/ 	.word	0xffffffff


	//   ....[51]....
        /*0230*/ 	.word	0xffffffff


	//   ....[52]....
        /*0234*/ 	.word	0xffffffff


	//   ....[53]....
        /*0238*/ 	.word	0xffffffff


	//   ....[54]....
        /*023c*/ 	.word	0xffffffff


	//   ....[55]....
        /*0240*/ 	.word	0xffffffff


	//   ....[56]....
        /*0244*/ 	.word	0xffffffff


	//   ....[57]....
        /*0248*/ 	.word	0xffffffff


	//   ....[58]....
        /*024c*/ 	.word	0xffffffff


	//   ....[59]....
        /*0250*/ 	.word	0xffffffff


	//   ....[60]....
        /*0254*/ 	.word	0xffffffff


	//   ....[61]....
        /*0258*/ 	.word	0xffffffff


	//   ....[62]....
        /*025c*/ 	.word	0xffffffff


	//   ....[63]....
        /*0260*/ 	.word	0xffffffff


	//   ....[64]....
        /*0264*/ 	.word	0xffffffff


	//   ....[65]....
        /*0268*/ 	.word	0xffffffff


	//   ....[66]....
        /*026c*/ 	.word	0xffffffff


	//   ....[67]....
        /*0270*/ 	.word	0xffffffff


	//   ....[68]....
        /*0274*/ 	.word	0xffffffff


	//   ....[69]....
        /*0278*/ 	.word	0xffffffff


	//   ....[70]....
        /*027c*/ 	.word	0xffffffff


	//   ....[71]....
        /*0280*/ 	.word	0xffffffff


	//   ....[72]....
        /*0284*/ 	.word	0xffffffff


	//   ....[73]....
        /*0288*/ 	.word	0xffffffff


	//   ....[74]....
        /*028c*/ 	.word	0xffffffff


	//   ....[75]....
        /*0290*/ 	.word	0xffffffff


	//   ....[76]....
        /*0294*/ 	.word	0xffffffff


	//   ....[77]....
        /*0298*/ 	.word	0xffffffff


	//   ....[78]....
        /*029c*/ 	.word	0xffffffff


	//   ....[79]....
        /*02a0*/ 	.word	0xffffffff


	//   ....[80]....
        /*02a4*/ 	.word	0xffffffff


	//   ....[81]....
        /*02a8*/ 	.word	0xffffffff


	//   ....[82]....
        /*02ac*/ 	.word	0xffffffff


	//   ....[83]....
        /*02b0*/ 	.word	0xffffffff


	//   ....[84]....
        /*02b4*/ 	.word	0xffffffff


	//   ....[85]....
        /*02b8*/ 	.word	0xffffffff


	//   ....[86]....
        /*02bc*/ 	.word	0xffffffff


	//   ....[87]....
        /*02c0*/ 	.word	0xffffffff


	//   ....[88]....
        /*02c4*/ 	.word	0xffffffff


	//   ....[89]....
        /*02c8*/ 	.word	0xffffffff


	//   ....[90]....
        /*02cc*/ 	.word	0xffffffff


	//   ....[91]....
        /*02d0*/ 	.word	0xffffffff


	//   ....[92]....
        /*02d4*/ 	.word	0xffffffff


	//   ....[93]....
        /*02d8*/ 	.word	0xffffffff


	//   ....[94]....
        /*02dc*/ 	.word	0xffffffff


	//   ....[95]....
        /*02e0*/ 	.word	0xffffffff


	//   ....[96]....
        /*02e4*/ 	.word	0xffffffff


	//   ....[97]....
        /*02e8*/ 	.word	0xffffffff


	//   ....[98]....
        /*02ec*/ 	.word	0xffffffff


	//   ....[99]....
        /*02f0*/ 	.word	0xffffffff


	//   ....[100]....
        /*02f4*/ 	.word	0xffffffff


	//   ....[101]....
        /*02f8*/ 	.word	0xffffffff


	//   ....[102]....
        /*02fc*/ 	.word	0xffffffff


	//   ....[103]....
        /*0300*/ 	.word	0x0500000f


	//----- nvinfo : EIATTR_COOP_GROUP_INSTR_OFFSETS
	.align		4
.L_938:
        /*0304*/ 	.byte	0x04, 0x28
        /*0306*/ 	.short	(.L_940 - .L_939)


	//   ....[0]....
.L_939:
        /*0308*/ 	.word	0x00000070


	//   ....[1]....
        /*030c*/ 	.word	0x000001a0


	//   ....[2]....
        /*0310*/ 	.word	0x000001f0


	//   ....[3]....
        /*0314*/ 	.word	0x000003e0


	//   ....[4]....
        /*0318*/ 	.word	0x00000630


	//   ....[5]....
        /*031c*/ 	.word	0x00001610


	//   ....[6]....
        /*0320*/ 	.word	0x00002760


	//   ....[7]....
        /*0324*/ 	.word	0x000028d0


	//   ....[8]....
        /*0328*/ 	.word	0x00002900


	//   ....[9]....
        /*032c*/ 	.word	0x00003070


	//   ....[10]....
        /*0330*/ 	.word	0x00003120


	//   ....[11]....
        /*0334*/ 	.word	0x00003170


	//   ....[12]....
        /*0338*/ 	.word	0x00003410


	//   ....[13]....
        /*033c*/ 	.word	0x00003440


	//   ....[14]....
        /*0340*/ 	.word	0x00003490


	//   ....[15]....
        /*0344*/ 	.word	0x000034a0


	//   ....[16]....
        /*0348*/ 	.word	0x000034b0


	//   ....[17]....
        /*034c*/ 	.word	0x000034c0


	//   ....[18]....
        /*0350*/ 	.word	0x00003590


	//   ....[19]....
        /*0354*/ 	.word	0x000035a0


	//   ....[20]....
        /*0358*/ 	.word	0x000035d0


	//   ....[21]....
        /*035c*/ 	.word	0x000035e0


	//   ....[22]....
        /*0360*/ 	.word	0x00003600


	//   ....[23]....
        /*0364*/ 	.word	0x000036d0


	//   ....[24]....
        /*0368*/ 	.word	0x00003710


	//   ....[25]....
        /*036c*/ 	.word	0x00003740


	//   ....[26]....
        /*0370*/ 	.word	0x00003780


	//   ....[27]....
        /*0374*/ 	.word	0x00003790


	//   ....[28]....
        /*0378*/ 	.word	0x000037d0


	//   ....[29]....
        /*037c*/ 	.word	0x00003820


	//   ....[30]....
        /*0380*/ 	.word	0x00003860


	//   ....[31]....
        /*0384*/ 	.word	0x000038a0


	//   ....[32]....
        /*0388*/ 	.word	0x00003900


	//   ....[33]....
        /*038c*/ 	.word	0x00003990


	//   ....[34]....
        /*0390*/ 	.word	0x000039b0


	//   ....[35]....
        /*0394*/ 	.word	0x00003a70


	//   ....[36]....
        /*0398*/ 	.word	0x00003aa0


	//   ....[37]....
        /*039c*/ 	.word	0x00003ab0


	//   ....[38]....
        /*03a0*/ 	.word	0x00003c20


	//   ....[39]....
        /*03a4*/ 	.word	0x00003c40


	//   ....[40]....
        /*03a8*/ 	.word	0x00003d50


	//   ....[41]....
        /*03ac*/ 	.word	0x00003d70


	//   ....[42]....
        /*03b0*/ 	.word	0x00003d80


	//   ....[43]....
        /*03b4*/ 	.word	0x00003dc0


	//   ....[44]....
        /*03b8*/ 	.word	0x00003dd0


	//   ....[45]....
        /*03bc*/ 	.word	0x00003df0


	//   ....[46]....
        /*03c0*/ 	.word	0x00003ff0


	//   ....[47]....
        /*03c4*/ 	.word	0x00004030


	//   ....[48]....
        /*03c8*/ 	.word	0x00004070


	//   ....[49]....
        /*03cc*/ 	.word	0x000040f0


	//   ....[50]....
        /*03d0*/ 	.word	0x00004130


	//   ....[51]....
        /*03d4*/ 	.word	0x00004150


	//   ....[52]....
        /*03d8*/ 	.word	0x000041b0


	//   ....[53]....
        /*03dc*/ 	.word	0x000041d0


	//   ....[54]....
        /*03e0*/ 	.word	0x000069d0


	//   ....[55]....
        /*03e4*/ 	.word	0x000069f0


	//   ....[56]....
        /*03e8*/ 	.word	0x00006a00


	//   ....[57]....
        /*03ec*/ 	.word	0x00006a10


	//   ....[58]....
        /*03f0*/ 	.word	0x00006a20


	//   ....[59]....
        /*03f4*/ 	.word	0x00006a30


	//   ....[60]....
        /*03f8*/ 	.word	0x00006a40


	//   ....[61]....
        /*03fc*/ 	.word	0x00006a50


	//   ....[62]....
        /*0400*/ 	.word	0x00006a60


	//   ....[63]....
        /*0404*/ 	.word	0x00006a70


	//   ....[64]....
        /*0408*/ 	.word	0x00006b30


	//   ....[65]....
        /*040c*/ 	.word	0x00006bf0


	//   ....[66]....
        /*0410*/ 	.word	0x00006c30


	//   ....[67]....
        /*0414*/ 	.word	0x00006c70


	//   ....[68]....
        /*0418*/ 	.word	0x00006cb0


	//   ....[69]....
        /*041c*/ 	.word	0x00006cf0


	//   ....[70]....
        /*0420*/ 	.word	0x00006d30


	//   ....[71]....
        /*0424*/ 	.word	0x00006d70


	//   ....[72]....
        /*0428*/ 	.word	0x00006db0


	//   ....[73]....
        /*042c*/ 	.word	0x00006f30


	//   ....[74]....
        /*0430*/ 	.word	0x00007250


	//   ....[75]....
        /*0434*/ 	.word	0x000072b0


	//   ....[76]....
        /*0438*/ 	.word	0x00007650


	//   ....[77]....
        /*043c*/ 	.word	0x00007860


	//   ....[78]....
        /*0440*/ 	.word	0x00007880


	//   ....[79]....
        /*0444*/ 	.word	0x00007890


	//   ....[80]....
        /*0448*/ 	.word	0x000078d0


	//   ....[81]....
        /*044c*/ 	.word	0x00007900


	//   ....[82]....
        /*0450*/ 	.word	0x00007b00


	//   ....[83]....
        /*0454*/ 	.word	0x00007b20


	//   ....[84]....
        /*0458*/ 	.word	0x00007ca0


	//   ....[85]....
        /*045c*/ 	.word	0x00007ce0


	//   ....[86]....
        /*0460*/ 	.word	0x00008210


	//   ....[87]....
        /*0464*/ 	.word	0x00008220


	//   ....[88]....
        /*0468*/ 	.word	0x00008230


	//   ....[89]....
        /*046c*/ 	.word	0x00008240


	//   ....[90]....
        /*0470*/ 	.word	0x00008250


	//   ....[91]....
        /*0474*/ 	.word	0x00008260


	//   ....[92]....
        /*0478*/ 	.word	0x00008280


	//   ....[93]....
        /*047c*/ 	.word	0x000082d0


	//   ....[94]....
        /*0480*/ 	.word	0x00008540


	//   ....[95]....
        /*0484*/ 	.word	0x00008550


	//   ....[96]....
        /*0488*/ 	.word	0x00008560


	//   ....[97]....
        /*048c*/ 	.word	0x00008570


	//   ....[98]....
        /*0490*/ 	.word	0x00008580


	//   ....[99]....
        /*0494*/ 	.word	0x00008590


	//   ....[100]....
        /*0498*/ 	.word	0x000085a0


	//   ....[101]....
        /*049c*/ 	.word	0x000085e0


	//   ....[102]....
        /*04a0*/ 	.word	0x0000c080


	//   ....[103]....
        /*04a4*/ 	.word	0x0000fb80


	//----- nvinfo : EIATTR_REG_RECONFIG
	.align		4
.L_940:
        /*04a8*/ 	.byte	0x01, 0x54
	.zero		2


	//----- nvinfo : EIATTR_SYSCALL_OFFSETS
	.align		4
        /*04ac*/ 	.byte	0x04, 0x46
        /*04ae*/ 	.short	(.L_942 - .L_941)


	//   ....[0]....
.L_941:
        /*04b0*/ 	.word	0x00001270


	//   ....[1]....
        /*04b4*/ 	.word	0x00001360


	//   ....[2]....
        /*04b8*/ 	.word	0x000014c0


	//   ....[3]....
        /*04bc*/ 	.word	0x000015b0


	//----- nvinfo : EIATTR_MBARRIER_INSTR_OFFSETS
	.align		4
.L_942:
        /*04c0*/ 	.byte	0x04, 0x39
        /*04c2*/ 	.short	(.L_944 - .L_943)


	//   ....[0]....
.L_943:
        /*04c4*/ 	.word	0x00000290
        /*04c8*/ 	.word	0x000000ff
        /*04cc*/ 	.word	0x00026800
        /*04d0*/ 	.short	0x0100
        /*04d2*/ 	.byte	0x06
	.zero		1


	//   ....[1]....
        /*04d4*/ 	.word	0x00000390
        /*04d8*/ 	.word	0x000000ff
        /*04dc*/ 	.word	0x00026810
        /*04e0*/ 	.short	0x0100
        /*04e2*/ 	.byte	0x08
	.zero		1


	//   ....[2]....
        /*04e4*/ 	.word	0x000003a0
        /*04e8*/ 	.word	0x000000ff
        /*04ec*/ 	.word	0x00026820
        /*04f0*/ 	.short	0x0100
        /*04f2*/ 	.byte	0x08
	.zero		1


	//   ....[3]....
        /*04f4*/ 	.word	0x000003b0
        /*04f8*/ 	.word	0x000000ff
        /*04fc*/ 	.word	0x00026818
        /*0500*/ 	.short	0x0100
        /*0502*/ 	.byte	0x08
	.zero		1


	//   ....[4]....
        /*0504*/ 	.word	0x000003c0
        /*0508*/ 	.word	0x000000ff
        /*050c*/ 	.word	0x00026828
        /*0510*/ 	.short	0x0100
        /*0512*/ 	.byte	0x08
	.zero		1


	//   ....[5]....
        /*0514*/ 	.word	0x000004f0
        /*0518*/ 	.word	0x000000ff
        /*051c*/ 	.word	0x00026830
        /*0520*/ 	.short	0x0100
        /*0522*/ 	.byte	0x08
	.zero		1


	//   ....[6]....
        /*0524*/ 	.word	0x00000500
        /*0528*/ 	.word	0x000000ff
        /*052c*/ 	.word	0x00026840
        /*0530*/ 	.short	0x0100
        /*0532*/ 	.byte	0x08
	.zero		1


	//   ....[7]....
        /*0534*/ 	.word	0x00000510
        /*0538*/ 	.word	0x000000ff
        /*053c*/ 	.word	0x00026838
        /*0540*/ 	.short	0x0100
        /*0542*/ 	.byte	0x08
	.zero		1


	//   ....[8]....
        /*0544*/ 	.word	0x00000520
        /*0548*/ 	.word	0x000000ff
        /*054c*/ 	.word	0x00026848
        /*0550*/ 	.short	0x0100
        /*0552*/ 	.byte	0x08
	.zero		1


	//   ....[9]....
        /*0554*/ 	.word	0x00001640
        /*0558*/ 	.word	0x00000010
        /*055c*/ 	.word	0x00026800
        /*0560*/ 	.short	0x010a
        /*0562*/ 	.byte	0x3f
	.zero		1


	//   ....[10]....
        /*0564*/ 	.word	0x00001660
        /*0568*/ 	.word	0x00000010
        /*056c*/ 	.word	0x00026800
        /*0570*/ 	.short	0x010a
        /*0572*/ 	.byte	0x3f
	.zero		1


	//   ....[11]....
        /*0574*/ 	.word	0x00001f50
        /*0578*/ 	.word	0x00000008
        /*057c*/ 	.word	0x00026810
        /*0580*/ 	.short	0x010a
        /*0582*/ 	.byte	0x3f
	.zero		1


	//   ....[12]....
        /*0584*/ 	.word	0x00001fc0
        /*0588*/ 	.word	0x00000008
        /*058c*/ 	.word	0x00026810
        /*0590*/ 	.short	0x010a
        /*0592*/ 	.byte	0x3f
	.zero		1


	//   ....[13]....
        /*0594*/ 	.word	0x00002370
        /*0598*/ 	.word	0x00000008
        /*059c*/ 	.word	0x00026830
        /*05a0*/ 	.short	0x010a
        /*05a2*/ 	.byte	0x3f
	.zero		1


	//   ....[14]....
        /*05a4*/ 	.word	0x000023f0
        /*05a8*/ 	.word	0x00000008
        /*05ac*/ 	.word	0x00026830
        /*05b0*/ 	.short	0x010a
        /*05b2*/ 	.byte	0x3f
	.zero		1


	//   ....[15]....
        /*05b4*/ 	.word	0x00005930
        /*05b8*/ 	.word	0x00000009
        /*05bc*/ 	.word	0x00000000
        /*05c0*/ 	.short	0x0101
        /*05c2*/ 	.byte	0x3f
	.zero		1


	//   ....[16]....
        /*05c4*/ 	.word	0x00005cc0
        /*05c8*/ 	.word	0x00000008
        /*05cc*/ 	.word	0x00000000
        /*05d0*/ 	.short	0x0101
        /*05d2*/ 	.byte	0x3f
	.zero		1


	//   ....[17]....
        /*05d4*/ 	.word	0x000063e0
        /*05d8*/ 	.word	0x00000005
        /*05dc*/ 	.word	0x00026810
        /*05e0*/ 	.short	0x010a
        /*05e2*/ 	.byte	0x3f
	.zero		1


	//   ....[18]....
        /*05e4*/ 	.word	0x00006460
        /*05e8*/ 	.word	0x00000005
        /*05ec*/ 	.word	0x00026810
        /*05f0*/ 	.short	0x010a
        /*05f2*/ 	.byte	0x3f
	.zero		1


	//   ....[19]....
        /*05f4*/ 	.word	0x000067e0
        /*05f8*/ 	.word	0x00000005
        /*05fc*/ 	.word	0x00026830
        /*0600*/ 	.short	0x010a
        /*0602*/ 	.byte	0x3f
	.zero		1


	//   ....[20]....
        /*0604*/ 	.word	0x00006870
        /*0608*/ 	.word	0x00000005
        /*060c*/ 	.word	0x00026830
        /*0610*/ 	.short	0x010a
        /*0612*/ 	.byte	0x3f
	.zero		1


	//   ....[21]....
        /*0614*/ 	.word	0x00009a90
        /*0618*/ 	.word	0x00000006
        /*061c*/ 	.word	0x00000000
        /*0620*/ 	.short	0x0101
        /*0622*/ 	.byte	0x3f
	.zero		1


	//   ....[22]....
        /*0624*/ 	.word	0x00009e40
        /*0628*/ 	.word	0x00000005
        /*062c*/ 	.word	0x00000000
        /*0630*/ 	.short	0x0101
        /*0632*/ 	.byte	0x3f
	.zero		1


	//   ....[23]....
        /*0634*/ 	.word	0x0000e1e0
        /*0638*/ 	.word	0x0000000f
        /*063c*/ 	.word	0x00026820
        /*0640*/ 	.short	0x010a
        /*0642*/ 	.byte	0x3f
	.zero		1


	//   ....[24]....
        /*0644*/ 	.word	0x0000e780
        /*0648*/ 	.word	0x0000000f
        /*064c*/ 	.word	0x00026840
        /*0650*/ 	.short	0x010a
        /*0652*/ 	.byte	0x3f
	.zero		1


	//   ....[25]....
        /*0654*/ 	.word	0x0000e9e0
        /*0658*/ 	.word	0x0000000f
        /*065c*/ 	.word	0x00026828
        /*0660*/ 	.short	0x010a
        /*0662*/ 	.byte	0x3f
	.zero		1


	//   ....[26]....
        /*0664*/ 	.word	0x0000ec40
        /*0668*/ 	.word	0x0000000f
        /*066c*/ 	.word	0x00026848
        /*0670*/ 	.short	0x010a
        /*0672*/ 	.byte	0x3f
	.zero		1


	//   ....[27]....
        /*0674*/ 	.word	0x0000ee40
        /*0678*/ 	.word	0x0000000f
        /*067c*/ 	.word	0x00026820
        /*0680*/ 	.short	0x010a
        /*0682*/ 	.byte	0x3f
	.zero		1


	//   ....[28]....
        /*0684*/ 	.word	0x0000f100
        /*0688*/ 	.word	0x0000000f
        /*068c*/ 	.word	0x00026840
        /*0690*/ 	.short	0x010a
        /*0692*/ 	.byte	0x3f
	.zero		1


	//   ....[29]....
        /*0694*/ 	.word	0x0000f330
        /*0698*/ 	.word	0x0000000f
        /*069c*/ 	.word	0x00026828
        /*06a0*/ 	.short	0x010a
        /*06a2*/ 	.byte	0x3f
	.zero		1


	//   ....[30]....
        /*06a4*/ 	.word	0x0000f600
        /*06a8*/ 	.word	0x00000003
        /*06ac*/ 	.word	0x00026840
        /*06b0*/ 	.short	0x010a
        /*06b2*/ 	.byte	0x3f
	.zero		1


	//   ....[31]....
        /*06b4*/ 	.word	0x0000fa00
        /*06b8*/ 	.word	0x00000007
        /*06bc*/ 	.word	0x00000000
        /*06c0*/ 	.short	0x010a
        /*06c2*/ 	.byte	0x3f
	.zero		1


	//   ....[32]....
        /*06c4*/ 	.word	0x0000fa50
        /*06c8*/ 	.word	0x00000003
        /*06cc*/ 	.word	0x00000000
        /*06d0*/ 	.short	0x010a
        /*06d2*/ 	.byte	0x3f
	.zero		1


	//   ....[33]....
        /*06d4*/ 	.word	0x0000fab0
        /*06d8*/ 	.word	0x00000005
        /*06dc*/ 	.word	0x00000000
        /*06e0*/ 	.short	0x010a
        /*06e2*/ 	.byte	0x3f
	.zero		1


	//   ....[34]....
        /*06e4*/ 	.word	0x0000fae0
        /*06e8*/ 	.word	0x00000003
        /*06ec*/ 	.word	0x00000000
        /*06f0*/ 	.short	0x010a
        /*06f2*/ 	.byte	0x3f
	.zero		1


	//   ....[35]....
        /*06f4*/ 	.word	0x0000fbb0
        /*06f8*/ 	.word	0x00000010
        /*06fc*/ 	.word	0x00026800
        /*0700*/ 	.short	0x010a
        /*0702*/ 	.byte	0x3f
	.zero		1


	//   ....[36]....
        /*0704*/ 	.word	0x0000fc00
        /*0708*/ 	.word	0x00000008
        /*070c*/ 	.word	0x00026810
        /*0710*/ 	.short	0x010a
        /*0712*/ 	.byte	0x3f
	.zero		1


	//   ....[37]....
        /*0714*/ 	.word	0x0000fc50
        /*0718*/ 	.word	0x00000008
        /*071c*/ 	.word	0x00026830
        /*0720*/ 	.short	0x010a
        /*0722*/ 	.byte	0x3f
	.zero		1


	//   ....[38]....
        /*0724*/ 	.word	0x0000fca0
        /*0728*/ 	.word	0x00000005
        /*072c*/ 	.word	0x00026810
        /*0730*/ 	.short	0x010a
        /*0732*/ 	.byte	0x3f
	.zero		1


	//   ....[39]....
        /*0734*/ 	.word	0x0000fcf0
        /*0738*/ 	.word	0x00000005
        /*073c*/ 	.word	0x00026830
        /*0740*/ 	.short	0x010a
        /*0742*/ 	.byte	0x3f
	.zero		1


	//   ....[40]....
        /*0744*/ 	.word	0x0000fd40
        /*0748*/ 	.word	0x0000000f
        /*074c*/ 	.word	0x00026820
        /*0750*/ 	.short	0x010a
        /*0752*/ 	.byte	0x3f
	.zero		1


	//   ....[41]....
        /*0754*/ 	.word	0x0000fd90
        /*0758*/ 	.word	0x0000000f
        /*075c*/ 	.word	0x00026840
        /*0760*/ 	.short	0x010a
        /*0762*/ 	.byte	0x3f
	.zero		1


	//   ....[42]....
        /*0764*/ 	.word	0x0000fde0
        /*0768*/ 	.word	0x0000000f
        /*076c*/ 	.word	0x00026828
        /*0770*/ 	.short	0x010a
        /*0772*/ 	.byte	0x3f
	.zero		1


	//   ....[43]....
        /*0774*/ 	.word	0x0000fe30
        /*0778*/ 	.word	0x0000000f
        /*077c*/ 	.word	0x00026848
        /*0780*/ 	.short	0x010a
        /*0782*/ 	.byte	0x3f
	.zero		1


	//   ....[44]....
        /*0784*/ 	.word	0x0000fe90
        /*0788*/ 	.word	0x0000000f
        /*078c*/ 	.word	0x00026820
        /*0790*/ 	.short	0x010a
        /*0792*/ 	.byte	0x3f
	.zero		1


	//   ....[45]....
        /*0794*/ 	.word	0x0000fee0
        /*0798*/ 	.word	0x0000000f
        /*079c*/ 	.word	0x00026840
        /*07a0*/ 	.short	0x010a
        /*07a2*/ 	.byte	0x3f
	.zero		1


	//   ....[46]....
        /*07a4*/ 	.word	0x0000ff30
        /*07a8*/ 	.word	0x0000000f
        /*07ac*/ 	.word	0x00026828
        /*07b0*/ 	.short	0x010a
        /*07b2*/ 	.byte	0x3f
	.zero		1


	//   ....[47]....
        /*07b4*/ 	.word	0x0000ff80
        /*07b8*/ 	.word	0x00000003
        /*07bc*/ 	.word	0x00026840
        /*07c0*/ 	.short	0x010a
        /*07c2*/ 	.byte	0x3f
	.zero		1


	//   ....[48]....
        /*07c4*/ 	.word	0x00010050
        /*07c8*/ 	.word	0x00000007
        /*07cc*/ 	.word	0x00000000
        /*07d0*/ 	.short	0x010a
        /*07d2*/ 	.byte	0x3f
	.zero		1


	//   ....[49]....
        /*07d4*/ 	.word	0x000100a0
        /*07d8*/ 	.word	0x00000003
        /*07dc*/ 	.word	0x00000000
        /*07e0*/ 	.short	0x010a
        /*07e2*/ 	.byte	0x3f
	.zero		1


	//   ....[50]....
        /*07e4*/ 	.word	0x000100f0
        /*07e8*/ 	.word	0x00000005
        /*07ec*/ 	.word	0x00000000
        /*07f0*/ 	.short	0x010a
        /*07f2*/ 	.byte	0x3f
	.zero		1


	//----- nvinfo : EIATTR_NUM_MBARRIERS
	.align		4
.L_944:
        /*07f4*/ 	.byte	0x03, 0x38
        /*07f6*/ 	.short	0x0009


	//----- nvinfo : EIATTR_EXIT_INSTR_OFFSETS
	.align		4
        /*07f8*/ 	.byte	0x04, 0x1c
        /*07fa*/ 	.short	(.L_946 - .L_945)


	//   ....[0]....
.L_945:
        /*07fc*/ 	.word	0x0000fb30


	//----- nvinfo : EIATTR_MAX_THREADS
	.align		4
.L_946:
        /*0800*/ 	.byte	0x04, 0x05
        /*0802*/ 	.short	(.L_948 - .L_947)
.L_947:
        /*0804*/ 	.word	0x00000180
        /*0808*/ 	.word	0x00000001
        /*080c*/ 	.word	0x00000001


	//----- nvinfo : EIATTR_CRS_STACK_SIZE
	.align		4
.L_948:
        /*0810*/ 	.byte	0x04, 0x1e
        /*0812*/ 	.short	(.L_950 - .L_949)
.L_949:
        /*0814*/ 	.word	0x00000000


	//----- nvinfo : EIATTR_CBANK_PARAM_SIZE
	.align		4
.L_950:
        /*0818*/ 	.byte	0x03, 0x19
        /*081a*/ 	.short	0x06f0


	//----- nvinfo : EIATTR_PARAM_CBANK
	.align		4
        /*081c*/ 	.byte	0x04, 0x0a
        /*081e*/ 	.short	(.L_952 - .L_951)
	.align		4
.L_951:
        /*0820*/ 	.word	index@(.nv.constant0._ZN7cutlass13device_kernelIN5flash11enable_sm90INS1_16FlashAttnBwdSm90INS1_25CollectiveMainloopBwdSm90ILi2ELi2ELi2EN4cute5tupleIJNS5_1CILi1EEES8_S8_EEENS6_IJNS7_ILi96EEENS7_ILi128EEENS7_ILi64EEEEEENS_10bfloat16_tEfNS_4arch4Sm90ELb1ELb0ELb1ELb1ELb0ELb1ELb0ELb1ELi2ELi1ELi2ELi2ELb0EEENS1_21CollectiveEpilogueBwdISD_SE_SG_Li256ELb1ELb0ELi1EEENS1_25SingleTileBwdLPTSchedulerILb1ELi128ELb0EEEEEEEEEvNT_6ParamsE)
        /*0824*/ 	.short	0x0210
        /*0826*/ 	.short	0x06f0


	//----- nvinfo : EIATTR_SW_WAR
	.align		4
.L_952:
        /*0828*/ 	.byte	0x04, 0x36
        /*082a*/ 	.short	(.L_954 - .L_953)
.L_953:
        /*082c*/ 	.word	0x00000008
.L_954:


//--------------------- .nv.info._ZN7cutlass13device_kernelIN5flash11enable_sm90INS1_16FlashAttnBwdSm90INS1_25CollectiveMainloopBwdSm90ILi2ELi2ELi2EN4cute5tupleIJNS5_1CILi1EEES8_S8_EEENS6_IJNS7_ILi96EEENS7_ILi128EEENS7_ILi64EEEEEENS_10bfloat16_tEfNS_4arch4Sm90ELb1ELb0ELb1ELb1ELb1ELb1ELb0ELb1ELi2ELi1ELi2ELi2ELb0EEENS1_21CollectiveEpilogueBwdISD_SE_SG_Li256ELb1ELb0ELi1EEENS1_25SingleTileBwdLPTSchedulerILb1ELi128ELb1EEEEEEEEEvNT_6ParamsE --------------------------
	.section	.nv.info._ZN7cutlass13device_kernelIN5flash11enable_sm90INS1_16FlashAttnBwdSm90INS1_25CollectiveMainloopBwdSm90ILi2ELi2ELi2EN4cute5tupleIJNS5_1CILi1EEES8_S8_EEENS6_IJNS7_ILi96EEENS7_ILi128EEENS7_ILi64EEEEEENS_10bfloat16_tEfNS_4arch4Sm90ELb1ELb0ELb1ELb1ELb1ELb1ELb0ELb1ELi2ELi1ELi2ELi2ELb0EEENS1_21CollectiveEpilogueBwdISD_SE_SG_Li256ELb1ELb0ELi1EEENS1_25SingleTileBwdLPTSchedulerILb1ELi128ELb1EEEEEEEEEvNT_6ParamsE,"",@"SHT_CUDA_INFO"
	.sectionflags	@""
	.align	4


	//----- nvinfo : EIATTR_CUDA_API_VERSION
	.align		4
        /*0000*/ 	.byte	0x04, 0x37
        /*0002*/ 	.short	(.L_956 - .L_955)
.L_955:
        /*0004*/ 	.word	0x00000082


	//----- nvinfo : EIATTR_KPARAM_INFO
	.align		4
.L_956:
        /*0008*/ 	.byte	0x04, 0x17
        /*000a*/ 	.short	(.L_958 - .L_957)
.L_957:
        /*000c*/ 	.word	0x00000000
        /*0010*/ 	.short	0x0000
        /*0012*/ 	.short	0x0070
        /*0014*/ 	.byte	0x00, 0xf0, 0x01, 0x1a


	//----- nvinfo : EIATTR_SPARSE_MMA_MASK
	.align		4
.L_958:
        /*0018*/ 	.byte	0x03, 0x50
        /*001a*/ 	.short	0x0000


	//----- nvinfo : EIATTR_MAXREG_COUNT
	.align		4
        /*001c*/ 	.byte	0x03, 0x1b
        /*001e*/ 	.short	0x00a8


	//----- nvinfo : EIATTR_NUM_BARRIERS
	.align		4
        /*0020*/ 	.byte	0x02, 0x4c
        /*0022*/ 	.byte	0x10
	.zero		1


	//----- nvinfo : EIATTR_EXTERNS
	.align		4
        /*0024*/ 	.byte	0x04, 0x0f
        /*0026*/ 	.short	(.L_960 - .L_959)


	//   ....[0]....
	.align		4
.L_959:
        /*0028*/ 	.word	index@(__assertfail)


	//----- nvinfo : EIATTR_ANNOTATIONS
	.align		4
.L_960:
        /*002c*/ 	.byte	0x04, 0x55
        /*002e*/ 	.short	(.L_962 - .L_961)


	//   ....[0]....
.L_961:
        /* <DEDUP_REMOVED lines=19> */


	//----- nvinfo : EIATTR_MERCURY_ISA_VERSION
	.align		4
.L_962:
        /*0150*/ 	.byte	0x03, 0x5f
        /*0152*/ 	.short	0x0101


	//----- nvinfo : EIATTR_INT_WARP_WIDE_INSTR_OFFSETS
	.align		4
        /*0154*/ 	.byte	0x04, 0x31
        /*0156*/ 	.short	(.L_964 - .L_963)


	//   ....[0]....
.L_963:
        /*0158*/ 	.word	0x00000190


	//   ....[1]....
        /*015c*/ 	.word	0x000001c0


	//   ....[2]....
        /*0160*/ 	.word	0x0000d250


	//   ....[3]....
        /*0164*/ 	.word	0x0000d900


	//   ....[4]....
        /*0168*/ 	.word	0x0000de20


	//----- nvinfo : EIATTR_COOP_GROUP_MASK_REGIDS
	.align		4
.L_964:
        /*016c*/ 	.byte	0x04, 0x29
        /*016e*/ 	.short	(.L_966 - .L_965)


	//   ....[0]....
.L_965:
        /*0170*/ 	.word	0xffffffff


	//   ....[1]....
        /*0174*/ 	.word	0xffffffff


	//   ....[2]....
        /*0178*/ 	.word	0xffffffff


	//   ....[3]....
        /*017c*/ 	.word	0xffffffff


	//   ....[4]....
        /*0180*/ 	.word	0xffffffff


	//   ....[5]....
        /*0184*/ 	.word	0xffffffff


	//   ....[6]....
        /*0188*/ 	.word	0xffffffff


	//   ....[7]....
        /*018c*/ 	.word	0xffffffff


	//   ....[8]....
        /*0190*/ 	.word	0xffffffff


	//   ....[9]....
        /*0194*/ 	.word	0xffffffff


	//   ....[10]....
        /*0198*/ 	.word	0xffffffff


	//   ....[11]....
        /*019c*/ 	.word	0xffffffff


	//   ....[12]....
        /*01a0*/ 	.word	0xffffffff


	//   ....[13]....
        /*01a4*/ 	.word	0xffffffff


	//   ....[14]....
        /*01a8*/ 	.word	0xffffffff


	//   ....[15]....
        /*01ac*/ 	.word	0xffffffff


	//   ....[16]....
        /*01b0*/ 	.word	0xffffffff


	//   ....[17]....
        /*01b4*/ 	.word	0xffffffff


	//   ....[18]....
        /*01b8*/ 	.word	0xffffffff


	//   ....[19]....
        /*01bc*/ 	.word	0xffffffff


	//   ....[20]....
        /*01c0*/ 	.word	0xffffffff


	//   ....[21]....
        /*01c4*/ 	.word	0xffffffff


	//   ....[22]....
        /*01c8*/ 	.word	0xffffffff


	//   ....[23]....
        /*01cc*/ 	.word	0xffffffff


	//   ....[24]....
        /*01d0*/ 	.word	0xffffffff


	//   ....[25]....
        /*01d4*/ 	.word	0xffffffff


	//   ....[26]....
        /*01d8*/ 	.word	0xffffffff


	//   ....[27]....
        /*01dc*/ 	.word	0xffffffff


	//   ....[28]....
        /*01e0*/ 	.word	0xffffffff


	//   ....[29]....
        /*01e4*/ 	.word	0xffffffff


	//   ....[30]....
        /*01e8*/ 	.word	0xffffffff


	//   ....[31]....
        /*01ec*/ 	.word	0xffffffff


	//   ....[32]....
        /*01f0*/ 	.word	0xffffffff


	//   ....[33]....
        /*01f4*/ 	.word	0xffffffff


	//   ....[34]....
        /*01f8*/ 	.word	0xffffffff


	//   ....[35]....
        /*01fc*/ 	.word	0xffffffff


	//   ....[36]....
        /*0200*/ 	.word	0xffffffff


	//   ....[37]....
        /*0204*/ 	.word	0xffffffff


	//   ....[38]....
        /*0208*/ 	.word	0xffffffff


	//   ....[39]....
        /*020c*/ 	.word	0xffffffff


	//   ....[40]....
        /*0210*/ 	.word	0xffffffff


	//   ....[41]....
        /*0214*/ 	.word	0xffffffff


	//   ....[42]....
        /*0218*/ 	.word	0xffffffff


	//   ....[43]....
        /*021c*/ 	.word	0xffffffff


	//   ....[44]....
        /*0220*/ 	.word	0xffffffff


	//   ....[45]....
        /*0224*/ 	.word	0xffffffff


	//   ....[46]....
        /*0228*/ 	.word	0xffffffff


	//   ....[47]....
        /*022c*/ 	.word	0xffffffff


	//   ....[48]....
        /*0230*/ 	.word	0xffffffff


	//   ....[49]....
        /*0234*/ 	.word	0xffffffff


	//   ....[50]....
        /*0238*/ 	.word	0xffffffff


	//   ....[51]....
        /*023c*/ 	.word	0xffffffff


	//   ....[52]....
        /*0240*/ 	.word	0xffffffff


	//   ....[53]....
        /*0244*/ 	.word	0xffffffff


	//   ....[54]....
        /*0248*/ 	.word	0xffffffff


	//   ....[55]....
        /*024c*/ 	.word	0xffffffff


	//   ....[56]....
        /*0250*/ 	.word	0xffffffff


	//   ....[57]....
        /*0254*/ 	.word	0xffffffff


	//   ....[58]....
        /*0258*/ 	.word	0xffffffff


	//   ....[59]....
        /*025c*/ 	.word	0xffffffff


	//   ....[60]....
        /*0260*/ 	.word	0xffffffff


	//   ....[61]....
        /*0264*/ 	.word	0xffffffff


	//   ....[62]....
        /*0268*/ 	.word	0xffffffff


	//   ....[63]....
        /*026c*/ 	.word	0xffffffff


	//   ....[64]....
        /*0270*/ 	.word	0xffffffff


	//   ....[65]....
        /*0274*/ 	.word	0xffffffff


	//   ....[66]....
        /*0278*/ 	.word	0xffffffff


	//   ....[67]....
        /*027c*/ 	.word	0xffffffff


	//   ....[68]....
        /*0280*/ 	.word	0xffffffff


	//   ....[69]....
        /*0284*/ 	.word	0xffffffff


	//   ....[70]....
        /*0288*/ 	.word	0xffffffff


	//   ....[71]....
        /*028c*/ 	.word	0xffffffff


	//   ....[72]....
        /*0290*/ 	.word	0xffffffff


	//   ....[73]....
        /*0294*/ 	.word	0xffffffff


	//   ....[74]....
        /*0298*/ 	.word	0xffffffff


	//   ....[75]....
        /*029c*/ 	.word	0xffffffff


	//   ....[76]....
        /*02a0*/ 	.word	0xffffffff


	//   ....[77]....
        /*02a4*/ 	.word	0xffffffff


	//   ....[78]....
        /*02a8*/ 	.word	0xffffffff


	//   ....[79]....
        /*02ac*/ 	.word	0xffffffff


	//   ....[80]....
        /*02b0*/ 	.word	0xffffffff


	//   ....[81]....
        /*02b4*/ 	.word	0xffffffff


	//   ....[82]....
        /*02b8*/ 	.word	0xffffffff


	//   ....[83]....
        /*02bc*/ 	.word	0xffffffff


	//   ....[84]....
        /*02c0*/ 	.word	0xffffffff


	//   ....[85]....
        /*02c4*/ 	.word	0xffffffff


	//   ....[86]....
        /*02c8*/ 	.word	0xffffffff


	//   ....[87]....
        /*02cc*/ 	.word	0xffffffff


	//   ....[88]....
        /*02d0*/ 	.word	0xffffffff


	//   ....[89]....
        /*02d4*/ 	.word	0xffffffff


	//   ....[90]....
        /*02d8*/ 	.word	0xffffffff


	//   ....[91]....
        /*02dc*/ 	.word	0xffffffff


	//   ....[92]....
        /*02e0*/ 	.word	0xffffffff


	//   ....[93]....
        /*02e4*/ 	.word	0xffffffff


	//   ....[94]....
        /*02e8*/ 	.word	0xffffffff


	//   ....[95]....
        /*02ec*/ 	.word	0xffffffff


	//   ....[96]....
        /*02f0*/ 	.word	0xffffffff


	//   ....[97]....
        /*02f4*/ 	.word	0xffffffff


	//   ....[98]....
        /*02f8*/ 	.word	0xffffffff


	//   ....[99]....
        /*02fc*/ 	.word	0xffffffff


	//   ....[100]....
        /*0300*/ 	.word	0xffffffff


	//   ....[101]....
        /*0304*/ 	.word	0xffffffff


	//   ....[102]....
        /*0308*/ 	.word	0xffffffff


	//   ....[103]....
        /*030c*/ 	.word	0xffffffff


	//   ....[104]....
        /*0310*/ 	.word	0xffffffff


	//   ....[105]....
        /*0314*/ 	.word	0xffffffff


	//   ....[106]....
        /*0318*/ 	.word	0xffffffff


	//   ....[107]....
        /*031c*/ 	.word	0xffffffff


	//   ....[108]....
        /*0320*/ 	.word	0xffffffff


	//   ....[109]....
        /*0324*/ 	.word	0x0500000f


	//   ....[110]....
        /*0328*/ 	.word	0x0500000f


	//   ....[111]....
        /*032c*/ 	.word	0x0500000f


	//   ....[112]....
        /*0330*/ 	.word	0x0500000f


	//----- nvinfo : EIATTR_COOP_GROUP_INSTR_OFFSETS
	.align		4
.L_966:
        /*0334*/ 	.byte	0x04, 0x28
        /*0336*/ 	.short	(.L_968 - .L_967)


	//   ....[0]....
.L_967:
        /*0338*/ 	.word	0x00000070


	//   ....[1]....
        /*033c*/ 	.word	0x000001a0


	//   ....[2]....
        /*0340*/ 	.word	0x000001f0


	//   ....[3]....
        /*0344*/ 	.word	0x000003e0


	//   ....[4]....
        /*0348*/ 	.word	0x00000630


	//   ....[5]....
        /*034c*/ 	.word	0x00001630


	//   ....[6]....
        /*0350*/ 	.word	0x00002780


	//   ....[7]....
        /*0354*/ 	.word	0x000028f0


	//   ....[8]....
        /*0358*/ 	.word	0x00002920


	//   ....[9]....
        /*035c*/ 	.word	0x00003090


	//   ....[10]....
        /*0360*/ 	.word	0x00003140


	//   ....[11]....
        /*0364*/ 	.word	0x00003190


	//   ....[12]....
        /*0368*/ 	.word	0x00003430


	//   ....[13]....
        /*036c*/ 	.word	0x00003460


	//   ....[14]....
        /*0370*/ 	.word	0x000034b0


	//   ....[15]....
        /*0374*/ 	.word	0x000034c0


	//   ....[16]....
        /*0378*/ 	.word	0x000034d0


	//   ....[17]....
        /*037c*/ 	.word	0x000034e0


	//   ....[18]....
        /*0380*/ 	.word	0x000035b0


	//   ....[19]....
        /*0384*/ 	.word	0x000035c0


	//   ....[20]....
        /*0388*/ 	.word	0x000035f0


	//   ....[21]....
        /*038c*/ 	.word	0x00003600


	//   ....[22]....
        /*0390*/ 	.word	0x00003620


	//   ....[23]....
        /*0394*/ 	.word	0x000036f0


	//   ....[24]....
        /*0398*/ 	.word	0x00003730


	//   ....[25]....
        /*039c*/ 	.word	0x00003760


	//   ....[26]....
        /*03a0*/ 	.word	0x000037a0


	//   ....[27]....
        /*03a4*/ 	.word	0x000037b0


	//   ....[28]....
        /*03a8*/ 	.word	0x000037f0


	//   ....[29]....
        /*03ac*/ 	.word	0x00003840


	//   ....[30]....
        /*03b0*/ 	.word	0x00003880


	//   ....[31]....
        /*03b4*/ 	.word	0x000038c0


	//   ....[32]....
        /*03b8*/ 	.word	0x00003920


	//   ....[33]....
        /*03bc*/ 	.word	0x000039b0


	//   ....[34]....
        /*03c0*/ 	.word	0x000039d0


	//   ....[35]....
        /*03c4*/ 	.word	0x00003a90


	//   ....[36]....
        /*03c8*/ 	.word	0x00003ac0


	//   ....[37]....
        /*03cc*/ 	.word	0x00003ad0


	//   ....[38]....
        /*03d0*/ 	.word	0x00003c40


	//   ....[39]....
        /*03d4*/ 	.word	0x00003c60


	//   ....[40]....
        /*03d8*/ 	.word	0x00003d70


	//   ....[41]....
        /*03dc*/ 	.word	0x00003d90


	//   ....[42]....
        /*03e0*/ 	.word	0x00003da0


	//   ....[43]....
        /*03e4*/ 	.word	0x00003de0


	//   ....[44]....
        /*03e8*/ 	.word	0x00003df0


	//   ....[45]....
        /*03ec*/ 	.word	0x00003e10


	//   ....[46]....
        /*03f0*/ 	.word	0x00004010


	//   ....[47]....
        /*03f4*/ 	.word	0x00004050


	//   ....[48]....
        /*03f8*/ 	.word	0x00004090


	//   ....[49]....
        /*03fc*/ 	.word	0x00004110


	//   ....[50]....
        /*0400*/ 	.word	0x00004150


	//   ....[51]....
        /*0404*/ 	.word	0x00004170


	//   ....[52]....
        /*0408*/ 	.word	0x000041d0


	//   ....[53]....
        /*040c*/ 	.word	0x000041f0


	//   ....[54]....
        /*0410*/ 	.word	0x000069f0


	//   ....[55]....
        /*0414*/ 	.word	0x00006a10


	//   ....[56]....
        /*0418*/ 	.word	0x00006a20


	//   ....[57]....
        /*041c*/ 	.word	0x00006a30


	//   ....[58]....
        /*0420*/ 	.word	0x00006a40


	//   ....[59]....
        /*0424*/ 	.word	0x00006a50


	//   ....[60]....
        /*0428*/ 	.word	0x00006a60


	//   ....[61]....
        /*042c*/ 	.word	0x00006a70


	//   ....[62]....
        /*0430*/ 	.word	0x00006a80


	//   ....[63]....
        /*0434*/ 	.word	0x00006a90


	//   ....[64]....
        /*0438*/ 	.word	0x00006b50


	//   ....[65]....
        /*043c*/ 	.word	0x00006c10


	//   ....[66]....
        /*0440*/ 	.word	0x00006c50


	//   ....[67]....
        /*0444*/ 	.word	0x00006c90


	//   ....[68]....
        /*0448*/ 	.word	0x00006cd0


	//   ....[69]....
        /*044c*/ 	.word	0x00006d10


	//   ....[70]....
        /*0450*/ 	.word	0x00006d50


	//   ....[71]....
        /*0454*/ 	.word	0x00006d90


	//   ....[72]....
        /*0458*/ 	.word	0x00006dd0


	//   ....[73]....
        /*045c*/ 	.word	0x00006f50


	//   ....[74]....
        /*0460*/ 	.word	0x00007270


	//   ....[75]....
        /*0464*/ 	.word	0x000072d0


	//   ....[76]....
        /*0468*/ 	.word	0x00007670


	//   ....[77]....
        /*046c*/ 	.word	0x00007880


	//   ....[78]....
        /*0470*/ 	.word	0x000078a0


	//   ....[79]....
        /*0474*/ 	.word	0x000078b0


	//   ....[80]....
        /*0478*/ 	.word	0x000078f0


	//   ....[81]....
        /*047c*/ 	.word	0x00007920


	//   ....[82]....
        /*0480*/ 	.word	0x00007b20


	//   ....[83]....
        /*0484*/ 	.word	0x00007b40


	//   ....[84]....
        /*0488*/ 	.word	0x00007ce0


	//   ....[85]....
        /*048c*/ 	.word	0x00007d20


	//   ....[86]....
        /*0490*/ 	.word	0x00008230


	//   ....[87]....
        /*0494*/ 	.word	0x00008240


	//   ....[88]....
        /*0498*/ 	.word	0x00008250


	//   ....[89]....
        /*049c*/ 	.word	0x00008260


	//   ....[90]....
        /*04a0*/ 	.word	0x00008270


	//   ....[91]....
        /*04a4*/ 	.word	0x00008280


	//   ....[92]....
        /*04a8*/ 	.word	0x000082a0


	//   ....[93]....
        /*04ac*/ 	.word	0x000082f0


	//   ....[94]....
        /*04b0*/ 	.word	0x00008560


	//   ....[95]....
        /*04b4*/ 	.word	0x00008570


	//   ....[96]....
        /*04b8*/ 	.word	0x00008580


	//   ....[97]....
        /*04bc*/ 	.word	0x00008590


	//   ....[98]....
        /*04c0*/ 	.word	0x000085a0


	//   ....[99]....
        /*04c4*/ 	.word	0x000085b0


	//   ....[100]....
        /*04c8*/ 	.word	0x000085c0


	//   ....[101]....
        /*04cc*/ 	.word	0x00008600


	//   ....[102]....
        /*04d0*/ 	.word	0x0000c0a0


	//   ....[103]....
        /*04d4*/ 	.word	0x0000ce50


	//   ....[104]....
        /*04d8*/ 	.word	0x0000d180


	//   ....[105]....
        /*04dc*/ 	.word	0x0000d580


	//   ....[106]....
        /*04e0*/ 	.word	0x0000d830


	//   ....[107]....
        /*04e4*/ 	.word	0x0000dae0


	//   ....[108]....
        /*04e8*/ 	.word	0x0000dd50


	//   ....[109]....
        /*04ec*/ 	.word	0x00010490


	//   ....[110]....
        /*04f0*/ 	.word	0x00010680


	//   ....[111]....
        /*04f4*/ 	.word	0x000106f0


	//   ....[112]....
        /*04f8*/ 	.word	0x00010760


	//----- nvinfo : EIATTR_REG_RECONFIG
	.align		4
.L_968:
        /*04fc*/ 	.byte	0x01, 0x54
	.zero		2


	//----- nvinfo : EIATTR_SYSCALL_OFFSETS
	.align		4
        /*0500*/ 	.byte	0x04, 0x46
        /*0502*/ 	.short	(.L_970 - .L_969)


	//   ....[0]....
.L_969:
        /*0504*/ 	.word	0x00001290


	//   ....[1]....
        /*0508*/ 	.word	0x00001380


	//   ....[2]....
        /*050c*/ 	.word	0x000014e0


	//   ....[3]....
        /*0510*/ 	.word	0x000015d0


	//----- nvinfo : EIATTR_MBARRIER_INSTR_OFFSETS
	.align		4
.L_970:
        /*0514*/ 	.byte	0x04, 0x39
        /*0516*/ 	.short	(.L_972 - .L_971)


	//   ....[0]....
.L_971:
        /*0518*/ 	.word	0x00000290
        /*051c*/ 	.word	0x000000ff
        /*0520*/ 	.word	0x00026800
        /*0524*/ 	.short	0x0100
        /*0526*/ 	.byte	0x06
	.zero		1


	//   ....[1]....
        /*0528*/ 	.word	0x00000390
        /*052c*/ 	.word	0x000000ff
        /*0530*/ 	.word	0x00026810
        /*0534*/ 	.short	0x0100
        /*0536*/ 	.byte	0x08
	.zero		1


	//   ....[2]....
        /*0538*/ 	.word	0x000003a0
        /*053c*/ 	.word	0x000000ff
        /*0540*/ 	.word	0x00026820
        /*0544*/ 	.short	0x0100
        /*0546*/ 	.byte	0x08
	.zero		1


	//   ....[3]....
        /*0548*/ 	.word	0x000003b0
        /*054c*/ 	.word	0x000000ff
        /*0550*/ 	.word	0x00026818
        /*0554*/ 	.short	0x0100
        /*0556*/ 	.byte	0x08
	.zero		1


	//   ....[4]....
        /*0558*/ 	.word	0x000003c0
        /*055c*/ 	.word	0x000000ff
        /*0560*/ 	.word	0x00026828
        /*0564*/ 	.short	0x0100
        /*0566*/ 	.byte	0x08
	.zero		1


	//   ....[5]....
        /*0568*/ 	.word	0x000004f0
        /*056c*/ 	.word	0x000000ff
        /*0570*/ 	.word	0x00026830
        /*0574*/ 	.short	0x0100
        /*0576*/ 	.byte	0x08
	.zero		1


	//   ....[6]....
        /*0578*/ 	.word	0x00000500
        /*057c*/ 	.word	0x000000ff
        /*0580*/ 	.word	0x00026840
        /*0584*/ 	.short	0x0100
        /*0586*/ 	.byte	0x08
	.zero		1


	//   ....[7]....
        /*0588*/ 	.word	0x00000510
        /*058c*/ 	.word	0x000000ff
        /*0590*/ 	.word	0x00026838
        /*0594*/ 	.short	0x0100
        /*0596*/ 	.byte	0x08
	.zero		1


	//   ....[8]....
        /*0598*/ 	.word	0x00000520
        /*059c*/ 	.word	0x000000ff
        /*05a0*/ 	.word	0x00026848
        /*05a4*/ 	.short	0x0100
        /*05a6*/ 	.byte	0x08
	.zero		1


	//   ....[9]....
        /*05a8*/ 	.word	0x00001660
        /*05ac*/ 	.word	0x00000010
        /*05b0*/ 	.word	0x00026800
        /*05b4*/ 	.short	0x010a
        /*05b6*/ 	.byte	0x3f
	.zero		1


	//   ....[10]....
        /*05b8*/ 	.word	0x00001680
        /*05bc*/ 	.word	0x00000010
        /*05c0*/ 	.word	0x00026800
        /*05c4*/ 	.short	0x010a
        /*05c6*/ 	.byte	0x3f
	.zero		1


	//   ....[11]....
        /*05c8*/ 	.word	0x00001f70
        /*05cc*/ 	.word	0x00000008
        /*05d0*/ 	.word	0x00026810
        /*05d4*/ 	.short	0x010a
        /*05d6*/ 	.byte	0x3f
	.zero		1


	//   ....[12]....
        /*05d8*/ 	.word	0x00001fe0
        /*05dc*/ 	.word	0x00000008
        /*05e0*/ 	.word	0x00026810
        /*05e4*/ 	.short	0x010a
        /*05e6*/ 	.byte	0x3f
	.zero		1


	//   ....[13]....
        /*05e8*/ 	.word	0x00002390
        /*05ec*/ 	.word	0x00000008
        /*05f0*/ 	.word	0x00026830
        /*05f4*/ 	.short	0x010a
        /*05f6*/ 	.byte	0x3f
	.zero		1


	//   ....[14]....
        /*05f8*/ 	.word	0x00002410
        /*05fc*/ 	.word	0x00000008
        /*0600*/ 	.word	0x00026830
        /*0604*/ 	.short	0x010a
        /*0606*/ 	.byte	0x3f
	.zero		1


	//   ....[15]....
        /*0608*/ 	.word	0x00005950
        /*060c*/ 	.word	0x00000009
        /*0610*/ 	.word	0x00000000
        /*0614*/ 	.short	0x0101
        /*0616*/ 	.byte	0x3f
	.zero		1


	//   ....[16]....
        /*0618*/ 	.word	0x00005ce0
        /*061c*/ 	.word	0x00000008
        /*0620*/ 	.word	0x00000000
        /*0624*/ 	.short	0x0101
        /*0626*/ 	.byte	0x3f
	.zero		1


	//   ....[17]....
        /*0628*/ 	.word	0x00006400
        /*062c*/ 	.word	0x00000005
        /*0630*/ 	.word	0x00026810
        /*0634*/ 	.short	0x010a
        /*0636*/ 	.byte	0x3f
	.zero		1


	//   ....[18]....
        /*0638*/ 	.word	0x00006480
        /*063c*/ 	.word	0x00000005
        /*0640*/ 	.word	0x00026810
        /*0644*/ 	.short	0x010a
        /*0646*/ 	.byte	0x3f
	.zero		1


	//   ....[19]....
        /*0648*/ 	.word	0x00006800
        /*064c*/ 	.word	0x00000005
        /*0650*/ 	.word	0x00026830
        /*0654*/ 	.short	0x010a
        /*0656*/ 	.byte	0x3f
	.zero		1


	//   ....[20]....
        /*0658*/ 	.word	0x00006890
        /*065c*/ 	.word	0x00000005
        /*0660*/ 	.word	0x00026830
        /*0664*/ 	.short	0x010a
        /*0666*/ 	.byte	0x3f
	.zero		1


	//   ....[21]....
        /*0668*/ 	.word	0x00009ab0
        /*066c*/ 	.word	0x00000006
        /*0670*/ 	.word	0x00000000
        /*0674*/ 	.short	0x0101
        /*0676*/ 	.byte	0x3f
	.zero		1


	//   ....[22]....
        /*0678*/ 	.word	0x00009e60
        /*067c*/ 	.word	0x00000005
        /*0680*/ 	.word	0x00000000
        /*0684*/ 	.short	0x0101
        /*0686*/ 	.byte	0x3f
	.zero		1


	//   ....[23]....
        /*0688*/ 	.word	0x0000eaf0
        /*068c*/ 	.word	0x0000000f
        /*0690*/ 	.word	0x00026820
        /*0694*/ 	.short	0x010a
        /*0696*/ 	.byte	0x3f
	.zero		1


	//   ....[24]....
        /*0698*/ 	.word	0x0000f090
        /*069c*/ 	.word	0x0000000f
        /*06a0*/ 	.word	0x00026840
        /*06a4*/ 	.short	0x010a
        /*06a6*/ 	.byte	0x3f
	.zero		1


	//   ....[25]....
        /*06a8*/ 	.word	0x0000f2f0
        /*06ac*/ 	.word	0x0000000f
        /*06b0*/ 	.word	0x00026828
        /*06b4*/ 	.short	0x010a
        /*06b6*/ 	.byte	0x3f
	.zero		1


	//   ....[26]....
        /*06b8*/ 	.word	0x0000f550
        /*06bc*/ 	.word	0x0000000f
        /*06c0*/ 	.word	0x00026848
        /*06c4*/ 	.short	0x010a
        /*06c6*/ 	.byte	0x3f
	.zero		1


	//   ....[27]....
        /*06c8*/ 	.word	0x0000f750
        /*06cc*/ 	.word	0x0000000f
        /*06d0*/ 	.word	0x00026820
        /*06d4*/ 	.short	0x010a
        /*06d6*/ 	.byte	0x3f
	.zero		1


	//   ....[28]....
        /*06d8*/ 	.word	0x0000fa10
        /*06dc*/ 	.word	0x0000000f
        /*06e0*/ 	.word	0x00026840
        /*06e4*/ 	.short	0x010a
        /*06e6*/ 	.byte	0x3f
	.zero		1


	//   ....[29]....
        /*06e8*/ 	.word	0x0000fc40
        /*06ec*/ 	.word	0x0000000f
        /*06f0*/ 	.word	0x00026828
        /*06f4*/ 	.short	0x010a
        /*06f6*/ 	.byte	0x3f
	.zero		1


	//   ....[30]....
        /*06f8*/ 	.word	0x0000ff10
        /*06fc*/ 	.word	0x00000003
        /*0700*/ 	.word	0x00026840
        /*0704*/ 	.short	0x010a
        /*0706*/ 	.byte	0x3f
	.zero		1


	//   ....[31]....
        /*0708*/ 	.word	0x00010310
        /*070c*/ 	.word	0x00000007
        /*0710*/ 	.word	0x00000000
        /*0714*/ 	.short	0x010a
        /*0716*/ 	.byte	0x3f
	.zero		1


	//   ....[32]....
        /*0718*/ 	.word	0x00010360
        /*071c*/ 	.word	0x00000003
        /*0720*/ 	.word	0x00000000
        /*0724*/ 	.short	0x010a
        /*0726*/ 	.byte	0x3f
	.zero		1


	//   ....[33]....
        /*0728*/ 	.word	0x000103c0
        /*072c*/ 	.word	0x00000005
        /*0730*/ 	.word	0x00000000
        /*0734*/ 	.short	0x010a
        /*0736*/ 	.byte	0x3f
	.zero		1


	//   ....[34]....
        /*0738*/ 	.word	0x000103f0
        /*073c*/ 	.word	0x00000003
        /*0740*/ 	.word	0x00000000
        /*0744*/ 	.short	0x010a
        /*0746*/ 	.byte	0x3f
	.zero		1


	//   ....[35]....
        /*0748*/ 	.word	0x000104c0
        /*074c*/ 	.word	0x00000010
        /*0750*/ 	.word	0x00026800
        /*0754*/ 	.short	0x010a
        /*0756*/ 	.byte	0x3f
	.zero		1


	//   ....[36]....
        /*0758*/ 	.word	0x00010510
        /*075c*/ 	.word	0x00000008
        /*0760*/ 	.word	0x00026810
        /*0764*/ 	.short	0x010a
        /*0766*/ 	.byte	0x3f
	.zero		1


	//   ....[37]....
        /*0768*/ 	.word	0x00010560
        /*076c*/ 	.word	0x00000008
        /*0770*/ 	.word	0x00026830
        /*0774*/ 	.short	0x010a
        /*0776*/ 	.byte	0x3f
	.zero		1


	//   ....[38]....
        /*0778*/ 	.word	0x000105b0
        /*077c*/ 	.word	0x00000005
        /*0780*/ 	.word	0x00026810
        /*0784*/ 	.short	0x010a
        /*0786*/ 	.byte	0x3f
	.zero		1


	//   ....[39]....
        /*0788*/ 	.word	0x00010600
        /*078c*/ 	.word	0x00000005
        /*0790*/ 	.word	0x00026830
        /*0794*/ 	.short	0x010a
        /*0796*/ 	.byte	0x3f
	.zero		1


	//   ....[40]....
        /*0798*/ 	.word	0x000107a0
        /*079c*/ 	.word	0x0000000f
        /*07a0*/ 	.word	0x00026820
        /*07a4*/ 	.short	0x010a
        /*07a6*/ 	.byte	0x3f
	.zero		1


	//   ....[41]....
        /*07a8*/ 	.word	0x000107f0
        /*07ac*/ 	.word	0x0000000f
        /*07b0*/ 	.word	0x00026840
        /*07b4*/ 	.short	0x010a
        /*07b6*/ 	.byte	0x3f
	.zero		1


	//   ....[42]....
        /*07b8*/ 	.word	0x00010840
        /*07bc*/ 	.word	0x0000000f
        /*07c0*/ 	.word	0x00026828
        /*07c4*/ 	.short	0x010a
        /*07c6*/ 	.byte	0x3f
	.zero		1


	//   ....[43]....
        /*07c8*/ 	.word	0x00010890
        /*07cc*/ 	.word	0x0000000f
        /*07d0*/ 	.word	0x00026848
        /*07d4*/ 	.short	0x010a
        /*07d6*/ 	.byte	0x3f
	.zero		1


	//   ....[44]....
        /*07d8*/ 	.word	0x000108f0
        /*07dc*/ 	.word	0x0000000f
        /*07e0*/ 	.word	0x00026820
        /*07e4*/ 	.short	0x010a
        /*07e6*/ 	.byte	0x3f
	.zero		1


	//   ....[45]....
        /*07e8*/ 	.word	0x00010940
        /*07ec*/ 	.word	0x0000000f
        /*07f0*/ 	.word	0x00026840
        /*07f4*/ 	.short	0x010a
        /*07f6*/ 	.byte	0x3f
	.zero		1


	//   ....[46]....
        /*07f8*/ 	.word	0x00010990
        /*07fc*/ 	.word	0x0000000f
        /*0800*/ 	.word	0x00026828
        /*0804*/ 	.short	0x010a
        /*0806*/ 	.byte	0x3f
	.zero		1


	//   ....[47]....
        /*0808*/ 	.word	0x000109e0
        /*080c*/ 	.word	0x00000003
        /*0810*/ 	.word	0x00026840
        /*0814*/ 	.short	0x010a
        /*0816*/ 	.byte	0x3f
	.zero		1


	//   ....[48]....
        /*0818*/ 	.word	0x00010ab0
        /*081c*/ 	.word	0x00000007
        /*0820*/ 	.word	0x00000000
        /*0824*/ 	.short	0x010a
        /*0826*/ 	.byte	0x3f
	.zero		1


	//   ....[49]....
        /*0828*/ 	.word	0x00010b00
        /*082c*/ 	.word	0x00000003
        /*0830*/ 	.word	0x00000000
        /*0834*/ 	.short	0x010a
        /*0836*/ 	.byte	0x3f
	.zero		1


	//   ....[50]....
        /*0838*/ 	.word	0x00010b50
        /*083c*/ 	.word	0x00000005
        /*0840*/ 	.word	0x00000000
        /*0844*/ 	.short	0x010a
        /*0846*/ 	.byte	0x3f
	.zero		1


	//----- nvinfo : EIATTR_NUM_MBARRIERS
	.align		4
.L_972:
        /*0848*/ 	.byte	0x03, 0x38
        /*084a*/ 	.short	0x0009


	//----- nvinfo : EIATTR_EXIT_INSTR_OFFSETS
	.align		4
        /*084c*/ 	.byte	0x04, 0x1c
        /*084e*/ 	.short	(.L_974 - .L_973)


	//   ....[0]....
.L_973:
        /*0850*/ 	.word	0x00010440


	//----- nvinfo : EIATTR_MAX_THREADS
	.align		4
.L_974:
        /*0854*/ 	.byte	0x04, 0x05
        /*0856*/ 	.short	(.L_976 - .L_975)
.L_975:
        /*0858*/ 	.word	0x00000180
        /*085c*/ 	.word	0x00000001
        /*0860*/ 	.word	0x00000001


	//----- nvinfo : EIATTR_CRS_STACK_SIZE
	.align		4
.L_976:
        /*0864*/ 	.byte	0x04, 0x1e
        /*0866*/ 	.short	(.L_978 - .L_977)
.L_977:
        /*0868*/ 	.word	0x00000000


	//----- nvinfo : EIATTR_CBANK_PARAM_SIZE
	.align		4
.L_978:
        /*086c*/ 	.byte	0x03, 0x19
        /*086e*/ 	.short	0x06f0


	//----- nvinfo : EIATTR_PARAM_CBANK
	.align		4
        /*0870*/ 	.byte	0x04, 0x0a
        /*0872*/ 	.short	(.L_980 - .L_979)
	.align		4
.L_979:
        /*0874*/ 	.word	index@(.nv.constant0._ZN7cutlass13device_kernelIN5flash11enable_sm90INS1_16FlashAttnBwdSm90INS1_25CollectiveMainloopBwdSm90ILi2ELi2ELi2EN4cute5tupleIJNS5_1CILi1EEES8_S8_EEENS6_IJNS7_ILi96EEENS7_ILi128EEENS7_ILi64EEEEEENS_10bfloat16_tEfNS_4arch4Sm90ELb1ELb0ELb1ELb1ELb1ELb1ELb0ELb1ELi2ELi1ELi2ELi2ELb0EEENS1_21CollectiveEpilogueBwdISD_SE_SG_Li256ELb1ELb0ELi1EEENS1_25SingleTileBwdLPTSchedulerILb1ELi128ELb1EEEEEEEEEvNT_6ParamsE)
        /*0878*/ 	.short	0x0210
        /*087a*/ 	.short	0x06f0


	//----- nvinfo : EIATTR_SW_WAR
	.align		4
.L_980:
        /*087c*/ 	.byte	0x04, 0x36
        /*087e*/ 	.short	(.L_982 - .L_981)
.L_981:
        /*0880*/ 	.word	0x00000008
.L_982:


//--------------------- .nv.info._ZN7cutlass13device_kernelIN5flash11enable_sm90INS1_16FlashAttnBwdSm90INS1_25CollectiveMainloopBwdSm90ILi2ELi2ELi2EN4cute5tupleIJNS5_1CILi1EEES8_S8_EEENS6_IJNS7_ILi96EEENS7_ILi128EEENS7_ILi64EEEEEENS_10bfloat16_tEfNS_4arch4Sm90ELb1ELb0ELb1ELb1ELb0ELb1ELb0ELb1ELi2ELi1ELi2ELi2ELb0EEENS1_24CollectiveEpilogueBwdGQAISD_fSG_Li256ELb1ELb0EEENS1_25SingleTileBwdLPTSchedulerILb1ELi128ELb0EEEEEEEEEvNT_6ParamsE --------------------------
	.section	.nv.info._ZN7cutlass13device_kernelIN5flash11enable_sm90INS1_16FlashAttnBwdSm90INS1_25CollectiveMainloopBwdSm90ILi2ELi2ELi2EN4cute5tupleIJNS5_1CILi1EEES8_S8_EEENS6_IJNS7_ILi96EEENS7_ILi128EEENS7_ILi64EEEEEENS_10bfloat16_tEfNS_4arch4Sm90ELb1ELb0ELb1ELb1ELb0ELb1ELb0ELb1ELi2ELi1ELi2ELi2ELb0EEENS1_24CollectiveEpilogueBwdGQAISD_fSG_Li256ELb1ELb0EEENS1_25SingleTileBwdLPTSchedulerILb1ELi128ELb0EEEEEEEEEvNT_6ParamsE,"",@"SHT_CUDA_INFO"
	.sectionflags	@""
	.align	4


	//----- nvinfo : EIATTR_CUDA_API_VERSION
	.align		4
        /*0000*/ 	.byte	0x04, 0x37
        /*0002*/ 	.short	(.L_984 - .L_983)
.L_983:
        /*0004*/ 	.word	0x00000082


	//----- nvinfo : EIATTR_KPARAM_INFO
	.align		4
.L_984:
        /*0008*/ 	.byte	0x04, 0x17
        /*000a*/ 	.short	(.L_986 - .L_985)
.L_985:
        /*000c*/ 	.word	0x00000000
        /*0010*/ 	.short	0x0000
        /*0012*/ 	.short	0x0070
        /*0014*/ 	.byte	0x00, 0xf0, 0x01, 0x1c


	//----- nvinfo : EIATTR_SPARSE_MMA_MASK
	.align		4
.L_986:
        /*0018*/ 	.byte	0x03, 0x50
        /*001a*/ 	.short	0x0000


	//----- nvinfo : EIATTR_MAXREG_COUNT
	.align		4
        /*001c*/ 	.byte	0x03, 0x1b
        /*001e*/ 	.short	0x00a8


	//----- nvinfo : EIATTR_NUM_BARRIERS
	.align		4
        /*0020*/ 	.byte	0x02, 0x4c
        /*0022*/ 	.byte	0x10
	.zero		1


	//----- nvinfo : EIATTR_EXTERNS
	.align		4
        /*0024*/ 	.byte	0x04, 0x0f
        /*0026*/ 	.short	(.L_988 - .L_987)


	//   ....[0]....
	.align		4
.L_987:
        /*0028*/ 	.word	index@(__assertfail)


	//----- nvinfo : EIATTR_ANNOTATIONS
	.align		4
.L_988:
        /*002c*/ 	.byte	0x04, 0x55
        /*002e*/ 	.short	(.L_990 - .L_989)


	//   ....[0]....
.L_989:
        /* <DEDUP_REMOVED lines=35> */


	//----- nvinfo : EIATTR_MERCURY_ISA_VERSION
	.align		4
.L_990:
        /*0248*/ 	.byte	0x03, 0x5f
        /*024a*/ 	.short	0x0101


	//----- nvinfo : EIATTR_INT_WARP_WIDE_INSTR_OFFSETS
	.align		4
        /*024c*/ 	.byte	0x04, 0x31
        /*024e*/ 	.short	(.L_992 - .L_991)


	//   ....[0]....
.L_991:
        /*0250*/ 	.word	0x00000180


	//   ....[1]....
        /*0254*/ 	.word	0x00000240


	//----- nvinfo : EIATTR_COOP_GROUP_MASK_REGIDS
	.align		4
.L_992:
        /*0258*/ 	.byte	0x04, 0x29
        /*025a*/ 	.short	(.L_994 - .L_993)


	//   ....[0]....
.L_993:
        /*025c*/ 	.word	0xffffffff


	//   ....[1]....
        /*0260*/ 	.word	0xffffffff


	//   ....[2]....
        /*0264*/ 	.word	0xffffffff


	//   ....[3]....
        /*0268*/ 	.word	0xffffffff


	//   ....[4]....
        /*026c*/ 	.word	0xffffffff


	//   ....[5]....
        /*0270*/ 	.word	0xffffffff


	//   ....[6]....
        /*0274*/ 	.word	0xffffffff


	//   ....[7]....
        /*0278*/ 	.word	0xffffffff


	//   ....[8]....
        /*027c*/ 	.word	0xffffffff


	//   ....[9]....
        /*0280*/ 	.word	0xffffffff


	//   ....[10]....
        /*0284*/ 	.word	0xffffffff


	//   ....[11]....
        /*0288*/ 	.word	0xffffffff


	//   ....[12]....
        /*028c*/ 	.word	0xffffffff


	//   ....[13]....
        /*0290*/ 	.word	0xffffffff


	//   ....[14]....
        /*0294*/ 	.word	0xffffffff


	//   ....[15]....
        /*0298*/ 	.word	0xffffffff


	//   ....[16]....
        /*029c*/ 	.word	0xffffffff


	//   ....[17]....
        /*02a0*/ 	.word	0xffffffff


	//   ....[18]....
        /*02a4*/ 	.word	0xffffffff


	//   ....[19]....
        /*02a8*/ 	.word	0xffffffff


	//   ....[20]....
        /*02ac*/ 	.word	0xffffffff


	//   ....[21]....
        /*02b0*/ 	.word	0xffffffff


	//   ....[22]....
        /*02b4*/ 	.word	0xffffffff


	//   ....[23]....
        /*02b8*/ 	.word	0xffffffff


	//   ....[24]....
        /*02bc*/ 	.word	0xffffffff


	//   ....[25]....
        /*02c0*/ 	.word	0xffffffff


	//   ....[26]....
        /*02c4*/ 	.word	0xffffffff


	//   ....[27]....
        /*02c8*/ 	.word	0xffffffff


	//   ....[28]....
        /*02cc*/ 	.word	0xffffffff


	//   ....[29]....
        /*02d0*/ 	.word	0xffffffff


	//   ....[30]....
        /*02d4*/ 	.word	0xffffffff


	//   ....[31]....
        /*02d8*/ 	.word	0xffffffff


	//   ....[32]....
        /*02dc*/ 	.word	0xffffffff


	//   ....[33]....
        /*02e0*/ 	.word	0xffffffff


	//   ....[34]....
        /*02e4*/ 	.word	0xffffffff


	//   ....[35]....
        /*02e8*/ 	.word	0xffffffff


	//   ....[36]....
        /*02ec*/ 	.word	0xffffffff


	//   ....[37]....
        /*02f0*/ 	.word	0xffffffff


	//   ....[38]....
        /*02f4*/ 	.word	0xffffffff


	//   ....[39]....
        /*02f8*/ 	.word	0xffffffff


	//   ....[40]....
        /*02fc*/ 	.word	0xffffffff


	//   ....[41]....
        /*0300*/ 	.word	0xffffffff


	//   ....[42]....
        /*0304*/ 	.word	0xffffffff


	//   ....[43]....
        /*0308*/ 	.word	0xffffffff


	//   ....[44]....
        /*030c*/ 	.word	0xffffffff


	//   ....[45]....
        /*0310*/ 	.word	0xffffffff


	//   ....[46]....
        /*0314*/ 	.word	0xffffffff


	//   ....[47]....
        /*0318*/ 	.word	0xffffffff


	//   ....[48]....
        /*031c*/ 	.word	0xffffffff


	//   ....[49]....
        /*0320*/ 	.word	0xffffffff


	//   ....[50]....
        /*0324*/ 	.word	0xffffffff


	//   ....[51]....
        /*0328*/ 	.word	0xffffffff


	//   ....[52]....
        /*032c*/ 	.word	0xffffffff


	//   ....[53]....
        /*0330*/ 	.word	0xffffffff


	//   ....[54]....
        /*0334*/ 	.word	0xffffffff


	//   ....[55]....
        /*0338*/ 	.word	0xffffffff


	//   ....[56]....
        /*033c*/ 	.word	0xffffffff


	//   ....[57]....
        /*0340*/ 	.word	0xffffffff


	//   ....[58]....
        /*0344*/ 	.word	0xffffffff


	//   ....[59]....
        /*0348*/ 	.word	0xffffffff


	//   ....[60]....
        /*034c*/ 	.word	0xffffffff


	//   ....[61]....
        /*0350*/ 	.word	0xffffffff


	//   ....[62]....
        /*0354*/ 	.word	0xffffffff


	//   ....[63]....
        /*0358*/ 	.word	0xffffffff


	//   ....[64]....
        /*035c*/ 	.word	0xffffffff


	//   ....[65]....
        /*0360*/ 	.word	0xffffffff


	//   ....[66]....
        /*0364*/ 	.word	0xffffffff


	//   ....[67]....
        /*0368*/ 	.word	0xffffffff


	//   ....[68]....
        /*036c*/ 	.word	0xffffffff


	//   ....[69]....
        /*0370*/ 	.word	0xffffffff


	//   ....[70]....
        /*0374*/ 	.word	0xffffffff


	//   ....[71]....
        /*0378*/ 	.word	0xffffffff


	//   ....[72]....
        /*037c*/ 	.word	0xffffffff


	//   ....[73]....
        /*0380*/ 	.word	0xffffffff


	//   ....[74]....
        /*0384*/ 	.word	0xffffffff


	//   ....[75]....
        /*0388*/ 	.word	0xffffffff


	//   ....[76]....
        /*038c*/ 	.word	0xffffffff


	//   ....[77]....
        /*0390*/ 	.word	0xffffffff


	//   ....[78]....
        /*0394*/ 	.word	0xffffffff


	//   ....[79]....
        /*0398*/ 	.word	0xffffffff


	//   ....[80]....
        /*039c*/ 	.word	0xffffffff


	//   ....[81]....
        /*03a0*/ 	.word	0xffffffff


	//   ....[82]....
        /*03a4*/ 	.word	0xffffffff


	//   ....[83]....
        /*03a8*/ 	.word	0xffffffff


	//   ....[84]....
        /*03ac*/ 	.word	0xffffffff


	//   ....[85]....
        /*03b0*/ 	.word	0xffffffff


	//   ....[86]....
        /*03b4*/ 	.word	0xffffffff


	//   ....[87]....
        /*03b8*/ 	.word	0xffffffff


	//   ....[88]....
        /*03bc*/ 	.word	0xffffffff


	//   ....[89]....
        /*03c0*/ 	.word	0xffffffff


	//   ....[90]....
        /*03c4*/ 	.word	0xffffffff


	//   ....[91]....
        /*03c8*/ 	.word	0xffffffff


	//   ....[92]....
        /*03cc*/ 	.word	0xffffffff


	//   ....[93]....
        /*03d0*/ 	.word	0xffffffff


	//   ....[94]....
        /*03d4*/ 	.word	0xffffffff


	//   ....[95]....
        /*03d8*/ 	.word	0xffffffff


	//   ....[96]....
        /*03dc*/ 	.word	0xffffffff


	//   ....[97]....
        /*03e0*/ 	.word	0xffffffff


	//   ....[98]....
        /*03e4*/ 	.word	0xffffffff


	//   ....[99]....
        /*03e8*/ 	.word	0xffffffff


	//   ....[100]....
        /*03ec*/ 	.word	0xffffffff


	//   ....[101]....
        /*03f0*/ 	.word	0xffffffff


	//   ....[102]....
        /*03f4*/ 	.word	0xffffffff


	//   ....[103]....
        /*03f8*/ 	.word	0x0500000f


	//----- nvinfo : EIATTR_COOP_GROUP_INSTR_OFFSETS
	.align		4
.L_994:
        /*03fc*/ 	.byte	0x04, 0x28
        /*03fe*/ 	.short	(.L_996 - .L_995)


	//   ....[0]....
.L_995:
        /*0400*/ 	.word	0x00000060


	//   ....[1]....
        /*0404*/ 	.word	0x00000190


	//   ....[2]....
        /*0408*/ 	.word	0x00000220


	//   ....[3]....
        /*040c*/ 	.word	0x000003a0


	//   ....[4]....
        /*0410*/ 	.word	0x00000620


	//   ....[5]....
        /*0414*/ 	.word	0x00001520


	//   ....[6]....
        /*0418*/ 	.word	0x000025e0


	//   ....[7]....
        /*041c*/ 	.word	0x00002b00


	//   ....[8]....
        /*0420*/ 	.word	0x00002b50


	//   ....[9]....
        /*0424*/ 	.word	0x00003320


	//   ....[10]....
        /*0428*/ 	.word	0x00003360


	//   ....[11]....
        /*042c*/ 	.word	0x000033a0


	//   ....[12]....
        /*0430*/ 	.word	0x000033d0


	//   ....[13]....
        /*0434*/ 	.word	0x00003470


	//   ....[14]....
        /*0438*/ 	.word	0x000034d0


	//   ....[15]....
        /*043c*/ 	.word	0x00003510


	//   ....[16]....
        /*0440*/ 	.word	0x00003560


	//   ....[17]....
        /*0444*/ 	.word	0x00003670


	//   ....[18]....
        /*0448*/ 	.word	0x00003710


	//   ....[19]....
        /*044c*/ 	.word	0x00003720


	//   ....[20]....
        /*0450*/ 	.word	0x00003740


	//   ....[21]....
        /*0454*/ 	.word	0x00003750


	//   ....[22]....
        /*0458*/ 	.word	0x00003790


	//   ....[23]....
        /*045c*/ 	.word	0x000037d0


	//   ....[24]....
        /*0460*/ 	.word	0x00003810


	//   ....[25]....
        /*0464*/ 	.word	0x00003840


	//   ....[26]....
        /*0468*/ 	.word	0x00003880


	//   ....[27]....
        /*046c*/ 	.word	0x00003890


	//   ....[28]....
        /*0470*/ 	.word	0x000038b0


	//   ....[29]....
        /*0474*/ 	.word	0x000038f0


	//   ....[30]....
        /*0478*/ 	.word	0x00003930


	//   ....[31]....
        /*047c*/ 	.word	0x00003970


	//   ....[32]....
        /*0480*/ 	.word	0x000039b0


	//   ....[33]....
        /*0484*/ 	.word	0x00003ad0


	//   ....[34]....
        /*0488*/ 	.word	0x00003b10


	//   ....[35]....
        /*048c*/ 	.word	0x00003b90


	//   ....[36]....
        /*0490*/ 	.word	0x00003c70


	//   ....[37]....
        /*0494*/ 	.word	0x00003ca0


	//   ....[38]....
        /*0498*/ 	.word	0x00003d80


	//   ....[39]....
        /*049c*/ 	.word	0x00003db0


	//   ....[40]....
        /*04a0*/ 	.word	0x00003f60


	//   ....[41]....
        /*04a4*/ 	.word	0x00003f70


	//   ....[42]....
        /*04a8*/ 	.word	0x00003f90


	//   ....[43]....
        /*04ac*/ 	.word	0x00003fa0


	//   ....[44]....
        /*04b0*/ 	.word	0x00003fc0


	//   ....[45]....
        /*04b4*/ 	.word	0x00003fe0


	//   ....[46]....
        /*04b8*/ 	.word	0x000040d0


	//   ....[47]....
        /*04bc*/ 	.word	0x00004100


	//   ....[48]....
        /*04c0*/ 	.word	0x00004110


	//   ....[49]....
        /*04c4*/ 	.word	0x00004180


	//   ....[50]....
        /*04c8*/ 	.word	0x000041f0


	//   ....[51]....
        /*04cc*/ 	.word	0x00004220


	//   ....[52]....
        /*04d0*/ 	.word	0x00004260


	//   ....[53]....
        /*04d4*/ 	.word	0x000042a0


	//   ....[54]....
        /*04d8*/ 	.word	0x00006b20


	//   ....[55]....
        /*04dc*/ 	.word	0x00006b30


	//   ....[56]....
        /*04e0*/ 	.word	0x00006b40


	//   ....[57]....
        /*04e4*/ 	.word	0x00006b50


	//   ....[58]....
        /*04e8*/ 	.word	0x00006b60


	//   ....[59]....
        /*04ec*/ 	.word	0x00006b70


	//   ....[60]....
        /*04f0*/ 	.word	0x00006b80


	//   ....[61]....
        /*04f4*/ 	.word	0x00006b90


	//   ....[62]....
        /*04f8*/ 	.word	0x00006ba0


	//   ....[63]....
        /*04fc*/ 	.word	0x00006bb0


	//   ....[64]....
        /*0500*/ 	.word	0x00006bc0


	//   ....[65]....
        /*0504*/ 	.word	0x00006bd0


	//   ....[66]....
        /*0508*/ 	.word	0x00006ce0


	//   ....[67]....
        /*050c*/ 	.word	0x00006d30


	//   ....[68]....
        /*0510*/ 	.word	0x00006d70


	//   ....[69]....
        /*0514*/ 	.word	0x00006db0


	//   ....[70]....
        /*0518*/ 	.word	0x00006df0


	//   ....[71]....
        /*051c*/ 	.word	0x00006e30


	//   ....[72]....
        /*0520*/ 	.word	0x00006e70


	//   ....[73]....
        /*0524*/ 	.word	0x00007060


	//   ....[74]....
        /*0528*/ 	.word	0x000071f0


	//   ....[75]....
        /*052c*/ 	.word	0x00007590


	//   ....[76]....
        /*0530*/ 	.word	0x000076c0


	//   ....[77]....
        /*0534*/ 	.word	0x00007750


	//   ....[78]....
        /*0538*/ 	.word	0x00007990


	//   ....[79]....
        /*053c*/ 	.word	0x000079b0


	//   ....[80]....
        /*0540*/ 	.word	0x000079c0


	//   ....[81]....
        /*0544*/ 	.word	0x000079e0


	//   ....[82]....
        /*0548*/ 	.word	0x000079f0


	//   ....[83]....
        /*054c*/ 	.word	0x00007a10


	//   ....[84]....
        /*0550*/ 	.word	0x00007d80


	//   ....[85]....
        /*0554*/ 	.word	0x00007db0


	//   ....[86]....
        /*0558*/ 	.word	0x00008280


	//   ....[87]....
        /*055c*/ 	.word	0x000082a0


	//   ....[88]....
        /*0560*/ 	.word	0x000082d0


	//   ....[89]....
        /*0564*/ 	.word	0x000082e0


	//   ....[90]....
        /*0568*/ 	.word	0x00008440


	//   ....[91]....
        /*056c*/ 	.word	0x00008470


	//   ....[92]....
        /*0570*/ 	.word	0x000084d0


	//   ....[93]....
        /*0574*/ 	.word	0x000085a0


	//   ....[94]....
        /*0578*/ 	.word	0x000085e0


	//   ....[95]....
        /*057c*/ 	.word	0x00008610


	//   ....[96]....
        /*0580*/ 	.word	0x00008640


	//   ....[97]....
        /*0584*/ 	.word	0x00008650


	//   ....[98]....
        /*0588*/ 	.word	0x00008670


	//   ....[99]....
        /*058c*/ 	.word	0x000086a0


	//   ....[100]....
        /*0590*/ 	.word	0x000086b0


	//   ....[101]....
        /*0594*/ 	.word	0x000086d0


	//   ....[102]....
        /*0598*/ 	.word	0x0000aae0


	//   ....[103]....
        /*059c*/ 	.word	0x0000e4f0


	//----- nvinfo : EIATTR_REG_RECONFIG
	.align		4
.L_996:
        /*05a0*/ 	.byte	0x01, 0x54
	.zero		2


	//----- nvinfo : EIATTR_SYSCALL_OFFSETS
	.align		4
        /*05a4*/ 	.byte	0x04, 0x46
        /*05a6*/ 	.short	(.L_998 - .L_997)


	//   ....[0]....
.L_997:
        /*05a8*/ 	.word	0x00001180


	//   ....[1]....
        /*05ac*/ 	.word	0x00001270


	//   ....[2]....
        /*05b0*/ 	.word	0x000013d0


	//   ....[3]....
        /*05b4*/ 	.word	0x000014c0


	//----- nvinfo : EIATTR_MBARRIER_INSTR_OFFSETS
	.align		4
.L_998:
        /*05b8*/ 	.byte	0x04, 0x39
        /*05ba*/ 	.short	(.L_1000 - .L_999)


	//   ....[0]....
.L_999:
        /*05bc*/ 	.word	0x00000260
        /*05c0*/ 	.word	0x000000ff
        /*05c4*/ 	.word	0x00026800
        /*05c8*/ 	.short	0x0100
        /*05ca*/ 	.byte	0x06
	.zero		1


	//   ....[1]....
        /*05cc*/ 	.word	0x00000350
        /*05d0*/ 	.word	0x000000ff
        /*05d4*/ 	.word	0x00026810
        /*05d8*/ 	.short	0x0100
        /*05da*/ 	.byte	0x08
	.zero		1


	//   ....[2]....
        /*05dc*/ 	.word	0x00000360
        /*05e0*/ 	.word	0x000000ff
        /*05e4*/ 	.word	0x00026820
        /*05e8*/ 	.short	0x0100
        /*05ea*/ 	.byte	0x08
	.zero		1


	//   ....[3]....
        /*05ec*/ 	.word	0x00000370
        /*05f0*/ 	.word	0x000000ff
        /*05f4*/ 	.word	0x00026818
        /*05f8*/ 	.short	0x0100
        /*05fa*/ 	.byte	0x08
	.zero		1


	//   ....[4]....
        /*05fc*/ 	.word	0x00000380
        /*0600*/ 	.word	0x000000ff
        /*0604*/ 	.word	0x00026828
        /*0608*/ 	.short	0x0100
        /*060a*/ 	.byte	0x08
	.zero		1


	//   ....[5]....
        /*060c*/ 	.word	0x000004b0
        /*0610*/ 	.word	0x000000ff
        /*0614*/ 	.word	0x00026830
        /*0618*/ 	.short	0x0100
        /*061a*/ 	.byte	0x08
	.zero		1


	//   ....[6]....
        /*061c*/ 	.word	0x000004c0
        /*0620*/ 	.word	0x000000ff
        /*0624*/ 	.word	0x00026840
        /*0628*/ 	.short	0x0100
        /*062a*/ 	.byte	0x08
	.zero		1


	//   ....[7]....
        /*062c*/ 	.word	0x000004d0
        /*0630*/ 	.word	0x000000ff
        /*0634*/ 	.word	0x00026838
        /*0638*/ 	.short	0x0100
        /*063a*/ 	.byte	0x08
	.zero		1


	//   ....[8]....
        /*063c*/ 	.word	0x000004e0
        /*0640*/ 	.word	0x000000ff
        /*0644*/ 	.word	0x00026848
        /*0648*/ 	.short	0x0100
        /*064a*/ 	.byte	0x08
	.zero		1


	//   ....[9]....
        /*064c*/ 	.word	0x00001550
        /*0650*/ 	.word	0x00000011
        /*0654*/ 	.word	0x00026800
        /*0658*/ 	.short	0x010a
        /*065a*/ 	.byte	0x3f
	.zero		1


	//   ....[10]....
        /*065c*/ 	.word	0x00001580
        /*0660*/ 	.word	0x00000011
        /*0664*/ 	.word	0x00026800
        /*0668*/ 	.short	0x010a
        /*066a*/ 	.byte	0x3f
	.zero		1


	//   ....[11]....
        /*066c*/ 	.word	0x00002060
        /*0670*/ 	.word	0x00000006
        /*0674*/ 	.word	0x00026810
        /*0678*/ 	.short	0x010a
        /*067a*/ 	.byte	0x3f
	.zero		1


	//   ....[12]....
        /*067c*/ 	.word	0x000020d0
        /*0680*/ 	.word	0x00000006
        /*0684*/ 	.word	0x00026810
        /*0688*/ 	.short	0x010a
        /*068a*/ 	.byte	0x3f
	.zero		1


	//   ....[13]....
        /*068c*/ 	.word	0x00002490
        /*0690*/ 	.word	0x00000006
        /*0694*/ 	.word	0x00026830
        /*0698*/ 	.short	0x010a
        /*069a*/ 	.byte	0x3f
	.zero		1


	//   ....[14]....
        /*069c*/ 	.word	0x00002510
        /*06a0*/ 	.word	0x00000006
        /*06a4*/ 	.word	0x00026830
        /*06a8*/ 	.short	0x010a
        /*06aa*/ 	.byte	0x3f
	.zero		1


	//   ....[15]....
        /*06ac*/ 	.word	0x00005a40
        /*06b0*/ 	.word	0x00000007
        /*06b4*/ 	.word	0x00000000
        /*06b8*/ 	.short	0x0101
        /*06ba*/ 	.byte	0x3f
	.zero		1


	//   ....[16]....
        /*06bc*/ 	.word	0x00005dd0
        /*06c0*/ 	.word	0x00000006
        /*06c4*/ 	.word	0x00000000
        /*06c8*/ 	.short	0x0101
        /*06ca*/ 	.byte	0x3f
	.zero		1


	//   ....[17]....
        /*06cc*/ 	.word	0x00006500
        /*06d0*/ 	.word	0x00000006
        /*06d4*/ 	.word	0x00026810
        /*06d8*/ 	.short	0x010a
        /*06da*/ 	.byte	0x3f
	.zero		1


	//   ....[18]....
        /*06dc*/ 	.word	0x00006580
        /*06e0*/ 	.word	0x00000006
        /*06e4*/ 	.word	0x00026810
        /*06e8*/ 	.short	0x010a
        /*06ea*/ 	.byte	0x3f
	.zero		1


	//   ....[19]....
        /*06ec*/ 	.word	0x00006900
        /*06f0*/ 	.word	0x00000006
        /*06f4*/ 	.word	0x00026830
        /*06f8*/ 	.short	0x010a
        /*06fa*/ 	.byte	0x3f
	.zero		1


	//   ....[20]....
        /*06fc*/ 	.word	0x00006990
        /*0700*/ 	.word	0x00000006
        /*0704*/ 	.word	0x00026830
        /*0708*/ 	.short	0x010a
        /*070a*/ 	.byte	0x3f
	.zero		1


	//   ....[21]....
        /*070c*/ 	.word	0x00009bf0
        /*0710*/ 	.word	0x00000005
        /*0714*/ 	.word	0x00000000
        /*0718*/ 	.short	0x0101
        /*071a*/ 	.byte	0x3f
	.zero		1


	//   ....[22]....
        /*071c*/ 	.word	0x00009fa0
        /*0720*/ 	.word	0x00000006
        /*0724*/ 	.word	0x00000000
        /*0728*/ 	.short	0x0101
        /*072a*/ 	.byte	0x3f
	.zero		1


	//   ....[23]....
        /*072c*/ 	.word	0x0000cb50
        /*0730*/ 	.word	0x00000000
        /*0734*/ 	.word	0x00026820
        /*0738*/ 	.short	0x010a
        /*073a*/ 	.byte	0x3f
	.zero		1


	//   ....[24]....
        /*073c*/ 	.word	0x0000d0f0
        /*0740*/ 	.word	0x00000000
        /*0744*/ 	.word	0x00026840
        /*0748*/ 	.short	0x010a
        /*074a*/ 	.byte	0x3f
	.zero		1


	//   ....[25]....
        /*074c*/ 	.word	0x0000d350
        /*0750*/ 	.word	0x00000000
        /*0754*/ 	.word	0x00026828
        /*0758*/ 	.short	0x010a
        /*075a*/ 	.byte	0x3f
	.zero		1


	//   ....[26]....
        /*075c*/ 	.word	0x0000d5b0
        /*0760*/ 	.word	0x00000000
        /*0764*/ 	.word	0x00026848
        /*0768*/ 	.short	0x010a
        /*076a*/ 	.byte	0x3f
	.zero		1


	//   ....[27]....
        /*076c*/ 	.word	0x0000d7b0
        /*0770*/ 	.word	0x00000000
        /*0774*/ 	.word	0x00026820
        /*0778*/ 	.short	0x010a
        /*077a*/ 	.byte	0x3f
	.zero		1


	//   ....[28]....
        /*077c*/ 	.word	0x0000da70
        /*0780*/ 	.word	0x00000000
        /*0784*/ 	.word	0x00026840
        /*0788*/ 	.short	0x010a
        /*078a*/ 	.byte	0x3f
	.zero		1


	//   ....[29]....
        /*078c*/ 	.word	0x0000dca0
        /*0790*/ 	.word	0x00000000
        /*0794*/ 	.word	0x00026828
        /*0798*/ 	.short	0x010a
        /*079a*/ 	.byte	0x3f
	.zero		1


	//   ....[30]....
        /*079c*/ 	.word	0x0000df70
        /*07a0*/ 	.word	0x00000003
        /*07a4*/ 	.word	0x00026840
        /*07a8*/ 	.short	0x010a
        /*07aa*/ 	.byte	0x3f
	.zero		1


	//   ....[31]....
        /*07ac*/ 	.word	0x0000e370
        /*07b0*/ 	.word	0x00000007
        /*07b4*/ 	.word	0x00000000
        /*07b8*/ 	.short	0x010a
        /*07ba*/ 	.byte	0x3f
	.zero		1


	//   ....[32]....
        /*07bc*/ 	.word	0x0000e3c0
        /*07c0*/ 	.word	0x00000003
        /*07c4*/ 	.word	0x00000000
        /*07c8*/ 	.short	0x010a
        /*07ca*/ 	.byte	0x3f
	.zero		1


	//   ....[33]....
        /*07cc*/ 	.word	0x0000e420
        /*07d0*/ 	.word	0x00000005
        /*07d4*/ 	.word	0x00000000
        /*07d8*/ 	.short	0x010a
        /*07da*/ 	.byte	0x3f
	.zero		1


	//   ....[34]....
        /*07dc*/ 	.word	0x0000e450
        /*07e0*/ 	.word	0x00000003
        /*07e4*/ 	.word	0x00000000
        /*07e8*/ 	.short	0x010a
        /*07ea*/ 	.byte	0x3f
	.zero		1


	//   ....[35]....
        /*07ec*/ 	.word	0x0000e520
        /*07f0*/ 	.word	0x00000011
        /*07f4*/ 	.word	0x00026800
        /*07f8*/ 	.short	0x010a
        /*07fa*/ 	.byte	0x3f
	.zero		1


	//   ....[36]....
        /*07fc*/ 	.word	0x0000e570
        /*0800*/ 	.word	0x00000006
        /*0804*/ 	.word	0x00026810
        /*0808*/ 	.short	0x010a
        /*080a*/ 	.byte	0x3f
	.zero		1


	//   ....[37]....
        /*080c*/ 	.word	0x0000e5c0
        /*0810*/ 	.word	0x00000006
        /*0814*/ 	.word	0x00026830
        /*0818*/ 	.short	0x010a
        /*081a*/ 	.byte	0x3f
	.zero		1


	//   ....[38]....
        /*081c*/ 	.word	0x0000e610
        /*0820*/ 	.word	0x00000006
        /*0824*/ 	.word	0x00026810
        /*0828*/ 	.short	0x010a
        /*082a*/ 	.byte	0x3f
	.zero		1


	//   ....[39]....
        /*082c*/ 	.word	0x0000e660
        /*0830*/ 	.word	0x00000006
        /*0834*/ 	.word	0x00026830
        /*0838*/ 	.short	0x010a
        /*083a*/ 	.byte	0x3f
	.zero		1


	//   ....[40]....
        /*083c*/ 	.word	0x0000e6b0
        /*0840*/ 	.word	0x00000000
        /*0844*/ 	.word	0x00026820
        /*0848*/ 	.short	0x010a
        /*084a*/ 	.byte	0x3f
	.zero		1


	//   ....[41]....
        /*084c*/ 	.word	0x0000e700
        /*0850*/ 	.word	0x00000000
        /*0854*/ 	.word	0x00026840
        /*0858*/ 	.short	0x010a
        /*085a*/ 	.byte	0x3f
	.zero		1


	//   ....[42]....
        /*085c*/ 	.word	0x0000e750
        /*0860*/ 	.word	0x00000000
        /*0864*/ 	.word	0x00026828
        /*0868*/ 	.short	0x010a
        /*086a*/ 	.byte	0x3f
	.zero		1


	//   ....[43]....
        /*086c*/ 	.word	0x0000e7a0
        /*0870*/ 	.word	0x00000000
        /*0874*/ 	.word	0x00026848
        /*0878*/ 	.short	0x010a
        /*087a*/ 	.byte	0x3f
	.zero		1


	//   ....[44]....
        /*087c*/ 	.word	0x0000e800
        /*0880*/ 	.word	0x00000000
        /*0884*/ 	.word	0x00026820
        /*0888*/ 	.short	0x010a
        /*088a*/ 	.byte	0x3f
	.zero		1


	//   ....[45]....
        /*088c*/ 	.word	0x0000e850
        /*0890*/ 	.word	0x00000000
        /*0894*/ 	.word	0x00026840
        /*0898*/ 	.short	0x010a
        /*089a*/ 	.byte	0x3f
	.zero		1


	//   ....[46]....
        /*089c*/ 	.word	0x0000e8a0
        /*08a0*/ 	.word	0x00000000
        /*08a4*/ 	.word	0x00026828
        /*08a8*/ 	.short	0x010a
        /*08aa*/ 	.byte	0x3f
	.zero		1


	//   ....[47]....
        /*08ac*/ 	.word	0x0000e8f0
        /*08b0*/ 	.word	0x00000003
        /*08b4*/ 	.word	0x00026840
        /*08b8*/ 	.short	0x010a
        /*08ba*/ 	.byte	0x3f
	.zero		1


	//   ....[48]....
        /*08bc*/ 	.word	0x0000e9c0
        /*08c0*/ 	.word	0x00000007
        /*08c4*/ 	.word	0x00000000
        /*08c8*/ 	.short	0x010a
        /*08ca*/ 	.byte	0x3f
	.zero		1


	//   ....[49]....
        /*08cc*/ 	.word	0x0000ea10
        /*08d0*/ 	.word	0x00000003
        /*08d4*/ 	.word	0x00000000
        /*08d8*/ 	.short	0x010a
        /*08da*/ 	.byte	0x3f
	.zero		1


	//   ....[50]....
        /*08dc*/ 	.word	0x0000ea60
        /*08e0*/ 	.word	0x00000005
        /*08e4*/ 	.word	0x00000000
        /*08e8*/ 	.short	0x010a
        /*08ea*/ 	.byte	0x3f
	.zero		1


	//----- nvinfo : EIATTR_NUM_MBARRIERS
	.align		4
.L_1000:
        /*08ec*/ 	.byte	0x03, 0x38
        /*08ee*/ 	.short	0x0009


	//----- nvinfo : EIATTR_EXIT_INSTR_OFFSETS
	.align		4
        /*08f0*/ 	.byte	0x04, 0x1c
        /*08f2*/ 	.short	(.L_1002 - .L_1001)


	//   ....[0]....
.L_1001:
        /*08f4*/ 	.word	0x0000e4a0


	//----- nvinfo : EIATTR_MAX_THREADS
	.align		4
.L_1002:
        /*08f8*/ 	.byte	0x04, 0x05
        /*08fa*/ 	.short	(.L_1004 - .L_1003)
.L_1003:
        /*08fc*/ 	.word	0x00000180
        /*0900*/ 	.word	0x00000001
        /*0904*/ 	.word	0x00000001


	//----- nvinfo : EIATTR_CRS_STACK_SIZE
	.align		4
.L_1004:
        /*0908*/ 	.byte	0x04, 0x1e
        /*090a*/ 	.short	(.L_1006 - .L_1005)
.L_1005:
        /*090c*/ 	.word	0x00000000


	//----- nvinfo : EIATTR_CBANK_PARAM_SIZE
	.align		4
.L_1006:
        /*0910*/ 	.byte	0x03, 0x19
        /*0912*/ 	.short	0x0770


	//----- nvinfo : EIATTR_PARAM_CBANK
	.align		4
        /*0914*/ 	.byte	0x04, 0x0a
        /*0916*/ 	.short	(.L_1008 - .L_1007)
	.align		4
.L_1007:
        /*0918*/ 	.word	index@(.nv.constant0._ZN7cutlass13device_kernelIN5flash11enable_sm90INS1_16FlashAttnBwdSm90INS1_25CollectiveMainloopBwdSm90ILi2ELi2ELi2EN4cute5tupleIJNS5_1CILi1EEES8_S8_EEENS6_IJNS7_ILi96EEENS7_ILi128EEENS7_ILi64EEEEEENS_10bfloat16_tEfNS_4arch4Sm90ELb1ELb0ELb1ELb1ELb0ELb1ELb0ELb1ELi2ELi1ELi2ELi2ELb0EEENS1_24CollectiveEpilogueBwdGQAISD_fSG_Li256ELb1ELb0EEENS1_25SingleTileBwdLPTSchedulerILb1ELi128ELb0EEEEEEEEEvNT_6ParamsE)
        /*091c*/ 	.short	0x0210
        /*091e*/ 	.short	0x0770


	//----- nvinfo : EIATTR_SW_WAR
	.align		4
.L_1008:
        /*0920*/ 	.byte	0x04, 0x36
        /*0922*/ 	.short	(.L_1010 - .L_1009)
.L_1009:
        /*0924*/ 	.word	0x00000008
.L_1010:


//--------------------- .nv.info._ZN7cutlass13device_kernelIN5flash32FlashAttnBwdPostprocessConvertdQIN4cute5tupleIJNS3_1CILi96EEENS5_ILi64EEEEEENS_10bfloat16_tEfNS_4arch4Sm90ELi256ENS3_8TiledMMAINS3_8MMA_AtomIJNS3_4SM904GMMA27MMA_64x16x16_F32BF16BF16_SSILNSF_5MajorE1ELSH_0ELNSF_7ScaleInE1ELSI_1EEEEEENS3_6LayoutINS4_IJNS5_ILi1EEENS5_ILi2EEESM_EEENS4_IJNS5_ILi0EEESM_SP_EEEEENS4_IJNS3_10UnderscoreESS_SS_EEEEELb1EEEEEvNT_6ParamsE --------------------------
	.section	.nv.info._ZN7cutlass13device_kernelIN5flash32FlashAttnBwdPostprocessConvertdQIN4cute5tupleIJNS3_1CILi96EEENS5_ILi64EEEEEENS_10bfloat16_tEfNS_4arch4Sm90ELi256ENS3_8TiledMMAINS3_8MMA_AtomIJNS3_4SM904GMMA27MMA_64x16x16_F32BF16BF16_SSILNSF_5MajorE1ELSH_0ELNSF_7ScaleInE1ELSI_1EEEEEENS3_6LayoutINS4_IJNS5_ILi1EEENS5_ILi2EEESM_EEENS4_IJNS5_ILi0EEESM_SP_EEEEENS4_IJNS3_10UnderscoreESS_SS_EEEEELb1EEEEEvNT_6ParamsE,"",@"SHT_CUDA_INFO"
	.sectionflags	@""
	.align	4


	//----- nvinfo : EIATTR_CUDA_API_VERSION
	.align		4
        /*0000*/ 	.byte	0x04, 0x37
        /*0002*/ 	.short	(.L_1012 - .L_1011)
.L_1011:
        /*0004*/ 	.word	0x00000082


	//----- nvinfo : EIATTR_KPARAM_INFO
	.align		4
.L_1012:
        /*0008*/ 	.byte	0x04, 0x17
        /*000a*/ 	.short	(.L_1014 - .L_1013)
.L_1013:
        /*000c*/ 	.word	0x00000000
        /*0010*/ 	.short	0x0000
        /*0012*/ 	.short	0x0000
        /*0014*/ 	.byte	0x00, 0xf0, 0xc1, 0x01


	//----- nvinfo : EIATTR_SPARSE_MMA_MASK
	.align		4
.L_1014:
        /*0018*/ 	.byte	0x03, 0x50
        /*001a*/ 	.short	0x0000


	//----- nvinfo : EIATTR_MAXREG_COUNT
	.align		4
        /*001c*/ 	.byte	0x03, 0x1b
        /*001e*/ 	.short	0x0080


	//----- nvinfo : EIATTR_NUM_BARRIERS
	.align		4
        /*0020*/ 	.byte	0x02, 0x4c
        /*0022*/ 	.byte	0x01
	.zero		1


	//----- nvinfo : EIATTR_MERCURY_ISA_VERSION
	.align		4
        /*0024*/ 	.byte	0x03, 0x5f
        /*0026*/ 	.short	0x0101


	//----- nvinfo : EIATTR_MBARRIER_INSTR_OFFSETS
	.align		4
        /*0028*/ 	.byte	0x04, 0x39
        /*002a*/ 	.short	(.L_1016 - .L_1015)


	//   ....[0]....
.L_1015:
        /*002c*/ 	.word	0x00000490
        /*0030*/ 	.word	0x000000ff
        /*0034*/ 	.word	0x00009000
        /*0038*/ 	.short	0x0100
        /*003a*/ 	.byte	0x06
	.zero		1


	//   ....[1]....
        /*003c*/ 	.word	0x000005a0
        /*0040*/ 	.word	0x00000003
        /*0044*/ 	.word	0x00009000
        /*0048*/ 	.short	0x010a
        /*004a*/ 	.byte	0x3f
	.zero		1


	//----- nvinfo : EIATTR_NUM_MBARRIERS
	.align		4
.L_1016:
        /*004c*/ 	.byte	0x03, 0x38
        /*004e*/ 	.short	0x0001


	//----- nvinfo : EIATTR_EXIT_INSTR_OFFSETS
	.align		4
        /*0050*/ 	.byte	0x04, 0x1c
        /*0052*/ 	.short	(.L_1018 - .L_1017)


	//   ....[0]....
.L_1017:
        /*0054*/ 	.word	0x000001a0


	//   ....[1]....
        /*0058*/ 	.word	0x00000fe0


	//   ....[2]....
        /*005c*/ 	.word	0x000010c0


	//----- nvinfo : EIATTR_MAX_THREADS
	.align		4
.L_1018:
        /*0060*/ 	.byte	0x04, 0x05
        /*0062*/ 	.short	(.L_1020 - .L_1019)
.L_1019:
        /*0064*/ 	.word	0x00000100
        /*0068*/ 	.word	0x00000001
        /*006c*/ 	.word	0x00000001


	//----- nvinfo : EIATTR_CRS_STACK_SIZE
	.align		4
.L_1020:
        /*0070*/ 	.byte	0x04, 0x1e
        /*0072*/ 	.short	(.L_1022 - .L_1021)
.L_1021:
        /*0074*/ 	.word	0x00000000


	//----- nvinfo : EIATTR_CBANK_PARAM_SIZE
	.align		4
.L_1022:
        /*0078*/ 	.byte	0x03, 0x19
        /*007a*/ 	.short	0x0070


	//----- nvinfo : EIATTR_PARAM_CBANK
	.align		4
        /*007c*/ 	.byte	0x04, 0x0a
        /*007e*/ 	.short	(.L_1024 - .L_1023)
	.align		4
.L_1023:
        /*0080*/ 	.word	index@(.nv.constant0._ZN7cutlass13device_kernelIN5flash32FlashAttnBwdPostprocessConvertdQIN4cute5tupleIJNS3_1CILi96EEENS5_ILi64EEEEEENS_10bfloat16_tEfNS_4arch4Sm90ELi256ENS3_8TiledMMAINS3_8MMA_AtomIJNS3_4SM904GMMA27MMA_64x16x16_F32BF16BF16_SSILNSF_5MajorE1ELSH_0ELNSF_7ScaleInE1ELSI_1EEEEEENS3_6LayoutINS4_IJNS5_ILi1EEENS5_ILi2EEESM_EEENS4_IJNS5_ILi0EEESM_SP_EEEEENS4_IJNS3_10UnderscoreESS_SS_EEEEELb1EEEEEvNT_6ParamsE)
        /*0084*/ 	.short	0x0210
        /*0086*/ 	.short	0x0070


	//----- nvinfo : EIATTR_SW_WAR
	.align		4
.L_1024:
        /*0088*/ 	.byte	0x04, 0x36
        /*008a*/ 	.short	(.L_1026 - .L_1025)
.L_1025:
        /*008c*/ 	.word	0x00000008
.L_1026:


//--------------------- .nv.info._ZN7cutlass13device_kernelIN5flash11enable_sm90INS1_16FlashAttnBwdSm90INS1_25CollectiveMainloopBwdSm90ILi2ELi2ELi2EN4cute5tupleIJNS5_1CILi1EEES8_S8_EEENS6_IJNS7_ILi96EEENS7_ILi128EEENS7_ILi64EEEEEENS_10bfloat16_tEfNS_4arch4Sm90ELb1ELb0ELb1ELb1ELb1ELb1ELb0ELb1ELi2ELi1ELi2ELi2ELb0EEENS1_24CollectiveEpilogueBwdGQAISD_fSG_Li256ELb1ELb1EEENS1_25SingleTileBwdLPTSchedulerILb1ELi128ELb1EEEEEEEEEvNT_6ParamsE --------------------------
	.section	.nv.info._ZN7cutlass13device_kernelIN5flash11enable_sm90INS1_16FlashAttnBwdSm90INS1_25CollectiveMainloopBwdSm90ILi2ELi2ELi2EN4cute5tupleIJNS5_1CILi1EEES8_S8_EEENS6_IJNS7_ILi96EEENS7_ILi128EEENS7_ILi64EEEEEENS_10bfloat16_tEfNS_4arch4Sm90ELb1ELb0ELb1ELb1ELb1ELb1ELb0ELb1ELi2ELi1ELi2ELi2ELb0EEENS1_24CollectiveEpilogueBwdGQAISD_fSG_Li256ELb1ELb1EEENS1_25SingleTileBwdLPTSchedulerILb1ELi128ELb1EEEEEEEEEvNT_6ParamsE,"",@"SHT_CUDA_INFO"
	.sectionflags	@""
	.align	4


	//----- nvinfo : EIATTR_CUDA_API_VERSION
	.align		4
        /*0000*/ 	.byte	0x04, 0x37
        /*0002*/ 	.short	(.L_1028 - .L_1027)
.L_1027:
        /*0004*/ 	.word	0x00000082


	//----- nvinfo : EIATTR_KPARAM_INFO
	.align		4
.L_1028:
        /*0008*/ 	.byte	0x04, 0x17
        /*000a*/ 	.short	(.L_1030 - .L_1029)
.L_1029:
        /*000c*/ 	.word	0x00000000
        /*0010*/ 	.short	0x0000
        /*0012*/ 	.short	0x0070
        /*0014*/ 	.byte	0x00, 0xf0, 0x01, 0x1c


	//----- nvinfo : EIATTR_SPARSE_MMA_MASK
	.align		4
.L_1030:
        /*0018*/ 	.byte	0x03, 0x50
        /*001a*/ 	.short	0x0000


	//----- nvinfo : EIATTR_MAXREG_COUNT
	.align		4
        /*001c*/ 	.byte	0x03, 0x1b
        /*001e*/ 	.short	0x00a8


	//----- nvinfo : EIATTR_NUM_BARRIERS
	.align		4
        /*0020*/ 	.byte	0x02, 0x4c
        /*0022*/ 	.byte	0x10
	.zero		1


	//----- nvinfo : EIATTR_EXTERNS
	.align		4
        /*0024*/ 	.byte	0x04, 0x0f
        /*0026*/ 	.short	(.L_1032 - .L_1031)


	//   ....[0]....
	.align		4
.L_1031:
        /*0028*/ 	.word	index@(__assertfail)


	//----- nvinfo : EIATTR_ANNOTATIONS
	.align		4
.L_1032:
        /*002c*/ 	.byte	0x04, 0x55
        /*002e*/ 	.short	(.L_1034 - .L_1033)


	//   ....[0]....
.L_1033:
        /* <DEDUP_REMOVED lines=19> */


	//----- nvinfo : EIATTR_MERCURY_ISA_VERSION
	.align		4
.L_1034:
        /*0150*/ 	.byte	0x03, 0x5f
        /*0152*/ 	.short	0x0101


	//----- nvinfo : EIATTR_INT_WARP_WIDE_INSTR_OFFSETS
	.align		4
        /*0154*/ 	.byte	0x04, 0x31
        /*0156*/ 	.short	(.L_1036 - .L_1035)


	//   ....[0]....
.L_1035:
        /*0158*/ 	.word	0x00000190


	//   ....[1]....
        /*015c*/ 	.word	0x000001c0


	//   ....[2]....
        /*0160*/ 	.word	0x0000c240


	//   ....[3]....
        /*0164*/ 	.word	0x0000c8f0


	//   ....[4]....
        /*0168*/ 	.word	0x0000ce10


	//----- nvinfo : EIATTR_COOP_GROUP_MASK_REGIDS
	.align		4
.L_1036:
        /*016c*/ 	.byte	0x04, 0x29
        /*016e*/ 	.short	(.L_1038 - .L_1037)


	//   ....[0]....
.L_1037:
        /*0170*/ 	.word	0xffffffff


	//   ....[1]....
        /*0174*/ 	.word	0xffffffff


	//   ....[2]....
        /*0178*/ 	.word	0xffffffff


	//   ....[3]....
        /*017c*/ 	.word	0xffffffff


	//   ....[4]....
        /*0180*/ 	.word	0xffffffff


	//   ....[5]....
        /*0184*/ 	.word	0xffffffff


	//   ....[6]....
        /*0188*/ 	.word	0xffffffff


	//   ....[7]....
        /*018c*/ 	.word	0xffffffff


	//   ....[8]....
        /*0190*/ 	.word	0xffffffff


	//   ....[9]....
        /*0194*/ 	.word	0xffffffff


	//   ....[10]....
        /*0198*/ 	.word	0xffffffff


	//   ....[11]....
        /*019c*/ 	.word	0xffffffff


	//   ....[12]....
        /*01a0*/ 	.word	0xffffffff


	//   ....[13]....
        /*01a4*/ 	.word	0xffffffff


	//   ....[14]....
        /*01a8*/ 	.word	0xffffffff


	//   ....[15]....
        /*01ac*/ 	.word	0xffffffff


	//   ....[16]....
        /*01b0*/ 	.word	0xffffffff


	//   ....[17]....
        /*01b4*/ 	.word	0xffffffff


	//   ....[18]....
        /*01b8*/ 	.word	0xffffffff


	//   ....[19]....
        /*01bc*/ 	.word	0xffffffff


	//   ....[20]....
        /*01c0*/ 	.word	0xffffffff


	//   ....[21]....
        /*01c4*/ 	.word	0xffffffff


	//   ....[22]....
        /*01c8*/ 	.word	0xffffffff


	//   ....[23]....
        /*01cc*/ 	.word	0xffffffff


	//   ....[24]....
        /*01d0*/ 	.word	0xffffffff


	//   ....[25]....
        /*01d4*/ 	.word	0xffffffff


	//   ....[26]....
        /*01d8*/ 	.word	0xffffffff


	//   ....[27]....
        /*01dc*/ 	.word	0xffffffff


	//   ....[28]....
        /*01e0*/ 	.word	0xffffffff


	//   ....[29]....
        /*01e4*/ 	.word	0xffffffff


	//   ....[30]....
        /*01e8*/ 	.word	0xffffffff


	//   ....[31]....
        /*01ec*/ 	.word	0xffffffff


	//   ....[32]....
        /*01f0*/ 	.word	0xffffffff


	//   ....[33]....
        /*01f4*/ 	.word	0xffffffff


	//   ....[34]....
        /*01f8*/ 	.word	0xffffffff


	//   ....[35]....
        /*01fc*/ 	.word	0xffffffff


	//   ....[36]....
        /*0200*/ 	.word	0xffffffff


	//   ....[37]....
        /*0204*/ 	.word	0xffffffff


	//   ....[38]....
        /*0208*/ 	.word	0xffffffff


	//   ....[39]....
        /*020c*/ 	.word	0xffffffff


	//   ....[40]....
        /*0210*/ 	.word	0xffffffff


	//   ....[41]....
        /*0214*/ 	.word	0xffffffff


	//   ....[42]....
        /*0218*/ 	.word	0xffffffff


	//   ....[43]....
        /*021c*/ 	.word	0xffffffff


	//   ....[44]....
        /*0220*/ 	.word	0xffffffff


	//   ....[45]....
        /*0224*/ 	.word	0xffffffff


	//   ....[46]....
        /*0228*/ 	.word	0xffffffff


	//   ....[47]....
        /*022c*/ 	.word	0xffffffff


	//   ....[48]....
        /*0230*/ 	.word	0xffffffff


	//   ....[49]....
        /*0234*/ 	.word	0xffffffff


	//   ....[50]....
        /*0238*/ 	.word	0xffffffff


	//   ....[51]....
        /*023c*/ 	.word	0xffffffff


	//   ....[52]....
        /*0240*/ 	.word	0xffffffff


	//   ....[53]....
        /*0244*/ 	.word	0xffffffff


	//   ....[54]....
        /*0248*/ 	.word	0xffffffff


	//   ....[55]....
        /*024c*/ 	.word	0xffffffff


	//   ....[56]....
        /*0250*/ 	.word	0xffffffff


	//   ....[57]....
        /*0254*/ 	.word	0xffffffff


	//   ....[58]....
        /*0258*/ 	.word	0xffffffff


	//   ....[59]....
        /*025c*/ 	.word	0xffffffff


	//   ....[60]....
        /*0260*/ 	.word	0xffffffff


	//   ....[61]....
        /*0264*/ 	.word	0xffffffff


	//   ....[62]....
        /*0268*/ 	.word	0xffffffff


	//   ....[63]....
        /*026c*/ 	.word	0xffffffff


	//   ....[64]....
        /*0270*/ 	.word	0xffffffff


	//   ....[65]....
        /*0274*/ 	.word	0xffffffff


	//   ....[66]....
        /*0278*/ 	.word	0xffffffff


	//   ....[67]....
        /*027c*/ 	.word	0xffffffff


	//   ....[68]....
        /*0280*/ 	.word	0xffffffff


	//   ....[69]....
        /*0284*/ 	.word	0xffffffff


	//   ....[70]....
        /*0288*/ 	.word	0xffffffff


	//   ....[71]....
        /*028c*/ 	.word	0xffffffff


	//   ....[72]....
        /*0290*/ 	.word	0xffffffff


	//   ....[73]....
        /*0294*/ 	.word	0xffffffff


	//   ....[74]....
        /*0298*/ 	.word	0xffffffff


	//   ....[75]....
        /*029c*/ 	.word	0xffffffff


	//   ....[76]....
        /*02a0*/ 	.word	0xffffffff


	//   ....[77]....
        /*02a4*/ 	.word	0xffffffff


	//   ....[78]....
        /*02a8*/ 	.word	0xffffffff


	//   ....[79]....
        /*02ac*/ 	.word	0xffffffff


	//   ....[80]....
        /*02b0*/ 	.word	0xffffffff


	//   ....[81]....
        /*02b4*/ 	.word	0xffffffff


	//   ....[82]....
        /*02b8*/ 	.word	0xffffffff


	//   ....[83]....
        /*02bc*/ 	.word	0xffffffff


	//   ....[84]....
        /*02c0*/ 	.word	0xffffffff


	//   ....[85]....
        /*02c4*/ 	.word	0xffffffff


	//   ....[86]....
        /*02c8*/ 	.word	0xffffffff


	//   ....[87]....
        /*02cc*/ 	.word	0xffffffff


	//   ....[88]....
        /*02d0*/ 	.word	0xffffffff


	//   ....[89]....
        /*02d4*/ 	.word	0xffffffff


	//   ....[90]....
        /*02d8*/ 	.word	0xffffffff


	//   ....[91]....
        /*02dc*/ 	.word	0xffffffff


	//   ....[92]....
        /*02e0*/ 	.word	0xffffffff


	//   ....[93]....
        /*02e4*/ 	.word	0xffffffff


	//   ....[94]....
        /*02e8*/ 	.word	0xffffffff


	//   ....[95]....
        /*02ec*/ 	.word	0xffffffff


	//   ....[96]....
        /*02f0*/ 	.word	0xffffffff


	//   ....[97]....
        /*02f4*/ 	.word	0xffffffff


	//   ....[98]....
        /*02f8*/ 	.word	0xffffffff


	//   ....[99]....
        /*02fc*/ 	.word	0xffffffff


	//   ....[100]....
        /*0300*/ 	.word	0xffffffff


	//   ....[101]....
        /*0304*/ 	.word	0xffffffff


	//   ....[102]....
        /*0308*/ 	.word	0xffffffff


	//   ....[103]....
        /*030c*/ 	.word	0xffffffff


	//   ....[104]....
        /*0310*/ 	.word	0xffffffff


	//   ....[105]....
        /*0314*/ 	.word	0xffffffff


	//   ....[106]....
        /*0318*/ 	.word	0xffffffff


	//   ....[107]....
        /*031c*/ 	.word	0xffffffff


	//   ....[108]....
        /*0320*/ 	.word	0xffffffff


	//   ....[109]....
        /*0324*/ 	.word	0xffffffff


	//   ....[110]....
        /*0328*/ 	.word	0xffffffff


	//   ....[111]....
        /*032c*/ 	.word	0xffffffff


	//   ....[112]....
        /*0330*/ 	.word	0xffffffff


	//   ....[113]....
        /*0334*/ 	.word	0x0500000f


	//   ....[114]....
        /*0338*/ 	.word	0x0500000f


	//   ....[115]....
        /*033c*/ 	.word	0x0500000f


	//   ....[116]....
        /*0340*/ 	.word	0x0500000f


	//   ....[117]....
        /*0344*/ 	.word	0x0500000f


	//   ....[118]....
        /*0348*/ 	.word	0x0500000f


	//----- nvinfo : EIATTR_COOP_GROUP_INSTR_OFFSETS
	.align		4
.L_1038:
        /*034c*/ 	.byte	0x04, 0x28
        /*034e*/ 	.short	(.L_1040 - .L_1039)


	//   ....[0]....
.L_1039:
        /*0350*/ 	.word	0x00000070


	//   ....[1]....
        /*0354*/ 	.word	0x000001a0


	//   ....[2]....
        /*0358*/ 	.word	0x000001f0


	//   ....[3]....
        /*035c*/ 	.word	0x000003e0


	//   ....[4]....
        /*0360*/ 	.word	0x00000630


	//   ....[5]....
        /*0364*/ 	.word	0x00001620


	//   ....[6]....
        /*0368*/ 	.word	0x00002990


	//   ....[7]....
        /*036c*/ 	.word	0x00002aa0


	//   ....[8]....
        /*0370*/ 	.word	0x00002ae0


	//   ....[9]....
        /*0374*/ 	.word	0x00003260


	//   ....[10]....
        /*0378*/ 	.word	0x00003300


	//   ....[11]....
        /*037c*/ 	.word	0x00003330


	//   ....[12]....
        /*0380*/ 	.word	0x00003370


	//   ....[13]....
        /*0384*/ 	.word	0x000035f0


	//   ....[14]....
        /*0388*/ 	.word	0x00003640


	//   ....[15]....
        /*038c*/ 	.word	0x00003680


	//   ....[16]....
        /*0390*/ 	.word	0x00003690


	//   ....[17]....
        /*0394*/ 	.word	0x000036b0


	//   ....[18]....
        /*0398*/ 	.word	0x000036c0


	//   ....[19]....
        /*039c*/ 	.word	0x00003780


	//   ....[20]....
        /*03a0*/ 	.word	0x000037f0


	//   ....[21]....
        /*03a4*/ 	.word	0x00003800


	//   ....[22]....
        /*03a8*/ 	.word	0x00003890


	//   ....[23]....
        /*03ac*/ 	.word	0x000038c0


	//   ....[24]....
        /*03b0*/ 	.word	0x000038d0


	//   ....[25]....
        /*03b4*/ 	.word	0x00003940


	//   ....[26]....
        /*03b8*/ 	.word	0x00003960


	//   ....[27]....
        /*03bc*/ 	.word	0x000039a0


	//   ....[28]....
        /*03c0*/ 	.word	0x000039d0


	//   ....[29]....
        /*03c4*/ 	.word	0x00003a10


	//   ....[30]....
        /*03c8*/ 	.word	0x00003aa0


	//   ....[31]....
        /*03cc*/ 	.word	0x00003ae0


	//   ....[32]....
        /*03d0*/ 	.word	0x00003b40


	//   ....[33]....
        /*03d4*/ 	.word	0x00003b60


	//   ....[34]....
        /*03d8*/ 	.word	0x00003bb0


	//   ....[35]....
        /*03dc*/ 	.word	0x00003bf0


	//   ....[36]....
        /*03e0*/ 	.word	0x00003cd0


	//   ....[37]....
        /*03e4*/ 	.word	0x00003cf0


	//   ....[38]....
        /*03e8*/ 	.word	0x00003f80


	//   ....[39]....
        /*03ec*/ 	.word	0x00003fa0


	//   ....[40]....
        /*03f0*/ 	.word	0x00004030


	//   ....[41]....
        /*03f4*/ 	.word	0x00004050


	//   ....[42]....
        /*03f8*/ 	.word	0x00004060


	//   ....[43]....
        /*03fc*/ 	.word	0x000040a0


	//   ....[44]....
        /*0400*/ 	.word	0x000040c0


	//   ....[45]....
        /*0404*/ 	.word	0x000040d0


	//   ....[46]....
        /*0408*/ 	.word	0x000042a0


	//   ....[47]....
        /*040c*/ 	.word	0x000042b0


	//   ....[48]....
        /*0410*/ 	.word	0x000042f0


	//   ....[49]....
        /*0414*/ 	.word	0x00004300


	//   ....[50]....
        /*0418*/ 	.word	0x00004340


	//   ....[51]....
        /*041c*/ 	.word	0x00004390


	//   ....[52]....
        /*0420*/ 	.word	0x000043f0


	//   ....[53]....
        /*0424*/ 	.word	0x00004430


	//   ....[54]....
        /*0428*/ 	.word	0x00006bd0


	//   ....[55]....
        /*042c*/ 	.word	0x00006bf0


	//   ....[56]....
        /*0430*/ 	.word	0x00006c00


	//   ....[57]....
        /*0434*/ 	.word	0x00006c10


	//   ....[58]....
        /*0438*/ 	.word	0x00006c20


	//   ....[59]....
        /*043c*/ 	.word	0x00006c30


	//   ....[60]....
        /*0440*/ 	.word	0x00006c40


	//   ....[61]....
        /*0444*/ 	.word	0x00006c50


	//   ....[62]....
        /*0448*/ 	.word	0x00006c60


	//   ....[63]....
        /*044c*/ 	.word	0x00006c70


	//   ....[64]....
        /*0450*/ 	.word	0x00006d30


	//   ....[65]....
        /*0454*/ 	.word	0x00006df0


	//   ....[66]....
        /*0458*/ 	.word	0x00006e30


	//   ....[67]....
        /*045c*/ 	.word	0x00006e70


	//   ....[68]....
        /*0460*/ 	.word	0x00006eb0


	//   ....[69]....
        /*0464*/ 	.word	0x00006ef0


	//   ....[70]....
        /*0468*/ 	.word	0x00006f30


	//   ....[71]....
        /*046c*/ 	.word	0x00006f70


	//   ....[72]....
        /*0470*/ 	.word	0x00006fb0


	//   ....[73]....
        /*0474*/ 	.word	0x00007130


	//   ....[74]....
        /*0478*/ 	.word	0x00007450


	//   ....[75]....
        /*047c*/ 	.word	0x000074b0


	//   ....[76]....
        /*0480*/ 	.word	0x00007860


	//   ....[77]....
        /*0484*/ 	.word	0x00007a50


	//   ....[78]....
        /*0488*/ 	.word	0x00007a70


	//   ....[79]....
        /*048c*/ 	.word	0x00007a80


	//   ....[80]....
        /*0490*/ 	.word	0x00007ac0


	//   ....[81]....
        /*0494*/ 	.word	0x00007b00


	//   ....[82]....
        /*0498*/ 	.word	0x00007cf0


	//   ....[83]....
        /*049c*/ 	.word	0x00007d10


	//   ....[84]....
        /*04a0*/ 	.word	0x00007ea0


	//   ....[85]....
        /*04a4*/ 	.word	0x00007ee0


	//   ....[86]....
        /*04a8*/ 	.word	0x00008420


	//   ....[87]....
        /*04ac*/ 	.word	0x00008430


	//   ....[88]....
        /*04b0*/ 	.word	0x00008440


	//   ....[89]....
        /*04b4*/ 	.word	0x00008450


	//   ....[90]....
        /*04b8*/ 	.word	0x00008460


	//   ....[91]....
        /*04bc*/ 	.word	0x00008470


	//   ....[92]....
        /*04c0*/ 	.word	0x000084a0


	//   ....[93]....
        /*04c4*/ 	.word	0x00008520


	//   ....[94]....
        /*04c8*/ 	.word	0x00008750


	//   ....[95]....
        /*04cc*/ 	.word	0x00008780


	//   ....[96]....
        /*04d0*/ 	.word	0x00008790


	//   ....[97]....
        /*04d4*/ 	.word	0x000087a0


	//   ....[98]....
        /*04d8*/ 	.word	0x000087b0


	//   ....[99]....
        /*04dc*/ 	.word	0x000087c0


	//   ....[100]....
        /*04e0*/ 	.word	0x000087d0


	//   ....[101]....
        /*04e4*/ 	.word	0x000087e0


	//   ....[102]....
        /*04e8*/ 	.word	0x0000a9f0


	//   ....[103]....
        /*04ec*/ 	.word	0x0000ab90


	//   ....[104]....
        /*04f0*/ 	.word	0x0000ade0


	//   ....[105]....
        /*04f4*/ 	.word	0x0000af80


	//   ....[106]....
        /*04f8*/ 	.word	0x0000b090


	//   ....[107]....
        /*04fc*/ 	.word	0x0000be40


	//   ....[108]....
        /*0500*/ 	.word	0x0000c170


	//   ....[109]....
        /*0504*/ 	.word	0x0000c570


	//   ....[110]....
        /*0508*/ 	.word	0x0000c820


	//   ....[111]....
        /*050c*/ 	.word	0x0000cad0


	//   ....[112]....
        /*0510*/ 	.word	0x0000cd40


	//   ....[113]....
        /*0514*/ 	.word	0x0000f480


	//   ....[114]....
        /*0518*/ 	.word	0x0000f670


	//   ....[115]....
        /*051c*/ 	.word	0x0000f6e0


	//   ....[116]....
        /*0520*/ 	.word	0x0000f750


	//   ....[117]....
        /*0524*/ 	.word	0x0000f7c0


	//   ....[118]....
        /*0528*/ 	.word	0x0000f830


	//----- nvinfo : EIATTR_REG_RECONFIG
	.align		4
.L_1040:
        /*052c*/ 	.byte	0x01, 0x54
	.zero		2


	//----- nvinfo : EIATTR_SYSCALL_OFFSETS
	.align		4
        /*0530*/ 	.byte	0x04, 0x46
        /*0532*/ 	.short	(.L_1042 - .L_1041)


	//   ....[0]....
.L_1041:
        /*0534*/ 	.word	0x00001280


	//   ....[1]....
        /*0538*/ 	.word	0x00001370


	//   ....[2]....
        /*053c*/ 	.word	0x000014d0


	//   ....[3]....
        /*0540*/ 	.word	0x000015c0


	//----- nvinfo : EIATTR_MBARRIER_INSTR_OFFSETS
	.align		4
.L_1042:
        /*0544*/ 	.byte	0x04, 0x39
        /*0546*/ 	.short	(.L_1044 - .L_1043)


	//   ....[0]....
.L_1043:
        /*0548*/ 	.word	0x00000290
        /*054c*/ 	.word	0x000000ff
        /*0550*/ 	.word	0x00026800
        /*0554*/ 	.short	0x0100
        /*0556*/ 	.byte	0x06
	.zero		1


	//   ....[1]....
        /*0558*/ 	.word	0x00000390
        /*055c*/ 	.word	0x000000ff
        /*0560*/ 	.word	0x00026810
        /*0564*/ 	.short	0x0100
        /*0566*/ 	.byte	0x08
	.zero		1


	//   ....[2]....
        /*0568*/ 	.word	0x000003a0
        /*056c*/ 	.word	0x000000ff
        /*0570*/ 	.word	0x00026820
        /*0574*/ 	.short	0x0100
        /*0576*/ 	.byte	0x08
	.zero		1


	//   ....[3]....
        /*0578*/ 	.word	0x000003b0
        /*057c*/ 	.word	0x000000ff
        /*0580*/ 	.word	0x00026818
        /*0584*/ 	.short	0x0100
        /*0586*/ 	.byte	0x08
	.zero		1


	//   ....[4]....
        /*0588*/ 	.word	0x000003c0
        /*058c*/ 	.word	0x000000ff
        /*0590*/ 	.word	0x00026828
        /*0594*/ 	.short	0x0100
        /*0596*/ 	.byte	0x08
	.zero		1


	//   ....[5]....
        /*0598*/ 	.word	0x000004f0
        /*059c*/ 	.word	0x000000ff
        /*05a0*/ 	.word	0x00026830
        /*05a4*/ 	.short	0x0100
        /*05a6*/ 	.byte	0x08
	.zero		1


	//   ....[6]....
        /*05a8*/ 	.word	0x00000500
        /*05ac*/ 	.word	0x000000ff
        /*05b0*/ 	.word	0x00026840
        /*05b4*/ 	.short	0x0100
        /*05b6*/ 	.byte	0x08
	.zero		1


	//   ....[7]....
        /*05b8*/ 	.word	0x00000510
        /*05bc*/ 	.word	0x000000ff
        /*05c0*/ 	.word	0x00026838
        /*05c4*/ 	.short	0x0100
        /*05c6*/ 	.byte	0x08
	.zero		1


	//   ....[8]....
        /*05c8*/ 	.word	0x00000520
        /*05cc*/ 	.word	0x000000ff
        /*05d0*/ 	.word	0x00026848
        /*05d4*/ 	.short	0x0100
        /*05d6*/ 	.byte	0x08
	.zero		1


	//   ....[9]....
        /*05d8*/ 	.word	0x00001650
        /*05dc*/ 	.word	0x00000010
        /*05e0*/ 	.word	0x00026800
        /*05e4*/ 	.short	0x010a
        /*05e6*/ 	.byte	0x3f
	.zero		1


	//   ....[10]....
        /*05e8*/ 	.word	0x00001670
        /*05ec*/ 	.word	0x00000010
        /*05f0*/ 	.word	0x00026800
        /*05f4*/ 	.short	0x010a
        /*05f6*/ 	.byte	0x3f
	.zero		1


	//   ....[11]....
        /*05f8*/ 	.word	0x00002150
        /*05fc*/ 	.word	0x00000006
        /*0600*/ 	.word	0x00026810
        /*0604*/ 	.short	0x010a
        /*0606*/ 	.byte	0x3f
	.zero		1


	//   ....[12]....
        /*0608*/ 	.word	0x000021c0
        /*060c*/ 	.word	0x00000006
        /*0610*/ 	.word	0x00026810
        /*0614*/ 	.short	0x010a
        /*0616*/ 	.byte	0x3f
	.zero		1


	//   ....[13]....
        /*0618*/ 	.word	0x00002570
        /*061c*/ 	.word	0x00000006
        /*0620*/ 	.word	0x00026830
        /*0624*/ 	.short	0x010a
        /*0626*/ 	.byte	0x3f
	.zero		1


	//   ....[14]....
        /*0628*/ 	.word	0x000025f0
        /*062c*/ 	.word	0x00000006
        /*0630*/ 	.word	0x00026830
        /*0634*/ 	.short	0x010a
        /*0636*/ 	.byte	0x3f
	.zero		1


	//   ....[15]....
        /*0638*/ 	.word	0x00005b30
        /*063c*/ 	.word	0x00000007
        /*0640*/ 	.word	0x00000000
        /*0644*/ 	.short	0x0101
        /*0646*/ 	.byte	0x3f
	.zero		1


	//   ....[16]....
        /*0648*/ 	.word	0x00005ec0
        /*064c*/ 	.word	0x00000006
        /*0650*/ 	.word	0x00000000
        /*0654*/ 	.short	0x0101
        /*0656*/ 	.byte	0x3f
	.zero		1


	//   ....[17]....
        /*0658*/ 	.word	0x000065e0
        /*065c*/ 	.word	0x00000005
        /*0660*/ 	.word	0x00026810
        /*0664*/ 	.short	0x010a
        /*0666*/ 	.byte	0x3f
	.zero		1


	//   ....[18]....
        /*0668*/ 	.word	0x00006660
        /*066c*/ 	.word	0x00000005
        /*0670*/ 	.word	0x00026810
        /*0674*/ 	.short	0x010a
        /*0676*/ 	.byte	0x3f
	.zero		1


	//   ....[19]....
        /*0678*/ 	.word	0x000069e0
        /*067c*/ 	.word	0x00000005
        /*0680*/ 	.word	0x00026830
        /*0684*/ 	.short	0x010a
        /*0686*/ 	.byte	0x3f
	.zero		1


	//   ....[20]....
        /*0688*/ 	.word	0x00006a70
        /*068c*/ 	.word	0x00000005
        /*0690*/ 	.word	0x00026830
        /*0694*/ 	.short	0x010a
        /*0696*/ 	.byte	0x3f
	.zero		1


	//   ....[21]....
        /*0698*/ 	.word	0x00009c90
        /*069c*/ 	.word	0x00000006
        /*06a0*/ 	.word	0x00000000
        /*06a4*/ 	.short	0x0101
        /*06a6*/ 	.byte	0x3f
	.zero		1


	//   ....[22]....
        /*06a8*/ 	.word	0x0000a040
        /*06ac*/ 	.word	0x00000005
        /*06b0*/ 	.word	0x00000000
        /*06b4*/ 	.short	0x0101
        /*06b6*/ 	.byte	0x3f
	.zero		1


	//   ....[23]....
        /*06b8*/ 	.word	0x0000dae0
        /*06bc*/ 	.word	0x0000000f
        /*06c0*/ 	.word	0x00026820
        /*06c4*/ 	.short	0x010a
        /*06c6*/ 	.byte	0x3f
	.zero		1


	//   ....[24]....
        /*06c8*/ 	.word	0x0000e080
        /*06cc*/ 	.word	0x0000000f
        /*06d0*/ 	.word	0x00026840
        /*06d4*/ 	.short	0x010a
        /*06d6*/ 	.byte	0x3f
	.zero		1


	//   ....[25]....
        /*06d8*/ 	.word	0x0000e2e0
        /*06dc*/ 	.word	0x0000000f
        /*06e0*/ 	.word	0x00026828
        /*06e4*/ 	.short	0x010a
        /*06e6*/ 	.byte	0x3f
	.zero		1


	//   ....[26]....
        /*06e8*/ 	.word	0x0000e540
        /*06ec*/ 	.word	0x0000000f
        /*06f0*/ 	.word	0x00026848
        /*06f4*/ 	.short	0x010a
        /*06f6*/ 	.byte	0x3f
	.zero		1


	//   ....[27]....
        /*06f8*/ 	.word	0x0000e740
        /*06fc*/ 	.word	0x0000000f
        /*0700*/ 	.word	0x00026820
        /*0704*/ 	.short	0x010a
        /*0706*/ 	.byte	0x3f
	.zero		1


	//   ....[28]....
        /*0708*/ 	.word	0x0000ea00
        /*070c*/ 	.word	0x0000000f
        /*0710*/ 	.word	0x00026840
        /*0714*/ 	.short	0x010a
        /*0716*/ 	.byte	0x3f
	.zero		1


	//   ....[29]....
        /*0718*/ 	.word	0x0000ec30
        /*071c*/ 	.word	0x0000000f
        /*0720*/ 	.word	0x00026828
        /*0724*/ 	.short	0x010a
        /*0726*/ 	.byte	0x3f
	.zero		1


	//   ....[30]....
        /*0728*/ 	.word	0x0000ef00
        /*072c*/ 	.word	0x00000003
        /*0730*/ 	.word	0x00026840
        /*0734*/ 	.short	0x010a
        /*0736*/ 	.byte	0x3f
	.zero		1


	//   ....[31]....
        /*0738*/ 	.word	0x0000f300
        /*073c*/ 	.word	0x00000007
        /*0740*/ 	.word	0x00000000
        /*0744*/ 	.short	0x010a
        /*0746*/ 	.byte	0x3f
	.zero		1


	//   ....[32]....
        /*0748*/ 	.word	0x0000f350
        /*074c*/ 	.word	0x00000003
        /*0750*/ 	.word	0x00000000
        /*0754*/ 	.short	0x010a
        /*0756*/ 	.byte	0x3f
	.zero		1


	//   ....[33]....
        /*0758*/ 	.word	0x0000f3b0
        /*075c*/ 	.word	0x00000005
        /*0760*/ 	.word	0x00000000
        /*0764*/ 	.short	0x010a
        /*0766*/ 	.byte	0x3f
	.zero		1


	//   ....[34]....
        /*0768*/ 	.word	0x0000f3e0
        /*076c*/ 	.word	0x00000003
        /*0770*/ 	.word	0x00000000
        /*0774*/ 	.short	0x010a
        /*0776*/ 	.byte	0x3f
	.zero		1


	//   ....[35]....
        /*0778*/ 	.word	0x0000f4b0
        /*077c*/ 	.word	0x00000010
        /*0780*/ 	.word	0x00026800
        /*0784*/ 	.short	0x010a
        /*0786*/ 	.byte	0x3f
	.zero		1


	//   ....[36]....
        /*0788*/ 	.word	0x0000f500
        /*078c*/ 	.word	0x00000006
        /*0790*/ 	.word	0x00026810
        /*0794*/ 	.short	0x010a
        /*0796*/ 	.byte	0x3f
	.zero		1


	//   ....[37]....
        /*0798*/ 	.word	0x0000f550
        /*079c*/ 	.word	0x00000006
        /*07a0*/ 	.word	0x00026830
        /*07a4*/ 	.short	0x010a
        /*07a6*/ 	.byte	0x3f
	.zero		1


	//   ....[38]....
        /*07a8*/ 	.word	0x0000f5a0
        /*07ac*/ 	.word	0x00000005
        /*07b0*/ 	.word	0x00026810
        /*07b4*/ 	.short	0x010a
        /*07b6*/ 	.byte	0x3f
	.zero		1


	//   ....[39]....
        /*07b8*/ 	.word	0x0000f5f0
        /*07bc*/ 	.word	0x00000005
        /*07c0*/ 	.word	0x00026830
        /*07c4*/ 	.short	0x010a
        /*07c6*/ 	.byte	0x3f
	.zero		1


	//   ....[40]....
        /*07c8*/ 	.word	0x0000f870
        /*07cc*/ 	.word	0x0000000f
        /*07d0*/ 	.word	0x00026820
        /*07d4*/ 	.short	0x010a
        /*07d6*/ 	.byte	0x3f
	.zero		1


	//   ....[41]....
        /*07d8*/ 	.word	0x0000f8c0
        /*07dc*/ 	.word	0x0000000f
        /*07e0*/ 	.word	0x00026840
        /*07e4*/ 	.short	0x010a
        /*07e6*/ 	.byte	0x3f
	.zero		1


	//   ....[42]....
        /*07e8*/ 	.word	0x0000f910
        /*07ec*/ 	.word	0x0000000f
        /*07f0*/ 	.word	0x00026828
        /*07f4*/ 	.short	0x010a
        /*07f6*/ 	.byte	0x3f
	.zero		1


	//   ....[43]....
        /*07f8*/ 	.word	0x0000f960
        /*07fc*/ 	.word	0x0000000f
        /*0800*/ 	.word	0x00026848
        /*0804*/ 	.short	0x010a
        /*0806*/ 	.byte	0x3f
	.zero		1


	//   ....[44]....
        /*0808*/ 	.word	0x0000f9c0
        /*080c*/ 	.word	0x0000000f
        /*0810*/ 	.word	0x00026820
        /*0814*/ 	.short	0x010a
        /*0816*/ 	.byte	0x3f
	.zero		1


	//   ....[45]....
        /*0818*/ 	.word	0x0000fa10
        /*081c*/ 	.word	0x0000000f
        /*0820*/ 	.word	0x00026840
        /*0824*/ 	.short	0x010a
        /*0826*/ 	.byte	0x3f
	.zero		1


	//   ....[46]....
        /*0828*/ 	.word	0x0000fa60
        /*082c*/ 	.word	0x0000000f
        /*0830*/ 	.word	0x00026828
        /*0834*/ 	.short	0x010a
        /*0836*/ 	.byte	0x3f
	.zero		1


	//   ....[47]....
        /*0838*/ 	.word	0x0000fab0
        /*083c*/ 	.word	0x00000003
        /*0840*/ 	.word	0x00026840
        /*0844*/ 	.short	0x010a
        /*0846*/ 	.byte	0x3f
	.zero		1


	//   ....[48]....
        /*0848*/ 	.word	0x0000fb80
        /*084c*/ 	.word	0x00000007
        /*0850*/ 	.word	0x00000000
        /*0854*/ 	.short	0x010a
        /*0856*/ 	.byte	0x3f
	.zero		1


	//   ....[49]....
        /*0858*/ 	.word	0x0000fbd0
        /*085c*/ 	.word	0x00000003
        /*0860*/ 	.word	0x00000000
        /*0864*/ 	.short	0x010a
        /*0866*/ 	.byte	0x3f
	.zero		1


	//   ....[50]....
        /*0868*/ 	.word	0x0000fc20
        /*086c*/ 	.word	0x00000005
        /*0870*/ 	.word	0x00000000
        /*0874*/ 	.short	0x010a
        /*0876*/ 	.byte	0x3f
	.zero		1


	//----- nvinfo : EIATTR_NUM_MBARRIERS
	.align		4
.L_1044:
        /*0878*/ 	.byte	0x03, 0x38
        /*087a*/ 	.short	0x0009


	//----- nvinfo : EIATTR_EXIT_INSTR_OFFSETS
	.align		4
        /*087c*/ 	.byte	0x04, 0x1c
        /*087e*/ 	.short	(.L_1046 - .L_1045)


	//   ....[0]....
.L_1045:
        /*0880*/ 	.word	0x0000f430


	//----- nvinfo : EIATTR_MAX_THREADS
	.align		4
.L_1046:
        /*0884*/ 	.byte	0x04, 0x05
        /*0886*/ 	.short	(.L_1048 - .L_1047)
.L_1047:
        /*0888*/ 	.word	0x00000180
        /*088c*/ 	.word	0x00000001
        /*0890*/ 	.word	0x00000001


	//----- nvinfo : EIATTR_CRS_STACK_SIZE
	.align		4
.L_1048:
        /*0894*/ 	.byte	0x04, 0x1e
        /*0896*/ 	.short	(.L_1050 - .L_1049)
.L_1049:
        /*0898*/ 	.word	0x00000000


	//----- nvinfo : EIATTR_CBANK_PARAM_SIZE
	.align		4
.L_1050:
        /*089c*/ 	.byte	0x03, 0x19
        /*089e*/ 	.short	0x0770


	//----- nvinfo : EIATTR_PARAM_CBANK
	.align		4
        /*08a0*/ 	.byte	0x04, 0x0a
        /*08a2*/ 	.short	(.L_1052 - .L_1051)
	.align		4
.L_1051:
        /*08a4*/ 	.word	index@(.nv.constant0._ZN7cutlass13device_kernelIN5flash11enable_sm90INS1_16FlashAttnBwdSm90INS1_25CollectiveMainloopBwdSm90ILi2ELi2ELi2EN4cute5tupleIJNS5_1CILi1EEES8_S8_EEENS6_IJNS7_ILi96EEENS7_ILi128EEENS7_ILi64EEEEEENS_10bfloat16_tEfNS_4arch4Sm90ELb1ELb0ELb1ELb1ELb1ELb1ELb0ELb1ELi2ELi1ELi2ELi2ELb0EEENS1_24CollectiveEpilogueBwdGQAISD_fSG_Li256ELb1ELb1EEENS1_25SingleTileBwdLPTSchedulerILb1ELi128ELb1EEEEEEEEEvNT_6ParamsE)
        /*08a8*/ 	.short	0x0210
        /*08aa*/ 	.short	0x0770


	//----- nvinfo : EIATTR_SW_WAR
	.align		4
.L_1052:
        /*08ac*/ 	.byte	0x04, 0x36
        /*08ae*/ 	.short	(.L_1054 - .L_1053)
.L_1053:
        /*08b0*/ 	.word	0x00000008
.L_1054:


//--------------------- .nv.info._ZN7cutlass13device_kernelIN5flash22FlashAttnBwdPreprocessIN4cute5tupleIJNS3_1CILi96EEENS5_ILi64EEEEEENS_10bfloat16_tEfNS_4arch4Sm90ELb1ELb1EEEEEvNT_6ParamsE --------------------------
	.section	.nv.info._ZN7cutlass13device_kernelIN5flash22FlashAttnBwdPreprocessIN4cute5tupleIJNS3_1CILi96EEENS5_ILi64EEEEEENS_10bfloat16_tEfNS_4arch4Sm90ELb1ELb1EEEEEvNT_6ParamsE,"",@"SHT_CUDA_INFO"
	.sectionflags	@""
	.align	4


	//----- nvinfo : EIATTR_CUDA_API_VERSION
	.align		4
        /*0000*/ 	.byte	0x04, 0x37
        /*0002*/ 	.short	(.L_1056 - .L_1055)
.L_1055:
        /*0004*/ 	.word	0x00000082


	//----- nvinfo : EIATTR_KPARAM_INFO
	.align		4
.L_1056:
        /*0008*/ 	.byte	0x04, 0x17
        /*000a*/ 	.short	(.L_1058 - .L_1057)
.L_1057:
        /*000c*/ 	.word	0x00000000
        /*0010*/ 	.short	0x0000
        /*0012*/ 	.short	0x0000
        /*0014*/ 	.byte	0x00, 0xf0, 0xc1, 0x03


	//----- nvinfo : EIATTR_SPARSE_MMA_MASK
	.align		4
.L_1058:
        /*0018*/ 	.byte	0x03, 0x50
        /*001a*/ 	.short	0x0000


	//----- nvinfo : EIATTR_MAXREG_COUNT
	.align		4
        /*001c*/ 	.byte	0x03, 0x1b
        /*001e*/ 	.short	0x0080


	//----- nvinfo : EIATTR_MERCURY_ISA_VERSION
	.align		4
        /*0020*/ 	.byte	0x03, 0x5f
        /*0022*/ 	.short	0x0101


	//----- nvinfo : EIATTR_COOP_GROUP_MASK_REGIDS
	.align		4
        /*0024*/ 	.byte	0x04, 0x29
        /*0026*/ 	.short	(.L_1060 - .L_1059)


	//   ....[0]....
.L_1059:
        /*0028*/ 	.word	0xffffffff


	//   ....[1]....
        /*002c*/ 	.word	0xffffffff


	//   ....[2]....
        /*0030*/ 	.word	0xffffffff


	//   ....[3]....
        /*0034*/ 	.word	0xffffffff


	//   ....[4]....
        /*0038*/ 	.word	0xffffffff


	//   ....[5]....
        /*003c*/ 	.word	0xffffffff


	//   ....[6]....
        /*0040*/ 	.word	0xffffffff


	//   ....[7]....
        /*0044*/ 	.word	0xffffffff


	//   ....[8]....
        /*0048*/ 	.word	0xffffffff


	//----- nvinfo : EIATTR_COOP_GROUP_INSTR_OFFSETS
	.align		4
.L_1060:
        /*004c*/ 	.byte	0x04, 0x28
        /*004e*/ 	.short	(.L_1062 - .L_1061)


	//   ....[0]....
.L_1061:
        /*0050*/ 	.word	0x00001020


	//   ....[1]....
        /*0054*/ 	.word	0x00001030


	//   ....[2]....
        /*0058*/ 	.word	0x00001040


	//   ....[3]....
        /*005c*/ 	.word	0x00001080


	//   ....[4]....
        /*0060*/ 	.word	0x00001090


	//   ....[5]....
        /*0064*/ 	.word	0x000010a0


	//   ....[6]....
        /*0068*/ 	.word	0x000010e0


	//   ....[7]....
        /*006c*/ 	.word	0x00001100


	//   ....[8]....
        /*0070*/ 	.word	0x00001110


	//----- nvinfo : EIATTR_EXIT_INSTR_OFFSETS
	.align		4
.L_1062:
        /*0074*/ 	.byte	0x04, 0x1c
        /*0076*/ 	.short	(.L_1064 - .L_1063)


	//   ....[0]....
.L_1063:
        /*0078*/ 	.word	0x000001b0


	//   ....[1]....
        /*007c*/ 	.word	0x00001740


	//   ....[2]....
        /*0080*/ 	.word	0x000017c0


	//----- nvinfo : EIATTR_MAX_THREADS
	.align		4
.L_1064:
        /*0084*/ 	.byte	0x04, 0x05
        /*0086*/ 	.short	(.L_1066 - .L_1065)
.L_1065:
        /*0088*/ 	.word	0x00000100
        /*008c*/ 	.word	0x00000001
        /*0090*/ 	.word	0x00000001


	//----- nvinfo : EIATTR_CRS_STACK_SIZE
	.align		4
.L_1066:
        /*0094*/ 	.byte	0x04, 0x1e
        /*0096*/ 	.short	(.L_1068 - .L_1067)
.L_1067:
        /*0098*/ 	.word	0x00000000


	//----- nvinfo : EIATTR_CBANK_PARAM_SIZE
	.align		4
.L_1068:
        /*009c*/ 	.byte	0x03, 0x19
        /*009e*/ 	.short	0x00f0


	//----- nvinfo : EIATTR_PARAM_CBANK
	.align		4
        /*00a0*/ 	.byte	0x04, 0x0a
        /*00a2*/ 	.short	(.L_1070 - .L_1069)
	.align		4
.L_1069:
        /*00a4*/ 	.word	index@(.nv.constant0._ZN7cutlass13device_kernelIN5flash22FlashAttnBwdPreprocessIN4cute5tupleIJNS3_1CILi96EEENS5_ILi64EEEEEENS_10bfloat16_tEfNS_4arch4Sm90ELb1ELb1EEEEEvNT_6ParamsE)
        /*00a8*/ 	.short	0x0210
        /*00aa*/ 	.short	0x00f0


	//----- nvinfo : EIATTR_SW_WAR
	.align		4
.L_1070:
        /*00ac*/ 	.byte	0x04, 0x36
        /*00ae*/ 	.short	(.L_1072 - .L_1071)
.L_1071:
        /*00b0*/ 	.word	0x00000008
.L_1072:


//--------------------- .nv.info._ZN7cutlass13device_kernelIN5flash11enable_sm90INS1_16FlashAttnBwdSm90INS1_25CollectiveMainloopBwdSm90ILi2ELi2ELi2EN4cute5tupleIJNS5_1CILi1EEES8_S8_EEENS6_IJNS7_ILi128EEESA_NS7_ILi64EEEEEENS_10bfloat16_tEfNS_4arch4Sm90ELb0ELb0ELb0ELb0ELb0ELb1ELb0ELb0ELi2ELi1ELi2ELi2ELb0EEENS1_21CollectiveEpilogueBwdISC_SD_SF_Li256ELb0ELb0ELi1EEENS1_19SingleTileSchedulerILb0ELb0ELb0ELi128EEEEEEEEEvNT_6ParamsE --------------------------
	.section	.nv.info._ZN7cutlass13device_kernelIN5flash11enable_sm90INS1_16FlashAttnBwdSm90INS1_25CollectiveMainloopBwdSm90ILi2ELi2ELi2EN4cute5tupleIJNS5_1CILi1EEES8_S8_EEENS6_IJNS7_ILi128EEESA_NS7_ILi64EEEEEENS_10bfloat16_tEfNS_4arch4Sm90ELb0ELb0ELb0ELb0ELb0ELb1ELb0ELb0ELi2ELi1ELi2ELi2ELb0EEENS1_21CollectiveEpilogueBwdISC_SD_SF_Li256ELb0ELb0ELi1EEENS1_19SingleTileSchedulerILb0ELb0ELb0ELi128EEEEEEEEEvNT_6ParamsE,"",@"SHT_CUDA_INFO"
	.sectionflags	@""
	.align	4


	//----- nvinfo : EIATTR_CUDA_API_VERSION
	.align		4
        /*0000*/ 	.byte	0x04, 0x37
        /*0002*/ 	.short	(.L_1074 - .L_1073)
.L_1073:
        /*0004*/ 	.word	0x00000082


	//----- nvinfo : EIATTR_KPARAM_INFO
	.align		4
.L_1074:
        /*0008*/ 	.byte	0x04, 0x17
        /*000a*/ 	.short	(.L_1076 - .L_1075)
.L_1075:
        /*000c*/ 	.word	0x00000000
        /*0010*/ 	.short	0x0000
        /*0012*/ 	.short	0x0070
        /*0014*/ 	.byte	0x00, 0xf0, 0x01, 0x24


	//----- nvinfo : EIATTR_SPARSE_MMA_MASK
	.align		4
.L_1076:
        /*0018*/ 	.byte	0x03, 0x50
        /*001a*/ 	.short	0x0000


	//----- nvinfo : EIATTR_MAXREG_COUNT
	.align		4
        /*001c*/ 	.byte	0x03, 0x1b
        /*001e*/ 	.short	0x00a8


	//----- nvinfo : EIATTR_NUM_BARRIERS
	.align		4
        /*0020*/ 	.byte	0x02, 0x4c
        /*0022*/ 	.byte	0x10
	.zero		1


	//----- nvinfo : EIATTR_EXTERNS
	.align		4
        /*0024*/ 	.byte	0x04, 0x0f
        /*0026*/ 	.short	(.L_1078 - .L_1077)


	//   ....[0]....
	.align		4
.L_1077:
        /*0028*/ 	.word	index@(__assertfail)


	//----- nvinfo : EIATTR_ANNOTATIONS
	.align		4
.L_1078:
        /*002c*/ 	.byte	0x04, 0x55
        /*002e*/ 	.short	(.L_1080 - .L_1079)


	//   ....[0]....
.L_1079:
        /*0030*/ 	.word	0x00000001
        /*0034*/ 	.byte	0x40, 0x0c, 0x00, 0x00, 0x01, 0x00, 0x00, 0x00, 0xd0, 0x0e, 0x00, 0x00, 0x01, 0x00, 0x00, 0x00
        /*0044*/ 	.byte	0x00, 0x14, 0x00, 0x00, 0x01, 0x00, 0x00, 0x00, 0x30, 0x14, 0x00, 0x00, 0x01, 0x00, 0x00, 0x00
        /*0054*/ 	.byte	0x60, 0x14, 0x00, 0x00, 0x01, 0x00, 0x00, 0x00, 0xd0, 0x15, 0x00, 0x00, 0x01, 0x00, 0x00, 0x00
        /*0064*/ 	.byte	0x00, 0x16, 0x00, 0x00, 0x01, 0x00, 0x00, 0x00, 0x20, 0x16, 0x00, 0x00, 0x01, 0x00, 0x00, 0x00
        /*0074*/ 	.byte	0x80, 0x4c, 0x00, 0x00


	//----- nvinfo : EIATTR_MERCURY_ISA_VERSION
	.align		4
.L_1080:
        /*0078*/ 	.byte	0x03, 0x5f
        /*007a*/ 	.short	0x0101


	//----- nvinfo : EIATTR_INT_WARP_WIDE_INSTR_OFFSETS
	.align		4
        /*007c*/ 	.byte	0x04, 0x31
        /*007e*/ 	.short	(.L_1082 - .L_1081)


	//   ....[0]....
.L_1081:
        /*0080*/ 	.word	0x000001e0


	//   ....[1]....
        /*0084*/ 	.word	0x000002a0


	//----- nvinfo : EIATTR_COOP_GROUP_MASK_REGIDS
	.align		4
.L_1082:
        /*0088*/ 	.byte	0x04, 0x29
        /*008a*/ 	.short	(.L_1084 - .L_1083)


	//   ....[0]....
.L_1083:
        /*008c*/ 	.word	0xffffffff


	//   ....[1]....
        /*0090*/ 	.word	0xffffffff


	//   ....[2]....
        /*0094*/ 	.word	0xffffffff


	//   ....[3]....
        /*0098*/ 	.word	0xffffffff


	//   ....[4]....
        /*009c*/ 	.word	0xffffffff


	//   ....[5]....
        /*00a0*/ 	.word	0xffffffff


	//   ....[6]....
        /*00a4*/ 	.word	0xffffffff


	//   ....[7]....
        /*00a8*/ 	.word	0xffffffff


	//   ....[8]....
        /*00ac*/ 	.word	0xffffffff


	//   ....[9]....
        /*00b0*/ 	.word	0xffffffff


	//   ....[10]....
        /*00b4*/ 	.word	0xffffffff


	//   ....[11]....
        /*00b8*/ 	.word	0xffffffff


	//   ....[12]....
        /*00bc*/ 	.word	0xffffffff


	//   ....[13]....
        /*00c0*/ 	.word	0xffffffff


	//   ....[14]....
        /*00c4*/ 	.word	0xffffffff


	//   ....[15]....
        /*00c8*/ 	.word	0xffffffff


	//   ....[16]....
        /*00cc*/ 	.word	0xffffffff


	//   ....[17]....
        /*00d0*/ 	.word	0xffffffff


	//   ....[18]....
        /*00d4*/ 	.word	0xffffffff


	//   ....[19]....
        /*00d8*/ 	.word	0xffffffff


	//   ....[20]....
        /*00dc*/ 	.word	0xffffffff


	//   ....[21]....
        /*00e0*/ 	.word	0xffffffff


	//   ....[22]....
        /*00e4*/ 	.word	0xffffffff


	//   ....[23]....
        /*00e8*/ 	.word	0xffffffff


	//   ....[24]....
        /*00ec*/ 	.word	0xffffffff


	//   ....[25]....
        /*00f0*/ 	.word	0xffffffff


	//   ....[26]....
        /*00f4*/ 	.word	0xffffffff


	//   ....[27]....
        /*00f8*/ 	.word	0xffffffff


	//   ....[28]....
        /*00fc*/ 	.word	0xffffffff


	//   ....[29]....
        /*0100*/ 	.word	0xffffffff


	//   ....[30]....
        /*0104*/ 	.word	0xffffffff


	//   ....[31]....
        /*0108*/ 	.word	0xffffffff


	//   ....[32]....
        /*010c*/ 	.word	0xffffffff


	//   ....[33]....
        /*0110*/ 	.word	0xffffffff


	//   ....[34]....
        /*0114*/ 	.word	0xffffffff


	//   ....[35]....
        /*0118*/ 	.word	0xffffffff


	//   ....[36]....
        /*011c*/ 	.word	0xffffffff


	//   ....[37]....
        /*0120*/ 	.word	0xffffffff


	//   ....[38]....
        /*0124*/ 	.word	0xffffffff


	//   ....[39]....
        /*0128*/ 	.word	0xffffffff


	//   ....[40]....
        /*012c*/ 	.word	0xffffffff


	//   ....[41]....
        /*0130*/ 	.word	0xffffffff


	//   ....[42]....
        /*0134*/ 	.word	0xffffffff


	//   ....[43]....
        /*0138*/ 	.word	0xffffffff


	//   ....[44]....
        /*013c*/ 	.word	0xffffffff


	//   ....[45]....
        /*0140*/ 	.word	0xffffffff


	//   ....[46]....
        /*0144*/ 	.word	0xffffffff


	//   ....[47]....
        /*0148*/ 	.word	0xffffffff


	//   ....[48]....
        /*014c*/ 	.word	0xffffffff


	//   ....[49]....
        /*0150*/ 	.word	0xffffffff


	//   ....[50]....
        /*0154*/ 	.word	0xffffffff


	//   ....[51]....
        /*0158*/ 	.word	0xffffffff


	//   ....[52]....
        /*015c*/ 	.word	0xffffffff


	//   ....[53]....
        /*0160*/ 	.word	0xffffffff


	//   ....[54]....
        /*0164*/ 	.word	0xffffffff


	//   ....[55]....
        /*0168*/ 	.word	0xffffffff


	//   ....[56]....
        /*016c*/ 	.word	0xffffffff


	//   ....[57]....
        /*0170*/ 	.word	0xffffffff


	//   ....[58]....
        /*0174*/ 	.word	0xffffffff


	//   ....[59]....
        /*0178*/ 	.word	0xffffffff


	//   ....[60]....
        /*017c*/ 	.word	0xffffffff


	//   ....[61]....
        /*0180*/ 	.word	0xffffffff


	//   ....[62]....
        /*0184*/ 	.word	0xffffffff


	//   ....[63]....
        /*0188*/ 	.word	0xffffffff


	//   ....[64]....
        /*018c*/ 	.word	0xffffffff


	//   ....[65]....
        /*0190*/ 	.word	0xffffffff


	//   ....[66]....
        /*0194*/ 	.word	0xffffffff


	//   ....[67]....
        /*0198*/ 	.word	0xffffffff


	//   ....[68]....
        /*019c*/ 	.word	0xffffffff


	//   ....[69]....
        /*01a0*/ 	.word	0xffffffff


	//   ....[70]....
        /*01a4*/ 	.word	0xffffffff


	//   ....[71]....
        /*01a8*/ 	.word	0xffffffff


	//   ....[72]....
        /*01ac*/ 	.word	0x0500000f


	//----- nvinfo : EIATTR_COOP_GROUP_INSTR_OFFSETS
	.align		4
.L_1084:
        /*01b0*/ 	.byte	0x04, 0x28
        /*01b2*/ 	.short	(.L_1086 - .L_1085)


	//   ....[0]....
.L_1085:
        /*01b4*/ 	.word	0x00000060


	//   ....[1]....
        /*01b8*/ 	.word	0x000001f0


	//   ....[2]....
        /*01bc*/ 	.word	0x00000280


	//   ....[3]....
        /*01c0*/ 	.word	0x00000400


	//   ....[4]....
        /*01c4*/ 	.word	0x00000640


	//   ....[5]....
        /*01c8*/ 	.word	0x00000b90


	//   ....[6]....
        /*01cc*/ 	.word	0x00001ad0


	//   ....[7]....
        /*01d0*/ 	.word	0x00001b10


	//   ....[8]....
        /*01d4*/ 	.word	0x00001b50


	//   ....[9]....
        /*01d8*/ 	.word	0x00001bb0


	//   ....[10]....
        /*01dc*/ 	.word	0x00001c80


	//   ....[11]....
        /*01e0*/ 	.word	0x00001cd0


	//   ....[12]....
        /*01e4*/ 	.word	0x00001d10


	//   ....[13]....
        /*01e8*/ 	.word	0x00001d50


	//   ....[14]....
        /*01ec*/ 	.word	0x00001d80


	//   ....[15]....
        /*01f0*/ 	.word	0x00001dc0


	//   ....[16]....
        /*01f4*/ 	.word	0x00001e00


	//   ....[17]....
        /*01f8*/ 	.word	0x00001e80


	//   ....[18]....
        /*01fc*/ 	.word	0x00001ee0


	//   ....[19]....
        /*0200*/ 	.word	0x00001f10


	//   ....[20]....
        /*0204*/ 	.word	0x00001f40


	//   ....[21]....
        /*0208*/ 	.word	0x00001f70


	//   ....[22]....
        /*020c*/ 	.word	0x00001fb0


	//   ....[23]....
        /*0210*/ 	.word	0x00002050


	//   ....[24]....
        /*0214*/ 	.word	0x000020d0


	//   ....[25]....
        /*0218*/ 	.word	0x00002110


	//   ....[26]....
        /*021c*/ 	.word	0x00002150


	//   ....[27]....
        /*0220*/ 	.word	0x00002190


	//   ....[28]....
        /*0224*/ 	.word	0x000021e0


	//   ....[29]....
        /*0228*/ 	.word	0x00002220


	//   ....[30]....
        /*022c*/ 	.word	0x000022b0


	//   ....[31]....
        /*0230*/ 	.word	0x000022f0


	//   ....[32]....
        /*0234*/ 	.word	0x00002330


	//   ....[33]....
        /*0238*/ 	.word	0x00002380


	//   ....[34]....
        /*023c*/ 	.word	0x000023f0


	//   ....[35]....
        /*0240*/ 	.word	0x00002490


	//   ....[36]....
        /*0244*/ 	.word	0x000024d0


	//   ....[37]....
        /*0248*/ 	.word	0x000026a0


	//   ....[38]....
        /*024c*/ 	.word	0x00002b20


	//   ....[39]....
        /*0250*/ 	.word	0x00002b30


	//   ....[40]....
        /*0254*/ 	.word	0x00002b40


	//   ....[41]....
        /*0258*/ 	.word	0x00002b50


	//   ....[42]....
        /*025c*/ 	.word	0x00002b60


	//   ....[43]....
        /*0260*/ 	.word	0x00002b70


	//   ....[44]....
        /*0264*/ 	.word	0x00002ba0


	//   ....[45]....
        /*0268*/ 	.word	0x00002bd0


	//   ....[46]....
        /*026c*/ 	.word	0x00002c10


	//   ....[47]....
        /*0270*/ 	.word	0x00002c50


	//   ....[48]....
        /*0274*/ 	.word	0x00002c90


	//   ....[49]....
        /*0278*/ 	.word	0x00002cd0


	//   ....[50]....
        /*027c*/ 	.word	0x00002d00


	//   ....[51]....
        /*0280*/ 	.word	0x00002d30


	//   ....[52]....
        /*0284*/ 	.word	0x00002d90


	//   ....[53]....
        /*0288*/ 	.word	0x00002dd0


	//   ....[54]....
        /*028c*/ 	.word	0x00002e10


	//   ....[55]....
        /*0290*/ 	.word	0x00002e50


	//   ....[56]....
        /*0294*/ 	.word	0x00002e90


	//   ....[57]....
        /*0298*/ 	.word	0x00002ed0


	//   ....[58]....
        /*029c*/ 	.word	0x00002f10


	//   ....[59]....
        /*02a0*/ 	.word	0x00002f50


	//   ....[60]....
        /*02a4*/ 	.word	0x00002f90


	//   ....[61]....
        /*02a8*/ 	.word	0x00002fd0


	//   ....[62]....
        /*02ac*/ 	.word	0x00003010


	//   ....[63]....
        /*02b0*/ 	.word	0x00003050


	//   ....[64]....
        /*02b4*/ 	.word	0x00003090


	//   ....[65]....
        /*02b8*/ 	.word	0x000030d0


	//   ....[66]....
        /*02bc*/ 	.word	0x00003110


	//   ....[67]....
        /*02c0*/ 	.word	0x00003150


	//   ....[68]....
        /*02c4*/ 	.word	0x00003190


	//   ....[69]....
        /*02c8*/ 	.word	0x000031d0


	//   ....[70]....
        /*02cc*/ 	.word	0x00004e80


	//   ....[71]....
        /*02d0*/ 	.word	0x00005360


	//   ....[72]....
        /*02d4*/ 	.word	0x000077b0


	//----- nvinfo : EIATTR_REG_RECONFIG
	.align		4
.L_1086:
        /*02d8*/ 	.byte	0x01, 0x54
	.zero		2


	//----- nvinfo : EIATTR_SYSCALL_OFFSETS
	.align		4
        /*02dc*/ 	.byte	0x04, 0x46
        /*02de*/ 	.short	(.L_1088 - .L_1087)


	//   ....[0]....
.L_1087:
        /*02e0*/ 	.word	0x000007f0


	//   ....[1]....
        /*02e4*/ 	.word	0x000008e0


	//   ....[2]....
        /*02e8*/ 	.word	0x00000a40


	//   ....[3]....
        /*02ec*/ 	.word	0x00000b30


	//   ....[4]....
        /*02f0*/ 	.word	0x00004900


	//   ....[5]....
        /*02f4*/ 	.word	0x00004a30


	//   ....[6]....
        /*02f8*/ 	.word	0x00004b50


	//   ....[7]....
        /*02fc*/ 	.word	0x00004c70


	//----- nvinfo : EIATTR_MBARRIER_INSTR_OFFSETS
	.align		4
.L_1088:
        /*0300*/ 	.byte	0x04, 0x39
        /*0302*/ 	.short	(.L_1090 - .L_1089)


	//   ....[0]....
.L_1089:
        /*0304*/ 	.word	0x000002c0
        /*0308*/ 	.word	0x000000ff
        /*030c*/ 	.word	0x00030c00
        /*0310*/ 	.short	0x0100
        /*0312*/ 	.byte	0x06
	.zero		1


	//   ....[1]....
        /*0314*/ 	.word	0x000003b0
        /*0318*/ 	.word	0x000000ff
        /*031c*/ 	.word	0x00030c10
        /*0320*/ 	.short	0x0100
        /*0322*/ 	.byte	0x08
	.zero		1


	//   ....[2]....
        /*0324*/ 	.word	0x000003c0
        /*0328*/ 	.word	0x000000ff
        /*032c*/ 	.word	0x00030c20
        /*0330*/ 	.short	0x0100
        /*0332*/ 	.byte	0x08
	.zero		1


	//   ....[3]....
        /*0334*/ 	.word	0x000003d0
        /*0338*/ 	.word	0x000000ff
        /*033c*/ 	.word	0x00030c18
        /*0340*/ 	.short	0x0100
        /*0342*/ 	.byte	0x08
	.zero		1


	//   ....[4]....
        /*0344*/ 	.word	0x000003e0
        /*0348*/ 	.word	0x000000ff
        /*034c*/ 	.word	0x00030c28
        /*0350*/ 	.short	0x0100
        /*0352*/ 	.byte	0x08
	.zero		1


	//   ....[5]....
        /*0354*/ 	.word	0x00000510
        /*0358*/ 	.word	0x000000ff
        /*035c*/ 	.word	0x00030c30
        /*0360*/ 	.short	0x0100
        /*0362*/ 	.byte	0x08
	.zero		1


	//   ....[6]....
        /*0364*/ 	.word	0x00000520
        /*0368*/ 	.word	0x000000ff
        /*036c*/ 	.word	0x00030c40
        /*0370*/ 	.short	0x0100
        /*0372*/ 	.byte	0x08
	.zero		1


	//   ....[7]....
        /*0374*/ 	.word	0x00000530
        /*0378*/ 	.word	0x000000ff
        /*037c*/ 	.word	0x00030c38
        /*0380*/ 	.short	0x0100
        /*0382*/ 	.byte	0x08
	.zero		1


	//   ....[8]....
        /*0384*/ 	.word	0x00000540
        /*0388*/ 	.word	0x000000ff
        /*038c*/ 	.word	0x00030c48
        /*0390*/ 	.short	0x0100
        /*0392*/ 	.byte	0x08
	.zero		1


	//   ....[9]....
        /*0394*/ 	.word	0x00000bc0
        /*0398*/ 	.word	0x000000e1
        /*039c*/ 	.word	0x00030c00
        /*03a0*/ 	.short	0x010a
        /*03a2*/ 	.byte	0x3f
	.zero		1


	//   ....[10]....
        /*03a4*/ 	.word	0x00000c60
        /*03a8*/ 	.word	0x000000e1
        /*03ac*/ 	.word	0x00030c00
        /*03b0*/ 	.short	0x010a
        /*03b2*/ 	.byte	0x3f
	.zero		1


	//   ....[11]....
        /*03b4*/ 	.word	0x00001510
        /*03b8*/ 	.word	0x00000009
        /*03bc*/ 	.word	0x00030c10
        /*03c0*/ 	.short	0x010a
        /*03c2*/ 	.byte	0x3f
	.zero		1


	//   ....[12]....
        /*03c4*/ 	.word	0x00001580
        /*03c8*/ 	.word	0x00000009
        /*03cc*/ 	.word	0x00030c10
        /*03d0*/ 	.short	0x010a
        /*03d2*/ 	.byte	0x3f
	.zero		1


	//   ....[13]....
        /*03d4*/ 	.word	0x00001990
        /*03d8*/ 	.word	0x00000009
        /*03dc*/ 	.word	0x00030c30
        /*03e0*/ 	.short	0x010a
        /*03e2*/ 	.byte	0x3f
	.zero		1


	//   ....[14]....
        /*03e4*/ 	.word	0x00001a10
        /*03e8*/ 	.word	0x00000009
        /*03ec*/ 	.word	0x00030c30
        /*03f0*/ 	.short	0x010a
        /*03f2*/ 	.byte	0x3f
	.zero		1


	//   ....[15]....
        /*03f4*/ 	.word	0x00004150
        /*03f8*/ 	.word	0x0000000a
        /*03fc*/ 	.word	0x00000000
        /*0400*/ 	.short	0x0101
        /*0402*/ 	.byte	0x3f
	.zero		1


	//   ....[16]....
        /*0404*/ 	.word	0x00004590
        /*0408*/ 	.word	0x00000009
        /*040c*/ 	.word	0x00000000
        /*0410*/ 	.short	0x0101
        /*0412*/ 	.byte	0x3f
	.zero		1


	//   ....[17]....
        /*0414*/ 	.word	0x000061a0
        /*0418*/ 	.word	0x0000000b
        /*041c*/ 	.word	0x00030c20
        /*0420*/ 	.short	0x010a
        /*0422*/ 	.byte	0x3f
	.zero		1


	//   ....[18]....
        /*0424*/ 	.word	0x00006670
        /*0428*/ 	.word	0x0000000b
        /*042c*/ 	.word	0x00030c40
        /*0430*/ 	.short	0x010a
        /*0432*/ 	.byte	0x3f
	.zero		1


	//   ....[19]....
        /*0434*/ 	.word	0x000068a0
        /*0438*/ 	.word	0x0000000b
        /*043c*/ 	.word	0x00030c28
        /*0440*/ 	.short	0x010a
        /*0442*/ 	.byte	0x3f
	.zero		1


	//   ....[20]....
        /*0444*/ 	.word	0x00006a40
        /*0448*/ 	.word	0x0000000b
        /*044c*/ 	.word	0x00030c48
        /*0450*/ 	.short	0x010a
        /*0452*/ 	.byte	0x3f
	.zero		1


	//   ....[21]....
        /*0454*/ 	.word	0x00006c50
        /*0458*/ 	.word	0x0000000b
        /*045c*/ 	.word	0x00030c20
        /*0460*/ 	.short	0x010a
        /*0462*/ 	.byte	0x3f
	.zero		1


	//   ....[22]....
        /*0464*/ 	.word	0x00006e60
        /*0468*/ 	.word	0x0000000b
        /*046c*/ 	.word	0x00030c40
        /*0470*/ 	.short	0x010a
        /*0472*/ 	.byte	0x3f
	.zero		1


	//   ....[23]....
        /*0474*/ 	.word	0x00007060
        /*0478*/ 	.word	0x0000000b
        /*047c*/ 	.word	0x00030c28
        /*0480*/ 	.short	0x010a
        /*0482*/ 	.byte	0x3f
	.zero		1


	//   ....[24]....
        /*0484*/ 	.word	0x00007260
        /*0488*/ 	.word	0x0000000d
        /*048c*/ 	.word	0x00030c40
        /*0490*/ 	.short	0x010a
        /*0492*/ 	.byte	0x3f
	.zero		1


	//   ....[25]....
        /*0494*/ 	.word	0x00007620
        /*0498*/ 	.word	0x00000006
        /*049c*/ 	.word	0x00000000
        /*04a0*/ 	.short	0x010a
        /*04a2*/ 	.byte	0x3f
	.zero		1


	//   ....[26]....
        /*04a4*/ 	.word	0x00007680
        /*04a8*/ 	.word	0x00000003
        /*04ac*/ 	.word	0x00000000
        /*04b0*/ 	.short	0x010a
        /*04b2*/ 	.byte	0x3f
	.zero		1


	//   ....[27]....
        /*04b4*/ 	.word	0x000076e0
        /*04b8*/ 	.word	0x00000000
        /*04bc*/ 	.word	0x00000000
        /*04c0*/ 	.short	0x010a
        /*04c2*/ 	.byte	0x3f
	.zero		1


	//   ....[28]....
        /*04c4*/ 	.word	0x00007710
        /*04c8*/ 	.word	0x00000003
        /*04cc*/ 	.word	0x00000000
        /*04d0*/ 	.short	0x010a
        /*04d2*/ 	.byte	0x3f
	.zero		1


	//   ....[29]....
        /*04d4*/ 	.word	0x000077e0
        /*04d8*/ 	.word	0x000000e1
        /*04dc*/ 	.word	0x00030c00
        /*04e0*/ 	.short	0x010a
        /*04e2*/ 	.byte	0x3f
	.zero		1


	//   ....[30]....
        /*04e4*/ 	.word	0x00007830
        /*04e8*/ 	.word	0x00000009
        /*04ec*/ 	.word	0x00030c10
        /*04f0*/ 	.short	0x010a
        /*04f2*/ 	.byte	0x3f
	.zero		1


	//   ....[31]....
        /*04f4*/ 	.word	0x00007880
        /*04f8*/ 	.word	0x00000009
        /*04fc*/ 	.word	0x00030c30
        /*0500*/ 	.short	0x010a
        /*0502*/ 	.byte	0x3f
	.zero		1


	//   ....[32]....
        /*0504*/ 	.word	0x000078d0
        /*0508*/ 	.word	0x0000000b
        /*050c*/ 	.word	0x00030c20
        /*0510*/ 	.short	0x010a
        /*0512*/ 	.byte	0x3f
	.zero		1


	//   ....[33]....
        /*0514*/ 	.word	0x00007920
        /*0518*/ 	.word	0x0000000b
        /*051c*/ 	.word	0x00030c40
        /*0520*/ 	.short	0x010a
        /*0522*/ 	.byte	0x3f
	.zero		1


	//   ....[34]....
        /*0524*/ 	.word	0x00007970
        /*0528*/ 	.word	0x0000000b
        /*052c*/ 	.word	0x00030c28
        /*0530*/ 	.short	0x010a
        /*0532*/ 	.byte	0x3f
	.zero		1


	//   ....[35]....
        /*0534*/ 	.word	0x000079c0
        /*0538*/ 	.word	0x0000000b
        /*053c*/ 	.word	0x00030c48
        /*0540*/ 	.short	0x010a
        /*0542*/ 	.byte	0x3f
	.zero		1


	//   ....[36]....
        /*0544*/ 	.word	0x00007a20
        /*0548*/ 	.word	0x0000000b
        /*054c*/ 	.word	0x00030c20
        /*0550*/ 	.short	0x010a
        /*0552*/ 	.byte	0x3f
	.zero		1


	//   ....[37]....
        /*0554*/ 	.word	0x00007a70
        /*0558*/ 	.word	0x0000000b
        /*055c*/ 	.word	0x00030c40
        /*0560*/ 	.short	0x010a
        /*0562*/ 	.byte	0x3f
	.zero		1


	//   ....[38]....
        /*0564*/ 	.word	0x00007ac0
        /*0568*/ 	.word	0x0000000b
        /*056c*/ 	.word	0x00030c28
        /*0570*/ 	.short	0x010a
        /*0572*/ 	.byte	0x3f
	.zero		1


	//   ....[39]....
        /*0574*/ 	.word	0x00007b10
        /*0578*/ 	.word	0x0000000d
        /*057c*/ 	.word	0x00030c40
        /*0580*/ 	.short	0x010a
        /*0582*/ 	.byte	0x3f
	.zero		1


	//   ....[40]....
        /*0584*/ 	.word	0x00007bf0
        /*0588*/ 	.word	0x00000006
        /*058c*/ 	.word	0x00000000
        /*0590*/ 	.short	0x010a
        /*0592*/ 	.byte	0x3f
	.zero		1


	//   ....[41]....
        /*0594*/ 	.word	0x00007c40
        /*0598*/ 	.word	0x00000003
        /*059c*/ 	.word	0x00000000
        /*05a0*/ 	.short	0x010a
        /*05a2*/ 	.byte	0x3f
	.zero		1


	//   ....[42]....
        /*05a4*/ 	.word	0x00007c90
        /*05a8*/ 	.word	0x00000000
        /*05ac*/ 	.word	0x00000000
        /*05b0*/ 	.short	0x010a
        /*05b2*/ 	.byte	0x3f
	.zero		1


	//----- nvinfo : EIATTR_NUM_MBARRIERS
	.align		4
.L_1090:
        /*05b4*/ 	.byte	0x03, 0x38
        /*05b6*/ 	.short	0x0009


	//----- nvinfo : EIATTR_EXIT_INSTR_OFFSETS
	.align		4
        /*05b8*/ 	.byte	0x04, 0x1c
        /*05ba*/ 	.short	(.L_1092 - .L_1091)


	//   ....[0]....
.L_1091:
        /*05bc*/ 	.word	0x00007760


	//----- nvinfo : EIATTR_MAX_THREADS
	.align		4
.L_1092:
        /*05c0*/ 	.byte	0x04, 0x05
        /*05c2*/ 	.short	(.L_1094 - .L_1093)
.L_1093:
        /*05c4*/ 	.word	0x00000180
        /*05c8*/ 	.word	0x00000001
        /*05cc*/ 	.word	0x00000001


	//----- nvinfo : EIATTR_CRS_STACK_SIZE
	.align		4
.L_1094:
        /*05d0*/ 	.byte	0x04, 0x1e
        /*05d2*/ 	.short	(.L_1096 - .L_1095)
.L_1095:
        /*05d4*/ 	.word	0x00000000


	//----- nvinfo : EIATTR_CBANK_PARAM_SIZE
	.align		4
.L_1096:
        /*05d8*/ 	.byte	0x03, 0x19
        /*05da*/ 	.short	0x0970


	//----- nvinfo : EIATTR_PARAM_CBANK
	.align		4
        /*05dc*/ 	.byte	0x04, 0x0a
        /*05de*/ 	.short	(.L_1098 - .L_1097)
	.align		4
.L_1097:
        /*05e0*/ 	.word	index@(.nv.constant0._ZN7cutlass13device_kernelIN5flash11enable_sm90INS1_16FlashAttnBwdSm90INS1_25CollectiveMainloopBwdSm90ILi2ELi2ELi2EN4cute5tupleIJNS5_1CILi1EEES8_S8_EEENS6_IJNS7_ILi128EEESA_NS7_ILi64EEEEEENS_10bfloat16_tEfNS_4arch4Sm90ELb0ELb0ELb0ELb0ELb0ELb1ELb0ELb0ELi2ELi1ELi2ELi2ELb0EEENS1_21CollectiveEpilogueBwdISC_SD_SF_Li256ELb0ELb0ELi1EEENS1_19SingleTileSchedulerILb0ELb0ELb0ELi128EEEEEEEEEvNT_6ParamsE)
        /*05e4*/ 	.short	0x0210
        /*05e6*/ 	.short	0x0970


	//----- nvinfo : EIATTR_SW_WAR
	.align		4
.L_1098:
        /*05e8*/ 	.byte	0x04, 0x36
        /*05ea*/ 	.short	(.L_1100 - .L_1099)
.L_1099:
        /*05ec*/ 	.word	0x00000008
.L_1100:


//--------------------- .nv.info._ZN7cutlass13device_kernelIN5flash11enable_sm90INS1_16FlashAttnBwdSm90INS1_25CollectiveMainloopBwdSm90ILi2ELi2ELi2EN4cute5tupleIJNS5_1CILi1EEES8_S8_EEENS6_IJNS7_ILi128EEESA_NS7_ILi64EEEEEENS_10bfloat16_tEfNS_4arch4Sm90ELb0ELb0ELb0ELb0ELb1ELb1ELb0ELb0ELi2ELi1ELi2ELi2ELb0EEENS1_21CollectiveEpilogueBwdISC_SD_SF_Li256ELb0ELb0ELi1EEENS1_19SingleTileSchedulerILb0ELb0ELb0ELi128EEEEEEEEEvNT_6ParamsE --------------------------
	.section	.nv.info._ZN7cutlass13device_kernelIN5flash11enable_sm90INS1_16FlashAttnBwdSm90INS1_25CollectiveMainloopBwdSm90ILi2ELi2ELi2EN4cute5tupleIJNS5_1CILi1EEES8_S8_EEENS6_IJNS7_ILi128EEESA_NS7_ILi64EEEEEENS_10bfloat16_tEfNS_4arch4Sm90ELb0ELb0ELb0ELb0ELb1ELb1ELb0ELb0ELi2ELi1ELi2ELi2ELb0EEENS1_21CollectiveEpilogueBwdISC_SD_SF_Li256ELb0ELb0ELi1EEENS1_19SingleTileSchedulerILb0ELb0ELb0ELi128EEEEEEEEEvNT_6ParamsE,"",@"SHT_CUDA_INFO"
	.sectionflags	@""
	.align	4


	//----- nvinfo : EIATTR_CUDA_API_VERSION
	.align		4
        /*0000*/ 	.byte	0x04, 0x37
        /*0002*/ 	.short	(.L_1102 - .L_1101)
.L_1101:
        /*0004*/ 	.word	0x00000082


	//----- nvinfo : EIATTR_KPARAM_INFO
	.align		4
.L_1102:
        /*0008*/ 	.byte	0x04, 0x17
        /*000a*/ 	.short	(.L_1104 - .L_1103)
.L_1103:
        /*000c*/ 	.word	0x00000000
        /*0010*/ 	.short	0x0000
        /*0012*/ 	.short	0x0070
        /*0014*/ 	.byte	0x00, 0xf0, 0x01, 0x24


	//----- nvinfo : EIATTR_SPARSE_MMA_MASK
	.align		4
.L_1104:
        /*0018*/ 	.byte	0x03, 0x50
        /*001a*/ 	.short	0x0000


	//----- nvinfo : EIATTR_MAXREG_COUNT
	.align		4
        /*001c*/ 	.byte	0x03, 0x1b
        /*001e*/ 	.short	0x00a8


	//----- nvinfo : EIATTR_NUM_BARRIERS
	.align		4
        /*0020*/ 	.byte	0x02, 0x4c
        /*0022*/ 	.byte	0x10
	.zero		1


	//----- nvinfo : EIATTR_EXTERNS
	.align		4
        /*0024*/ 	.byte	0x04, 0x0f
        /*0026*/ 	.short	(.L_1106 - .L_1105)


	//   ....[0]....
	.align		4
.L_1105:
        /*0028*/ 	.word	index@(__assertfail)


	//----- nvinfo : EIATTR_ANNOTATIONS
	.align		4
.L_1106:
        /*002c*/ 	.byte	0x04, 0x55
        /*002e*/ 	.short	(.L_1108 - .L_1107)


	//   ....[0]....
.L_1107:
        /*0030*/ 	.word	0x00000001
        /*0034*/ 	.byte	0x40, 0x0c, 0x00, 0x00, 0x01, 0x00, 0x00, 0x00, 0xd0, 0x0e, 0x00, 0x00, 0x01, 0x00, 0x00, 0x00
        /*0044*/ 	.byte	0x00, 0x14, 0x00, 0x00, 0x01, 0x00, 0x00, 0x00, 0x30, 0x14, 0x00, 0x00, 0x01, 0x00, 0x00, 0x00
        /*0054*/ 	.byte	0x60, 0x14, 0x00, 0x00, 0x01, 0x00, 0x00, 0x00, 0xd0, 0x15, 0x00, 0x00, 0x01, 0x00, 0x00, 0x00
        /*0064*/ 	.byte	0x00, 0x16, 0x00, 0x00, 0x01, 0x00, 0x00, 0x00, 0x20, 0x16, 0x00, 0x00, 0x01, 0x00, 0x00, 0x00
        /*0074*/ 	.byte	0x80, 0x4c, 0x00, 0x00


	//----- nvinfo : EIATTR_MERCURY_ISA_VERSION
	.align		4
.L_1108:
        /*0078*/ 	.byte	0x03, 0x5f
        /*007a*/ 	.short	0x0101


	//----- nvinfo : EIATTR_INT_WARP_WIDE_INSTR_OFFSETS
	.align		4
        /*007c*/ 	.byte	0x04, 0x31
        /*007e*/ 	.short	(.L_1110 - .L_1109)


	//   ....[0]....
.L_1109:
        /*0080*/ 	.word	0x000001e0


	//   ....[1]....
        /*0084*/ 	.word	0x000002a0


	//   ....[2]....
        /*0088*/ 	.word	0x00005bd0


	//   ....[3]....
        /*008c*/ 	.word	0x00006040


	//   ....[4]....
        /*0090*/ 	.word	0x00006610


	//----- nvinfo : EIATTR_COOP_GROUP_MASK_REGIDS
	.align		4
.L_1110:
        /*0094*/ 	.byte	0x04, 0x29
        /*0096*/ 	.short	(.L_1112 - .L_1111)


	//   ....[0]....
.L_1111:
        /*0098*/ 	.word	0xffffffff


	//   ....[1]....
        /*009c*/ 	.word	0xffffffff


	//   ....[2]....
        /*00a0*/ 	.word	0xffffffff


	//   ....[3]....
        /*00a4*/ 	.word	0xffffffff


	//   ....[4]....
        /*00a8*/ 	.word	0xffffffff


	//   ....[5]....
        /*00ac*/ 	.word	0xffffffff


	//   ....[6]....
        /*00b0*/ 	.word	0xffffffff


	//   ....[7]....
        /*00b4*/ 	.word	0xffffffff


	//   ....[8]....
        /*00b8*/ 	.word	0xffffffff


	//   ....[9]....
        /*00bc*/ 	.word	0xffffffff


	//   ....[10]....
        /*00c0*/ 	.word	0xffffffff


	//   ....[11]....
        /*00c4*/ 	.word	0xffffffff


	//   ....[12]....
        /*00c8*/ 	.word	0xffffffff


	//   ....[13]....
        /*00cc*/ 	.word	0xffffffff


	//   ....[14]....
        /*00d0*/ 	.word	0xffffffff


	//   ....[15]....
        /*00d4*/ 	.word	0xffffffff


	//   ....[16]....
        /*00d8*/ 	.word	0xffffffff


	//   ....[17]....
        /*00dc*/ 	.word	0xffffffff


	//   ....[18]....
        /*00e0*/ 	.word	0xffffffff


	//   ....[19]....
        /*00e4*/ 	.word	0xffffffff


	//   ....[20]....
        /*00e8*/ 	.word	0xffffffff


	//   ....[21]....
        /*00ec*/ 	.word	0xffffffff


	//   ....[22]....
        /*00f0*/ 	.word	0xffffffff


	//   ....[23]....
        /*00f4*/ 	.word	0xffffffff


	//   ....[24]....
        /*00f8*/ 	.word	0xffffffff


	//   ....[25]....
        /*00fc*/ 	.word	0xffffffff


	//   ....[26]....
        /*0100*/ 	.word	0xffffffff


	//   ....[27]....
        /*0104*/ 	.word	0xffffffff


	//   ....[28]....
        /*0108*/ 	.word	0xffffffff


	//   ....[29]....
        /*010c*/ 	.word	0xffffffff


	//   ....[30]....
        /*0110*/ 	.word	0xffffffff


	//   ....[31]....
        /*0114*/ 	.word	0xffffffff


	//   ....[32]....
        /*0118*/ 	.word	0xffffffff


	//   ....[33]....
        /*011c*/ 	.word	0xffffffff


	//   ....[34]....
        /*0120*/ 	.word	0xffffffff


	//   ....[35]....
        /*0124*/ 	.word	0xffffffff


	//   ....[36]....
        /*0128*/ 	.word	0xffffffff


	//   ....[37]....
        /*012c*/ 	.word	0xffffffff


	//   ....[38]....
        /*0130*/ 	.word	0xffffffff


	//   ....[39]....
        /*0134*/ 	.word	0xffffffff


	//   ....[40]....
        /*0138*/ 	.word	0xffffffff


	//   ....[41]....
        /*013c*/ 	.word	0xffffffff


	//   ....[42]....
        /*0140*/ 	.word	0xffffffff


	//   ....[43]....
        /*0144*/ 	.word	0xffffffff


	//   ....[44]....
        /*0148*/ 	.word	0xffffffff


	//   ....[45]....
        /*014c*/ 	.word	0xffffffff


	//   ....[46]....
        /*0150*/ 	.word	0xffffffff


	//   ....[47]....
        /*0154*/ 	.word	0xffffffff


	//   ....[48]....
        /*0158*/ 	.word	0xffffffff


	//   ....[49]....
        /*015c*/ 	.word	0xffffffff


	//   ....[50]....
        /*0160*/ 	.word	0xffffffff


	//   ....[51]....
        /*0164*/ 	.word	0xffffffff


	//   ....[52]....
        /*0168*/ 	.word	0xffffffff


	//   ....[53]....
        /*016c*/ 	.word	0xffffffff


	//   ....[54]....
        /*0170*/ 	.word	0xffffffff


	//   ....[55]....
        /*0174*/ 	.word	0xffffffff


	//   ....[56]....
        /*0178*/ 	.word	0xffffffff


	//   ....[57]....
        /*017c*/ 	.word	0xffffffff


	//   ....[58]....
        /*0180*/ 	.word	0xffffffff


	//   ....[59]....
        /*0184*/ 	.word	0xffffffff


	//   ....[60]....
        /*0188*/ 	.word	0xffffffff


	//   ....[61]....
        /*018c*/ 	.word	0xffffffff


	//   ....[62]....
        /*0190*/ 	.word	0xffffffff


	//   ....[63]....
        /*0194*/ 	.word	0xffffffff


	//   ....[64]....
        /*0198*/ 	.word	0xffffffff


	//   ....[65]....
        /*019c*/ 	.word	0xffffffff


	//   ....[66]....
        /*01a0*/ 	.word	0xffffffff


	//   ....[67]....
        /*01a4*/ 	.word	0xffffffff


	//   ....[68]....
        /*01a8*/ 	.word	0xffffffff


	//   ....[69]....
        /*01ac*/ 	.word	0xffffffff


	//   ....[70]....
        /*01b0*/ 	.word	0xffffffff


	//   ....[71]....
        /*01b4*/ 	.word	0xffffffff


	//   ....[72]....
        /*01b8*/ 	.word	0xffffffff


	//   ....[73]....
        /*01bc*/ 	.word	0xffffffff


	//   ....[74]....
        /*01c0*/ 	.word	0xffffffff


	//   ....[75]....
        /*01c4*/ 	.word	0xffffffff


	//   ....[76]....
        /*01c8*/ 	.word	0xffffffff


	//   ....[77]....
        /*01cc*/ 	.word	0xffffffff


	//   ....[78]....
        /*01d0*/ 	.word	0x0500000f


	//   ....[79]....
        /*01d4*/ 	.word	0x0500000f


	//   ....[80]....
        /*01d8*/ 	.word	0x0500000f


	//   ....[81]....
        /*01dc*/ 	.word	0x0500000f


	//----- nvinfo : EIATTR_COOP_GROUP_INSTR_OFFSETS
	.align		4
.L_1112:
        /*01e0*/ 	.byte	0x04, 0x28
        /*01e2*/ 	.short	(.L_1114 - .L_1113)


	//   ....[0]....
.L_1113:
        /*01e4*/ 	.word	0x00000060


	//   ....[1]....
        /*01e8*/ 	.word	0x000001f0


	//   ....[2]....
        /*01ec*/ 	.word	0x00000280


	//   ....[3]....
        /*01f0*/ 	.word	0x00000400


	//   ....[4]....
        /*01f4*/ 	.word	0x00000640


	//   ....[5]....
        /*01f8*/ 	.word	0x00000b90


	//   ....[6]....
        /*01fc*/ 	.word	0x00001ad0


	//   ....[7]....
        /*0200*/ 	.word	0x00001b10


	//   ....[8]....
        /*0204*/ 	.word	0x00001b50


	//   ....[9]....
        /*0208*/ 	.word	0x00001bb0


	//   ....[10]....
        /*020c*/ 	.word	0x00001c80


	//   ....[11]....
        /*0210*/ 	.word	0x00001cd0


	//   ....[12]....
        /*0214*/ 	.word	0x00001d10


	//   ....[13]....
        /*0218*/ 	.word	0x00001d50


	//   ....[14]....
        /*021c*/ 	.word	0x00001d80


	//   ....[15]....
        /*0220*/ 	.word	0x00001dc0


	//   ....[16]....
        /*0224*/ 	.word	0x00001e00


	//   ....[17]....
        /*0228*/ 	.word	0x00001e80


	//   ....[18]....
        /*022c*/ 	.word	0x00001ee0


	//   ....[19]....
        /*0230*/ 	.word	0x00001f10


	//   ....[20]....
        /*0234*/ 	.word	0x00001f40


	//   ....[21]....
        /*0238*/ 	.word	0x00001f70


	//   ....[22]....
        /*023c*/ 	.word	0x00001fb0


	//   ....[23]....
        /*0240*/ 	.word	0x00002050


	//   ....[24]....
        /*0244*/ 	.word	0x000020d0


	//   ....[25]....
        /*0248*/ 	.word	0x00002110


	//   ....[26]....
        /*024c*/ 	.word	0x00002150


	//   ....[27]....
        /*0250*/ 	.word	0x00002190


	//   ....[28]....
        /*0254*/ 	.word	0x000021e0


	//   ....[29]....
        /*0258*/ 	.word	0x00002220


	//   ....[30]....
        /*025c*/ 	.word	0x000022b0


	//   ....[31]....
        /*0260*/ 	.word	0x000022f0


	//   ....[32]....
        /*0264*/ 	.word	0x00002330


	//   ....[33]....
        /*0268*/ 	.word	0x00002380


	//   ....[34]....
        /*026c*/ 	.word	0x000023f0


	//   ....[35]....
        /*0270*/ 	.word	0x00002490


	//   ....[36]....
        /*0274*/ 	.word	0x000024d0


	//   ....[37]....
        /*0278*/ 	.word	0x000026a0


	//   ....[38]....
        /*027c*/ 	.word	0x00002b20


	//   ....[39]....
        /*0280*/ 	.word	0x00002b30


	//   ....[40]....
        /*0284*/ 	.word	0x00002b40


	//   ....[41]....
        /*0288*/ 	.word	0x00002b50


	//   ....[42]....
        /*028c*/ 	.word	0x00002b60


	//   ....[43]....
        /*0290*/ 	.word	0x00002b70


	//   ....[44]....
        /*0294*/ 	.word	0x00002ba0


	//   ....[45]....
        /*0298*/ 	.word	0x00002bd0


	//   ....[46]....
        /*029c*/ 	.word	0x00002c10


	//   ....[47]....
        /*02a0*/ 	.word	0x00002c50


	//   ....[48]....
        /*02a4*/ 	.word	0x00002c90


	//   ....[49]....
        /*02a8*/ 	.word	0x00002cd0


	//   ....[50]....
        /*02ac*/ 	.word	0x00002d00


	//   ....[51]....
        /*02b0*/ 	.word	0x00002d30


	//   ....[52]....
        /*02b4*/ 	.word	0x00002d90


	//   ....[53]....
        /*02b8*/ 	.word	0x00002dd0


	//   ....[54]....
        /*02bc*/ 	.word	0x00002e10


	//   ....[55]....
        /*02c0*/ 	.word	0x00002e50


	//   ....[56]....
        /*02c4*/ 	.word	0x00002e90


	//   ....[57]....
        /*02c8*/ 	.word	0x00002ed0


	//   ....[58]....
        /*02cc*/ 	.word	0x00002f10


	//   ....[59]....
        /*02d0*/ 	.word	0x00002f50


	//   ....[60]....
        /*02d4*/ 	.word	0x00002f90


	//   ....[61]....
        /*02d8*/ 	.word	0x00002fd0


	//   ....[62]....
        /*02dc*/ 	.word	0x00003010


	//   ....[63]....
        /*02e0*/ 	.word	0x00003050


	//   ....[64]....
        /*02e4*/ 	.word	0x00003090


	//   ....[65]....
        /*02e8*/ 	.word	0x000030d0


	//   ....[66]....
        /*02ec*/ 	.word	0x00003110


	//   ....[67]....
        /*02f0*/ 	.word	0x00003150


	//   ....[68]....
        /*02f4*/ 	.word	0x00003190


	//   ....[69]....
        /*02f8*/ 	.word	0x000031d0


	//   ....[70]....
        /*02fc*/ 	.word	0x00004e80


	//   ....[71]....
        /*0300*/ 	.word	0x00005360


	//   ....[72]....
        /*0304*/ 	.word	0x00005870


	//   ....[73]....
        /*0308*/ 	.word	0x00005b00


	//   ....[74]....
        /*030c*/ 	.word	0x00005d40


	//   ....[75]....
        /*0310*/ 	.word	0x00005f70


	//   ....[76]....
        /*0314*/ 	.word	0x00006220


	//   ....[77]....
        /*0318*/ 	.word	0x00006550


	//   ....[78]....
        /*031c*/ 	.word	0x00007fd0


	//   ....[79]....
        /*0320*/ 	.word	0x00008120


	//   ....[80]....
        /*0324*/ 	.word	0x00008190


	//   ....[81]....
        /*0328*/ 	.word	0x00008200


	//----- nvinfo : EIATTR_REG_RECONFIG
	.align		4
.L_1114:
        /*032c*/ 	.byte	0x01, 0x54
	.zero		2


	//----- nvinfo : EIATTR_SYSCALL_OFFSETS
	.align		4
        /*0330*/ 	.byte	0x04, 0x46
        /*0332*/ 	.short	(.L_1116 - .L_1115)


	//   ....[0]....
.L_1115:
        /*0334*/ 	.word	0x000007f0


	//   ....[1]....
        /*0338*/ 	.word	0x000008e0


	//   ....[2]....
        /*033c*/ 	.word	0x00000a40


	//   ....[3]....
        /*0340*/ 	.word	0x00000b30


	//   ....[4]....
        /*0344*/ 	.word	0x00004900


	//   ....[5]....
        /*0348*/ 	.word	0x00004a30


	//   ....[6]....
        /*034c*/ 	.word	0x00004b50


	//   ....[7]....
        /*0350*/ 	.word	0x00004c70


	//----- nvinfo : EIATTR_MBARRIER_INSTR_OFFSETS
	.align		4
.L_1116:
        /*0354*/ 	.byte	0x04, 0x39
        /*0356*/ 	.short	(.L_1118 - .L_1117)


	//   ....[0]....
.L_1117:
        /*0358*/ 	.word	0x000002c0
        /*035c*/ 	.word	0x000000ff
        /*0360*/ 	.word	0x00030c00
        /*0364*/ 	.short	0x0100
        /*0366*/ 	.byte	0x06
	.zero		1


	//   ....[1]....
        /*0368*/ 	.word	0x000003b0
        /*036c*/ 	.word	0x000000ff
        /*0370*/ 	.word	0x00030c10
        /*0374*/ 	.short	0x0100
        /*0376*/ 	.byte	0x08
	.zero		1


	//   ....[2]....
        /*0378*/ 	.word	0x000003c0
        /*037c*/ 	.word	0x000000ff
        /*0380*/ 	.word	0x00030c20
        /*0384*/ 	.short	0x0100
        /*0386*/ 	.byte	0x08
	.zero		1


	//   ....[3]....
        /*0388*/ 	.word	0x000003d0
        /*038c*/ 	.word	0x000000ff
        /*0390*/ 	.word	0x00030c18
        /*0394*/ 	.short	0x0100
        /*0396*/ 	.byte	0x08
	.zero		1


	//   ....[4]....
        /*0398*/ 	.word	0x000003e0
        /*039c*/ 	.word	0x000000ff
        /*03a0*/ 	.word	0x00030c28
        /*03a4*/ 	.short	0x0100
        /*03a6*/ 	.byte	0x08
	.zero		1


	//   ....[5]....
        /*03a8*/ 	.word	0x00000510
        /*03ac*/ 	.word	0x000000ff
        /*03b0*/ 	.word	0x00030c30
        /*03b4*/ 	.short	0x0100
        /*03b6*/ 	.byte	0x08
	.zero		1


	//   ....[6]....
        /*03b8*/ 	.word	0x00000520
        /*03bc*/ 	.word	0x000000ff
        /*03c0*/ 	.word	0x00030c40
        /*03c4*/ 	.short	0x0100
        /*03c6*/ 	.byte	0x08
	.zero		1


	//   ....[7]....
        /*03c8*/ 	.word	0x00000530
        /*03cc*/ 	.word	0x000000ff
        /*03d0*/ 	.word	0x00030c38
        /*03d4*/ 	.short	0x0100
        /*03d6*/ 	.byte	0x08
	.zero		1


	//   ....[8]....
        /*03d8*/ 	.word	0x00000540
        /*03dc*/ 	.word	0x000000ff
        /*03e0*/ 	.word	0x00030c48
        /*03e4*/ 	.short	0x0100
        /*03e6*/ 	.byte	0x08
	.zero		1


	//   ....[9]....
        /*03e8*/ 	.word	0x00000bc0
        /*03ec*/ 	.word	0x000000e1
        /*03f0*/ 	.word	0x00030c00
        /*03f4*/ 	.short	0x010a
        /*03f6*/ 	.byte	0x3f
	.zero		1


	//   ....[10]....
        /*03f8*/ 	.word	0x00000c60
        /*03fc*/ 	.word	0x000000e1
        /*0400*/ 	.word	0x00030c00
        /*0404*/ 	.short	0x010a
        /*0406*/ 	.byte	0x3f
	.zero		1


	//   ....[11]....
        /*0408*/ 	.word	0x00001510
        /*040c*/ 	.word	0x00000009
        /*0410*/ 	.word	0x00030c10
        /*0414*/ 	.short	0x010a
        /*0416*/ 	.byte	0x3f
	.zero		1


	//   ....[12]....
        /*0418*/ 	.word	0x00001580
        /*041c*/ 	.word	0x00000009
        /*0420*/ 	.word	0x00030c10
        /*0424*/ 	.short	0x010a
        /*0426*/ 	.byte	0x3f
	.zero		1


	//   ....[13]....
        /*0428*/ 	.word	0x00001990
        /*042c*/ 	.word	0x00000009
        /*0430*/ 	.word	0x00030c30
        /*0434*/ 	.short	0x010a
        /*0436*/ 	.byte	0x3f
	.zero		1


	//   ....[14]....
        /*0438*/ 	.word	0x00001a10
        /*043c*/ 	.word	0x00000009
        /*0440*/ 	.word	0x00030c30
        /*0444*/ 	.short	0x010a
        /*0446*/ 	.byte	0x3f
	.zero		1


	//   ....[15]....
        /*0448*/ 	.word	0x00004150
        /*044c*/ 	.word	0x0000000a
        /*0450*/ 	.word	0x00000000
        /*0454*/ 	.short	0x0101
        /*0456*/ 	.byte	0x3f
	.zero		1


	//   ....[16]....
        /*0458*/ 	.word	0x00004590
        /*045c*/ 	.word	0x00000009
        /*0460*/ 	.word	0x00000000
        /*0464*/ 	.short	0x0101
        /*0466*/ 	.byte	0x3f
	.zero		1


	//   ....[17]....
        /*0468*/ 	.word	0x000069c0
        /*046c*/ 	.word	0x0000000b
        /*0470*/ 	.word	0x00030c20
        /*0474*/ 	.short	0x010a
        /*0476*/ 	.byte	0x3f
	.zero		1


	//   ....[18]....
        /*0478*/ 	.word	0x00006e90
        /*047c*/ 	.word	0x0000000b
        /*0480*/ 	.word	0x00030c40
        /*0484*/ 	.short	0x010a
        /*0486*/ 	.byte	0x3f
	.zero		1


	//   ....[19]....
        /*0488*/ 	.word	0x000070c0
        /*048c*/ 	.word	0x0000000b
        /*0490*/ 	.word	0x00030c28
        /*0494*/ 	.short	0x010a
        /*0496*/ 	.byte	0x3f
	.zero		1


	//   ....[20]....
        /*0498*/ 	.word	0x00007260
        /*049c*/ 	.word	0x0000000b
        /*04a0*/ 	.word	0x00030c48
        /*04a4*/ 	.short	0x010a
        /*04a6*/ 	.byte	0x3f
	.zero		1


	//   ....[21]....
        /*04a8*/ 	.word	0x00007470
        /*04ac*/ 	.word	0x0000000b
        /*04b0*/ 	.word	0x00030c20
        /*04b4*/ 	.short	0x010a
        /*04b6*/ 	.byte	0x3f
	.zero		1


	//   ....[22]....
        /*04b8*/ 	.word	0x00007680
        /*04bc*/ 	.word	0x0000000b
        /*04c0*/ 	.word	0x00030c40
        /*04c4*/ 	.short	0x010a
        /*04c6*/ 	.byte	0x3f
	.zero		1


	//   ....[23]....
        /*04c8*/ 	.word	0x00007880
        /*04cc*/ 	.word	0x0000000b
        /*04d0*/ 	.word	0x00030c28
        /*04d4*/ 	.short	0x010a
        /*04d6*/ 	.byte	0x3f
	.zero		1


	//   ....[24]....
        /*04d8*/ 	.word	0x00007a80
        /*04dc*/ 	.word	0x0000000d
        /*04e0*/ 	.word	0x00030c40
        /*04e4*/ 	.short	0x010a
        /*04e6*/ 	.byte	0x3f
	.zero		1


	//   ....[25]....
        /*04e8*/ 	.word	0x00007e40
        /*04ec*/ 	.word	0x00000006
        /*04f0*/ 	.word	0x00000000
        /*04f4*/ 	.short	0x010a
        /*04f6*/ 	.byte	0x3f
	.zero		1


	//   ....[26]....
        /*04f8*/ 	.word	0x00007ea0
        /*04fc*/ 	.word	0x00000003
        /*0500*/ 	.word	0x00000000
        /*0504*/ 	.short	0x010a
        /*0506*/ 	.byte	0x3f
	.zero		1


	//   ....[27]....
        /*0508*/ 	.word	0x00007f00
        /*050c*/ 	.word	0x00000000
        /*0510*/ 	.word	0x00000000
        /*0514*/ 	.short	0x010a
        /*0516*/ 	.byte	0x3f
	.zero		1


	//   ....[28]....
        /*0518*/ 	.word	0x00007f30
        /*051c*/ 	.word	0x00000003
        /*0520*/ 	.word	0x00000000
        /*0524*/ 	.short	0x010a
        /*0526*/ 	.byte	0x3f
	.zero		1


	//   ....[29]....
        /*0528*/ 	.word	0x00008000
        /*052c*/ 	.word	0x000000e1
        /*0530*/ 	.word	0x00030c00
        /*0534*/ 	.short	0x010a
        /*0536*/ 	.byte	0x3f
	.zero		1


	//   ....[30]....
        /*0538*/ 	.word	0x00008050
        /*053c*/ 	.word	0x00000009
        /*0540*/ 	.word	0x00030c10
        /*0544*/ 	.short	0x010a
        /*0546*/ 	.byte	0x3f
	.zero		1


	//   ....[31]....
        /*0548*/ 	.word	0x000080a0
        /*054c*/ 	.word	0x00000009
        /*0550*/ 	.word	0x00030c30
        /*0554*/ 	.short	0x010a
        /*0556*/ 	.byte	0x3f
	.zero		1


	//   ....[32]....
        /*0558*/ 	.word	0x00008240
        /*055c*/ 	.word	0x0000000b
        /*0560*/ 	.word	0x00030c20
        /*0564*/ 	.short	0x010a
        /*0566*/ 	.byte	0x3f
	.zero		1


	//   ....[33]....
        /*0568*/ 	.word	0x00008290
        /*056c*/ 	.word	0x0000000b
        /*0570*/ 	.word	0x00030c40
        /*0574*/ 	.short	0x010a
        /*0576*/ 	.byte	0x3f
	.zero		1


	//   ....[34]....
        /*0578*/ 	.word	0x000082e0
        /*057c*/ 	.word	0x0000000b
        /*0580*/ 	.word	0x00030c28
        /*0584*/ 	.short	0x010a
        /*0586*/ 	.byte	0x3f
	.zero		1


	//   ....[35]....
        /*0588*/ 	.word	0x00008330
        /*058c*/ 	.word	0x0000000b
        /*0590*/ 	.word	0x00030c48
        /*0594*/ 	.short	0x010a
        /*0596*/ 	.byte	0x3f
	.zero		1


	//   ....[36]....
        /*0598*/ 	.word	0x00008390
        /*059c*/ 	.word	0x0000000b
        /*05a0*/ 	.word	0x00030c20
        /*05a4*/ 	.short	0x010a
        /*05a6*/ 	.byte	0x3f
	.zero		1


	//   ....[37]....
        /*05a8*/ 	.word	0x000083e0
        /*05ac*/ 	.word	0x0000000b
        /*05b0*/ 	.word	0x00030c40
        /*05b4*/ 	.short	0x010a
        /*05b6*/ 	.byte	0x3f
	.zero		1


	//   ....[38]....
        /*05b8*/ 	.word	0x00008430
        /*05bc*/ 	.word	0x0000000b
        /*05c0*/ 	.word	0x00030c28
        /*05c4*/ 	.short	0x010a
        /*05c6*/ 	.byte	0x3f
	.zero		1


	//   ....[39]....
        /*05c8*/ 	.word	0x00008480
        /*05cc*/ 	.word	0x0000000d
        /*05d0*/ 	.word	0x00030c40
        /*05d4*/ 	.short	0x010a
        /*05d6*/ 	.byte	0x3f
	.zero		1


	//   ....[40]....
        /*05d8*/ 	.word	0x00008560
        /*05dc*/ 	.word	0x00000006
        /*05e0*/ 	.word	0x00000000
        /*05e4*/ 	.short	0x010a
        /*05e6*/ 	.byte	0x3f
	.zero		1


	//   ....[41]....
        /*05e8*/ 	.word	0x000085b0
        /*05ec*/ 	.word	0x00000003
        /*05f0*/ 	.word	0x00000000
        /*05f4*/ 	.short	0x010a
        /*05f6*/ 	.byte	0x3f
	.zero		1


	//   ....[42]....
        /*05f8*/ 	.word	0x00008600
        /*05fc*/ 	.word	0x00000000
        /*0600*/ 	.word	0x00000000
        /*0604*/ 	.short	0x010a
        /*0606*/ 	.byte	0x3f
	.zero		1


	//----- nvinfo : EIATTR_NUM_MBARRIERS
	.align		4
.L_1118:
        /*0608*/ 	.byte	0x03, 0x38
        /*060a*/ 	.short	0x0009


	//----- nvinfo : EIATTR_EXIT_INSTR_OFFSETS
	.align		4
        /*060c*/ 	.byte	0x04, 0x1c
        /*060e*/ 	.short	(.L_1120 - .L_1119)


	//   ....[0]....
.L_1119:
        /*0610*/ 	.word	0x00007f80


	//----- nvinfo : EIATTR_MAX_THREADS
	.align		4
.L_1120:
        /*0614*/ 	.byte	0x04, 0x05
        /*0616*/ 	.short	(.L_1122 - .L_1121)
.L_1121:
        /*0618*/ 	.word	0x00000180
        /*061c*/ 	.word	0x00000001
        /*0620*/ 	.word	0x00000001


	//----- nvinfo : EIATTR_CRS_STACK_SIZE
	.align		4
.L_1122:
        /*0624*/ 	.byte	0x04, 0x1e
        /*0626*/ 	.short	(.L_1124 - .L_1123)
.L_1123:
        /*0628*/ 	.word	0x00000000


	//----- nvinfo : EIATTR_CBANK_PARAM_SIZE
	.align		4
.L_1124:
        /*062c*/ 	.byte	0x03, 0x19
        /*062e*/ 	.short	0x0970


	//----- nvinfo : EIATTR_PARAM_CBANK
	.align		4
        /*0630*/ 	.byte	0x04, 0x0a
        /*0632*/ 	.short	(.L_1126 - .L_1125)
	.align		4
.L_1125:
        /*0634*/ 	.word	index@(.nv.constant0._ZN7cutlass13device_kernelIN5flash11enable_sm90INS1_16FlashAttnBwdSm90INS1_25CollectiveMainloopBwdSm90ILi2ELi2ELi2EN4cute5tupleIJNS5_1CILi1EEES8_S8_EEENS6_IJNS7_ILi128EEESA_NS7_ILi64EEEEEENS_10bfloat16_tEfNS_4arch4Sm90ELb0ELb0ELb0ELb0ELb1ELb1ELb0ELb0ELi2ELi1ELi2ELi2ELb0EEENS1_21CollectiveEpilogueBwdISC_SD_SF_Li256ELb0ELb0ELi1EEENS1_19SingleTileSchedulerILb0ELb0ELb0ELi128EEEEEEEEEvNT_6ParamsE)
        /*0638*/ 	.short	0x0210
        /*063a*/ 	.short	0x0970


	//----- nvinfo : EIATTR_SW_WAR
	.align		4
.L_1126:
        /*063c*/ 	.byte	0x04, 0x36
        /*063e*/ 	.short	(.L_1128 - .L_1127)
.L_1127:
        /*0640*/ 	.word	0x00000008
.L_1128:


//--------------------- .nv.info._ZN7cutlass13device_kernelIN5flash11enable_sm90INS1_16FlashAttnBwdSm90INS1_25CollectiveMainloopBwdSm90ILi2ELi2ELi2EN4cute5tupleIJNS5_1CILi1EEES8_S8_EEENS6_IJNS7_ILi128EEESA_NS7_ILi64EEEEEENS_10bfloat16_tEfNS_4arch4Sm90ELb0ELb0ELb0ELb0ELb0ELb1ELb0ELb0ELi2ELi1ELi2ELi2ELb0EEENS1_24CollectiveEpilogueBwdGQAISC_fSF_Li256ELb0ELb0EEENS1_19SingleTileSchedulerILb0ELb0ELb0ELi128EEEEEEEEEvNT_6ParamsE --------------------------
	.section	.nv.info._ZN7cutlass13device_kernelIN5flash11enable_sm90INS1_16FlashAttnBwdSm90INS1_25CollectiveMainloopBwdSm90ILi2ELi2ELi2EN4cute5tupleIJNS5_1CILi1EEES8_S8_EEENS6_IJNS7_ILi128EEESA_NS7_ILi64EEEEEENS_10bfloat16_tEfNS_4arch4Sm90ELb0ELb0ELb0ELb0ELb0ELb1ELb0ELb0ELi2ELi1ELi2ELi2ELb0EEENS1_24CollectiveEpilogueBwdGQAISC_fSF_Li256ELb0ELb0EEENS1_19SingleTileSchedulerILb0ELb0ELb0ELi128EEEEEEEEEvNT_6ParamsE,"",@"SHT_CUDA_INFO"
	.sectionflags	@""
	.align	4


	//----- nvinfo : EIATTR_CUDA_API_VERSION
	.align		4
        /*0000*/ 	.byte	0x04, 0x37
        /*0002*/ 	.short	(.L_1130 - .L_1129)
.L_1129:
        /*0004*/ 	.word	0x00000082


	//----- nvinfo : EIATTR_KPARAM_INFO
	.align		4
.L_1130:
        /*0008*/ 	.byte	0x04, 0x17
        /*000a*/ 	.short	(.L_1132 - .L_1131)
.L_1131:
        /*000c*/ 	.word	0x00000000
        /*0010*/ 	.short	0x0000
        /*0012*/ 	.short	0x0070
        /*0014*/ 	.byte	0x00, 0xf0, 0x01, 0x1a


	//----- nvinfo : EIATTR_SPARSE_MMA_MASK
	.align		4
.L_1132:
        /*0018*/ 	.byte	0x03, 0x50
        /*001a*/ 	.short	0x0000


	//----- nvinfo : EIATTR_MAXREG_COUNT
	.align		4
        /*001c*/ 	.byte	0x03, 0x1b
        /*001e*/ 	.short	0x00a8


	//----- nvinfo : EIATTR_NUM_BARRIERS
	.align		4
        /*0020*/ 	.byte	0x02, 0x4c
        /*0022*/ 	.byte	0x10
	.zero		1


	//----- nvinfo : EIATTR_EXTERNS
	.align		4
        /*0024*/ 	.byte	0x04, 0x0f
        /*0026*/ 	.short	(.L_1134 - .L_1133)


	//   ....[0]....
	.align		4
.L_1133:
        /*0028*/ 	.word	index@(__assertfail)


	//----- nvinfo : EIATTR_ANNOTATIONS
	.align		4
.L_1134:
        /*002c*/ 	.byte	0x04, 0x55
        /*002e*/ 	.short	(.L_1136 - .L_1135)


	//   ....[0]....
.L_1135:
        /*0030*/ 	.word	0x00000001
        /*0034*/ 	.byte	0x60, 0x15, 0x00, 0x00, 0x01, 0x00, 0x00, 0x00, 0xa0, 0x15, 0x00, 0x00, 0x01, 0x00, 0x00, 0x00
        /*0044*/ 	.byte	0xe0, 0x15, 0x00, 0x00, 0x01, 0x00, 0x00, 0x00, 0x30, 0x17, 0x00, 0x00, 0x01, 0x00, 0x00, 0x00
        /*0054*/ 	.byte	0x60, 0x17, 0x00, 0x00, 0x01, 0x00, 0x00, 0x00, 0x80, 0x17, 0x00, 0x00


	//----- nvinfo : EIATTR_MERCURY_ISA_VERSION
	.align		4
.L_1136:
        /*0060*/ 	.byte	0x03, 0x5f
        /*0062*/ 	.short	0x0101


	//----- nvinfo : EIATTR_INT_WARP_WIDE_INSTR_OFFSETS
	.align		4
        /*0064*/ 	.byte	0x04, 0x31
        /*0066*/ 	.short	(.L_1138 - .L_1137)


	//   ....[0]....
.L_1137:
        /*0068*/ 	.word	0x00000180


	//   ....[1]....
        /*006c*/ 	.word	0x00000240


	//----- nvinfo : EIATTR_COOP_GROUP_MASK_REGIDS
	.align		4
.L_1138:
        /*0070*/ 	.byte	0x04, 0x29
        /*0072*/ 	.short	(.L_1140 - .L_1139)


	//   ....[0]....
.L_1139:
        /*0074*/ 	.word	0xffffffff


	//   ....[1]....
        /*0078*/ 	.word	0xffffffff


	//   ....[2]....
        /*007c*/ 	.word	0xffffffff


	//   ....[3]....
        /*0080*/ 	.word	0xffffffff


	//   ....[4]....
        /*0084*/ 	.word	0xffffffff


	//   ....[5]....
        /*0088*/ 	.word	0xffffffff


	//   ....[6]....
        /*008c*/ 	.word	0xffffffff


	//   ....[7]....
        /*0090*/ 	.word	0xffffffff


	//   ....[8]....
        /*0094*/ 	.word	0xffffffff


	//   ....[9]....
        /*0098*/ 	.word	0xffffffff


	//   ....[10]....
        /*009c*/ 	.word	0xffffffff


	//   ....[11]....
        /*00a0*/ 	.word	0xffffffff


	//   ....[12]....
        /*00a4*/ 	.word	0xffffffff


	//   ....[13]....
        /*00a8*/ 	.word	0xffffffff


	//   ....[14]....
        /*00ac*/ 	.word	0xffffffff


	//   ....[15]....
        /*00b0*/ 	.word	0xffffffff


	//   ....[16]....
        /*00b4*/ 	.word	0xffffffff


	//   ....[17]....
        /*00b8*/ 	.word	0xffffffff


	//   ....[18]....
        /*00bc*/ 	.word	0xffffffff


	//   ....[19]....
        /*00c0*/ 	.word	0xffffffff


	//   ....[20]....
        /*00c4*/ 	.word	0xffffffff


	//   ....[21]....
        /*00c8*/ 	.word	0xffffffff


	//   ....[22]....
        /*00cc*/ 	.word	0xffffffff


	//   ....[23]....
        /*00d0*/ 	.word	0xffffffff


	//   ....[24]....
        /*00d4*/ 	.word	0xffffffff


	//   ....[25]....
        /*00d8*/ 	.word	0xffffffff


	//   ....[26]....
        /*00dc*/ 	.word	0xffffffff


	//   ....[27]....
        /*00e0*/ 	.word	0xffffffff


	//   ....[28]....
        /*00e4*/ 	.word	0xffffffff


	//   ....[29]....
        /*00e8*/ 	.word	0xffffffff


	//   ....[30]....
        /*00ec*/ 	.word	0xffffffff


	//   ....[31]....
        /*00f0*/ 	.word	0xffffffff


	//   ....[32]....
        /*00f4*/ 	.word	0xffffffff


	//   ....[33]....
        /*00f8*/ 	.word	0xffffffff


	//   ....[34]....
        /*00fc*/ 	.word	0xffffffff


	//   ....[35]....
        /*0100*/ 	.word	0xffffffff


	//   ....[36]....
        /*0104*/ 	.word	0xffffffff


	//   ....[37]....
        /*0108*/ 	.word	0xffffffff


	//   ....[38]....
        /*010c*/ 	.word	0xffffffff


	//   ....[39]....
        /*0110*/ 	.word	0xffffffff


	//   ....[40]....
        /*0114*/ 	.word	0xffffffff


	//   ....[41]....
        /*0118*/ 	.word	0xffffffff


	//   ....[42]....
        /*011c*/ 	.word	0xffffffff


	//   ....[43]....
        /*0120*/ 	.word	0xffffffff


	//   ....[44]....
        /*0124*/ 	.word	0xffffffff


	//   ....[45]....
        /*0128*/ 	.word	0xffffffff


	//   ....[46]....
        /*012c*/ 	.word	0xffffffff


	//   ....[47]....
        /*0130*/ 	.word	0xffffffff


	//   ....[48]....
        /*0134*/ 	.word	0xffffffff


	//   ....[49]....
        /*0138*/ 	.word	0xffffffff


	//   ....[50]....
        /*013c*/ 	.word	0xffffffff


	//   ....[51]....
        /*0140*/ 	.word	0xffffffff


	//   ....[52]....
        /*0144*/ 	.word	0xffffffff


	//   ....[53]....
        /*0148*/ 	.word	0xffffffff


	//   ....[54]....
        /*014c*/ 	.word	0xffffffff


	//   ....[55]....
        /*0150*/ 	.word	0xffffffff


	//   ....[56]....
        /*0154*/ 	.word	0xffffffff


	//   ....[57]....
        /*0158*/ 	.word	0xffffffff


	//   ....[58]....
        /*015c*/ 	.word	0xffffffff


	//   ....[59]....
        /*0160*/ 	.word	0xffffffff


	//   ....[60]....
        /*0164*/ 	.word	0xffffffff


	//   ....[61]....
        /*0168*/ 	.word	0xffffffff


	//   ....[62]....
        /*016c*/ 	.word	0xffffffff


	//   ....[63]....
        /*0170*/ 	.word	0xffffffff


	//   ....[64]....
        /*0174*/ 	.word	0xffffffff


	//   ....[65]....
        /*0178*/ 	.word	0xffffffff


	//   ....[66]....
        /*017c*/ 	.word	0xffffffff


	//   ....[67]....
        /*0180*/ 	.word	0xffffffff


	//   ....[68]....
        /*0184*/ 	.word	0xffffffff


	//   ....[69]....
        /*0188*/ 	.word	0xffffffff


	//   ....[70]....
        /*018c*/ 	.word	0xffffffff


	//   ....[71]....
        /*0190*/ 	.word	0x0500000f


	//----- nvinfo : EIATTR_COOP_GROUP_INSTR_OFFSETS
	.align		4
.L_1140:
        /*0194*/ 	.byte	0x04, 0x28
        /*0196*/ 	.short	(.L_1142 - .L_1141)


	//   ....[0]....
.L_1141:
        /*0198*/ 	.word	0x00000060


	//   ....[1]....
        /*019c*/ 	.word	0x00000190


	//   ....[2]....
        /*01a0*/ 	.word	0x00000220


	//   ....[3]....
        /*01a4*/ 	.word	0x000003a0


	//   ....[4]....
        /*01a8*/ 	.word	0x000005e0


	//   ....[5]....
        /*01ac*/ 	.word	0x00000b30


	//   ....[6]....
        /*01b0*/ 	.word	0x00001c30


	//   ....[7]....
        /*01b4*/ 	.word	0x00001c70


	//   ....[8]....
        /*01b8*/ 	.word	0x00001cb0


	//   ....[9]....
        /*01bc*/ 	.word	0x00001d10


	//   ....[10]....
        /*01c0*/ 	.word	0x00001de0


	//   ....[11]....
        /*01c4*/ 	.word	0x00001e30


	//   ....[12]....
        /*01c8*/ 	.word	0x00001e70


	//   ....[13]....
        /*01cc*/ 	.word	0x00001eb0


	//   ....[14]....
        /*01d0*/ 	.word	0x00001ee0


	//   ....[15]....
        /*01d4*/ 	.word	0x00001f40


	//   ....[16]....
        /*01d8*/ 	.word	0x00001fc0


	//   ....[17]....
        /*01dc*/ 	.word	0x00002030


	//   ....[18]....
        /*01e0*/ 	.word	0x00002080


	//   ....[19]....
        /*01e4*/ 	.word	0x000020c0


	//   ....[20]....
        /*01e8*/ 	.word	0x00002100


	//   ....[21]....
        /*01ec*/ 	.word	0x00002130


	//   ....[22]....
        /*01f0*/ 	.word	0x00002170


	//   ....[23]....
        /*01f4*/ 	.word	0x000021c0


	//   ....[24]....
        /*01f8*/ 	.word	0x00002200


	//   ....[25]....
        /*01fc*/ 	.word	0x00002270


	//   ....[26]....
        /*0200*/ 	.word	0x000022b0


	//   ....[27]....
        /*0204*/ 	.word	0x000022f0


	//   ....[28]....
        /*0208*/ 	.word	0x00002330


	//   ....[29]....
        /*020c*/ 	.word	0x000023b0


	//   ....[30]....
        /*0210*/ 	.word	0x000023f0


	//   ....[31]....
        /*0214*/ 	.word	0x00002430


	//   ....[32]....
        /*0218*/ 	.word	0x000024a0


	//   ....[33]....
        /*021c*/ 	.word	0x00002530


	//   ....[34]....
        /*0220*/ 	.word	0x000025f0


	//   ....[35]....
        /*0224*/ 	.word	0x00002660


	//   ....[36]....
        /*0228*/ 	.word	0x000026b0


	//   ....[37]....
        /*022c*/ 	.word	0x000027f0


	//   ....[38]....
        /*0230*/ 	.word	0x00002c80


	//   ....[39]....
        /*0234*/ 	.word	0x00002c90


	//   ....[40]....
        /*0238*/ 	.word	0x00002ca0


	//   ....[41]....
        /*023c*/ 	.word	0x00002cb0


	//   ....[42]....
        /*0240*/ 	.word	0x00002cc0


	//   ....[43]....
        /*0244*/ 	.word	0x00002cd0


	//   ....[44]....
        /*0248*/ 	.word	0x00002d00


	//   ....[45]....
        /*024c*/ 	.word	0x00002d30


	//   ....[46]....
        /*0250*/ 	.word	0x00002d70


	//   ....[47]....
        /*0254*/ 	.word	0x00002db0


	//   ....[48]....
        /*0258*/ 	.word	0x00002df0


	//   ....[49]....
        /*025c*/ 	.word	0x00002e30


	//   ....[50]....
        /*0260*/ 	.word	0x00002e50


	//   ....[51]....
        /*0264*/ 	.word	0x00002e90


	//   ....[52]....
        /*0268*/ 	.word	0x00002ed0


	//   ....[53]....
        /*026c*/ 	.word	0x00002f30


	//   ....[54]....
        /*0270*/ 	.word	0x00002f70


	//   ....[55]....
        /*0274*/ 	.word	0x00002fb0


	//   ....[56]....
        /*0278*/ 	.word	0x00002ff0


	//   ....[57]....
        /*027c*/ 	.word	0x00003030


	//   ....[58]....
        /*0280*/ 	.word	0x00003070


	//   ....[59]....
        /*0284*/ 	.word	0x000030b0


	//   ....[60]....
        /*0288*/ 	.word	0x000030f0


	//   ....[61]....
        /*028c*/ 	.word	0x00003130


	//   ....[62]....
        /*0290*/ 	.word	0x00003170


	//   ....[63]....
        /*0294*/ 	.word	0x000031b0


	//   ....[64]....
        /*0298*/ 	.word	0x000031f0


	//   ....[65]....
        /*029c*/ 	.word	0x00003230


	//   ....[66]....
        /*02a0*/ 	.word	0x00003270


	//   ....[67]....
        /*02a4*/ 	.word	0x000032b0


	//   ....[68]....
        /*02a8*/ 	.word	0x000032f0


	//   ....[69]....
        /*02ac*/ 	.word	0x00003330


	//   ....[70]....
        /*02b0*/ 	.word	0x000050a0


	//   ....[71]....
        /*02b4*/ 	.word	0x000074f0


	//----- nvinfo : EIATTR_REG_RECONFIG
	.align		4
.L_1142:
        /*02b8*/ 	.byte	0x01, 0x54
	.zero		2


	//----- nvinfo : EIATTR_SYSCALL_OFFSETS
	.align		4
        /*02bc*/ 	.byte	0x04, 0x46
        /*02be*/ 	.short	(.L_1144 - .L_1143)


	//   ....[0]....
.L_1143:
        /*02c0*/ 	.word	0x00000790


	//   ....[1]....
        /*02c4*/ 	.word	0x00000880


	//   ....[2]....
        /*02c8*/ 	.word	0x000009e0


	//   ....[3]....
        /*02cc*/ 	.word	0x00000ad0


	//----- nvinfo : EIATTR_MBARRIER_INSTR_OFFSETS
	.align		4
.L_1144:
        /*02d0*/ 	.byte	0x04, 0x39
        /*02d2*/ 	.short	(.L_1146 - .L_1145)


	//   ....[0]....
.L_1145:
        /*02d4*/ 	.word	0x00000260
        /*02d8*/ 	.word	0x000000ff
        /*02dc*/ 	.word	0x00030c00
        /*02e0*/ 	.short	0x0100
        /*02e2*/ 	.byte	0x06
	.zero		1


	//   ....[1]....
        /*02e4*/ 	.word	0x00000350
        /*02e8*/ 	.word	0x000000ff
        /*02ec*/ 	.word	0x00030c10
        /*02f0*/ 	.short	0x0100
        /*02f2*/ 	.byte	0x08
	.zero		1


	//   ....[2]....
        /*02f4*/ 	.word	0x00000360
        /*02f8*/ 	.word	0x000000ff
        /*02fc*/ 	.word	0x00030c20
        /*0300*/ 	.short	0x0100
        /*0302*/ 	.byte	0x08
	.zero		1


	//   ....[3]....
        /*0304*/ 	.word	0x00000370
        /*0308*/ 	.word	0x000000ff
        /*030c*/ 	.word	0x00030c18
        /*0310*/ 	.short	0x0100
        /*0312*/ 	.byte	0x08
	.zero		1


	//   ....[4]....
        /*0314*/ 	.word	0x00000380
        /*0318*/ 	.word	0x000000ff
        /*031c*/ 	.word	0x00030c28
        /*0320*/ 	.short	0x0100
        /*0322*/ 	.byte	0x08
	.zero		1


	//   ....[5]....
        /*0324*/ 	.word	0x000004b0
        /*0328*/ 	.word	0x000000ff
        /*032c*/ 	.word	0x00030c30
        /*0330*/ 	.short	0x0100
        /*0332*/ 	.byte	0x08
	.zero		1


	//   ....[6]....
        /*0334*/ 	.word	0x000004c0
        /*0338*/ 	.word	0x000000ff
        /*033c*/ 	.word	0x00030c40
        /*0340*/ 	.short	0x0100
        /*0342*/ 	.byte	0x08
	.zero		1


	//   ....[7]....
        /*0344*/ 	.word	0x000004d0
        /*0348*/ 	.word	0x000000ff
        /*034c*/ 	.word	0x00030c38
        /*0350*/ 	.short	0x0100
        /*0352*/ 	.byte	0x08
	.zero		1


	//   ....[8]....
        /*0354*/ 	.word	0x000004e0
        /*0358*/ 	.word	0x000000ff
        /*035c*/ 	.word	0x00030c48
        /*0360*/ 	.short	0x0100
        /*0362*/ 	.byte	0x08
	.zero		1


	//   ....[9]....
        /*0364*/ 	.word	0x00000b60
        /*0368*/ 	.word	0x00000002
        /*036c*/ 	.word	0x00030c00
        /*0370*/ 	.short	0x010a
        /*0372*/ 	.byte	0x3f
	.zero		1


	//   ....[10]....
        /*0374*/ 	.word	0x00000bb0
        /*0378*/ 	.word	0x00000002
        /*037c*/ 	.word	0x00030c00
        /*0380*/ 	.short	0x010a
        /*0382*/ 	.byte	0x3f
	.zero		1


	//   ....[11]....
        /*0384*/ 	.word	0x00001670
        /*0388*/ 	.word	0x00000009
        /*038c*/ 	.word	0x00030c10
        /*0390*/ 	.short	0x010a
        /*0392*/ 	.byte	0x3f
	.zero		1


	//   ....[12]....
        /*0394*/ 	.word	0x000016e0
        /*0398*/ 	.word	0x00000009
        /*039c*/ 	.word	0x00030c10
        /*03a0*/ 	.short	0x010a
        /*03a2*/ 	.byte	0x3f
	.zero		1


	//   ....[13]....
        /*03a4*/ 	.word	0x00001af0
        /*03a8*/ 	.word	0x00000009
        /*03ac*/ 	.word	0x00030c30
        /*03b0*/ 	.short	0x010a
        /*03b2*/ 	.byte	0x3f
	.zero		1


	//   ....[14]....
        /*03b4*/ 	.word	0x00001b70
        /*03b8*/ 	.word	0x00000009
        /*03bc*/ 	.word	0x00030c30
        /*03c0*/ 	.short	0x010a
        /*03c2*/ 	.byte	0x3f
	.zero		1


	//   ....[15]....
        /*03c4*/ 	.word	0x000042b0
        /*03c8*/ 	.word	0x0000000a
        /*03cc*/ 	.word	0x00000000
        /*03d0*/ 	.short	0x0101
        /*03d2*/ 	.byte	0x3f
	.zero		1


	//   ....[16]....
        /*03d4*/ 	.word	0x00004700
        /*03d8*/ 	.word	0x00000009
        /*03dc*/ 	.word	0x00000000
        /*03e0*/ 	.short	0x0101
        /*03e2*/ 	.byte	0x3f
	.zero		1


	//   ....[17]....
        /*03e4*/ 	.word	0x00005ee0
        /*03e8*/ 	.word	0x0000000b
        /*03ec*/ 	.word	0x00030c20
        /*03f0*/ 	.short	0x010a
        /*03f2*/ 	.byte	0x3f
	.zero		1


	//   ....[18]....
        /*03f4*/ 	.word	0x000063b0
        /*03f8*/ 	.word	0x0000000b
        /*03fc*/ 	.word	0x00030c40
        /*0400*/ 	.short	0x010a
        /*0402*/ 	.byte	0x3f
	.zero		1


	//   ....[19]....
        /*0404*/ 	.word	0x000065e0
        /*0408*/ 	.word	0x0000000b
        /*040c*/ 	.word	0x00030c28
        /*0410*/ 	.short	0x010a
        /*0412*/ 	.byte	0x3f
	.zero		1


	//   ....[20]....
        /*0414*/ 	.word	0x00006780
        /*0418*/ 	.word	0x0000000b
        /*041c*/ 	.word	0x00030c48
        /*0420*/ 	.short	0x010a
        /*0422*/ 	.byte	0x3f
	.zero		1


	//   ....[21]....
        /*0424*/ 	.word	0x00006990
        /*0428*/ 	.word	0x0000000b
        /*042c*/ 	.word	0x00030c20
        /*0430*/ 	.short	0x010a
        /*0432*/ 	.byte	0x3f
	.zero		1


	//   ....[22]....
        /*0434*/ 	.word	0x00006ba0
        /*0438*/ 	.word	0x0000000b
        /*043c*/ 	.word	0x00030c40
        /*0440*/ 	.short	0x010a
        /*0442*/ 	.byte	0x3f
	.zero		1


	//   ....[23]....
        /*0444*/ 	.word	0x00006da0
        /*0448*/ 	.word	0x0000000b
        /*044c*/ 	.word	0x00030c28
        /*0450*/ 	.short	0x010a
        /*0452*/ 	.byte	0x3f
	.zero		1


	//   ....[24]....
        /*0454*/ 	.word	0x00006fa0
        /*0458*/ 	.word	0x0000000d
        /*045c*/ 	.word	0x00030c40
        /*0460*/ 	.short	0x010a
        /*0462*/ 	.byte	0x3f
	.zero		1


	//   ....[25]....
        /*0464*/ 	.word	0x00007360
        /*0468*/ 	.word	0x00000006
        /*046c*/ 	.word	0x00000000
        /*0470*/ 	.short	0x010a
        /*0472*/ 	.byte	0x3f
	.zero		1


	//   ....[26]....
        /*0474*/ 	.word	0x000073c0
        /*0478*/ 	.word	0x00000003
        /*047c*/ 	.word	0x00000000
        /*0480*/ 	.short	0x010a
        /*0482*/ 	.byte	0x3f
	.zero		1


	//   ....[27]....
        /*0484*/ 	.word	0x00007420
        /*0488*/ 	.word	0x00000000
        /*048c*/ 	.word	0x00000000
        /*0490*/ 	.short	0x010a
        /*0492*/ 	.byte	0x3f
	.zero		1


	//   ....[28]....
        /*0494*/ 	.word	0x00007450
        /*0498*/ 	.word	0x00000003
        /*049c*/ 	.word	0x00000000
        /*04a0*/ 	.short	0x010a
        /*04a2*/ 	.byte	0x3f
	.zero		1


	//   ....[29]....
        /*04a4*/ 	.word	0x00007520
        /*04a8*/ 	.word	0x00000002
        /*04ac*/ 	.word	0x00030c00
        /*04b0*/ 	.short	0x010a
        /*04b2*/ 	.byte	0x3f
	.zero		1


	//   ....[30]....
        /*04b4*/ 	.word	0x00007570
        /*04b8*/ 	.word	0x00000009
        /*04bc*/ 	.word	0x00030c10
        /*04c0*/ 	.short	0x010a
        /*04c2*/ 	.byte	0x3f
	.zero		1


	//   ....[31]....
        /*04c4*/ 	.word	0x000075c0
        /*04c8*/ 	.word	0x00000009
        /*04cc*/ 	.word	0x00030c30
        /*04d0*/ 	.short	0x010a
        /*04d2*/ 	.byte	0x3f
	.zero		1


	//   ....[32]....
        /*04d4*/ 	.word	0x00007610
        /*04d8*/ 	.word	0x0000000b
        /*04dc*/ 	.word	0x00030c20
        /*04e0*/ 	.short	0x010a
        /*04e2*/ 	.byte	0x3f
	.zero		1


	//   ....[33]....
        /*04e4*/ 	.word	0x00007660
        /*04e8*/ 	.word	0x0000000b
        /*04ec*/ 	.word	0x00030c40
        /*04f0*/ 	.short	0x010a
        /*04f2*/ 	.byte	0x3f
	.zero		1


	//   ....[34]....
        /*04f4*/ 	.word	0x000076b0
        /*04f8*/ 	.word	0x0000000b
        /*04fc*/ 	.word	0x00030c28
        /*0500*/ 	.short	0x010a
        /*0502*/ 	.byte	0x3f
	.zero		1


	//   ....[35]....
        /*0504*/ 	.word	0x00007700
        /*0508*/ 	.word	0x0000000b
        /*050c*/ 	.word	0x00030c48
        /*0510*/ 	.short	0x010a
        /*0512*/ 	.byte	0x3f
	.zero		1


	//   ....[36]....
        /*0514*/ 	.word	0x00007760
        /*0518*/ 	.word	0x0000000b
        /*051c*/ 	.word	0x00030c20
        /*0520*/ 	.short	0x010a
        /*0522*/ 	.byte	0x3f
	.zero		1


	//   ....[37]....
        /*0524*/ 	.word	0x000077b0
        /*0528*/ 	.word	0x0000000b
        /*052c*/ 	.word	0x00030c40
        /*0530*/ 	.short	0x010a
        /*0532*/ 	.byte	0x3f
	.zero		1


	//   ....[38]....
        /*0534*/ 	.word	0x00007800
        /*0538*/ 	.word	0x0000000b
        /*053c*/ 	.word	0x00030c28
        /*0540*/ 	.short	0x010a
        /*0542*/ 	.byte	0x3f
	.zero		1


	//   ....[39]....
        /*0544*/ 	.word	0x00007850
        /*0548*/ 	.word	0x0000000d
        /*054c*/ 	.word	0x00030c40
        /*0550*/ 	.short	0x010a
        /*0552*/ 	.byte	0x3f
	.zero		1


	//   ....[40]....
        /*0554*/ 	.word	0x00007930
        /*0558*/ 	.word	0x00000006
        /*055c*/ 	.word	0x00000000
        /*0560*/ 	.short	0x010a
        /*0562*/ 	.byte	0x3f
	.zero		1


	//   ....[41]....
        /*0564*/ 	.word	0x00007980
        /*0568*/ 	.word	0x00000003
        /*056c*/ 	.word	0x00000000
        /*0570*/ 	.short	0x010a
        /*0572*/ 	.byte	0x3f
	.zero		1


	//   ....[42]....
        /*0574*/ 	.word	0x000079d0
        /*0578*/ 	.word	0x00000000
        /*057c*/ 	.word	0x00000000
        /*0580*/ 	.short	0x010a
        /*0582*/ 	.byte	0x3f
	.zero		1


	//----- nvinfo : EIATTR_NUM_MBARRIERS
	.align		4
.L_1146:
        /*0584*/ 	.byte	0x03, 0x38
        /*0586*/ 	.short	0x0009


	//----- nvinfo : EIATTR_EXIT_INSTR_OFFSETS
	.align		4
        /*0588*/ 	.byte	0x04, 0x1c
        /*058a*/ 	.short	(.L_1148 - .L_1147)


	//   ....[0]....
.L_1147:
        /*058c*/ 	.word	0x000074a0


	//----- nvinfo : EIATTR_MAX_THREADS
	.align		4
.L_1148:
        /*0590*/ 	.byte	0x04, 0x05
        /*0592*/ 	.short	(.L_1150 - .L_1149)
.L_1149:
        /*0594*/ 	.word	0x00000180
        /*0598*/ 	.word	0x00000001
        /*059c*/ 	.word	0x00000001


	//----- nvinfo : EIATTR_CRS_STACK_SIZE
	.align		4
.L_1150:
        /*05a0*/ 	.byte	0x04, 0x1e
        /*05a2*/ 	.short	(.L_1152 - .L_1151)
.L_1151:
        /*05a4*/ 	.word	0x00000000


	//----- nvinfo : EIATTR_CBANK_PARAM_SIZE
	.align		4
.L_1152:
        /*05a8*/ 	.byte	0x03, 0x19
        /*05aa*/ 	.short	0x06f0


	//----- nvinfo : EIATTR_PARAM_CBANK
	.align		4
        /*05ac*/ 	.byte	0x04, 0x0a
        /*05ae*/ 	.short	(.L_1154 - .L_1153)
	.align		4
.L_1153:
        /*05b0*/ 	.word	index@(.nv.constant0._ZN7cutlass13device_kernelIN5flash11enable_sm90INS1_16FlashAttnBwdSm90INS1_25CollectiveMainloopBwdSm90ILi2ELi2ELi2EN4cute5tupleIJNS5_1CILi1EEES8_S8_EEENS6_IJNS7_ILi128EEESA_NS7_ILi64EEEEEENS_10bfloat16_tEfNS_4arch4Sm90ELb0ELb0ELb0ELb0ELb0ELb1ELb0ELb0ELi2ELi1ELi2ELi2ELb0EEENS1_24CollectiveEpilogueBwdGQAISC_fSF_Li256ELb0ELb0EEENS1_19SingleTileSchedulerILb0ELb0ELb0ELi128EEEEEEEEEvNT_6ParamsE)
        /*05b4*/ 	.short	0x0210
        /*05b6*/ 	.short	0x06f0


	//----- nvinfo : EIATTR_SW_WAR
	.align		4
.L_1154:
        /*05b8*/ 	.byte	0x04, 0x36
        /*05ba*/ 	.short	(.L_1156 - .L_1155)
.L_1155:
        /*05bc*/ 	.word	0x00000008
.L_1156:


//--------------------- .nv.info._ZN7cutlass13device_kernelIN5flash11enable_sm90INS1_16FlashAttnBwdSm90INS1_25CollectiveMainloopBwdSm90ILi2ELi2ELi2EN4cute5tupleIJNS5_1CILi1EEES8_S8_EEENS6_IJNS7_ILi128EEESA_NS7_ILi64EEEEEENS_10bfloat16_tEfNS_4arch4Sm90ELb0ELb0ELb0ELb0ELb1ELb1ELb0ELb0ELi2ELi1ELi2ELi2ELb0EEENS1_24CollectiveEpilogueBwdGQAISC_fSF_Li256ELb0ELb1EEENS1_19SingleTileSchedulerILb0ELb0ELb0ELi128EEEEEEEEEvNT_6ParamsE --------------------------
	.section	.nv.info._ZN7cutlass13device_kernelIN5flash11enable_sm90INS1_16FlashAttnBwdSm90INS1_25CollectiveMainloopBwdSm90ILi2ELi2ELi2EN4cute5tupleIJNS5_1CILi1EEES8_S8_EEENS6_IJNS7_ILi128EEESA_NS7_ILi64EEEEEENS_10bfloat16_tEfNS_4arch4Sm90ELb0ELb0ELb0ELb0ELb1ELb1ELb0ELb0ELi2ELi1ELi2ELi2ELb0EEENS1_24CollectiveEpilogueBwdGQAISC_fSF_Li256ELb0ELb1EEENS1_19SingleTileSchedulerILb0ELb0ELb0ELi128EEEEEEEEEvNT_6ParamsE,"",@"SHT_CUDA_INFO"
	.sectionflags	@""
	.align	4


	//----- nvinfo : EIATTR_CUDA_API_VERSION
	.align		4
        /*0000*/ 	.byte	0x04, 0x37
        /*0002*/ 	.short	(.L_1158 - .L_1157)
.L_1157:
        /*0004*/ 	.word	0x00000082


	//----- nvinfo : EIATTR_KPARAM_INFO
	.align		4
.L_1158:
        /*0008*/ 	.byte	0x04, 0x17
        /*000a*/ 	.short	(.L_1160 - .L_1159)
.L_1159:
        /*000c*/ 	.word	0x00000000
        /*0010*/ 	.short	0x0000
        /*0012*/ 	.short	0x0070
        /*0014*/ 	.byte	0x00, 0xf0, 0x01, 0x1a


	//----- nvinfo : EIATTR_SPARSE_MMA_MASK
	.align		4
.L_1160:
        /*0018*/ 	.byte	0x03, 0x50
        /*001a*/ 	.short	0x0000


	//----- nvinfo : EIATTR_MAXREG_COUNT
	.align		4
        /*001c*/ 	.byte	0x03, 0x1b
        /*001e*/ 	.short	0x00a8


	//----- nvinfo : EIATTR_NUM_BARRIERS
	.align		4
        /*0020*/ 	.byte	0x02, 0x4c
        /*0022*/ 	.byte	0x10
	.zero		1


	//----- nvinfo : EIATTR_EXTERNS
	.align		4
        /*0024*/ 	.byte	0x04, 0x0f
        /*0026*/ 	.short	(.L_1162 - .L_1161)


	//   ....[0]....
	.align		4
.L_1161:
        /*0028*/ 	.word	index@(__assertfail)


	//----- nvinfo : EIATTR_ANNOTATIONS
	.align		4
.L_1162:
        /*002c*/ 	.byte	0x04, 0x55
        /*002e*/ 	.short	(.L_1164 - .L_1163)


	//   ....[0]....
.L_1163:
        /*0030*/ 	.word	0x00000001
        /*0034*/ 	.byte	0x70, 0x15, 0x00, 0x00, 0x01, 0x00, 0x00, 0x00, 0xb0, 0x15, 0x00, 0x00, 0x01, 0x00, 0x00, 0x00
        /*0044*/ 	.byte	0xf0, 0x15, 0x00, 0x00, 0x01, 0x00, 0x00, 0x00, 0x40, 0x17, 0x00, 0x00, 0x01, 0x00, 0x00, 0x00
        /*0054*/ 	.byte	0x70, 0x17, 0x00, 0x00, 0x01, 0x00, 0x00, 0x00, 0x90, 0x17, 0x00, 0x00


	//----- nvinfo : EIATTR_MERCURY_ISA_VERSION
	.align		4
.L_1164:
        /*0060*/ 	.byte	0x03, 0x5f
        /*0062*/ 	.short	0x0101


	//----- nvinfo : EIATTR_INT_WARP_WIDE_INSTR_OFFSETS
	.align		4
        /*0064*/ 	.byte	0x04, 0x31
        /*0066*/ 	.short	(.L_1166 - .L_1165)


	//   ....[0]....
.L_1165:
        /*0068*/ 	.word	0x00000180


	//   ....[1]....
        /*006c*/ 	.word	0x00000240


	//   ....[2]....
        /*0070*/ 	.word	0x00005d50


	//   ....[3]....
        /*0074*/ 	.word	0x000061c0


	//   ....[4]....
        /*0078*/ 	.word	0x00006790


	//----- nvinfo : EIATTR_COOP_GROUP_MASK_REGIDS
	.align		4
.L_1166:
        /*007c*/ 	.byte	0x04, 0x29
        /*007e*/ 	.short	(.L_1168 - .L_1167)


	//   ....[0]....
.L_1167:
        /*0080*/ 	.word	0xffffffff


	//   ....[1]....
        /*0084*/ 	.word	0xffffffff


	//   ....[2]....
        /*0088*/ 	.word	0xffffffff


	//   ....[3]....
        /*008c*/ 	.word	0xffffffff


	//   ....[4]....
        /*0090*/ 	.word	0xffffffff


	//   ....[5]....
        /*0094*/ 	.word	0xffffffff


	//   ....[6]....
        /*0098*/ 	.word	0xffffffff


	//   ....[7]....
        /*009c*/ 	.word	0xffffffff


	//   ....[8]....
        /*00a0*/ 	.word	0xffffffff


	//   ....[9]....
        /*00a4*/ 	.word	0xffffffff


	//   ....[10]....
        /*00a8*/ 	.word	0xffffffff


	//   ....[11]....
        /*00ac*/ 	.word	0xffffffff


	//   ....[12]....
        /*00b0*/ 	.word	0xffffffff


	//   ....[13]....
        /*00b4*/ 	.word	0xffffffff


	//   ....[14]....
        /*00b8*/ 	.word	0xffffffff


	//   ....[15]....
        /*00bc*/ 	.word	0xffffffff


	//   ....[16]....
        /*00c0*/ 	.word	0xffffffff


	//   ....[17]....
        /*00c4*/ 	.word	0xffffffff


	//   ....[18]....
        /*00c8*/ 	.word	0xffffffff


	//   ....[19]....
        /*00cc*/ 	.word	0xffffffff


	//   ....[20]....
        /*00d0*/ 	.word	0xffffffff


	//   ....[21]....
        /*00d4*/ 	.word	0xffffffff


	//   ....[22]....
        /*00d8*/ 	.word	0xffffffff


	//   ....[23]....
        /*00dc*/ 	.word	0xffffffff


	//   ....[24]....
        /*00e0*/ 	.word	0xffffffff


	//   ....[25]....
        /*00e4*/ 	.word	0xffffffff


	//   ....[26]....
        /*00e8*/ 	.word	0xffffffff


	//   ....[27]....
        /*00ec*/ 	.word	0xffffffff


	//   ....[28]....
        /*00f0*/ 	.word	0xffffffff


	//   ....[29]....
        /*00f4*/ 	.word	0xffffffff


	//   ....[30]....
        /*00f8*/ 	.word	0xffffffff


	//   ....[31]....
        /*00fc*/ 	.word	0xffffffff


	//   ....[32]....
        /*0100*/ 	.word	0xffffffff


	//   ....[33]....
        /*0104*/ 	.word	0xffffffff


	//   ....[34]....
        /*0108*/ 	.word	0xffffffff


	//   ....[35]....
        /*010c*/ 	.word	0xffffffff


	//   ....[36]....
        /*0110*/ 	.word	0xffffffff


	//   ....[37]....
        /*0114*/ 	.word	0xffffffff


	//   ....[38]....
        /*0118*/ 	.word	0xffffffff


	//   ....[39]....
        /*011c*/ 	.word	0xffffffff


	//   ....[40]....
        /*0120*/ 	.word	0xffffffff


	//   ....[41]....
        /*0124*/ 	.word	0xffffffff


	//   ....[42]....
        /*0128*/ 	.word	0xffffffff


	//   ....[43]....
        /*012c*/ 	.word	0xffffffff


	//   ....[44]....
        /*0130*/ 	.word	0xffffffff


	//   ....[45]....
        /*0134*/ 	.word	0xffffffff


	//   ....[46]....
        /*0138*/ 	.word	0xffffffff


	//   ....[47]....
        /*013c*/ 	.word	0xffffffff


	//   ....[48]....
        /*0140*/ 	.word	0xffffffff


	//   ....[49]....
        /*0144*/ 	.word	0xffffffff


	//   ....[50]....
        /*0148*/ 	.word	0xffffffff


	//   ....[51]....
        /*014c*/ 	.word	0xffffffff


	//   ....[52]....
        /*0150*/ 	.word	0xffffffff


	//   ....[53]....
        /*0154*/ 	.word	0xffffffff


	//   ....[54]....
        /*0158*/ 	.word	0xffffffff


	//   ....[55]....
        /*015c*/ 	.word	0xffffffff


	//   ....[56]....
        /*0160*/ 	.word	0xffffffff


	//   ....[57]....
        /*0164*/ 	.word	0xffffffff


	//   ....[58]....
        /*0168*/ 	.word	0xffffffff


	//   ....[59]....
        /*016c*/ 	.word	0xffffffff


	//   ....[60]....
        /*0170*/ 	.word	0xffffffff


	//   ....[61]....
        /*0174*/ 	.word	0xffffffff


	//   ....[62]....
        /*0178*/ 	.word	0xffffffff


	//   ....[63]....
        /*017c*/ 	.word	0xffffffff


	//   ....[64]....
        /*0180*/ 	.word	0xffffffff


	//   ....[65]....
        /*0184*/ 	.word	0xffffffff


	//   ....[66]....
        /*0188*/ 	.word	0xffffffff


	//   ....[67]....
        /*018c*/ 	.word	0xffffffff


	//   ....[68]....
        /*0190*/ 	.word	0xffffffff


	//   ....[69]....
        /*0194*/ 	.word	0xffffffff


	//   ....[70]....
        /*0198*/ 	.word	0xffffffff


	//   ....[71]....
        /*019c*/ 	.word	0xffffffff


	//   ....[72]....
        /*01a0*/ 	.word	0xffffffff


	//   ....[73]....
        /*01a4*/ 	.word	0xffffffff


	//   ....[74]....
        /*01a8*/ 	.word	0xffffffff


	//   ....[75]....
        /*01ac*/ 	.word	0xffffffff


	//   ....[76]....
        /*01b0*/ 	.word	0xffffffff


	//   ....[77]....
        /*01b4*/ 	.word	0xffffffff


	//   ....[78]....
        /*01b8*/ 	.word	0xffffffff


	//   ....[79]....
        /*01bc*/ 	.word	0xffffffff


	//   ....[80]....
        /*01c0*/ 	.word	0xffffffff


	//   ....[81]....
        /*01c4*/ 	.word	0x0500000f


	//   ....[82]....
        /*01c8*/ 	.word	0x0500000f


	//   ....[83]....
        /*01cc*/ 	.word	0x0500000f


	//   ....[84]....
        /*01d0*/ 	.word	0x0500000f


	//   ....[85]....
        /*01d4*/ 	.word	0x0500000f


	//   ....[86]....
        /*01d8*/ 	.word	0x0500000f


	//----- nvinfo : EIATTR_COOP_GROUP_INSTR_OFFSETS
	.align		4
.L_1168:
        /*01dc*/ 	.byte	0x04, 0x28
        /*01de*/ 	.short	(.L_1170 - .L_1169)


	//   ....[0]....
.L_1169:
        /*01e0*/ 	.word	0x00000060


	//   ....[1]....
        /*01e4*/ 	.word	0x00000190


	//   ....[2]....
        /*01e8*/ 	.word	0x00000220


	//   ....[3]....
        /*01ec*/ 	.word	0x000003a0


	//   ....[4]....
        /*01f0*/ 	.word	0x000005f0


	//   ....[5]....
        /*01f4*/ 	.word	0x00000b40


	//   ....[6]....
        /*01f8*/ 	.word	0x00001c40


	//   ....[7]....
        /*01fc*/ 	.word	0x00001c80


	//   ....[8]....
        /*0200*/ 	.word	0x00001cc0


	//   ....[9]....
        /*0204*/ 	.word	0x00001d20


	//   ....[10]....
        /*0208*/ 	.word	0x00001df0


	//   ....[11]....
        /*020c*/ 	.word	0x00001e40


	//   ....[12]....
        /*0210*/ 	.word	0x00001e80


	//   ....[13]....
        /*0214*/ 	.word	0x00001ec0


	//   ....[14]....
        /*0218*/ 	.word	0x00001ef0


	//   ....[15]....
        /*021c*/ 	.word	0x00001f50


	//   ....[16]....
        /*0220*/ 	.word	0x00001fd0


	//   ....[17]....
        /*0224*/ 	.word	0x00002040


	//   ....[18]....
        /*0228*/ 	.word	0x00002090


	//   ....[19]....
        /*022c*/ 	.word	0x000020d0


	//   ....[20]....
        /*0230*/ 	.word	0x00002110


	//   ....[21]....
        /*0234*/ 	.word	0x00002140


	//   ....[22]....
        /*0238*/ 	.word	0x00002180


	//   ....[23]....
        /*023c*/ 	.word	0x000021d0


	//   ....[24]....
        /*0240*/ 	.word	0x00002210


	//   ....[25]....
        /*0244*/ 	.word	0x00002280


	//   ....[26]....
        /*0248*/ 	.word	0x000022c0


	//   ....[27]....
        /*024c*/ 	.word	0x00002300


	//   ....[28]....
        /*0250*/ 	.word	0x00002340


	//   ....[29]....
        /*0254*/ 	.word	0x000023c0


	//   ....[30]....
        /*0258*/ 	.word	0x00002400


	//   ....[31]....
        /*025c*/ 	.word	0x00002440


	//   ....[32]....
        /*0260*/ 	.word	0x000024b0


	//   ....[33]....
        /*0264*/ 	.word	0x00002540


	//   ....[34]....
        /*0268*/ 	.word	0x00002600


	//   ....[35]....
        /*026c*/ 	.word	0x00002670


	//   ....[36]....
        /*0270*/ 	.word	0x000026c0


	//   ....[37]....
        /*0274*/ 	.word	0x00002800


	//   ....[38]....
        /*0278*/ 	.word	0x00002c90


	//   ....[39]....
        /*027c*/ 	.word	0x00002ca0


	//   ....[40]....
        /*0280*/ 	.word	0x00002cb0


	//   ....[41]....
        /*0284*/ 	.word	0x00002cc0


	//   ....[42]....
        /*0288*/ 	.word	0x00002cd0


	//   ....[43]....
        /*028c*/ 	.word	0x00002ce0


	//   ....[44]....
        /*0290*/ 	.word	0x00002d10


	//   ....[45]....
        /*0294*/ 	.word	0x00002d40


	//   ....[46]....
        /*0298*/ 	.word	0x00002d80


	//   ....[47]....
        /*029c*/ 	.word	0x00002dc0


	//   ....[48]....
        /*02a0*/ 	.word	0x00002e00


	//   ....[49]....
        /*02a4*/ 	.word	0x00002e40


	//   ....[50]....
        /*02a8*/ 	.word	0x00002e60


	//   ....[51]....
        /*02ac*/ 	.word	0x00002ea0


	//   ....[52]....
        /*02b0*/ 	.word	0x00002ee0


	//   ....[53]....
        /*02b4*/ 	.word	0x00002f40


	//   ....[54]....
        /*02b8*/ 	.word	0x00002f80


	//   ....[55]....
        /*02bc*/ 	.word	0x00002fc0


	//   ....[56]....
        /*02c0*/ 	.word	0x00003000


	//   ....[57]....
        /*02c4*/ 	.word	0x00003040


	//   ....[58]....
        /*02c8*/ 	.word	0x00003080


	//   ....[59]....
        /*02cc*/ 	.word	0x000030c0


	//   ....[60]....
        /*02d0*/ 	.word	0x00003100


	//   ....[61]....
        /*02d4*/ 	.word	0x00003140


	//   ....[62]....
        /*02d8*/ 	.word	0x00003180


	//   ....[63]....
        /*02dc*/ 	.word	0x000031c0


	//   ....[64]....
        /*02e0*/ 	.word	0x00003200


	//   ....[65]....
        /*02e4*/ 	.word	0x00003240


	//   ....[66]....
        /*02e8*/ 	.word	0x00003280


	//   ....[67]....
        /*02ec*/ 	.word	0x000032c0


	//   ....[68]....
        /*02f0*/ 	.word	0x00003300


	//   ....[69]....
        /*02f4*/ 	.word	0x00003340


	//   ....[70]....
        /*02f8*/ 	.word	0x00004e40


	//   ....[71]....
        /*02fc*/ 	.word	0x00004fe0


	//   ....[72]....
        /*0300*/ 	.word	0x00005230


	//   ....[73]....
        /*0304*/ 	.word	0x000053d0


	//   ....[74]....
        /*0308*/ 	.word	0x000054f0


	//   ....[75]....
        /*030c*/ 	.word	0x000059f0


	//   ....[76]....
        /*0310*/ 	.word	0x00005c80


	//   ....[77]....
        /*0314*/ 	.word	0x00005ec0


	//   ....[78]....
        /*0318*/ 	.word	0x000060f0


	//   ....[79]....
        /*031c*/ 	.word	0x000063a0


	//   ....[80]....
        /*0320*/ 	.word	0x000066d0


	//   ....[81]....
        /*0324*/ 	.word	0x00008150


	//   ....[82]....
        /*0328*/ 	.word	0x000082a0


	//   ....[83]....
        /*032c*/ 	.word	0x00008310


	//   ....[84]....
        /*0330*/ 	.word	0x00008380


	//   ....[85]....
        /*0334*/ 	.word	0x000083f0


	//   ....[86]....
        /*0338*/ 	.word	0x00008460


	//----- nvinfo : EIATTR_REG_RECONFIG
	.align		4
.L_1170:
        /*033c*/ 	.byte	0x01, 0x54
	.zero		2


	//----- nvinfo : EIATTR_SYSCALL_OFFSETS
	.align		4
        /*0340*/ 	.byte	0x04, 0x46
        /*0342*/ 	.short	(.L_1172 - .L_1171)


	//   ....[0]....
.L_1171:
        /*0344*/ 	.word	0x000007a0


	//   ....[1]....
        /*0348*/ 	.word	0x00000890


	//   ....[2]....
        /*034c*/ 	.word	0x000009f0


	//   ....[3]....
        /*0350*/ 	.word	0x00000ae0


	//----- nvinfo : EIATTR_MBARRIER_INSTR_OFFSETS
	.align		4
.L_1172:
        /*0354*/ 	.byte	0x04, 0x39
        /*0356*/ 	.short	(.L_1174 - .L_1173)


	//   ....[0]....
.L_1173:
        /*0358*/ 	.word	0x00000260
        /*035c*/ 	.word	0x000000ff
        /*0360*/ 	.word	0x00030c00
        /*0364*/ 	.short	0x0100
        /*0366*/ 	.byte	0x06
	.zero		1


	//   ....[1]....
        /*0368*/ 	.word	0x00000350
        /*036c*/ 	.word	0x000000ff
        /*0370*/ 	.word	0x00030c10
        /*0374*/ 	.short	0x0100
        /*0376*/ 	.byte	0x08
	.zero		1


	//   ....[2]....
        /*0378*/ 	.word	0x00000360
        /*037c*/ 	.word	0x000000ff
        /*0380*/ 	.word	0x00030c20
        /*0384*/ 	.short	0x0100
        /*0386*/ 	.byte	0x08
	.zero		1


	//   ....[3]....
        /*0388*/ 	.word	0x00000370
        /*038c*/ 	.word	0x000000ff
        /*0390*/ 	.word	0x00030c18
        /*0394*/ 	.short	0x0100
        /*0396*/ 	.byte	0x08
	.zero		1


	//   ....[4]....
        /*0398*/ 	.word	0x00000380
        /*039c*/ 	.word	0x000000ff
        /*03a0*/ 	.word	0x00030c28
        /*03a4*/ 	.short	0x0100
        /*03a6*/ 	.byte	0x08
	.zero		1


	//   ....[5]....
        /*03a8*/ 	.word	0x000004b0
        /*03ac*/ 	.word	0x000000ff
        /*03b0*/ 	.word	0x00030c30
        /*03b4*/ 	.short	0x0100
        /*03b6*/ 	.byte	0x08
	.zero		1


	//   ....[6]....
        /*03b8*/ 	.word	0x000004c0
        /*03bc*/ 	.word	0x000000ff
        /*03c0*/ 	.word	0x00030c40
        /*03c4*/ 	.short	0x0100
        /*03c6*/ 	.byte	0x08
	.zero		1


	//   ....[7]....
        /*03c8*/ 	.word	0x000004d0
        /*03cc*/ 	.word	0x000000ff
        /*03d0*/ 	.word	0x00030c38
        /*03d4*/ 	.short	0x0100
        /*03d6*/ 	.byte	0x08
	.zero		1


	//   ....[8]....
        /*03d8*/ 	.word	0x000004e0
        /*03dc*/ 	.word	0x000000ff
        /*03e0*/ 	.word	0x00030c48
        /*03e4*/ 	.short	0x0100
        /*03e6*/ 	.byte	0x08
	.zero		1


	//   ....[9]....
        /*03e8*/ 	.word	0x00000b70
        /*03ec*/ 	.word	0x00000002
        /*03f0*/ 	.word	0x00030c00
        /*03f4*/ 	.short	0x010a
        /*03f6*/ 	.byte	0x3f
	.zero		1


	//   ....[10]....
        /*03f8*/ 	.word	0x00000bc0
        /*03fc*/ 	.word	0x00000002
        /*0400*/ 	.word	0x00030c00
        /*0404*/ 	.short	0x010a
        /*0406*/ 	.byte	0x3f
	.zero		1


	//   ....[11]....
        /*0408*/ 	.word	0x00001680
        /*040c*/ 	.word	0x00000009
        /*0410*/ 	.word	0x00030c10
        /*0414*/ 	.short	0x010a
        /*0416*/ 	.byte	0x3f
	.zero		1


	//   ....[12]....
        /*0418*/ 	.word	0x000016f0
        /*041c*/ 	.word	0x00000009
        /*0420*/ 	.word	0x00030c10
        /*0424*/ 	.short	0x010a
        /*0426*/ 	.byte	0x3f
	.zero		1


	//   ....[13]....
        /*0428*/ 	.word	0x00001b00
        /*042c*/ 	.word	0x00000009
        /*0430*/ 	.word	0x00030c30
        /*0434*/ 	.short	0x010a
        /*0436*/ 	.byte	0x3f
	.zero		1


	//   ....[14]....
        /*0438*/ 	.word	0x00001b80
        /*043c*/ 	.word	0x00000009
        /*0440*/ 	.word	0x00030c30
        /*0444*/ 	.short	0x010a
        /*0446*/ 	.byte	0x3f
	.zero		1


	//   ....[15]....
        /*0448*/ 	.word	0x000042c0
        /*044c*/ 	.word	0x0000000a
        /*0450*/ 	.word	0x00000000
        /*0454*/ 	.short	0x0101
        /*0456*/ 	.byte	0x3f
	.zero		1


	//   ....[16]....
        /*0458*/ 	.word	0x00004710
        /*045c*/ 	.word	0x00000009
        /*0460*/ 	.word	0x00000000
        /*0464*/ 	.short	0x0101
        /*0466*/ 	.byte	0x3f
	.zero		1


	//   ....[17]....
        /*0468*/ 	.word	0x00006b40
        /*046c*/ 	.word	0x0000000b
        /*0470*/ 	.word	0x00030c20
        /*0474*/ 	.short	0x010a
        /*0476*/ 	.byte	0x3f
	.zero		1


	//   ....[18]....
        /*0478*/ 	.word	0x00007010
        /*047c*/ 	.word	0x0000000b
        /*0480*/ 	.word	0x00030c40
        /*0484*/ 	.short	0x010a
        /*0486*/ 	.byte	0x3f
	.zero		1


	//   ....[19]....
        /*0488*/ 	.word	0x00007240
        /*048c*/ 	.word	0x0000000b
        /*0490*/ 	.word	0x00030c28
        /*0494*/ 	.short	0x010a
        /*0496*/ 	.byte	0x3f
	.zero		1


	//   ....[20]....
        /*0498*/ 	.word	0x000073e0
        /*049c*/ 	.word	0x0000000b
        /*04a0*/ 	.word	0x00030c48
        /*04a4*/ 	.short	0x010a
        /*04a6*/ 	.byte	0x3f
	.zero		1


	//   ....[21]....
        /*04a8*/ 	.word	0x000075f0
        /*04ac*/ 	.word	0x0000000b
        /*04b0*/ 	.word	0x00030c20
        /*04b4*/ 	.short	0x010a
        /*04b6*/ 	.byte	0x3f
	.zero		1


	//   ....[22]....
        /*04b8*/ 	.word	0x00007800
        /*04bc*/ 	.word	0x0000000b
        /*04c0*/ 	.word	0x00030c40
        /*04c4*/ 	.short	0x010a
        /*04c6*/ 	.byte	0x3f
	.zero		1


	//   ....[23]....
        /*04c8*/ 	.word	0x00007a00
        /*04cc*/ 	.word	0x0000000b
        /*04d0*/ 	.word	0x00030c28
        /*04d4*/ 	.short	0x010a
        /*04d6*/ 	.byte	0x3f
	.zero		1


	//   ....[24]....
        /*04d8*/ 	.word	0x00007c00
        /*04dc*/ 	.word	0x0000000d
        /*04e0*/ 	.word	0x00030c40
        /*04e4*/ 	.short	0x010a
        /*04e6*/ 	.byte	0x3f
	.zero		1


	//   ....[25]....
        /*04e8*/ 	.word	0x00007fc0
        /*04ec*/ 	.word	0x00000006
        /*04f0*/ 	.word	0x00000000
        /*04f4*/ 	.short	0x010a
        /*04f6*/ 	.byte	0x3f
	.zero		1


	//   ....[26]....
        /*04f8*/ 	.word	0x00008020
        /*04fc*/ 	.word	0x00000003
        /*0500*/ 	.word	0x00000000
        /*0504*/ 	.short	0x010a
        /*0506*/ 	.byte	0x3f
	.zero		1


	//   ....[27]....
        /*0508*/ 	.word	0x00008080
        /*050c*/ 	.word	0x00000000
        /*0510*/ 	.word	0x00000000
        /*0514*/ 	.short	0x010a
        /*0516*/ 	.byte	0x3f
	.zero		1


	//   ....[28]....
        /*0518*/ 	.word	0x000080b0
        /*051c*/ 	.word	0x00000003
        /*0520*/ 	.word	0x00000000
        /*0524*/ 	.short	0x010a
        /*0526*/ 	.byte	0x3f
	.zero		1


	//   ....[29]....
        /*0528*/ 	.word	0x00008180
        /*052c*/ 	.word	0x00000002
        /*0530*/ 	.word	0x00030c00
        /*0534*/ 	.short	0x010a
        /*0536*/ 	.byte	0x3f
	.zero		1


	//   ....[30]....
        /*0538*/ 	.word	0x000081d0
        /*053c*/ 	.word	0x00000009
        /*0540*/ 	.word	0x00030c10
        /*0544*/ 	.short	0x010a
        /*0546*/ 	.byte	0x3f
	.zero		1


	//   ....[31]....
        /*0548*/ 	.word	0x00008220
        /*054c*/ 	.word	0x00000009
        /*0550*/ 	.word	0x00030c30
        /*0554*/ 	.short	0x010a
        /*0556*/ 	.byte	0x3f
	.zero		1


	//   ....[32]....
        /*0558*/ 	.word	0x000084a0
        /*055c*/ 	.word	0x0000000b
        /*0560*/ 	.word	0x00030c20
        /*0564*/ 	.short	0x010a
        /*0566*/ 	.byte	0x3f
	.zero		1


	//   ....[33]....
        /*0568*/ 	.word	0x000084f0
        /*056c*/ 	.word	0x0000000b
        /*0570*/ 	.word	0x00030c40
        /*0574*/ 	.short	0x010a
        /*0576*/ 	.byte	0x3f
	.zero		1


	//   ....[34]....
        /*0578*/ 	.word	0x00008540
        /*057c*/ 	.word	0x0000000b
        /*0580*/ 	.word	0x00030c28
        /*0584*/ 	.short	0x010a
        /*0586*/ 	.byte	0x3f
	.zero		1


	//   ....[35]....
        /*0588*/ 	.word	0x00008590
        /*058c*/ 	.word	0x0000000b
        /*0590*/ 	.word	0x00030c48
        /*0594*/ 	.short	0x010a
        /*0596*/ 	.byte	0x3f
	.zero		1


	//   ....[36]....
        /*0598*/ 	.word	0x000085f0
        /*059c*/ 	.word	0x0000000b
        /*05a0*/ 	.word	0x00030c20
        /*05a4*/ 	.short	0x010a
        /*05a6*/ 	.byte	0x3f
	.zero		1


	//   ....[37]....
        /*05a8*/ 	.word	0x00008640
        /*05ac*/ 	.word	0x0000000b
        /*05b0*/ 	.word	0x00030c40
        /*05b4*/ 	.short	0x010a
        /*05b6*/ 	.byte	0x3f
	.zero		1


	//   ....[38]....
        /*05b8*/ 	.word	0x00008690
        /*05bc*/ 	.word	0x0000000b
        /*05c0*/ 	.word	0x00030c28
        /*05c4*/ 	.short	0x010a
        /*05c6*/ 	.byte	0x3f
	.zero		1


	//   ....[39]....
        /*05c8*/ 	.word	0x000086e0
        /*05cc*/ 	.word	0x0000000d
        /*05d0*/ 	.word	0x00030c40
        /*05d4*/ 	.short	0x010a
        /*05d6*/ 	.byte	0x3f
	.zero		1


	//   ....[40]....
        /*05d8*/ 	.word	0x000087c0
        /*05dc*/ 	.word	0x00000006
        /*05e0*/ 	.word	0x00000000
        /*05e4*/ 	.short	0x010a
        /*05e6*/ 	.byte	0x3f
	.zero		1


	//   ....[41]....
        /*05e8*/ 	.word	0x00008810
        /*05ec*/ 	.word	0x00000003
        /*05f0*/ 	.word	0x00000000
        /*05f4*/ 	.short	0x010a
        /*05f6*/ 	.byte	0x3f
	.zero		1


	//   ....[42]....
        /*05f8*/ 	.word	0x00008860
        /*05fc*/ 	.word	0x00000000
        /*0600*/ 	.word	0x00000000
        /*0604*/ 	.short	0x010a
        /*0606*/ 	.byte	0x3f
	.zero		1


	//----- nvinfo : EIATTR_NUM_MBARRIERS
	.align		4
.L_1174:
        /*0608*/ 	.byte	0x03, 0x38
        /*060a*/ 	.short	0x0009


	//----- nvinfo : EIATTR_EXIT_INSTR_OFFSETS
	.align		4
        /*060c*/ 	.byte	0x04, 0x1c
        /*060e*/ 	.short	(.L_1176 - .L_1175)


	//   ....[0]....
.L_1175:
        /*0610*/ 	.word	0x00008100


	//----- nvinfo : EIATTR_MAX_THREADS
	.align		4
.L_1176:
        /*0614*/ 	.byte	0x04, 0x05
        /*0616*/ 	.short	(.L_1178 - .L_1177)
.L_1177:
        /*0618*/ 	.word	0x00000180
        /*061c*/ 	.word	0x00000001
        /*0620*/ 	.word	0x00000001


	//----- nvinfo : EIATTR_CRS_STACK_SIZE
	.align		4
.L_1178:
        /*0624*/ 	.byte	0x04, 0x1e
        /*0626*/ 	.short	(.L_1180 - .L_1179)
.L_1179:
        /*0628*/ 	.word	0x00000000


	//----- nvinfo : EIATTR_CBANK_PARAM_SIZE
	.align		4
.L_1180:
        /*062c*/ 	.byte	0x03, 0x19
        /*062e*/ 	.short	0x06f0


	//----- nvinfo : EIATTR_PARAM_CBANK
	.align		4
        /*0630*/ 	.byte	0x04, 0x0a
        /*0632*/ 	.short	(.L_1182 - .L_1181)
	.align		4
.L_1181:
        /*0634*/ 	.word	index@(.nv.constant0._ZN7cutlass13device_kernelIN5flash11enable_sm90INS1_16FlashAttnBwdSm90INS1_25CollectiveMainloopBwdSm90ILi2ELi2ELi2EN4cute5tupleIJNS5_1CILi1EEES8_S8_EEENS6_IJNS7_ILi128EEESA_NS7_ILi64EEEEEENS_10bfloat16_tEfNS_4arch4Sm90ELb0ELb0ELb0ELb0ELb1ELb1ELb0ELb0ELi2ELi1ELi2ELi2ELb0EEENS1_24CollectiveEpilogueBwdGQAISC_fSF_Li256ELb0ELb1EEENS1_19SingleTileSchedulerILb0ELb0ELb0ELi128EEEEEEEEEvNT_6ParamsE)
        /*0638*/ 	.short	0x0210
        /*063a*/ 	.short	0x06f0


	//----- nvinfo : EIATTR_SW_WAR
	.align		4
.L_1182:
        /*063c*/ 	.byte	0x04, 0x36
        /*063e*/ 	.short	(.L_1184 - .L_1183)
.L_1183:
        /*0640*/ 	.word	0x00000008
.L_1184:


//--------------------- .nv.info._ZN7cutlass13device_kernelIN5flash11enable_sm90INS1_16FlashAttnBwdSm90INS1_25CollectiveMainloopBwdSm90ILi2ELi2ELi2EN4cute5tupleIJNS5_1CILi1EEES8_S8_EEENS6_IJNS7_ILi128EEESA_NS7_ILi64EEEEEENS_10bfloat16_tEfNS_4arch4Sm90ELb0ELb0ELb0ELb1ELb0ELb1ELb0ELb0ELi2ELi1ELi2ELi2ELb0EEENS1_21CollectiveEpilogueBwdISC_SD_SF_Li256ELb1ELb0ELi1EEENS1_19SingleTileSchedulerILb1ELb0ELb0ELi128EEEEEEEEEvNT_6ParamsE --------------------------
	.section	.nv.info._ZN7cutlass13device_kernelIN5flash11enable_sm90INS1_16FlashAttnBwdSm90INS1_25CollectiveMainloopBwdSm90ILi2ELi2ELi2EN4cute5tupleIJNS5_1CILi1EEES8_S8_EEENS6_IJNS7_ILi128EEESA_NS7_ILi64EEEEEENS_10bfloat16_tEfNS_4arch4Sm90ELb0ELb0ELb0ELb1ELb0ELb1ELb0ELb0ELi2ELi1ELi2ELi2ELb0EEENS1_21CollectiveEpilogueBwdISC_SD_SF_Li256ELb1ELb0ELi1EEENS1_19SingleTileSchedulerILb1ELb0ELb0ELi128EEEEEEEEEvNT_6ParamsE,"",@"SHT_CUDA_INFO"
	.sectionflags	@""
	.align	4


	//----- nvinfo : EIATTR_CUDA_API_VERSION
	.align		4
        /*0000*/ 	.byte	0x04, 0x37
        /*0002*/ 	.short	(.L_1186 - .L_1185)
.L_1185:
        /*0004*/ 	.word	0x00000082


	//----- nvinfo : EIATTR_KPARAM_INFO
	.align		4
.L_1186:
        /*0008*/ 	.byte	0x04, 0x17
        /*000a*/ 	.short	(.L_1188 - .L_1187)
.L_1187:
        /*000c*/ 	.word	0x00000000
        /*0010*/ 	.short	0x0000
        /*0012*/ 	.short	0x0070
        /*0014*/ 	.byte	0x00, 0xf0, 0x01, 0x1a


	//----- nvinfo : EIATTR_SPARSE_MMA_MASK
	.align		4
.L_1188:
        /*0018*/ 	.byte	0x03, 0x50
        /*001a*/ 	.short	0x0000


	//----- nvinfo : EIATTR_MAXREG_COUNT
	.align		4
        /*001c*/ 	.byte	0x03, 0x1b
        /*001e*/ 	.short	0x00a8


	//----- nvinfo : EIATTR_NUM_BARRIERS
	.align		4
        /*0020*/ 	.byte	0x02, 0x4c
        /*0022*/ 	.byte	0x10
	.zero		1


	//----- nvinfo : EIATTR_EXTERNS
	.align		4
        /*0024*/ 	.byte	0x04, 0x0f
        /*0026*/ 	.short	(.L_1190 - .L_1189)


	//   ....[0]....
	.align		4
.L_1189:
        /*0028*/ 	.word	index@(__assertfail)


	//----- nvinfo : EIATTR_ANNOTATIONS
	.align		4
.L_1190:
        /*002c*/ 	.byte	0x04, 0x55
        /*002e*/ 	.short	(.L_1192 - .L_1191)


	//   ....[0]....
.L_1191:
        /*0030*/ 	.word	0x00000001
        /*0034*/ 	.byte	0x60, 0x05, 0x00, 0x00, 0x01, 0x00, 0x00, 0x00, 0xd0, 0x07, 0x00, 0x00, 0x01, 0x00, 0x00, 0x00
        /*0044*/ 	.byte	0x50, 0x13, 0x00, 0x00, 0x01, 0x00, 0x00, 0x00, 0x00, 0x19, 0x00, 0x00, 0x01, 0x00, 0x00, 0x00
        /*0054*/ 	.byte	0x40, 0x19, 0x00, 0x00, 0x01, 0x00, 0x00, 0x00, 0x80, 0x19, 0x00, 0x00, 0x01, 0x00, 0x00, 0x00
        /*0064*/ 	.byte	0x20, 0x1b, 0x00, 0x00, 0x01, 0x00, 0x00, 0x00, 0x50, 0x1b, 0x00, 0x00, 0x01, 0x00, 0x00, 0x00
        /*0074*/ 	.byte	0x70, 0x1b, 0x00, 0x00, 0x01, 0x00, 0x00, 0x00, 0x50, 0x4d, 0x00, 0x00, 0x01, 0x00, 0x00, 0x00
        /*0084*/ 	.byte	0x90, 0x5f, 0x00, 0x00, 0x01, 0x00, 0x00, 0x00, 0xe0, 0x8c, 0x00, 0x00, 0x01, 0x00, 0x00, 0x00
        /*0094*/ 	.byte	0x10, 0x8d, 0x00, 0x00, 0x01, 0x00, 0x00, 0x00, 0xf0, 0x97, 0x00, 0x00


	//----- nvinfo : EIATTR_MERCURY_ISA_VERSION
	.align		4
.L_1192:
        /*00a0*/ 	.byte	0x03, 0x5f
        /*00a2*/ 	.short	0x0101


	//----- nvinfo : EIATTR_INT_WARP_WIDE_INSTR_OFFSETS
	.align		4
        /*00a4*/ 	.byte	0x04, 0x31
        /*00a6*/ 	.short	(.L_1194 - .L_1193)


	//   ....[0]....
.L_1193:
        /*00a8*/ 	.word	0x00000180


	//   ....[1]....
        /*00ac*/ 	.word	0x00000240


	//   ....[2]....
        /*00b0*/ 	.word	0x00007ef0


	//----- nvinfo : EIATTR_COOP_GROUP_MASK_REGIDS
	.align		4
.L_1194:
        /*00b4*/ 	.byte	0x04, 0x29
        /*00b6*/ 	.short	(.L_1196 - .L_1195)


	//   ....[0]....
.L_1195:
        /*00b8*/ 	.word	0xffffffff


	//   ....[1]....
        /*00bc*/ 	.word	0xffffffff


	//   ....[2]....
        /*00c0*/ 	.word	0xffffffff


	//   ....[3]....
        /*00c4*/ 	.word	0xffffffff


	//   ....[4]....
        /*00c8*/ 	.word	0xffffffff


	//   ....[5]....
        /*00cc*/ 	.word	0xffffffff


	//   ....[6]....
        /*00d0*/ 	.word	0xffffffff


	//   ....[7]....
        /*00d4*/ 	.word	0xffffffff


	//   ....[8]....
        /*00d8*/ 	.word	0xffffffff


	//   ....[9]....
        /*00dc*/ 	.word	0xffffffff


	//   ....[10]....
        /*00e0*/ 	.word	0xffffffff


	//   ....[11]....
        /*00e4*/ 	.word	0xffffffff


	//   ....[12]....
        /*00e8*/ 	.word	0xffffffff


	//   ....[13]....
        /*00ec*/ 	.word	0xffffffff


	//   ....[14]....
        /*00f0*/ 	.word	0xffffffff


	//   ....[15]....
        /*00f4*/ 	.word	0xffffffff


	//   ....[16]....
        /*00f8*/ 	.word	0xffffffff


	//   ....[17]....
        /*00fc*/ 	.word	0xffffffff


	//   ....[18]....
        /*0100*/ 	.word	0xffffffff


	//   ....[19]....
        /*0104*/ 	.word	0xffffffff


	//   ....[20]....
        /*0108*/ 	.word	0xffffffff


	//   ....[21]....
        /*010c*/ 	.word	0xffffffff


	//   ....[22]....
        /*0110*/ 	.word	0xffffffff


	//   ....[23]....
        /*0114*/ 	.word	0xffffffff


	//   ....[24]....
        /*0118*/ 	.word	0xffffffff


	//   ....[25]....
        /*011c*/ 	.word	0xffffffff


	//   ....[26]....
        /*0120*/ 	.word	0xffffffff


	//   ....[27]....
        /*0124*/ 	.word	0xffffffff


	//   ....[28]....
        /*0128*/ 	.word	0xffffffff


	//   ....[29]....
        /*012c*/ 	.word	0xffffffff


	//   ....[30]....
        /*0130*/ 	.word	0xffffffff


	//   ....[31]....
        /*0134*/ 	.word	0xffffffff


	//   ....[32]....
        /*0138*/ 	.word	0xffffffff


	//   ....[33]....
        /*013c*/ 	.word	0xffffffff


	//   ....[34]....
        /*0140*/ 	.word	0xffffffff


	//   ....[35]....
        /*0144*/ 	.word	0xffffffff


	//   ....[36]....
        /*0148*/ 	.word	0xffffffff


	//   ....[37]....
        /*014c*/ 	.word	0xffffffff


	//   ....[38]....
        /*0150*/ 	.word	0xffffffff


	//   ....[39]....
        /*0154*/ 	.word	0xffffffff


	//   ....[40]....
        /*0158*/ 	.word	0xffffffff


	//   ....[41]....
        /*015c*/ 	.word	0xffffffff


	//   ....[42]....
        /*0160*/ 	.word	0xffffffff


	//   ....[43]....
        /*0164*/ 	.word	0xffffffff


	//   ....[44]....
        /*0168*/ 	.word	0xffffffff


	//   ....[45]....
        /*016c*/ 	.word	0xffffffff


	//   ....[46]....
        /*0170*/ 	.word	0xffffffff


	//   ....[47]....
        /*0174*/ 	.word	0xffffffff


	//   ....[48]....
        /*0178*/ 	.word	0xffffffff


	//   ....[49]....
        /*017c*/ 	.word	0xffffffff


	//   ....[50]....
        /*0180*/ 	.word	0xffffffff


	//   ....[51]....
        /*0184*/ 	.word	0xffffffff


	//   ....[52]....
        /*0188*/ 	.word	0xffffffff


	//   ....[53]....
        /*018c*/ 	.word	0xffffffff


	//   ....[54]....
        /*0190*/ 	.word	0xffffffff


	//   ....[55]....
        /*0194*/ 	.word	0xffffffff


	//   ....[56]....
        /*0198*/ 	.word	0xffffffff


	//   ....[57]....
        /*019c*/ 	.word	0xffffffff


	//   ....[58]....
        /*01a0*/ 	.word	0xffffffff


	//   ....[59]....
        /*01a4*/ 	.word	0xffffffff


	//   ....[60]....
        /*01a8*/ 	.word	0xffffffff


	//   ....[61]....
        /*01ac*/ 	.word	0xffffffff


	//   ....[62]....
        /*01b0*/ 	.word	0xffffffff


	//   ....[63]....
        /*01b4*/ 	.word	0xffffffff


	//   ....[64]....
        /*01b8*/ 	.word	0xffffffff


	//   ....[65]....
        /*01bc*/ 	.word	0xffffffff


	//   ....[66]....
        /*01c0*/ 	.word	0xffffffff


	//   ....[67]....
        /*01c4*/ 	.word	0xffffffff


	//   ....[68]....
        /*01c8*/ 	.word	0xffffffff


	//   ....[69]....
        /*01cc*/ 	.word	0xffffffff


	//   ....[70]....
        /*01d0*/ 	.word	0xffffffff


	//   ....[71]....
        /*01d4*/ 	.word	0x0500000f


	//----- nvinfo : EIATTR_COOP_GROUP_INSTR_OFFSETS
	.align		4
.L_1196:
        /*01d8*/ 	.byte	0x04, 0x28
        /*01da*/ 	.short	(.L_1198 - .L_1197)


	//   ....[0]....
.L_1197:
        /*01dc*/ 	.word	0x00000060


	//   ....[1]....
        /*01e0*/ 	.word	0x00000190


	//   ....[2]....
        /*01e4*/ 	.word	0x00000220


	//   ....[3]....
        /*01e8*/ 	.word	0x000003a0


	//   ....[4]....
        /*01ec*/ 	.word	0x00000610


	//   ....[5]....
        /*01f0*/ 	.word	0x00001160


	//   ....[6]....
        /*01f4*/ 	.word	0x00002020


	//   ....[7]....
        /*01f8*/ 	.word	0x00002060


	//   ....[8]....
        /*01fc*/ 	.word	0x000020a0


	//   ....[9]....
        /*0200*/ 	.word	0x00002100


	//   ....[10]....
        /*0204*/ 	.word	0x000021d0


	//   ....[11]....
        /*0208*/ 	.word	0x00002220


	//   ....[12]....
        /*020c*/ 	.word	0x00002260


	//   ....[13]....
        /*0210*/ 	.word	0x000022a0


	//   ....[14]....
        /*0214*/ 	.word	0x000022e0


	//   ....[15]....
        /*0218*/ 	.word	0x00002320


	//   ....[16]....
        /*021c*/ 	.word	0x00002360


	//   ....[17]....
        /*0220*/ 	.word	0x000023c0


	//   ....[18]....
        /*0224*/ 	.word	0x00002430


	//   ....[19]....
        /*0228*/ 	.word	0x00002470


	//   ....[20]....
        /*022c*/ 	.word	0x000024a0


	//   ....[21]....
        /*0230*/ 	.word	0x000024e0


	//   ....[22]....
        /*0234*/ 	.word	0x00002510


	//   ....[23]....
        /*0238*/ 	.word	0x00002580


	//   ....[24]....
        /*023c*/ 	.word	0x000025c0


	//   ....[25]....
        /*0240*/ 	.word	0x00002630


	//   ....[26]....
        /*0244*/ 	.word	0x00002680


	//   ....[27]....
        /*0248*/ 	.word	0x000026c0


	//   ....[28]....
        /*024c*/ 	.word	0x00002710


	//   ....[29]....
        /*0250*/ 	.word	0x00002750


	//   ....[30]....
        /*0254*/ 	.word	0x000027d0


	//   ....[31]....
        /*0258*/ 	.word	0x00002810


	//   ....[32]....
        /*025c*/ 	.word	0x00002850


	//   ....[33]....
        /*0260*/ 	.word	0x00002a80


	//   ....[34]....
        /*0264*/ 	.word	0x00002ad0


	//   ....[35]....
        /*0268*/ 	.word	0x00002b10


	//   ....[36]....
        /*026c*/ 	.word	0x00002bc0


	//   ....[37]....
        /*0270*/ 	.word	0x00002bf0


	//   ....[38]....
        /*0274*/ 	.word	0x00003050


	//   ....[39]....
        /*0278*/ 	.word	0x00003060


	//   ....[40]....
        /*027c*/ 	.word	0x00003070


	//   ....[41]....
        /*0280*/ 	.word	0x00003080


	//   ....[42]....
        /*0284*/ 	.word	0x00003090


	//   ....[43]....
        /*0288*/ 	.word	0x000030a0


	//   ....[44]....
        /*028c*/ 	.word	0x000030d0


	//   ....[45]....
        /*0290*/ 	.word	0x00003100


	//   ....[46]....
        /*0294*/ 	.word	0x00003140


	//   ....[47]....
        /*0298*/ 	.word	0x00003180


	//   ....[48]....
        /*029c*/ 	.word	0x000031c0


	//   ....[49]....
        /*02a0*/ 	.word	0x00003200


	//   ....[50]....
        /*02a4*/ 	.word	0x00003240


	//   ....[51]....
        /*02a8*/ 	.word	0x00003280


	//   ....[52]....
        /*02ac*/ 	.word	0x000032c0


	//   ....[53]....
        /*02b0*/ 	.word	0x00003320


	//   ....[54]....
        /*02b4*/ 	.word	0x00003360


	//   ....[55]....
        /*02b8*/ 	.word	0x000033a0


	//   ....[56]....
        /*02bc*/ 	.word	0x000033e0


	//   ....[57]....
        /*02c0*/ 	.word	0x00003420


	//   ....[58]....
        /*02c4*/ 	.word	0x00003460


	//   ....[59]....
        /*02c8*/ 	.word	0x000034a0


	//   ....[60]....
        /*02cc*/ 	.word	0x000034e0


	//   ....[61]....
        /*02d0*/ 	.word	0x00003520


	//   ....[62]....
        /*02d4*/ 	.word	0x00003560


	//   ....[63]....
        /*02d8*/ 	.word	0x000035a0


	//   ....[64]....
        /*02dc*/ 	.word	0x000035e0


	//   ....[65]....
        /*02e0*/ 	.word	0x00003620


	//   ....[66]....
        /*02e4*/ 	.word	0x00003660


	//   ....[67]....
        /*02e8*/ 	.word	0x000036a0


	//   ....[68]....
        /*02ec*/ 	.word	0x000036e0


	//   ....[69]....
        /*02f0*/ 	.word	0x00003720


	//   ....[70]....
        /*02f4*/ 	.word	0x00006c50


	//   ....[71]....
        /*02f8*/ 	.word	0x00009a60


	//----- nvinfo : EIATTR_REG_RECONFIG
	.align		4
.L_1198:
        /*02fc*/ 	.byte	0x01, 0x54
	.zero		2


	//----- nvinfo : EIATTR_SYSCALL_OFFSETS
	.align		4
        /*0300*/ 	.byte	0x04, 0x46
        /*0302*/ 	.short	(.L_1200 - .L_1199)


	//   ....[0]....
.L_1199:
        /*0304*/ 	.word	0x00000dc0


	//   ....[1]....
        /*0308*/ 	.word	0x00000eb0


	//   ....[2]....
        /*030c*/ 	.word	0x00001010


	//   ....[3]....
        /*0310*/ 	.word	0x00001100


	//----- nvinfo : EIATTR_MBARRIER_INSTR_OFFSETS
	.align		4
.L_1200:
        /*0314*/ 	.byte	0x04, 0x39
        /*0316*/ 	.short	(.L_1202 - .L_1201)


	//   ....[0]....
.L_1201:
        /*0318*/ 	.word	0x00000260
        /*031c*/ 	.word	0x000000ff
        /*0320*/ 	.word	0x00030c00
        /*0324*/ 	.short	0x0100
        /*0326*/ 	.byte	0x06
	.zero		1


	//   ....[1]....
        /*0328*/ 	.word	0x00000350
        /*032c*/ 	.word	0x000000ff
        /*0330*/ 	.word	0x00030c10
        /*0334*/ 	.short	0x0100
        /*0336*/ 	.byte	0x08
	.zero		1


	//   ....[2]....
        /*0338*/ 	.word	0x00000360
        /*033c*/ 	.word	0x000000ff
        /*0340*/ 	.word	0x00030c20
        /*0344*/ 	.short	0x0100
        /*0346*/ 	.byte	0x08
	.zero		1


	//   ....[3]....
        /*0348*/ 	.word	0x00000370
        /*034c*/ 	.word	0x000000ff
        /*0350*/ 	.word	0x00030c18
        /*0354*/ 	.short	0x0100
        /*0356*/ 	.byte	0x08
	.zero		1


	//   ....[4]....
        /*0358*/ 	.word	0x00000380
        /*035c*/ 	.word	0x000000ff
        /*0360*/ 	.word	0x00030c28
        /*0364*/ 	.short	0x0100
        /*0366*/ 	.byte	0x08
	.zero		1


	//   ....[5]....
        /*0368*/ 	.word	0x000004b0
        /*036c*/ 	.word	0x000000ff
        /*0370*/ 	.word	0x00030c30
        /*0374*/ 	.short	0x0100
        /*0376*/ 	.byte	0x08
	.zero		1


	//   ....[6]....
        /*0378*/ 	.word	0x000004c0
        /*037c*/ 	.word	0x000000ff
        /*0380*/ 	.word	0x00030c40
        /*0384*/ 	.short	0x0100
        /*0386*/ 	.byte	0x08
	.zero		1


	//   ....[7]....
        /*0388*/ 	.word	0x000004d0
        /*038c*/ 	.word	0x000000ff
        /*0390*/ 	.word	0x00030c38
        /*0394*/ 	.short	0x0100
        /*0396*/ 	.byte	0x08
	.zero		1


	//   ....[8]....
        /*0398*/ 	.word	0x000004e0
        /*039c*/ 	.word	0x000000ff
        /*03a0*/ 	.word	0x00030c48
        /*03a4*/ 	.short	0x0100
        /*03a6*/ 	.byte	0x08
	.zero		1


	//   ....[9]....
        /*03a8*/ 	.word	0x000011b0
        /*03ac*/ 	.word	0x000000e2
        /*03b0*/ 	.word	0x00030c00
        /*03b4*/ 	.short	0x010a
        /*03b6*/ 	.byte	0x3f
	.zero		1


	//   ....[10]....
        /*03b8*/ 	.word	0x00001330
        /*03bc*/ 	.word	0x000000e2
        /*03c0*/ 	.word	0x00030c00
        /*03c4*/ 	.short	0x010a
        /*03c6*/ 	.byte	0x3f
	.zero		1


	//   ....[11]....
        /*03c8*/ 	.word	0x00001a60
        /*03cc*/ 	.word	0x00000009
        /*03d0*/ 	.word	0x00030c10
        /*03d4*/ 	.short	0x010a
        /*03d6*/ 	.byte	0x3f
	.zero		1


	//   ....[12]....
        /*03d8*/ 	.word	0x00001ad0
        /*03dc*/ 	.word	0x00000009
        /*03e0*/ 	.word	0x00030c10
        /*03e4*/ 	.short	0x010a
        /*03e6*/ 	.byte	0x3f
	.zero		1


	//   ....[13]....
        /*03e8*/ 	.word	0x00001ee0
        /*03ec*/ 	.word	0x00000009
        /*03f0*/ 	.word	0x00030c30
        /*03f4*/ 	.short	0x010a
        /*03f6*/ 	.byte	0x3f
	.zero		1


	//   ....[14]....
        /*03f8*/ 	.word	0x00001f60
        /*03fc*/ 	.word	0x00000009
        /*0400*/ 	.word	0x00030c30
        /*0404*/ 	.short	0x010a
        /*0406*/ 	.byte	0x3f
	.zero		1


	//   ....[15]....
        /*0408*/ 	.word	0x00004690
        /*040c*/ 	.word	0x0000000a
        /*0410*/ 	.word	0x00000000
        /*0414*/ 	.short	0x0101
        /*0416*/ 	.byte	0x3f
	.zero		1


	//   ....[16]....
        /*0418*/ 	.word	0x00004ad0
        /*041c*/ 	.word	0x00000009
        /*0420*/ 	.word	0x00000000
        /*0424*/ 	.short	0x0101
        /*0426*/ 	.byte	0x3f
	.zero		1


	//   ....[17]....
        /*0428*/ 	.word	0x000083f0
        /*042c*/ 	.word	0x0000000c
        /*0430*/ 	.word	0x00030c20
        /*0434*/ 	.short	0x010a
        /*0436*/ 	.byte	0x3f
	.zero		1


	//   ....[18]....
        /*0438*/ 	.word	0x000088a0
        /*043c*/ 	.word	0x0000000c
        /*0440*/ 	.word	0x00030c40
        /*0444*/ 	.short	0x010a
        /*0446*/ 	.byte	0x3f
	.zero		1


	//   ....[19]....
        /*0448*/ 	.word	0x00008ae0
        /*044c*/ 	.word	0x0000000c
        /*0450*/ 	.word	0x00030c28
        /*0454*/ 	.short	0x010a
        /*0456*/ 	.byte	0x3f
	.zero		1


	//   ....[20]....
        /*0458*/ 	.word	0x00008ca0
        /*045c*/ 	.word	0x0000000c
        /*0460*/ 	.word	0x00030c48
        /*0464*/ 	.short	0x010a
        /*0466*/ 	.byte	0x3f
	.zero		1


	//   ....[21]....
        /*0468*/ 	.word	0x00008eb0
        /*046c*/ 	.word	0x0000000c
        /*0470*/ 	.word	0x00030c20
        /*0474*/ 	.short	0x010a
        /*0476*/ 	.byte	0x3f
	.zero		1


	//   ....[22]....
        /*0478*/ 	.word	0x000090d0
        /*047c*/ 	.word	0x0000000c
        /*0480*/ 	.word	0x00030c40
        /*0484*/ 	.short	0x010a
        /*0486*/ 	.byte	0x3f
	.zero		1


	//   ....[23]....
        /*0488*/ 	.word	0x000092e0
        /*048c*/ 	.word	0x0000000c
        /*0490*/ 	.word	0x00030c28
        /*0494*/ 	.short	0x010a
        /*0496*/ 	.byte	0x3f
	.zero		1


	//   ....[24]....
        /*0498*/ 	.word	0x000094f0
        /*049c*/ 	.word	0x0000000d
        /*04a0*/ 	.word	0x00030c40
        /*04a4*/ 	.short	0x010a
        /*04a6*/ 	.byte	0x3f
	.zero		1


	//   ....[25]....
        /*04a8*/ 	.word	0x000098e0
        /*04ac*/ 	.word	0x00000007
        /*04b0*/ 	.word	0x00000000
        /*04b4*/ 	.short	0x010a
        /*04b6*/ 	.byte	0x3f
	.zero		1


	//   ....[26]....
        /*04b8*/ 	.word	0x00009930
        /*04bc*/ 	.word	0x0000000b
        /*04c0*/ 	.word	0x00000000
        /*04c4*/ 	.short	0x010a
        /*04c6*/ 	.byte	0x3f
	.zero		1


	//   ....[27]....
        /*04c8*/ 	.word	0x00009990
        /*04cc*/ 	.word	0x00000009
        /*04d0*/ 	.word	0x00000000
        /*04d4*/ 	.short	0x010a
        /*04d6*/ 	.byte	0x3f
	.zero		1


	//   ....[28]....
        /*04d8*/ 	.word	0x000099c0
        /*04dc*/ 	.word	0x00000003
        /*04e0*/ 	.word	0x00000000
        /*04e4*/ 	.short	0x010a
        /*04e6*/ 	.byte	0x3f
	.zero		1


	//   ....[29]....
        /*04e8*/ 	.word	0x00009a90
        /*04ec*/ 	.word	0x000000e2
        /*04f0*/ 	.word	0x00030c00
        /*04f4*/ 	.short	0x010a
        /*04f6*/ 	.byte	0x3f
	.zero		1


	//   ....[30]....
        /*04f8*/ 	.word	0x00009ae0
        /*04fc*/ 	.word	0x00000009
        /*0500*/ 	.word	0x00030c10
        /*0504*/ 	.short	0x010a
        /*0506*/ 	.byte	0x3f
	.zero		1


	//   ....[31]....
        /*0508*/ 	.word	0x00009b30
        /*050c*/ 	.word	0x00000009
        /*0510*/ 	.word	0x00030c30
        /*0514*/ 	.short	0x010a
        /*0516*/ 	.byte	0x3f
	.zero		1


	//   ....[32]....
        /*0518*/ 	.word	0x00009b80
        /*051c*/ 	.word	0x0000000c
        /*0520*/ 	.word	0x00030c20
        /*0524*/ 	.short	0x010a
        /*0526*/ 	.byte	0x3f
	.zero		1


	//   ....[33]....
        /*0528*/ 	.word	0x00009bd0
        /*052c*/ 	.word	0x0000000c
        /*0530*/ 	.word	0x00030c40
        /*0534*/ 	.short	0x010a
        /*0536*/ 	.byte	0x3f
	.zero		1


	//   ....[34]....
        /*0538*/ 	.word	0x00009c20
        /*053c*/ 	.word	0x0000000c
        /*0540*/ 	.word	0x00030c28
        /*0544*/ 	.short	0x010a
        /*0546*/ 	.byte	0x3f
	.zero		1


	//   ....[35]....
        /*0548*/ 	.word	0x00009c70
        /*054c*/ 	.word	0x0000000c
        /*0550*/ 	.word	0x00030c48
        /*0554*/ 	.short	0x010a
        /*0556*/ 	.byte	0x3f
	.zero		1


	//   ....[36]....
        /*0558*/ 	.word	0x00009cd0
        /*055c*/ 	.word	0x0000000c
        /*0560*/ 	.word	0x00030c20
        /*0564*/ 	.short	0x010a
        /*0566*/ 	.byte	0x3f
	.zero		1


	//   ....[37]....
        /*0568*/ 	.word	0x00009d20
        /*056c*/ 	.word	0x0000000c
        /*0570*/ 	.word	0x00030c40
        /*0574*/ 	.short	0x010a
        /*0576*/ 	.byte	0x3f
	.zero		1


	//   ....[38]....
        /*0578*/ 	.word	0x00009d70
        /*057c*/ 	.word	0x0000000c
        /*0580*/ 	.word	0x00030c28
        /*0584*/ 	.short	0x010a
        /*0586*/ 	.byte	0x3f
	.zero		1


	//   ....[39]....
        /*0588*/ 	.word	0x00009dc0
        /*058c*/ 	.word	0x0000000d
        /*0590*/ 	.word	0x00030c40
        /*0594*/ 	.short	0x010a
        /*0596*/ 	.byte	0x3f
	.zero		1


	//   ....[40]....
        /*0598*/ 	.word	0x00009e90
        /*059c*/ 	.word	0x00000007
        /*05a0*/ 	.word	0x00000000
        /*05a4*/ 	.short	0x010a
        /*05a6*/ 	.byte	0x3f
	.zero		1


	//   ....[41]....
        /*05a8*/ 	.word	0x00009ee0
        /*05ac*/ 	.word	0x0000000b
        /*05b0*/ 	.word	0x00000000
        /*05b4*/ 	.short	0x010a
        /*05b6*/ 	.byte	0x3f
	.zero		1


	//   ....[42]....
        /*05b8*/ 	.word	0x00009f30
        /*05bc*/ 	.word	0x00000009
        /*05c0*/ 	.word	0x00000000
        /*05c4*/ 	.short	0x010a
        /*05c6*/ 	.byte	0x3f
	.zero		1


	//----- nvinfo : EIATTR_NUM_MBARRIERS
	.align		4
.L_1202:
        /*05c8*/ 	.byte	0x03, 0x38
        /*05ca*/ 	.short	0x0009


	//----- nvinfo : EIATTR_EXIT_INSTR_OFFSETS
	.align		4
        /*05cc*/ 	.byte	0x04, 0x1c
        /*05ce*/ 	.short	(.L_1204 - .L_1203)


	//   ....[0]....
.L_1203:
        /*05d0*/ 	.word	0x00009a10


	//----- nvinfo : EIATTR_MAX_THREADS
	.align		4
.L_1204:
        /*05d4*/ 	.byte	0x04, 0x05
        /*05d6*/ 	.short	(.L_1206 - .L_1205)
.L_1205:
        /*05d8*/ 	.word	0x00000180
        /*05dc*/ 	.word	0x00000001
        /*05e0*/ 	.word	0x00000001


	//----- nvinfo : EIATTR_CRS_STACK_SIZE
	.align		4
.L_1206:
        /*05e4*/ 	.byte	0x04, 0x1e
        /*05e6*/ 	.short	(.L_1208 - .L_1207)
.L_1207:
        /*05e8*/ 	.word	0x00000000


	//----- nvinfo : EIATTR_CBANK_PARAM_SIZE
	.align		4
.L_1208:
        /*05ec*/ 	.byte	0x03, 0x19
        /*05ee*/ 	.short	0x06f0


	//----- nvinfo : EIATTR_PARAM_CBANK
	.align		4
        /*05f0*/ 	.byte	0x04, 0x0a
        /*05f2*/ 	.short	(.L_1210 - .L_1209)
	.align		4
.L_1209:
        /*05f4*/ 	.word	index@(.nv.constant0._ZN7cutlass13device_kernelIN5flash11enable_sm90INS1_16FlashAttnBwdSm90INS1_25CollectiveMainloopBwdSm90ILi2ELi2ELi2EN4cute5tupleIJNS5_1CILi1EEES8_S8_EEENS6_IJNS7_ILi128EEESA_NS7_ILi64EEEEEENS_10bfloat16_tEfNS_4arch4Sm90ELb0ELb0ELb0ELb1ELb0ELb1ELb0ELb0ELi2ELi1ELi2ELi2ELb0EEENS1_21CollectiveEpilogueBwdISC_SD_SF_Li256ELb1ELb0ELi1EEENS1_19SingleTileSchedulerILb1ELb0ELb0ELi128EEEEEEEEEvNT_6ParamsE)
        /*05f8*/ 	.short	0x0210
        /*05fa*/ 	.short	0x06f0


	//----- nvinfo : EIATTR_SW_WAR
	.align		4
.L_1210:
        /*05fc*/ 	.byte	0x04, 0x36
        /*05fe*/ 	.short	(.L_1212 - .L_1211)
.L_1211:
        /*0600*/ 	.word	0x00000008
.L_1212:


//--------------------- .nv.info._ZN7cutlass13device_kernelIN5flash11enable_sm90INS1_16FlashAttnBwdSm90INS1_25CollectiveMainloopBwdSm90ILi2ELi2ELi2EN4cute5tupleIJNS5_1CILi1EEES8_S8_EEENS6_IJNS7_ILi128EEESA_NS7_ILi64EEEEEENS_10bfloat16_tEfNS_4arch4Sm90ELb0ELb0ELb0ELb1ELb1ELb1ELb0ELb0ELi2ELi1ELi2ELi2ELb0EEENS1_21CollectiveEpilogueBwdISC_SD_SF_Li256ELb1ELb0ELi1EEENS1_19SingleTileSchedulerILb1ELb0ELb0ELi128EEEEEEEEEvNT_6ParamsE --------------------------
	.section	.nv.info._ZN7cutlass13device_kernelIN5flash11enable_sm90INS1_16FlashAttnBwdSm90INS1_25CollectiveMainloopBwdSm90ILi2ELi2ELi2EN4cute5tupleIJNS5_1CILi1EEES8_S8_EEENS6_IJNS7_ILi128EEESA_NS7_ILi64EEEEEENS_10bfloat16_tEfNS_4arch4Sm90ELb0ELb0ELb0ELb1ELb1ELb1ELb0ELb0ELi2ELi1ELi2ELi2ELb0EEENS1_21CollectiveEpilogueBwdISC_SD_SF_Li256ELb1ELb0ELi1EEENS1_19SingleTileSchedulerILb1ELb0ELb0ELi128EEEEEEEEEvNT_6ParamsE,"",@"SHT_CUDA_INFO"
	.sectionflags	@""
	.align	4


	//----- nvinfo : EIATTR_CUDA_API_VERSION
	.align		4
        /*0000*/ 	.byte	0x04, 0x37
        /*0002*/ 	.short	(.L_1214 - .L_1213)
.L_1213:
        /*0004*/ 	.word	0x00000082


	//----- nvinfo : EIATTR_KPARAM_INFO
	.align		4
.L_1214:
        /*0008*/ 	.byte	0x04, 0x17
        /*000a*/ 	.short	(.L_1216 - .L_1215)
.L_1215:
        /*000c*/ 	.word	0x00000000
        /*0010*/ 	.short	0x0000
        /*0012*/ 	.short	0x0070
        /*0014*/ 	.byte	0x00, 0xf0, 0x01, 0x1a


	//----- nvinfo : EIATTR_SPARSE_MMA_MASK
	.align		4
.L_1216:
        /*0018*/ 	.byte	0x03, 0x50
        /*001a*/ 	.short	0x0000


	//----- nvinfo : EIATTR_MAXREG_COUNT
	.align		4
        /*001c*/ 	.byte	0x03, 0x1b
        /*001e*/ 	.short	0x00a8


	//----- nvinfo : EIATTR_NUM_BARRIERS
	.align		4
        /*0020*/ 	.byte	0x02, 0x4c
        /*0022*/ 	.byte	0x10
	.zero		1


	//----- nvinfo : EIATTR_EXTERNS
	.align		4
        /*0024*/ 	.byte	0x04, 0x0f
        /*0026*/ 	.short	(.L_1218 - .L_1217)


	//   ....[0]....
	.align		4
.L_1217:
        /*0028*/ 	.word	index@(__assertfail)


	//----- nvinfo : EIATTR_ANNOTATIONS
	.align		4
.L_1218:
        /*002c*/ 	.byte	0x04, 0x55
        /*002e*/ 	.short	(.L_1220 - .L_1219)


	//   ....[0]....
.L_1219:
        /* <DEDUP_REMOVED lines=8> */


	//----- nvinfo : EIATTR_MERCURY_ISA_VERSION
	.align		4
.L_1220:
        /*00a0*/ 	.byte	0x03, 0x5f
        /*00a2*/ 	.short	0x0101


	//----- nvinfo : EIATTR_INT_WARP_WIDE_INSTR_OFFSETS
	.align		4
        /*00a4*/ 	.byte	0x04, 0x31
        /*00a6*/ 	.short	(.L_1222 - .L_1221)


	//   ....[0]....
.L_1221:
        /*00a8*/ 	.word	0x00000180


	//   ....[1]....
        /*00ac*/ 	.word	0x00000240


	//   ....[2]....
        /*00b0*/ 	.word	0x00007930


	//   ....[3]....
        /*00b4*/ 	.word	0x00007da0


	//   ....[4]....
        /*00b8*/ 	.word	0x00008370


	//   ....[5]....
        /*00bc*/ 	.word	0x000086f0


	//----- nvinfo : EIATTR_COOP_GROUP_MASK_REGIDS
	.align		4
.L_1222:
        /*00c0*/ 	.byte	0x04, 0x29
        /*00c2*/ 	.short	(.L_1224 - .L_1223)


	//   ....[0]....
.L_1223:
        /*00c4*/ 	.word	0xffffffff


	//   ....[1]....
        /*00c8*/ 	.word	0xffffffff


	//   ....[2]....
        /*00cc*/ 	.word	0xffffffff


	//   ....[3]....
        /*00d0*/ 	.word	0xffffffff


	//   ....[4]....
        /*00d4*/ 	.word	0xffffffff


	//   ....[5]....
        /*00d8*/ 	.word	0xffffffff


	//   ....[6]....
        /*00dc*/ 	.word	0xffffffff


	//   ....[7]....
        /*00e0*/ 	.word	0xffffffff


	//   ....[8]....
        /*00e4*/ 	.word	0xffffffff


	//   ....[9]....
        /*00e8*/ 	.word	0xffffffff


	//   ....[10]....
        /*00ec*/ 	.word	0xffffffff


	//   ....[11]....
        /*00f0*/ 	.word	0xffffffff


	//   ....[12]....
        /*00f4*/ 	.word	0xffffffff


	//   ....[13]....
        /*00f8*/ 	.word	0xffffffff


	//   ....[14]....
        /*00fc*/ 	.word	0xffffffff


	//   ....[15]....
        /*0100*/ 	.word	0xffffffff


	//   ....[16]....
        /*0104*/ 	.word	0xffffffff


	//   ....[17]....
        /*0108*/ 	.word	0xffffffff


	//   ....[18]....
        /*010c*/ 	.word	0xffffffff


	//   ....[19]....
        /*0110*/ 	.word	0xffffffff


	//   ....[20]....
        /*0114*/ 	.word	0xffffffff


	//   ....[21]....
        /*0118*/ 	.word	0xffffffff


	//   ....[22]....
        /*011c*/ 	.word	0xffffffff


	//   ....[23]....
        /*0120*/ 	.word	0xffffffff


	//   ....[24]....
        /*0124*/ 	.word	0xffffffff


	//   ....[25]....
        /*0128*/ 	.word	0xffffffff


	//   ....[26]....
        /*012c*/ 	.word	0xffffffff


	//   ....[27]....
        /*0130*/ 	.word	0xffffffff


	//   ....[28]....
        /*0134*/ 	.word	0xffffffff


	//   ....[29]....
        /*0138*/ 	.word	0xffffffff


	//   ....[30]....
        /*013c*/ 	.word	0xffffffff


	//   ....[31]....
        /*0140*/ 	.word	0xffffffff


	//   ....[32]....
        /*0144*/ 	.word	0xffffffff


	//   ....[33]....
        /*0148*/ 	.word	0xffffffff


	//   ....[34]....
        /*014c*/ 	.word	0xffffffff


	//   ....[35]....
        /*0150*/ 	.word	0xffffffff


	//   ....[36]....
        /*0154*/ 	.word	0xffffffff


	//   ....[37]....
        /*0158*/ 	.word	0xffffffff


	//   ....[38]....
        /*015c*/ 	.word	0xffffffff


	//   ....[39]....
        /*0160*/ 	.word	0xffffffff


	//   ....[40]....
        /*0164*/ 	.word	0xffffffff


	//   ....[41]....
        /*0168*/ 	.word	0xffffffff


	//   ....[42]....
        /*016c*/ 	.word	0xffffffff


	//   ....[43]....
        /*0170*/ 	.word	0xffffffff


	//   ....[44]....
        /*0174*/ 	.word	0xffffffff


	//   ....[45]....
        /*0178*/ 	.word	0xffffffff


	//   ....[46]....
        /*017c*/ 	.word	0xffffffff


	//   ....[47]....
        /*0180*/ 	.word	0xffffffff


	//   ....[48]....
        /*0184*/ 	.word	0xffffffff


	//   ....[49]....
        /*0188*/ 	.word	0xffffffff


	//   ....[50]....
        /*018c*/ 	.word	0xffffffff


	//   ....[51]....
        /*0190*/ 	.word	0xffffffff


	//   ....[52]....
        /*0194*/ 	.word	0xffffffff


	//   ....[53]....
        /*0198*/ 	.word	0xffffffff


	//   ....[54]....
        /*019c*/ 	.word	0xffffffff


	//   ....[55]....
        /*01a0*/ 	.word	0xffffffff


	//   ....[56]....
        /*01a4*/ 	.word	0xffffffff


	//   ....[57]....
        /*01a8*/ 	.word	0xffffffff


	//   ....[58]....
        /*01ac*/ 	.word	0xffffffff


	//   ....[59]....
        /*01b0*/ 	.word	0xffffffff


	//   ....[60]....
        /*01b4*/ 	.word	0xffffffff


	//   ....[61]....
        /*01b8*/ 	.word	0xffffffff


	//   ....[62]....
        /*01bc*/ 	.word	0xffffffff


	//   ....[63]....
        /*01c0*/ 	.word	0xffffffff


	//   ....[64]....
        /*01c4*/ 	.word	0xffffffff


	//   ....[65]....
        /*01c8*/ 	.word	0xffffffff


	//   ....[66]....
        /*01cc*/ 	.word	0xffffffff


	//   ....[67]....
        /*01d0*/ 	.word	0xffffffff


	//   ....[68]....
        /*01d4*/ 	.word	0xffffffff


	//   ....[69]....
        /*01d8*/ 	.word	0xffffffff


	//   ....[70]....
        /*01dc*/ 	.word	0xffffffff


	//   ....[71]....
        /*01e0*/ 	.word	0xffffffff


	//   ....[72]....
        /*01e4*/ 	.word	0xffffffff


	//   ....[73]....
        /*01e8*/ 	.word	0xffffffff


	//   ....[74]....
        /*01ec*/ 	.word	0xffffffff


	//   ....[75]....
        /*01f0*/ 	.word	0xffffffff


	//   ....[76]....
        /*01f4*/ 	.word	0xffffffff


	//   ....[77]....
        /*01f8*/ 	.word	0x0500000f


	//   ....[78]....
        /*01fc*/ 	.word	0x0500000f


	//   ....[79]....
        /*0200*/ 	.word	0x0500000f


	//   ....[80]....
        /*0204*/ 	.word	0x0500000f


	//----- nvinfo : EIATTR_COOP_GROUP_INSTR_OFFSETS
	.align		4
.L_1224:
        /*0208*/ 	.byte	0x04, 0x28
        /*020a*/ 	.short	(.L_1226 - .L_1225)


	//   ....[0]....
.L_1225:
        /*020c*/ 	.word	0x00000060


	//   ....[1]....
        /*0210*/ 	.word	0x00000190


	//   ....[2]....
        /*0214*/ 	.word	0x00000220


	//   ....[3]....
        /*0218*/ 	.word	0x000003a0


	//   ....[4]....
        /*021c*/ 	.word	0x00000610


	//   ....[5]....
        /*0220*/ 	.word	0x00001160


	//   ....[6]....
        /*0224*/ 	.word	0x00002020


	//   ....[7]....
        /*0228*/ 	.word	0x00002060


	//   ....[8]....
        /*022c*/ 	.word	0x000020a0


	//   ....[9]....
        /*0230*/ 	.word	0x00002100


	//   ....[10]....
        /*0234*/ 	.word	0x000021d0


	//   ....[11]....
        /*0238*/ 	.word	0x00002220


	//   ....[12]....
        /*023c*/ 	.word	0x00002260


	//   ....[13]....
        /*0240*/ 	.word	0x000022a0


	//   ....[14]....
        /*0244*/ 	.word	0x000022e0


	//   ....[15]....
        /*0248*/ 	.word	0x00002320


	//   ....[16]....
        /*024c*/ 	.word	0x00002360


	//   ....[17]....
        /*0250*/ 	.word	0x000023c0


	//   ....[18]....
        /*0254*/ 	.word	0x00002430


	//   ....[19]....
        /*0258*/ 	.word	0x00002470


	//   ....[20]....
        /*025c*/ 	.word	0x000024a0


	//   ....[21]....
        /*0260*/ 	.word	0x000024e0


	//   ....[22]....
        /*0264*/ 	.word	0x00002510


	//   ....[23]....
        /*0268*/ 	.word	0x00002580


	//   ....[24]....
        /*026c*/ 	.word	0x000025c0


	//   ....[25]....
        /*0270*/ 	.word	0x00002630


	//   ....[26]....
        /*0274*/ 	.word	0x00002680


	//   ....[27]....
        /*0278*/ 	.word	0x000026c0


	//   ....[28]....
        /*027c*/ 	.word	0x00002710


	//   ....[29]....
        /*0280*/ 	.word	0x00002750


	//   ....[30]....
        /*0284*/ 	.word	0x000027d0


	//   ....[31]....
        /*0288*/ 	.word	0x00002810


	//   ....[32]....
        /*028c*/ 	.word	0x00002850


	//   ....[33]....
        /*0290*/ 	.word	0x00002a80


	//   ....[34]....
        /*0294*/ 	.word	0x00002ad0


	//   ....[35]....
        /*0298*/ 	.word	0x00002b10


	//   ....[36]....
        /*029c*/ 	.word	0x00002bc0


	//   ....[37]....
        /*02a0*/ 	.word	0x00002bf0


	//   ....[38]....
        /*02a4*/ 	.word	0x00003050


	//   ....[39]....
        /*02a8*/ 	.word	0x00003060


	//   ....[40]....
        /*02ac*/ 	.word	0x00003070


	//   ....[41]....
        /*02b0*/ 	.word	0x00003080


	//   ....[42]....
        /*02b4*/ 	.word	0x00003090


	//   ....[43]....
        /*02b8*/ 	.word	0x000030a0


	//   ....[44]....
        /*02bc*/ 	.word	0x000030d0


	//   ....[45]....
        /*02c0*/ 	.word	0x00003100


	//   ....[46]....
        /*02c4*/ 	.word	0x00003140


	//   ....[47]....
        /*02c8*/ 	.word	0x00003180


	//   ....[48]....
        /*02cc*/ 	.word	0x000031c0


	//   ....[49]....
        /*02d0*/ 	.word	0x00003200


	//   ....[50]....
        /*02d4*/ 	.word	0x00003240


	//   ....[51]....
        /*02d8*/ 	.word	0x00003280


	//   ....[52]....
        /*02dc*/ 	.word	0x000032c0


	//   ....[53]....
        /*02e0*/ 	.word	0x00003320


	//   ....[54]....
        /*02e4*/ 	.word	0x00003360


	//   ....[55]....
        /*02e8*/ 	.word	0x000033a0


	//   ....[56]....
        /*02ec*/ 	.word	0x000033e0


	//   ....[57]....
        /*02f0*/ 	.word	0x00003420


	//   ....[58]....
        /*02f4*/ 	.word	0x00003460


	//   ....[59]....
        /*02f8*/ 	.word	0x000034a0


	//   ....[60]....
        /*02fc*/ 	.word	0x000034e0


	//   ....[61]....
        /*0300*/ 	.word	0x00003520


	//   ....[62]....
        /*0304*/ 	.word	0x00003560


	//   ....[63]....
        /*0308*/ 	.word	0x000035a0


	//   ....[64]....
        /*030c*/ 	.word	0x000035e0


	//   ....[65]....
        /*0310*/ 	.word	0x00003620


	//   ....[66]....
        /*0314*/ 	.word	0x00003660


	//   ....[67]....
        /*0318*/ 	.word	0x000036a0


	//   ....[68]....
        /*031c*/ 	.word	0x000036e0


	//   ....[69]....
        /*0320*/ 	.word	0x00003720


	//   ....[70]....
        /*0324*/ 	.word	0x00006c50


	//   ....[71]....
        /*0328*/ 	.word	0x000075d0


	//   ....[72]....
        /*032c*/ 	.word	0x00007860


	//   ....[73]....
        /*0330*/ 	.word	0x00007aa0


	//   ....[74]....
        /*0334*/ 	.word	0x00007cd0


	//   ....[75]....
        /*0338*/ 	.word	0x00007f80


	//   ....[76]....
        /*033c*/ 	.word	0x000082b0


	//   ....[77]....
        /*0340*/ 	.word	0x0000a260


	//   ....[78]....
        /*0344*/ 	.word	0x0000a3b0


	//   ....[79]....
        /*0348*/ 	.word	0x0000a420


	//   ....[80]....
        /*034c*/ 	.word	0x0000a490


	//----- nvinfo : EIATTR_REG_RECONFIG
	.align		4
.L_1226:
        /*0350*/ 	.byte	0x01, 0x54
	.zero		2


	//----- nvinfo : EIATTR_SYSCALL_OFFSETS
	.align		4
        /*0354*/ 	.byte	0x04, 0x46
        /*0356*/ 	.short	(.L_1228 - .L_1227)


	//   ....[0]....
.L_1227:
        /*0358*/ 	.word	0x00000dc0


	//   ....[1]....
        /*035c*/ 	.word	0x00000eb0


	//   ....[2]....
        /*0360*/ 	.word	0x00001010


	//   ....[3]....
        /*0364*/ 	.word	0x00001100


	//----- nvinfo : EIATTR_MBARRIER_INSTR_OFFSETS
	.align		4
.L_1228:
        /*0368*/ 	.byte	0x04, 0x39
        /*036a*/ 	.short	(.L_1230 - .L_1229)


	//   ....[0]....
.L_1229:
        /*036c*/ 	.word	0x00000260
        /*0370*/ 	.word	0x000000ff
        /*0374*/ 	.word	0x00030c00
        /*0378*/ 	.short	0x0100
        /*037a*/ 	.byte	0x06
	.zero		1


	//   ....[1]....
        /*037c*/ 	.word	0x00000350
        /*0380*/ 	.word	0x000000ff
        /*0384*/ 	.word	0x00030c10
        /*0388*/ 	.short	0x0100
        /*038a*/ 	.byte	0x08
	.zero		1


	//   ....[2]....
        /*038c*/ 	.word	0x00000360
        /*0390*/ 	.word	0x000000ff
        /*0394*/ 	.word	0x00030c20
        /*0398*/ 	.short	0x0100
        /*039a*/ 	.byte	0x08
	.zero		1


	//   ....[3]....
        /*039c*/ 	.word	0x00000370
        /*03a0*/ 	.word	0x000000ff
        /*03a4*/ 	.word	0x00030c18
        /*03a8*/ 	.short	0x0100
        /*03aa*/ 	.byte	0x08
	.zero		1


	//   ....[4]....
        /*03ac*/ 	.word	0x00000380
        /*03b0*/ 	.word	0x000000ff
        /*03b4*/ 	.word	0x00030c28
        /*03b8*/ 	.short	0x0100
        /*03ba*/ 	.byte	0x08
	.zero		1


	//   ....[5]....
        /*03bc*/ 	.word	0x000004b0
        /*03c0*/ 	.word	0x000000ff
        /*03c4*/ 	.word	0x00030c30
        /*03c8*/ 	.short	0x0100
        /*03ca*/ 	.byte	0x08
	.zero		1


	//   ....[6]....
        /*03cc*/ 	.word	0x000004c0
        /*03d0*/ 	.word	0x000000ff
        /*03d4*/ 	.word	0x00030c40
        /*03d8*/ 	.short	0x0100
        /*03da*/ 	.byte	0x08
	.zero		1


	//   ....[7]....
        /*03dc*/ 	.word	0x000004d0
        /*03e0*/ 	.word	0x000000ff
        /*03e4*/ 	.word	0x00030c38
        /*03e8*/ 	.short	0x0100
        /*03ea*/ 	.byte	0x08
	.zero		1


	//   ....[8]....
        /*03ec*/ 	.word	0x000004e0
        /*03f0*/ 	.word	0x000000ff
        /*03f4*/ 	.word	0x00030c48
        /*03f8*/ 	.short	0x0100
        /*03fa*/ 	.byte	0x08
	.zero		1


	//   ....[9]....
        /*03fc*/ 	.word	0x000011b0
        /*0400*/ 	.word	0x000000e2
        /*0404*/ 	.word	0x00030c00
        /*0408*/ 	.short	0x010a
        /*040a*/ 	.byte	0x3f
	.zero		1


	//   ....[10]....
        /*040c*/ 	.word	0x00001330
        /*0410*/ 	.word	0x000000e2
        /*0414*/ 	.word	0x00030c00
        /*0418*/ 	.short	0x010a
        /*041a*/ 	.byte	0x3f
	.zero		1


	//   ....[11]....
        /*041c*/ 	.word	0x00001a60
        /*0420*/ 	.word	0x00000009
        /*0424*/ 	.word	0x00030c10
        /*0428*/ 	.short	0x010a
        /*042a*/ 	.byte	0x3f
	.zero		1


	//   ....[12]....
        /*042c*/ 	.word	0x00001ad0
        /*0430*/ 	.word	0x00000009
        /*0434*/ 	.word	0x00030c10
        /*0438*/ 	.short	0x010a
        /*043a*/ 	.byte	0x3f
	.zero		1


	//   ....[13]....
        /*043c*/ 	.word	0x00001ee0
        /*0440*/ 	.word	0x00000009
        /*0444*/ 	.word	0x00030c30
        /*0448*/ 	.short	0x010a
        /*044a*/ 	.byte	0x3f
	.zero		1


	//   ....[14]....
        /*044c*/ 	.word	0x00001f60
        /*0450*/ 	.word	0x00000009
        /*0454*/ 	.word	0x00030c30
        /*0458*/ 	.short	0x010a
        /*045a*/ 	.byte	0x3f
	.zero		1


	//   ....[15]....
        /*045c*/ 	.word	0x00004690
        /*0460*/ 	.word	0x0000000a
        /*0464*/ 	.word	0x00000000
        /*0468*/ 	.short	0x0101
        /*046a*/ 	.byte	0x3f
	.zero		1


	//   ....[16]....
        /*046c*/ 	.word	0x00004ad0
        /*0470*/ 	.word	0x00000009
        /*0474*/ 	.word	0x00000000
        /*0478*/ 	.short	0x0101
        /*047a*/ 	.byte	0x3f
	.zero		1


	//   ....[17]....
        /*047c*/ 	.word	0x00008bf0
        /*0480*/ 	.word	0x0000000c
        /*0484*/ 	.word	0x00030c20
        /*0488*/ 	.short	0x010a
        /*048a*/ 	.byte	0x3f
	.zero		1


	//   ....[18]....
        /*048c*/ 	.word	0x000090a0
        /*0490*/ 	.word	0x0000000c
        /*0494*/ 	.word	0x00030c40
        /*0498*/ 	.short	0x010a
        /*049a*/ 	.byte	0x3f
	.zero		1


	//   ....[19]....
        /*049c*/ 	.word	0x000092e0
        /*04a0*/ 	.word	0x0000000c
        /*04a4*/ 	.word	0x00030c28
        /*04a8*/ 	.short	0x010a
        /*04aa*/ 	.byte	0x3f
	.zero		1


	//   ....[20]....
        /*04ac*/ 	.word	0x000094a0
        /*04b0*/ 	.word	0x0000000c
        /*04b4*/ 	.word	0x00030c48
        /*04b8*/ 	.short	0x010a
        /*04ba*/ 	.byte	0x3f
	.zero		1


	//   ....[21]....
        /*04bc*/ 	.word	0x000096b0
        /*04c0*/ 	.word	0x0000000c
        /*04c4*/ 	.word	0x00030c20
        /*04c8*/ 	.short	0x010a
        /*04ca*/ 	.byte	0x3f
	.zero		1


	//   ....[22]....
        /*04cc*/ 	.word	0x000098d0
        /*04d0*/ 	.word	0x0000000c
        /*04d4*/ 	.word	0x00030c40
        /*04d8*/ 	.short	0x010a
        /*04da*/ 	.byte	0x3f
	.zero		1


	//   ....[23]....
        /*04dc*/ 	.word	0x00009ae0
        /*04e0*/ 	.word	0x0000000c
        /*04e4*/ 	.word	0x00030c28
        /*04e8*/ 	.short	0x010a
        /*04ea*/ 	.byte	0x3f
	.zero		1


	//   ....[24]....
        /*04ec*/ 	.word	0x00009cf0
        /*04f0*/ 	.word	0x0000000d
        /*04f4*/ 	.word	0x00030c40
        /*04f8*/ 	.short	0x010a
        /*04fa*/ 	.byte	0x3f
	.zero		1


	//   ....[25]....
        /*04fc*/ 	.word	0x0000a0e0
        /*0500*/ 	.word	0x00000007
        /*0504*/ 	.word	0x00000000
        /*0508*/ 	.short	0x010a
        /*050a*/ 	.byte	0x3f
	.zero		1


	//   ....[26]....
        /*050c*/ 	.word	0x0000a130
        /*0510*/ 	.word	0x0000000b
        /*0514*/ 	.word	0x00000000
        /*0518*/ 	.short	0x010a
        /*051a*/ 	.byte	0x3f
	.zero		1


	//   ....[27]....
        /*051c*/ 	.word	0x0000a190
        /*0520*/ 	.word	0x00000009
        /*0524*/ 	.word	0x00000000
        /*0528*/ 	.short	0x010a
        /*052a*/ 	.byte	0x3f
	.zero		1


	//   ....[28]....
        /*052c*/ 	.word	0x0000a1c0
        /*0530*/ 	.word	0x00000003
        /*0534*/ 	.word	0x00000000
        /*0538*/ 	.short	0x010a
        /*053a*/ 	.byte	0x3f
	.zero		1


	//   ....[29]....
        /*053c*/ 	.word	0x0000a290
        /*0540*/ 	.word	0x000000e2
        /*0544*/ 	.word	0x00030c00
        /*0548*/ 	.short	0x010a
        /*054a*/ 	.byte	0x3f
	.zero		1


	//   ....[30]....
        /*054c*/ 	.word	0x0000a2e0
        /*0550*/ 	.word	0x00000009
        /*0554*/ 	.word	0x00030c10
        /*0558*/ 	.short	0x010a
        /*055a*/ 	.byte	0x3f
	.zero		1


	//   ....[31]....
        /*055c*/ 	.word	0x0000a330
        /*0560*/ 	.word	0x00000009
        /*0564*/ 	.word	0x00030c30
        /*0568*/ 	.short	0x010a
        /*056a*/ 	.byte	0x3f
	.zero		1


	//   ....[32]....
        /*056c*/ 	.word	0x0000a4d0
        /*0570*/ 	.word	0x0000000c
        /*0574*/ 	.word	0x00030c20
        /*0578*/ 	.short	0x010a
        /*057a*/ 	.byte	0x3f
	.zero		1


	//   ....[33]....
        /*057c*/ 	.word	0x0000a520
        /*0580*/ 	.word	0x0000000c
        /*0584*/ 	.word	0x00030c40
        /*0588*/ 	.short	0x010a
        /*058a*/ 	.byte	0x3f
	.zero		1


	//   ....[34]....
        /*058c*/ 	.word	0x0000a570
        /*0590*/ 	.word	0x0000000c
        /*0594*/ 	.word	0x00030c28
        /*0598*/ 	.short	0x010a
        /*059a*/ 	.byte	0x3f
	.zero		1


	//   ....[35]....
        /*059c*/ 	.word	0x0000a5c0
        /*05a0*/ 	.word	0x0000000c
        /*05a4*/ 	.word	0x00030c48
        /*05a8*/ 	.short	0x010a
        /*05aa*/ 	.byte	0x3f
	.zero		1


	//   ....[36]....
        /*05ac*/ 	.word	0x0000a620
        /*05b0*/ 	.word	0x0000000c
        /*05b4*/ 	.word	0x00030c20
        /*05b8*/ 	.short	0x010a
        /*05ba*/ 	.byte	0x3f
	.zero		1


	//   ....[37]....
        /*05bc*/ 	.word	0x0000a670
        /*05c0*/ 	.word	0x0000000c
        /*05c4*/ 	.word	0x00030c40
        /*05c8*/ 	.short	0x010a
        /*05ca*/ 	.byte	0x3f
	.zero		1


	//   ....[38]....
        /*05cc*/ 	.word	0x0000a6c0
        /*05d0*/ 	.word	0x0000000c
        /*05d4*/ 	.word	0x00030c28
        /*05d8*/ 	.short	0x010a
        /*05da*/ 	.byte	0x3f
	.zero		1


	//   ....[39]....
        /*05dc*/ 	.word	0x0000a710
        /*05e0*/ 	.word	0x0000000d
        /*05e4*/ 	.word	0x00030c40
        /*05e8*/ 	.short	0x010a
        /*05ea*/ 	.byte	0x3f
	.zero		1


	//   ....[40]....
        /*05ec*/ 	.word	0x0000a7e0
        /*05f0*/ 	.word	0x00000007
        /*05f4*/ 	.word	0x00000000
        /*05f8*/ 	.short	0x010a
        /*05fa*/ 	.byte	0x3f
	.zero		1


	//   ....[41]....
        /*05fc*/ 	.word	0x0000a830
        /*0600*/ 	.word	0x0000000b
        /*0604*/ 	.word	0x00000000
        /*0608*/ 	.short	0x010a
        /*060a*/ 	.byte	0x3f
	.zero		1


	//   ....[42]....
        /*060c*/ 	.word	0x0000a880
        /*0610*/ 	.word	0x00000009
        /*0614*/ 	.word	0x00000000
        /*0618*/ 	.short	0x010a
        /*061a*/ 	.byte	0x3f
	.zero		1


	//----- nvinfo : EIATTR_NUM_MBARRIERS
	.align		4
.L_1230:
        /*061c*/ 	.byte	0x03, 0x38
        /*061e*/ 	.short	0x0009


	//----- nvinfo : EIATTR_EXIT_INSTR_OFFSETS
	.align		4
        /*0620*/ 	.byte	0x04, 0x1c
        /*0622*/ 	.short	(.L_1232 - .L_1231)


	//   ....[0]....
.L_1231:
        /*0624*/ 	.word	0x0000a210


	//----- nvinfo : EIATTR_MAX_THREADS
	.align		4
.L_1232:
        /*0628*/ 	.byte	0x04, 0x05
        /*062a*/ 	.short	(.L_1234 - .L_1233)
.L_1233:
        /*062c*/ 	.word	0x00000180
        /*0630*/ 	.word	0x00000001
        /*0634*/ 	.word	0x00000001


	//----- nvinfo : EIATTR_CRS_STACK_SIZE
	.align		4
.L_1234:
        /*0638*/ 	.byte	0x04, 0x1e
        /*063a*/ 	.short	(.L_1236 - .L_1235)
.L_1235:
        /*063c*/ 	.word	0x00000000


	//----- nvinfo : EIATTR_CBANK_PARAM_SIZE
	.align		4
.L_1236:
        /*0640*/ 	.byte	0x03, 0x19
        /*0642*/ 	.short	0x06f0


	//----- nvinfo : EIATTR_PARAM_CBANK
	.align		4
        /*0644*/ 	.byte	0x04, 0x0a
        /*0646*/ 	.short	(.L_1238 - .L_1237)
	.align		4
.L_1237:
        /*0648*/ 	.word	index@(.nv.constant0._ZN7cutlass13device_kernelIN5flash11enable_sm90INS1_16FlashAttnBwdSm90INS1_25CollectiveMainloopBwdSm90ILi2ELi2ELi2EN4cute5tupleIJNS5_1CILi1EEES8_S8_EEENS6_IJNS7_ILi128EEESA_NS7_ILi64EEEEEENS_10bfloat16_tEfNS_4arch4Sm90ELb0ELb0ELb0ELb1ELb1ELb1ELb0ELb0ELi2ELi1ELi2ELi2ELb0EEENS1_21CollectiveEpilogueBwdISC_SD_SF_Li256ELb1ELb0ELi1EEENS1_19SingleTileSchedulerILb1ELb0ELb0ELi128EEEEEEEEEvNT_6ParamsE)
        /*064c*/ 	.short	0x0210
        /*064e*/ 	.short	0x06f0


	//----- nvinfo : EIATTR_SW_WAR
	.align		4
.L_1238:
        /*0650*/ 	.byte	0x04, 0x36
        /*0652*/ 	.short	(.L_1240 - .L_1239)
.L_1239:
        /*0654*/ 	.word	0x00000008
.L_1240:


//--------------------- .nv.info._ZN7cutlass13device_kernelIN5flash11enable_sm90INS1_16FlashAttnBwdSm90INS1_25CollectiveMainloopBwdSm90ILi2ELi2ELi2EN4cute5tupleIJNS5_1CILi1EEES8_S8_EEENS6_IJNS7_ILi128EEESA_NS7_ILi64EEEEEENS_10bfloat16_tEfNS_4arch4Sm90ELb0ELb0ELb0ELb1ELb0ELb1ELb0ELb0ELi2ELi1ELi2ELi2ELb0EEENS1_24CollectiveEpilogueBwdGQAISC_fSF_Li256ELb1ELb0EEENS1_19SingleTileSchedulerILb1ELb0ELb0ELi128EEEEEEEEEvNT_6ParamsE --------------------------
	.section	.nv.info._ZN7cutlass13device_kernelIN5flash11enable_sm90INS1_16FlashAttnBwdSm90INS1_25CollectiveMainloopBwdSm90ILi2ELi2ELi2EN4cute5tupleIJNS5_1CILi1EEES8_S8_EEENS6_IJNS7_ILi128EEESA_NS7_ILi64EEEEEENS_10bfloat16_tEfNS_4arch4Sm90ELb0ELb0ELb0ELb1ELb0ELb1ELb0ELb0ELi2ELi1ELi2ELi2ELb0EEENS1_24CollectiveEpilogueBwdGQAISC_fSF_Li256ELb1ELb0EEENS1_19SingleTileSchedulerILb1ELb0ELb0ELi128EEEEEEEEEvNT_6ParamsE,"",@"SHT_CUDA_INFO"
	.sectionflags	@""
	.align	4


	//----- nvinfo : EIATTR_CUDA_API_VERSION
	.align		4
        /*0000*/ 	.byte	0x04, 0x37
        /*0002*/ 	.short	(.L_1242 - .L_1241)
.L_1241:
        /*0004*/ 	.word	0x00000082


	//----- nvinfo : EIATTR_KPARAM_INFO
	.align		4
.L_1242:
        /*0008*/ 	.byte	0x04, 0x17
        /*000a*/ 	.short	(.L_1244 - .L_1243)
.L_1243:
        /*000c*/ 	.word	0x00000000
        /*0010*/ 	.short	0x0000
        /*0012*/ 	.short	0x0070
        /*0014*/ 	.byte	0x00, 0xf0, 0x01, 0x1a


	//----- nvinfo : EIATTR_SPARSE_MMA_MASK
	.align		4
.L_1244:
        /*0018*/ 	.byte	0x03, 0x50
        /*001a*/ 	.short	0x0000


	//----- nvinfo : EIATTR_MAXREG_COUNT
	.align		4
        /*001c*/ 	.byte	0x03, 0x1b
        /*001e*/ 	.short	0x00a8


	//----- nvinfo : EIATTR_NUM_BARRIERS
	.align		4
        /*0020*/ 	.byte	0x02, 0x4c
        /*0022*/ 	.byte	0x10
	.zero		1


	//----- nvinfo : EIATTR_EXTERNS
	.align		4
        /*0024*/ 	.byte	0x04, 0x0f
        /*0026*/ 	.short	(.L_1246 - .L_1245)


	//   ....[0]....
	.align		4
.L_1245:
        /*0028*/ 	.word	index@(__assertfail)


	//----- nvinfo : EIATTR_ANNOTATIONS
	.align		4
.L_1246:
        /*002c*/ 	.byte	0x04, 0x55
        /*002e*/ 	.short	(.L_1248 - .L_1247)


	//   ....[0]....
.L_1247:
        /*0030*/ 	.word	0x00000001
        /*0034*/ 	.byte	0x60, 0x05, 0x00, 0x00, 0x01, 0x00, 0x00, 0x00, 0xd0, 0x07, 0x00, 0x00, 0x01, 0x00, 0x00, 0x00
        /*0044*/ 	.byte	0x50, 0x13, 0x00, 0x00, 0x01, 0x00, 0x00, 0x00, 0x00, 0x19, 0x00, 0x00, 0x01, 0x00, 0x00, 0x00
        /*0054*/ 	.byte	0x40, 0x19, 0x00, 0x00, 0x01, 0x00, 0x00, 0x00, 0x80, 0x19, 0x00, 0x00, 0x01, 0x00, 0x00, 0x00
        /*0064*/ 	.byte	0x20, 0x1b, 0x00, 0x00, 0x01, 0x00, 0x00, 0x00, 0x50, 0x1b, 0x00, 0x00, 0x01, 0x00, 0x00, 0x00
        /*0074*/ 	.byte	0x70, 0x1b, 0x00, 0x00, 0x01, 0x00, 0x00, 0x00, 0x50, 0x4d, 0x00, 0x00, 0x01, 0x00, 0x00, 0x00
        /*0084*/ 	.byte	0x60, 0x76, 0x00, 0x00, 0x01, 0x00, 0x00, 0x00, 0x90, 0x76, 0x00, 0x00, 0x01, 0x00, 0x00, 0x00
        /*0094*/ 	.byte	0x70, 0x81, 0x00, 0x00


	//----- nvinfo : EIATTR_MERCURY_ISA_VERSION
	.align		4
.L_1248:
        /*0098*/ 	.byte	0x03, 0x5f
        /*009a*/ 	.short	0x0101


	//----- nvinfo : EIATTR_INT_WARP_WIDE_INSTR_OFFSETS
	.align		4
        /*009c*/ 	.byte	0x04, 0x31
        /*009e*/ 	.short	(.L_1250 - .L_1249)


	//   ....[0]....
.L_1249:
        /*00a0*/ 	.word	0x00000180


	//   ....[1]....
        /*00a4*/ 	.word	0x00000240


	//   ....[2]....
        /*00a8*/ 	.word	0x00006870


	//----- nvinfo : EIATTR_COOP_GROUP_MASK_REGIDS
	.align		4
.L_1250:
        /*00ac*/ 	.byte	0x04, 0x29
        /*00ae*/ 	.short	(.L_1252 - .L_1251)


	//   ....[0]....
.L_1251:
        /*00b0*/ 	.word	0xffffffff


	//   ....[1]....
        /*00b4*/ 	.word	0xffffffff


	//   ....[2]....
        /*00b8*/ 	.word	0xffffffff


	//   ....[3]....
        /*00bc*/ 	.word	0xffffffff


	//   ....[4]....
        /*00c0*/ 	.word	0xffffffff


	//   ....[5]....
        /*00c4*/ 	.word	0xffffffff


	//   ....[6]....
        /*00c8*/ 	.word	0xffffffff


	//   ....[7]....
        /*00cc*/ 	.word	0xffffffff


	//   ....[8]....
        /*00d0*/ 	.word	0xffffffff


	//   ....[9]....
        /*00d4*/ 	.word	0xffffffff


	//   ....[10]....
        /*00d8*/ 	.word	0xffffffff


	//   ....[11]....
        /*00dc*/ 	.word	0xffffffff


	//   ....[12]....
        /*00e0*/ 	.word	0xffffffff


	//   ....[13]....
        /*00e4*/ 	.word	0xffffffff


	//   ....[14]....
        /*00e8*/ 	.word	0xffffffff


	//   ....[15]....
        /*00ec*/ 	.word	0xffffffff


	//   ....[16]....
        /*00f0*/ 	.word	0xffffffff


	//   ....[17]....
        /*00f4*/ 	.word	0xffffffff


	//   ....[18]....
        /*00f8*/ 	.word	0xffffffff


	//   ....[19]....
        /*00fc*/ 	.word	0xffffffff


	//   ....[20]....
        /*0100*/ 	.word	0xffffffff


	//   ....[21]....
        /*0104*/ 	.word	0xffffffff


	//   ....[22]....
        /*0108*/ 	.word	0xffffffff


	//   ....[23]....
        /*010c*/ 	.word	0xffffffff


	//   ....[24]....
        /*0110*/ 	.word	0xffffffff


	//   ....[25]....
        /*0114*/ 	.word	0xffffffff


	//   ....[26]....
        /*0118*/ 	.word	0xffffffff


	//   ....[27]....
        /*011c*/ 	.word	0xffffffff


	//   ....[28]....
        /*0120*/ 	.word	0xffffffff


	//   ....[29]....
        /*0124*/ 	.word	0xffffffff


	//   ....[30]....
        /*0128*/ 	.word	0xffffffff


	//   ....[31]....
        /*012c*/ 	.word	0xffffffff


	//   ....[32]....
        /*0130*/ 	.word	0xffffffff


	//   ....[33]....
        /*0134*/ 	.word	0xffffffff


	//   ....[34]....
        /*0138*/ 	.word	0xffffffff


	//   ....[35]....
        /*013c*/ 	.word	0xffffffff


	//   ....[36]....
        /*0140*/ 	.word	0xffffffff


	//   ....[37]....
        /*0144*/ 	.word	0xffffffff


	//   ....[38]....
        /*0148*/ 	.word	0xffffffff


	//   ....[39]....
        /*014c*/ 	.word	0xffffffff


	//   ....[40]....
        /*0150*/ 	.word	0xffffffff


	//   ....[41]....
        /*0154*/ 	.word	0xffffffff


	//   ....[42]....
        /*0158*/ 	.word	0xffffffff


	//   ....[43]....
        /*015c*/ 	.word	0xffffffff


	//   ....[44]....
        /*0160*/ 	.word	0xffffffff


	//   ....[45]....
        /*0164*/ 	.word	0xffffffff


	//   ....[46]....
        /*0168*/ 	.word	0xffffffff


	//   ....[47]....
        /*016c*/ 	.word	0xffffffff


	//   ....[48]....
        /*0170*/ 	.word	0xffffffff


	//   ....[49]....
        /*0174*/ 	.word	0xffffffff


	//   ....[50]....
        /*0178*/ 	.word	0xffffffff


	//   ....[51]....
        /*017c*/ 	.word	0xffffffff


	//   ....[52]....
        /*0180*/ 	.word	0xffffffff


	//   ....[53]....
        /*0184*/ 	.word	0xffffffff


	//   ....[54]....
        /*0188*/ 	.word	0xffffffff


	//   ....[55]....
        /*018c*/ 	.word	0xffffffff


	//   ....[56]....
        /*0190*/ 	.word	0xffffffff


	//   ....[57]....
        /*0194*/ 	.word	0xffffffff


	//   ....[58]....
        /*0198*/ 	.word	0xffffffff


	//   ....[59]....
        /*019c*/ 	.word	0xffffffff


	//   ....[60]....
        /*01a0*/ 	.word	0xffffffff


	//   ....[61]....
        /*01a4*/ 	.word	0xffffffff


	//   ....[62]....
        /*01a8*/ 	.word	0xffffffff


	//   ....[63]....
        /*01ac*/ 	.word	0xffffffff


	//   ....[64]....
        /*01b0*/ 	.word	0xffffffff


	//   ....[65]....
        /*01b4*/ 	.word	0xffffffff


	//   ....[66]....
        /*01b8*/ 	.word	0xffffffff


	//   ....[67]....
        /*01bc*/ 	.word	0xffffffff


	//   ....[68]....
        /*01c0*/ 	.word	0xffffffff


	//   ....[69]....
        /*01c4*/ 	.word	0xffffffff


	//   ....[70]....
        /*01c8*/ 	.word	0xffffffff


	//   ....[71]....
        /*01cc*/ 	.word	0x0500000f


	//----- nvinfo : EIATTR_COOP_GROUP_INSTR_OFFSETS
	.align		4
.L_1252:
        /*01d0*/ 	.byte	0x04, 0x28
        /*01d2*/ 	.short	(.L_1254 - .L_1253)


	//   ....[0]....
.L_1253:
        /*01d4*/ 	.word	0x00000060


	//   ....[1]....
        /*01d8*/ 	.word	0x00000190


	//   ....[2]....
        /*01dc*/ 	.word	0x00000220


	//   ....[3]....
        /*01e0*/ 	.word	0x000003a0


	//   ....[4]....
        /*01e4*/ 	.word	0x00000610


	//   ....[5]....
        /*01e8*/ 	.word	0x00001160


	//   ....[6]....
        /*01ec*/ 	.word	0x00002020


	//   ....[7]....
        /*01f0*/ 	.word	0x00002060


	//   ....[8]....
        /*01f4*/ 	.word	0x000020a0


	//   ....[9]....
        /*01f8*/ 	.word	0x00002100


	//   ....[10]....
        /*01fc*/ 	.word	0x000021d0


	//   ....[11]....
        /*0200*/ 	.word	0x00002220


	//   ....[12]....
        /*0204*/ 	.word	0x00002260


	//   ....[13]....
        /*0208*/ 	.word	0x000022a0


	//   ....[14]....
        /*020c*/ 	.word	0x000022e0


	//   ....[15]....
        /*0210*/ 	.word	0x00002320


	//   ....[16]....
        /*0214*/ 	.word	0x00002360


	//   ....[17]....
        /*0218*/ 	.word	0x000023c0


	//   ....[18]....
        /*021c*/ 	.word	0x00002430


	//   ....[19]....
        /*0220*/ 	.word	0x00002470


	//   ....[20]....
        /*0224*/ 	.word	0x000024a0


	//   ....[21]....
        /*0228*/ 	.word	0x000024e0


	//   ....[22]....
        /*022c*/ 	.word	0x00002510


	//   ....[23]....
        /*0230*/ 	.word	0x00002580


	//   ....[24]....
        /*0234*/ 	.word	0x000025c0


	//   ....[25]....
        /*0238*/ 	.word	0x00002630


	//   ....[26]....
        /*023c*/ 	.word	0x00002680


	//   ....[27]....
        /*0240*/ 	.word	0x000026c0


	//   ....[28]....
        /*0244*/ 	.word	0x00002710


	//   ....[29]....
        /*0248*/ 	.word	0x00002750


	//   ....[30]....
        /*024c*/ 	.word	0x000027d0


	//   ....[31]....
        /*0250*/ 	.word	0x00002810


	//   ....[32]....
        /*0254*/ 	.word	0x00002850


	//   ....[33]....
        /*0258*/ 	.word	0x00002a80


	//   ....[34]....
        /*025c*/ 	.word	0x00002ad0


	//   ....[35]....
        /*0260*/ 	.word	0x00002b10


	//   ....[36]....
        /*0264*/ 	.word	0x00002bc0


	//   ....[37]....
        /*0268*/ 	.word	0x00002bf0


	//   ....[38]....
        /*026c*/ 	.word	0x00003050


	//   ....[39]....
        /*0270*/ 	.word	0x00003060


	//   ....[40]....
        /*0274*/ 	.word	0x00003070


	//   ....[41]....
        /*0278*/ 	.word	0x00003080


	//   ....[42]....
        /*027c*/ 	.word	0x00003090


	//   ....[43]....
        /*0280*/ 	.word	0x000030a0


	//   ....[44]....
        /*0284*/ 	.word	0x000030d0


	//   ....[45]....
        /*0288*/ 	.word	0x00003100


	//   ....[46]....
        /*028c*/ 	.word	0x00003140


	//   ....[47]....
        /*0290*/ 	.word	0x00003180


	//   ....[48]....
        /*0294*/ 	.word	0x000031c0


	//   ....[49]....
        /*0298*/ 	.word	0x00003200


	//   ....[50]....
        /*029c*/ 	.word	0x00003240


	//   ....[51]....
        /*02a0*/ 	.word	0x00003280


	//   ....[52]....
        /*02a4*/ 	.word	0x000032c0


	//   ....[53]....
        /*02a8*/ 	.word	0x00003320


	//   ....[54]....
        /*02ac*/ 	.word	0x00003360


	//   ....[55]....
        /*02b0*/ 	.word	0x000033a0


	//   ....[56]....
        /*02b4*/ 	.word	0x000033e0


	//   ....[57]....
        /*02b8*/ 	.word	0x00003420


	//   ....[58]....
        /*02bc*/ 	.word	0x00003460


	//   ....[59]....
        /*02c0*/ 	.word	0x000034a0


	//   ....[60]....
        /*02c4*/ 	.word	0x000034e0


	//   ....[61]....
        /*02c8*/ 	.word	0x00003520


	//   ....[62]....
        /*02cc*/ 	.word	0x00003560


	//   ....[63]....
        /*02d0*/ 	.word	0x000035a0


	//   ....[64]....
        /*02d4*/ 	.word	0x000035e0


	//   ....[65]....
        /*02d8*/ 	.word	0x00003620


	//   ....[66]....
        /*02dc*/ 	.word	0x00003660


	//   ....[67]....
        /*02e0*/ 	.word	0x000036a0


	//   ....[68]....
        /*02e4*/ 	.word	0x000036e0


	//   ....[69]....
        /*02e8*/ 	.word	0x00003720


	//   ....[70]....
        /*02ec*/ 	.word	0x000055d0


	//   ....[71]....
        /*02f0*/ 	.word	0x000083e0


	//----- nvinfo : EIATTR_REG_RECONFIG
	.align		4
.L_1254:
        /*02f4*/ 	.byte	0x01, 0x54
	.zero		2


	//----- nvinfo : EIATTR_SYSCALL_OFFSETS
	.align		4
        /*02f8*/ 	.byte	0x04, 0x46
        /*02fa*/ 	.short	(.L_1256 - .L_1255)


	//   ....[0]....
.L_1255:
        /*02fc*/ 	.word	0x00000dc0


	//   ....[1]....
        /*0300*/ 	.word	0x00000eb0


	//   ....[2]....
        /*0304*/ 	.word	0x00001010


	//   ....[3]....
        /*0308*/ 	.word	0x00001100


	//----- nvinfo : EIATTR_MBARRIER_INSTR_OFFSETS
	.align		4
.L_1256:
        /*030c*/ 	.byte	0x04, 0x39
        /*030e*/ 	.short	(.L_1258 - .L_1257)


	//   ....[0]....
.L_1257:
        /*0310*/ 	.word	0x00000260
        /*0314*/ 	.word	0x000000ff
        /*0318*/ 	.word	0x00030c00
        /*031c*/ 	.short	0x0100
        /*031e*/ 	.byte	0x06
	.zero		1


	//   ....[1]....
        /*0320*/ 	.word	0x00000350
        /*0324*/ 	.word	0x000000ff
        /*0328*/ 	.word	0x00030c10
        /*032c*/ 	.short	0x0100
        /*032e*/ 	.byte	0x08
	.zero		1


	//   ....[2]....
        /*0330*/ 	.word	0x00000360
        /*0334*/ 	.word	0x000000ff
        /*0338*/ 	.word	0x00030c20
        /*033c*/ 	.short	0x0100
        /*033e*/ 	.byte	0x08
	.zero		1


	//   ....[3]....
        /*0340*/ 	.word	0x00000370
        /*0344*/ 	.word	0x000000ff
        /*0348*/ 	.word	0x00030c18
        /*034c*/ 	.short	0x0100
        /*034e*/ 	.byte	0x08
	.zero		1


	//   ....[4]....
        /*0350*/ 	.word	0x00000380
        /*0354*/ 	.word	0x000000ff
        /*0358*/ 	.word	0x00030c28
        /*035c*/ 	.short	0x0100
        /*035e*/ 	.byte	0x08
	.zero		1


	//   ....[5]....
        /*0360*/ 	.word	0x000004b0
        /*0364*/ 	.word	0x000000ff
        /*0368*/ 	.word	0x00030c30
        /*036c*/ 	.short	0x0100
        /*036e*/ 	.byte	0x08
	.zero		1


	//   ....[6]....
        /*0370*/ 	.word	0x000004c0
        /*0374*/ 	.word	0x000000ff
        /*0378*/ 	.word	0x00030c40
        /*037c*/ 	.short	0x0100
        /*037e*/ 	.byte	0x08
	.zero		1


	//   ....[7]....
        /*0380*/ 	.word	0x000004d0
        /*0384*/ 	.word	0x000000ff
        /*0388*/ 	.word	0x00030c38
        /*038c*/ 	.short	0x0100
        /*038e*/ 	.byte	0x08
	.zero		1


	//   ....[8]....
        /*0390*/ 	.word	0x000004e0
        /*0394*/ 	.word	0x000000ff
        /*0398*/ 	.word	0x00030c48
        /*039c*/ 	.short	0x0100
        /*039e*/ 	.byte	0x08
	.zero		1


	//   ....[9]....
        /*03a0*/ 	.word	0x000011b0
        /*03a4*/ 	.word	0x000000e2
        /*03a8*/ 	.word	0x00030c00
        /*03ac*/ 	.short	0x010a
        /*03ae*/ 	.byte	0x3f
	.zero		1


	//   ....[10]....
        /*03b0*/ 	.word	0x00001330
        /*03b4*/ 	.word	0x000000e2
        /*03b8*/ 	.word	0x00030c00
        /*03bc*/ 	.short	0x010a
        /*03be*/ 	.byte	0x3f
	.zero		1


	//   ....[11]....
        /*03c0*/ 	.word	0x00001a60
        /*03c4*/ 	.word	0x00000009
        /*03c8*/ 	.word	0x00030c10
        /*03cc*/ 	.short	0x010a
        /*03ce*/ 	.byte	0x3f
	.zero		1


	//   ....[12]....
        /*03d0*/ 	.word	0x00001ad0
        /*03d4*/ 	.word	0x00000009
        /*03d8*/ 	.word	0x00030c10
        /*03dc*/ 	.short	0x010a
        /*03de*/ 	.byte	0x3f
	.zero		1


	//   ....[13]....
        /*03e0*/ 	.word	0x00001ee0
        /*03e4*/ 	.word	0x00000009
        /*03e8*/ 	.word	0x00030c30
        /*03ec*/ 	.short	0x010a
        /*03ee*/ 	.byte	0x3f
	.zero		1


	//   ....[14]....
        /*03f0*/ 	.word	0x00001f60
        /*03f4*/ 	.word	0x00000009
        /*03f8*/ 	.word	0x00030c30
        /*03fc*/ 	.short	0x010a
        /*03fe*/ 	.byte	0x3f
	.zero		1


	//   ....[15]....
        /*0400*/ 	.word	0x00004690
        /*0404*/ 	.word	0x0000000a
        /*0408*/ 	.word	0x00000000
        /*040c*/ 	.short	0x0101
        /*040e*/ 	.byte	0x3f
	.zero		1


	//   ....[16]....
        /*0410*/ 	.word	0x00004ad0
        /*0414*/ 	.word	0x00000009
        /*0418*/ 	.word	0x00000000
        /*041c*/ 	.short	0x0101
        /*041e*/ 	.byte	0x3f
	.zero		1


	//   ....[17]....
        /*0420*/ 	.word	0x00006d70
        /*0424*/ 	.word	0x0000000c
        /*0428*/ 	.word	0x00030c20
        /*042c*/ 	.short	0x010a
        /*042e*/ 	.byte	0x3f
	.zero		1


	//   ....[18]....
        /*0430*/ 	.word	0x00007220
        /*0434*/ 	.word	0x0000000c
        /*0438*/ 	.word	0x00030c40
        /*043c*/ 	.short	0x010a
        /*043e*/ 	.byte	0x3f
	.zero		1


	//   ....[19]....
        /*0440*/ 	.word	0x00007460
        /*0444*/ 	.word	0x0000000c
        /*0448*/ 	.word	0x00030c28
        /*044c*/ 	.short	0x010a
        /*044e*/ 	.byte	0x3f
	.zero		1


	//   ....[20]....
        /*0450*/ 	.word	0x00007620
        /*0454*/ 	.word	0x0000000c
        /*0458*/ 	.word	0x00030c48
        /*045c*/ 	.short	0x010a
        /*045e*/ 	.byte	0x3f
	.zero		1


	//   ....[21]....
        /*0460*/ 	.word	0x00007830
        /*0464*/ 	.word	0x0000000c
        /*0468*/ 	.word	0x00030c20
        /*046c*/ 	.short	0x010a
        /*046e*/ 	.byte	0x3f
	.zero		1


	//   ....[22]....
        /*0470*/ 	.word	0x00007a50
        /*0474*/ 	.word	0x0000000c
        /*0478*/ 	.word	0x00030c40
        /*047c*/ 	.short	0x010a
        /*047e*/ 	.byte	0x3f
	.zero		1


	//   ....[23]....
        /*0480*/ 	.word	0x00007c60
        /*0484*/ 	.word	0x0000000c
        /*0488*/ 	.word	0x00030c28
        /*048c*/ 	.short	0x010a
        /*048e*/ 	.byte	0x3f
	.zero		1


	//   ....[24]....
        /*0490*/ 	.word	0x00007e70
        /*0494*/ 	.word	0x0000000d
        /*0498*/ 	.word	0x00030c40
        /*049c*/ 	.short	0x010a
        /*049e*/ 	.byte	0x3f
	.zero		1


	//   ....[25]....
        /*04a0*/ 	.word	0x00008260
        /*04a4*/ 	.word	0x00000007
        /*04a8*/ 	.word	0x00000000
        /*04ac*/ 	.short	0x010a
        /*04ae*/ 	.byte	0x3f
	.zero		1


	//   ....[26]....
        /*04b0*/ 	.word	0x000082b0
        /*04b4*/ 	.word	0x0000000b
        /*04b8*/ 	.word	0x00000000
        /*04bc*/ 	.short	0x010a
        /*04be*/ 	.byte	0x3f
	.zero		1


	//   ....[27]....
        /*04c0*/ 	.word	0x00008310
        /*04c4*/ 	.word	0x00000009
        /*04c8*/ 	.word	0x00000000
        /*04cc*/ 	.short	0x010a
        /*04ce*/ 	.byte	0x3f
	.zero		1


	//   ....[28]....
        /*04d0*/ 	.word	0x00008340
        /*04d4*/ 	.word	0x00000003
        /*04d8*/ 	.word	0x00000000
        /*04dc*/ 	.short	0x010a
        /*04de*/ 	.byte	0x3f
	.zero		1


	//   ....[29]....
        /*04e0*/ 	.word	0x00008410
        /*04e4*/ 	.word	0x000000e2
        /*04e8*/ 	.word	0x00030c00
        /*04ec*/ 	.short	0x010a
        /*04ee*/ 	.byte	0x3f
	.zero		1


	//   ....[30]....
        /*04f0*/ 	.word	0x00008460
        /*04f4*/ 	.word	0x00000009
        /*04f8*/ 	.word	0x00030c10
        /*04fc*/ 	.short	0x010a
        /*04fe*/ 	.byte	0x3f
	.zero		1


	//   ....[31]....
        /*0500*/ 	.word	0x000084b0
        /*0504*/ 	.word	0x00000009
        /*0508*/ 	.word	0x00030c30
        /*050c*/ 	.short	0x010a
        /*050e*/ 	.byte	0x3f
	.zero		1


	//   ....[32]....
        /*0510*/ 	.word	0x00008500
        /*0514*/ 	.word	0x0000000c
        /*0518*/ 	.word	0x00030c20
        /*051c*/ 	.short	0x010a
        /*051e*/ 	.byte	0x3f
	.zero		1


	//   ....[33]....
        /*0520*/ 	.word	0x00008550
        /*0524*/ 	.word	0x0000000c
        /*0528*/ 	.word	0x00030c40
        /*052c*/ 	.short	0x010a
        /*052e*/ 	.byte	0x3f
	.zero		1


	//   ....[34]....
        /*0530*/ 	.word	0x000085a0
        /*0534*/ 	.word	0x0000000c
        /*0538*/ 	.word	0x00030c28
        /*053c*/ 	.short	0x010a
        /*053e*/ 	.byte	0x3f
	.zero		1


	//   ....[35]....
        /*0540*/ 	.word	0x000085f0
        /*0544*/ 	.word	0x0000000c
        /*0548*/ 	.word	0x00030c48
        /*054c*/ 	.short	0x010a
        /*054e*/ 	.byte	0x3f
	.zero		1


	//   ....[36]....
        /*0550*/ 	.word	0x00008650
        /*0554*/ 	.word	0x0000000c
        /*0558*/ 	.word	0x00030c20
        /*055c*/ 	.short	0x010a
        /*055e*/ 	.byte	0x3f
	.zero		1


	//   ....[37]....
        /*0560*/ 	.word	0x000086a0
        /*0564*/ 	.word	0x0000000c
        /*0568*/ 	.word	0x00030c40
        /*056c*/ 	.short	0x010a
        /*056e*/ 	.byte	0x3f
	.zero		1


	//   ....[38]....
        /*0570*/ 	.word	0x000086f0
        /*0574*/ 	.word	0x0000000c
        /*0578*/ 	.word	0x00030c28
        /*057c*/ 	.short	0x010a
        /*057e*/ 	.byte	0x3f
	.zero		1


	//   ....[39]....
        /*0580*/ 	.word	0x00008740
        /*0584*/ 	.word	0x0000000d
        /*0588*/ 	.word	0x00030c40
        /*058c*/ 	.short	0x010a
        /*058e*/ 	.byte	0x3f
	.zero		1


	//   ....[40]....
        /*0590*/ 	.word	0x00008820
        /*0594*/ 	.word	0x00000007
        /*0598*/ 	.word	0x00000000
        /*059c*/ 	.short	0x010a
        /*059e*/ 	.byte	0x3f
	.zero		1


	//   ....[41]....
        /*05a0*/ 	.word	0x00008870
        /*05a4*/ 	.word	0x0000000b
        /*05a8*/ 	.word	0x00000000
        /*05ac*/ 	.short	0x010a
        /*05ae*/ 	.byte	0x3f
	.zero		1


	//   ....[42]....
        /*05b0*/ 	.word	0x000088c0
        /*05b4*/ 	.word	0x00000009
        /*05b8*/ 	.word	0x00000000
        /*05bc*/ 	.short	0x010a
        /*05be*/ 	.byte	0x3f
	.zero		1


	//----- nvinfo : EIATTR_NUM_MBARRIERS
	.align		4
.L_1258:
        /*05c0*/ 	.byte	0x03, 0x38
        /*05c2*/ 	.short	0x0009


	//----- nvinfo : EIATTR_EXIT_INSTR_OFFSETS
	.align		4
        /*05c4*/ 	.byte	0x04, 0x1c
        /*05c6*/ 	.short	(.L_1260 - .L_1259)


	//   ....[0]....
.L_1259:
        /*05c8*/ 	.word	0x00008390


	//----- nvinfo : EIATTR_MAX_THREADS
	.align		4
.L_1260:
        /*05cc*/ 	.byte	0x04, 0x05
        /*05ce*/ 	.short	(.L_1262 - .L_1261)
.L_1261:
        /*05d0*/ 	.word	0x00000180
        /*05d4*/ 	.word	0x00000001
        /*05d8*/ 	.word	0x00000001


	//----- nvinfo : EIATTR_CRS_STACK_SIZE
	.align		4
.L_1262:
        /*05dc*/ 	.byte	0x04, 0x1e
        /*05de*/ 	.short	(.L_1264 - .L_1263)
.L_1263:
        /*05e0*/ 	.word	0x00000000


	//----- nvinfo : EIATTR_CBANK_PARAM_SIZE
	.align		4
.L_1264:
        /*05e4*/ 	.byte	0x03, 0x19
        /*05e6*/ 	.short	0x06f0


	//----- nvinfo : EIATTR_PARAM_CBANK
	.align		4
        /*05e8*/ 	.byte	0x04, 0x0a
        /*05ea*/ 	.short	(.L_1266 - .L_1265)
	.align		4
.L_1265:
        /*05ec*/ 	.word	index@(.nv.constant0._ZN7cutlass13device_kernelIN5flash11enable_sm90INS1_16FlashAttnBwdSm90INS1_25CollectiveMainloopBwdSm90ILi2ELi2ELi2EN4cute5tupleIJNS5_1CILi1EEES8_S8_EEENS6_IJNS7_ILi128EEESA_NS7_ILi64EEEEEENS_10bfloat16_tEfNS_4arch4Sm90ELb0ELb0ELb0ELb1ELb0ELb1ELb0ELb0ELi2ELi1ELi2ELi2ELb0EEENS1_24CollectiveEpilogueBwdGQAISC_fSF_Li256ELb1ELb0EEENS1_19SingleTileSchedulerILb1ELb0ELb0ELi128EEEEEEEEEvNT_6ParamsE)
        /*05f0*/ 	.short	0x0210
        /*05f2*/ 	.short	0x06f0


	//----- nvinfo : EIATTR_SW_WAR
	.align		4
.L_1266:
        /*05f4*/ 	.byte	0x04, 0x36
        /*05f6*/ 	.short	(.L_1268 - .L_1267)
.L_1267:
        /*05f8*/ 	.word	0x00000008
.L_1268:


//--------------------- .nv.info._ZN7cutlass13device_kernelIN5flash11enable_sm90INS1_16FlashAttnBwdSm90INS1_25CollectiveMainloopBwdSm90ILi2ELi2ELi2EN4cute5tupleIJNS5_1CILi1EEES8_S8_EEENS6_IJNS7_ILi128EEESA_NS7_ILi64EEEEEENS_10bfloat16_tEfNS_4arch4Sm90ELb0ELb0ELb0ELb1ELb1ELb1ELb0ELb0ELi2ELi1ELi2ELi2ELb0EEENS1_24CollectiveEpilogueBwdGQAISC_fSF_Li256ELb1ELb1EEENS1_19SingleTileSchedulerILb1ELb0ELb0ELi128EEEEEEEEEvNT_6ParamsE --------------------------
	.section	.nv.info._ZN7cutlass13device_kernelIN5flash11enable_sm90INS1_16FlashAttnBwdSm90INS1_25CollectiveMainloopBwdSm90ILi2ELi2ELi2EN4cute5tupleIJNS5_1CILi1EEES8_S8_EEENS6_IJNS7_ILi128EEESA_NS7_ILi64EEEEEENS_10bfloat16_tEfNS_4arch4Sm90ELb0ELb0ELb0ELb1ELb1ELb1ELb0ELb0ELi2ELi1ELi2ELi2ELb0EEENS1_24CollectiveEpilogueBwdGQAISC_fSF_Li256ELb1ELb1EEENS1_19SingleTileSchedulerILb1ELb0ELb0ELi128EEEEEEEEEvNT_6ParamsE,"",@"SHT_CUDA_INFO"
	.sectionflags	@""
	.align	4


	//----- nvinfo : EIATTR_CUDA_API_VERSION
	.align		4
        /*0000*/ 	.byte	0x04, 0x37
        /*0002*/ 	.short	(.L_1270 - .L_1269)
.L_1269:
        /*0004*/ 	.word	0x00000082


	//----- nvinfo : EIATTR_KPARAM_INFO
	.align		4
.L_1270:
        /*0008*/ 	.byte	0x04, 0x17
        /*000a*/ 	.short	(.L_1272 - .L_1271)
.L_1271:
        /*000c*/ 	.word	0x00000000
        /*0010*/ 	.short	0x0000
        /*0012*/ 	.short	0x0070
        /*0014*/ 	.byte	0x00, 0xf0, 0x01, 0x1a


	//----- nvinfo : EIATTR_SPARSE_MMA_MASK
	.align		4
.L_1272:
        /*0018*/ 	.byte	0x03, 0x50
        /*001a*/ 	.short	0x0000


	//----- nvinfo : EIATTR_MAXREG_COUNT
	.align		4
        /*001c*/ 	.byte	0x03, 0x1b
        /*001e*/ 	.short	0x00a8


	//----- nvinfo : EIATTR_NUM_BARRIERS
	.align		4
        /*0020*/ 	.byte	0x02, 0x4c
        /*0022*/ 	.byte	0x10
	.zero		1


	//----- nvinfo : EIATTR_EXTERNS
	.align		4
        /*0024*/ 	.byte	0x04, 0x0f
        /*0026*/ 	.short	(.L_1274 - .L_1273)


	//   ....[0]....
	.align		4
.L_1273:
        /*0028*/ 	.word	index@(__assertfail)


	//----- nvinfo : EIATTR_ANNOTATIONS
	.align		4
.L_1274:
        /*002c*/ 	.byte	0x04, 0x55
        /*002e*/ 	.short	(.L_1276 - .L_1275)


	//   ....[0]....
.L_1275:
        /* <DEDUP_REMOVED lines=8> */


	//----- nvinfo : EIATTR_MERCURY_ISA_VERSION
	.align		4
.L_1276:
        /*0098*/ 	.byte	0x03, 0x5f
        /*009a*/ 	.short	0x0101


	//----- nvinfo : EIATTR_INT_WARP_WIDE_INSTR_OFFSETS
	.align		4
        /*009c*/ 	.byte	0x04, 0x31
        /*009e*/ 	.short	(.L_1278 - .L_1277)


	//   ....[0]....
.L_1277:
        /*00a0*/ 	.word	0x00000180


	//   ....[1]....
        /*00a4*/ 	.word	0x00000240


	//   ....[2]....
        /*00a8*/ 	.word	0x00006750


	//   ....[3]....
        /*00ac*/ 	.word	0x00006bc0


	//   ....[4]....
        /*00b0*/ 	.word	0x00007190


	//   ....[5]....
        /*00b4*/ 	.word	0x00007510


	//----- nvinfo : EIATTR_COOP_GROUP_MASK_REGIDS
	.align		4
.L_1278:
        /*00b8*/ 	.byte	0x04, 0x29
        /*00ba*/ 	.short	(.L_1280 - .L_1279)


	//   ....[0]....
.L_1279:
        /*00bc*/ 	.word	0xffffffff


	//   ....[1]....
        /*00c0*/ 	.word	0xffffffff


	//   ....[2]....
        /*00c4*/ 	.word	0xffffffff


	//   ....[3]....
        /*00c8*/ 	.word	0xffffffff


	//   ....[4]....
        /*00cc*/ 	.word	0xffffffff


	//   ....[5]....
        /*00d0*/ 	.word	0xffffffff


	//   ....[6]....
        /*00d4*/ 	.word	0xffffffff


	//   ....[7]....
        /*00d8*/ 	.word	0xffffffff


	//   ....[8]....
        /*00dc*/ 	.word	0xffffffff


	//   ....[9]....
        /*00e0*/ 	.word	0xffffffff


	//   ....[10]....
        /*00e4*/ 	.word	0xffffffff


	//   ....[11]....
        /*00e8*/ 	.word	0xffffffff


	//   ....[12]....
        /*00ec*/ 	.word	0xffffffff


	//   ....[13]....
        /*00f0*/ 	.word	0xffffffff


	//   ....[14]....
        /*00f4*/ 	.word	0xffffffff


	//   ....[15]....
        /*00f8*/ 	.word	0xffffffff


	//   ....[16]....
        /*00fc*/ 	.word	0xffffffff


	//   ....[17]....
        /*0100*/ 	.word	0xffffffff


	//   ....[18]....
        /*0104*/ 	.word	0xffffffff


	//   ....[19]....
        /*0108*/ 	.word	0xffffffff


	//   ....[20]....
        /*010c*/ 	.word	0xffffffff


	//   ....[21]....
        /*0110*/ 	.word	0xffffffff


	//   ....[22]....
        /*0114*/ 	.word	0xffffffff


	//   ....[23]....
        /*0118*/ 	.word	0xffffffff


	//   ....[24]....
        /*011c*/ 	.word	0xffffffff


	//   ....[25]....
        /*0120*/ 	.word	0xffffffff


	//   ....[26]....
        /*0124*/ 	.word	0xffffffff


	//   ....[27]....
        /*0128*/ 	.word	0xffffffff


	//   ....[28]....
        /*012c*/ 	.word	0xffffffff


	//   ....[29]....
        /*0130*/ 	.word	0xffffffff


	//   ....[30]....
        /*0134*/ 	.word	0xffffffff


	//   ....[31]....
        /*0138*/ 	.word	0xffffffff


	//   ....[32]....
        /*013c*/ 	.word	0xffffffff


	//   ....[33]....
        /*0140*/ 	.word	0xffffffff


	//   ....[34]....
        /*0144*/ 	.word	0xffffffff


	//   ....[35]....
        /*0148*/ 	.word	0xffffffff


	//   ....[36]....
        /*014c*/ 	.word	0xffffffff


	//   ....[37]....
        /*0150*/ 	.word	0xffffffff


	//   ....[38]....
        /*0154*/ 	.word	0xffffffff


	//   ....[39]....
        /*0158*/ 	.word	0xffffffff


	//   ....[40]....
        /*015c*/ 	.word	0xffffffff


	//   ....[41]....
        /*0160*/ 	.word	0xffffffff


	//   ....[42]....
        /*0164*/ 	.word	0xffffffff


	//   ....[43]....
        /*0168*/ 	.word	0xffffffff


	//   ....[44]....
        /*016c*/ 	.word	0xffffffff


	//   ....[45]....
        /*0170*/ 	.word	0xffffffff


	//   ....[46]....
        /*0174*/ 	.word	0xffffffff


	//   ....[47]....
        /*0178*/ 	.word	0xffffffff


	//   ....[48]....
        /*017c*/ 	.word	0xffffffff


	//   ....[49]....
        /*0180*/ 	.word	0xffffffff


	//   ....[50]....
        /*0184*/ 	.word	0xffffffff


	//   ....[51]....
        /*0188*/ 	.word	0xffffffff


	//   ....[52]....
        /*018c*/ 	.word	0xffffffff


	//   ....[53]....
        /*0190*/ 	.word	0xffffffff


	//   ....[54]....
        /*0194*/ 	.word	0xffffffff


	//   ....[55]....
        /*0198*/ 	.word	0xffffffff


	//   ....[56]....
        /*019c*/ 	.word	0xffffffff


	//   ....[57]....
        /*01a0*/ 	.word	0xffffffff


	//   ....[58]....
        /*01a4*/ 	.word	0xffffffff


	//   ....[59]....
        /*01a8*/ 	.word	0xffffffff


	//   ....[60]....
        /*01ac*/ 	.word	0xffffffff


	//   ....[61]....
        /*01b0*/ 	.word	0xffffffff


	//   ....[62]....
        /*01b4*/ 	.word	0xffffffff


	//   ....[63]....
        /*01b8*/ 	.word	0xffffffff


	//   ....[64]....
        /*01bc*/ 	.word	0xffffffff


	//   ....[65]....
        /*01c0*/ 	.word	0xffffffff


	//   ....[66]....
        /*01c4*/ 	.word	0xffffffff


	//   ....[67]....
        /*01c8*/ 	.word	0xffffffff


	//   ....[68]....
        /*01cc*/ 	.word	0xffffffff


	//   ....[69]....
        /*01d0*/ 	.word	0xffffffff


	//   ....[70]....
        /*01d4*/ 	.word	0xffffffff


	//   ....[71]....
        /*01d8*/ 	.word	0xffffffff


	//   ....[72]....
        /*01dc*/ 	.word	0xffffffff


	//   ....[73]....
        /*01e0*/ 	.word	0xffffffff


	//   ....[74]....
        /*01e4*/ 	.word	0xffffffff


	//   ....[75]....
        /*01e8*/ 	.word	0xffffffff


	//   ....[76]....
        /*01ec*/ 	.word	0xffffffff


	//   ....[77]....
        /*01f0*/ 	.word	0xffffffff


	//   ....[78]....
        /*01f4*/ 	.word	0xffffffff


	//   ....[79]....
        /*01f8*/ 	.word	0xffffffff


	//   ....[80]....
        /*01fc*/ 	.word	0xffffffff


	//   ....[81]....
        /*0200*/ 	.word	0x0500000f


	//   ....[82]....
        /*0204*/ 	.word	0x0500000f


	//   ....[83]....
        /*0208*/ 	.word	0x0500000f


	//   ....[84]....
        /*020c*/ 	.word	0x0500000f


	//   ....[85]....
        /*0210*/ 	.word	0x0500000f


	//   ....[86]....
        /*0214*/ 	.word	0x0500000f


	//----- nvinfo : EIATTR_COOP_GROUP_INSTR_OFFSETS
	.align		4
.L_1280:
        /*0218*/ 	.byte	0x04, 0x28
        /*021a*/ 	.short	(.L_1282 - .L_1281)


	//   ....[0]....
.L_1281:
        /*021c*/ 	.word	0x00000060


	//   ....[1]....
        /*0220*/ 	.word	0x00000190


	//   ....[2]....
        /*0224*/ 	.word	0x00000220


	//   ....[3]....
        /*0228*/ 	.word	0x000003a0


	//   ....[4]....
        /*022c*/ 	.word	0x00000610


	//   ....[5]....
        /*0230*/ 	.word	0x00001160


	//   ....[6]....
        /*0234*/ 	.word	0x00002020


	//   ....[7]....
        /*0238*/ 	.word	0x00002060


	//   ....[8]....
        /*023c*/ 	.word	0x000020a0


	//   ....[9]....
        /*0240*/ 	.word	0x00002100


	//   ....[10]....
        /*0244*/ 	.word	0x000021d0


	//   ....[11]....
        /*0248*/ 	.word	0x00002220


	//   ....[12]....
        /*024c*/ 	.word	0x00002260


	//   ....[13]....
        /*0250*/ 	.word	0x000022a0


	//   ....[14]....
        /*0254*/ 	.word	0x000022e0


	//   ....[15]....
        /*0258*/ 	.word	0x00002320


	//   ....[16]....
        /*025c*/ 	.word	0x00002360


	//   ....[17]....
        /*0260*/ 	.word	0x000023c0


	//   ....[18]....
        /*0264*/ 	.word	0x00002430


	//   ....[19]....
        /*0268*/ 	.word	0x00002470


	//   ....[20]....
        /*026c*/ 	.word	0x000024a0


	//   ....[21]....
        /*0270*/ 	.word	0x000024e0


	//   ....[22]....
        /*0274*/ 	.word	0x00002510


	//   ....[23]....
        /*0278*/ 	.word	0x00002580


	//   ....[24]....
        /*027c*/ 	.word	0x000025c0


	//   ....[25]....
        /*0280*/ 	.word	0x00002630


	//   ....[26]....
        /*0284*/ 	.word	0x00002680


	//   ....[27]....
        /*0288*/ 	.word	0x000026c0


	//   ....[28]....
        /*028c*/ 	.word	0x00002710


	//   ....[29]....
        /*0290*/ 	.word	0x00002750


	//   ....[30]....
        /*0294*/ 	.word	0x000027d0


	//   ....[31]....
        /*0298*/ 	.word	0x00002810


	//   ....[32]....
        /*029c*/ 	.word	0x00002850


	//   ....[33]....
        /*02a0*/ 	.word	0x00002a80


	//   ....[34]....
        /*02a4*/ 	.word	0x00002ad0


	//   ....[35]....
        /*02a8*/ 	.word	0x00002b10


	//   ....[36]....
        /*02ac*/ 	.word	0x00002bc0


	//   ....[37]....
        /*02b0*/ 	.word	0x00002bf0


	//   ....[38]....
        /*02b4*/ 	.word	0x00003050


	//   ....[39]....
        /*02b8*/ 	.word	0x00003060


	//   ....[40]....
        /*02bc*/ 	.word	0x00003070


	//   ....[41]....
        /*02c0*/ 	.word	0x00003080


	//   ....[42]....
        /*02c4*/ 	.word	0x00003090


	//   ....[43]....
        /*02c8*/ 	.word	0x000030a0


	//   ....[44]....
        /*02cc*/ 	.word	0x000030d0


	//   ....[45]....
        /*02d0*/ 	.word	0x00003100


	//   ....[46]....
        /*02d4*/ 	.word	0x00003140


	//   ....[47]....
        /*02d8*/ 	.word	0x00003180


	//   ....[48]....
        /*02dc*/ 	.word	0x000031c0


	//   ....[49]....
        /*02e0*/ 	.word	0x00003200


	//   ....[50]....
        /*02e4*/ 	.word	0x00003240


	//   ....[51]....
        /*02e8*/ 	.word	0x00003280


	//   ....[52]....
        /*02ec*/ 	.word	0x000032c0


	//   ....[53]....
        /*02f0*/ 	.word	0x00003320


	//   ....[54]....
        /*02f4*/ 	.word	0x00003360


	//   ....[55]....
        /*02f8*/ 	.word	0x000033a0


	//   ....[56]....
        /*02fc*/ 	.word	0x000033e0


	//   ....[57]....
        /*0300*/ 	.word	0x00003420


	//   ....[58]....
        /*0304*/ 	.word	0x00003460


	//   ....[59]....
        /*0308*/ 	.word	0x000034a0


	//   ....[60]....
        /*030c*/ 	.word	0x000034e0


	//   ....[61]....
        /*0310*/ 	.word	0x00003520


	//   ....[62]....
        /*0314*/ 	.word	0x00003560


	//   ....[63]....
        /*0318*/ 	.word	0x000035a0


	//   ....[64]....
        /*031c*/ 	.word	0x000035e0


	//   ....[65]....
        /*0320*/ 	.word	0x00003620


	//   ....[66]....
        /*0324*/ 	.word	0x00003660


	//   ....[67]....
        /*0328*/ 	.word	0x000036a0


	//   ....[68]....
        /*032c*/ 	.word	0x000036e0


	//   ....[69]....
        /*0330*/ 	.word	0x00003720


	//   ....[70]....
        /*0334*/ 	.word	0x000053f0


	//   ....[71]....
        /*0338*/ 	.word	0x00005580


	//   ....[72]....
        /*033c*/ 	.word	0x000057d0


	//   ....[73]....
        /*0340*/ 	.word	0x00005960


	//   ....[74]....
        /*0344*/ 	.word	0x00005a70


	//   ....[75]....
        /*0348*/ 	.word	0x000063f0


	//   ....[76]....
        /*034c*/ 	.word	0x00006680


	//   ....[77]....
        /*0350*/ 	.word	0x000068c0


	//   ....[78]....
        /*0354*/ 	.word	0x00006af0


	//   ....[79]....
        /*0358*/ 	.word	0x00006da0


	//   ....[80]....
        /*035c*/ 	.word	0x000070d0


	//   ....[81]....
        /*0360*/ 	.word	0x00009080


	//   ....[82]....
        /*0364*/ 	.word	0x000091d0


	//   ....[83]....
        /*0368*/ 	.word	0x00009240


	//   ....[84]....
        /*036c*/ 	.word	0x000092b0


	//   ....[85]....
        /*0370*/ 	.word	0x00009320


	//   ....[86]....
        /*0374*/ 	.word	0x00009390


	//----- nvinfo : EIATTR_REG_RECONFIG
	.align		4
.L_1282:
        /*0378*/ 	.byte	0x01, 0x54
	.zero		2


	//----- nvinfo : EIATTR_SYSCALL_OFFSETS
	.align		4
        /*037c*/ 	.byte	0x04, 0x46
        /*037e*/ 	.short	(.L_1284 - .L_1283)


	//   ....[0]....
.L_1283:
        /*0380*/ 	.word	0x00000dc0


	//   ....[1]....
        /*0384*/ 	.word	0x00000eb0


	//   ....[2]....
        /*0388*/ 	.word	0x00001010


	//   ....[3]....
        /*038c*/ 	.word	0x00001100


	//----- nvinfo : EIATTR_MBARRIER_INSTR_OFFSETS
	.align		4
.L_1284:
        /*0390*/ 	.byte	0x04, 0x39
        /*0392*/ 	.short	(.L_1286 - .L_1285)


	//   ....[0]....
.L_1285:
        /*0394*/ 	.word	0x00000260
        /*0398*/ 	.word	0x000000ff
        /*039c*/ 	.word	0x00030c00
        /*03a0*/ 	.short	0x0100
        /*03a2*/ 	.byte	0x06
	.zero		1


	//   ....[1]....
        /*03a4*/ 	.word	0x00000350
        /*03a8*/ 	.word	0x000000ff
        /*03ac*/ 	.word	0x00030c10
        /*03b0*/ 	.short	0x0100
        /*03b2*/ 	.byte	0x08
	.zero		1


	//   ....[2]....
        /*03b4*/ 	.word	0x00000360
        /*03b8*/ 	.word	0x000000ff
        /*03bc*/ 	.word	0x00030c20
        /*03c0*/ 	.short	0x0100
        /*03c2*/ 	.byte	0x08
	.zero		1


	//   ....[3]....
        /*03c4*/ 	.word	0x00000370
        /*03c8*/ 	.word	0x000000ff
        /*03cc*/ 	.word	0x00030c18
        /*03d0*/ 	.short	0x0100
        /*03d2*/ 	.byte	0x08
	.zero		1


	//   ....[4]....
        /*03d4*/ 	.word	0x00000380
        /*03d8*/ 	.word	0x000000ff
        /*03dc*/ 	.word	0x00030c28
        /*03e0*/ 	.short	0x0100
        /*03e2*/ 	.byte	0x08
	.zero		1


	//   ....[5]....
        /*03e4*/ 	.word	0x000004b0
        /*03e8*/ 	.word	0x000000ff
        /*03ec*/ 	.word	0x00030c30
        /*03f0*/ 	.short	0x0100
        /*03f2*/ 	.byte	0x08
	.zero		1


	//   ....[6]....
        /*03f4*/ 	.word	0x000004c0
        /*03f8*/ 	.word	0x000000ff
        /*03fc*/ 	.word	0x00030c40
        /*0400*/ 	.short	0x0100
        /*0402*/ 	.byte	0x08
	.zero		1


	//   ....[7]....
        /*0404*/ 	.word	0x000004d0
        /*0408*/ 	.word	0x000000ff
        /*040c*/ 	.word	0x00030c38
        /*0410*/ 	.short	0x0100
        /*0412*/ 	.byte	0x08
	.zero		1


	//   ....[8]....
        /*0414*/ 	.word	0x000004e0
        /*0418*/ 	.word	0x000000ff
        /*041c*/ 	.word	0x00030c48
        /*0420*/ 	.short	0x0100
        /*0422*/ 	.byte	0x08
	.zero		1


	//   ....[9]....
        /*0424*/ 	.word	0x000011b0
        /*0428*/ 	.word	0x000000e2
        /*042c*/ 	.word	0x00030c00
        /*0430*/ 	.short	0x010a
        /*0432*/ 	.byte	0x3f
	.zero		1


	//   ....[10]....
        /*0434*/ 	.word	0x00001330
        /*0438*/ 	.word	0x000000e2
        /*043c*/ 	.word	0x00030c00
        /*0440*/ 	.short	0x010a
        /*0442*/ 	.byte	0x3f
	.zero		1


	//   ....[11]....
        /*0444*/ 	.word	0x00001a60
        /*0448*/ 	.word	0x00000009
        /*044c*/ 	.word	0x00030c10
        /*0450*/ 	.short	0x010a
        /*0452*/ 	.byte	0x3f
	.zero		1


	//   ....[12]....
        /*0454*/ 	.word	0x00001ad0
        /*0458*/ 	.word	0x00000009
        /*045c*/ 	.word	0x00030c10
        /*0460*/ 	.short	0x010a
        /*0462*/ 	.byte	0x3f
	.zero		1


	//   ....[13]....
        /*0464*/ 	.word	0x00001ee0
        /*0468*/ 	.word	0x00000009
        /*046c*/ 	.word	0x00030c30
        /*0470*/ 	.short	0x010a
        /*0472*/ 	.byte	0x3f
	.zero		1


	//   ....[14]....
        /*0474*/ 	.word	0x00001f60
        /*0478*/ 	.word	0x00000009
        /*047c*/ 	.word	0x00030c30
        /*0480*/ 	.short	0x010a
        /*0482*/ 	.byte	0x3f
	.zero		1


	//   ....[15]....
        /*0484*/ 	.word	0x00004690
        /*0488*/ 	.word	0x0000000a
        /*048c*/ 	.word	0x00000000
        /*0490*/ 	.short	0x0101
        /*0492*/ 	.byte	0x3f
	.zero		1


	//   ....[16]....
        /*0494*/ 	.word	0x00004ad0
        /*0498*/ 	.word	0x00000009
        /*049c*/ 	.word	0x00000000
        /*04a0*/ 	.short	0x0101
        /*04a2*/ 	.byte	0x3f
	.zero		1


	//   ....[17]....
        /*04a4*/ 	.word	0x00007a10
        /*04a8*/ 	.word	0x0000000c
        /*04ac*/ 	.word	0x00030c20
        /*04b0*/ 	.short	0x010a
        /*04b2*/ 	.byte	0x3f
	.zero		1


	//   ....[18]....
        /*04b4*/ 	.word	0x00007ec0
        /*04b8*/ 	.word	0x0000000c
        /*04bc*/ 	.word	0x00030c40
        /*04c0*/ 	.short	0x010a
        /*04c2*/ 	.byte	0x3f
	.zero		1


	//   ....[19]....
        /*04c4*/ 	.word	0x00008100
        /*04c8*/ 	.word	0x0000000c
        /*04cc*/ 	.word	0x00030c28
        /*04d0*/ 	.short	0x010a
        /*04d2*/ 	.byte	0x3f
	.zero		1


	//   ....[20]....
        /*04d4*/ 	.word	0x000082c0
        /*04d8*/ 	.word	0x0000000c
        /*04dc*/ 	.word	0x00030c48
        /*04e0*/ 	.short	0x010a
        /*04e2*/ 	.byte	0x3f
	.zero		1


	//   ....[21]....
        /*04e4*/ 	.word	0x000084d0
        /*04e8*/ 	.word	0x0000000c
        /*04ec*/ 	.word	0x00030c20
        /*04f0*/ 	.short	0x010a
        /*04f2*/ 	.byte	0x3f
	.zero		1


	//   ....[22]....
        /*04f4*/ 	.word	0x000086f0
        /*04f8*/ 	.word	0x0000000c
        /*04fc*/ 	.word	0x00030c40
        /*0500*/ 	.short	0x010a
        /*0502*/ 	.byte	0x3f
	.zero		1


	//   ....[23]....
        /*0504*/ 	.word	0x00008900
        /*0508*/ 	.word	0x0000000c
        /*050c*/ 	.word	0x00030c28
        /*0510*/ 	.short	0x010a
        /*0512*/ 	.byte	0x3f
	.zero		1


	//   ....[24]....
        /*0514*/ 	.word	0x00008b10
        /*0518*/ 	.word	0x0000000d
        /*051c*/ 	.word	0x00030c40
        /*0520*/ 	.short	0x010a
        /*0522*/ 	.byte	0x3f
	.zero		1


	//   ....[25]....
        /*0524*/ 	.word	0x00008f00
        /*0528*/ 	.word	0x00000007
        /*052c*/ 	.word	0x00000000
        /*0530*/ 	.short	0x010a
        /*0532*/ 	.byte	0x3f
	.zero		1


	//   ....[26]....
        /*0534*/ 	.word	0x00008f50
        /*0538*/ 	.word	0x0000000b
        /*053c*/ 	.word	0x00000000
        /*0540*/ 	.short	0x010a
        /*0542*/ 	.byte	0x3f
	.zero		1


	//   ....[27]....
        /*0544*/ 	.word	0x00008fb0
        /*0548*/ 	.word	0x00000009
        /*054c*/ 	.word	0x00000000
        /*0550*/ 	.short	0x010a
        /*0552*/ 	.byte	0x3f
	.zero		1


	//   ....[28]....
        /*0554*/ 	.word	0x00008fe0
        /*0558*/ 	.word	0x00000003
        /*055c*/ 	.word	0x00000000
        /*0560*/ 	.short	0x010a
        /*0562*/ 	.byte	0x3f
	.zero		1


	//   ....[29]....
        /*0564*/ 	.word	0x000090b0
        /*0568*/ 	.word	0x000000e2
        /*056c*/ 	.word	0x00030c00
        /*0570*/ 	.short	0x010a
        /*0572*/ 	.byte	0x3f
	.zero		1


	//   ....[30]....
        /*0574*/ 	.word	0x00009100
        /*0578*/ 	.word	0x00000009
        /*057c*/ 	.word	0x00030c10
        /*0580*/ 	.short	0x010a
        /*0582*/ 	.byte	0x3f
	.zero		1


	//   ....[31]....
        /*0584*/ 	.word	0x00009150
        /*0588*/ 	.word	0x00000009
        /*058c*/ 	.word	0x00030c30
        /*0590*/ 	.short	0x010a
        /*0592*/ 	.byte	0x3f
	.zero		1


	//   ....[32]....
        /*0594*/ 	.word	0x000093d0
        /*0598*/ 	.word	0x0000000c
        /*059c*/ 	.word	0x00030c20
        /*05a0*/ 	.short	0x010a
        /*05a2*/ 	.byte	0x3f
	.zero		1


	//   ....[33]....
        /*05a4*/ 	.word	0x00009420
        /*05a8*/ 	.word	0x0000000c
        /*05ac*/ 	.word	0x00030c40
        /*05b0*/ 	.short	0x010a
        /*05b2*/ 	.byte	0x3f
	.zero		1


	//   ....[34]....
        /*05b4*/ 	.word	0x00009470
        /*05b8*/ 	.word	0x0000000c
        /*05bc*/ 	.word	0x00030c28
        /*05c0*/ 	.short	0x010a
        /*05c2*/ 	.byte	0x3f
	.zero		1


	//   ....[35]....
        /*05c4*/ 	.word	0x000094c0
        /*05c8*/ 	.word	0x0000000c
        /*05cc*/ 	.word	0x00030c48
        /*05d0*/ 	.short	0x010a
        /*05d2*/ 	.byte	0x3f
	.zero		1


	//   ....[36]....
        /*05d4*/ 	.word	0x00009520
        /*05d8*/ 	.word	0x0000000c
        /*05dc*/ 	.word	0x00030c20
        /*05e0*/ 	.short	0x010a
        /*05e2*/ 	.byte	0x3f
	.zero		1


	//   ....[37]....
        /*05e4*/ 	.word	0x00009570
        /*05e8*/ 	.word	0x0000000c
        /*05ec*/ 	.word	0x00030c40
        /*05f0*/ 	.short	0x010a
        /*05f2*/ 	.byte	0x3f
	.zero		1


	//   ....[38]....
        /*05f4*/ 	.word	0x000095c0
        /*05f8*/ 	.word	0x0000000c
        /*05fc*/ 	.word	0x00030c28
        /*0600*/ 	.short	0x010a
        /*0602*/ 	.byte	0x3f
	.zero		1


	//   ....[39]....
        /*0604*/ 	.word	0x00009610
        /*0608*/ 	.word	0x0000000d
        /*060c*/ 	.word	0x00030c40
        /*0610*/ 	.short	0x010a
        /*0612*/ 	.byte	0x3f
	.zero		1


	//   ....[40]....
        /*0614*/ 	.word	0x000096f0
        /*0618*/ 	.word	0x00000007
        /*061c*/ 	.word	0x00000000
        /*0620*/ 	.short	0x010a
        /*0622*/ 	.byte	0x3f
	.zero		1


	//   ....[41]....
        /*0624*/ 	.word	0x00009740
        /*0628*/ 	.word	0x0000000b
        /*062c*/ 	.word	0x00000000
        /*0630*/ 	.short	0x010a
        /*0632*/ 	.byte	0x3f
	.zero		1


	//   ....[42]....
        /*0634*/ 	.word	0x00009790
        /*0638*/ 	.word	0x00000009
        /*063c*/ 	.word	0x00000000
        /*0640*/ 	.short	0x010a
        /*0642*/ 	.byte	0x3f
	.zero		1


	//----- nvinfo : EIATTR_NUM_MBARRIERS
	.align		4
.L_1286:
        /*0644*/ 	.byte	0x03, 0x38
        /*0646*/ 	.short	0x0009


	//----- nvinfo : EIATTR_EXIT_INSTR_OFFSETS
	.align		4
        /*0648*/ 	.byte	0x04, 0x1c
        /*064a*/ 	.short	(.L_1288 - .L_1287)


	//   ....[0]....
.L_1287:
        /*064c*/ 	.word	0x00009030


	//----- nvinfo : EIATTR_MAX_THREADS
	.align		4
.L_1288:
        /*0650*/ 	.byte	0x04, 0x05
        /*0652*/ 	.short	(.L_1290 - .L_1289)
.L_1289:
        /*0654*/ 	.word	0x00000180
        /*0658*/ 	.word	0x00000001
        /*065c*/ 	.word	0x00000001


	//----- nvinfo : EIATTR_CRS_STACK_SIZE
	.align		4
.L_1290:
        /*0660*/ 	.byte	0x04, 0x1e
        /*0662*/ 	.short	(.L_1292 - .L_1291)
.L_1291:
        /*0664*/ 	.word	0x00000000


	//----- nvinfo : EIATTR_CBANK_PARAM_SIZE
	.align		4
.L_1292:
        /*0668*/ 	.byte	0x03, 0x19
        /*066a*/ 	.short	0x06f0


	//----- nvinfo : EIATTR_PARAM_CBANK
	.align		4
        /*066c*/ 	.byte	0x04, 0x0a
        /*066e*/ 	.short	(.L_1294 - .L_1293)
	.align		4
.L_1293:
        /*0670*/ 	.word	index@(.nv.constant0._ZN7cutlass13device_kernelIN5flash11enable_sm90INS1_16FlashAttnBwdSm90INS1_25CollectiveMainloopBwdSm90ILi2ELi2ELi2EN4cute5tupleIJNS5_1CILi1EEES8_S8_EEENS6_IJNS7_ILi128EEESA_NS7_ILi64EEEEEENS_10bfloat16_tEfNS_4arch4Sm90ELb0ELb0ELb0ELb1ELb1ELb1ELb0ELb0ELi2ELi1ELi2ELi2ELb0EEENS1_24CollectiveEpilogueBwdGQAISC_fSF_Li256ELb1ELb1EEENS1_19SingleTileSchedulerILb1ELb0ELb0ELi128EEEEEEEEEvNT_6ParamsE)
        /*0674*/ 	.short	0x0210
        /*0676*/ 	.short	0x06f0


	//----- nvinfo : EIATTR_SW_WAR
	.align		4
.L_1294:
        /*0678*/ 	.byte	0x04, 0x36
        /*067a*/ 	.short	(.L_1296 - .L_1295)
.L_1295:
        /*067c*/ 	.word	0x00000008
.L_1296:


//--------------------- .nv.info._ZN7cutlass13device_kernelIN5flash11enable_sm90INS1_16FlashAttnBwdSm90INS1_25CollectiveMainloopBwdSm90ILi2ELi2ELi2EN4cute5tupleIJNS5_1CILi1EEES8_S8_EEENS6_IJNS7_ILi128EEESA_NS7_ILi64EEEEEENS_10bfloat16_tEfNS_4arch4Sm90ELb0ELb1ELb0ELb0ELb0ELb1ELb0ELb0ELi2ELi1ELi2ELi2ELb0EEENS1_21CollectiveEpilogueBwdISC_SD_SF_Li256ELb0ELb0ELi1EEENS1_19SingleTileSchedulerILb0ELb0ELb0ELi128EEEEEEEEEvNT_6ParamsE --------------------------
	.section	.nv.info._ZN7cutlass13device_kernelIN5flash11enable_sm90INS1_16FlashAttnBwdSm90INS1_25CollectiveMainloopBwdSm90ILi2ELi2ELi2EN4cute5tupleIJNS5_1CILi1EEES8_S8_EEENS6_IJNS7_ILi128EEESA_NS7_ILi64EEEEEENS_10bfloat16_tEfNS_4arch4Sm90ELb0ELb1ELb0ELb0ELb0ELb1ELb0ELb0ELi2ELi1ELi2ELi2ELb0EEENS1_21CollectiveEpilogueBwdISC_SD_SF_Li256ELb0ELb0ELi1EEENS1_19SingleTileSchedulerILb0ELb0ELb0ELi128EEEEEEEEEvNT_6ParamsE,"",@"SHT_CUDA_INFO"
	.sectionflags	@""
	.align	4


	//----- nvinfo : EIATTR_CUDA_API_VERSION
	.align		4
        /*0000*/ 	.byte	0x04, 0x37
        /*0002*/ 	.short	(.L_1298 - .L_1297)
.L_1297:
        /*0004*/ 	.word	0x00000082


	//----- nvinfo : EIATTR_KPARAM_INFO
	.align		4
.L_1298:
        /*0008*/ 	.byte	0x04, 0x17
        /*000a*/ 	.short	(.L_1300 - .L_1299)
.L_1299:
        /*000c*/ 	.word	0x00000000
        /*0010*/ 	.short	0x0000
        /*0012*/ 	.short	0x0070
        /*0014*/ 	.byte	0x00, 0xf0, 0x01, 0x24


	//----- nvinfo : EIATTR_SPARSE_MMA_MASK
	.align		4
.L_1300:
        /*0018*/ 	.byte	0x03, 0x50
        /*001a*/ 	.short	0x0000


	//----- nvinfo : EIATTR_MAXREG_COUNT
	.align		4
        /*001c*/ 	.byte	0x03, 0x1b
        /*001e*/ 	.short	0x00a8


	//----- nvinfo : EIATTR_NUM_BARRIERS
	.align		4
        /*0020*/ 	.byte	0x02, 0x4c
        /*0022*/ 	.byte	0x10
	.zero		1


	//----- nvinfo : EIATTR_EXTERNS
	.align		4
        /*0024*/ 	.byte	0x04, 0x0f
        /*0026*/ 	.short	(.L_1302 - .L_1301)


	//   ....[0]....
	.align		4
.L_1301:
        /*0028*/ 	.word	index@(__assertfail)


	//----- nvinfo : EIATTR_ANNOTATIONS
	.align		4
.L_1302:
        /*002c*/ 	.byte	0x04, 0x55
        /*002e*/ 	.short	(.L_1304 - .L_1303)


	//   ....[0]....
.L_1303:
        /* <DEDUP_REMOVED lines=29> */


	//----- nvinfo : EIATTR_MERCURY_ISA_VERSION
	.align		4
.L_1304:
        /*01f0*/ 	.byte	0x03, 0x5f
        /*01f2*/ 	.short	0x0101


	//----- nvinfo : EIATTR_INT_WARP_WIDE_INSTR_OFFSETS
	.align		4
        /*01f4*/ 	.byte	0x04, 0x31
        /*01f6*/ 	.short	(.L_1306 - .L_1305)


	//   ....[0]....
.L_1305:
        /*01f8*/ 	.word	0x000001f0


	//   ....[1]....
        /*01fc*/ 	.word	0x00000220


	//----- nvinfo : EIATTR_COOP_GROUP_MASK_REGIDS
	.align		4
.L_1306:
        /*0200*/ 	.byte	0x04, 0x29
        /*0202*/ 	.short	(.L_1308 - .L_1307)


	//   ....[0]....
.L_1307:
        /*0204*/ 	.word	0xffffffff


	//   ....[1]....
        /*0208*/ 	.word	0xffffffff


	//   ....[2]....
        /*020c*/ 	.word	0xffffffff


	//   ....[3]....
        /*0210*/ 	.word	0xffffffff


	//   ....[4]....
        /*0214*/ 	.word	0xffffffff


	//   ....[5]....
        /*0218*/ 	.word	0xffffffff


	//   ....[6]....
        /*021c*/ 	.word	0xffffffff


	//   ....[7]....
        /*0220*/ 	.word	0xffffffff


	//   ....[8]....
        /*0224*/ 	.word	0xffffffff


	//   ....[9]....
        /*0228*/ 	.word	0xffffffff


	//   ....[10]....
        /*022c*/ 	.word	0xffffffff


	//   ....[11]....
        /*0230*/ 	.word	0xffffffff


	//   ....[12]....
        /*0234*/ 	.word	0xffffffff


	//   ....[13]....
        /*0238*/ 	.word	0xffffffff


	//   ....[14]....
        /*023c*/ 	.word	0xffffffff


	//   ....[15]....
        /*0240*/ 	.word	0xffffffff


	//   ....[16]....
        /*0244*/ 	.word	0xffffffff


	//   ....[17]....
        /*0248*/ 	.word	0xffffffff


	//   ....[18]....
        /*024c*/ 	.word	0xffffffff


	//   ....[19]....
        /*0250*/ 	.word	0xffffffff


	//   ....[20]....
        /*0254*/ 	.word	0xffffffff


	//   ....[21]....
        /*0258*/ 	.word	0xffffffff


	//   ....[22]....
        /*025c*/ 	.word	0xffffffff


	//   ....[23]....
        /*0260*/ 	.word	0xffffffff


	//   ....[24]....
        /*0264*/ 	.word	0xffffffff


	//   ....[25]....
        /*0268*/ 	.word	0xffffffff


	//   ....[26]....
        /*026c*/ 	.word	0xffffffff


	//   ....[27]....
        /*0270*/ 	.word	0xffffffff


	//   ....[28]....
        /*0274*/ 	.word	0xffffffff


	//   ....[29]....
        /*0278*/ 	.word	0xffffffff


	//   ....[30]....
        /*027c*/ 	.word	0xffffffff


	//   ....[31]....
        /*0280*/ 	.word	0xffffffff


	//   ....[32]....
        /*0284*/ 	.word	0xffffffff


	//   ....[33]....
        /*0288*/ 	.word	0xffffffff


	//   ....[34]....
        /*028c*/ 	.word	0xffffffff


	//   ....[35]....
        /*0290*/ 	.word	0xffffffff


	//   ....[36]....
        /*0294*/ 	.word	0xffffffff


	//   ....[37]....
        /*0298*/ 	.word	0xffffffff


	//   ....[38]....
        /*029c*/ 	.word	0xffffffff


	//   ....[39]....
        /*02a0*/ 	.word	0xffffffff


	//   ....[40]....
        /*02a4*/ 	.word	0xffffffff


	//   ....[41]....
        /*02a8*/ 	.word	0xffffffff


	//   ....[42]....
        /*02ac*/ 	.word	0xffffffff


	//   ....[43]....
        /*02b0*/ 	.word	0xffffffff


	//   ....[44]....
        /*02b4*/ 	.word	0xffffffff


	//   ....[45]....
        /*02b8*/ 	.word	0xffffffff


	//   ....[46]....
        /*02bc*/ 	.word	0xffffffff


	//   ....[47]....
        /*02c0*/ 	.word	0xffffffff


	//   ....[48]....
        /*02c4*/ 	.word	0xffffffff


	//   ....[49]....
        /*02c8*/ 	.word	0xffffffff


	//   ....[50]....
        /*02cc*/ 	.word	0xffffffff


	//   ....[51]....
        /*02d0*/ 	.word	0xffffffff


	//   ....[52]....
        /*02d4*/ 	.word	0xffffffff


	//   ....[53]....
        /*02d8*/ 	.word	0xffffffff


	//   ....[54]....
        /*02dc*/ 	.word	0xffffffff


	//   ....[55]....
        /*02e0*/ 	.word	0xffffffff


	//   ....[56]....
        /*02e4*/ 	.word	0xffffffff


	//   ....[57]....
        /*02e8*/ 	.word	0xffffffff


	//   ....[58]....
        /*02ec*/ 	.word	0xffffffff


	//   ....[59]....
        /*02f0*/ 	.word	0xffffffff


	//   ....[60]....
        /*02f4*/ 	.word	0xffffffff


	//   ....[61]....
        /*02f8*/ 	.word	0xffffffff


	//   ....[62]....
        /*02fc*/ 	.word	0xffffffff


	//   ....[63]....
        /*0300*/ 	.word	0xffffffff


	//   ....[64]....
        /*0304*/ 	.word	0xffffffff


	//   ....[65]....
        /*0308*/ 	.word	0xffffffff


	//   ....[66]....
        /*030c*/ 	.word	0xffffffff


	//   ....[67]....
        /*0310*/ 	.word	0xffffffff


	//   ....[68]....
        /*0314*/ 	.word	0xffffffff


	//   ....[69]....
        /*0318*/ 	.word	0xffffffff


	//   ....[70]....
        /*031c*/ 	.word	0xffffffff


	//   ....[71]....
        /*0320*/ 	.word	0xffffffff


	//   ....[72]....
        /*0324*/ 	.word	0xffffffff


	//   ....[73]....
        /*0328*/ 	.word	0xffffffff


	//   ....[74]....
        /*032c*/ 	.word	0xffffffff


	//   ....[75]....
        /*0330*/ 	.word	0xffffffff


	//   ....[76]....
        /*0334*/ 	.word	0xffffffff


	//   ....[77]....
        /*0338*/ 	.word	0xffffffff


	//   ....[78]....
        /*033c*/ 	.word	0xffffffff


	//   ....[79]....
        /*0340*/ 	.word	0xffffffff


	//   ....[80]....
        /*0344*/ 	.word	0xffffffff


	//   ....[81]....
        /*0348*/ 	.word	0xffffffff


	//   ....[82]....
        /*034c*/ 	.word	0xffffffff


	//   ....[83]....
        /*0350*/ 	.word	0xffffffff


	//   ....[84]....
        /*0354*/ 	.word	0xffffffff


	//   ....[85]....
        /*0358*/ 	.word	0xffffffff


	//   ....[86]....
        /*035c*/ 	.word	0xffffffff


	//   ....[87]....
        /*0360*/ 	.word	0xffffffff


	//   ....[88]....
        /*0364*/ 	.word	0xffffffff


	//   ....[89]....
        /*0368*/ 	.word	0xffffffff


	//   ....[90]....
        /*036c*/ 	.word	0xffffffff


	//   ....[91]....
        /*0370*/ 	.word	0xffffffff


	//   ....[92]....
        /*0374*/ 	.word	0xffffffff


	//   ....[93]....
        /*0378*/ 	.word	0xffffffff


	//   ....[94]....
        /*037c*/ 	.word	0xffffffff


	//   ....[95]....
        /*0380*/ 	.word	0xffffffff


	//   ....[96]....
        /*0384*/ 	.word	0xffffffff


	//   ....[97]....
        /*0388*/ 	.word	0xffffffff


	//   ....[98]....
        /*038c*/ 	.word	0xffffffff


	//   ....[99]....
        /*0390*/ 	.word	0xffffffff


	//   ....[100]....
        /*0394*/ 	.word	0xffffffff


	//   ....[101]....
        /*0398*/ 	.word	0xffffffff


	//   ....[102]....
        /*039c*/ 	.word	0xffffffff


	//   ....[103]....
        /*03a0*/ 	.word	0xffffffff


	//   ....[104]....
        /*03a4*/ 	.word	0xffffffff


	//   ....[105]....
        /*03a8*/ 	.word	0xffffffff


	//   ....[106]....
        /*03ac*/ 	.word	0xffffffff


	//   ....[107]....
        /*03b0*/ 	.word	0xffffffff


	//   ....[108]....
        /*03b4*/ 	.word	0xffffffff


	//   ....[109]....
        /*03b8*/ 	.word	0xffffffff


	//   ....[110]....
        /*03bc*/ 	.word	0xffffffff


	//   ....[111]....
        /*03c0*/ 	.word	0xffffffff


	//   ....[112]....
        /*03c4*/ 	.word	0xffffffff


	//   ....[113]....
        /*03c8*/ 	.word	0xffffffff


	//   ....[114]....
        /*03cc*/ 	.word	0xffffffff


	//   ....[115]....
        /*03d0*/ 	.word	0xffffffff


	//   ....[116]....
        /*03d4*/ 	.word	0xffffffff


	//   ....[117]....
        /*03d8*/ 	.word	0xffffffff


	//   ....[118]....
        /*03dc*/ 	.word	0xffffffff


	//   ....[119]....
        /*03e0*/ 	.word	0xffffffff


	//   ....[120]....
        /*03e4*/ 	.word	0xffffffff


	//   ....[121]....
        /*03e8*/ 	.word	0xffffffff


	//   ....[122]....
        /*03ec*/ 	.word	0xffffffff


	//   ....[123]....
        /*03f0*/ 	.word	0xffffffff


	//   ....[124]....
        /*03f4*/ 	.word	0xffffffff


	//   ....[125]....
        /*03f8*/ 	.word	0xffffffff


	//   ....[126]....
        /*03fc*/ 	.word	0xffffffff


	//   ....[127]....
        /*0400*/ 	.word	0xffffffff


	//   ....[128]....
        /*0404*/ 	.word	0xffffffff


	//   ....[129]....
        /*0408*/ 	.word	0xffffffff


	//   ....[130]....
        /*040c*/ 	.word	0xffffffff


	//   ....[131]....
        /*0410*/ 	.word	0xffffffff


	//   ....[132]....
        /*0414*/ 	.word	0xffffffff


	//   ....[133]....
        /*0418*/ 	.word	0xffffffff


	//   ....[134]....
        /*041c*/ 	.word	0xffffffff


	//   ....[135]....
        /*0420*/ 	.word	0xffffffff


	//   ....[136]....
        /*0424*/ 	.word	0xffffffff


	//   ....[137]....
        /*0428*/ 	.word	0xffffffff


	//   ....[138]....
        /*042c*/ 	.word	0xffffffff


	//   ....[139]....
        /*0430*/ 	.word	0xffffffff


	//   ....[140]....
        /*0434*/ 	.word	0xffffffff


	//   ....[141]....
        /*0438*/ 	.word	0xffffffff


	//   ....[142]....
        /*043c*/ 	.word	0xffffffff


	//   ....[143]....
        /*0440*/ 	.word	0xffffffff


	//   ....[144]....
        /*0444*/ 	.word	0xffffffff


	//   ....[145]....
        /*0448*/ 	.word	0xffffffff


	//   ....[146]....
        /*044c*/ 	.word	0xffffffff


	//   ....[147]....
        /*0450*/ 	.word	0xffffffff


	//   ....[148]....
        /*0454*/ 	.word	0xffffffff


	//   ....[149]....
        /*0458*/ 	.word	0xffffffff


	//   ....[150]....
        /*045c*/ 	.word	0xffffffff


	//   ....[151]....
        /*0460*/ 	.word	0xffffffff


	//   ....[152]....
        /*0464*/ 	.word	0xffffffff


	//   ....[153]....
        /*0468*/ 	.word	0xffffffff


	//   ....[154]....
        /*046c*/ 	.word	0xffffffff


	//   ....[155]....
        /*0470*/ 	.word	0xffffffff


	//   ....[156]....
        /*0474*/ 	.word	0xffffffff


	//   ....[157]....
        /*0478*/ 	.word	0xffffffff


	//   ....[158]....
        /*047c*/ 	.word	0xffffffff


	//   ....[159]....
        /*0480*/ 	.word	0xffffffff


	//   ....[160]....
        /*0484*/ 	.word	0xffffffff


	//   ....[161]....
        /*0488*/ 	.word	0xffffffff


	//   ....[162]....
        /*048c*/ 	.word	0xffffffff


	//   ....[163]....
        /*0490*/ 	.word	0xffffffff


	//   ....[164]....
        /*0494*/ 	.word	0xffffffff


	//   ....[165]....
        /*0498*/ 	.word	0xffffffff


	//   ....[166]....
        /*049c*/ 	.word	0xffffffff


	//   ....[167]....
        /*04a0*/ 	.word	0xffffffff


	//   ....[168]....
        /*04a4*/ 	.word	0xffffffff


	//   ....[169]....
        /*04a8*/ 	.word	0xffffffff


	//   ....[170]....
        /*04ac*/ 	.word	0xffffffff


	//   ....[171]....
        /*04b0*/ 	.word	0xffffffff


	//   ....[172]....
        /*04b4*/ 	.word	0xffffffff


	//   ....[173]....
        /*04b8*/ 	.word	0xffffffff


	//   ....[174]....
        /*04bc*/ 	.word	0xffffffff


	//   ....[175]....
        /*04c0*/ 	.word	0xffffffff


	//   ....[176]....
        /*04c4*/ 	.word	0xffffffff


	//   ....[177]....
        /*04c8*/ 	.word	0xffffffff


	//   ....[178]....
        /*04cc*/ 	.word	0xffffffff


	//   ....[179]....
        /*04d0*/ 	.word	0xffffffff


	//   ....[180]....
        /*04d4*/ 	.word	0xffffffff


	//   ....[181]....
        /*04d8*/ 	.word	0xffffffff


	//   ....[182]....
        /*04dc*/ 	.word	0xffffffff


	//   ....[183]....
        /*04e0*/ 	.word	0xffffffff


	//   ....[184]....
        /*04e4*/ 	.word	0xffffffff


	//   ....[185]....
        /*04e8*/ 	.word	0xffffffff


	//   ....[186]....
        /*04ec*/ 	.word	0xffffffff


	//   ....[187]....
        /*04f0*/ 	.word	0xffffffff


	//   ....[188]....
        /*04f4*/ 	.word	0xffffffff


	//   ....[189]....
        /*04f8*/ 	.word	0xffffffff


	//   ....[190]....
        /*04fc*/ 	.word	0xffffffff


	//   ....[191]....
        /*0500*/ 	.word	0xffffffff


	//   ....[192]....
        /*0504*/ 	.word	0xffffffff


	//   ....[193]....
        /*0508*/ 	.word	0xffffffff


	//   ....[194]....
        /*050c*/ 	.word	0xffffffff


	//   ....[195]....
        /*0510*/ 	.word	0xffffffff


	//   ....[196]....
        /*0514*/ 	.word	0xffffffff


	//   ....[197]....
        /*0518*/ 	.word	0xffffffff


	//   ....[198]....
        /*051c*/ 	.word	0xffffffff


	//   ....[199]....
        /*0520*/ 	.word	0xffffffff


	//   ....[200]....
        /*0524*/ 	.word	0x0500000f


	//----- nvinfo : EIATTR_COOP_GROUP_INSTR_OFFSETS
	.align		4
.L_1308:
        /*0528*/ 	.byte	0x04, 0x28
        /*052a*/ 	.short	(.L_1310 - .L_1309)


	//   ....[0]....
.L_1309:
        /*052c*/ 	.word	0x00000070


	//   ....[1]....
        /*0530*/ 	.word	0x00000200


	//   ....[2]....
        /*0534*/ 	.word	0x00000250


	//   ....[3]....
        /*0538*/ 	.word	0x00000440


	//   ....[4]....
        /*053c*/ 	.word	0x00000660


	//   ....[5]....
        /*0540*/ 	.word	0x00000fb0


	//   ....[6]....
        /*0544*/ 	.word	0x00001f90


	//   ....[7]....
        /*0548*/ 	.word	0x000020e0


	//   ....[8]....
        /*054c*/ 	.word	0x00002260


	//   ....[9]....
        /*0550*/ 	.word	0x000022c0


	//   ....[10]....
        /*0554*/ 	.word	0x00002320


	//   ....[11]....
        /*0558*/ 	.word	0x00002440


	//   ....[12]....
        /*055c*/ 	.word	0x00002620


	//   ....[13]....
        /*0560*/ 	.word	0x00002760


	//   ....[14]....
        /*0564*/ 	.word	0x00002850


	//   ....[15]....
        /*0568*/ 	.word	0x00002c20


	//   ....[16]....
        /*056c*/ 	.word	0x00002c30


	//   ....[17]....
        /*0570*/ 	.word	0x00002c50


	//   ....[18]....
        /*0574*/ 	.word	0x00002c90


	//   ....[19]....
        /*0578*/ 	.word	0x00002e90


	//   ....[20]....
        /*057c*/ 	.word	0x00002fe0


	//   ....[21]....
        /*0580*/ 	.word	0x00003060


	//   ....[22]....
        /*0584*/ 	.word	0x00003080


	//   ....[23]....
        /*0588*/ 	.word	0x000031f0


	//   ....[24]....
        /*058c*/ 	.word	0x00003220


	//   ....[25]....
        /*0590*/ 	.word	0x00003270


	//   ....[26]....
        /*0594*/ 	.word	0x00003280


	//   ....[27]....
        /*0598*/ 	.word	0x00003290


	//   ....[28]....
        /*059c*/ 	.word	0x000032a0


	//   ....[29]....
        /*05a0*/ 	.word	0x000032d0


	//   ....[30]....
        /*05a4*/ 	.word	0x00003390


	//   ....[31]....
        /*05a8*/ 	.word	0x000033b0


	//   ....[32]....
        /*05ac*/ 	.word	0x00003400


	//   ....[33]....
        /*05b0*/ 	.word	0x00003410


	//   ....[34]....
        /*05b4*/ 	.word	0x000034a0


	//   ....[35]....
        /*05b8*/ 	.word	0x000034b0


	//   ....[36]....
        /*05bc*/ 	.word	0x000034f0


	//   ....[37]....
        /*05c0*/ 	.word	0x00003540


	//   ....[38]....
        /*05c4*/ 	.word	0x00003550


	//   ....[39]....
        /*05c8*/ 	.word	0x00003580


	//   ....[40]....
        /*05cc*/ 	.word	0x000035c0


	//   ....[41]....
        /*05d0*/ 	.word	0x000035f0


	//   ....[42]....
        /*05d4*/ 	.word	0x00003620


	//   ....[43]....
        /*05d8*/ 	.word	0x00003630


	//   ....[44]....
        /*05dc*/ 	.word	0x00003650


	//   ....[45]....
        /*05e0*/ 	.word	0x00003760


	//   ....[46]....
        /*05e4*/ 	.word	0x000037b0


	//   ....[47]....
        /*05e8*/ 	.word	0x000037c0


	//   ....[48]....
        /*05ec*/ 	.word	0x000037d0


	//   ....[49]....
        /*05f0*/ 	.word	0x000037e0


	//   ....[50]....
        /*05f4*/ 	.word	0x000037f0


	//   ....[51]....
        /*05f8*/ 	.word	0x00003800


	//   ....[52]....
        /*05fc*/ 	.word	0x00003860


	//   ....[53]....
        /*0600*/ 	.word	0x000038c0


	//   ....[54]....
        /*0604*/ 	.word	0x000038f0


	//   ....[55]....
        /*0608*/ 	.word	0x00003930


	//   ....[56]....
        /*060c*/ 	.word	0x00003940


	//   ....[57]....
        /*0610*/ 	.word	0x00003960


	//   ....[58]....
        /*0614*/ 	.word	0x00003970


	//   ....[59]....
        /*0618*/ 	.word	0x00003980


	//   ....[60]....
        /*061c*/ 	.word	0x00003990


	//   ....[61]....
        /*0620*/ 	.word	0x000039a0


	//   ....[62]....
        /*0624*/ 	.word	0x000039e0


	//   ....[63]....
        /*0628*/ 	.word	0x000039f0


	//   ....[64]....
        /*062c*/ 	.word	0x00003a00


	//   ....[65]....
        /*0630*/ 	.word	0x00003a10


	//   ....[66]....
        /*0634*/ 	.word	0x00003a20


	//   ....[67]....
        /*0638*/ 	.word	0x00003a30


	//   ....[68]....
        /*063c*/ 	.word	0x00003a40


	//   ....[69]....
        /*0640*/ 	.word	0x00003a50


	//   ....[70]....
        /*0644*/ 	.word	0x00006210


	//   ....[71]....
        /*0648*/ 	.word	0x00006250


	//   ....[72]....
        /*064c*/ 	.word	0x00006290


	//   ....[73]....
        /*0650*/ 	.word	0x000062c0


	//   ....[74]....
        /*0654*/ 	.word	0x000062f0


	//   ....[75]....
        /*0658*/ 	.word	0x00006320


	//   ....[76]....
        /*065c*/ 	.word	0x000065a0


	//   ....[77]....
        /*0660*/ 	.word	0x00006650


	//   ....[78]....
        /*0664*/ 	.word	0x000066d0


	//   ....[79]....
        /*0668*/ 	.word	0x00006710


	//   ....[80]....
        /*066c*/ 	.word	0x00006740


	//   ....[81]....
        /*0670*/ 	.word	0x00006770


	//   ....[82]....
        /*0674*/ 	.word	0x000067b0


	//   ....[83]....
        /*0678*/ 	.word	0x000067d0


	//   ....[84]....
        /*067c*/ 	.word	0x00006810


	//   ....[85]....
        /*0680*/ 	.word	0x00006870


	//   ....[86]....
        /*0684*/ 	.word	0x00006920


	//   ....[87]....
        /*0688*/ 	.word	0x000069a0


	//   ....[88]....
        /*068c*/ 	.word	0x000069e0


	//   ....[89]....
        /*0690*/ 	.word	0x000069f0


	//   ....[90]....
        /*0694*/ 	.word	0x00006a10


	//   ....[91]....
        /*0698*/ 	.word	0x00006a60


	//   ....[92]....
        /*069c*/ 	.word	0x00006aa0


	//   ....[93]....
        /*06a0*/ 	.word	0x00006b30


	//   ....[94]....
        /*06a4*/ 	.word	0x00006b70


	//   ....[95]....
        /*06a8*/ 	.word	0x00006bb0


	//   ....[96]....
        /*06ac*/ 	.word	0x00006c00


	//   ....[97]....
        /*06b0*/ 	.word	0x00006c40


	//   ....[98]....
        /*06b4*/ 	.word	0x00006c80


	//   ....[99]....
        /*06b8*/ 	.word	0x00006d10


	//   ....[100]....
        /*06bc*/ 	.word	0x00006dd0


	//   ....[101]....
        /*06c0*/ 	.word	0x00006e30


	//   ....[102]....
        /*06c4*/ 	.word	0x00007230


	//   ....[103]....
        /*06c8*/ 	.word	0x00007240


	//   ....[104]....
        /*06cc*/ 	.word	0x00007250


	//   ....[105]....
        /*06d0*/ 	.word	0x00007260


	//   ....[106]....
        /*06d4*/ 	.word	0x00007270


	//   ....[107]....
        /*06d8*/ 	.word	0x00007280


	//   ....[108]....
        /*06dc*/ 	.word	0x000072a0


	//   ....[109]....
        /*06e0*/ 	.word	0x000072c0


	//   ....[110]....
        /*06e4*/ 	.word	0x00007320


	//   ....[111]....
        /*06e8*/ 	.word	0x00007360


	//   ....[112]....
        /*06ec*/ 	.word	0x000073c0


	//   ....[113]....
        /*06f0*/ 	.word	0x000073f0


	//   ....[114]....
        /*06f4*/ 	.word	0x00007430


	//   ....[115]....
        /*06f8*/ 	.word	0x00007440


	//   ....[116]....
        /*06fc*/ 	.word	0x000074a0


	//   ....[117]....
        /*0700*/ 	.word	0x000074b0


	//   ....[118]....
        /*0704*/ 	.word	0x000074c0


	//   ....[119]....
        /*0708*/ 	.word	0x000074f0


	//   ....[120]....
        /*070c*/ 	.word	0x00007530


	//   ....[121]....
        /*0710*/ 	.word	0x00007560


	//   ....[122]....
        /*0714*/ 	.word	0x000075a0


	//   ....[123]....
        /*0718*/ 	.word	0x000075d0


	//   ....[124]....
        /*071c*/ 	.word	0x000075f0


	//   ....[125]....
        /*0720*/ 	.word	0x00007630


	//   ....[126]....
        /*0724*/ 	.word	0x00007670


	//   ....[127]....
        /*0728*/ 	.word	0x000076b0


	//   ....[128]....
        /*072c*/ 	.word	0x000076c0


	//   ....[129]....
        /*0730*/ 	.word	0x000076d0


	//   ....[130]....
        /*0734*/ 	.word	0x000076e0


	//   ....[131]....
        /*0738*/ 	.word	0x000076f0


	//   ....[132]....
        /*073c*/ 	.word	0x00007730


	//   ....[133]....
        /*0740*/ 	.word	0x00007770


	//   ....[134]....
        /*0744*/ 	.word	0x00009c60


	//   ....[135]....
        /*0748*/ 	.word	0x00009ca0


	//   ....[136]....
        /*074c*/ 	.word	0x00009cc0


	//   ....[137]....
        /*0750*/ 	.word	0x00009d10


	//   ....[138]....
        /*0754*/ 	.word	0x00009de0


	//   ....[139]....
        /*0758*/ 	.word	0x00009e80


	//   ....[140]....
        /*075c*/ 	.word	0x00009f20


	//   ....[141]....
        /*0760*/ 	.word	0x00009fc0


	//   ....[142]....
        /*0764*/ 	.word	0x0000a000


	//   ....[143]....
        /*0768*/ 	.word	0x0000a0d0


	//   ....[144]....
        /*076c*/ 	.word	0x0000a110


	//   ....[145]....
        /*0770*/ 	.word	0x0000a150


	//   ....[146]....
        /*0774*/ 	.word	0x0000a1f0


	//   ....[147]....
        /*0778*/ 	.word	0x0000a230


	//   ....[148]....
        /*077c*/ 	.word	0x0000a2d0


	//   ....[149]....
        /*0780*/ 	.word	0x0000a350


	//   ....[150]....
        /*0784*/ 	.word	0x0000a4d0


	//   ....[151]....
        /*0788*/ 	.word	0x0000a620


	//   ....[152]....
        /*078c*/ 	.word	0x0000a6e0


	//   ....[153]....
        /*0790*/ 	.word	0x0000a760


	//   ....[154]....
        /*0794*/ 	.word	0x0000a8b0


	//   ....[155]....
        /*0798*/ 	.word	0x0000aec0


	//   ....[156]....
        /*079c*/ 	.word	0x0000afc0


	//   ....[157]....
        /*07a0*/ 	.word	0x0000b000


	//   ....[158]....
        /*07a4*/ 	.word	0x0000b040


	//   ....[159]....
        /*07a8*/ 	.word	0x0000b070


	//   ....[160]....
        /*07ac*/ 	.word	0x0000b0b0


	//   ....[161]....
        /*07b0*/ 	.word	0x0000b140


	//   ....[162]....
        /*07b4*/ 	.word	0x0000b220


	//   ....[163]....
        /*07b8*/ 	.word	0x0000b2a0


	//   ....[164]....
        /*07bc*/ 	.word	0x0000b2e0


	//   ....[165]....
        /*07c0*/ 	.word	0x0000b340


	//   ....[166]....
        /*07c4*/ 	.word	0x0000b4d0


	//   ....[167]....
        /*07c8*/ 	.word	0x0000b4e0


	//   ....[168]....
        /*07cc*/ 	.word	0x0000b4f0


	//   ....[169]....
        /*07d0*/ 	.word	0x0000b500


	//   ....[170]....
        /*07d4*/ 	.word	0x0000b510


	//   ....[171]....
        /*07d8*/ 	.word	0x0000b520


	//   ....[172]....
        /*07dc*/ 	.word	0x0000b550


	//   ....[173]....
        /*07e0*/ 	.word	0x0000b570


	//   ....[174]....
        /*07e4*/ 	.word	0x0000b590


	//   ....[175]....
        /*07e8*/ 	.word	0x0000b5c0


	//   ....[176]....
        /*07ec*/ 	.word	0x0000b5f0


	//   ....[177]....
        /*07f0*/ 	.word	0x0000b630


	//   ....[178]....
        /*07f4*/ 	.word	0x0000b690


	//   ....[179]....
        /*07f8*/ 	.word	0x0000b6c0


	//   ....[180]....
        /*07fc*/ 	.word	0x0000b700


	//   ....[181]....
        /*0800*/ 	.word	0x0000b720


	//   ....[182]....
        /*0804*/ 	.word	0x0000b760


	//   ....[183]....
        /*0808*/ 	.word	0x0000b780


	//   ....[184]....
        /*080c*/ 	.word	0x0000b7a0


	//   ....[185]....
        /*0810*/ 	.word	0x0000b820


	//   ....[186]....
        /*0814*/ 	.word	0x0000b870


	//   ....[187]....
        /*0818*/ 	.word	0x0000b8b0


	//   ....[188]....
        /*081c*/ 	.word	0x0000b8c0


	//   ....[189]....
        /*0820*/ 	.word	0x0000b900


	//   ....[190]....
        /*0824*/ 	.word	0x0000b940


	//   ....[191]....
        /*0828*/ 	.word	0x0000b980


	//   ....[192]....
        /*082c*/ 	.word	0x0000b9b0


	//   ....[193]....
        /*0830*/ 	.word	0x0000b9e0


	//   ....[194]....
        /*0834*/ 	.word	0x0000ba20


	//   ....[195]....
        /*0838*/ 	.word	0x0000ba30


	//   ....[196]....
        /*083c*/ 	.word	0x0000ba40


	//   ....[197]....
        /*0840*/ 	.word	0x0000ba50


	//   ....[198]....
        /*0844*/ 	.word	0x0000dad0


	//   ....[199]....
        /*0848*/ 	.word	0x0000ea80


	//   ....[200]....
        /*084c*/ 	.word	0x00011430


	//----- nvinfo : EIATTR_REG_RECONFIG
	.align		4
.L_1310:
        /*0850*/ 	.byte	0x01, 0x54
	.zero		2


	//----- nvinfo : EIATTR_SYSCALL_OFFSETS
	.align		4
        /*0854*/ 	.byte	0x04, 0x46
        /*0856*/ 	.short	(.L_1312 - .L_1311)


	//   ....[0]....
.L_1311:
        /*0858*/ 	.word	0x00000c10


	//   ....[1]....
        /*085c*/ 	.word	0x00000d00


	//   ....[2]....
        /*0860*/ 	.word	0x00000e60


	//   ....[3]....
        /*0864*/ 	.word	0x00000f50


	//   ....[4]....
        /*0868*/ 	.word	0x0000d440


	//   ....[5]....
        /*086c*/ 	.word	0x0000d570


	//   ....[6]....
        /*0870*/ 	.word	0x0000d690


	//   ....[7]....
        /*0874*/ 	.word	0x0000d7b0


	//----- nvinfo : EIATTR_MBARRIER_INSTR_OFFSETS
	.align		4
.L_1312:
        /*0878*/ 	.byte	0x04, 0x39
        /*087a*/ 	.short	(.L_1314 - .L_1313)


	//   ....[0]....
.L_1313:
        /*087c*/ 	.word	0x000002f0
        /*0880*/ 	.word	0x000000ff
        /*0884*/ 	.word	0x00030c00
        /*0888*/ 	.short	0x0100
        /*088a*/ 	.byte	0x06
	.zero		1


	//   ....[1]....
        /*088c*/ 	.word	0x000003f0
        /*0890*/ 	.word	0x000000ff
        /*0894*/ 	.word	0x00030c10
        /*0898*/ 	.short	0x0100
        /*089a*/ 	.byte	0x08
	.zero		1


	//   ....[2]....
        /*089c*/ 	.word	0x00000400
        /*08a0*/ 	.word	0x000000ff
        /*08a4*/ 	.word	0x00030c20
        /*08a8*/ 	.short	0x0100
        /*08aa*/ 	.byte	0x08
	.zero		1


	//   ....[3]....
        /*08ac*/ 	.word	0x00000410
        /*08b0*/ 	.word	0x000000ff
        /*08b4*/ 	.word	0x00030c18
        /*08b8*/ 	.short	0x0100
        /*08ba*/ 	.byte	0x08
	.zero		1


	//   ....[4]....
        /*08bc*/ 	.word	0x00000420
        /*08c0*/ 	.word	0x000000ff
        /*08c4*/ 	.word	0x00030c28
        /*08c8*/ 	.short	0x0100
        /*08ca*/ 	.byte	0x08
	.zero		1


	//   ....[5]....
        /*08cc*/ 	.word	0x00000550
        /*08d0*/ 	.word	0x000000ff
        /*08d4*/ 	.word	0x00030c30
        /*08d8*/ 	.short	0x0100
        /*08da*/ 	.byte	0x08
	.zero		1


	//   ....[6]....
        /*08dc*/ 	.word	0x00000560
        /*08e0*/ 	.word	0x000000ff
        /*08e4*/ 	.word	0x00030c40
        /*08e8*/ 	.short	0x0100
        /*08ea*/ 	.byte	0x08
	.zero		1


	//   ....[7]....
        /*08ec*/ 	.word	0x00000570
        /*08f0*/ 	.word	0x000000ff
        /*08f4*/ 	.word	0x00030c38
        /*08f8*/ 	.short	0x0100
        /*08fa*/ 	.byte	0x08
	.zero		1


	//   ....[8]....
        /*08fc*/ 	.word	0x00000580
        /*0900*/ 	.word	0x000000ff
        /*0904*/ 	.word	0x00030c48
        /*0908*/ 	.short	0x0100
        /*090a*/ 	.byte	0x08
	.zero		1


	//   ....[9]....
        /*090c*/ 	.word	0x00000ff0
        /*0910*/ 	.word	0x000000de
        /*0914*/ 	.word	0x00030c00
        /*0918*/ 	.short	0x010a
        /*091a*/ 	.byte	0x3f
	.zero		1


	//   ....[10]....
        /*091c*/ 	.word	0x00001110
        /*0920*/ 	.word	0x000000de
        /*0924*/ 	.word	0x00030c00
        /*0928*/ 	.short	0x010a
        /*092a*/ 	.byte	0x3f
	.zero		1


	//   ....[11]....
        /*092c*/ 	.word	0x000019c0
        /*0930*/ 	.word	0x00000008
        /*0934*/ 	.word	0x00030c10
        /*0938*/ 	.short	0x010a
        /*093a*/ 	.byte	0x3f
	.zero		1


	//   ....[12]....
        /*093c*/ 	.word	0x00001a30
        /*0940*/ 	.word	0x00000008
        /*0944*/ 	.word	0x00030c10
        /*0948*/ 	.short	0x010a
        /*094a*/ 	.byte	0x3f
	.zero		1


	//   ....[13]....
        /*094c*/ 	.word	0x00001e10
        /*0950*/ 	.word	0x00000008
        /*0954*/ 	.word	0x00030c30
        /*0958*/ 	.short	0x010a
        /*095a*/ 	.byte	0x3f
	.zero		1


	//   ....[14]....
        /*095c*/ 	.word	0x00001e90
        /*0960*/ 	.word	0x00000008
        /*0964*/ 	.word	0x00030c30
        /*0968*/ 	.short	0x010a
        /*096a*/ 	.byte	0x3f
	.zero		1


	//   ....[15]....
        /*096c*/ 	.word	0x00004f00
        /*0970*/ 	.word	0x00000009
        /*0974*/ 	.word	0x00000000
        /*0978*/ 	.short	0x0101
        /*097a*/ 	.byte	0x3f
	.zero		1


	//   ....[16]....
        /*097c*/ 	.word	0x00005350
        /*0980*/ 	.word	0x00000008
        /*0984*/ 	.word	0x00000000
        /*0988*/ 	.short	0x0101
        /*098a*/ 	.byte	0x3f
	.zero		1


	//   ....[17]....
        /*098c*/ 	.word	0x00005c10
        /*0990*/ 	.word	0x00000006
        /*0994*/ 	.word	0x00030c10
        /*0998*/ 	.short	0x010a
        /*099a*/ 	.byte	0x3f
	.zero		1


	//   ....[18]....
        /*099c*/ 	.word	0x00005c90
        /*09a0*/ 	.word	0x00000006
        /*09a4*/ 	.word	0x00030c10
        /*09a8*/ 	.short	0x010a
        /*09aa*/ 	.byte	0x3f
	.zero		1


	//   ....[19]....
        /*09ac*/ 	.word	0x00006090
        /*09b0*/ 	.word	0x00000006
        /*09b4*/ 	.word	0x00030c30
        /*09b8*/ 	.short	0x010a
        /*09ba*/ 	.byte	0x3f
	.zero		1


	//   ....[20]....
        /*09bc*/ 	.word	0x00006120
        /*09c0*/ 	.word	0x00000006
        /*09c4*/ 	.word	0x00030c30
        /*09c8*/ 	.short	0x010a
        /*09ca*/ 	.byte	0x3f
	.zero		1


	//   ....[21]....
        /*09cc*/ 	.word	0x000088f0
        /*09d0*/ 	.word	0x00000007
        /*09d4*/ 	.word	0x00000000
        /*09d8*/ 	.short	0x0101
        /*09da*/ 	.byte	0x3f
	.zero		1


	//   ....[22]....
        /*09dc*/ 	.word	0x00008d60
        /*09e0*/ 	.word	0x00000006
        /*09e4*/ 	.word	0x00000000
        /*09e8*/ 	.short	0x0101
        /*09ea*/ 	.byte	0x3f
	.zero		1


	//   ....[23]....
        /*09ec*/ 	.word	0x000095c0
        /*09f0*/ 	.word	0x00000007
        /*09f4*/ 	.word	0x00030c10
        /*09f8*/ 	.short	0x010a
        /*09fa*/ 	.byte	0x3f
	.zero		1


	//   ....[24]....
        /*09fc*/ 	.word	0x00009640
        /*0a00*/ 	.word	0x00000007
        /*0a04*/ 	.word	0x00030c10
        /*0a08*/ 	.short	0x010a
        /*0a0a*/ 	.byte	0x3f
	.zero		1


	//   ....[25]....
        /*0a0c*/ 	.word	0x00009a50
        /*0a10*/ 	.word	0x00000007
        /*0a14*/ 	.word	0x00030c30
        /*0a18*/ 	.short	0x010a
        /*0a1a*/ 	.byte	0x3f
	.zero		1


	//   ....[26]....
        /*0a1c*/ 	.word	0x00009ae0
        /*0a20*/ 	.word	0x00000007
        /*0a24*/ 	.word	0x00030c30
        /*0a28*/ 	.short	0x010a
        /*0a2a*/ 	.byte	0x3f
	.zero		1


	//   ....[27]....
        /*0a2c*/ 	.word	0x0000cc10
        /*0a30*/ 	.word	0x00000008
        /*0a34*/ 	.word	0x00000000
        /*0a38*/ 	.short	0x0101
        /*0a3a*/ 	.byte	0x3f
	.zero		1


	//   ....[28]....
        /*0a3c*/ 	.word	0x0000d080
        /*0a40*/ 	.word	0x00000007
        /*0a44*/ 	.word	0x00000000
        /*0a48*/ 	.short	0x0101
        /*0a4a*/ 	.byte	0x3f
	.zero		1


	//   ....[29]....
        /*0a4c*/ 	.word	0x0000fb80
        /*0a50*/ 	.word	0x00000010
        /*0a54*/ 	.word	0x00030c20
        /*0a58*/ 	.short	0x010a
        /*0a5a*/ 	.byte	0x3f
	.zero		1


	//   ....[30]....
        /*0a5c*/ 	.word	0x00010150
        /*0a60*/ 	.word	0x00000010
        /*0a64*/ 	.word	0x00030c40
        /*0a68*/ 	.short	0x010a
        /*0a6a*/ 	.byte	0x3f
	.zero		1


	//   ....[31]....
        /*0a6c*/ 	.word	0x00010380
        /*0a70*/ 	.word	0x00000010
        /*0a74*/ 	.word	0x00030c28
        /*0a78*/ 	.short	0x010a
        /*0a7a*/ 	.byte	0x3f
	.zero		1


	//   ....[32]....
        /*0a7c*/ 	.word	0x000105b0
        /*0a80*/ 	.word	0x00000010
        /*0a84*/ 	.word	0x00030c48
        /*0a88*/ 	.short	0x010a
        /*0a8a*/ 	.byte	0x3f
	.zero		1


	//   ....[33]....
        /*0a8c*/ 	.word	0x00010790
        /*0a90*/ 	.word	0x00000010
        /*0a94*/ 	.word	0x00030c20
        /*0a98*/ 	.short	0x010a
        /*0a9a*/ 	.byte	0x3f
	.zero		1


	//   ....[34]....
        /*0a9c*/ 	.word	0x00010a40
        /*0aa0*/ 	.word	0x00000010
        /*0aa4*/ 	.word	0x00030c40
        /*0aa8*/ 	.short	0x010a
        /*0aaa*/ 	.byte	0x3f
	.zero		1


	//   ....[35]....
        /*0aac*/ 	.word	0x00010c40
        /*0ab0*/ 	.word	0x00000010
        /*0ab4*/ 	.word	0x00030c28
        /*0ab8*/ 	.short	0x010a
        /*0aba*/ 	.byte	0x3f
	.zero		1


	//   ....[36]....
        /*0abc*/ 	.word	0x00010ec0
        /*0ac0*/ 	.word	0x00000003
        /*0ac4*/ 	.word	0x00030c40
        /*0ac8*/ 	.short	0x010a
        /*0aca*/ 	.byte	0x3f
	.zero		1


	//   ....[37]....
        /*0acc*/ 	.word	0x00011290
        /*0ad0*/ 	.word	0x00000006
        /*0ad4*/ 	.word	0x00000000
        /*0ad8*/ 	.short	0x010a
        /*0ada*/ 	.byte	0x3f
	.zero		1


	//   ....[38]....
        /*0adc*/ 	.word	0x000112f0
        /*0ae0*/ 	.word	0x00000003
        /*0ae4*/ 	.word	0x00000000
        /*0ae8*/ 	.short	0x010a
        /*0aea*/ 	.byte	0x3f
	.zero		1


	//   ....[39]....
        /*0aec*/ 	.word	0x00011350
        /*0af0*/ 	.word	0x00000002
        /*0af4*/ 	.word	0x00000000
        /*0af8*/ 	.short	0x010a
        /*0afa*/ 	.byte	0x3f
	.zero		1


	//   ....[40]....
        /*0afc*/ 	.word	0x00011380
        /*0b00*/ 	.word	0x00000003
        /*0b04*/ 	.word	0x00000000
        /*0b08*/ 	.short	0x010a
        /*0b0a*/ 	.byte	0x3f
	.zero		1


	//   ....[41]....
        /*0b0c*/ 	.word	0x00011460
        /*0b10*/ 	.word	0x000000de
        /*0b14*/ 	.word	0x00030c00
        /*0b18*/ 	.short	0x010a
        /*0b1a*/ 	.byte	0x3f
	.zero		1


	//   ....[42]....
        /*0b1c*/ 	.word	0x000114b0
        /*0b20*/ 	.word	0x00000008
        /*0b24*/ 	.word	0x00030c10
        /*0b28*/ 	.short	0x010a
        /*0b2a*/ 	.byte	0x3f
	.zero		1


	//   ....[43]....
        /*0b2c*/ 	.word	0x00011500
        /*0b30*/ 	.word	0x00000008
        /*0b34*/ 	.word	0x00030c30
        /*0b38*/ 	.short	0x010a
        /*0b3a*/ 	.byte	0x3f
	.zero		1


	//   ....[44]....
        /*0b3c*/ 	.word	0x00011550
        /*0b40*/ 	.word	0x00000006
        /*0b44*/ 	.word	0x00030c10
        /*0b48*/ 	.short	0x010a
        /*0b4a*/ 	.byte	0x3f
	.zero		1


	//   ....[45]....
        /*0b4c*/ 	.word	0x000115a0
        /*0b50*/ 	.word	0x00000006
        /*0b54*/ 	.word	0x00030c30
        /*0b58*/ 	.short	0x010a
        /*0b5a*/ 	.byte	0x3f
	.zero		1


	//   ....[46]....
        /*0b5c*/ 	.word	0x000115f0
        /*0b60*/ 	.word	0x00000007
        /*0b64*/ 	.word	0x00030c10
        /*0b68*/ 	.short	0x010a
        /*0b6a*/ 	.byte	0x3f
	.zero		1


	//   ....[47]....
        /*0b6c*/ 	.word	0x00011640
        /*0b70*/ 	.word	0x00000007
        /*0b74*/ 	.word	0x00030c30
        /*0b78*/ 	.short	0x010a
        /*0b7a*/ 	.byte	0x3f
	.zero		1


	//   ....[48]....
        /*0b7c*/ 	.word	0x00011690
        /*0b80*/ 	.word	0x00000010
        /*0b84*/ 	.word	0x00030c20
        /*0b88*/ 	.short	0x010a
        /*0b8a*/ 	.byte	0x3f
	.zero		1


	//   ....[49]....
        /*0b8c*/ 	.word	0x000116e0
        /*0b90*/ 	.word	0x00000010
        /*0b94*/ 	.word	0x00030c40
        /*0b98*/ 	.short	0x010a
        /*0b9a*/ 	.byte	0x3f
	.zero		1


	//   ....[50]....
        /*0b9c*/ 	.word	0x00011730
        /*0ba0*/ 	.word	0x00000010
        /*0ba4*/ 	.word	0x00030c28
        /*0ba8*/ 	.short	0x010a
        /*0baa*/ 	.byte	0x3f
	.zero		1


	//   ....[51]....
        /*0bac*/ 	.word	0x00011780
        /*0bb0*/ 	.word	0x00000010
        /*0bb4*/ 	.word	0x00030c48
        /*0bb8*/ 	.short	0x010a
        /*0bba*/ 	.byte	0x3f
	.zero		1


	//   ....[52]....
        /*0bbc*/ 	.word	0x000117e0
        /*0bc0*/ 	.word	0x00000010
        /*0bc4*/ 	.word	0x00030c20
        /*0bc8*/ 	.short	0x010a
        /*0bca*/ 	.byte	0x3f
	.zero		1


	//   ....[53]....
        /*0bcc*/ 	.word	0x00011830
        /*0bd0*/ 	.word	0x00000010
        /*0bd4*/ 	.word	0x00030c40
        /*0bd8*/ 	.short	0x010a
        /*0bda*/ 	.byte	0x3f
	.zero		1


	//   ....[54]....
        /*0bdc*/ 	.word	0x00011880
        /*0be0*/ 	.word	0x00000010
        /*0be4*/ 	.word	0x00030c28
        /*0be8*/ 	.short	0x010a
        /*0bea*/ 	.byte	0x3f
	.zero		1


	//   ....[55]....
        /*0bec*/ 	.word	0x000118d0
        /*0bf0*/ 	.word	0x00000003
        /*0bf4*/ 	.word	0x00030c40
        /*0bf8*/ 	.short	0x010a
        /*0bfa*/ 	.byte	0x3f
	.zero		1


	//   ....[56]....
        /*0bfc*/ 	.word	0x000119a0
        /*0c00*/ 	.word	0x00000006
        /*0c04*/ 	.word	0x00000000
        /*0c08*/ 	.short	0x010a
        /*0c0a*/ 	.byte	0x3f
	.zero		1


	//   ....[57]....
        /*0c0c*/ 	.word	0x000119f0
        /*0c10*/ 	.word	0x00000003
        /*0c14*/ 	.word	0x00000000
        /*0c18*/ 	.short	0x010a
        /*0c1a*/ 	.byte	0x3f
	.zero		1


	//   ....[58]....
        /*0c1c*/ 	.word	0x00011a40
        /*0c20*/ 	.word	0x00000002
        /*0c24*/ 	.word	0x00000000
        /*0c28*/ 	.short	0x010a
        /*0c2a*/ 	.byte	0x3f
	.zero		1


	//----- nvinfo : EIATTR_NUM_MBARRIERS
	.align		4
.L_1314:
        /*0c2c*/ 	.byte	0x03, 0x38
        /*0c2e*/ 	.short	0x0009


	//----- nvinfo : EIATTR_EXIT_INSTR_OFFSETS
	.align		4
        /*0c30*/ 	.byte	0x04, 0x1c
        /*0c32*/ 	.short	(.L_1316 - .L_1315)


	//   ....[0]....
.L_1315:
        /*0c34*/ 	.word	0x000113d0


	//----- nvinfo : EIATTR_MAX_THREADS
	.align		4
.L_1316:
        /*0c38*/ 	.byte	0x04, 0x05
        /*0c3a*/ 	.short	(.L_1318 - .L_1317)
.L_1317:
        /*0c3c*/ 	.word	0x00000180
        /*0c40*/ 	.word	0x00000001
        /*0c44*/ 	.word	0x00000001


	//----- nvinfo : EIATTR_CRS_STACK_SIZE
	.align		4
.L_1318:
        /*0c48*/ 	.byte	0x04, 0x1e
        /*0c4a*/ 	.short	(.L_1320 - .L_1319)
.L_1319:
        /*0c4c*/ 	.word	0x00000000


	//----- nvinfo : EIATTR_CBANK_PARAM_SIZE
	.align		4
.L_1320:
        /*0c50*/ 	.byte	0x03, 0x19
        /*0c52*/ 	.short	0x0970


	//----- nvinfo : EIATTR_PARAM_CBANK
	.align		4
        /*0c54*/ 	.byte	0x04, 0x0a
        /*0c56*/ 	.short	(.L_1322 - .L_1321)
	.align		4
.L_1321:
        /*0c58*/ 	.word	index@(.nv.constant0._ZN7cutlass13device_kernelIN5flash11enable_sm90INS1_16FlashAttnBwdSm90INS1_25CollectiveMainloopBwdSm90ILi2ELi2ELi2EN4cute5tupleIJNS5_1CILi1EEES8_S8_EEENS6_IJNS7_ILi128EEESA_NS7_ILi64EEEEEENS_10bfloat16_tEfNS_4arch4Sm90ELb0ELb1ELb0ELb0ELb0ELb1ELb0ELb0ELi2ELi1ELi2ELi2ELb0EEENS1_21CollectiveEpilogueBwdISC_SD_SF_Li256ELb0ELb0ELi1EEENS1_19SingleTileSchedulerILb0ELb0ELb0ELi128EEEEEEEEEvNT_6ParamsE)
        /*0c5c*/ 	.short	0x0210
        /*0c5e*/ 	.short	0x0970


	//----- nvinfo : EIATTR_SW_WAR
	.align		4
.L_1322:
        /*0c60*/ 	.byte	0x04, 0x36
        /*0c62*/ 	.short	(.L_1324 - .L_1323)
.L_1323:
        /*0c64*/ 	.word	0x00000008
.L_1324:


//--------------------- .nv.info._ZN7cutlass13device_kernelIN5flash11enable_sm90INS1_16FlashAttnBwdSm90INS1_25CollectiveMainloopBwdSm90ILi2ELi2ELi2EN4cute5tupleIJNS5_1CILi1EEES8_S8_EEENS6_IJNS7_ILi128EEESA_NS7_ILi64EEEEEENS_10bfloat16_tEfNS_4arch4Sm90ELb0ELb1ELb0ELb0ELb1ELb1ELb0ELb0ELi2ELi1ELi2ELi2ELb0EEENS1_21CollectiveEpilogueBwdISC_SD_SF_Li256ELb0ELb0ELi1EEENS1_19SingleTileSchedulerILb0ELb0ELb0ELi128EEEEEEEEEvNT_6ParamsE --------------------------
	.section	.nv.info._ZN7cutlass13device_kernelIN5flash11enable_sm90INS1_16FlashAttnBwdSm90INS1_25CollectiveMainloopBwdSm90ILi2ELi2ELi2EN4cute5tupleIJNS5_1CILi1EEES8_S8_EEENS6_IJNS7_ILi128EEESA_NS7_ILi64EEEEEENS_10bfloat16_tEfNS_4arch4Sm90ELb0ELb1ELb0ELb0ELb1ELb1ELb0ELb0ELi2ELi1ELi2ELi2ELb0EEENS1_21CollectiveEpilogueBwdISC_SD_SF_Li256ELb0ELb0ELi1EEENS1_19SingleTileSchedulerILb0ELb0ELb0ELi128EEEEEEEEEvNT_6ParamsE,"",@"SHT_CUDA_INFO"
	.sectionflags	@""
	.align	4


	//----- nvinfo : EIATTR_CUDA_API_VERSION
	.align		4
        /*0000*/ 	.byte	0x04, 0x37
        /*0002*/ 	.short	(.L_1326 - .L_1325)
.L_1325:
        /*0004*/ 	.word	0x00000082


	//----- nvinfo : EIATTR_KPARAM_INFO
	.align		4
.L_1326:
        /*0008*/ 	.byte	0x04, 0x17
        /*000a*/ 	.short	(.L_1328 - .L_1327)
.L_1327:
        /*000c*/ 	.word	0x00000000
        /*0010*/ 	.short	0x0000
        /*0012*/ 	.short	0x0070
        /*0014*/ 	.byte	0x00, 0xf0, 0x01, 0x24


	//----- nvinfo : EIATTR_SPARSE_MMA_MASK
	.align		4
.L_1328:
        /*0018*/ 	.byte	0x03, 0x50
        /*001a*/ 	.short	0x0000


	//----- nvinfo : EIATTR_MAXREG_COUNT
	.align		4
        /*001c*/ 	.byte	0x03, 0x1b
        /*001e*/ 	.short	0x00a8


	//----- nvinfo : EIATTR_NUM_BARRIERS
	.align		4
        /*0020*/ 	.byte	0x02, 0x4c
        /*0022*/ 	.byte	0x10
	.zero		1


	//----- nvinfo : EIATTR_EXTERNS
	.align		4
        /*0024*/ 	.byte	0x04, 0x0f
        /*0026*/ 	.short	(.L_1330 - .L_1329)


	//   ....[0]....
	.align		4
.L_1329:
        /*0028*/ 	.word	index@(__assertfail)


	//----- nvinfo : EIATTR_ANNOTATIONS
	.align		4
.L_1330:
        /*002c*/ 	.byte	0x04, 0x55
        /*002e*/ 	.short	(.L_1332 - .L_1331)


	//   ....[0]....
.L_1331:
        /* <DEDUP_REMOVED lines=29> */


	//----- nvinfo : EIATTR_MERCURY_ISA_VERSION
	.align		4
.L_1332:
        /*01f0*/ 	.byte	0x03, 0x5f
        /*01f2*/ 	.short	0x0101


	//----- nvinfo : EIATTR_INT_WARP_WIDE_INSTR_OFFSETS
	.align		4
        /*01f4*/ 	.byte	0x04, 0x31
        /*01f6*/ 	.short	(.L_1334 - .L_1333)


	//   ....[0]....
.L_1333:
        /*01f8*/ 	.word	0x000001f0


	//   ....[1]....
        /*01fc*/ 	.word	0x00000220


	//   ....[2]....
        /*0200*/ 	.word	0x0000f2d0


	//   ....[3]....
        /*0204*/ 	.word	0x0000f8c0


	//   ....[4]....
        /*0208*/ 	.word	0x0000fd70


	//   ....[5]....
        /*020c*/ 	.word	0x00010030


	//   ....[6]....
        /*0210*/ 	.word	0x00010290


	//   ....[7]....
        /*0214*/ 	.word	0x00010420


	//----- nvinfo : EIATTR_COOP_GROUP_MASK_REGIDS
	.align		4
.L_1334:
        /*0218*/ 	.byte	0x04, 0x29
        /*021a*/ 	.short	(.L_1336 - .L_1335)


	//   ....[0]....
.L_1335:
        /*021c*/ 	.word	0xffffffff


	//   ....[1]....
        /*0220*/ 	.word	0xffffffff


	//   ....[2]....
        /*0224*/ 	.word	0xffffffff


	//   ....[3]....
        /*0228*/ 	.word	0xffffffff


	//   ....[4]....
        /*022c*/ 	.word	0xffffffff


	//   ....[5]....
        /*0230*/ 	.word	0xffffffff


	//   ....[6]....
        /*0234*/ 	.word	0xffffffff


	//   ....[7]....
        /*0238*/ 	.word	0xffffffff


	//   ....[8]....
        /*023c*/ 	.word	0xffffffff


	//   ....[9]....
        /*0240*/ 	.word	0xffffffff


	//   ....[10]....
        /*0244*/ 	.word	0xffffffff


	//   ....[11]....
        /*0248*/ 	.word	0xffffffff


	//   ....[12]....
        /*024c*/ 	.word	0xffffffff


	//   ....[13]....
        /*0250*/ 	.word	0xffffffff


	//   ....[14]....
        /*0254*/ 	.word	0xffffffff


	//   ....[15]....
        /*0258*/ 	.word	0xffffffff


	//   ....[16]....
        /*025c*/ 	.word	0xffffffff


	//   ....[17]....
        /*0260*/ 	.word	0xffffffff


	//   ....[18]....
        /*0264*/ 	.word	0xffffffff


	//   ....[19]....
        /*0268*/ 	.word	0xffffffff


	//   ....[20]....
        /*026c*/ 	.word	0xffffffff


	//   ....[21]....
        /*0270*/ 	.word	0xffffffff


	//   ....[22]....
        /*0274*/ 	.word	0xffffffff


	//   ....[23]....
        /*0278*/ 	.word	0xffffffff


	//   ....[24]....
        /*027c*/ 	.word	0xffffffff


	//   ....[25]....
        /*0280*/ 	.word	0xffffffff


	//   ....[26]....
        /*0284*/ 	.word	0xffffffff


	//   ....[27]....
        /*0288*/ 	.word	0xffffffff


	//   ....[28]....
        /*028c*/ 	.word	0xffffffff


	//   ....[29]....
        /*0290*/ 	.word	0xffffffff


	//   ....[30]....
        /*0294*/ 	.word	0xffffffff


	//   ....[31]....
        /*0298*/ 	.word	0xffffffff


	//   ....[32]....
        /*029c*/ 	.word	0xffffffff


	//   ....[33]....
        /*02a0*/ 	.word	0xffffffff


	//   ....[34]....
        /*02a4*/ 	.word	0xffffffff


	//   ....[35]....
        /*02a8*/ 	.word	0xffffffff


	//   ....[36]....
        /*02ac*/ 	.word	0xffffffff


	//   ....[37]....
        /*02b0*/ 	.word	0xffffffff


	//   ....[38]....
        /*02b4*/ 	.word	0xffffffff


	//   ....[39]....
        /*02b8*/ 	.word	0xffffffff


	//   ....[40]....
        /*02bc*/ 	.word	0xffffffff


	//   ....[41]....
        /*02c0*/ 	.word	0xffffffff


	//   ....[42]....
        /*02c4*/ 	.word	0xffffffff


	//   ....[43]....
        /*02c8*/ 	.word	0xffffffff


	//   ....[44]....
        /*02cc*/ 	.word	0xffffffff


	//   ....[45]....
        /*02d0*/ 	.word	0xffffffff


	//   ....[46]....
        /*02d4*/ 	.word	0xffffffff


	//   ....[47]....
        /*02d8*/ 	.word	0xffffffff


	//   ....[48]....
        /*02dc*/ 	.word	0xffffffff


	//   ....[49]....
        /*02e0*/ 	.word	0xffffffff


	//   ....[50]....
        /*02e4*/ 	.word	0xffffffff


	//   ....[51]....
        /*02e8*/ 	.word	0xffffffff


	//   ....[52]....
        /*02ec*/ 	.word	0xffffffff


	//   ....[53]....
        /*02f0*/ 	.word	0xffffffff


	//   ....[54]....
        /*02f4*/ 	.word	0xffffffff


	//   ....[55]....
        /*02f8*/ 	.word	0xffffffff


	//   ....[56]....
        /*02fc*/ 	.word	0xffffffff


	//   ....[57]....
        /*0300*/ 	.word	0xffffffff


	//   ....[58]....
        /*0304*/ 	.word	0xffffffff


	//   ....[59]....
        /*0308*/ 	.word	0xffffffff


	//   ....[60]....
        /*030c*/ 	.word	0xffffffff


	//   ....[61]....
        /*0310*/ 	.word	0xffffffff


	//   ....[62]....
        /*0314*/ 	.word	0xffffffff


	//   ....[63]....
        /*0318*/ 	.word	0xffffffff


	//   ....[64]....
        /*031c*/ 	.word	0xffffffff


	//   ....[65]....
        /*0320*/ 	.word	0xffffffff


	//   ....[66]....
        /*0324*/ 	.word	0xffffffff


	//   ....[67]....
        /*0328*/ 	.word	0xffffffff


	//   ....[68]....
        /*032c*/ 	.word	0xffffffff


	//   ....[69]....
        /*0330*/ 	.word	0xffffffff


	//   ....[70]....
        /*0334*/ 	.word	0xffffffff


	//   ....[71]....
        /*0338*/ 	.word	0xffffffff


	//   ....[72]....
        /*033c*/ 	.word	0xffffffff


	//   ....[73]....
        /*0340*/ 	.word	0xffffffff


	//   ....[74]....
        /*0344*/ 	.word	0xffffffff


	//   ....[75]....
        /*0348*/ 	.word	0xffffffff


	//   ....[76]....
        /*034c*/ 	.word	0xffffffff


	//   ....[77]....
        /*0350*/ 	.word	0xffffffff


	//   ....[78]....
        /*0354*/ 	.word	0xffffffff


	//   ....[79]....
        /*0358*/ 	.word	0xffffffff


	//   ....[80]....
        /*035c*/ 	.word	0xffffffff


	//   ....[81]....
        /*0360*/ 	.word	0xffffffff


	//   ....[82]....
        /*0364*/ 	.word	0xffffffff


	//   ....[83]....
        /*0368*/ 	.word	0xffffffff


	//   ....[84]....
        /*036c*/ 	.word	0xffffffff


	//   ....[85]....
        /*0370*/ 	.word	0xffffffff


	//   ....[86]....
        /*0374*/ 	.word	0xffffffff


	//   ....[87]....
        /*0378*/ 	.word	0xffffffff


	//   ....[88]....
        /*037c*/ 	.word	0xffffffff


	//   ....[89]....
        /*0380*/ 	.word	0xffffffff


	//   ....[90]....
        /*0384*/ 	.word	0xffffffff


	//   ....[91]....
        /*0388*/ 	.word	0xffffffff


	//   ....[92]....
        /*038c*/ 	.word	0xffffffff


	//   ....[93]....
        /*0390*/ 	.word	0xffffffff


	//   ....[94]....
        /*0394*/ 	.word	0xffffffff


	//   ....[95]....
        /*0398*/ 	.word	0xffffffff


	//   ....[96]....
        /*039c*/ 	.word	0xffffffff


	//   ....[97]....
        /*03a0*/ 	.word	0xffffffff


	//   ....[98]....
        /*03a4*/ 	.word	0xffffffff


	//   ....[99]....
        /*03a8*/ 	.word	0xffffffff


	//   ....[100]....
        /*03ac*/ 	.word	0xffffffff


	//   ....[101]....
        /*03b0*/ 	.word	0xffffffff


	//   ....[102]....
        /*03b4*/ 	.word	0xffffffff


	//   ....[103]....
        /*03b8*/ 	.word	0xffffffff


	//   ....[104]....
        /*03bc*/ 	.word	0xffffffff


	//   ....[105]....
        /*03c0*/ 	.word	0xffffffff


	//   ....[106]....
        /*03c4*/ 	.word	0xffffffff


	//   ....[107]....
        /*03c8*/ 	.word	0xffffffff


	//   ....[108]....
        /*03cc*/ 	.word	0xffffffff


	//   ....[109]....
        /*03d0*/ 	.word	0xffffffff


	//   ....[110]....
        /*03d4*/ 	.word	0xffffffff


	//   ....[111]....
        /*03d8*/ 	.word	0xffffffff


	//   ....[112]....
        /*03dc*/ 	.word	0xffffffff


	//   ....[113]....
        /*03e0*/ 	.word	0xffffffff


	//   ....[114]....
        /*03e4*/ 	.word	0xffffffff


	//   ....[115]....
        /*03e8*/ 	.word	0xffffffff


	//   ....[116]....
        /*03ec*/ 	.word	0xffffffff


	//   ....[117]....
        /*03f0*/ 	.word	0xffffffff


	//   ....[118]....
        /*03f4*/ 	.word	0xffffffff


	//   ....[119]....
        /*03f8*/ 	.word	0xffffffff


	//   ....[120]....
        /*03fc*/ 	.word	0xffffffff


	//   ....[121]....
        /*0400*/ 	.word	0xffffffff


	//   ....[122]....
        /*0404*/ 	.word	0xffffffff


	//   ....[123]....
        /*0408*/ 	.word	0xffffffff


	//   ....[124]....
        /*040c*/ 	.word	0xffffffff


	//   ....[125]....
        /*0410*/ 	.word	0xffffffff


	//   ....[126]....
        /*0414*/ 	.word	0xffffffff


	//   ....[127]....
        /*0418*/ 	.word	0xffffffff


	//   ....[128]....
        /*041c*/ 	.word	0xffffffff


	//   ....[129]....
        /*0420*/ 	.word	0xffffffff


	//   ....[130]....
        /*0424*/ 	.word	0xffffffff


	//   ....[131]....
        /*0428*/ 	.word	0xffffffff


	//   ....[132]....
        /*042c*/ 	.word	0xffffffff


	//   ....[133]....
        /*0430*/ 	.word	0xffffffff


	//   ....[134]....
        /*0434*/ 	.word	0xffffffff


	//   ....[135]....
        /*0438*/ 	.word	0xffffffff


	//   ....[136]....
        /*043c*/ 	.word	0xffffffff


	//   ....[137]....
        /*0440*/ 	.word	0xffffffff


	//   ....[138]....
        /*0444*/ 	.word	0xffffffff


	//   ....[139]....
        /*0448*/ 	.word	0xffffffff


	//   ....[140]....
        /*044c*/ 	.word	0xffffffff


	//   ....[141]....
        /*0450*/ 	.word	0xffffffff


	//   ....[142]....
        /*0454*/ 	.word	0xffffffff


	//   ....[143]....
        /*0458*/ 	.word	0xffffffff


	//   ....[144]....
        /*045c*/ 	.word	0xffffffff


	//   ....[145]....
        /*0460*/ 	.word	0xffffffff


	//   ....[146]....
        /*0464*/ 	.word	0xffffffff


	//   ....[147]....
        /*0468*/ 	.word	0xffffffff


	//   ....[148]....
        /*046c*/ 	.word	0xffffffff


	//   ....[149]....
        /*0470*/ 	.word	0xffffffff


	//   ....[150]....
        /*0474*/ 	.word	0xffffffff


	//   ....[151]....
        /*0478*/ 	.word	0xffffffff


	//   ....[152]....
        /*047c*/ 	.word	0xffffffff


	//   ....[153]....
        /*0480*/ 	.word	0xffffffff


	//   ....[154]....
        /*0484*/ 	.word	0xffffffff


	//   ....[155]....
        /*0488*/ 	.word	0xffffffff


	//   ....[156]....
        /*048c*/ 	.word	0xffffffff


	//   ....[157]....
        /*0490*/ 	.word	0xffffffff


	//   ....[158]....
        /*0494*/ 	.word	0xffffffff


	//   ....[159]....
        /*0498*/ 	.word	0xffffffff


	//   ....[160]....
        /*049c*/ 	.word	0xffffffff


	//   ....[161]....
        /*04a0*/ 	.word	0xffffffff


	//   ....[162]....
        /*04a4*/ 	.word	0xffffffff


	//   ....[163]....
        /*04a8*/ 	.word	0xffffffff


	//   ....[164]....
        /*04ac*/ 	.word	0xffffffff


	//   ....[165]....
        /*04b0*/ 	.word	0xffffffff


	//   ....[166]....
        /*04b4*/ 	.word	0xffffffff


	//   ....[167]....
        /*04b8*/ 	.word	0xffffffff


	//   ....[168]....
        /*04bc*/ 	.word	0xffffffff


	//   ....[169]....
        /*04c0*/ 	.word	0xffffffff


	//   ....[170]....
        /*04c4*/ 	.word	0xffffffff


	//   ....[171]....
        /*04c8*/ 	.word	0xffffffff


	//   ....[172]....
        /*04cc*/ 	.word	0xffffffff


	//   ....[173]....
        /*04d0*/ 	.word	0xffffffff


	//   ....[174]....
        /*04d4*/ 	.word	0xffffffff


	//   ....[175]....
        /*04d8*/ 	.word	0xffffffff


	//   ....[176]....
        /*04dc*/ 	.word	0xffffffff


	//   ....[177]....
        /*04e0*/ 	.word	0xffffffff


	//   ....[178]....
        /*04e4*/ 	.word	0xffffffff


	//   ....[179]....
        /*04e8*/ 	.word	0xffffffff


	//   ....[180]....
        /*04ec*/ 	.word	0xffffffff


	//   ....[181]....
        /*04f0*/ 	.word	0xffffffff


	//   ....[182]....
        /*04f4*/ 	.word	0xffffffff


	//   ....[183]....
        /*04f8*/ 	.word	0xffffffff


	//   ....[184]....
        /*04fc*/ 	.word	0xffffffff


	//   ....[185]....
        /*0500*/ 	.word	0xffffffff


	//   ....[186]....
        /*0504*/ 	.word	0xffffffff


	//   ....[187]....
        /*0508*/ 	.word	0xffffffff


	//   ....[188]....
        /*050c*/ 	.word	0xffffffff


	//   ....[189]....
        /*0510*/ 	.word	0xffffffff


	//   ....[190]....
        /*0514*/ 	.word	0xffffffff


	//   ....[191]....
        /*0518*/ 	.word	0xffffffff


	//   ....[192]....
        /*051c*/ 	.word	0xffffffff


	//   ....[193]....
        /*0520*/ 	.word	0xffffffff


	//   ....[194]....
        /*0524*/ 	.word	0xffffffff


	//   ....[195]....
        /*0528*/ 	.word	0xffffffff


	//   ....[196]....
        /*052c*/ 	.word	0xffffffff


	//   ....[197]....
        /*0530*/ 	.word	0xffffffff


	//   ....[198]....
        /*0534*/ 	.word	0xffffffff


	//   ....[199]....
        /*0538*/ 	.word	0xffffffff


	//   ....[200]....
        /*053c*/ 	.word	0xffffffff


	//   ....[201]....
        /*0540*/ 	.word	0xffffffff


	//   ....[202]....
        /*0544*/ 	.word	0xffffffff


	//   ....[203]....
        /*0548*/ 	.word	0xffffffff


	//   ....[204]....
        /*054c*/ 	.word	0xffffffff


	//   ....[205]....
        /*0550*/ 	.word	0xffffffff


	//   ....[206]....
        /*0554*/ 	.word	0xffffffff


	//   ....[207]....
        /*0558*/ 	.word	0xffffffff


	//   ....[208]....
        /*055c*/ 	.word	0xffffffff


	//   ....[209]....
        /*0560*/ 	.word	0x0500000f


	//   ....[210]....
        /*0564*/ 	.word	0x0500000f


	//   ....[211]....
        /*0568*/ 	.word	0x0500000f


	//   ....[212]....
        /*056c*/ 	.word	0x0500000f


	//----- nvinfo : EIATTR_COOP_GROUP_INSTR_OFFSETS
	.align		4
.L_1336:
        /*0570*/ 	.byte	0x04, 0x28
        /*0572*/ 	.short	(.L_1338 - .L_1337)


	//   ....[0]....
.L_1337:
        /*0574*/ 	.word	0x00000070


	//   ....[1]....
        /*0578*/ 	.word	0x00000200


	//   ....[2]....
        /*057c*/ 	.word	0x00000250


	//   ....[3]....
        /*0580*/ 	.word	0x00000440


	//   ....[4]....
        /*0584*/ 	.word	0x00000670


	//   ....[5]....
        /*0588*/ 	.word	0x00000fc0


	//   ....[6]....
        /*058c*/ 	.word	0x00001fa0


	//   ....[7]....
        /*0590*/ 	.word	0x000020f0


	//   ....[8]....
        /*0594*/ 	.word	0x00002270


	//   ....[9]....
        /*0598*/ 	.word	0x000022d0


	//   ....[10]....
        /*059c*/ 	.word	0x00002330


	//   ....[11]....
        /*05a0*/ 	.word	0x00002450


	//   ....[12]....
        /*05a4*/ 	.word	0x00002630


	//   ....[13]....
        /*05a8*/ 	.word	0x00002770


	//   ....[14]....
        /*05ac*/ 	.word	0x00002860


	//   ....[15]....
        /*05b0*/ 	.word	0x00002c30


	//   ....[16]....
        /*05b4*/ 	.word	0x00002c40


	//   ....[17]....
        /*05b8*/ 	.word	0x00002c60


	//   ....[18]....
        /*05bc*/ 	.word	0x00002ca0


	//   ....[19]....
        /*05c0*/ 	.word	0x00002ea0


	//   ....[20]....
        /*05c4*/ 	.word	0x00002ff0


	//   ....[21]....
        /*05c8*/ 	.word	0x00003070


	//   ....[22]....
        /*05cc*/ 	.word	0x00003090


	//   ....[23]....
        /*05d0*/ 	.word	0x00003200


	//   ....[24]....
        /*05d4*/ 	.word	0x00003230


	//   ....[25]....
        /*05d8*/ 	.word	0x00003280


	//   ....[26]....
        /*05dc*/ 	.word	0x00003290


	//   ....[27]....
        /*05e0*/ 	.word	0x000032a0


	//   ....[28]....
        /*05e4*/ 	.word	0x000032b0


	//   ....[29]....
        /*05e8*/ 	.word	0x000032e0


	//   ....[30]....
        /*05ec*/ 	.word	0x000033a0


	//   ....[31]....
        /*05f0*/ 	.word	0x000033c0


	//   ....[32]....
        /*05f4*/ 	.word	0x00003410


	//   ....[33]....
        /*05f8*/ 	.word	0x00003420


	//   ....[34]....
        /*05fc*/ 	.word	0x000034b0


	//   ....[35]....
        /*0600*/ 	.word	0x000034c0


	//   ....[36]....
        /*0604*/ 	.word	0x00003500


	//   ....[37]....
        /*0608*/ 	.word	0x00003550


	//   ....[38]....
        /*060c*/ 	.word	0x00003560


	//   ....[39]....
        /*0610*/ 	.word	0x00003590


	//   ....[40]....
        /*0614*/ 	.word	0x000035d0


	//   ....[41]....
        /*0618*/ 	.word	0x00003600


	//   ....[42]....
        /*061c*/ 	.word	0x00003630


	//   ....[43]....
        /*0620*/ 	.word	0x00003640


	//   ....[44]....
        /*0624*/ 	.word	0x00003660


	//   ....[45]....
        /*0628*/ 	.word	0x00003770


	//   ....[46]....
        /*062c*/ 	.word	0x000037c0


	//   ....[47]....
        /*0630*/ 	.word	0x000037d0


	//   ....[48]....
        /*0634*/ 	.word	0x000037e0


	//   ....[49]....
        /*0638*/ 	.word	0x000037f0


	//   ....[50]....
        /*063c*/ 	.word	0x00003800


	//   ....[51]....
        /*0640*/ 	.word	0x00003810


	//   ....[52]....
        /*0644*/ 	.word	0x00003870


	//   ....[53]....
        /*0648*/ 	.word	0x000038d0


	//   ....[54]....
        /*064c*/ 	.word	0x00003900


	//   ....[55]....
        /*0650*/ 	.word	0x00003940


	//   ....[56]....
        /*0654*/ 	.word	0x00003950


	//   ....[57]....
        /*0658*/ 	.word	0x00003970


	//   ....[58]....
        /*065c*/ 	.word	0x00003980


	//   ....[59]....
        /*0660*/ 	.word	0x00003990


	//   ....[60]....
        /*0664*/ 	.word	0x000039a0


	//   ....[61]....
        /*0668*/ 	.word	0x000039b0


	//   ....[62]....
        /*066c*/ 	.word	0x000039f0


	//   ....[63]....
        /*0670*/ 	.word	0x00003a00


	//   ....[64]....
        /*0674*/ 	.word	0x00003a10


	//   ....[65]....
        /*0678*/ 	.word	0x00003a20


	//   ....[66]....
        /*067c*/ 	.word	0x00003a30


	//   ....[67]....
        /*0680*/ 	.word	0x00003a40


	//   ....[68]....
        /*0684*/ 	.word	0x00003a50


	//   ....[69]....
        /*0688*/ 	.word	0x00003a60


	//   ....[70]....
        /*068c*/ 	.word	0x00006220


	//   ....[71]....
        /*0690*/ 	.word	0x00006260


	//   ....[72]....
        /*0694*/ 	.word	0x000062a0


	//   ....[73]....
        /*0698*/ 	.word	0x000062d0


	//   ....[74]....
        /*069c*/ 	.word	0x00006300


	//   ....[75]....
        /*06a0*/ 	.word	0x00006330


	//   ....[76]....
        /*06a4*/ 	.word	0x000065b0


	//   ....[77]....
        /*06a8*/ 	.word	0x00006660


	//   ....[78]....
        /*06ac*/ 	.word	0x000066e0


	//   ....[79]....
        /*06b0*/ 	.word	0x00006720


	//   ....[80]....
        /*06b4*/ 	.word	0x00006750


	//   ....[81]....
        /*06b8*/ 	.word	0x00006780


	//   ....[82]....
        /*06bc*/ 	.word	0x000067c0


	//   ....[83]....
        /*06c0*/ 	.word	0x000067e0


	//   ....[84]....
        /*06c4*/ 	.word	0x00006820


	//   ....[85]....
        /*06c8*/ 	.word	0x00006880


	//   ....[86]....
        /*06cc*/ 	.word	0x00006930


	//   ....[87]....
        /*06d0*/ 	.word	0x000069b0


	//   ....[88]....
        /*06d4*/ 	.word	0x000069f0


	//   ....[89]....
        /*06d8*/ 	.word	0x00006a00


	//   ....[90]....
        /*06dc*/ 	.word	0x00006a20


	//   ....[91]....
        /*06e0*/ 	.word	0x00006a70


	//   ....[92]....
        /*06e4*/ 	.word	0x00006ab0


	//   ....[93]....
        /*06e8*/ 	.word	0x00006b40


	//   ....[94]....
        /*06ec*/ 	.word	0x00006b80


	//   ....[95]....
        /*06f0*/ 	.word	0x00006bc0


	//   ....[96]....
        /*06f4*/ 	.word	0x00006c10


	//   ....[97]....
        /*06f8*/ 	.word	0x00006c50


	//   ....[98]....
        /*06fc*/ 	.word	0x00006c90


	//   ....[99]....
        /*0700*/ 	.word	0x00006d20


	//   ....[100]....
        /*0704*/ 	.word	0x00006de0


	//   ....[101]....
        /*0708*/ 	.word	0x00006e40


	//   ....[102]....
        /*070c*/ 	.word	0x00007240


	//   ....[103]....
        /*0710*/ 	.word	0x00007250


	//   ....[104]....
        /*0714*/ 	.word	0x00007260


	//   ....[105]....
        /*0718*/ 	.word	0x00007270


	//   ....[106]....
        /*071c*/ 	.word	0x00007280


	//   ....[107]....
        /*0720*/ 	.word	0x00007290


	//   ....[108]....
        /*0724*/ 	.word	0x000072b0


	//   ....[109]....
        /*0728*/ 	.word	0x000072d0


	//   ....[110]....
        /*072c*/ 	.word	0x00007330


	//   ....[111]....
        /*0730*/ 	.word	0x00007370


	//   ....[112]....
        /*0734*/ 	.word	0x000073d0


	//   ....[113]....
        /*0738*/ 	.word	0x00007400


	//   ....[114]....
        /*073c*/ 	.word	0x00007440


	//   ....[115]....
        /*0740*/ 	.word	0x00007450


	//   ....[116]....
        /*0744*/ 	.word	0x000074b0


	//   ....[117]....
        /*0748*/ 	.word	0x000074c0


	//   ....[118]....
        /*074c*/ 	.word	0x000074d0


	//   ....[119]....
        /*0750*/ 	.word	0x00007500


	//   ....[120]....
        /*0754*/ 	.word	0x00007540


	//   ....[121]....
        /*0758*/ 	.word	0x00007570


	//   ....[122]....
        /*075c*/ 	.word	0x000075b0


	//   ....[123]....
        /*0760*/ 	.word	0x000075e0


	//   ....[124]....
        /*0764*/ 	.word	0x00007600


	//   ....[125]....
        /*0768*/ 	.word	0x00007640


	//   ....[126]....
        /*076c*/ 	.word	0x00007680


	//   ....[127]....
        /*0770*/ 	.word	0x000076c0


	//   ....[128]....
        /*0774*/ 	.word	0x000076d0


	//   ....[129]....
        /*0778*/ 	.word	0x000076e0


	//   ....[130]....
        /*077c*/ 	.word	0x000076f0


	//   ....[131]....
        /*0780*/ 	.word	0x00007700


	//   ....[132]....
        /*0784*/ 	.word	0x00007740


	//   ....[133]....
        /*0788*/ 	.word	0x00007780


	//   ....[134]....
        /*078c*/ 	.word	0x00009c70


	//   ....[135]....
        /*0790*/ 	.word	0x00009cb0


	//   ....[136]....
        /*0794*/ 	.word	0x00009cd0


	//   ....[137]....
        /*0798*/ 	.word	0x00009d20


	//   ....[138]....
        /*079c*/ 	.word	0x00009df0


	//   ....[139]....
        /*07a0*/ 	.word	0x00009e90


	//   ....[140]....
        /*07a4*/ 	.word	0x00009f30


	//   ....[141]....
        /*07a8*/ 	.word	0x00009fd0


	//   ....[142]....
        /*07ac*/ 	.word	0x0000a010


	//   ....[143]....
        /*07b0*/ 	.word	0x0000a0e0


	//   ....[144]....
        /*07b4*/ 	.word	0x0000a120


	//   ....[145]....
        /*07b8*/ 	.word	0x0000a160


	//   ....[146]....
        /*07bc*/ 	.word	0x0000a200


	//   ....[147]....
        /*07c0*/ 	.word	0x0000a240


	//   ....[148]....
        /*07c4*/ 	.word	0x0000a2e0


	//   ....[149]....
        /*07c8*/ 	.word	0x0000a360


	//   ....[150]....
        /*07cc*/ 	.word	0x0000a4e0


	//   ....[151]....
        /*07d0*/ 	.word	0x0000a630


	//   ....[152]....
        /*07d4*/ 	.word	0x0000a6f0


	//   ....[153]....
        /*07d8*/ 	.word	0x0000a770


	//   ....[154]....
        /*07dc*/ 	.word	0x0000a8c0


	//   ....[155]....
        /*07e0*/ 	.word	0x0000aed0


	//   ....[156]....
        /*07e4*/ 	.word	0x0000afd0


	//   ....[157]....
        /*07e8*/ 	.word	0x0000b010


	//   ....[158]....
        /*07ec*/ 	.word	0x0000b050


	//   ....[159]....
        /*07f0*/ 	.word	0x0000b080


	//   ....[160]....
        /*07f4*/ 	.word	0x0000b0c0


	//   ....[161]....
        /*07f8*/ 	.word	0x0000b150


	//   ....[162]....
        /*07fc*/ 	.word	0x0000b230


	//   ....[163]....
        /*0800*/ 	.word	0x0000b2b0


	//   ....[164]....
        /*0804*/ 	.word	0x0000b2f0


	//   ....[165]....
        /*0808*/ 	.word	0x0000b350


	//   ....[166]....
        /*080c*/ 	.word	0x0000b4e0


	//   ....[167]....
        /*0810*/ 	.word	0x0000b4f0


	//   ....[168]....
        /*0814*/ 	.word	0x0000b500


	//   ....[169]....
        /*0818*/ 	.word	0x0000b510


	//   ....[170]....
        /*081c*/ 	.word	0x0000b520


	//   ....[171]....
        /*0820*/ 	.word	0x0000b530


	//   ....[172]....
        /*0824*/ 	.word	0x0000b560


	//   ....[173]....
        /*0828*/ 	.word	0x0000b580


	//   ....[174]....
        /*082c*/ 	.word	0x0000b5a0


	//   ....[175]....
        /*0830*/ 	.word	0x0000b5d0


	//   ....[176]....
        /*0834*/ 	.word	0x0000b600


	//   ....[177]....
        /*0838*/ 	.word	0x0000b640


	//   ....[178]....
        /*083c*/ 	.word	0x0000b6a0


	//   ....[179]....
        /*0840*/ 	.word	0x0000b6d0


	//   ....[180]....
        /*0844*/ 	.word	0x0000b710


	//   ....[181]....
        /*0848*/ 	.word	0x0000b730


	//   ....[182]....
        /*084c*/ 	.word	0x0000b770


	//   ....[183]....
        /*0850*/ 	.word	0x0000b790


	//   ....[184]....
        /*0854*/ 	.word	0x0000b7b0


	//   ....[185]....
        /*0858*/ 	.word	0x0000b830


	//   ....[186]....
        /*085c*/ 	.word	0x0000b880


	//   ....[187]....
        /*0860*/ 	.word	0x0000b8c0


	//   ....[188]....
        /*0864*/ 	.word	0x0000b8d0


	//   ....[189]....
        /*0868*/ 	.word	0x0000b910


	//   ....[190]....
        /*086c*/ 	.word	0x0000b950


	//   ....[191]....
        /*0870*/ 	.word	0x0000b990


	//   ....[192]....
        /*0874*/ 	.word	0x0000b9c0


	//   ....[193]....
        /*0878*/ 	.word	0x0000b9f0


	//   ....[194]....
        /*087c*/ 	.word	0x0000ba30


	//   ....[195]....
        /*0880*/ 	.word	0x0000ba40


	//   ....[196]....
        /*0884*/ 	.word	0x0000ba50


	//   ....[197]....
        /*0888*/ 	.word	0x0000ba60


	//   ....[198]....
        /*088c*/ 	.word	0x0000dae0


	//   ....[199]....
        /*0890*/ 	.word	0x0000e980


	//   ....[200]....
        /*0894*/ 	.word	0x0000eed0


	//   ....[201]....
        /*0898*/ 	.word	0x0000f200


	//   ....[202]....
        /*089c*/ 	.word	0x0000f540


	//   ....[203]....
        /*08a0*/ 	.word	0x0000f7f0


	//   ....[204]....
        /*08a4*/ 	.word	0x0000fa30


	//   ....[205]....
        /*08a8*/ 	.word	0x0000fca0


	//   ....[206]....
        /*08ac*/ 	.word	0x0000ff70


	//   ....[207]....
        /*08b0*/ 	.word	0x00010190


	//   ....[208]....
        /*08b4*/ 	.word	0x00010320


	//   ....[209]....
        /*08b8*/ 	.word	0x00012240


	//   ....[210]....
        /*08bc*/ 	.word	0x000124d0


	//   ....[211]....
        /*08c0*/ 	.word	0x00012540


	//   ....[212]....
        /*08c4*/ 	.word	0x000125b0


	//----- nvinfo : EIATTR_REG_RECONFIG
	.align		4
.L_1338:
        /*08c8*/ 	.byte	0x01, 0x54
	.zero		2


	//----- nvinfo : EIATTR_SYSCALL_OFFSETS
	.align		4
        /*08cc*/ 	.byte	0x04, 0x46
        /*08ce*/ 	.short	(.L_1340 - .L_1339)


	//   ....[0]....
.L_1339:
        /*08d0*/ 	.word	0x00000c20


	//   ....[1]....
        /*08d4*/ 	.word	0x00000d10


	//   ....[2]....
        /*08d8*/ 	.word	0x00000e70


	//   ....[3]....
        /*08dc*/ 	.word	0x00000f60


	//   ....[4]....
        /*08e0*/ 	.word	0x0000d450


	//   ....[5]....
        /*08e4*/ 	.word	0x0000d580


	//   ....[6]....
        /*08e8*/ 	.word	0x0000d6a0


	//   ....[7]....
        /*08ec*/ 	.word	0x0000d7c0


	//----- nvinfo : EIATTR_MBARRIER_INSTR_OFFSETS
	.align		4
.L_1340:
        /*08f0*/ 	.byte	0x04, 0x39
        /*08f2*/ 	.short	(.L_1342 - .L_1341)


	//   ....[0]....
.L_1341:
        /*08f4*/ 	.word	0x000002f0
        /*08f8*/ 	.word	0x000000ff
        /*08fc*/ 	.word	0x00030c00
        /*0900*/ 	.short	0x0100
        /*0902*/ 	.byte	0x06
	.zero		1


	//   ....[1]....
        /*0904*/ 	.word	0x000003f0
        /*0908*/ 	.word	0x000000ff
        /*090c*/ 	.word	0x00030c10
        /*0910*/ 	.short	0x0100
        /*0912*/ 	.byte	0x08
	.zero		1


	//   ....[2]....
        /*0914*/ 	.word	0x00000400
        /*0918*/ 	.word	0x000000ff
        /*091c*/ 	.word	0x00030c20
        /*0920*/ 	.short	0x0100
        /*0922*/ 	.byte	0x08
	.zero		1


	//   ....[3]....
        /*0924*/ 	.word	0x00000410
        /*0928*/ 	.word	0x000000ff
        /*092c*/ 	.word	0x00030c18
        /*0930*/ 	.short	0x0100
        /*0932*/ 	.byte	0x08
	.zero		1


	//   ....[4]....
        /*0934*/ 	.word	0x00000420
        /*0938*/ 	.word	0x000000ff
        /*093c*/ 	.word	0x00030c28
        /*0940*/ 	.short	0x0100
        /*0942*/ 	.byte	0x08
	.zero		1


	//   ....[5]....
        /*0944*/ 	.word	0x00000550
        /*0948*/ 	.word	0x000000ff
        /*094c*/ 	.word	0x00030c30
        /*0950*/ 	.short	0x0100
        /*0952*/ 	.byte	0x08
	.zero		1


	//   ....[6]....
        /*0954*/ 	.word	0x00000560
        /*0958*/ 	.word	0x000000ff
        /*095c*/ 	.word	0x00030c40
        /*0960*/ 	.short	0x0100
        /*0962*/ 	.byte	0x08
	.zero		1


	//   ....[7]....
        /*0964*/ 	.word	0x00000570
        /*0968*/ 	.word	0x000000ff
        /*096c*/ 	.word	0x00030c38
        /*0970*/ 	.short	0x0100
        /*0972*/ 	.byte	0x08
	.zero		1


	//   ....[8]....
        /*0974*/ 	.word	0x00000580
        /*0978*/ 	.word	0x000000ff
        /*097c*/ 	.word	0x00030c48
        /*0980*/ 	.short	0x0100
        /*0982*/ 	.byte	0x08
	.zero		1


	//   ....[9]....
        /*0984*/ 	.word	0x00001000
        /*0988*/ 	.word	0x000000de
        /*098c*/ 	.word	0x00030c00
        /*0990*/ 	.short	0x010a
        /*0992*/ 	.byte	0x3f
	.zero		1


	//   ....[10]....
        /*0994*/ 	.word	0x00001120
        /*0998*/ 	.word	0x000000de
        /*099c*/ 	.word	0x00030c00
        /*09a0*/ 	.short	0x010a
        /*09a2*/ 	.byte	0x3f
	.zero		1


	//   ....[11]....
        /*09a4*/ 	.word	0x000019d0
        /*09a8*/ 	.word	0x00000008
        /*09ac*/ 	.word	0x00030c10
        /*09b0*/ 	.short	0x010a
        /*09b2*/ 	.byte	0x3f
	.zero		1


	//   ....[12]....
        /*09b4*/ 	.word	0x00001a40
        /*09b8*/ 	.word	0x00000008
        /*09bc*/ 	.word	0x00030c10
        /*09c0*/ 	.short	0x010a
        /*09c2*/ 	.byte	0x3f
	.zero		1


	//   ....[13]....
        /*09c4*/ 	.word	0x00001e20
        /*09c8*/ 	.word	0x00000008
        /*09cc*/ 	.word	0x00030c30
        /*09d0*/ 	.short	0x010a
        /*09d2*/ 	.byte	0x3f
	.zero		1


	//   ....[14]....
        /*09d4*/ 	.word	0x00001ea0
        /*09d8*/ 	.word	0x00000008
        /*09dc*/ 	.word	0x00030c30
        /*09e0*/ 	.short	0x010a
        /*09e2*/ 	.byte	0x3f
	.zero		1


	//   ....[15]....
        /*09e4*/ 	.word	0x00004f10
        /*09e8*/ 	.word	0x00000009
        /*09ec*/ 	.word	0x00000000
        /*09f0*/ 	.short	0x0101
        /*09f2*/ 	.byte	0x3f
	.zero		1


	//   ....[16]....
        /*09f4*/ 	.word	0x00005360
        /*09f8*/ 	.word	0x00000008
        /*09fc*/ 	.word	0x00000000
        /*0a00*/ 	.short	0x0101
        /*0a02*/ 	.byte	0x3f
	.zero		1


	//   ....[17]....
        /*0a04*/ 	.word	0x00005c20
        /*0a08*/ 	.word	0x00000006
        /*0a0c*/ 	.word	0x00030c10
        /*0a10*/ 	.short	0x010a
        /*0a12*/ 	.byte	0x3f
	.zero		1


	//   ....[18]....
        /*0a14*/ 	.word	0x00005ca0
        /*0a18*/ 	.word	0x00000006
        /*0a1c*/ 	.word	0x00030c10
        /*0a20*/ 	.short	0x010a
        /*0a22*/ 	.byte	0x3f
	.zero		1


	//   ....[19]....
        /*0a24*/ 	.word	0x000060a0
        /*0a28*/ 	.word	0x00000006
        /*0a2c*/ 	.word	0x00030c30
        /*0a30*/ 	.short	0x010a
        /*0a32*/ 	.byte	0x3f
	.zero		1


	//   ....[20]....
        /*0a34*/ 	.word	0x00006130
        /*0a38*/ 	.word	0x00000006
        /*0a3c*/ 	.word	0x00030c30
        /*0a40*/ 	.short	0x010a
        /*0a42*/ 	.byte	0x3f
	.zero		1


	//   ....[21]....
        /*0a44*/ 	.word	0x00008900
        /*0a48*/ 	.word	0x00000007
        /*0a4c*/ 	.word	0x00000000
        /*0a50*/ 	.short	0x0101
        /*0a52*/ 	.byte	0x3f
	.zero		1


	//   ....[22]....
        /*0a54*/ 	.word	0x00008d70
        /*0a58*/ 	.word	0x00000006
        /*0a5c*/ 	.word	0x00000000
        /*0a60*/ 	.short	0x0101
        /*0a62*/ 	.byte	0x3f
	.zero		1


	//   ....[23]....
        /*0a64*/ 	.word	0x000095d0
        /*0a68*/ 	.word	0x00000007
        /*0a6c*/ 	.word	0x00030c10
        /*0a70*/ 	.short	0x010a
        /*0a72*/ 	.byte	0x3f
	.zero		1


	//   ....[24]....
        /*0a74*/ 	.word	0x00009650
        /*0a78*/ 	.word	0x00000007
        /*0a7c*/ 	.word	0x00030c10
        /*0a80*/ 	.short	0x010a
        /*0a82*/ 	.byte	0x3f
	.zero		1


	//   ....[25]....
        /*0a84*/ 	.word	0x00009a60
        /*0a88*/ 	.word	0x00000007
        /*0a8c*/ 	.word	0x00030c30
        /*0a90*/ 	.short	0x010a
        /*0a92*/ 	.byte	0x3f
	.zero		1


	//   ....[26]....
        /*0a94*/ 	.word	0x00009af0
        /*0a98*/ 	.word	0x00000007
        /*0a9c*/ 	.word	0x00030c30
        /*0aa0*/ 	.short	0x010a
        /*0aa2*/ 	.byte	0x3f
	.zero		1


	//   ....[27]....
        /*0aa4*/ 	.word	0x0000cc20
        /*0aa8*/ 	.word	0x00000008
        /*0aac*/ 	.word	0x00000000
        /*0ab0*/ 	.short	0x0101
        /*0ab2*/ 	.byte	0x3f
	.zero		1


	//   ....[28]....
        /*0ab4*/ 	.word	0x0000d090
        /*0ab8*/ 	.word	0x00000007
        /*0abc*/ 	.word	0x00000000
        /*0ac0*/ 	.short	0x0101
        /*0ac2*/ 	.byte	0x3f
	.zero		1


	//   ....[29]....
        /*0ac4*/ 	.word	0x00010990
        /*0ac8*/ 	.word	0x00000010
        /*0acc*/ 	.word	0x00030c20
        /*0ad0*/ 	.short	0x010a
        /*0ad2*/ 	.byte	0x3f
	.zero		1


	//   ....[30]....
        /*0ad4*/ 	.word	0x00010f60
        /*0ad8*/ 	.word	0x00000010
        /*0adc*/ 	.word	0x00030c40
        /*0ae0*/ 	.short	0x010a
        /*0ae2*/ 	.byte	0x3f
	.zero		1


	//   ....[31]....
        /*0ae4*/ 	.word	0x00011190
        /*0ae8*/ 	.word	0x00000010
        /*0aec*/ 	.word	0x00030c28
        /*0af0*/ 	.short	0x010a
        /*0af2*/ 	.byte	0x3f
	.zero		1


	//   ....[32]....
        /*0af4*/ 	.word	0x000113c0
        /*0af8*/ 	.word	0x00000010
        /*0afc*/ 	.word	0x00030c48
        /*0b00*/ 	.short	0x010a
        /*0b02*/ 	.byte	0x3f
	.zero		1


	//   ....[33]....
        /*0b04*/ 	.word	0x000115a0
        /*0b08*/ 	.word	0x00000010
        /*0b0c*/ 	.word	0x00030c20
        /*0b10*/ 	.short	0x010a
        /*0b12*/ 	.byte	0x3f
	.zero		1


	//   ....[34]....
        /*0b14*/ 	.word	0x00011850
        /*0b18*/ 	.word	0x00000010
        /*0b1c*/ 	.word	0x00030c40
        /*0b20*/ 	.short	0x010a
        /*0b22*/ 	.byte	0x3f
	.zero		1


	//   ....[35]....
        /*0b24*/ 	.word	0x00011a50
        /*0b28*/ 	.word	0x00000010
        /*0b2c*/ 	.word	0x00030c28
        /*0b30*/ 	.short	0x010a
        /*0b32*/ 	.byte	0x3f
	.zero		1


	//   ....[36]....
        /*0b34*/ 	.word	0x00011cd0
        /*0b38*/ 	.word	0x00000003
        /*0b3c*/ 	.word	0x00030c40
        /*0b40*/ 	.short	0x010a
        /*0b42*/ 	.byte	0x3f
	.zero		1


	//   ....[37]....
        /*0b44*/ 	.word	0x000120a0
        /*0b48*/ 	.word	0x00000006
        /*0b4c*/ 	.word	0x00000000
        /*0b50*/ 	.short	0x010a
        /*0b52*/ 	.byte	0x3f
	.zero		1


	//   ....[38]....
        /*0b54*/ 	.word	0x00012100
        /*0b58*/ 	.word	0x00000003
        /*0b5c*/ 	.word	0x00000000
        /*0b60*/ 	.short	0x010a
        /*0b62*/ 	.byte	0x3f
	.zero		1


	//   ....[39]....
        /*0b64*/ 	.word	0x00012160
        /*0b68*/ 	.word	0x00000002
        /*0b6c*/ 	.word	0x00000000
        /*0b70*/ 	.short	0x010a
        /*0b72*/ 	.byte	0x3f
	.zero		1


	//   ....[40]....
        /*0b74*/ 	.word	0x00012190
        /*0b78*/ 	.word	0x00000003
        /*0b7c*/ 	.word	0x00000000
        /*0b80*/ 	.short	0x010a
        /*0b82*/ 	.byte	0x3f
	.zero		1


	//   ....[41]....
        /*0b84*/ 	.word	0x00012270
        /*0b88*/ 	.word	0x000000de
        /*0b8c*/ 	.word	0x00030c00
        /*0b90*/ 	.short	0x010a
        /*0b92*/ 	.byte	0x3f
	.zero		1


	//   ....[42]....
        /*0b94*/ 	.word	0x000122c0
        /*0b98*/ 	.word	0x00000008
        /*0b9c*/ 	.word	0x00030c10
        /*0ba0*/ 	.short	0x010a
        /*0ba2*/ 	.byte	0x3f
	.zero		1


	//   ....[43]....
        /*0ba4*/ 	.word	0x00012310
        /*0ba8*/ 	.word	0x00000008
        /*0bac*/ 	.word	0x00030c30
        /*0bb0*/ 	.short	0x010a
        /*0bb2*/ 	.byte	0x3f
	.zero		1


	//   ....[44]....
        /*0bb4*/ 	.word	0x00012360
        /*0bb8*/ 	.word	0x00000006
        /*0bbc*/ 	.word	0x00030c10
        /*0bc0*/ 	.short	0x010a
        /*0bc2*/ 	.byte	0x3f
	.zero		1


	//   ....[45]....
        /*0bc4*/ 	.word	0x000123b0
        /*0bc8*/ 	.word	0x00000006
        /*0bcc*/ 	.word	0x00030c30
        /*0bd0*/ 	.short	0x010a
        /*0bd2*/ 	.byte	0x3f
	.zero		1


	//   ....[46]....
        /*0bd4*/ 	.word	0x00012400
        /*0bd8*/ 	.word	0x00000007
        /*0bdc*/ 	.word	0x00030c10
        /*0be0*/ 	.short	0x010a
        /*0be2*/ 	.byte	0x3f
	.zero		1


	//   ....[47]....
        /*0be4*/ 	.word	0x00012450
        /*0be8*/ 	.word	0x00000007
        /*0bec*/ 	.word	0x00030c30
        /*0bf0*/ 	.short	0x010a
        /*0bf2*/ 	.byte	0x3f
	.zero		1


	//   ....[48]....
        /*0bf4*/ 	.word	0x000125f0
        /*0bf8*/ 	.word	0x00000010
        /*0bfc*/ 	.word	0x00030c20
        /*0c00*/ 	.short	0x010a
        /*0c02*/ 	.byte	0x3f
	.zero		1


	//   ....[49]....
        /*0c04*/ 	.word	0x00012640
        /*0c08*/ 	.word	0x00000010
        /*0c0c*/ 	.word	0x00030c40
        /*0c10*/ 	.short	0x010a
        /*0c12*/ 	.byte	0x3f
	.zero		1


	//   ....[50]....
        /*0c14*/ 	.word	0x00012690
        /*0c18*/ 	.word	0x00000010
        /*0c1c*/ 	.word	0x00030c28
        /*0c20*/ 	.short	0x010a
        /*0c22*/ 	.byte	0x3f
	.zero		1


	//   ....[51]....
        /*0c24*/ 	.word	0x000126e0
        /*0c28*/ 	.word	0x00000010
        /*0c2c*/ 	.word	0x00030c48
        /*0c30*/ 	.short	0x010a
        /*0c32*/ 	.byte	0x3f
	.zero		1


	//   ....[52]....
        /*0c34*/ 	.word	0x00012740
        /*0c38*/ 	.word	0x00000010
        /*0c3c*/ 	.word	0x00030c20
        /*0c40*/ 	.short	0x010a
        /*0c42*/ 	.byte	0x3f
	.zero		1


	//   ....[53]....
        /*0c44*/ 	.word	0x00012790
        /*0c48*/ 	.word	0x00000010
        /*0c4c*/ 	.word	0x00030c40
        /*0c50*/ 	.short	0x010a
        /*0c52*/ 	.byte	0x3f
	.zero		1


	//   ....[54]....
        /*0c54*/ 	.word	0x000127e0
        /*0c58*/ 	.word	0x00000010
        /*0c5c*/ 	.word	0x00030c28
        /*0c60*/ 	.short	0x010a
        /*0c62*/ 	.byte	0x3f
	.zero		1


	//   ....[55]....
        /*0c64*/ 	.word	0x00012830
        /*0c68*/ 	.word	0x00000003
        /*0c6c*/ 	.word	0x00030c40
        /*0c70*/ 	.short	0x010a
        /*0c72*/ 	.byte	0x3f
	.zero		1


	//   ....[56]....
        /*0c74*/ 	.word	0x00012900
        /*0c78*/ 	.word	0x00000006
        /*0c7c*/ 	.word	0x00000000
        /*0c80*/ 	.short	0x010a
        /*0c82*/ 	.byte	0x3f
	.zero		1


	//   ....[57]....
        /*0c84*/ 	.word	0x00012950
        /*0c88*/ 	.word	0x00000003
        /*0c8c*/ 	.word	0x00000000
        /*0c90*/ 	.short	0x010a
        /*0c92*/ 	.byte	0x3f
	.zero		1


	//   ....[58]....
        /*0c94*/ 	.word	0x000129a0
        /*0c98*/ 	.word	0x00000002
        /*0c9c*/ 	.word	0x00000000
        /*0ca0*/ 	.short	0x010a
        /*0ca2*/ 	.byte	0x3f
	.zero		1


	//----- nvinfo : EIATTR_NUM_MBARRIERS
	.align		4
.L_1342:
        /*0ca4*/ 	.byte	0x03, 0x38
        /*0ca6*/ 	.short	0x0009


	//----- nvinfo : EIATTR_EXIT_INSTR_OFFSETS
	.align		4
        /*0ca8*/ 	.byte	0x04, 0x1c
        /*0caa*/ 	.short	(.L_1344 - .L_1343)


	//   ....[0]....
.L_1343:
        /*0cac*/ 	.word	0x000121e0


	//----- nvinfo : EIATTR_MAX_THREADS
	.align		4
.L_1344:
        /*0cb0*/ 	.byte	0x04, 0x05
        /*0cb2*/ 	.short	(.L_1346 - .L_1345)
.L_1345:
        /*0cb4*/ 	.word	0x00000180
        /*0cb8*/ 	.word	0x00000001
        /*0cbc*/ 	.word	0x00000001


	//----- nvinfo : EIATTR_CRS_STACK_SIZE
	.align		4
.L_1346:
        /*0cc0*/ 	.byte	0x04, 0x1e
        /*0cc2*/ 	.short	(.L_1348 - .L_1347)
.L_1347:
        /*0cc4*/ 	.word	0x00000000


	//----- nvinfo : EIATTR_CBANK_PARAM_SIZE
	.align		4
.L_1348:
        /*0cc8*/ 	.byte	0x03, 0x19
        /*0cca*/ 	.short	0x0970


	//----- nvinfo : EIATTR_PARAM_CBANK
	.align		4
        /*0ccc*/ 	.byte	0x04, 0x0a
        /*0cce*/ 	.short	(.L_1350 - .L_1349)
	.align		4
.L_1349:
        /*0cd0*/ 	.word	index@(.nv.constant0._ZN7cutlass13device_kernelIN5flash11enable_sm90INS1_16FlashAttnBwdSm90INS1_25CollectiveMainloopBwdSm90ILi2ELi2ELi2EN4cute5tupleIJNS5_1CILi1EEES8_S8_EEENS6_IJNS7_ILi128EEESA_NS7_ILi64EEEEEENS_10bfloat16_tEfNS_4arch4Sm90ELb0ELb1ELb0ELb0ELb1ELb1ELb0ELb0ELi2ELi1ELi2ELi2ELb0EEENS1_21CollectiveEpilogueBwdISC_SD_SF_Li256ELb0ELb0ELi1EEENS1_19SingleTileSchedulerILb0ELb0ELb0ELi128EEEEEEEEEvNT_6ParamsE)
        /*0cd4*/ 	.short	0x0210
        /*0cd6*/ 	.short	0x0970


	//----- nvinfo : EIATTR_SW_WAR
	.align		4
.L_1350:
        /*0cd8*/ 	.byte	0x04, 0x36
        /*0cda*/ 	.short	(.L_1352 - .L_1351)
.L_1351:
        /*0cdc*/ 	.word	0x00000008
.L_1352:


//--------------------- .nv.info._ZN7cutlass13device_kernelIN5flash11enable_sm90INS1_16FlashAttnBwdSm90INS1_25CollectiveMainloopBwdSm90ILi2ELi2ELi2EN4cute5tupleIJNS5_1CILi1EEES8_S8_EEENS6_IJNS7_ILi128EEESA_NS7_ILi64EEEEEENS_10bfloat16_tEfNS_4arch4Sm90ELb0ELb1ELb0ELb0ELb0ELb1ELb0ELb0ELi2ELi1ELi2ELi2ELb0EEENS1_24CollectiveEpilogueBwdGQAISC_fSF_Li256ELb0ELb0EEENS1_19SingleTileSchedulerILb0ELb0ELb0ELi128EEEEEEEEEvNT_6ParamsE --------------------------
	.section	.nv.info._ZN7cutlass13device_kernelIN5flash11enable_sm90INS1_16FlashAttnBwdSm90INS1_25CollectiveMainloopBwdSm90ILi2ELi2ELi2EN4cute5tupleIJNS5_1CILi1EEES8_S8_EEENS6_IJNS7_ILi128EEESA_NS7_ILi64EEEEEENS_10bfloat16_tEfNS_4arch4Sm90ELb0ELb1ELb0ELb0ELb0ELb1ELb0ELb0ELi2ELi1ELi2ELi2ELb0EEENS1_24CollectiveEpilogueBwdGQAISC_fSF_Li256ELb0ELb0EEENS1_19SingleTileSchedulerILb0ELb0ELb0ELi128EEEEEEEEEvNT_6ParamsE,"",@"SHT_CUDA_INFO"
	.sectionflags	@""
	.align	4


	//----- nvinfo : EIATTR_CUDA_API_VERSION
	.align		4
        /*0000*/ 	.byte	0x04, 0x37
        /*0002*/ 	.short	(.L_1354 - .L_1353)
.L_1353:
        /*0004*/ 	.word	0x00000082


	//----- nvinfo : EIATTR_KPARAM_INFO
	.align		4
.L_1354:
        /*0008*/ 	.byte	0x04, 0x17
        /*000a*/ 	.short	(.L_1356 - .L_1355)
.L_1355:
        /*000c*/ 	.word	0x00000000
        /*0010*/ 	.short	0x0000
        /*0012*/ 	.short	0x0070
        /*0014*/ 	.byte	0x00, 0xf0, 0x01, 0x1a


	//----- nvinfo : EIATTR_SPARSE_MMA_MASK
	.align		4
.L_1356:
        /*0018*/ 	.byte	0x03, 0x50
        /*001a*/ 	.short	0x0000


	//----- nvinfo : EIATTR_MAXREG_COUNT
	.align		4
        /*001c*/ 	.byte	0x03, 0x1b
        /*001e*/ 	.short	0x00a8


	//----- nvinfo : EIATTR_NUM_BARRIERS
	.align		4
        /*0020*/ 	.byte	0x02, 0x4c
        /*0022*/ 	.byte	0x10
	.zero		1


	//----- nvinfo : EIATTR_EXTERNS
	.align		4
        /*0024*/ 	.byte	0x04, 0x0f
        /*0026*/ 	.short	(.L_1358 - .L_1357)


	//   ....[0]....
	.align		4
.L_1357:
        /*0028*/ 	.word	index@(__assertfail)


	//----- nvinfo : EIATTR_ANNOTATIONS
	.align		4
.L_1358:
        /*002c*/ 	.byte	0x04, 0x55
        /*002e*/ 	.short	(.L_1360 - .L_1359)


	//   ....[0]....
.L_1359:
        /* <DEDUP_REMOVED lines=29> */


	//----- nvinfo : EIATTR_MERCURY_ISA_VERSION
	.align		4
.L_1360:
        /*01f0*/ 	.byte	0x03, 0x5f
        /*01f2*/ 	.short	0x0101


	//----- nvinfo : EIATTR_INT_WARP_WIDE_INSTR_OFFSETS
	.align		4
        /*01f4*/ 	.byte	0x04, 0x31
        /*01f6*/ 	.short	(.L_1362 - .L_1361)


	//   ....[0]....
.L_1361:
        /*01f8*/ 	.word	0x00000190


	//   ....[1]....
        /*01fc*/ 	.word	0x000001c0


	//----- nvinfo : EIATTR_COOP_GROUP_MASK_REGIDS
	.align		4
.L_1362:
        /*0200*/ 	.byte	0x04, 0x29
        /*0202*/ 	.short	(.L_1364 - .L_1363)


	//   ....[0]....
.L_1363:
        /*0204*/ 	.word	0xffffffff


	//   ....[1]....
        /*0208*/ 	.word	0xffffffff


	//   ....[2]....
        /*020c*/ 	.word	0xffffffff


	//   ....[3]....
        /*0210*/ 	.word	0xffffffff


	//   ....[4]....
        /*0214*/ 	.word	0xffffffff


	//   ....[5]....
        /*0218*/ 	.word	0xffffffff


	//   ....[6]....
        /*021c*/ 	.word	0xffffffff


	//   ....[7]....
        /*0220*/ 	.word	0xffffffff


	//   ....[8]....
        /*0224*/ 	.word	0xffffffff


	//   ....[9]....
        /*0228*/ 	.word	0xffffffff


	//   ....[10]....
        /*022c*/ 	.word	0xffffffff


	//   ....[11]....
        /*0230*/ 	.word	0xffffffff


	//   ....[12]....
        /*0234*/ 	.word	0xffffffff


	//   ....[13]....
        /*0238*/ 	.word	0xffffffff


	//   ....[14]....
        /*023c*/ 	.word	0xffffffff


	//   ....[15]....
        /*0240*/ 	.word	0xffffffff


	//   ....[16]....
        /*0244*/ 	.word	0xffffffff


	//   ....[17]....
        /*0248*/ 	.word	0xffffffff


	//   ....[18]....
        /*024c*/ 	.word	0xffffffff


	//   ....[19]....
        /*0250*/ 	.word	0xffffffff


	//   ....[20]....
        /*0254*/ 	.word	0xffffffff


	//   ....[21]....
        /*0258*/ 	.word	0xffffffff


	//   ....[22]....
        /*025c*/ 	.word	0xffffffff


	//   ....[23]....
        /*0260*/ 	.word	0xffffffff


	//   ....[24]....
        /*0264*/ 	.word	0xffffffff


	//   ....[25]....
        /*0268*/ 	.word	0xffffffff


	//   ....[26]....
        /*026c*/ 	.word	0xffffffff


	//   ....[27]....
        /*0270*/ 	.word	0xffffffff


	//   ....[28]....
        /*0274*/ 	.word	0xffffffff


	//   ....[29]....
        /*0278*/ 	.word	0xffffffff


	//   ....[30]....
        /*027c*/ 	.word	0xffffffff


	//   ....[31]....
        /*0280*/ 	.word	0xffffffff


	//   ....[32]....
        /*0284*/ 	.word	0xffffffff


	//   ....[33]....
        /*0288*/ 	.word	0xffffffff


	//   ....[34]....
        /*028c*/ 	.word	0xffffffff


	//   ....[35]....
        /*0290*/ 	.word	0xffffffff


	//   ....[36]....
        /*0294*/ 	.word	0xffffffff


	//   ....[37]....
        /*0298*/ 	.word	0xffffffff


	//   ....[38]....
        /*029c*/ 	.word	0xffffffff


	//   ....[39]....
        /*02a0*/ 	.word	0xffffffff


	//   ....[40]....
        /*02a4*/ 	.word	0xffffffff


	//   ....[41]....
        /*02a8*/ 	.word	0xffffffff


	//   ....[42]....
        /*02ac*/ 	.word	0xffffffff


	//   ....[43]....
        /*02b0*/ 	.word	0xffffffff


	//   ....[44]....
        /*02b4*/ 	.word	0xffffffff


	//   ....[45]....
        /*02b8*/ 	.word	0xffffffff


	//   ....[46]....
        /*02bc*/ 	.word	0xffffffff


	//   ....[47]....
        /*02c0*/ 	.word	0xffffffff


	//   ....[48]....
        /*02c4*/ 	.word	0xffffffff


	//   ....[49]....
        /*02c8*/ 	.word	0xffffffff


	//   ....[50]....
        /*02cc*/ 	.word	0xffffffff


	//   ....[51]....
        /*02d0*/ 	.word	0xffffffff


	//   ....[52]....
        /*02d4*/ 	.word	0xffffffff


	//   ....[53]....
        /*02d8*/ 	.word	0xffffffff


	//   ....[54]....
        /*02dc*/ 	.word	0xffffffff


	//   ....[55]....
        /*02e0*/ 	.word	0xffffffff


	//   ....[56]....
        /*02e4*/ 	.word	0xffffffff


	//   ....[57]....
        /*02e8*/ 	.word	0xffffffff


	//   ....[58]....
        /*02ec*/ 	.word	0xffffffff


	//   ....[59]....
        /*02f0*/ 	.word	0xffffffff


	//   ....[60]....
        /*02f4*/ 	.word	0xffffffff


	//   ....[61]....
        /*02f8*/ 	.word	0xffffffff


	//   ....[62]....
        /*02fc*/ 	.word	0xffffffff


	//   ....[63]....
        /*0300*/ 	.word	0xffffffff


	//   ....[64]....
        /*0304*/ 	.word	0xffffffff


	//   ....[65]....
        /*0308*/ 	.word	0xffffffff


	//   ....[66]....
        /*030c*/ 	.word	0xffffffff


	//   ....[67]....
        /*0310*/ 	.word	0xffffffff


	//   ....[68]....
        /*0314*/ 	.word	0xffffffff


	//   ....[69]....
        /*0318*/ 	.word	0xffffffff


	//   ....[70]....
        /*031c*/ 	.word	0xffffffff


	//   ....[71]....
        /*0320*/ 	.word	0xffffffff


	//   ....[72]....
        /*0324*/ 	.word	0xffffffff


	//   ....[73]....
        /*0328*/ 	.word	0xffffffff


	//   ....[74]....
        /*032c*/ 	.word	0xffffffff


	//   ....[75]....
        /*0330*/ 	.word	0xffffffff


	//   ....[76]....
        /*0334*/ 	.word	0xffffffff


	//   ....[77]....
        /*0338*/ 	.word	0xffffffff


	//   ....[78]....
        /*033c*/ 	.word	0xffffffff


	//   ....[79]....
        /*0340*/ 	.word	0xffffffff


	//   ....[80]....
        /*0344*/ 	.word	0xffffffff


	//   ....[81]....
        /*0348*/ 	.word	0xffffffff


	//   ....[82]....
        /*034c*/ 	.word	0xffffffff


	//   ....[83]....
        /*0350*/ 	.word	0xffffffff


	//   ....[84]....
        /*0354*/ 	.word	0xffffffff


	//   ....[85]....
        /*0358*/ 	.word	0xffffffff


	//   ....[86]....
        /*035c*/ 	.word	0xffffffff


	//   ....[87]....
        /*0360*/ 	.word	0xffffffff


	//   ....[88]....
        /*0364*/ 	.word	0xffffffff


	//   ....[89]....
        /*0368*/ 	.word	0xffffffff


	//   ....[90]....
        /*036c*/ 	.word	0xffffffff


	//   ....[91]....
        /*0370*/ 	.word	0xffffffff


	//   ....[92]....
        /*0374*/ 	.word	0xffffffff


	//   ....[93]....
        /*0378*/ 	.word	0xffffffff


	//   ....[94]....
        /*037c*/ 	.word	0xffffffff


	//   ....[95]....
        /*0380*/ 	.word	0xffffffff


	//   ....[96]....
        /*0384*/ 	.word	0xffffffff


	//   ....[97]....
        /*0388*/ 	.word	0xffffffff


	//   ....[98]....
        /*038c*/ 	.word	0xffffffff


	//   ....[99]....
        /*0390*/ 	.word	0xffffffff


	//   ....[100]....
        /*0394*/ 	.word	0xffffffff


	//   ....[101]....
        /*0398*/ 	.word	0xffffffff


	//   ....[102]....
        /*039c*/ 	.word	0xffffffff


	//   ....[103]....
        /*03a0*/ 	.word	0xffffffff


	//   ....[104]....
        /*03a4*/ 	.word	0xffffffff


	//   ....[105]....
        /*03a8*/ 	.word	0xffffffff


	//   ....[106]....
        /*03ac*/ 	.word	0xffffffff


	//   ....[107]....
        /*03b0*/ 	.word	0xffffffff


	//   ....[108]....
        /*03b4*/ 	.word	0xffffffff


	//   ....[109]....
        /*03b8*/ 	.word	0xffffffff


	//   ....[110]....
        /*03bc*/ 	.word	0xffffffff


	//   ....[111]....
        /*03c0*/ 	.word	0xffffffff


	//   ....[112]....
        /*03c4*/ 	.word	0xffffffff


	//   ....[113]....
        /*03c8*/ 	.word	0xffffffff


	//   ....[114]....
        /*03cc*/ 	.word	0xffffffff


	//   ....[115]....
        /*03d0*/ 	.word	0xffffffff


	//   ....[116]....
        /*03d4*/ 	.word	0xffffffff


	//   ....[117]....
        /*03d8*/ 	.word	0xffffffff


	//   ....[118]....
        /*03dc*/ 	.word	0xffffffff


	//   ....[119]....
        /*03e0*/ 	.word	0xffffffff


	//   ....[120]....
        /*03e4*/ 	.word	0xffffffff


	//   ....[121]....
        /*03e8*/ 	.word	0xffffffff


	//   ....[122]....
        /*03ec*/ 	.word	0xffffffff


	//   ....[123]....
        /*03f0*/ 	.word	0xffffffff


	//   ....[124]....
        /*03f4*/ 	.word	0xffffffff


	//   ....[125]....
        /*03f8*/ 	.word	0xffffffff


	//   ....[126]....
        /*03fc*/ 	.word	0xffffffff


	//   ....[127]....
        /*0400*/ 	.word	0xffffffff


	//   ....[128]....
        /*0404*/ 	.word	0xffffffff


	//   ....[129]....
        /*0408*/ 	.word	0xffffffff


	//   ....[130]....
        /*040c*/ 	.word	0xffffffff


	//   ....[131]....
        /*0410*/ 	.word	0xffffffff


	//   ....[132]....
        /*0414*/ 	.word	0xffffffff


	//   ....[133]....
        /*0418*/ 	.word	0xffffffff


	//   ....[134]....
        /*041c*/ 	.word	0xffffffff


	//   ....[135]....
        /*0420*/ 	.word	0xffffffff


	//   ....[136]....
        /*0424*/ 	.word	0xffffffff


	//   ....[137]....
        /*0428*/ 	.word	0xffffffff


	//   ....[138]....
        /*042c*/ 	.word	0xffffffff


	//   ....[139]....
        /*0430*/ 	.word	0xffffffff


	//   ....[140]....
        /*0434*/ 	.word	0xffffffff


	//   ....[141]....
        /*0438*/ 	.word	0xffffffff


	//   ....[142]....
        /*043c*/ 	.word	0xffffffff


	//   ....[143]....
        /*0440*/ 	.word	0xffffffff


	//   ....[144]....
        /*0444*/ 	.word	0xffffffff


	//   ....[145]....
        /*0448*/ 	.word	0xffffffff


	//   ....[146]....
        /*044c*/ 	.word	0xffffffff


	//   ....[147]....
        /*0450*/ 	.word	0xffffffff


	//   ....[148]....
        /*0454*/ 	.word	0xffffffff


	//   ....[149]....
        /*0458*/ 	.word	0xffffffff


	//   ....[150]....
        /*045c*/ 	.word	0xffffffff


	//   ....[151]....
        /*0460*/ 	.word	0xffffffff


	//   ....[152]....
        /*0464*/ 	.word	0xffffffff


	//   ....[153]....
        /*0468*/ 	.word	0xffffffff


	//   ....[154]....
        /*046c*/ 	.word	0xffffffff


	//   ....[155]....
        /*0470*/ 	.word	0xffffffff


	//   ....[156]....
        /*0474*/ 	.word	0xffffffff


	//   ....[157]....
        /*0478*/ 	.word	0xffffffff


	//   ....[158]....
        /*047c*/ 	.word	0xffffffff


	//   ....[159]....
        /*0480*/ 	.word	0xffffffff


	//   ....[160]....
        /*0484*/ 	.word	0xffffffff


	//   ....[161]....
        /*0488*/ 	.word	0xffffffff


	//   ....[162]....
        /*048c*/ 	.word	0xffffffff


	//   ....[163]....
        /*0490*/ 	.word	0xffffffff


	//   ....[164]....
        /*0494*/ 	.word	0xffffffff


	//   ....[165]....
        /*0498*/ 	.word	0xffffffff


	//   ....[166]....
        /*049c*/ 	.word	0xffffffff


	//   ....[167]....
        /*04a0*/ 	.word	0xffffffff


	//   ....[168]....
        /*04a4*/ 	.word	0xffffffff


	//   ....[169]....
        /*04a8*/ 	.word	0xffffffff


	//   ....[170]....
        /*04ac*/ 	.word	0xffffffff


	//   ....[171]....
        /*04b0*/ 	.word	0xffffffff


	//   ....[172]....
        /*04b4*/ 	.word	0xffffffff


	//   ....[173]....
        /*04b8*/ 	.word	0xffffffff


	//   ....[174]....
        /*04bc*/ 	.word	0xffffffff


	//   ....[175]....
        /*04c0*/ 	.word	0xffffffff


	//   ....[176]....
        /*04c4*/ 	.word	0xffffffff


	//   ....[177]....
        /*04c8*/ 	.word	0xffffffff


	//   ....[178]....
        /*04cc*/ 	.word	0xffffffff


	//   ....[179]....
        /*04d0*/ 	.word	0xffffffff


	//   ....[180]....
        /*04d4*/ 	.word	0xffffffff


	//   ....[181]....
        /*04d8*/ 	.word	0xffffffff


	//   ....[182]....
        /*04dc*/ 	.word	0xffffffff


	//   ....[183]....
        /*04e0*/ 	.word	0xffffffff


	//   ....[184]....
        /*04e4*/ 	.word	0xffffffff


	//   ....[185]....
        /*04e8*/ 	.word	0xffffffff


	//   ....[186]....
        /*04ec*/ 	.word	0xffffffff


	//   ....[187]....
        /*04f0*/ 	.word	0xffffffff


	//   ....[188]....
        /*04f4*/ 	.word	0xffffffff


	//   ....[189]....
        /*04f8*/ 	.word	0xffffffff


	//   ....[190]....
        /*04fc*/ 	.word	0xffffffff


	//   ....[191]....
        /*0500*/ 	.word	0xffffffff


	//   ....[192]....
        /*0504*/ 	.word	0xffffffff


	//   ....[193]....
        /*0508*/ 	.word	0xffffffff


	//   ....[194]....
        /*050c*/ 	.word	0xffffffff


	//   ....[195]....
        /*0510*/ 	.word	0xffffffff


	//   ....[196]....
        /*0514*/ 	.word	0xffffffff


	//   ....[197]....
        /*0518*/ 	.word	0xffffffff


	//   ....[198]....
        /*051c*/ 	.word	0xffffffff


	//   ....[199]....
        /*0520*/ 	.word	0x0500000f


	//----- nvinfo : EIATTR_COOP_GROUP_INSTR_OFFSETS
	.align		4
.L_1364:
        /*0524*/ 	.byte	0x04, 0x28
        /*0526*/ 	.short	(.L_1366 - .L_1365)


	//   ....[0]....
.L_1365:
        /*0528*/ 	.word	0x00000070


	//   ....[1]....
        /*052c*/ 	.word	0x000001a0


	//   ....[2]....
        /*0530*/ 	.word	0x000001f0


	//   ....[3]....
        /*0534*/ 	.word	0x000003e0


	//   ....[4]....
        /*0538*/ 	.word	0x00000600


	//   ....[5]....
        /*053c*/ 	.word	0x00000f50


	//   ....[6]....
        /*0540*/ 	.word	0x00002110


	//   ....[7]....
        /*0544*/ 	.word	0x00002260


	//   ....[8]....
        /*0548*/ 	.word	0x000023f0


	//   ....[9]....
        /*054c*/ 	.word	0x00002490


	//   ....[10]....
        /*0550*/ 	.word	0x000024c0


	//   ....[11]....
        /*0554*/ 	.word	0x000025c0


	//   ....[12]....
        /*0558*/ 	.word	0x00002830


	//   ....[13]....
        /*055c*/ 	.word	0x00002910


	//   ....[14]....
        /*0560*/ 	.word	0x000029d0


	//   ....[15]....
        /*0564*/ 	.word	0x00002d90


	//   ....[16]....
        /*0568*/ 	.word	0x00002db0


	//   ....[17]....
        /*056c*/ 	.word	0x00002de0


	//   ....[18]....
        /*0570*/ 	.word	0x00002df0


	//   ....[19]....
        /*0574*/ 	.word	0x00002fd0


	//   ....[20]....
        /*0578*/ 	.word	0x00003160


	//   ....[21]....
        /*057c*/ 	.word	0x000031c0


	//   ....[22]....
        /*0580*/ 	.word	0x00003200


	//   ....[23]....
        /*0584*/ 	.word	0x00003350


	//   ....[24]....
        /*0588*/ 	.word	0x00003380


	//   ....[25]....
        /*058c*/ 	.word	0x000033a0


	//   ....[26]....
        /*0590*/ 	.word	0x000033c0


	//   ....[27]....
        /*0594*/ 	.word	0x00003410


	//   ....[28]....
        /*0598*/ 	.word	0x00003420


	//   ....[29]....
        /*059c*/ 	.word	0x00003430


	//   ....[30]....
        /*05a0*/ 	.word	0x00003550


	//   ....[31]....
        /*05a4*/ 	.word	0x00003570


	//   ....[32]....
        /*05a8*/ 	.word	0x00003580


	//   ....[33]....
        /*05ac*/ 	.word	0x000035a0


	//   ....[34]....
        /*05b0*/ 	.word	0x000035b0


	//   ....[35]....
        /*05b4*/ 	.word	0x000035c0


	//   ....[36]....
        /*05b8*/ 	.word	0x000035f0


	//   ....[37]....
        /*05bc*/ 	.word	0x00003670


	//   ....[38]....
        /*05c0*/ 	.word	0x000036d0


	//   ....[39]....
        /*05c4*/ 	.word	0x00003700


	//   ....[40]....
        /*05c8*/ 	.word	0x00003710


	//   ....[41]....
        /*05cc*/ 	.word	0x00003730


	//   ....[42]....
        /*05d0*/ 	.word	0x000037a0


	//   ....[43]....
        /*05d4*/ 	.word	0x000037b0


	//   ....[44]....
        /*05d8*/ 	.word	0x000037e0


	//   ....[45]....
        /*05dc*/ 	.word	0x00003910


	//   ....[46]....
        /*05e0*/ 	.word	0x00003930


	//   ....[47]....
        /*05e4*/ 	.word	0x00003940


	//   ....[48]....
        /*05e8*/ 	.word	0x00003950


	//   ....[49]....
        /*05ec*/ 	.word	0x00003960


	//   ....[50]....
        /*05f0*/ 	.word	0x00003970


	//   ....[51]....
        /*05f4*/ 	.word	0x00003980


	//   ....[52]....
        /*05f8*/ 	.word	0x000039e0


	//   ....[53]....
        /*05fc*/ 	.word	0x00003a40


	//   ....[54]....
        /*0600*/ 	.word	0x00003a70


	//   ....[55]....
        /*0604*/ 	.word	0x00003ab0


	//   ....[56]....
        /*0608*/ 	.word	0x00003ac0


	//   ....[57]....
        /*060c*/ 	.word	0x00003ae0


	//   ....[58]....
        /*0610*/ 	.word	0x00003af0


	//   ....[59]....
        /*0614*/ 	.word	0x00003b00


	//   ....[60]....
        /*0618*/ 	.word	0x00003b10


	//   ....[61]....
        /*061c*/ 	.word	0x00003b20


	//   ....[62]....
        /*0620*/ 	.word	0x00003b60


	//   ....[63]....
        /*0624*/ 	.word	0x00003b70


	//   ....[64]....
        /*0628*/ 	.word	0x00003b80


	//   ....[65]....
        /*062c*/ 	.word	0x00003b90


	//   ....[66]....
        /*0630*/ 	.word	0x00003ba0


	//   ....[67]....
        /*0634*/ 	.word	0x00003bb0


	//   ....[68]....
        /*0638*/ 	.word	0x00003bc0


	//   ....[69]....
        /*063c*/ 	.word	0x00003bd0


	//   ....[70]....
        /*0640*/ 	.word	0x00006340


	//   ....[71]....
        /*0644*/ 	.word	0x00006380


	//   ....[72]....
        /*0648*/ 	.word	0x000063c0


	//   ....[73]....
        /*064c*/ 	.word	0x00006400


	//   ....[74]....
        /*0650*/ 	.word	0x00006430


	//   ....[75]....
        /*0654*/ 	.word	0x00006460


	//   ....[76]....
        /*0658*/ 	.word	0x00006710


	//   ....[77]....
        /*065c*/ 	.word	0x000067c0


	//   ....[78]....
        /*0660*/ 	.word	0x00006840


	//   ....[79]....
        /*0664*/ 	.word	0x00006880


	//   ....[80]....
        /*0668*/ 	.word	0x000068b0


	//   ....[81]....
        /*066c*/ 	.word	0x000068e0


	//   ....[82]....
        /*0670*/ 	.word	0x00006900


	//   ....[83]....
        /*0674*/ 	.word	0x00006940


	//   ....[84]....
        /*0678*/ 	.word	0x00006960


	//   ....[85]....
        /*067c*/ 	.word	0x000069b0


	//   ....[86]....
        /*0680*/ 	.word	0x00006a50


	//   ....[87]....
        /*0684*/ 	.word	0x00006a90


	//   ....[88]....
        /*0688*/ 	.word	0x00006ad0


	//   ....[89]....
        /*068c*/ 	.word	0x00006b40


	//   ....[90]....
        /*0690*/ 	.word	0x00006b80


	//   ....[91]....
        /*0694*/ 	.word	0x00006ba0


	//   ....[92]....
        /*0698*/ 	.word	0x00006c50


	//   ....[93]....
        /*069c*/ 	.word	0x00006d20


	//   ....[94]....
        /*06a0*/ 	.word	0x00006d50


	//   ....[95]....
        /*06a4*/ 	.word	0x00006d60


	//   ....[96]....
        /*06a8*/ 	.word	0x00006d90


	//   ....[97]....
        /*06ac*/ 	.word	0x00006dd0


	//   ....[98]....
        /*06b0*/ 	.word	0x00006e00


	//   ....[99]....
        /*06b4*/ 	.word	0x00006eb0


	//   ....[100]....
        /*06b8*/ 	.word	0x00006f50


	//   ....[101]....
        /*06bc*/ 	.word	0x00006f90


	//   ....[102]....
        /*06c0*/ 	.word	0x000073a0


	//   ....[103]....
        /*06c4*/ 	.word	0x000073b0


	//   ....[104]....
        /*06c8*/ 	.word	0x000073c0


	//   ....[105]....
        /*06cc*/ 	.word	0x000073d0


	//   ....[106]....
        /*06d0*/ 	.word	0x000073e0


	//   ....[107]....
        /*06d4*/ 	.word	0x000073f0


	//   ....[108]....
        /*06d8*/ 	.word	0x00007420


	//   ....[109]....
        /*06dc*/ 	.word	0x00007450


	//   ....[110]....
        /*06e0*/ 	.word	0x00007460


	//   ....[111]....
        /*06e4*/ 	.word	0x00007490


	//   ....[112]....
        /*06e8*/ 	.word	0x000074c0


	//   ....[113]....
        /*06ec*/ 	.word	0x00007520


	//   ....[114]....
        /*06f0*/ 	.word	0x00007530


	//   ....[115]....
        /*06f4*/ 	.word	0x00007570


	//   ....[116]....
        /*06f8*/ 	.word	0x000075b0


	//   ....[117]....
        /*06fc*/ 	.word	0x000075f0


	//   ....[118]....
        /*0700*/ 	.word	0x00007600


	//   ....[119]....
        /*0704*/ 	.word	0x00007640


	//   ....[120]....
        /*0708*/ 	.word	0x00007680


	//   ....[121]....
        /*070c*/ 	.word	0x00007690


	//   ....[122]....
        /*0710*/ 	.word	0x000076d0


	//   ....[123]....
        /*0714*/ 	.word	0x00007710


	//   ....[124]....
        /*0718*/ 	.word	0x00007750


	//   ....[125]....
        /*071c*/ 	.word	0x00007760


	//   ....[126]....
        /*0720*/ 	.word	0x000077a0


	//   ....[127]....
        /*0724*/ 	.word	0x000077e0


	//   ....[128]....
        /*0728*/ 	.word	0x00007820


	//   ....[129]....
        /*072c*/ 	.word	0x00007860


	//   ....[130]....
        /*0730*/ 	.word	0x000078a0


	//   ....[131]....
        /*0734*/ 	.word	0x000078e0


	//   ....[132]....
        /*0738*/ 	.word	0x00007920


	//   ....[133]....
        /*073c*/ 	.word	0x00007940


	//   ....[134]....
        /*0740*/ 	.word	0x00009dc0


	//   ....[135]....
        /*0744*/ 	.word	0x00009e00


	//   ....[136]....
        /*0748*/ 	.word	0x00009e20


	//   ....[137]....
        /*074c*/ 	.word	0x00009e70


	//   ....[138]....
        /*0750*/ 	.word	0x00009f40


	//   ....[139]....
        /*0754*/ 	.word	0x0000a020


	//   ....[140]....
        /*0758*/ 	.word	0x0000a060


	//   ....[141]....
        /*075c*/ 	.word	0x0000a0f0


	//   ....[142]....
        /*0760*/ 	.word	0x0000a140


	//   ....[143]....
        /*0764*/ 	.word	0x0000a210


	//   ....[144]....
        /*0768*/ 	.word	0x0000a290


	//   ....[145]....
        /*076c*/ 	.word	0x0000a310


	//   ....[146]....
        /*0770*/ 	.word	0x0000a350


	//   ....[147]....
        /*0774*/ 	.word	0x0000a3c0


	//   ....[148]....
        /*0778*/ 	.word	0x0000a400


	//   ....[149]....
        /*077c*/ 	.word	0x0000a4c0


	//   ....[150]....
        /*0780*/ 	.word	0x0000a630


	//   ....[151]....
        /*0784*/ 	.word	0x0000a780


	//   ....[152]....
        /*0788*/ 	.word	0x0000a880


	//   ....[153]....
        /*078c*/ 	.word	0x0000a920


	//   ....[154]....
        /*0790*/ 	.word	0x0000aac0


	//   ....[155]....
        /*0794*/ 	.word	0x0000ae60


	//   ....[156]....
        /*0798*/ 	.word	0x0000b0e0


	//   ....[157]....
        /*079c*/ 	.word	0x0000b120


	//   ....[158]....
        /*07a0*/ 	.word	0x0000b150


	//   ....[159]....
        /*07a4*/ 	.word	0x0000b190


	//   ....[160]....
        /*07a8*/ 	.word	0x0000b1d0


	//   ....[161]....
        /*07ac*/ 	.word	0x0000b210


	//   ....[162]....
        /*07b0*/ 	.word	0x0000b250


	//   ....[163]....
        /*07b4*/ 	.word	0x0000b420


	//   ....[164]....
        /*07b8*/ 	.word	0x0000b460


	//   ....[165]....
        /*07bc*/ 	.word	0x0000b4a0


	//   ....[166]....
        /*07c0*/ 	.word	0x0000b630


	//   ....[167]....
        /*07c4*/ 	.word	0x0000b640


	//   ....[168]....
        /*07c8*/ 	.word	0x0000b650


	//   ....[169]....
        /*07cc*/ 	.word	0x0000b660


	//   ....[170]....
        /*07d0*/ 	.word	0x0000b670


	//   ....[171]....
        /*07d4*/ 	.word	0x0000b680


	//   ....[172]....
        /*07d8*/ 	.word	0x0000b6b0


	//   ....[173]....
        /*07dc*/ 	.word	0x0000b6e0


	//   ....[174]....
        /*07e0*/ 	.word	0x0000b720


	//   ....[175]....
        /*07e4*/ 	.word	0x0000b730


	//   ....[176]....
        /*07e8*/ 	.word	0x0000b780


	//   ....[177]....
        /*07ec*/ 	.word	0x0000b7c0


	//   ....[178]....
        /*07f0*/ 	.word	0x0000b7f0


	//   ....[179]....
        /*07f4*/ 	.word	0x0000b820


	//   ....[180]....
        /*07f8*/ 	.word	0x0000b840


	//   ....[181]....
        /*07fc*/ 	.word	0x0000b8b0


	//   ....[182]....
        /*0800*/ 	.word	0x0000b8c0


	//   ....[183]....
        /*0804*/ 	.word	0x0000b8f0


	//   ....[184]....
        /*0808*/ 	.word	0x0000b930


	//   ....[185]....
        /*080c*/ 	.word	0x0000b970


	//   ....[186]....
        /*0810*/ 	.word	0x0000b9b0


	//   ....[187]....
        /*0814*/ 	.word	0x0000b9d0


	//   ....[188]....
        /*0818*/ 	.word	0x0000ba10


	//   ....[189]....
        /*081c*/ 	.word	0x0000ba20


	//   ....[190]....
        /*0820*/ 	.word	0x0000ba30


	//   ....[191]....
        /*0824*/ 	.word	0x0000ba60


	//   ....[192]....
        /*0828*/ 	.word	0x0000baa0


	//   ....[193]....
        /*082c*/ 	.word	0x0000bae0


	//   ....[194]....
        /*0830*/ 	.word	0x0000bb10


	//   ....[195]....
        /*0834*/ 	.word	0x0000bb20


	//   ....[196]....
        /*0838*/ 	.word	0x0000bb50


	//   ....[197]....
        /*083c*/ 	.word	0x0000bb90


	//   ....[198]....
        /*0840*/ 	.word	0x0000dc80


	//   ....[199]....
        /*0844*/ 	.word	0x00010630


	//----- nvinfo : EIATTR_REG_RECONFIG
	.align		4
.L_1366:
        /*0848*/ 	.byte	0x01, 0x54
	.zero		2


	//----- nvinfo : EIATTR_SYSCALL_OFFSETS
	.align		4
        /*084c*/ 	.byte	0x04, 0x46
        /*084e*/ 	.short	(.L_1368 - .L_1367)


	//   ....[0]....
.L_1367:
        /*0850*/ 	.word	0x00000bb0


	//   ....[1]....
        /*0854*/ 	.word	0x00000ca0


	//   ....[2]....
        /*0858*/ 	.word	0x00000e00


	//   ....[3]....
        /*085c*/ 	.word	0x00000ef0


	//----- nvinfo : EIATTR_MBARRIER_INSTR_OFFSETS
	.align		4
.L_1368:
        /*0860*/ 	.byte	0x04, 0x39
        /*0862*/ 	.short	(.L_1370 - .L_1369)


	//   ....[0]....
.L_1369:
        /*0864*/ 	.word	0x00000290
        /*0868*/ 	.word	0x000000ff
        /*086c*/ 	.word	0x00030c00
        /*0870*/ 	.short	0x0100
        /*0872*/ 	.byte	0x06
	.zero		1


	//   ....[1]....
        /*0874*/ 	.word	0x00000390
        /*0878*/ 	.word	0x000000ff
        /*087c*/ 	.word	0x00030c10
        /*0880*/ 	.short	0x0100
        /*0882*/ 	.byte	0x08
	.zero		1


	//   ....[2]....
        /*0884*/ 	.word	0x000003a0
        /*0888*/ 	.word	0x000000ff
        /*088c*/ 	.word	0x00030c20
        /*0890*/ 	.short	0x0100
        /*0892*/ 	.byte	0x08
	.zero		1


	//   ....[3]....
        /*0894*/ 	.word	0x000003b0
        /*0898*/ 	.word	0x000000ff
        /*089c*/ 	.word	0x00030c18
        /*08a0*/ 	.short	0x0100
        /*08a2*/ 	.byte	0x08
	.zero		1


	//   ....[4]....
        /*08a4*/ 	.word	0x000003c0
        /*08a8*/ 	.word	0x000000ff
        /*08ac*/ 	.word	0x00030c28
        /*08b0*/ 	.short	0x0100
        /*08b2*/ 	.byte	0x08
	.zero		1


	//   ....[5]....
        /*08b4*/ 	.word	0x000004f0
        /*08b8*/ 	.word	0x000000ff
        /*08bc*/ 	.word	0x00030c30
        /*08c0*/ 	.short	0x0100
        /*08c2*/ 	.byte	0x08
	.zero		1


	//   ....[6]....
        /*08c4*/ 	.word	0x00000500
        /*08c8*/ 	.word	0x000000ff
        /*08cc*/ 	.word	0x00030c40
        /*08d0*/ 	.short	0x0100
        /*08d2*/ 	.byte	0x08
	.zero		1


	//   ....[7]....
        /*08d4*/ 	.word	0x00000510
        /*08d8*/ 	.word	0x000000ff
        /*08dc*/ 	.word	0x00030c38
        /*08e0*/ 	.short	0x0100
        /*08e2*/ 	.byte	0x08
	.zero		1


	//   ....[8]....
        /*08e4*/ 	.word	0x00000520
        /*08e8*/ 	.word	0x000000ff
        /*08ec*/ 	.word	0x00030c48
        /*08f0*/ 	.short	0x0100
        /*08f2*/ 	.byte	0x08
	.zero		1


	//   ....[9]....
        /*08f4*/ 	.word	0x00000f90
        /*08f8*/ 	.word	0x000000de
        /*08fc*/ 	.word	0x00030c00
        /*0900*/ 	.short	0x010a
        /*0902*/ 	.byte	0x3f
	.zero		1


	//   ....[10]....
        /*0904*/ 	.word	0x000010b0
        /*0908*/ 	.word	0x000000de
        /*090c*/ 	.word	0x00030c00
        /*0910*/ 	.short	0x010a
        /*0912*/ 	.byte	0x3f
	.zero		1


	//   ....[11]....
        /*0914*/ 	.word	0x00001b40
        /*0918*/ 	.word	0x00000008
        /*091c*/ 	.word	0x00030c10
        /*0920*/ 	.short	0x010a
        /*0922*/ 	.byte	0x3f
	.zero		1


	//   ....[12]....
        /*0924*/ 	.word	0x00001bb0
        /*0928*/ 	.word	0x00000008
        /*092c*/ 	.word	0x00030c10
        /*0930*/ 	.short	0x010a
        /*0932*/ 	.byte	0x3f
	.zero		1


	//   ....[13]....
        /*0934*/ 	.word	0x00001f90
        /*0938*/ 	.word	0x00000008
        /*093c*/ 	.word	0x00030c30
        /*0940*/ 	.short	0x010a
        /*0942*/ 	.byte	0x3f
	.zero		1


	//   ....[14]....
        /*0944*/ 	.word	0x00002010
        /*0948*/ 	.word	0x00000008
        /*094c*/ 	.word	0x00030c30
        /*0950*/ 	.short	0x010a
        /*0952*/ 	.byte	0x3f
	.zero		1


	//   ....[15]....
        /*0954*/ 	.word	0x00005080
        /*0958*/ 	.word	0x00000009
        /*095c*/ 	.word	0x00000000
        /*0960*/ 	.short	0x0101
        /*0962*/ 	.byte	0x3f
	.zero		1


	//   ....[16]....
        /*0964*/ 	.word	0x000054d0
        /*0968*/ 	.word	0x00000008
        /*096c*/ 	.word	0x00000000
        /*0970*/ 	.short	0x0101
        /*0972*/ 	.byte	0x3f
	.zero		1


	//   ....[17]....
        /*0974*/ 	.word	0x00005d80
        /*0978*/ 	.word	0x00000006
        /*097c*/ 	.word	0x00030c10
        /*0980*/ 	.short	0x010a
        /*0982*/ 	.byte	0x3f
	.zero		1


	//   ....[18]....
        /*0984*/ 	.word	0x00005e00
        /*0988*/ 	.word	0x00000006
        /*098c*/ 	.word	0x00030c10
        /*0990*/ 	.short	0x010a
        /*0992*/ 	.byte	0x3f
	.zero		1


	//   ....[19]....
        /*0994*/ 	.word	0x00006200
        /*0998*/ 	.word	0x00000006
        /*099c*/ 	.word	0x00030c30
        /*09a0*/ 	.short	0x010a
        /*09a2*/ 	.byte	0x3f
	.zero		1


	//   ....[20]....
        /*09a4*/ 	.word	0x00006290
        /*09a8*/ 	.word	0x00000006
        /*09ac*/ 	.word	0x00030c30
        /*09b0*/ 	.short	0x010a
        /*09b2*/ 	.byte	0x3f
	.zero		1


	//   ....[21]....
        /*09b4*/ 	.word	0x00008a60
        /*09b8*/ 	.word	0x00000007
        /*09bc*/ 	.word	0x00000000
        /*09c0*/ 	.short	0x0101
        /*09c2*/ 	.byte	0x3f
	.zero		1


	//   ....[22]....
        /*09c4*/ 	.word	0x00008ed0
        /*09c8*/ 	.word	0x00000006
        /*09cc*/ 	.word	0x00000000
        /*09d0*/ 	.short	0x0101
        /*09d2*/ 	.byte	0x3f
	.zero		1


	//   ....[23]....
        /*09d4*/ 	.word	0x00009720
        /*09d8*/ 	.word	0x00000007
        /*09dc*/ 	.word	0x00030c10
        /*09e0*/ 	.short	0x010a
        /*09e2*/ 	.byte	0x3f
	.zero		1


	//   ....[24]....
        /*09e4*/ 	.word	0x000097a0
        /*09e8*/ 	.word	0x00000007
        /*09ec*/ 	.word	0x00030c10
        /*09f0*/ 	.short	0x010a
        /*09f2*/ 	.byte	0x3f
	.zero		1


	//   ....[25]....
        /*09f4*/ 	.word	0x00009bb0
        /*09f8*/ 	.word	0x00000007
        /*09fc*/ 	.word	0x00030c30
        /*0a00*/ 	.short	0x010a
        /*0a02*/ 	.byte	0x3f
	.zero		1


	//   ....[26]....
        /*0a04*/ 	.word	0x00009c40
        /*0a08*/ 	.word	0x00000007
        /*0a0c*/ 	.word	0x00030c30
        /*0a10*/ 	.short	0x010a
        /*0a12*/ 	.byte	0x3f
	.zero		1


	//   ....[27]....
        /*0a14*/ 	.word	0x0000cd70
        /*0a18*/ 	.word	0x00000008
        /*0a1c*/ 	.word	0x00000000
        /*0a20*/ 	.short	0x0101
        /*0a22*/ 	.byte	0x3f
	.zero		1


	//   ....[28]....
        /*0a24*/ 	.word	0x0000d1e0
        /*0a28*/ 	.word	0x00000007
        /*0a2c*/ 	.word	0x00000000
        /*0a30*/ 	.short	0x0101
        /*0a32*/ 	.byte	0x3f
	.zero		1


	//   ....[29]....
        /*0a34*/ 	.word	0x0000ed80
        /*0a38*/ 	.word	0x00000010
        /*0a3c*/ 	.word	0x00030c20
        /*0a40*/ 	.short	0x010a
        /*0a42*/ 	.byte	0x3f
	.zero		1


	//   ....[30]....
        /*0a44*/ 	.word	0x0000f350
        /*0a48*/ 	.word	0x00000010
        /*0a4c*/ 	.word	0x00030c40
        /*0a50*/ 	.short	0x010a
        /*0a52*/ 	.byte	0x3f
	.zero		1


	//   ....[31]....
        /*0a54*/ 	.word	0x0000f580
        /*0a58*/ 	.word	0x00000010
        /*0a5c*/ 	.word	0x00030c28
        /*0a60*/ 	.short	0x010a
        /*0a62*/ 	.byte	0x3f
	.zero		1


	//   ....[32]....
        /*0a64*/ 	.word	0x0000f7b0
        /*0a68*/ 	.word	0x00000010
        /*0a6c*/ 	.word	0x00030c48
        /*0a70*/ 	.short	0x010a
        /*0a72*/ 	.byte	0x3f
	.zero		1


	//   ....[33]....
        /*0a74*/ 	.word	0x0000f990
        /*0a78*/ 	.word	0x00000010
        /*0a7c*/ 	.word	0x00030c20
        /*0a80*/ 	.short	0x010a
        /*0a82*/ 	.byte	0x3f
	.zero		1


	//   ....[34]....
        /*0a84*/ 	.word	0x0000fc40
        /*0a88*/ 	.word	0x00000010
        /*0a8c*/ 	.word	0x00030c40
        /*0a90*/ 	.short	0x010a
        /*0a92*/ 	.byte	0x3f
	.zero		1


	//   ....[35]....
        /*0a94*/ 	.word	0x0000fe40
        /*0a98*/ 	.word	0x00000010
        /*0a9c*/ 	.word	0x00030c28
        /*0aa0*/ 	.short	0x010a
        /*0aa2*/ 	.byte	0x3f
	.zero		1


	//   ....[36]....
        /*0aa4*/ 	.word	0x000100c0
        /*0aa8*/ 	.word	0x00000003
        /*0aac*/ 	.word	0x00030c40
        /*0ab0*/ 	.short	0x010a
        /*0ab2*/ 	.byte	0x3f
	.zero		1


	//   ....[37]....
        /*0ab4*/ 	.word	0x00010490
        /*0ab8*/ 	.word	0x00000006
        /*0abc*/ 	.word	0x00000000
        /*0ac0*/ 	.short	0x010a
        /*0ac2*/ 	.byte	0x3f
	.zero		1


	//   ....[38]....
        /*0ac4*/ 	.word	0x000104f0
        /*0ac8*/ 	.word	0x00000003
        /*0acc*/ 	.word	0x00000000
        /*0ad0*/ 	.short	0x010a
        /*0ad2*/ 	.byte	0x3f
	.zero		1


	//   ....[39]....
        /*0ad4*/ 	.word	0x00010550
        /*0ad8*/ 	.word	0x00000002
        /*0adc*/ 	.word	0x00000000
        /*0ae0*/ 	.short	0x010a
        /*0ae2*/ 	.byte	0x3f
	.zero		1


	//   ....[40]....
        /*0ae4*/ 	.word	0x00010580
        /*0ae8*/ 	.word	0x00000003
        /*0aec*/ 	.word	0x00000000
        /*0af0*/ 	.short	0x010a
        /*0af2*/ 	.byte	0x3f
	.zero		1


	//   ....[41]....
        /*0af4*/ 	.word	0x00010660
        /*0af8*/ 	.word	0x000000de
        /*0afc*/ 	.word	0x00030c00
        /*0b00*/ 	.short	0x010a
        /*0b02*/ 	.byte	0x3f
	.zero		1


	//   ....[42]....
        /*0b04*/ 	.word	0x000106b0
        /*0b08*/ 	.word	0x00000008
        /*0b0c*/ 	.word	0x00030c10
        /*0b10*/ 	.short	0x010a
        /*0b12*/ 	.byte	0x3f
	.zero		1


	//   ....[43]....
        /*0b14*/ 	.word	0x00010700
        /*0b18*/ 	.word	0x00000008
        /*0b1c*/ 	.word	0x00030c30
        /*0b20*/ 	.short	0x010a
        /*0b22*/ 	.byte	0x3f
	.zero		1


	//   ....[44]....
        /*0b24*/ 	.word	0x00010750
        /*0b28*/ 	.word	0x00000006
        /*0b2c*/ 	.word	0x00030c10
        /*0b30*/ 	.short	0x010a
        /*0b32*/ 	.byte	0x3f
	.zero		1


	//   ....[45]....
        /*0b34*/ 	.word	0x000107a0
        /*0b38*/ 	.word	0x00000006
        /*0b3c*/ 	.word	0x00030c30
        /*0b40*/ 	.short	0x010a
        /*0b42*/ 	.byte	0x3f
	.zero		1


	//   ....[46]....
        /*0b44*/ 	.word	0x000107f0
        /*0b48*/ 	.word	0x00000007
        /*0b4c*/ 	.word	0x00030c10
        /*0b50*/ 	.short	0x010a
        /*0b52*/ 	.byte	0x3f
	.zero		1


	//   ....[47]....
        /*0b54*/ 	.word	0x00010840
        /*0b58*/ 	.word	0x00000007
        /*0b5c*/ 	.word	0x00030c30
        /*0b60*/ 	.short	0x010a
        /*0b62*/ 	.byte	0x3f
	.zero		1


	//   ....[48]....
        /*0b64*/ 	.word	0x00010890
        /*0b68*/ 	.word	0x00000010
        /*0b6c*/ 	.word	0x00030c20
        /*0b70*/ 	.short	0x010a
        /*0b72*/ 	.byte	0x3f
	.zero		1


	//   ....[49]....
        /*0b74*/ 	.word	0x000108e0
        /*0b78*/ 	.word	0x00000010
        /*0b7c*/ 	.word	0x00030c40
        /*0b80*/ 	.short	0x010a
        /*0b82*/ 	.byte	0x3f
	.zero		1


	//   ....[50]....
        /*0b84*/ 	.word	0x00010930
        /*0b88*/ 	.word	0x00000010
        /*0b8c*/ 	.word	0x00030c28
        /*0b90*/ 	.short	0x010a
        /*0b92*/ 	.byte	0x3f
	.zero		1


	//   ....[51]....
        /*0b94*/ 	.word	0x00010980
        /*0b98*/ 	.word	0x00000010
        /*0b9c*/ 	.word	0x00030c48
        /*0ba0*/ 	.short	0x010a
        /*0ba2*/ 	.byte	0x3f
	.zero		1


	//   ....[52]....
        /*0ba4*/ 	.word	0x000109e0
        /*0ba8*/ 	.word	0x00000010
        /*0bac*/ 	.word	0x00030c20
        /*0bb0*/ 	.short	0x010a
        /*0bb2*/ 	.byte	0x3f
	.zero		1


	//   ....[53]....
        /*0bb4*/ 	.word	0x00010a30
        /*0bb8*/ 	.word	0x00000010
        /*0bbc*/ 	.word	0x00030c40
        /*0bc0*/ 	.short	0x010a
        /*0bc2*/ 	.byte	0x3f
	.zero		1


	//   ....[54]....
        /*0bc4*/ 	.word	0x00010a80
        /*0bc8*/ 	.word	0x00000010
        /*0bcc*/ 	.word	0x00030c28
        /*0bd0*/ 	.short	0x010a
        /*0bd2*/ 	.byte	0x3f
	.zero		1


	//   ....[55]....
        /*0bd4*/ 	.word	0x00010ad0
        /*0bd8*/ 	.word	0x00000003
        /*0bdc*/ 	.word	0x00030c40
        /*0be0*/ 	.short	0x010a
        /*0be2*/ 	.byte	0x3f
	.zero		1


	//   ....[56]....
        /*0be4*/ 	.word	0x00010ba0
        /*0be8*/ 	.word	0x00000006
        /*0bec*/ 	.word	0x00000000
        /*0bf0*/ 	.short	0x010a
        /*0bf2*/ 	.byte	0x3f
	.zero		1


	//   ....[57]....
        /*0bf4*/ 	.word	0x00010bf0
        /*0bf8*/ 	.word	0x00000003
        /*0bfc*/ 	.word	0x00000000
        /*0c00*/ 	.short	0x010a
        /*0c02*/ 	.byte	0x3f
	.zero		1


	//   ....[58]....
        /*0c04*/ 	.word	0x00010c40
        /*0c08*/ 	.word	0x00000002
        /*0c0c*/ 	.word	0x00000000
        /*0c10*/ 	.short	0x010a
        /*0c12*/ 	.byte	0x3f
	.zero		1


	//----- nvinfo : EIATTR_NUM_MBARRIERS
	.align		4
.L_1370:
        /*0c14*/ 	.byte	0x03, 0x38
        /*0c16*/ 	.short	0x0009


	//----- nvinfo : EIATTR_EXIT_INSTR_OFFSETS
	.align		4
        /*0c18*/ 	.byte	0x04, 0x1c
        /*0c1a*/ 	.short	(.L_1372 - .L_1371)


	//   ....[0]....
.L_1371:
        /*0c1c*/ 	.word	0x000105d0


	//----- nvinfo : EIATTR_MAX_THREADS
	.align		4
.L_1372:
        /*0c20*/ 	.byte	0x04, 0x05
        /*0c22*/ 	.short	(.L_1374 - .L_1373)
.L_1373:
        /*0c24*/ 	.word	0x00000180
        /*0c28*/ 	.word	0x00000001
        /*0c2c*/ 	.word	0x00000001


	//----- nvinfo : EIATTR_CRS_STACK_SIZE
	.align		4
.L_1374:
        /*0c30*/ 	.byte	0x04, 0x1e
        /*0c32*/ 	.short	(.L_1376 - .L_1375)
.L_1375:
        /*0c34*/ 	.word	0x00000000


	//----- nvinfo : EIATTR_CBANK_PARAM_SIZE
	.align		4
.L_1376:
        /*0c38*/ 	.byte	0x03, 0x19
        /*0c3a*/ 	.short	0x06f0


	//----- nvinfo : EIATTR_PARAM_CBANK
	.align		4
        /*0c3c*/ 	.byte	0x04, 0x0a
        /*0c3e*/ 	.short	(.L_1378 - .L_1377)
	.align		4
.L_1377:
        /*0c40*/ 	.word	index@(.nv.constant0._ZN7cutlass13device_kernelIN5flash11enable_sm90INS1_16FlashAttnBwdSm90INS1_25CollectiveMainloopBwdSm90ILi2ELi2ELi2EN4cute5tupleIJNS5_1CILi1EEES8_S8_EEENS6_IJNS7_ILi128EEESA_NS7_ILi64EEEEEENS_10bfloat16_tEfNS_4arch4Sm90ELb0ELb1ELb0ELb0ELb0ELb1ELb0ELb0ELi2ELi1ELi2ELi2ELb0EEENS1_24CollectiveEpilogueBwdGQAISC_fSF_Li256ELb0ELb0EEENS1_19SingleTileSchedulerILb0ELb0ELb0ELi128EEEEEEEEEvNT_6ParamsE)
        /*0c44*/ 	.short	0x0210
        /*0c46*/ 	.short	0x06f0


	//----- nvinfo : EIATTR_SW_WAR
	.align		4
.L_1378:
        /*0c48*/ 	.byte	0x04, 0x36
        /*0c4a*/ 	.short	(.L_1380 - .L_1379)
.L_1379:
        /*0c4c*/ 	.word	0x00000008
.L_1380:


//--------------------- .nv.info._ZN7cutlass13device_kernelIN5flash11enable_sm90INS1_16FlashAttnBwdSm90INS1_25CollectiveMainloopBwdSm90ILi2ELi2ELi2EN4cute5tupleIJNS5_1CILi1EEES8_S8_EEENS6_IJNS7_ILi128EEESA_NS7_ILi64EEEEEENS_10bfloat16_tEfNS_4arch4Sm90ELb0ELb1ELb0ELb0ELb1ELb1ELb0ELb0ELi2ELi1ELi2ELi2ELb0EEENS1_24CollectiveEpilogueBwdGQAISC_fSF_Li256ELb0ELb1EEENS1_19SingleTileSchedulerILb0ELb0ELb0ELi128EEEEEEEEEvNT_6ParamsE --------------------------
	.section	.nv.info._ZN7cutlass13device_kernelIN5flash11enable_sm90INS1_16FlashAttnBwdSm90INS1_25CollectiveMainloopBwdSm90ILi2ELi2ELi2EN4cute5tupleIJNS5_1CILi1EEES8_S8_EEENS6_IJNS7_ILi128EEESA_NS7_ILi64EEEEEENS_10bfloat16_tEfNS_4arch4Sm90ELb0ELb1ELb0ELb0ELb1ELb1ELb0ELb0ELi2ELi1ELi2ELi2ELb0EEENS1_24CollectiveEpilogueBwdGQAISC_fSF_Li256ELb0ELb1EEENS1_19SingleTileSchedulerILb0ELb0ELb0ELi128EEEEEEEEEvNT_6ParamsE,"",@"SHT_CUDA_INFO"
	.sectionflags	@""
	.align	4


	//----- nvinfo : EIATTR_CUDA_API_VERSION
	.align		4
        /*0000*/ 	.byte	0x04, 0x37
        /*0002*/ 	.short	(.L_1382 - .L_1381)
.L_1381:
        /*0004*/ 	.word	0x00000082


	//----- nvinfo : EIATTR_KPARAM_INFO
	.align		4
.L_1382:
        /*0008*/ 	.byte	0x04, 0x17
        /*000a*/ 	.short	(.L_1384 - .L_1383)
.L_1383:
        /*000c*/ 	.word	0x00000000
        /*0010*/ 	.short	0x0000
        /*0012*/ 	.short	0x0070
        /*0014*/ 	.byte	0x00, 0xf0, 0x01, 0x1a


	//----- nvinfo : EIATTR_SPARSE_MMA_MASK
	.align		4
.L_1384:
        /*0018*/ 	.byte	0x03, 0x50
        /*001a*/ 	.short	0x0000


	//----- nvinfo : EIATTR_MAXREG_COUNT
	.align		4
        /*001c*/ 	.byte	0x03, 0x1b
        /*001e*/ 	.short	0x00a8


	//----- nvinfo : EIATTR_NUM_BARRIERS
	.align		4
        /*0020*/ 	.byte	0x02, 0x4c
        /*0022*/ 	.byte	0x10
	.zero		1


	//----- nvinfo : EIATTR_EXTERNS
	.align		4
        /*0024*/ 	.byte	0x04, 0x0f
        /*0026*/ 	.short	(.L_1386 - .L_1385)


	//   ....[0]....
	.align		4
.L_1385:
        /*0028*/ 	.word	index@(__assertfail)


	//----- nvinfo : EIATTR_ANNOTATIONS
	.align		4
.L_1386:
        /*002c*/ 	.byte	0x04, 0x55
        /*002e*/ 	.short	(.L_1388 - .L_1387)


	//   ....[0]....
.L_1387:
        /* <DEDUP_REMOVED lines=29> */


	//----- nvinfo : EIATTR_MERCURY_ISA_VERSION
	.align		4
.L_1388:
        /*01f0*/ 	.byte	0x03, 0x5f
        /*01f2*/ 	.short	0x0101


	//----- nvinfo : EIATTR_INT_WARP_WIDE_INSTR_OFFSETS
	.align		4
        /*01f4*/ 	.byte	0x04, 0x31
        /*01f6*/ 	.short	(.L_1390 - .L_1389)


	//   ....[0]....
.L_1389:
        /*01f8*/ 	.word	0x00000190


	//   ....[1]....
        /*01fc*/ 	.word	0x000001c0


	//   ....[2]....
        /*0200*/ 	.word	0x0000ea20


	//   ....[3]....
        /*0204*/ 	.word	0x0000f010


	//   ....[4]....
        /*0208*/ 	.word	0x0000f4c0


	//   ....[5]....
        /*020c*/ 	.word	0x0000f780


	//   ....[6]....
        /*0210*/ 	.word	0x0000f9e0


	//   ....[7]....
        /*0214*/ 	.word	0x0000fb70


	//----- nvinfo : EIATTR_COOP_GROUP_MASK_REGIDS
	.align		4
.L_1390:
        /*0218*/ 	.byte	0x04, 0x29
        /*021a*/ 	.short	(.L_1392 - .L_1391)


	//   ....[0]....
.L_1391:
        /*021c*/ 	.word	0xffffffff


	//   ....[1]....
        /*0220*/ 	.word	0xffffffff


	//   ....[2]....
        /*0224*/ 	.word	0xffffffff


	//   ....[3]....
        /*0228*/ 	.word	0xffffffff


	//   ....[4]....
        /*022c*/ 	.word	0xffffffff


	//   ....[5]....
        /*0230*/ 	.word	0xffffffff


	//   ....[6]....
        /*0234*/ 	.word	0xffffffff


	//   ....[7]....
        /*0238*/ 	.word	0xffffffff


	//   ....[8]....
        /*023c*/ 	.word	0xffffffff


	//   ....[9]....
        /*0240*/ 	.word	0xffffffff


	//   ....[10]....
        /*0244*/ 	.word	0xffffffff


	//   ....[11]....
        /*0248*/ 	.word	0xffffffff


	//   ....[12]....
        /*024c*/ 	.word	0xffffffff


	//   ....[13]....
        /*0250*/ 	.word	0xffffffff


	//   ....[14]....
        /*0254*/ 	.word	0xffffffff


	//   ....[15]....
        /*0258*/ 	.word	0xffffffff


	//   ....[16]....
        /*025c*/ 	.word	0xffffffff


	//   ....[17]....
        /*0260*/ 	.word	0xffffffff


	//   ....[18]....
        /*0264*/ 	.word	0xffffffff


	//   ....[19]....
        /*0268*/ 	.word	0xffffffff


	//   ....[20]....
        /*026c*/ 	.word	0xffffffff


	//   ....[21]....
        /*0270*/ 	.word	0xffffffff


	//   ....[22]....
        /*0274*/ 	.word	0xffffffff


	//   ....[23]....
        /*0278*/ 	.word	0xffffffff


	//   ....[24]....
        /*027c*/ 	.word	0xffffffff


	//   ....[25]....
        /*0280*/ 	.word	0xffffffff


	//   ....[26]....
        /*0284*/ 	.word	0xffffffff


	//   ....[27]....
        /*0288*/ 	.word	0xffffffff


	//   ....[28]....
        /*028c*/ 	.word	0xffffffff


	//   ....[29]....
        /*0290*/ 	.word	0xffffffff


	//   ....[30]....
        /*0294*/ 	.word	0xffffffff


	//   ....[31]....
        /*0298*/ 	.word	0xffffffff


	//   ....[32]....
        /*029c*/ 	.word	0xffffffff


	//   ....[33]....
        /*02a0*/ 	.word	0xffffffff


	//   ....[34]....
        /*02a4*/ 	.word	0xffffffff


	//   ....[35]....
        /*02a8*/ 	.word	0xffffffff


	//   ....[36]....
        /*02ac*/ 	.word	0xffffffff


	//   ....[37]....
        /*02b0*/ 	.word	0xffffffff


	//   ....[38]....
        /*02b4*/ 	.word	0xffffffff


	//   ....[39]....
        /*02b8*/ 	.word	0xffffffff


	//   ....[40]....
        /*02bc*/ 	.word	0xffffffff


	//   ....[41]....
        /*02c0*/ 	.word	0xffffffff


	//   ....[42]....
        /*02c4*/ 	.word	0xffffffff


	//   ....[43]....
        /*02c8*/ 	.word	0xffffffff


	//   ....[44]....
        /*02cc*/ 	.word	0xffffffff


	//   ....[45]....
        /*02d0*/ 	.word	0xffffffff


	//   ....[46]....
        /*02d4*/ 	.word	0xffffffff


	//   ....[47]....
        /*02d8*/ 	.word	0xffffffff


	//   ....[48]....
        /*02dc*/ 	.word	0xffffffff


	//   ....[49]....
        /*02e0*/ 	.word	0xffffffff


	//   ....[50]....
        /*02e4*/ 	.word	0xffffffff


	//   ....[51]....
        /*02e8*/ 	.word	0xffffffff


	//   ....[52]....
        /*02ec*/ 	.word	0xffffffff


	//   ....[53]....
        /*02f0*/ 	.word	0xffffffff


	//   ....[54]....
        /*02f4*/ 	.word	0xffffffff


	//   ....[55]....
        /*02f8*/ 	.word	0xffffffff


	//   ....[56]....
        /*02fc*/ 	.word	0xffffffff


	//   ....[57]....
        /*0300*/ 	.word	0xffffffff


	//   ....[58]....
        /*0304*/ 	.word	0xffffffff


	//   ....[59]....
        /*0308*/ 	.word	0xffffffff


	//   ....[60]....
        /*030c*/ 	.word	0xffffffff


	//   ....[61]....
        /*0310*/ 	.word	0xffffffff


	//   ....[62]....
        /*0314*/ 	.word	0xffffffff


	//   ....[63]....
        /*0318*/ 	.word	0xffffffff


	//   ....[64]....
        /*031c*/ 	.word	0xffffffff


	//   ....[65]....
        /*0320*/ 	.word	0xffffffff


	//   ....[66]....
        /*0324*/ 	.word	0xffffffff


	//   ....[67]....
        /*0328*/ 	.word	0xffffffff


	//   ....[68]....
        /*032c*/ 	.word	0xffffffff


	//   ....[69]....
        /*0330*/ 	.word	0xffffffff


	//   ....[70]....
        /*0334*/ 	.word	0xffffffff


	//   ....[71]....
        /*0338*/ 	.word	0xffffffff


	//   ....[72]....
        /*033c*/ 	.word	0xffffffff


	//   ....[73]....
        /*0340*/ 	.word	0xffffffff


	//   ....[74]....
        /*0344*/ 	.word	0xffffffff


	//   ....[75]....
        /*0348*/ 	.word	0xffffffff


	//   ....[76]....
        /*034c*/ 	.word	0xffffffff


	//   ....[77]....
        /*0350*/ 	.word	0xffffffff


	//   ....[78]....
        /*0354*/ 	.word	0xffffffff


	//   ....[79]....
        /*0358*/ 	.word	0xffffffff


	//   ....[80]....
        /*035c*/ 	.word	0xffffffff


	//   ....[81]....
        /*0360*/ 	.word	0xffffffff


	//   ....[82]....
        /*0364*/ 	.word	0xffffffff


	//   ....[83]....
        /*0368*/ 	.word	0xffffffff


	//   ....[84]....
        /*036c*/ 	.word	0xffffffff


	//   ....[85]....
        /*0370*/ 	.word	0xffffffff


	//   ....[86]....
        /*0374*/ 	.word	0xffffffff


	//   ....[87]....
        /*0378*/ 	.word	0xffffffff


	//   ....[88]....
        /*037c*/ 	.word	0xffffffff


	//   ....[89]....
        /*0380*/ 	.word	0xffffffff


	//   ....[90]....
        /*0384*/ 	.word	0xffffffff


	//   ....[91]....
        /*0388*/ 	.word	0xffffffff


	//   ....[92]....
        /*038c*/ 	.word	0xffffffff


	//   ....[93]....
        /*0390*/ 	.word	0xffffffff


	//   ....[94]....
        /*0394*/ 	.word	0xffffffff


	//   ....[95]....
        /*0398*/ 	.word	0xffffffff


	//   ....[96]....
        /*039c*/ 	.word	0xffffffff


	//   ....[97]....
        /*03a0*/ 	.word	0xffffffff


	//   ....[98]....
        /*03a4*/ 	.word	0xffffffff


	//   ....[99]....
        /*03a8*/ 	.word	0xffffffff


	//   ....[100]....
        /*03ac*/ 	.word	0xffffffff


	//   ....[101]....
        /*03b0*/ 	.word	0xffffffff


	//   ....[102]....
        /*03b4*/ 	.word	0xffffffff


	//   ....[103]....
        /*03b8*/ 	.word	0xffffffff


	//   ....[104]....
        /*03bc*/ 	.word	0xffffffff


	//   ....[105]....
        /*03c0*/ 	.word	0xffffffff


	//   ....[106]....
        /*03c4*/ 	.word	0xffffffff


	//   ....[107]....
        /*03c8*/ 	.word	0xffffffff


	//   ....[108]....
        /*03cc*/ 	.word	0xffffffff


	//   ....[109]....
        /*03d0*/ 	.word	0xffffffff


	//   ....[110]....
        /*03d4*/ 	.word	0xffffffff


	//   ....[111]....
        /*03d8*/ 	.word	0xffffffff


	//   ....[112]....
        /*03dc*/ 	.word	0xffffffff


	//   ....[113]....
        /*03e0*/ 	.word	0xffffffff


	//   ....[114]....
        /*03e4*/ 	.word	0xffffffff


	//   ....[115]....
        /*03e8*/ 	.word	0xffffffff


	//   ....[116]....
        /*03ec*/ 	.word	0xffffffff


	//   ....[117]....
        /*03f0*/ 	.word	0xffffffff


	//   ....[118]....
        /*03f4*/ 	.word	0xffffffff


	//   ....[119]....
        /*03f8*/ 	.word	0xffffffff


	//   ....[120]....
        /*03fc*/ 	.word	0xffffffff


	//   ....[121]....
        /*0400*/ 	.word	0xffffffff


	//   ....[122]....
        /*0404*/ 	.word	0xffffffff


	//   ....[123]....
        /*0408*/ 	.word	0xffffffff


	//   ....[124]....
        /*040c*/ 	.word	0xffffffff


	//   ....[125]....
        /*0410*/ 	.word	0xffffffff


	//   ....[126]....
        /*0414*/ 	.word	0xffffffff


	//   ....[127]....
        /*0418*/ 	.word	0xffffffff


	//   ....[128]....
        /*041c*/ 	.word	0xffffffff


	//   ....[129]....
        /*0420*/ 	.word	0xffffffff


	//   ....[130]....
        /*0424*/ 	.word	0xffffffff


	//   ....[131]....
        /*0428*/ 	.word	0xffffffff


	//   ....[132]....
        /*042c*/ 	.word	0xffffffff


	//   ....[133]....
        /*0430*/ 	.word	0xffffffff


	//   ....[134]....
        /*0434*/ 	.word	0xffffffff


	//   ....[135]....
        /*0438*/ 	.word	0xffffffff


	//   ....[136]....
        /*043c*/ 	.word	0xffffffff


	//   ....[137]....
        /*0440*/ 	.word	0xffffffff


	//   ....[138]....
        /*0444*/ 	.word	0xffffffff


	//   ....[139]....
        /*0448*/ 	.word	0xffffffff


	//   ....[140]....
        /*044c*/ 	.word	0xffffffff


	//   ....[141]....
        /*0450*/ 	.word	0xffffffff


	//   ....[142]....
        /*0454*/ 	.word	0xffffffff


	//   ....[143]....
        /*0458*/ 	.word	0xffffffff


	//   ....[144]....
        /*045c*/ 	.word	0xffffffff


	//   ....[145]....
        /*0460*/ 	.word	0xffffffff


	//   ....[146]....
        /*0464*/ 	.word	0xffffffff


	//   ....[147]....
        /*0468*/ 	.word	0xffffffff


	//   ....[148]....
        /*046c*/ 	.word	0xffffffff


	//   ....[149]....
        /*0470*/ 	.word	0xffffffff


	//   ....[150]....
        /*0474*/ 	.word	0xffffffff


	//   ....[151]....
        /*0478*/ 	.word	0xffffffff


	//   ....[152]....
        /*047c*/ 	.word	0xffffffff


	//   ....[153]....
        /*0480*/ 	.word	0xffffffff


	//   ....[154]....
        /*0484*/ 	.word	0xffffffff


	//   ....[155]....
        /*0488*/ 	.word	0xffffffff


	//   ....[156]....
        /*048c*/ 	.word	0xffffffff


	//   ....[157]....
        /*0490*/ 	.word	0xffffffff


	//   ....[158]....
        /*0494*/ 	.word	0xffffffff


	//   ....[159]....
        /*0498*/ 	.word	0xffffffff


	//   ....[160]....
        /*049c*/ 	.word	0xffffffff


	//   ....[161]....
        /*04a0*/ 	.word	0xffffffff


	//   ....[162]....
        /*04a4*/ 	.word	0xffffffff


	//   ....[163]....
        /*04a8*/ 	.word	0xffffffff


	//   ....[164]....
        /*04ac*/ 	.word	0xffffffff


	//   ....[165]....
        /*04b0*/ 	.word	0xffffffff


	//   ....[166]....
        /*04b4*/ 	.word	0xffffffff


	//   ....[167]....
        /*04b8*/ 	.word	0xffffffff


	//   ....[168]....
        /*04bc*/ 	.word	0xffffffff


	//   ....[169]....
        /*04c0*/ 	.word	0xffffffff


	//   ....[170]....
        /*04c4*/ 	.word	0xffffffff


	//   ....[171]....
        /*04c8*/ 	.word	0xffffffff


	//   ....[172]....
        /*04cc*/ 	.word	0xffffffff


	//   ....[173]....
        /*04d0*/ 	.word	0xffffffff


	//   ....[174]....
        /*04d4*/ 	.word	0xffffffff


	//   ....[175]....
        /*04d8*/ 	.word	0xffffffff


	//   ....[176]....
        /*04dc*/ 	.word	0xffffffff


	//   ....[177]....
        /*04e0*/ 	.word	0xffffffff


	//   ....[178]....
        /*04e4*/ 	.word	0xffffffff


	//   ....[179]....
        /*04e8*/ 	.word	0xffffffff


	//   ....[180]....
        /*04ec*/ 	.word	0xffffffff


	//   ....[181]....
        /*04f0*/ 	.word	0xffffffff


	//   ....[182]....
        /*04f4*/ 	.word	0xffffffff


	//   ....[183]....
        /*04f8*/ 	.word	0xffffffff


	//   ....[184]....
        /*04fc*/ 	.word	0xffffffff


	//   ....[185]....
        /*0500*/ 	.word	0xffffffff


	//   ....[186]....
        /*0504*/ 	.word	0xffffffff


	//   ....[187]....
        /*0508*/ 	.word	0xffffffff


	//   ....[188]....
        /*050c*/ 	.word	0xffffffff


	//   ....[189]....
        /*0510*/ 	.word	0xffffffff


	//   ....[190]....
        /*0514*/ 	.word	0xffffffff


	//   ....[191]....
        /*0518*/ 	.word	0xffffffff


	//   ....[192]....
        /*051c*/ 	.word	0xffffffff


	//   ....[193]....
        /*0520*/ 	.word	0xffffffff


	//   ....[194]....
        /*0524*/ 	.word	0xffffffff


	//   ....[195]....
        /*0528*/ 	.word	0xffffffff


	//   ....[196]....
        /*052c*/ 	.word	0xffffffff


	//   ....[197]....
        /*0530*/ 	.word	0xffffffff


	//   ....[198]....
        /*0534*/ 	.word	0xffffffff


	//   ....[199]....
        /*0538*/ 	.word	0xffffffff


	//   ....[200]....
        /*053c*/ 	.word	0xffffffff


	//   ....[201]....
        /*0540*/ 	.word	0xffffffff


	//   ....[202]....
        /*0544*/ 	.word	0xffffffff


	//   ....[203]....
        /*0548*/ 	.word	0xffffffff


	//   ....[204]....
        /*054c*/ 	.word	0xffffffff


	//   ....[205]....
        /*0550*/ 	.word	0xffffffff


	//   ....[206]....
        /*0554*/ 	.word	0xffffffff


	//   ....[207]....
        /*0558*/ 	.word	0xffffffff


	//   ....[208]....
        /*055c*/ 	.word	0xffffffff


	//   ....[209]....
        /*0560*/ 	.word	0xffffffff


	//   ....[210]....
        /*0564*/ 	.word	0xffffffff


	//   ....[211]....
        /*0568*/ 	.word	0xffffffff


	//   ....[212]....
        /*056c*/ 	.word	0x0500000f


	//   ....[213]....
        /*0570*/ 	.word	0x0500000f


	//   ....[214]....
        /*0574*/ 	.word	0x0500000f


	//   ....[215]....
        /*0578*/ 	.word	0x0500000f


	//   ....[216]....
        /*057c*/ 	.word	0x0500000f


	//   ....[217]....
        /*0580*/ 	.word	0x0500000f


	//----- nvinfo : EIATTR_COOP_GROUP_INSTR_OFFSETS
	.align		4
.L_1392:
        /*0584*/ 	.byte	0x04, 0x28
        /*0586*/ 	.short	(.L_1394 - .L_1393)


	//   ....[0]....
.L_1393:
        /*0588*/ 	.word	0x00000070


	//   ....[1]....
        /*058c*/ 	.word	0x000001a0


	//   ....[2]....
        /*0590*/ 	.word	0x000001f0


	//   ....[3]....
        /*0594*/ 	.word	0x000003e0


	//   ....[4]....
        /*0598*/ 	.word	0x00000610


	//   ....[5]....
        /*059c*/ 	.word	0x00000f60


	//   ....[6]....
        /*05a0*/ 	.word	0x00002120


	//   ....[7]....
        /*05a4*/ 	.word	0x00002270


	//   ....[8]....
        /*05a8*/ 	.word	0x00002400


	//   ....[9]....
        /*05ac*/ 	.word	0x000024a0


	//   ....[10]....
        /*05b0*/ 	.word	0x000024d0


	//   ....[11]....
        /*05b4*/ 	.word	0x000025d0


	//   ....[12]....
        /*05b8*/ 	.word	0x00002840


	//   ....[13]....
        /*05bc*/ 	.word	0x00002920


	//   ....[14]....
        /*05c0*/ 	.word	0x000029e0


	//   ....[15]....
        /*05c4*/ 	.word	0x00002da0


	//   ....[16]....
        /*05c8*/ 	.word	0x00002dc0


	//   ....[17]....
        /*05cc*/ 	.word	0x00002df0


	//   ....[18]....
        /*05d0*/ 	.word	0x00002e00


	//   ....[19]....
        /*05d4*/ 	.word	0x00002fe0


	//   ....[20]....
        /*05d8*/ 	.word	0x00003170


	//   ....[21]....
        /*05dc*/ 	.word	0x000031d0


	//   ....[22]....
        /*05e0*/ 	.word	0x00003210


	//   ....[23]....
        /*05e4*/ 	.word	0x00003360


	//   ....[24]....
        /*05e8*/ 	.word	0x00003390


	//   ....[25]....
        /*05ec*/ 	.word	0x000033b0


	//   ....[26]....
        /*05f0*/ 	.word	0x000033d0


	//   ....[27]....
        /*05f4*/ 	.word	0x00003420


	//   ....[28]....
        /*05f8*/ 	.word	0x00003430


	//   ....[29]....
        /*05fc*/ 	.word	0x00003440


	//   ....[30]....
        /*0600*/ 	.word	0x00003560


	//   ....[31]....
        /*0604*/ 	.word	0x00003580


	//   ....[32]....
        /*0608*/ 	.word	0x00003590


	//   ....[33]....
        /*060c*/ 	.word	0x000035b0


	//   ....[34]....
        /*0610*/ 	.word	0x000035c0


	//   ....[35]....
        /*0614*/ 	.word	0x000035d0


	//   ....[36]....
        /*0618*/ 	.word	0x00003600


	//   ....[37]....
        /*061c*/ 	.word	0x00003680


	//   ....[38]....
        /*0620*/ 	.word	0x000036e0


	//   ....[39]....
        /*0624*/ 	.word	0x00003710


	//   ....[40]....
        /*0628*/ 	.word	0x00003720


	//   ....[41]....
        /*062c*/ 	.word	0x00003740


	//   ....[42]....
        /*0630*/ 	.word	0x000037b0


	//   ....[43]....
        /*0634*/ 	.word	0x000037c0


	//   ....[44]....
        /*0638*/ 	.word	0x000037f0


	//   ....[45]....
        /*063c*/ 	.word	0x00003920


	//   ....[46]....
        /*0640*/ 	.word	0x00003940


	//   ....[47]....
        /*0644*/ 	.word	0x00003950


	//   ....[48]....
        /*0648*/ 	.word	0x00003960


	//   ....[49]....
        /*064c*/ 	.word	0x00003970


	//   ....[50]....
        /*0650*/ 	.word	0x00003980


	//   ....[51]....
        /*0654*/ 	.word	0x00003990


	//   ....[52]....
        /*0658*/ 	.word	0x000039f0


	//   ....[53]....
        /*065c*/ 	.word	0x00003a50


	//   ....[54]....
        /*0660*/ 	.word	0x00003a80


	//   ....[55]....
        /*0664*/ 	.word	0x00003ac0


	//   ....[56]....
        /*0668*/ 	.word	0x00003ad0


	//   ....[57]....
        /*066c*/ 	.word	0x00003af0


	//   ....[58]....
        /*0670*/ 	.word	0x00003b00


	//   ....[59]....
        /*0674*/ 	.word	0x00003b10


	//   ....[60]....
        /*0678*/ 	.word	0x00003b20


	//   ....[61]....
        /*067c*/ 	.word	0x00003b30


	//   ....[62]....
        /*0680*/ 	.word	0x00003b70


	//   ....[63]....
        /*0684*/ 	.word	0x00003b80


	//   ....[64]....
        /*0688*/ 	.word	0x00003b90


	//   ....[65]....
        /*068c*/ 	.word	0x00003ba0


	//   ....[66]....
        /*0690*/ 	.word	0x00003bb0


	//   ....[67]....
        /*0694*/ 	.word	0x00003bc0


	//   ....[68]....
        /*0698*/ 	.word	0x00003bd0


	//   ....[69]....
        /*069c*/ 	.word	0x00003be0


	//   ....[70]....
        /*06a0*/ 	.word	0x00006350


	//   ....[71]....
        /*06a4*/ 	.word	0x00006390


	//   ....[72]....
        /*06a8*/ 	.word	0x000063d0


	//   ....[73]....
        /*06ac*/ 	.word	0x00006410


	//   ....[74]....
        /*06b0*/ 	.word	0x00006440


	//   ....[75]....
        /*06b4*/ 	.word	0x00006470


	//   ....[76]....
        /*06b8*/ 	.word	0x00006720


	//   ....[77]....
        /*06bc*/ 	.word	0x000067d0


	//   ....[78]....
        /*06c0*/ 	.word	0x00006850


	//   ....[79]....
        /*06c4*/ 	.word	0x00006890


	//   ....[80]....
        /*06c8*/ 	.word	0x000068c0


	//   ....[81]....
        /*06cc*/ 	.word	0x000068f0


	//   ....[82]....
        /*06d0*/ 	.word	0x00006910


	//   ....[83]....
        /*06d4*/ 	.word	0x00006950


	//   ....[84]....
        /*06d8*/ 	.word	0x00006970


	//   ....[85]....
        /*06dc*/ 	.word	0x000069c0


	//   ....[86]....
        /*06e0*/ 	.word	0x00006a60


	//   ....[87]....
        /*06e4*/ 	.word	0x00006aa0


	//   ....[88]....
        /*06e8*/ 	.word	0x00006ae0


	//   ....[89]....
        /*06ec*/ 	.word	0x00006b50


	//   ....[90]....
        /*06f0*/ 	.word	0x00006b90


	//   ....[91]....
        /*06f4*/ 	.word	0x00006bb0


	//   ....[92]....
        /*06f8*/ 	.word	0x00006c60


	//   ....[93]....
        /*06fc*/ 	.word	0x00006d30


	//   ....[94]....
        /*0700*/ 	.word	0x00006d60


	//   ....[95]....
        /*0704*/ 	.word	0x00006d70


	//   ....[96]....
        /*0708*/ 	.word	0x00006da0


	//   ....[97]....
        /*070c*/ 	.word	0x00006de0


	//   ....[98]....
        /*0710*/ 	.word	0x00006e10


	//   ....[99]....
        /*0714*/ 	.word	0x00006ec0


	//   ....[100]....
        /*0718*/ 	.word	0x00006f60


	//   ....[101]....
        /*071c*/ 	.word	0x00006fa0


	//   ....[102]....
        /*0720*/ 	.word	0x000073b0


	//   ....[103]....
        /*0724*/ 	.word	0x000073c0


	//   ....[104]....
        /*0728*/ 	.word	0x000073d0


	//   ....[105]....
        /*072c*/ 	.word	0x000073e0


	//   ....[106]....
        /*0730*/ 	.word	0x000073f0


	//   ....[107]....
        /*0734*/ 	.word	0x00007400


	//   ....[108]....
        /*0738*/ 	.word	0x00007430


	//   ....[109]....
        /*073c*/ 	.word	0x00007460


	//   ....[110]....
        /*0740*/ 	.word	0x00007470


	//   ....[111]....
        /*0744*/ 	.word	0x000074a0


	//   ....[112]....
        /*0748*/ 	.word	0x000074d0


	//   ....[113]....
        /*074c*/ 	.word	0x00007530


	//   ....[114]....
        /*0750*/ 	.word	0x00007540


	//   ....[115]....
        /*0754*/ 	.word	0x00007580


	//   ....[116]....
        /*0758*/ 	.word	0x000075c0


	//   ....[117]....
        /*075c*/ 	.word	0x00007600


	//   ....[118]....
        /*0760*/ 	.word	0x00007610


	//   ....[119]....
        /*0764*/ 	.word	0x00007650


	//   ....[120]....
        /*0768*/ 	.word	0x00007690


	//   ....[121]....
        /*076c*/ 	.word	0x000076a0


	//   ....[122]....
        /*0770*/ 	.word	0x000076e0


	//   ....[123]....
        /*0774*/ 	.word	0x00007720


	//   ....[124]....
        /*0778*/ 	.word	0x00007760


	//   ....[125]....
        /*077c*/ 	.word	0x00007770


	//   ....[126]....
        /*0780*/ 	.word	0x000077b0


	//   ....[127]....
        /*0784*/ 	.word	0x000077f0


	//   ....[128]....
        /*0788*/ 	.word	0x00007830


	//   ....[129]....
        /*078c*/ 	.word	0x00007870


	//   ....[130]....
        /*0790*/ 	.word	0x000078b0


	//   ....[131]....
        /*0794*/ 	.word	0x000078f0


	//   ....[132]....
        /*0798*/ 	.word	0x00007930


	//   ....[133]....
        /*079c*/ 	.word	0x00007950


	//   ....[134]....
        /*07a0*/ 	.word	0x00009dd0


	//   ....[135]....
        /*07a4*/ 	.word	0x00009e10


	//   ....[136]....
        /*07a8*/ 	.word	0x00009e30


	//   ....[137]....
        /*07ac*/ 	.word	0x00009e80


	//   ....[138]....
        /*07b0*/ 	.word	0x00009f50


	//   ....[139]....
        /*07b4*/ 	.word	0x0000a030


	//   ....[140]....
        /*07b8*/ 	.word	0x0000a070


	//   ....[141]....
        /*07bc*/ 	.word	0x0000a100


	//   ....[142]....
        /*07c0*/ 	.word	0x0000a150


	//   ....[143]....
        /*07c4*/ 	.word	0x0000a220


	//   ....[144]....
        /*07c8*/ 	.word	0x0000a2a0


	//   ....[145]....
        /*07cc*/ 	.word	0x0000a320


	//   ....[146]....
        /*07d0*/ 	.word	0x0000a360


	//   ....[147]....
        /*07d4*/ 	.word	0x0000a3d0


	//   ....[148]....
        /*07d8*/ 	.word	0x0000a410


	//   ....[149]....
        /*07dc*/ 	.word	0x0000a4d0


	//   ....[150]....
        /*07e0*/ 	.word	0x0000a640


	//   ....[151]....
        /*07e4*/ 	.word	0x0000a790


	//   ....[152]....
        /*07e8*/ 	.word	0x0000a890


	//   ....[153]....
        /*07ec*/ 	.word	0x0000a930


	//   ....[154]....
        /*07f0*/ 	.word	0x0000aad0


	//   ....[155]....
        /*07f4*/ 	.word	0x0000ae70


	//   ....[156]....
        /*07f8*/ 	.word	0x0000b0f0


	//   ....[157]....
        /*07fc*/ 	.word	0x0000b130


	//   ....[158]....
        /*0800*/ 	.word	0x0000b160


	//   ....[159]....
        /*0804*/ 	.word	0x0000b1a0


	//   ....[160]....
        /*0808*/ 	.word	0x0000b1e0


	//   ....[161]....
        /*080c*/ 	.word	0x0000b220


	//   ....[162]....
        /*0810*/ 	.word	0x0000b260


	//   ....[163]....
        /*0814*/ 	.word	0x0000b430


	//   ....[164]....
        /*0818*/ 	.word	0x0000b470


	//   ....[165]....
        /*081c*/ 	.word	0x0000b4b0


	//   ....[166]....
        /*0820*/ 	.word	0x0000b640


	//   ....[167]....
        /*0824*/ 	.word	0x0000b650


	//   ....[168]....
        /*0828*/ 	.word	0x0000b660


	//   ....[169]....
        /*082c*/ 	.word	0x0000b670


	//   ....[170]....
        /*0830*/ 	.word	0x0000b680


	//   ....[171]....
        /*0834*/ 	.word	0x0000b690


	//   ....[172]....
        /*0838*/ 	.word	0x0000b6c0


	//   ....[173]....
        /*083c*/ 	.word	0x0000b6f0


	//   ....[174]....
        /*0840*/ 	.word	0x0000b730


	//   ....[175]....
        /*0844*/ 	.word	0x0000b740


	//   ....[176]....
        /*0848*/ 	.word	0x0000b790


	//   ....[177]....
        /*084c*/ 	.word	0x0000b7d0


	//   ....[178]....
        /*0850*/ 	.word	0x0000b800


	//   ....[179]....
        /*0854*/ 	.word	0x0000b830


	//   ....[180]....
        /*0858*/ 	.word	0x0000b850


	//   ....[181]....
        /*085c*/ 	.word	0x0000b8c0


	//   ....[182]....
        /*0860*/ 	.word	0x0000b8d0


	//   ....[183]....
        /*0864*/ 	.word	0x0000b900


	//   ....[184]....
        /*0868*/ 	.word	0x0000b940


	//   ....[185]....
        /*086c*/ 	.word	0x0000b980


	//   ....[186]....
        /*0870*/ 	.word	0x0000b9c0


	//   ....[187]....
        /*0874*/ 	.word	0x0000b9e0


	//   ....[188]....
        /*0878*/ 	.word	0x0000ba20


	//   ....[189]....
        /*087c*/ 	.word	0x0000ba30


	//   ....[190]....
        /*0880*/ 	.word	0x0000ba40


	//   ....[191]....
        /*0884*/ 	.word	0x0000ba70


	//   ....[192]....
        /*0888*/ 	.word	0x0000bab0


	//   ....[193]....
        /*088c*/ 	.word	0x0000baf0


	//   ....[194]....
        /*0890*/ 	.word	0x0000bb20


	//   ....[195]....
        /*0894*/ 	.word	0x0000bb30


	//   ....[196]....
        /*0898*/ 	.word	0x0000bb60


	//   ....[197]....
        /*089c*/ 	.word	0x0000bba0


	//   ....[198]....
        /*08a0*/ 	.word	0x0000da20


	//   ....[199]....
        /*08a4*/ 	.word	0x0000dbc0


	//   ....[200]....
        /*08a8*/ 	.word	0x0000de10


	//   ....[201]....
        /*08ac*/ 	.word	0x0000dfb0


	//   ....[202]....
        /*08b0*/ 	.word	0x0000e0d0


	//   ....[203]....
        /*08b4*/ 	.word	0x0000e620


	//   ....[204]....
        /*08b8*/ 	.word	0x0000e950


	//   ....[205]....
        /*08bc*/ 	.word	0x0000ec90


	//   ....[206]....
        /*08c0*/ 	.word	0x0000ef40


	//   ....[207]....
        /*08c4*/ 	.word	0x0000f180


	//   ....[208]....
        /*08c8*/ 	.word	0x0000f3f0


	//   ....[209]....
        /*08cc*/ 	.word	0x0000f6c0


	//   ....[210]....
        /*08d0*/ 	.word	0x0000f8e0


	//   ....[211]....
        /*08d4*/ 	.word	0x0000fa70


	//   ....[212]....
        /*08d8*/ 	.word	0x00011990


	//   ....[213]....
        /*08dc*/ 	.word	0x00011c20


	//   ....[214]....
        /*08e0*/ 	.word	0x00011c90


	//   ....[215]....
        /*08e4*/ 	.word	0x00011d00


	//   ....[216]....
        /*08e8*/ 	.word	0x00011d70


	//   ....[217]....
        /*08ec*/ 	.word	0x00011de0


	//----- nvinfo : EIATTR_REG_RECONFIG
	.align		4
.L_1394:
        /*08f0*/ 	.byte	0x01, 0x54
	.zero		2


	//----- nvinfo : EIATTR_SYSCALL_OFFSETS
	.align		4
        /*08f4*/ 	.byte	0x04, 0x46
        /*08f6*/ 	.short	(.L_1396 - .L_1395)


	//   ....[0]....
.L_1395:
        /*08f8*/ 	.word	0x00000bc0


	//   ....[1]....
        /*08fc*/ 	.word	0x00000cb0


	//   ....[2]....
        /*0900*/ 	.word	0x00000e10


	//   ....[3]....
        /*0904*/ 	.word	0x00000f00


	//----- nvinfo : EIATTR_MBARRIER_INSTR_OFFSETS
	.align		4
.L_1396:
        /*0908*/ 	.byte	0x04, 0x39
        /*090a*/ 	.short	(.L_1398 - .L_1397)


	//   ....[0]....
.L_1397:
        /*090c*/ 	.word	0x00000290
        /*0910*/ 	.word	0x000000ff
        /*0914*/ 	.word	0x00030c00
        /*0918*/ 	.short	0x0100
        /*091a*/ 	.byte	0x06
	.zero		1


	//   ....[1]....
        /*091c*/ 	.word	0x00000390
        /*0920*/ 	.word	0x000000ff
        /*0924*/ 	.word	0x00030c10
        /*0928*/ 	.short	0x0100
        /*092a*/ 	.byte	0x08
	.zero		1


	//   ....[2]....
        /*092c*/ 	.word	0x000003a0
        /*0930*/ 	.word	0x000000ff
        /*0934*/ 	.word	0x00030c20
        /*0938*/ 	.short	0x0100
        /*093a*/ 	.byte	0x08
	.zero		1


	//   ....[3]....
        /*093c*/ 	.word	0x000003b0
        /*0940*/ 	.word	0x000000ff
        /*0944*/ 	.word	0x00030c18
        /*0948*/ 	.short	0x0100
        /*094a*/ 	.byte	0x08
	.zero		1


	//   ....[4]....
        /*094c*/ 	.word	0x000003c0
        /*0950*/ 	.word	0x000000ff
        /*0954*/ 	.word	0x00030c28
        /*0958*/ 	.short	0x0100
        /*095a*/ 	.byte	0x08
	.zero		1


	//   ....[5]....
        /*095c*/ 	.word	0x000004f0
        /*0960*/ 	.word	0x000000ff
        /*0964*/ 	.word	0x00030c30
        /*0968*/ 	.short	0x0100
        /*096a*/ 	.byte	0x08
	.zero		1


	//   ....[6]....
        /*096c*/ 	.word	0x00000500
        /*0970*/ 	.word	0x000000ff
        /*0974*/ 	.word	0x00030c40
        /*0978*/ 	.short	0x0100
        /*097a*/ 	.byte	0x08
	.zero		1


	//   ....[7]....
        /*097c*/ 	.word	0x00000510
        /*0980*/ 	.word	0x000000ff
        /*0984*/ 	.word	0x00030c38
        /*0988*/ 	.short	0x0100
        /*098a*/ 	.byte	0x08
	.zero		1


	//   ....[8]....
        /*098c*/ 	.word	0x00000520
        /*0990*/ 	.word	0x000000ff
        /*0994*/ 	.word	0x00030c48
        /*0998*/ 	.short	0x0100
        /*099a*/ 	.byte	0x08
	.zero		1


	//   ....[9]....
        /*099c*/ 	.word	0x00000fa0
        /*09a0*/ 	.word	0x000000de
        /*09a4*/ 	.word	0x00030c00
        /*09a8*/ 	.short	0x010a
        /*09aa*/ 	.byte	0x3f
	.zero		1


	//   ....[10]....
        /*09ac*/ 	.word	0x000010c0
        /*09b0*/ 	.word	0x000000de
        /*09b4*/ 	.word	0x00030c00
        /*09b8*/ 	.short	0x010a
        /*09ba*/ 	.byte	0x3f
	.zero		1


	//   ....[11]....
        /*09bc*/ 	.word	0x00001b50
        /*09c0*/ 	.word	0x00000008
        /*09c4*/ 	.word	0x00030c10
        /*09c8*/ 	.short	0x010a
        /*09ca*/ 	.byte	0x3f
	.zero		1


	//   ....[12]....
        /*09cc*/ 	.word	0x00001bc0
        /*09d0*/ 	.word	0x00000008
        /*09d4*/ 	.word	0x00030c10
        /*09d8*/ 	.short	0x010a
        /*09da*/ 	.byte	0x3f
	.zero		1


	//   ....[13]....
        /*09dc*/ 	.word	0x00001fa0
        /*09e0*/ 	.word	0x00000008
        /*09e4*/ 	.word	0x00030c30
        /*09e8*/ 	.short	0x010a
        /*09ea*/ 	.byte	0x3f
	.zero		1


	//   ....[14]....
        /*09ec*/ 	.word	0x00002020
        /*09f0*/ 	.word	0x00000008
        /*09f4*/ 	.word	0x00030c30
        /*09f8*/ 	.short	0x010a
        /*09fa*/ 	.byte	0x3f
	.zero		1


	//   ....[15]....
        /*09fc*/ 	.word	0x00005090
        /*0a00*/ 	.word	0x00000009
        /*0a04*/ 	.word	0x00000000
        /*0a08*/ 	.short	0x0101
        /*0a0a*/ 	.byte	0x3f
	.zero		1


	//   ....[16]....
        /*0a0c*/ 	.word	0x000054e0
        /*0a10*/ 	.word	0x00000008
        /*0a14*/ 	.word	0x00000000
        /*0a18*/ 	.short	0x0101
        /*0a1a*/ 	.byte	0x3f
	.zero		1


	//   ....[17]....
        /*0a1c*/ 	.word	0x00005d90
        /*0a20*/ 	.word	0x00000006
        /*0a24*/ 	.word	0x00030c10
        /*0a28*/ 	.short	0x010a
        /*0a2a*/ 	.byte	0x3f
	.zero		1


	//   ....[18]....
        /*0a2c*/ 	.word	0x00005e10
        /*0a30*/ 	.word	0x00000006
        /*0a34*/ 	.word	0x00030c10
        /*0a38*/ 	.short	0x010a
        /*0a3a*/ 	.byte	0x3f
	.zero		1


	//   ....[19]....
        /*0a3c*/ 	.word	0x00006210
        /*0a40*/ 	.word	0x00000006
        /*0a44*/ 	.word	0x00030c30
        /*0a48*/ 	.short	0x010a
        /*0a4a*/ 	.byte	0x3f
	.zero		1


	//   ....[20]....
        /*0a4c*/ 	.word	0x000062a0
        /*0a50*/ 	.word	0x00000006
        /*0a54*/ 	.word	0x00030c30
        /*0a58*/ 	.short	0x010a
        /*0a5a*/ 	.byte	0x3f
	.zero		1


	//   ....[21]....
        /*0a5c*/ 	.word	0x00008a70
        /*0a60*/ 	.word	0x00000007
        /*0a64*/ 	.word	0x00000000
        /*0a68*/ 	.short	0x0101
        /*0a6a*/ 	.byte	0x3f
	.zero		1


	//   ....[22]....
        /*0a6c*/ 	.word	0x00008ee0
        /*0a70*/ 	.word	0x00000006
        /*0a74*/ 	.word	0x00000000
        /*0a78*/ 	.short	0x0101
        /*0a7a*/ 	.byte	0x3f
	.zero		1


	//   ....[23]....
        /*0a7c*/ 	.word	0x00009730
        /*0a80*/ 	.word	0x00000007
        /*0a84*/ 	.word	0x00030c10
        /*0a88*/ 	.short	0x010a
        /*0a8a*/ 	.byte	0x3f
	.zero		1


	//   ....[24]....
        /*0a8c*/ 	.word	0x000097b0
        /*0a90*/ 	.word	0x00000007
        /*0a94*/ 	.word	0x00030c10
        /*0a98*/ 	.short	0x010a
        /*0a9a*/ 	.byte	0x3f
	.zero		1


	//   ....[25]....
        /*0a9c*/ 	.word	0x00009bc0
        /*0aa0*/ 	.word	0x00000007
        /*0aa4*/ 	.word	0x00030c30
        /*0aa8*/ 	.short	0x010a
        /*0aaa*/ 	.byte	0x3f
	.zero		1


	//   ....[26]....
        /*0aac*/ 	.word	0x00009c50
        /*0ab0*/ 	.word	0x00000007
        /*0ab4*/ 	.word	0x00030c30
        /*0ab8*/ 	.short	0x010a
        /*0aba*/ 	.byte	0x3f
	.zero		1


	//   ....[27]....
        /*0abc*/ 	.word	0x0000cd80
        /*0ac0*/ 	.word	0x00000008
        /*0ac4*/ 	.word	0x00000000
        /*0ac8*/ 	.short	0x0101
        /*0aca*/ 	.byte	0x3f
	.zero		1


	//   ....[28]....
        /*0acc*/ 	.word	0x0000d1f0
        /*0ad0*/ 	.word	0x00000007
        /*0ad4*/ 	.word	0x00000000
        /*0ad8*/ 	.short	0x0101
        /*0ada*/ 	.byte	0x3f
	.zero		1


	//   ....[29]....
        /*0adc*/ 	.word	0x000100e0
        /*0ae0*/ 	.word	0x00000010
        /*0ae4*/ 	.word	0x00030c20
        /*0ae8*/ 	.short	0x010a
        /*0aea*/ 	.byte	0x3f
	.zero		1


	//   ....[30]....
        /*0aec*/ 	.word	0x000106b0
        /*0af0*/ 	.word	0x00000010
        /*0af4*/ 	.word	0x00030c40
        /*0af8*/ 	.short	0x010a
        /*0afa*/ 	.byte	0x3f
	.zero		1


	//   ....[31]....
        /*0afc*/ 	.word	0x000108e0
        /*0b00*/ 	.word	0x00000010
        /*0b04*/ 	.word	0x00030c28
        /*0b08*/ 	.short	0x010a
        /*0b0a*/ 	.byte	0x3f
	.zero		1


	//   ....[32]....
        /*0b0c*/ 	.word	0x00010b10
        /*0b10*/ 	.word	0x00000010
        /*0b14*/ 	.word	0x00030c48
        /*0b18*/ 	.short	0x010a
        /*0b1a*/ 	.byte	0x3f
	.zero		1


	//   ....[33]....
        /*0b1c*/ 	.word	0x00010cf0
        /*0b20*/ 	.word	0x00000010
        /*0b24*/ 	.word	0x00030c20
        /*0b28*/ 	.short	0x010a
        /*0b2a*/ 	.byte	0x3f
	.zero		1


	//   ....[34]....
        /*0b2c*/ 	.word	0x00010fa0
        /*0b30*/ 	.word	0x00000010
        /*0b34*/ 	.word	0x00030c40
        /*0b38*/ 	.short	0x010a
        /*0b3a*/ 	.byte	0x3f
	.zero		1


	//   ....[35]....
        /*0b3c*/ 	.word	0x000111a0
        /*0b40*/ 	.word	0x00000010
        /*0b44*/ 	.word	0x00030c28
        /*0b48*/ 	.short	0x010a
        /*0b4a*/ 	.byte	0x3f
	.zero		1


	//   ....[36]....
        /*0b4c*/ 	.word	0x00011420
        /*0b50*/ 	.word	0x00000003
        /*0b54*/ 	.word	0x00030c40
        /*0b58*/ 	.short	0x010a
        /*0b5a*/ 	.byte	0x3f
	.zero		1


	//   ....[37]....
        /*0b5c*/ 	.word	0x000117f0
        /*0b60*/ 	.word	0x00000006
        /*0b64*/ 	.word	0x00000000
        /*0b68*/ 	.short	0x010a
        /*0b6a*/ 	.byte	0x3f
	.zero		1


	//   ....[38]....
        /*0b6c*/ 	.word	0x00011850
        /*0b70*/ 	.word	0x00000003
        /*0b74*/ 	.word	0x00000000
        /*0b78*/ 	.short	0x010a
        /*0b7a*/ 	.byte	0x3f
	.zero		1


	//   ....[39]....
        /*0b7c*/ 	.word	0x000118b0
        /*0b80*/ 	.word	0x00000002
        /*0b84*/ 	.word	0x00000000
        /*0b88*/ 	.short	0x010a
        /*0b8a*/ 	.byte	0x3f
	.zero		1


	//   ....[40]....
        /*0b8c*/ 	.word	0x000118e0
        /*0b90*/ 	.word	0x00000003
        /*0b94*/ 	.word	0x00000000
        /*0b98*/ 	.short	0x010a
        /*0b9a*/ 	.byte	0x3f
	.zero		1


	//   ....[41]....
        /*0b9c*/ 	.word	0x000119c0
        /*0ba0*/ 	.word	0x000000de
        /*0ba4*/ 	.word	0x00030c00
        /*0ba8*/ 	.short	0x010a
        /*0baa*/ 	.byte	0x3f
	.zero		1


	//   ....[42]....
        /*0bac*/ 	.word	0x00011a10
        /*0bb0*/ 	.word	0x00000008
        /*0bb4*/ 	.word	0x00030c10
        /*0bb8*/ 	.short	0x010a
        /*0bba*/ 	.byte	0x3f
	.zero		1


	//   ....[43]....
        /*0bbc*/ 	.word	0x00011a60
        /*0bc0*/ 	.word	0x00000008
        /*0bc4*/ 	.word	0x00030c30
        /*0bc8*/ 	.short	0x010a
        /*0bca*/ 	.byte	0x3f
	.zero		1


	//   ....[44]....
        /*0bcc*/ 	.word	0x00011ab0
        /*0bd0*/ 	.word	0x00000006
        /*0bd4*/ 	.word	0x00030c10
        /*0bd8*/ 	.short	0x010a
        /*0bda*/ 	.byte	0x3f
	.zero		1


	//   ....[45]....
        /*0bdc*/ 	.word	0x00011b00
        /*0be0*/ 	.word	0x00000006
        /*0be4*/ 	.word	0x00030c30
        /*0be8*/ 	.short	0x010a
        /*0bea*/ 	.byte	0x3f
	.zero		1


	//   ....[46]....
        /*0bec*/ 	.word	0x00011b50
        /*0bf0*/ 	.word	0x00000007
        /*0bf4*/ 	.word	0x00030c10
        /*0bf8*/ 	.short	0x010a
        /*0bfa*/ 	.byte	0x3f
	.zero		1


	//   ....[47]....
        /*0bfc*/ 	.word	0x00011ba0
        /*0c00*/ 	.word	0x00000007
        /*0c04*/ 	.word	0x00030c30
        /*0c08*/ 	.short	0x010a
        /*0c0a*/ 	.byte	0x3f
	.zero		1


	//   ....[48]....
        /*0c0c*/ 	.word	0x00011e20
        /*0c10*/ 	.word	0x00000010
        /*0c14*/ 	.word	0x00030c20
        /*0c18*/ 	.short	0x010a
        /*0c1a*/ 	.byte	0x3f
	.zero		1


	//   ....[49]....
        /*0c1c*/ 	.word	0x00011e70
        /*0c20*/ 	.word	0x00000010
        /*0c24*/ 	.word	0x00030c40
        /*0c28*/ 	.short	0x010a
        /*0c2a*/ 	.byte	0x3f
	.zero		1


	//   ....[50]....
        /*0c2c*/ 	.word	0x00011ec0
        /*0c30*/ 	.word	0x00000010
        /*0c34*/ 	.word	0x00030c28
        /*0c38*/ 	.short	0x010a
        /*0c3a*/ 	.byte	0x3f
	.zero		1


	//   ....[51]....
        /*0c3c*/ 	.word	0x00011f10
        /*0c40*/ 	.word	0x00000010
        /*0c44*/ 	.word	0x00030c48
        /*0c48*/ 	.short	0x010a
        /*0c4a*/ 	.byte	0x3f
	.zero		1


	//   ....[52]....
        /*0c4c*/ 	.word	0x00011f70
        /*0c50*/ 	.word	0x00000010
        /*0c54*/ 	.word	0x00030c20
        /*0c58*/ 	.short	0x010a
        /*0c5a*/ 	.byte	0x3f
	.zero		1


	//   ....[53]....
        /*0c5c*/ 	.word	0x00011fc0
        /*0c60*/ 	.word	0x00000010
        /*0c64*/ 	.word	0x00030c40
        /*0c68*/ 	.short	0x010a
        /*0c6a*/ 	.byte	0x3f
	.zero		1


	//   ....[54]....
        /*0c6c*/ 	.word	0x00012010
        /*0c70*/ 	.word	0x00000010
        /*0c74*/ 	.word	0x00030c28
        /*0c78*/ 	.short	0x010a
        /*0c7a*/ 	.byte	0x3f
	.zero		1


	//   ....[55]....
        /*0c7c*/ 	.word	0x00012060
        /*0c80*/ 	.word	0x00000003
        /*0c84*/ 	.word	0x00030c40
        /*0c88*/ 	.short	0x010a
        /*0c8a*/ 	.byte	0x3f
	.zero		1


	//   ....[56]....
        /*0c8c*/ 	.word	0x00012130
        /*0c90*/ 	.word	0x00000006
        /*0c94*/ 	.word	0x00000000
        /*0c98*/ 	.short	0x010a
        /*0c9a*/ 	.byte	0x3f
	.zero		1


	//   ....[57]....
        /*0c9c*/ 	.word	0x00012180
        /*0ca0*/ 	.word	0x00000003
        /*0ca4*/ 	.word	0x00000000
        /*0ca8*/ 	.short	0x010a
        /*0caa*/ 	.byte	0x3f
	.zero		1


	//   ....[58]....
        /*0cac*/ 	.word	0x000121d0
        /*0cb0*/ 	.word	0x00000002
        /*0cb4*/ 	.word	0x00000000
        /*0cb8*/ 	.short	0x010a
        /*0cba*/ 	.byte	0x3f
	.zero		1


	//----- nvinfo : EIATTR_NUM_MBARRIERS
	.align		4
.L_1398:
        /*0cbc*/ 	.byte	0x03, 0x38
        /*0cbe*/ 	.short	0x0009


	//----- nvinfo : EIATTR_EXIT_INSTR_OFFSETS
	.align		4
        /*0cc0*/ 	.byte	0x04, 0x1c
        /*0cc2*/ 	.short	(.L_1400 - .L_1399)


	//   ....[0]....
.L_1399:
        /*0cc4*/ 	.word	0x00011930


	//----- nvinfo : EIATTR_MAX_THREADS
	.align		4
.L_1400:
        /*0cc8*/ 	.byte	0x04, 0x05
        /*0cca*/ 	.short	(.L_1402 - .L_1401)
.L_1401:
        /*0ccc*/ 	.word	0x00000180
        /*0cd0*/ 	.word	0x00000001
        /*0cd4*/ 	.word	0x00000001


	//----- nvinfo : EIATTR_CRS_STACK_SIZE
	.align		4
.L_1402:
        /*0cd8*/ 	.byte	0x04, 0x1e
        /*0cda*/ 	.short	(.L_1404 - .L_1403)
.L_1403:
        /*0cdc*/ 	.word	0x00000000


	//----- nvinfo : EIATTR_CBANK_PARAM_SIZE
	.align		4
.L_1404:
        /*0ce0*/ 	.byte	0x03, 0x19
        /*0ce2*/ 	.short	0x06f0


	//----- nvinfo : EIATTR_PARAM_CBANK
	.align		4
        /*0ce4*/ 	.byte	0x04, 0x0a
        /*0ce6*/ 	.short	(.L_1406 - .L_1405)
	.align		4
.L_1405:
        /*0ce8*/ 	.word	index@(.nv.constant0._ZN7cutlass13device_kernelIN5flash11enable_sm90INS1_16FlashAttnBwdSm90INS1_25CollectiveMainloopBwdSm90ILi2ELi2ELi2EN4cute5tupleIJNS5_1CILi1EEES8_S8_EEENS6_IJNS7_ILi128EEESA_NS7_ILi64EEEEEENS_10bfloat16_tEfNS_4arch4Sm90ELb0ELb1ELb0ELb0ELb1ELb1ELb0ELb0ELi2ELi1ELi2ELi2ELb0EEENS1_24CollectiveEpilogueBwdGQAISC_fSF_Li256ELb0ELb1EEENS1_19SingleTileSchedulerILb0ELb0ELb0ELi128EEEEEEEEEvNT_6ParamsE)
        /*0cec*/ 	.short	0x0210
        /*0cee*/ 	.short	0x06f0


	//----- nvinfo : EIATTR_SW_WAR
	.align		4
.L_1406:
        /*0cf0*/ 	.byte	0x04, 0x36
        /*0cf2*/ 	.short	(.L_1408 - .L_1407)
.L_1407:
        /*0cf4*/ 	.word	0x00000008
.L_1408:


//--------------------- .nv.info._ZN7cutlass13device_kernelIN5flash11enable_sm90INS1_16FlashAttnBwdSm90INS1_25CollectiveMainloopBwdSm90ILi2ELi2ELi2EN4cute5tupleIJNS5_1CILi1EEES8_S8_EEENS6_IJNS7_ILi128EEESA_NS7_ILi64EEEEEENS_10bfloat16_tEfNS_4arch4Sm90ELb0ELb1ELb0ELb1ELb0ELb1ELb0ELb0ELi2ELi1ELi2ELi2ELb0EEENS1_21CollectiveEpilogueBwdISC_SD_SF_Li256ELb1ELb0ELi1EEENS1_19SingleTileSchedulerILb1ELb0ELb0ELi128EEEEEEEEEvNT_6ParamsE --------------------------
	.section	.nv.info._ZN7cutlass13device_kernelIN5flash11enable_sm90INS1_16FlashAttnBwdSm90INS1_25CollectiveMainloopBwdSm90ILi2ELi2ELi2EN4cute5tupleIJNS5_1CILi1EEES8_S8_EEENS6_IJNS7_ILi128EEESA_NS7_ILi64EEEEEENS_10bfloat16_tEfNS_4arch4Sm90ELb0ELb1ELb0ELb1ELb0ELb1ELb0ELb0ELi2ELi1ELi2ELi2ELb0EEENS1_21CollectiveEpilogueBwdISC_SD_SF_Li256ELb1ELb0ELi1EEENS1_19SingleTileSchedulerILb1ELb0ELb0ELi128EEEEEEEEEvNT_6ParamsE,"",@"SHT_CUDA_INFO"
	.sectionflags	@""
	.align	4


	//----- nvinfo : EIATTR_CUDA_API_VERSION
	.align		4
        /*0000*/ 	.byte	0x04, 0x37
        /*0002*/ 	.short	(.L_1410 - .L_1409)
.L_1409:
        /*0004*/ 	.word	0x00000082


	//----- nvinfo : EIATTR_KPARAM_INFO
	.align		4
.L_1410:
        /*0008*/ 	.byte	0x04, 0x17
        /*000a*/ 	.short	(.L_1412 - .L_1411)
.L_1411:
        /*000c*/ 	.word	0x00000000
        /*0010*/ 	.short	0x0000
        /*0012*/ 	.short	0x0070
        /*0014*/ 	.byte	0x00, 0xf0, 0x01, 0x1a


	//----- nvinfo : EIATTR_SPARSE_MMA_MASK
	.align		4
.L_1412:
        /*0018*/ 	.byte	0x03, 0x50
        /*001a*/ 	.short	0x0000


	//----- nvinfo : EIATTR_MAXREG_COUNT
	.align		4
        /*001c*/ 	.byte	0x03, 0x1b
        /*001e*/ 	.short	0x00a8


	//----- nvinfo : EIATTR_NUM_BARRIERS
	.align		4
        /*0020*/ 	.byte	0x02, 0x4c
        /*0022*/ 	.byte	0x10
	.zero		1


	//----- nvinfo : EIATTR_EXTERNS
	.align		4
        /*0024*/ 	.byte	0x04, 0x0f
        /*0026*/ 	.short	(.L_1414 - .L_1413)


	//   ....[0]....
	.align		4
.L_1413:
        /*0028*/ 	.word	index@(__assertfail)


	//----- nvinfo : EIATTR_ANNOTATIONS
	.align		4
.L_1414:
        /*002c*/ 	.byte	0x04, 0x55
        /*002e*/ 	.short	(.L_1416 - .L_1415)


	//   ....[0]....
.L_1415:
        /* <DEDUP_REMOVED lines=31> */


	//----- nvinfo : EIATTR_MERCURY_ISA_VERSION
	.align		4
.L_1416:
        /*0210*/ 	.byte	0x03, 0x5f
        /*0212*/ 	.short	0x0101


	//----- nvinfo : EIATTR_INT_WARP_WIDE_INSTR_OFFSETS
	.align		4
        /*0214*/ 	.byte	0x04, 0x31
        /*0216*/ 	.short	(.L_1418 - .L_1417)


	//   ....[0]....
.L_1417:
        /*0218*/ 	.word	0x00000190


	//   ....[1]....
        /*021c*/ 	.word	0x000001c0


	//----- nvinfo : EIATTR_COOP_GROUP_MASK_REGIDS
	.align		4
.L_1418:
        /*0220*/ 	.byte	0x04, 0x29
        /*0222*/ 	.short	(.L_1420 - .L_1419)


	//   ....[0]....
.L_1419:
        /*0224*/ 	.word	0xffffffff


	//   ....[1]....
        /*0228*/ 	.word	0xffffffff


	//   ....[2]....
        /*022c*/ 	.word	0xffffffff


	//   ....[3]....
        /*0230*/ 	.word	0xffffffff


	//   ....[4]....
        /*0234*/ 	.word	0xffffffff


	//   ....[5]....
        /*0238*/ 	.word	0xffffffff


	//   ....[6]....
        /*023c*/ 	.word	0xffffffff


	//   ....[7]....
        /*0240*/ 	.word	0xffffffff


	//   ....[8]....
        /*0244*/ 	.word	0xffffffff


	//   ....[9]....
        /*0248*/ 	.word	0xffffffff


	//   ....[10]....
        /*024c*/ 	.word	0xffffffff


	//   ....[11]....
        /*0250*/ 	.word	0xffffffff


	//   ....[12]....
        /*0254*/ 	.word	0xffffffff


	//   ....[13]....
        /*0258*/ 	.word	0xffffffff


	//   ....[14]....
        /*025c*/ 	.word	0xffffffff


	//   ....[15]....
        /*0260*/ 	.word	0xffffffff


	//   ....[16]....
        /*0264*/ 	.word	0xffffffff


	//   ....[17]....
        /*0268*/ 	.word	0xffffffff


	//   ....[18]....
        /*026c*/ 	.word	0xffffffff


	//   ....[19]....
        /*0270*/ 	.word	0xffffffff


	//   ....[20]....
        /*0274*/ 	.word	0xffffffff


	//   ....[21]....
        /*0278*/ 	.word	0xffffffff


	//   ....[22]....
        /*027c*/ 	.word	0xffffffff


	//   ....[23]....
        /*0280*/ 	.word	0xffffffff


	//   ....[24]....
        /*0284*/ 	.word	0xffffffff


	//   ....[25]....
        /*0288*/ 	.word	0xffffffff


	//   ....[26]....
        /*028c*/ 	.word	0xffffffff


	//   ....[27]....
        /*0290*/ 	.word	0xffffffff


	//   ....[28]....
        /*0294*/ 	.word	0xffffffff


	//   ....[29]....
        /*0298*/ 	.word	0xffffffff


	//   ....[30]....
        /*029c*/ 	.word	0xffffffff


	//   ....[31]....
        /*02a0*/ 	.word	0xffffffff


	//   ....[32]....
        /*02a4*/ 	.word	0xffffffff


	//   ....[33]....
        /*02a8*/ 	.word	0xffffffff


	//   ....[34]....
        /*02ac*/ 	.word	0xffffffff


	//   ....[35]....
        /*02b0*/ 	.word	0xffffffff


	//   ....[36]....
        /*02b4*/ 	.word	0xffffffff


	//   ....[37]....
        /*02b8*/ 	.word	0xffffffff


	//   ....[38]....
        /*02bc*/ 	.word	0xffffffff


	//   ....[39]....
        /*02c0*/ 	.word	0xffffffff


	//   ....[40]....
        /*02c4*/ 	.word	0xffffffff


	//   ....[41]....
        /*02c8*/ 	.word	0xffffffff


	//   ....[42]....
        /*02cc*/ 	.word	0xffffffff


	//   ....[43]....
        /*02d0*/ 	.word	0xffffffff


	//   ....[44]....
        /*02d4*/ 	.word	0xffffffff


	//   ....[45]....
        /*02d8*/ 	.word	0xffffffff


	//   ....[46]....
        /*02dc*/ 	.word	0xffffffff


	//   ....[47]....
        /*02e0*/ 	.word	0xffffffff


	//   ....[48]....
        /*02e4*/ 	.word	0xffffffff


	//   ....[49]....
        /*02e8*/ 	.word	0xffffffff


	//   ....[50]....
        /*02ec*/ 	.word	0xffffffff


	//   ....[51]....
        /*02f0*/ 	.word	0xffffffff


	//   ....[52]....
        /*02f4*/ 	.word	0xffffffff


	//   ....[53]....
        /*02f8*/ 	.word	0xffffffff


	//   ....[54]....
        /*02fc*/ 	.word	0xffffffff


	//   ....[55]....
        /*0300*/ 	.word	0xffffffff


	//   ....[56]....
        /*0304*/ 	.word	0xffffffff


	//   ....[57]....
        /*0308*/ 	.word	0xffffffff


	//   ....[58]....
        /*030c*/ 	.word	0xffffffff


	//   ....[59]....
        /*0310*/ 	.word	0xffffffff


	//   ....[60]....
        /*0314*/ 	.word	0xffffffff


	//   ....[61]....
        /*0318*/ 	.word	0xffffffff


	//   ....[62]....
        /*031c*/ 	.word	0xffffffff


	//   ....[63]....
        /*0320*/ 	.word	0xffffffff


	//   ....[64]....
        /*0324*/ 	.word	0xffffffff


	//   ....[65]....
        /*0328*/ 	.word	0xffffffff


	//   ....[66]....
        /*032c*/ 	.word	0xffffffff


	//   ....[67]....
        /*0330*/ 	.word	0xffffffff


	//   ....[68]....
        /*0334*/ 	.word	0xffffffff


	//   ....[69]....
        /*0338*/ 	.word	0xffffffff


	//   ....[70]....
        /*033c*/ 	.word	0xffffffff


	//   ....[71]....
        /*0340*/ 	.word	0xffffffff


	//   ....[72]....
        /*0344*/ 	.word	0xffffffff


	//   ....[73]....
        /*0348*/ 	.word	0xffffffff


	//   ....[74]....
        /*034c*/ 	.word	0xffffffff


	//   ....[75]....
        /*0350*/ 	.word	0xffffffff


	//   ....[76]....
        /*0354*/ 	.word	0xffffffff


	//   ....[77]....
        /*0358*/ 	.word	0xffffffff


	//   ....[78]....
        /*035c*/ 	.word	0xffffffff


	//   ....[79]....
        /*0360*/ 	.word	0xffffffff


	//   ....[80]....
        /*0364*/ 	.word	0xffffffff


	//   ....[81]....
        /*0368*/ 	.word	0xffffffff


	//   ....[82]....
        /*036c*/ 	.word	0xffffffff


	//   ....[83]....
        /*0370*/ 	.word	0xffffffff


	//   ....[84]....
        /*0374*/ 	.word	0xffffffff


	//   ....[85]....
        /*0378*/ 	.word	0xffffffff


	//   ....[86]....
        /*037c*/ 	.word	0xffffffff


	//   ....[87]....
        /*0380*/ 	.word	0xffffffff


	//   ....[88]....
        /*0384*/ 	.word	0xffffffff


	//   ....[89]....
        /*0388*/ 	.word	0xffffffff


	//   ....[90]....
        /*038c*/ 	.word	0xffffffff


	//   ....[91]....
        /*0390*/ 	.word	0xffffffff


	//   ....[92]....
        /*0394*/ 	.word	0xffffffff


	//   ....[93]....
        /*0398*/ 	.word	0xffffffff


	//   ....[94]....
        /*039c*/ 	.word	0xffffffff


	//   ....[95]....
        /*03a0*/ 	.word	0xffffffff


	//   ....[96]....
        /*03a4*/ 	.word	0xffffffff


	//   ....[97]....
        /*03a8*/ 	.word	0xffffffff


	//   ....[98]....
        /*03ac*/ 	.word	0xffffffff


	//   ....[99]....
        /*03b0*/ 	.word	0xffffffff


	//   ....[100]....
        /*03b4*/ 	.word	0xffffffff


	//   ....[101]....
        /*03b8*/ 	.word	0xffffffff


	//   ....[102]....
        /*03bc*/ 	.word	0xffffffff


	//   ....[103]....
        /*03c0*/ 	.word	0xffffffff


	//   ....[104]....
        /*03c4*/ 	.word	0xffffffff


	//   ....[105]....
        /*03c8*/ 	.word	0xffffffff


	//   ....[106]....
        /*03cc*/ 	.word	0xffffffff


	//   ....[107]....
        /*03d0*/ 	.word	0xffffffff


	//   ....[108]....
        /*03d4*/ 	.word	0xffffffff


	//   ....[109]....
        /*03d8*/ 	.word	0xffffffff


	//   ....[110]....
        /*03dc*/ 	.word	0xffffffff


	//   ....[111]....
        /*03e0*/ 	.word	0xffffffff


	//   ....[112]....
        /*03e4*/ 	.word	0xffffffff


	//   ....[113]....
        /*03e8*/ 	.word	0xffffffff


	//   ....[114]....
        /*03ec*/ 	.word	0xffffffff


	//   ....[115]....
        /*03f0*/ 	.word	0xffffffff


	//   ....[116]....
        /*03f4*/ 	.word	0xffffffff


	//   ....[117]....
        /*03f8*/ 	.word	0xffffffff


	//   ....[118]....
        /*03fc*/ 	.word	0xffffffff


	//   ....[119]....
        /*0400*/ 	.word	0xffffffff


	//   ....[120]....
        /*0404*/ 	.word	0xffffffff


	//   ....[121]....
        /*0408*/ 	.word	0xffffffff


	//   ....[122]....
        /*040c*/ 	.word	0xffffffff


	//   ....[123]....
        /*0410*/ 	.word	0xffffffff


	//   ....[124]....
        /*0414*/ 	.word	0xffffffff


	//   ....[125]....
        /*0418*/ 	.word	0xffffffff


	//   ....[126]....
        /*041c*/ 	.word	0xffffffff


	//   ....[127]....
        /*0420*/ 	.word	0xffffffff


	//   ....[128]....
        /*0424*/ 	.word	0xffffffff


	//   ....[129]....
        /*0428*/ 	.word	0xffffffff


	//   ....[130]....
        /*042c*/ 	.word	0xffffffff


	//   ....[131]....
        /*0430*/ 	.word	0xffffffff


	//   ....[132]....
        /*0434*/ 	.word	0xffffffff


	//   ....[133]....
        /*0438*/ 	.word	0xffffffff


	//   ....[134]....
        /*043c*/ 	.word	0xffffffff


	//   ....[135]....
        /*0440*/ 	.word	0xffffffff


	//   ....[136]....
        /*0444*/ 	.word	0xffffffff


	//   ....[137]....
        /*0448*/ 	.word	0xffffffff


	//   ....[138]....
        /*044c*/ 	.word	0xffffffff


	//   ....[139]....
        /*0450*/ 	.word	0xffffffff


	//   ....[140]....
        /*0454*/ 	.word	0xffffffff


	//   ....[141]....
        /*0458*/ 	.word	0xffffffff


	//   ....[142]....
        /*045c*/ 	.word	0xffffffff


	//   ....[143]....
        /*0460*/ 	.word	0xffffffff


	//   ....[144]....
        /*0464*/ 	.word	0xffffffff


	//   ....[145]....
        /*0468*/ 	.word	0xffffffff


	//   ....[146]....
        /*046c*/ 	.word	0xffffffff


	//   ....[147]....
        /*0470*/ 	.word	0xffffffff


	//   ....[148]....
        /*0474*/ 	.word	0xffffffff


	//   ....[149]....
        /*0478*/ 	.word	0xffffffff


	//   ....[150]....
        /*047c*/ 	.word	0xffffffff


	//   ....[151]....
        /*0480*/ 	.word	0xffffffff


	//   ....[152]....
        /*0484*/ 	.word	0xffffffff


	//   ....[153]....
        /*0488*/ 	.word	0xffffffff


	//   ....[154]....
        /*048c*/ 	.word	0xffffffff


	//   ....[155]....
        /*0490*/ 	.word	0xffffffff


	//   ....[156]....
        /*0494*/ 	.word	0xffffffff


	//   ....[157]....
        /*0498*/ 	.word	0xffffffff


	//   ....[158]....
        /*049c*/ 	.word	0xffffffff


	//   ....[159]....
        /*04a0*/ 	.word	0xffffffff


	//   ....[160]....
        /*04a4*/ 	.word	0xffffffff


	//   ....[161]....
        /*04a8*/ 	.word	0xffffffff


	//   ....[162]....
        /*04ac*/ 	.word	0xffffffff


	//   ....[163]....
        /*04b0*/ 	.word	0xffffffff


	//   ....[164]....
        /*04b4*/ 	.word	0xffffffff


	//   ....[165]....
        /*04b8*/ 	.word	0xffffffff


	//   ....[166]....
        /*04bc*/ 	.word	0xffffffff


	//   ....[167]....
        /*04c0*/ 	.word	0xffffffff


	//   ....[168]....
        /*04c4*/ 	.word	0xffffffff


	//   ....[169]....
        /*04c8*/ 	.word	0xffffffff


	//   ....[170]....
        /*04cc*/ 	.word	0xffffffff


	//   ....[171]....
        /*04d0*/ 	.word	0xffffffff


	//   ....[172]....
        /*04d4*/ 	.word	0xffffffff


	//   ....[173]....
        /*04d8*/ 	.word	0xffffffff


	//   ....[174]....
        /*04dc*/ 	.word	0xffffffff


	//   ....[175]....
        /*04e0*/ 	.word	0xffffffff


	//   ....[176]....
        /*04e4*/ 	.word	0xffffffff


	//   ....[177]....
        /*04e8*/ 	.word	0xffffffff


	//   ....[178]....
        /*04ec*/ 	.word	0xffffffff


	//   ....[179]....
        /*04f0*/ 	.word	0xffffffff


	//   ....[180]....
        /*04f4*/ 	.word	0xffffffff


	//   ....[181]....
        /*04f8*/ 	.word	0xffffffff


	//   ....[182]....
        /*04fc*/ 	.word	0xffffffff


	//   ....[183]....
        /*0500*/ 	.word	0xffffffff


	//   ....[184]....
        /*0504*/ 	.word	0xffffffff


	//   ....[185]....
        /*0508*/ 	.word	0xffffffff


	//   ....[186]....
        /*050c*/ 	.word	0xffffffff


	//   ....[187]....
        /*0510*/ 	.word	0xffffffff


	//   ....[188]....
        /*0514*/ 	.word	0xffffffff


	//   ....[189]....
        /*0518*/ 	.word	0xffffffff


	//   ....[190]....
        /*051c*/ 	.word	0xffffffff


	//   ....[191]....
        /*0520*/ 	.word	0xffffffff


	//   ....[192]....
        /*0524*/ 	.word	0xffffffff


	//   ....[193]....
        /*0528*/ 	.word	0xffffffff


	//   ....[194]....
        /*052c*/ 	.word	0xffffffff


	//   ....[195]....
        /*0530*/ 	.word	0xffffffff


	//   ....[196]....
        /*0534*/ 	.word	0xffffffff


	//   ....[197]....
        /*0538*/ 	.word	0xffffffff


	//   ....[198]....
        /*053c*/ 	.word	0xffffffff


	//   ....[199]....
        /*0540*/ 	.word	0x0500000f


	//----- nvinfo : EIATTR_COOP_GROUP_INSTR_OFFSETS
	.align		4
.L_1420:
        /*0544*/ 	.byte	0x04, 0x28
        /*0546*/ 	.short	(.L_1422 - .L_1421)


	//   ....[0]....
.L_1421:
        /*0548*/ 	.word	0x00000070


	//   ....[1]....
        /*054c*/ 	.word	0x000001a0


	//   ....[2]....
        /*0550*/ 	.word	0x000001f0


	//   ....[3]....
        /*0554*/ 	.word	0x000003e0


	//   ....[4]....
        /*0558*/ 	.word	0x00000620


	//   ....[5]....
        /*055c*/ 	.word	0x00001410


	//   ....[6]....
        /*0560*/ 	.word	0x00002440


	//   ....[7]....
        /*0564*/ 	.word	0x00002500


	//   ....[8]....
        /*0568*/ 	.word	0x00002530


	//   ....[9]....
        /*056c*/ 	.word	0x00002660


	//   ....[10]....
        /*0570*/ 	.word	0x000026b0


	//   ....[11]....
        /*0574*/ 	.word	0x00002980


	//   ....[12]....
        /*0578*/ 	.word	0x000029f0


	//   ....[13]....
        /*057c*/ 	.word	0x00002a40


	//   ....[14]....
        /*0580*/ 	.word	0x00002d30


	//   ....[15]....
        /*0584*/ 	.word	0x00002db0


	//   ....[16]....
        /*0588*/ 	.word	0x00002f40


	//   ....[17]....
        /*058c*/ 	.word	0x000030d0


	//   ....[18]....
        /*0590*/ 	.word	0x00003100


	//   ....[19]....
        /*0594*/ 	.word	0x00003140


	//   ....[20]....
        /*0598*/ 	.word	0x00003290


	//   ....[21]....
        /*059c*/ 	.word	0x000032f0


	//   ....[22]....
        /*05a0*/ 	.word	0x000034c0


	//   ....[23]....
        /*05a4*/ 	.word	0x00003560


	//   ....[24]....
        /*05a8*/ 	.word	0x000035f0


	//   ....[25]....
        /*05ac*/ 	.word	0x000036c0


	//   ....[26]....
        /*05b0*/ 	.word	0x00003700


	//   ....[27]....
        /*05b4*/ 	.word	0x00003740


	//   ....[28]....
        /*05b8*/ 	.word	0x00003780


	//   ....[29]....
        /*05bc*/ 	.word	0x000037b0


	//   ....[30]....
        /*05c0*/ 	.word	0x00003830


	//   ....[31]....
        /*05c4*/ 	.word	0x00003890


	//   ....[32]....
        /*05c8*/ 	.word	0x000038e0


	//   ....[33]....
        /*05cc*/ 	.word	0x000038f0


	//   ....[34]....
        /*05d0*/ 	.word	0x00003950


	//   ....[35]....
        /*05d4*/ 	.word	0x000039e0


	//   ....[36]....
        /*05d8*/ 	.word	0x00003ab0


	//   ....[37]....
        /*05dc*/ 	.word	0x00003b90


	//   ....[38]....
        /*05e0*/ 	.word	0x00003c00


	//   ....[39]....
        /*05e4*/ 	.word	0x00003c30


	//   ....[40]....
        /*05e8*/ 	.word	0x00003c50


	//   ....[41]....
        /*05ec*/ 	.word	0x00003c60


	//   ....[42]....
        /*05f0*/ 	.word	0x00003c80


	//   ....[43]....
        /*05f4*/ 	.word	0x00003c90


	//   ....[44]....
        /*05f8*/ 	.word	0x00003cb0


	//   ....[45]....
        /*05fc*/ 	.word	0x00003d30


	//   ....[46]....
        /*0600*/ 	.word	0x00003dc0


	//   ....[47]....
        /*0604*/ 	.word	0x00003e00


	//   ....[48]....
        /*0608*/ 	.word	0x00003e40


	//   ....[49]....
        /*060c*/ 	.word	0x00003e80


	//   ....[50]....
        /*0610*/ 	.word	0x00003ef0


	//   ....[51]....
        /*0614*/ 	.word	0x00003f10


	//   ....[52]....
        /*0618*/ 	.word	0x00003f70


	//   ....[53]....
        /*061c*/ 	.word	0x00003ff0


	//   ....[54]....
        /*0620*/ 	.word	0x00004030


	//   ....[55]....
        /*0624*/ 	.word	0x00004070


	//   ....[56]....
        /*0628*/ 	.word	0x000040b0


	//   ....[57]....
        /*062c*/ 	.word	0x000040f0


	//   ....[58]....
        /*0630*/ 	.word	0x00004130


	//   ....[59]....
        /*0634*/ 	.word	0x00004170


	//   ....[60]....
        /*0638*/ 	.word	0x000041b0


	//   ....[61]....
        /*063c*/ 	.word	0x000041f0


	//   ....[62]....
        /*0640*/ 	.word	0x00004230


	//   ....[63]....
        /*0644*/ 	.word	0x00004270


	//   ....[64]....
        /*0648*/ 	.word	0x000042b0


	//   ....[65]....
        /*064c*/ 	.word	0x000042f0


	//   ....[66]....
        /*0650*/ 	.word	0x00004330


	//   ....[67]....
        /*0654*/ 	.word	0x00004370


	//   ....[68]....
        /*0658*/ 	.word	0x000043b0


	//   ....[69]....
        /*065c*/ 	.word	0x000043f0


	//   ....[70]....
        /*0660*/ 	.word	0x00006610


	//   ....[71]....
        /*0664*/ 	.word	0x00006670


	//   ....[72]....
        /*0668*/ 	.word	0x000066b0


	//   ....[73]....
        /*066c*/ 	.word	0x000066e0


	//   ....[74]....
        /*0670*/ 	.word	0x00006710


	//   ....[75]....
        /*0674*/ 	.word	0x00006740


	//   ....[76]....
        /*0678*/ 	.word	0x00006a20


	//   ....[77]....
        /*067c*/ 	.word	0x00006a30


	//   ....[78]....
        /*0680*/ 	.word	0x00006a60


	//   ....[79]....
        /*0684*/ 	.word	0x00006a90


	//   ....[80]....
        /*0688*/ 	.word	0x00006ad0


	//   ....[81]....
        /*068c*/ 	.word	0x00006bc0


	//   ....[82]....
        /*0690*/ 	.word	0x00006ca0


	//   ....[83]....
        /*0694*/ 	.word	0x00006ce0


	//   ....[84]....
        /*0698*/ 	.word	0x00006d20


	//   ....[85]....
        /*069c*/ 	.word	0x00006d50


	//   ....[86]....
        /*06a0*/ 	.word	0x00006d90


	//   ....[87]....
        /*06a4*/ 	.word	0x00006dc0


	//   ....[88]....
        /*06a8*/ 	.word	0x00006de0


	//   ....[89]....
        /*06ac*/ 	.word	0x00006e50


	//   ....[90]....
        /*06b0*/ 	.word	0x00006e90


	//   ....[91]....
        /*06b4*/ 	.word	0x00006ed0


	//   ....[92]....
        /*06b8*/ 	.word	0x00006f10


	//   ....[93]....
        /*06bc*/ 	.word	0x00006f50


	//   ....[94]....
        /*06c0*/ 	.word	0x00006fc0


	//   ....[95]....
        /*06c4*/ 	.word	0x00007000


	//   ....[96]....
        /*06c8*/ 	.word	0x00007060


	//   ....[97]....
        /*06cc*/ 	.word	0x000070b0


	//   ....[98]....
        /*06d0*/ 	.word	0x000070f0


	//   ....[99]....
        /*06d4*/ 	.word	0x000071c0


	//   ....[100]....
        /*06d8*/ 	.word	0x00007200


	//   ....[101]....
        /*06dc*/ 	.word	0x00007270


	//   ....[102]....
        /*06e0*/ 	.word	0x00007690


	//   ....[103]....
        /*06e4*/ 	.word	0x000076a0


	//   ....[104]....
        /*06e8*/ 	.word	0x000076b0


	//   ....[105]....
        /*06ec*/ 	.word	0x000076c0


	//   ....[106]....
        /*06f0*/ 	.word	0x000076d0


	//   ....[107]....
        /*06f4*/ 	.word	0x000076e0


	//   ....[108]....
        /*06f8*/ 	.word	0x00007710


	//   ....[109]....
        /*06fc*/ 	.word	0x00007740


	//   ....[110]....
        /*0700*/ 	.word	0x00007780


	//   ....[111]....
        /*0704*/ 	.word	0x000077a0


	//   ....[112]....
        /*0708*/ 	.word	0x000077e0


	//   ....[113]....
        /*070c*/ 	.word	0x00007820


	//   ....[114]....
        /*0710*/ 	.word	0x00007860


	//   ....[115]....
        /*0714*/ 	.word	0x00007870


	//   ....[116]....
        /*0718*/ 	.word	0x000078a0


	//   ....[117]....
        /*071c*/ 	.word	0x000078e0


	//   ....[118]....
        /*0720*/ 	.word	0x00007910


	//   ....[119]....
        /*0724*/ 	.word	0x00007940


	//   ....[120]....
        /*0728*/ 	.word	0x00007990


	//   ....[121]....
        /*072c*/ 	.word	0x000079d0


	//   ....[122]....
        /*0730*/ 	.word	0x000079f0


	//   ....[123]....
        /*0734*/ 	.word	0x00007a30


	//   ....[124]....
        /*0738*/ 	.word	0x00007a70


	//   ....[125]....
        /*073c*/ 	.word	0x00007ab0


	//   ....[126]....
        /*0740*/ 	.word	0x00007ac0


	//   ....[127]....
        /*0744*/ 	.word	0x00007af0


	//   ....[128]....
        /*0748*/ 	.word	0x00007b00


	//   ....[129]....
        /*074c*/ 	.word	0x00007b10


	//   ....[130]....
        /*0750*/ 	.word	0x00007b20


	//   ....[131]....
        /*0754*/ 	.word	0x00007b30


	//   ....[132]....
        /*0758*/ 	.word	0x00007b70


	//   ....[133]....
        /*075c*/ 	.word	0x00007bb0


	//   ....[134]....
        /*0760*/ 	.word	0x0000a040


	//   ....[135]....
        /*0764*/ 	.word	0x0000a180


	//   ....[136]....
        /*0768*/ 	.word	0x0000a1b0


	//   ....[137]....
        /*076c*/ 	.word	0x0000a260


	//   ....[138]....
        /*0770*/ 	.word	0x0000a2e0


	//   ....[139]....
        /*0774*/ 	.word	0x0000a3c0


	//   ....[140]....
        /*0778*/ 	.word	0x0000a400


	//   ....[141]....
        /*077c*/ 	.word	0x0000a4f0


	//   ....[142]....
        /*0780*/ 	.word	0x0000a530


	//   ....[143]....
        /*0784*/ 	.word	0x0000a570


	//   ....[144]....
        /*0788*/ 	.word	0x0000a620


	//   ....[145]....
        /*078c*/ 	.word	0x0000a710


	//   ....[146]....
        /*0790*/ 	.word	0x0000a770


	//   ....[147]....
        /*0794*/ 	.word	0x0000a810


	//   ....[148]....
        /*0798*/ 	.word	0x0000a850


	//   ....[149]....
        /*079c*/ 	.word	0x0000a880


	//   ....[150]....
        /*07a0*/ 	.word	0x0000a9a0


	//   ....[151]....
        /*07a4*/ 	.word	0x0000a9e0


	//   ....[152]....
        /*07a8*/ 	.word	0x0000ab40


	//   ....[153]....
        /*07ac*/ 	.word	0x0000ac40


	//   ....[154]....
        /*07b0*/ 	.word	0x0000ac80


	//   ....[155]....
        /*07b4*/ 	.word	0x0000b1d0


	//   ....[156]....
        /*07b8*/ 	.word	0x0000b2d0


	//   ....[157]....
        /*07bc*/ 	.word	0x0000b300


	//   ....[158]....
        /*07c0*/ 	.word	0x0000b340


	//   ....[159]....
        /*07c4*/ 	.word	0x0000b3c0


	//   ....[160]....
        /*07c8*/ 	.word	0x0000b400


	//   ....[161]....
        /*07cc*/ 	.word	0x0000b490


	//   ....[162]....
        /*07d0*/ 	.word	0x0000b4d0


	//   ....[163]....
        /*07d4*/ 	.word	0x0000b6d0


	//   ....[164]....
        /*07d8*/ 	.word	0x0000b710


	//   ....[165]....
        /*07dc*/ 	.word	0x0000b760


	//   ....[166]....
        /*07e0*/ 	.word	0x0000b910


	//   ....[167]....
        /*07e4*/ 	.word	0x0000b920


	//   ....[168]....
        /*07e8*/ 	.word	0x0000b930


	//   ....[169]....
        /*07ec*/ 	.word	0x0000b940


	//   ....[170]....
        /*07f0*/ 	.word	0x0000b950


	//   ....[171]....
        /*07f4*/ 	.word	0x0000b960


	//   ....[172]....
        /*07f8*/ 	.word	0x0000b990


	//   ....[173]....
        /*07fc*/ 	.word	0x0000b9c0


	//   ....[174]....
        /*0800*/ 	.word	0x0000ba00


	//   ....[175]....
        /*0804*/ 	.word	0x0000ba30


	//   ....[176]....
        /*0808*/ 	.word	0x0000ba70


	//   ....[177]....
        /*080c*/ 	.word	0x0000baa0


	//   ....[178]....
        /*0810*/ 	.word	0x0000bae0


	//   ....[179]....
        /*0814*/ 	.word	0x0000baf0


	//   ....[180]....
        /*0818*/ 	.word	0x0000bb10


	//   ....[181]....
        /*081c*/ 	.word	0x0000bb50


	//   ....[182]....
        /*0820*/ 	.word	0x0000bb90


	//   ....[183]....
        /*0824*/ 	.word	0x0000bc30


	//   ....[184]....
        /*0828*/ 	.word	0x0000bc70


	//   ....[185]....
        /*082c*/ 	.word	0x0000bcb0


	//   ....[186]....
        /*0830*/ 	.word	0x0000bce0


	//   ....[187]....
        /*0834*/ 	.word	0x0000bd20


	//   ....[188]....
        /*0838*/ 	.word	0x0000bd30


	//   ....[189]....
        /*083c*/ 	.word	0x0000bd40


	//   ....[190]....
        /*0840*/ 	.word	0x0000bd70


	//   ....[191]....
        /*0844*/ 	.word	0x0000bdb0


	//   ....[192]....
        /*0848*/ 	.word	0x0000bde0


	//   ....[193]....
        /*084c*/ 	.word	0x0000be00


	//   ....[194]....
        /*0850*/ 	.word	0x0000be20


	//   ....[195]....
        /*0854*/ 	.word	0x0000be30


	//   ....[196]....
        /*0858*/ 	.word	0x0000be40


	//   ....[197]....
        /*085c*/ 	.word	0x0000be50


	//   ....[198]....
        /*0860*/ 	.word	0x0000f6c0


	//   ....[199]....
        /*0864*/ 	.word	0x00012e10


	//----- nvinfo : EIATTR_REG_RECONFIG
	.align		4
.L_1422:
        /*0868*/ 	.byte	0x01, 0x54
	.zero		2


	//----- nvinfo : EIATTR_SYSCALL_OFFSETS
	.align		4
        /*086c*/ 	.byte	0x04, 0x46
        /*086e*/ 	.short	(.L_1424 - .L_1423)


	//   ....[0]....
.L_1423:
        /*0870*/ 	.word	0x00001070


	//   ....[1]....
        /*0874*/ 	.word	0x00001160


	//   ....[2]....
        /*0878*/ 	.word	0x000012c0


	//   ....[3]....
        /*087c*/ 	.word	0x000013b0


	//----- nvinfo : EIATTR_MBARRIER_INSTR_OFFSETS
	.align		4
.L_1424:
        /*0880*/ 	.byte	0x04, 0x39
        /*0882*/ 	.short	(.L_1426 - .L_1425)


	//   ....[0]....
.L_1425:
        /*0884*/ 	.word	0x00000290
        /*0888*/ 	.word	0x000000ff
        /*088c*/ 	.word	0x00030c00
        /*0890*/ 	.short	0x0100
        /*0892*/ 	.byte	0x06
	.zero		1


	//   ....[1]....
        /*0894*/ 	.word	0x00000390
        /*0898*/ 	.word	0x000000ff
        /*089c*/ 	.word	0x00030c10
        /*08a0*/ 	.short	0x0100
        /*08a2*/ 	.byte	0x08
	.zero		1


	//   ....[2]....
        /*08a4*/ 	.word	0x000003a0
        /*08a8*/ 	.word	0x000000ff
        /*08ac*/ 	.word	0x00030c20
        /*08b0*/ 	.short	0x0100
        /*08b2*/ 	.byte	0x08
	.zero		1


	//   ....[3]....
        /*08b4*/ 	.word	0x000003b0
        /*08b8*/ 	.word	0x000000ff
        /*08bc*/ 	.word	0x00030c18
        /*08c0*/ 	.short	0x0100
        /*08c2*/ 	.byte	0x08
	.zero		1


	//   ....[4]....
        /*08c4*/ 	.word	0x000003c0
        /*08c8*/ 	.word	0x000000ff
        /*08cc*/ 	.word	0x00030c28
        /*08d0*/ 	.short	0x0100
        /*08d2*/ 	.byte	0x08
	.zero		1


	//   ....[5]....
        /*08d4*/ 	.word	0x000004f0
        /*08d8*/ 	.word	0x000000ff
        /*08dc*/ 	.word	0x00030c30
        /*08e0*/ 	.short	0x0100
        /*08e2*/ 	.byte	0x08
	.zero		1


	//   ....[6]....
        /*08e4*/ 	.word	0x00000500
        /*08e8*/ 	.word	0x000000ff
        /*08ec*/ 	.word	0x00030c40
        /*08f0*/ 	.short	0x0100
        /*08f2*/ 	.byte	0x08
	.zero		1


	//   ....[7]....
        /*08f4*/ 	.word	0x00000510
        /*08f8*/ 	.word	0x000000ff
        /*08fc*/ 	.word	0x00030c38
        /*0900*/ 	.short	0x0100
        /*0902*/ 	.byte	0x08
	.zero		1


	//   ....[8]....
        /*0904*/ 	.word	0x00000520
        /*0908*/ 	.word	0x000000ff
        /*090c*/ 	.word	0x00030c48
        /*0910*/ 	.short	0x0100
        /*0912*/ 	.byte	0x08
	.zero		1


	//   ....[9]....
        /*0914*/ 	.word	0x00001450
        /*0918*/ 	.word	0x00000010
        /*091c*/ 	.word	0x00030c00
        /*0920*/ 	.short	0x010a
        /*0922*/ 	.byte	0x3f
	.zero		1


	//   ....[10]....
        /*0924*/ 	.word	0x00001570
        /*0928*/ 	.word	0x00000010
        /*092c*/ 	.word	0x00030c00
        /*0930*/ 	.short	0x010a
        /*0932*/ 	.byte	0x3f
	.zero		1


	//   ....[11]....
        /*0934*/ 	.word	0x00001de0
        /*0938*/ 	.word	0x00000008
        /*093c*/ 	.word	0x00030c10
        /*0940*/ 	.short	0x010a
        /*0942*/ 	.byte	0x3f
	.zero		1


	//   ....[12]....
        /*0944*/ 	.word	0x00001e50
        /*0948*/ 	.word	0x00000008
        /*094c*/ 	.word	0x00030c10
        /*0950*/ 	.short	0x010a
        /*0952*/ 	.byte	0x3f
	.zero		1


	//   ....[13]....
        /*0954*/ 	.word	0x00002230
        /*0958*/ 	.word	0x00000008
        /*095c*/ 	.word	0x00030c30
        /*0960*/ 	.short	0x010a
        /*0962*/ 	.byte	0x3f
	.zero		1


	//   ....[14]....
        /*0964*/ 	.word	0x000022a0
        /*0968*/ 	.word	0x00000008
        /*096c*/ 	.word	0x00030c30
        /*0970*/ 	.short	0x010a
        /*0972*/ 	.byte	0x3f
	.zero		1


	//   ....[15]....
        /*0974*/ 	.word	0x00005330
        /*0978*/ 	.word	0x00000009
        /*097c*/ 	.word	0x00000000
        /*0980*/ 	.short	0x0101
        /*0982*/ 	.byte	0x3f
	.zero		1


	//   ....[16]....
        /*0984*/ 	.word	0x00005780
        /*0988*/ 	.word	0x00000008
        /*098c*/ 	.word	0x00000000
        /*0990*/ 	.short	0x0101
        /*0992*/ 	.byte	0x3f
	.zero		1


	//   ....[17]....
        /*0994*/ 	.word	0x00006050
        /*0998*/ 	.word	0x00000007
        /*099c*/ 	.word	0x00030c10
        /*09a0*/ 	.short	0x010a
        /*09a2*/ 	.byte	0x3f
	.zero		1


	//   ....[18]....
        /*09a4*/ 	.word	0x000060d0
        /*09a8*/ 	.word	0x00000007
        /*09ac*/ 	.word	0x00030c10
        /*09b0*/ 	.short	0x010a
        /*09b2*/ 	.byte	0x3f
	.zero		1


	//   ....[19]....
        /*09b4*/ 	.word	0x000064e0
        /*09b8*/ 	.word	0x00000007
        /*09bc*/ 	.word	0x00030c30
        /*09c0*/ 	.short	0x010a
        /*09c2*/ 	.byte	0x3f
	.zero		1


	//   ....[20]....
        /*09c4*/ 	.word	0x00006570
        /*09c8*/ 	.word	0x00000007
        /*09cc*/ 	.word	0x00030c30
        /*09d0*/ 	.short	0x010a
        /*09d2*/ 	.byte	0x3f
	.zero		1


	//   ....[21]....
        /*09d4*/ 	.word	0x00008d40
        /*09d8*/ 	.word	0x00000008
        /*09dc*/ 	.word	0x00000000
        /*09e0*/ 	.short	0x0101
        /*09e2*/ 	.byte	0x3f
	.zero		1


	//   ....[22]....
        /*09e4*/ 	.word	0x000091a0
        /*09e8*/ 	.word	0x00000007
        /*09ec*/ 	.word	0x00000000
        /*09f0*/ 	.short	0x0101
        /*09f2*/ 	.byte	0x3f
	.zero		1


	//   ....[23]....
        /*09f4*/ 	.word	0x00009a00
        /*09f8*/ 	.word	0x00000007
        /*09fc*/ 	.word	0x00030c10
        /*0a00*/ 	.short	0x010a
        /*0a02*/ 	.byte	0x3f
	.zero		1


	//   ....[24]....
        /*0a04*/ 	.word	0x00009a80
        /*0a08*/ 	.word	0x00000007
        /*0a0c*/ 	.word	0x00030c10
        /*0a10*/ 	.short	0x010a
        /*0a12*/ 	.byte	0x3f
	.zero		1


	//   ....[25]....
        /*0a14*/ 	.word	0x00009e80
        /*0a18*/ 	.word	0x00000007
        /*0a1c*/ 	.word	0x00030c30
        /*0a20*/ 	.short	0x010a
        /*0a22*/ 	.byte	0x3f
	.zero		1


	//   ....[26]....
        /*0a24*/ 	.word	0x00009f10
        /*0a28*/ 	.word	0x00000007
        /*0a2c*/ 	.word	0x00030c30
        /*0a30*/ 	.short	0x010a
        /*0a32*/ 	.byte	0x3f
	.zero		1


	//   ....[27]....
        /*0a34*/ 	.word	0x0000d050
        /*0a38*/ 	.word	0x00000008
        /*0a3c*/ 	.word	0x00000000
        /*0a40*/ 	.short	0x0101
        /*0a42*/ 	.byte	0x3f
	.zero		1


	//   ....[28]....
        /*0a44*/ 	.word	0x0000d4c0
        /*0a48*/ 	.word	0x00000007
        /*0a4c*/ 	.word	0x00000000
        /*0a50*/ 	.short	0x0101
        /*0a52*/ 	.byte	0x3f
	.zero		1


	//   ....[29]....
        /*0a54*/ 	.word	0x00011440
        /*0a58*/ 	.word	0x0000000f
        /*0a5c*/ 	.word	0x00030c20
        /*0a60*/ 	.short	0x010a
        /*0a62*/ 	.byte	0x3f
	.zero		1


	//   ....[30]....
        /*0a64*/ 	.word	0x00011a30
        /*0a68*/ 	.word	0x0000000f
        /*0a6c*/ 	.word	0x00030c40
        /*0a70*/ 	.short	0x010a
        /*0a72*/ 	.byte	0x3f
	.zero		1


	//   ....[31]....
        /*0a74*/ 	.word	0x00011c90
        /*0a78*/ 	.word	0x0000000f
        /*0a7c*/ 	.word	0x00030c28
        /*0a80*/ 	.short	0x010a
        /*0a82*/ 	.byte	0x3f
	.zero		1


	//   ....[32]....
        /*0a84*/ 	.word	0x00011ef0
        /*0a88*/ 	.word	0x0000000f
        /*0a8c*/ 	.word	0x00030c48
        /*0a90*/ 	.short	0x010a
        /*0a92*/ 	.byte	0x3f
	.zero		1


	//   ....[33]....
        /*0a94*/ 	.word	0x000120f0
        /*0a98*/ 	.word	0x0000000f
        /*0a9c*/ 	.word	0x00030c20
        /*0aa0*/ 	.short	0x010a
        /*0aa2*/ 	.byte	0x3f
	.zero		1


	//   ....[34]....
        /*0aa4*/ 	.word	0x000123c0
        /*0aa8*/ 	.word	0x0000000f
        /*0aac*/ 	.word	0x00030c40
        /*0ab0*/ 	.short	0x010a
        /*0ab2*/ 	.byte	0x3f
	.zero		1


	//   ....[35]....
        /*0ab4*/ 	.word	0x000125f0
        /*0ab8*/ 	.word	0x0000000f
        /*0abc*/ 	.word	0x00030c28
        /*0ac0*/ 	.short	0x010a
        /*0ac2*/ 	.byte	0x3f
	.zero		1


	//   ....[36]....
        /*0ac4*/ 	.word	0x00012890
        /*0ac8*/ 	.word	0x00000003
        /*0acc*/ 	.word	0x00030c40
        /*0ad0*/ 	.short	0x010a
        /*0ad2*/ 	.byte	0x3f
	.zero		1


	//   ....[37]....
        /*0ad4*/ 	.word	0x00012c80
        /*0ad8*/ 	.word	0x00000007
        /*0adc*/ 	.word	0x00000000
        /*0ae0*/ 	.short	0x010a
        /*0ae2*/ 	.byte	0x3f
	.zero		1


	//   ....[38]....
        /*0ae4*/ 	.word	0x00012cd0
        /*0ae8*/ 	.word	0x00000003
        /*0aec*/ 	.word	0x00000000
        /*0af0*/ 	.short	0x010a
        /*0af2*/ 	.byte	0x3f
	.zero		1


	//   ....[39]....
        /*0af4*/ 	.word	0x00012d30
        /*0af8*/ 	.word	0x00000005
        /*0afc*/ 	.word	0x00000000
        /*0b00*/ 	.short	0x010a
        /*0b02*/ 	.byte	0x3f
	.zero		1


	//   ....[40]....
        /*0b04*/ 	.word	0x00012d60
        /*0b08*/ 	.word	0x00000003
        /*0b0c*/ 	.word	0x00000000
        /*0b10*/ 	.short	0x010a
        /*0b12*/ 	.byte	0x3f
	.zero		1


	//   ....[41]....
        /*0b14*/ 	.word	0x00012e40
        /*0b18*/ 	.word	0x00000010
        /*0b1c*/ 	.word	0x00030c00
        /*0b20*/ 	.short	0x010a
        /*0b22*/ 	.byte	0x3f
	.zero		1


	//   ....[42]....
        /*0b24*/ 	.word	0x00012e90
        /*0b28*/ 	.word	0x00000008
        /*0b2c*/ 	.word	0x00030c10
        /*0b30*/ 	.short	0x010a
        /*0b32*/ 	.byte	0x3f
	.zero		1


	//   ....[43]....
        /*0b34*/ 	.word	0x00012ee0
        /*0b38*/ 	.word	0x00000008
        /*0b3c*/ 	.word	0x00030c30
        /*0b40*/ 	.short	0x010a
        /*0b42*/ 	.byte	0x3f
	.zero		1


	//   ....[44]....
        /*0b44*/ 	.word	0x00012f30
        /*0b48*/ 	.word	0x00000007
        /*0b4c*/ 	.word	0x00030c10
        /*0b50*/ 	.short	0x010a
        /*0b52*/ 	.byte	0x3f
	.zero		1


	//   ....[45]....
        /*0b54*/ 	.word	0x00012f80
        /*0b58*/ 	.word	0x00000007
        /*0b5c*/ 	.word	0x00030c30
        /*0b60*/ 	.short	0x010a
        /*0b62*/ 	.byte	0x3f
	.zero		1


	//   ....[46]....
        /*0b64*/ 	.word	0x00012fd0
        /*0b68*/ 	.word	0x00000007
        /*0b6c*/ 	.word	0x00030c10
        /*0b70*/ 	.short	0x010a
        /*0b72*/ 	.byte	0x3f
	.zero		1


	//   ....[47]....
        /*0b74*/ 	.word	0x00013020
        /*0b78*/ 	.word	0x00000007
        /*0b7c*/ 	.word	0x00030c30
        /*0b80*/ 	.short	0x010a
        /*0b82*/ 	.byte	0x3f
	.zero		1


	//   ....[48]....
        /*0b84*/ 	.word	0x00013070
        /*0b88*/ 	.word	0x0000000f
        /*0b8c*/ 	.word	0x00030c20
        /*0b90*/ 	.short	0x010a
        /*0b92*/ 	.byte	0x3f
	.zero		1


	//   ....[49]....
        /*0b94*/ 	.word	0x000130c0
        /*0b98*/ 	.word	0x0000000f
        /*0b9c*/ 	.word	0x00030c40
        /*0ba0*/ 	.short	0x010a
        /*0ba2*/ 	.byte	0x3f
	.zero		1


	//   ....[50]....
        /*0ba4*/ 	.word	0x00013110
        /*0ba8*/ 	.word	0x0000000f
        /*0bac*/ 	.word	0x00030c28
        /*0bb0*/ 	.short	0x010a
        /*0bb2*/ 	.byte	0x3f
	.zero		1


	//   ....[51]....
        /*0bb4*/ 	.word	0x00013160
        /*0bb8*/ 	.word	0x0000000f
        /*0bbc*/ 	.word	0x00030c48
        /*0bc0*/ 	.short	0x010a
        /*0bc2*/ 	.byte	0x3f
	.zero		1


	//   ....[52]....
        /*0bc4*/ 	.word	0x000131c0
        /*0bc8*/ 	.word	0x0000000f
        /*0bcc*/ 	.word	0x00030c20
        /*0bd0*/ 	.short	0x010a
        /*0bd2*/ 	.byte	0x3f
	.zero		1


	//   ....[53]....
        /*0bd4*/ 	.word	0x00013210
        /*0bd8*/ 	.word	0x0000000f
        /*0bdc*/ 	.word	0x00030c40
        /*0be0*/ 	.short	0x010a
        /*0be2*/ 	.byte	0x3f
	.zero		1


	//   ....[54]....
        /*0be4*/ 	.word	0x00013260
        /*0be8*/ 	.word	0x0000000f
        /*0bec*/ 	.word	0x00030c28
        /*0bf0*/ 	.short	0x010a
        /*0bf2*/ 	.byte	0x3f
	.zero		1


	//   ....[55]....
        /*0bf4*/ 	.word	0x000132b0
        /*0bf8*/ 	.word	0x00000003
        /*0bfc*/ 	.word	0x00030c40
        /*0c00*/ 	.short	0x010a
        /*0c02*/ 	.byte	0x3f
	.zero		1


	//   ....[56]....
        /*0c04*/ 	.word	0x00013380
        /*0c08*/ 	.word	0x00000007
        /*0c0c*/ 	.word	0x00000000
        /*0c10*/ 	.short	0x010a
        /*0c12*/ 	.byte	0x3f
	.zero		1


	//   ....[57]....
        /*0c14*/ 	.word	0x000133d0
        /*0c18*/ 	.word	0x00000003
        /*0c1c*/ 	.word	0x00000000
        /*0c20*/ 	.short	0x010a
        /*0c22*/ 	.byte	0x3f
	.zero		1


	//   ....[58]....
        /*0c24*/ 	.word	0x00013420
        /*0c28*/ 	.word	0x00000005
        /*0c2c*/ 	.word	0x00000000
        /*0c30*/ 	.short	0x010a
        /*0c32*/ 	.byte	0x3f
	.zero		1


	//----- nvinfo : EIATTR_NUM_MBARRIERS
	.align		4
.L_1426:
        /*0c34*/ 	.byte	0x03, 0x38
        /*0c36*/ 	.short	0x0009


	//----- nvinfo : EIATTR_EXIT_INSTR_OFFSETS
	.align		4
        /*0c38*/ 	.byte	0x04, 0x1c
        /*0c3a*/ 	.short	(.L_1428 - .L_1427)


	//   ....[0]....
.L_1427:
        /*0c3c*/ 	.word	0x00012db0


	//----- nvinfo : EIATTR_MAX_THREADS
	.align		4
.L_1428:
        /*0c40*/ 	.byte	0x04, 0x05
        /*0c42*/ 	.short	(.L_1430 - .L_1429)
.L_1429:
        /*0c44*/ 	.word	0x00000180
        /*0c48*/ 	.word	0x00000001
        /*0c4c*/ 	.word	0x00000001


	//----- nvinfo : EIATTR_CRS_STACK_SIZE
	.align		4
.L_1430:
        /*0c50*/ 	.byte	0x04, 0x1e
        /*0c52*/ 	.short	(.L_1432 - .L_1431)
.L_1431:
        /*0c54*/ 	.word	0x00000000


	//----- nvinfo : EIATTR_CBANK_PARAM_SIZE
	.align		4
.L_1432:
        /*0c58*/ 	.byte	0x03, 0x19
        /*0c5a*/ 	.short	0x06f0


	//----- nvinfo : EIATTR_PARAM_CBANK
	.align		4
        /*0c5c*/ 	.byte	0x04, 0x0a
        /*0c5e*/ 	.short	(.L_1434 - .L_1433)
	.align		4
.L_1433:
        /*0c60*/ 	.word	index@(.nv.constant0._ZN7cutlass13device_kernelIN5flash11enable_sm90INS1_16FlashAttnBwdSm90INS1_25CollectiveMainloopBwdSm90ILi2ELi2ELi2EN4cute5tupleIJNS5_1CILi1EEES8_S8_EEENS6_IJNS7_ILi128EEESA_NS7_ILi64EEEEEENS_10bfloat16_tEfNS_4arch4Sm90ELb0ELb1ELb0ELb1ELb0ELb1ELb0ELb0ELi2ELi1ELi2ELi2ELb0EEENS1_21CollectiveEpilogueBwdISC_SD_SF_Li256ELb1ELb0ELi1EEENS1_19SingleTileSchedulerILb1ELb0ELb0ELi128EEEEEEEEEvNT_6ParamsE)
        /*0c64*/ 	.short	0x0210
        /*0c66*/ 	.short	0x06f0


	//----- nvinfo : EIATTR_SW_WAR
	.align		4
.L_1434:
        /*0c68*/ 	.byte	0x04, 0x36
        /*0c6a*/ 	.short	(.L_1436 - .L_1435)
.L_1435:
        /*0c6c*/ 	.word	0x00000008
.L_1436:


//--------------------- .nv.info._ZN7cutlass13device_kernelIN5flash11enable_sm90INS1_16FlashAttnBwdSm90INS1_25CollectiveMainloopBwdSm90ILi2ELi2ELi2EN4cute5tupleIJNS5_1CILi1EEES8_S8_EEENS6_IJNS7_ILi128EEESA_NS7_ILi64EEEEEENS_10bfloat16_tEfNS_4arch4Sm90ELb0ELb1ELb0ELb1ELb1ELb1ELb0ELb0ELi2ELi1ELi2ELi2ELb0EEENS1_21CollectiveEpilogueBwdISC_SD_SF_Li256ELb1ELb0ELi1EEENS1_19SingleTileSchedulerILb1ELb0ELb0ELi128EEEEEEEEEvNT_6ParamsE --------------------------
	.section	.nv.info._ZN7cutlass13device_kernelIN5flash11enable_sm90INS1_16FlashAttnBwdSm90INS1_25CollectiveMainloopBwdSm90ILi2ELi2ELi2EN4cute5tupleIJNS5_1CILi1EEES8_S8_EEENS6_IJNS7_ILi128EEESA_NS7_ILi64EEEEEENS_10bfloat16_tEfNS_4arch4Sm90ELb0ELb1ELb0ELb1ELb1ELb1ELb0ELb0ELi2ELi1ELi2ELi2ELb0EEENS1_21CollectiveEpilogueBwdISC_SD_SF_Li256ELb1ELb0ELi1EEENS1_19SingleTileSchedulerILb1ELb0ELb0ELi128EEEEEEEEEvNT_6ParamsE,"",@"SHT_CUDA_INFO"
	.sectionflags	@""
	.align	4


	//----- nvinfo : EIATTR_CUDA_API_VERSION
	.align		4
        /*0000*/ 	.byte	0x04, 0x37
        /*0002*/ 	.short	(.L_1438 - .L_1437)
.L_1437:
        /*0004*/ 	.word	0x00000082


	//----- nvinfo : EIATTR_KPARAM_INFO
	.align		4
.L_1438:
        /*0008*/ 	.byte	0x04, 0x17
        /*000a*/ 	.short	(.L_1440 - .L_1439)
.L_1439:
        /*000c*/ 	.word	0x00000000
        /*0010*/ 	.short	0x0000
        /*0012*/ 	.short	0x0070
        /*0014*/ 	.byte	0x00, 0xf0, 0x01, 0x1a


	//----- nvinfo : EIATTR_SPARSE_MMA_MASK
	.align		4
.L_1440:
        /*0018*/ 	.byte	0x03, 0x50
        /*001a*/ 	.short	0x0000


	//----- nvinfo : EIATTR_MAXREG_COUNT
	.align		4
        /*001c*/ 	.byte	0x03, 0x1b
        /*001e*/ 	.short	0x00a8


	//----- nvinfo : EIATTR_NUM_BARRIERS
	.align		4
        /*0020*/ 	.byte	0x02, 0x4c
        /*0022*/ 	.byte	0x10
	.zero		1


	//----- nvinfo : EIATTR_EXTERNS
	.align		4
        /*0024*/ 	.byte	0x04, 0x0f
        /*0026*/ 	.short	(.L_1442 - .L_1441)


	//   ....[0]....
	.align		4
.L_1441:
        /*0028*/ 	.word	index@(__assertfail)


	//----- nvinfo : EIATTR_ANNOTATIONS
	.align		4
.L_1442:
        /*002c*/ 	.byte	0x04, 0x55
        /*002e*/ 	.short	(.L_1444 - .L_1443)


	//   ....[0]....
.L_1443:
        /* <DEDUP_REMOVED lines=31> */


	//----- nvinfo : EIATTR_MERCURY_ISA_VERSION
	.align		4
.L_1444:
        /*0210*/ 	.byte	0x03, 0x5f
        /*0212*/ 	.short	0x0101


	//----- nvinfo : EIATTR_INT_WARP_WIDE_INSTR_OFFSETS
	.align		4
        /*0214*/ 	.byte	0x04, 0x31
        /*0216*/ 	.short	(.L_1446 - .L_1445)


	//   ....[0]....
.L_1445:
        /*0218*/ 	.word	0x00000190


	//   ....[1]....
        /*021c*/ 	.word	0x000001c0


	//   ....[2]....
        /*0220*/ 	.word	0x000105a0


	//   ....[3]....
        /*0224*/ 	.word	0x00010bf0


	//   ....[4]....
        /*0228*/ 	.word	0x000110a0


	//   ....[5]....
        /*022c*/ 	.word	0x00011360


	//   ....[6]....
        /*0230*/ 	.word	0x000115c0


	//   ....[7]....
        /*0234*/ 	.word	0x00011750


	//----- nvinfo : EIATTR_COOP_GROUP_MASK_REGIDS
	.align		4
.L_1446:
        /*0238*/ 	.byte	0x04, 0x29
        /*023a*/ 	.short	(.L_1448 - .L_1447)


	//   ....[0]....
.L_1447:
        /*023c*/ 	.word	0xffffffff


	//   ....[1]....
        /*0240*/ 	.word	0xffffffff


	//   ....[2]....
        /*0244*/ 	.word	0xffffffff


	//   ....[3]....
        /*0248*/ 	.word	0xffffffff


	//   ....[4]....
        /*024c*/ 	.word	0xffffffff


	//   ....[5]....
        /*0250*/ 	.word	0xffffffff


	//   ....[6]....
        /*0254*/ 	.word	0xffffffff


	//   ....[7]....
        /*0258*/ 	.word	0xffffffff


	//   ....[8]....
        /*025c*/ 	.word	0xffffffff


	//   ....[9]....
        /*0260*/ 	.word	0xffffffff


	//   ....[10]....
        /*0264*/ 	.word	0xffffffff


	//   ....[11]....
        /*0268*/ 	.word	0xffffffff


	//   ....[12]....
        /*026c*/ 	.word	0xffffffff


	//   ....[13]....
        /*0270*/ 	.word	0xffffffff


	//   ....[14]....
        /*0274*/ 	.word	0xffffffff


	//   ....[15]....
        /*0278*/ 	.word	0xffffffff


	//   ....[16]....
        /*027c*/ 	.word	0xffffffff


	//   ....[17]....
        /*0280*/ 	.word	0xffffffff


	//   ....[18]....
        /*0284*/ 	.word	0xffffffff


	//   ....[19]....
        /*0288*/ 	.word	0xffffffff


	//   ....[20]....
        /*028c*/ 	.word	0xffffffff


	//   ....[21]....
        /*0290*/ 	.word	0xffffffff


	//   ....[22]....
        /*0294*/ 	.word	0xffffffff


	//   ....[23]....
        /*0298*/ 	.word	0xffffffff


	//   ....[24]....
        /*029c*/ 	.word	0xffffffff


	//   ....[25]....
        /*02a0*/ 	.word	0xffffffff


	//   ....[26]....
        /*02a4*/ 	.word	0xffffffff


	//   ....[27]....
        /*02a8*/ 	.word	0xffffffff


	//   ....[28]....
        /*02ac*/ 	.word	0xffffffff


	//   ....[29]....
        /*02b0*/ 	.word	0xffffffff


	//   ....[30]....
        /*02b4*/ 	.word	0xffffffff


	//   ....[31]....
        /*02b8*/ 	.word	0xffffffff


	//   ....[32]....
        /*02bc*/ 	.word	0xffffffff


	//   ....[33]....
        /*02c0*/ 	.word	0xffffffff


	//   ....[34]....
        /*02c4*/ 	.word	0xffffffff


	//   ....[35]....
        /*02c8*/ 	.word	0xffffffff


	//   ....[36]....
        /*02cc*/ 	.word	0xffffffff


	//   ....[37]....
        /*02d0*/ 	.word	0xffffffff


	//   ....[38]....
        /*02d4*/ 	.word	0xffffffff


	//   ....[39]....
        /*02d8*/ 	.word	0xffffffff


	//   ....[40]....
        /*02dc*/ 	.word	0xffffffff


	//   ....[41]....
        /*02e0*/ 	.word	0xffffffff


	//   ....[42]....
        /*02e4*/ 	.word	0xffffffff


	//   ....[43]....
        /*02e8*/ 	.word	0xffffffff


	//   ....[44]....
        /*02ec*/ 	.word	0xffffffff


	//   ....[45]....
        /*02f0*/ 	.word	0xffffffff


	//   ....[46]....
        /*02f4*/ 	.word	0xffffffff


	//   ....[47]....
        /*02f8*/ 	.word	0xffffffff


	//   ....[48]....
        /*02fc*/ 	.word	0xffffffff


	//   ....[49]....
        /*0300*/ 	.word	0xffffffff


	//   ....[50]....
        /*0304*/ 	.word	0xffffffff


	//   ....[51]....
        /*0308*/ 	.word	0xffffffff


	//   ....[52]....
        /*030c*/ 	.word	0xffffffff


	//   ....[53]....
        /*0310*/ 	.word	0xffffffff


	//   ....[54]....
        /*0314*/ 	.word	0xffffffff


	//   ....[55]....
        /*0318*/ 	.word	0xffffffff


	//   ....[56]....
        /*031c*/ 	.word	0xffffffff


	//   ....[57]....
        /*0320*/ 	.word	0xffffffff


	//   ....[58]....
        /*0324*/ 	.word	0xffffffff


	//   ....[59]....
        /*0328*/ 	.word	0xffffffff


	//   ....[60]....
        /*032c*/ 	.word	0xffffffff


	//   ....[61]....
        /*0330*/ 	.word	0xffffffff


	//   ....[62]....
        /*0334*/ 	.word	0xffffffff


	//   ....[63]....
        /*0338*/ 	.word	0xffffffff


	//   ....[64]....
        /*033c*/ 	.word	0xffffffff


	//   ....[65]....
        /*0340*/ 	.word	0xffffffff


	//   ....[66]....
        /*0344*/ 	.word	0xffffffff


	//   ....[67]....
        /*0348*/ 	.word	0xffffffff


	//   ....[68]....
        /*034c*/ 	.word	0xffffffff


	//   ....[69]....
        /*0350*/ 	.word	0xffffffff


	//   ....[70]....
        /*0354*/ 	.word	0xffffffff


	//   ....[71]....
        /*0358*/ 	.word	0xffffffff


	//   ....[72]....
        /*035c*/ 	.word	0xffffffff


	//   ....[73]....
        /*0360*/ 	.word	0xffffffff


	//   ....[74]....
        /*0364*/ 	.word	0xffffffff


	//   ....[75]....
        /*0368*/ 	.word	0xffffffff


	//   ....[76]....
        /*036c*/ 	.word	0xffffffff


	//   ....[77]....
        /*0370*/ 	.word	0xffffffff


	//   ....[78]....
        /*0374*/ 	.word	0xffffffff


	//   ....[79]....
        /*0378*/ 	.word	0xffffffff


	//   ....[80]....
        /*037c*/ 	.word	0xffffffff


	//   ....[81]....
        /*0380*/ 	.word	0xffffffff


	//   ....[82]....
        /*0384*/ 	.word	0xffffffff


	//   ....[83]....
        /*0388*/ 	.word	0xffffffff


	//   ....[84]....
        /*038c*/ 	.word	0xffffffff


	//   ....[85]....
        /*0390*/ 	.word	0xffffffff


	//   ....[86]....
        /*0394*/ 	.word	0xffffffff


	//   ....[87]....
        /*0398*/ 	.word	0xffffffff


	//   ....[88]....
        /*039c*/ 	.word	0xffffffff


	//   ....[89]....
        /*03a0*/ 	.word	0xffffffff


	//   ....[90]....
        /*03a4*/ 	.word	0xffffffff


	//   ....[91]....
        /*03a8*/ 	.word	0xffffffff


	//   ....[92]....
        /*03ac*/ 	.word	0xffffffff


	//   ....[93]....
        /*03b0*/ 	.word	0xffffffff


	//   ....[94]....
        /*03b4*/ 	.word	0xffffffff


	//   ....[95]....
        /*03b8*/ 	.word	0xffffffff


	//   ....[96]....
        /*03bc*/ 	.word	0xffffffff


	//   ....[97]....
        /*03c0*/ 	.word	0xffffffff


	//   ....[98]....
        /*03c4*/ 	.word	0xffffffff


	//   ....[99]....
        /*03c8*/ 	.word	0xffffffff


	//   ....[100]....
        /*03cc*/ 	.word	0xffffffff


	//   ....[101]....
        /*03d0*/ 	.word	0xffffffff


	//   ....[102]....
        /*03d4*/ 	.word	0xffffffff


	//   ....[103]....
        /*03d8*/ 	.word	0xffffffff


	//   ....[104]....
        /*03dc*/ 	.word	0xffffffff


	//   ....[105]....
        /*03e0*/ 	.word	0xffffffff


	//   ....[106]....
        /*03e4*/ 	.word	0xffffffff


	//   ....[107]....
        /*03e8*/ 	.word	0xffffffff


	//   ....[108]....
        /*03ec*/ 	.word	0xffffffff


	//   ....[109]....
        /*03f0*/ 	.word	0xffffffff


	//   ....[110]....
        /*03f4*/ 	.word	0xffffffff


	//   ....[111]....
        /*03f8*/ 	.word	0xffffffff


	//   ....[112]....
        /*03fc*/ 	.word	0xffffffff


	//   ....[113]....
        /*0400*/ 	.word	0xffffffff


	//   ....[114]....
        /*0404*/ 	.word	0xffffffff


	//   ....[115]....
        /*0408*/ 	.word	0xffffffff


	//   ....[116]....
        /*040c*/ 	.word	0xffffffff


	//   ....[117]....
        /*0410*/ 	.word	0xffffffff


	//   ....[118]....
        /*0414*/ 	.word	0xffffffff


	//   ....[119]....
        /*0418*/ 	.word	0xffffffff


	//   ....[120]....
        /*041c*/ 	.word	0xffffffff


	//   ....[121]....
        /*0420*/ 	.word	0xffffffff


	//   ....[122]....
        /*0424*/ 	.word	0xffffffff


	//   ....[123]....
        /*0428*/ 	.word	0xffffffff


	//   ....[124]....
        /*042c*/ 	.word	0xffffffff


	//   ....[125]....
        /*0430*/ 	.word	0xffffffff


	//   ....[126]....
        /*0434*/ 	.word	0xffffffff


	//   ....[127]....
        /*0438*/ 	.word	0xffffffff


	//   ....[128]....
        /*043c*/ 	.word	0xffffffff


	//   ....[129]....
        /*0440*/ 	.word	0xffffffff


	//   ....[130]....
        /*0444*/ 	.word	0xffffffff


	//   ....[131]....
        /*0448*/ 	.word	0xffffffff


	//   ....[132]....
        /*044c*/ 	.word	0xffffffff


	//   ....[133]....
        /*0450*/ 	.word	0xffffffff


	//   ....[134]....
        /*0454*/ 	.word	0xffffffff


	//   ....[135]....
        /*0458*/ 	.word	0xffffffff


	//   ....[136]....
        /*045c*/ 	.word	0xffffffff


	//   ....[137]....
        /*0460*/ 	.word	0xffffffff


	//   ....[138]....
        /*0464*/ 	.word	0xffffffff


	//   ....[139]....
        /*0468*/ 	.word	0xffffffff


	//   ....[140]....
        /*046c*/ 	.word	0xffffffff


	//   ....[141]....
        /*0470*/ 	.word	0xffffffff


	//   ....[142]....
        /*0474*/ 	.word	0xffffffff


	//   ....[143]....
        /*0478*/ 	.word	0xffffffff


	//   ....[144]....
        /*047c*/ 	.word	0xffffffff


	//   ....[145]....
        /*0480*/ 	.word	0xffffffff


	//   ....[146]....
        /*0484*/ 	.word	0xffffffff


	//   ....[147]....
        /*0488*/ 	.word	0xffffffff


	//   ....[148]....
        /*048c*/ 	.word	0xffffffff


	//   ....[149]....
        /*0490*/ 	.word	0xffffffff


	//   ....[150]....
        /*0494*/ 	.word	0xffffffff


	//   ....[151]....
        /*0498*/ 	.word	0xffffffff


	//   ....[152]....
        /*049c*/ 	.word	0xffffffff


	//   ....[153]....
        /*04a0*/ 	.word	0xffffffff


	//   ....[154]....
        /*04a4*/ 	.word	0xffffffff


	//   ....[155]....
        /*04a8*/ 	.word	0xffffffff


	//   ....[156]....
        /*04ac*/ 	.word	0xffffffff


	//   ....[157]....
        /*04b0*/ 	.word	0xffffffff


	//   ....[158]....
        /*04b4*/ 	.word	0xffffffff


	//   ....[159]....
        /*04b8*/ 	.word	0xffffffff


	//   ....[160]....
        /*04bc*/ 	.word	0xffffffff


	//   ....[161]....
        /*04c0*/ 	.word	0xffffffff


	//   ....[162]....
        /*04c4*/ 	.word	0xffffffff


	//   ....[163]....
        /*04c8*/ 	.word	0xffffffff


	//   ....[164]....
        /*04cc*/ 	.word	0xffffffff


	//   ....[165]....
        /*04d0*/ 	.word	0xffffffff


	//   ....[166]....
        /*04d4*/ 	.word	0xffffffff


	//   ....[167]....
        /*04d8*/ 	.word	0xffffffff


	//   ....[168]....
        /*04dc*/ 	.word	0xffffffff


	//   ....[169]....
        /*04e0*/ 	.word	0xffffffff


	//   ....[170]....
        /*04e4*/ 	.word	0xffffffff


	//   ....[171]....
        /*04e8*/ 	.word	0xffffffff


	//   ....[172]....
        /*04ec*/ 	.word	0xffffffff


	//   ....[173]....
        /*04f0*/ 	.word	0xffffffff


	//   ....[174]....
        /*04f4*/ 	.word	0xffffffff


	//   ....[175]....
        /*04f8*/ 	.word	0xffffffff


	//   ....[176]....
        /*04fc*/ 	.word	0xffffffff


	//   ....[177]....
        /*0500*/ 	.word	0xffffffff


	//   ....[178]....
        /*0504*/ 	.word	0xffffffff


	//   ....[179]....
        /*0508*/ 	.word	0xffffffff


	//   ....[180]....
        /*050c*/ 	.word	0xffffffff


	//   ....[181]....
        /*0510*/ 	.word	0xffffffff


	//   ....[182]....
        /*0514*/ 	.word	0xffffffff


	//   ....[183]....
        /*0518*/ 	.word	0xffffffff


	//   ....[184]....
        /*051c*/ 	.word	0xffffffff


	//   ....[185]....
        /*0520*/ 	.word	0xffffffff


	//   ....[186]....
        /*0524*/ 	.word	0xffffffff


	//   ....[187]....
        /*0528*/ 	.word	0xffffffff


	//   ....[188]....
        /*052c*/ 	.word	0xffffffff


	//   ....[189]....
        /*0530*/ 	.word	0xffffffff


	//   ....[190]....
        /*0534*/ 	.word	0xffffffff


	//   ....[191]....
        /*0538*/ 	.word	0xffffffff


	//   ....[192]....
        /*053c*/ 	.word	0xffffffff


	//   ....[193]....
        /*0540*/ 	.word	0xffffffff


	//   ....[194]....
        /*0544*/ 	.word	0xffffffff


	//   ....[195]....
        /*0548*/ 	.word	0xffffffff


	//   ....[196]....
        /*054c*/ 	.word	0xffffffff


	//   ....[197]....
        /*0550*/ 	.word	0xffffffff


	//   ....[198]....
        /*0554*/ 	.word	0xffffffff


	//   ....[199]....
        /*0558*/ 	.word	0xffffffff


	//   ....[200]....
        /*055c*/ 	.word	0xffffffff


	//   ....[201]....
        /*0560*/ 	.word	0xffffffff


	//   ....[202]....
        /*0564*/ 	.word	0xffffffff


	//   ....[203]....
        /*0568*/ 	.word	0xffffffff


	//   ....[204]....
        /*056c*/ 	.word	0xffffffff


	//   ....[205]....
        /*0570*/ 	.word	0xffffffff


	//   ....[206]....
        /*0574*/ 	.word	0xffffffff


	//   ....[207]....
        /*0578*/ 	.word	0xffffffff


	//   ....[208]....
        /*057c*/ 	.word	0x0500000f


	//   ....[209]....
        /*0580*/ 	.word	0x0500000f


	//   ....[210]....
        /*0584*/ 	.word	0x0500000f


	//   ....[211]....
        /*0588*/ 	.word	0x0500000f


	//----- nvinfo : EIATTR_COOP_GROUP_INSTR_OFFSETS
	.align		4
.L_1448:
        /*058c*/ 	.byte	0x04, 0x28
        /*058e*/ 	.short	(.L_1450 - .L_1449)


	//   ....[0]....
.L_1449:
        /*0590*/ 	.word	0x00000070


	//   ....[1]....
        /*0594*/ 	.word	0x000001a0


	//   ....[2]....
        /*0598*/ 	.word	0x000001f0


	//   ....[3]....
        /*059c*/ 	.word	0x000003e0


	//   ....[4]....
        /*05a0*/ 	.word	0x00000620


	//   ....[5]....
        /*05a4*/ 	.word	0x00001410


	//   ....[6]....
        /*05a8*/ 	.word	0x00002440


	//   ....[7]....
        /*05ac*/ 	.word	0x00002500


	//   ....[8]....
        /*05b0*/ 	.word	0x00002530


	//   ....[9]....
        /*05b4*/ 	.word	0x00002660


	//   ....[10]....
        /*05b8*/ 	.word	0x000026b0


	//   ....[11]....
        /*05bc*/ 	.word	0x00002980


	//   ....[12]....
        /*05c0*/ 	.word	0x000029f0


	//   ....[13]....
        /*05c4*/ 	.word	0x00002a40


	//   ....[14]....
        /*05c8*/ 	.word	0x00002d30


	//   ....[15]....
        /*05cc*/ 	.word	0x00002db0


	//   ....[16]....
        /*05d0*/ 	.word	0x00002f40


	//   ....[17]....
        /*05d4*/ 	.word	0x000030d0


	//   ....[18]....
        /*05d8*/ 	.word	0x00003100


	//   ....[19]....
        /*05dc*/ 	.word	0x00003140


	//   ....[20]....
        /*05e0*/ 	.word	0x00003290


	//   ....[21]....
        /*05e4*/ 	.word	0x000032f0


	//   ....[22]....
        /*05e8*/ 	.word	0x000034c0


	//   ....[23]....
        /*05ec*/ 	.word	0x00003560


	//   ....[24]....
        /*05f0*/ 	.word	0x000035f0


	//   ....[25]....
        /*05f4*/ 	.word	0x000036c0


	//   ....[26]....
        /*05f8*/ 	.word	0x00003700


	//   ....[27]....
        /*05fc*/ 	.word	0x00003740


	//   ....[28]....
        /*0600*/ 	.word	0x00003780


	//   ....[29]....
        /*0604*/ 	.word	0x000037b0


	//   ....[30]....
        /*0608*/ 	.word	0x00003830


	//   ....[31]....
        /*060c*/ 	.word	0x00003890


	//   ....[32]....
        /*0610*/ 	.word	0x000038e0


	//   ....[33]....
        /*0614*/ 	.word	0x000038f0


	//   ....[34]....
        /*0618*/ 	.word	0x00003950


	//   ....[35]....
        /*061c*/ 	.word	0x000039e0


	//   ....[36]....
        /*0620*/ 	.word	0x00003ab0


	//   ....[37]....
        /*0624*/ 	.word	0x00003b90


	//   ....[38]....
        /*0628*/ 	.word	0x00003c00


	//   ....[39]....
        /*062c*/ 	.word	0x00003c30


	//   ....[40]....
        /*0630*/ 	.word	0x00003c50


	//   ....[41]....
        /*0634*/ 	.word	0x00003c60


	//   ....[42]....
        /*0638*/ 	.word	0x00003c80


	//   ....[43]....
        /*063c*/ 	.word	0x00003c90


	//   ....[44]....
        /*0640*/ 	.word	0x00003cb0


	//   ....[45]....
        /*0644*/ 	.word	0x00003d30


	//   ....[46]....
        /*0648*/ 	.word	0x00003dc0


	//   ....[47]....
        /*064c*/ 	.word	0x00003e00


	//   ....[48]....
        /*0650*/ 	.word	0x00003e40


	//   ....[49]....
        /*0654*/ 	.word	0x00003e80


	//   ....[50]....
        /*0658*/ 	.word	0x00003ef0


	//   ....[51]....
        /*065c*/ 	.word	0x00003f10


	//   ....[52]....
        /*0660*/ 	.word	0x00003f70


	//   ....[53]....
        /*0664*/ 	.word	0x00003ff0


	//   ....[54]....
        /*0668*/ 	.word	0x00004030


	//   ....[55]....
        /*066c*/ 	.word	0x00004070


	//   ....[56]....
        /*0670*/ 	.word	0x000040b0


	//   ....[57]....
        /*0674*/ 	.word	0x000040f0


	//   ....[58]....
        /*0678*/ 	.word	0x00004130


	//   ....[59]....
        /*067c*/ 	.word	0x00004170


	//   ....[60]....
        /*0680*/ 	.word	0x000041b0


	//   ....[61]....
        /*0684*/ 	.word	0x000041f0


	//   ....[62]....
        /*0688*/ 	.word	0x00004230


	//   ....[63]....
        /*068c*/ 	.word	0x00004270


	//   ....[64]....
        /*0690*/ 	.word	0x000042b0


	//   ....[65]....
        /*0694*/ 	.word	0x000042f0


	//   ....[66]....
        /*0698*/ 	.word	0x00004330


	//   ....[67]....
        /*069c*/ 	.word	0x00004370


	//   ....[68]....
        /*06a0*/ 	.word	0x000043b0


	//   ....[69]....
        /*06a4*/ 	.word	0x000043f0


	//   ....[70]....
        /*06a8*/ 	.word	0x00006610


	//   ....[71]....
        /*06ac*/ 	.word	0x00006670


	//   ....[72]....
        /*06b0*/ 	.word	0x000066b0


	//   ....[73]....
        /*06b4*/ 	.word	0x000066e0


	//   ....[74]....
        /*06b8*/ 	.word	0x00006710


	//   ....[75]....
        /*06bc*/ 	.word	0x00006740


	//   ....[76]....
        /*06c0*/ 	.word	0x00006a20


	//   ....[77]....
        /*06c4*/ 	.word	0x00006a30


	//   ....[78]....
        /*06c8*/ 	.word	0x00006a60


	//   ....[79]....
        /*06cc*/ 	.word	0x00006a90


	//   ....[80]....
        /*06d0*/ 	.word	0x00006ad0


	//   ....[81]....
        /*06d4*/ 	.word	0x00006bc0


	//   ....[82]....
        /*06d8*/ 	.word	0x00006ca0


	//   ....[83]....
        /*06dc*/ 	.word	0x00006ce0


	//   ....[84]....
        /*06e0*/ 	.word	0x00006d20


	//   ....[85]....
        /*06e4*/ 	.word	0x00006d50


	//   ....[86]....
        /*06e8*/ 	.word	0x00006d90


	//   ....[87]....
        /*06ec*/ 	.word	0x00006dc0


	//   ....[88]....
        /*06f0*/ 	.word	0x00006de0


	//   ....[89]....
        /*06f4*/ 	.word	0x00006e50


	//   ....[90]....
        /*06f8*/ 	.word	0x00006e90


	//   ....[91]....
        /*06fc*/ 	.word	0x00006ed0


	//   ....[92]....
        /*0700*/ 	.word	0x00006f10


	//   ....[93]....
        /*0704*/ 	.word	0x00006f50


	//   ....[94]....
        /*0708*/ 	.word	0x00006fc0


	//   ....[95]....
        /*070c*/ 	.word	0x00007000


	//   ....[96]....
        /*0710*/ 	.word	0x00007060


	//   ....[97]....
        /*0714*/ 	.word	0x000070b0


	//   ....[98]....
        /*0718*/ 	.word	0x000070f0


	//   ....[99]....
        /*071c*/ 	.word	0x000071c0


	//   ....[100]....
        /*0720*/ 	.word	0x00007200


	//   ....[101]....
        /*0724*/ 	.word	0x00007270


	//   ....[102]....
        /*0728*/ 	.word	0x00007690


	//   ....[103]....
        /*072c*/ 	.word	0x000076a0


	//   ....[104]....
        /*0730*/ 	.word	0x000076b0


	//   ....[105]....
        /*0734*/ 	.word	0x000076c0


	//   ....[106]....
        /*0738*/ 	.word	0x000076d0


	//   ....[107]....
        /*073c*/ 	.word	0x000076e0


	//   ....[108]....
        /*0740*/ 	.word	0x00007710


	//   ....[109]....
        /*0744*/ 	.word	0x00007740


	//   ....[110]....
        /*0748*/ 	.word	0x00007780


	//   ....[111]....
        /*074c*/ 	.word	0x000077a0


	//   ....[112]....
        /*0750*/ 	.word	0x000077e0


	//   ....[113]....
        /*0754*/ 	.word	0x00007820


	//   ....[114]....
        /*0758*/ 	.word	0x00007860


	//   ....[115]....
        /*075c*/ 	.word	0x00007870


	//   ....[116]....
        /*0760*/ 	.word	0x000078a0


	//   ....[117]....
        /*0764*/ 	.word	0x000078e0


	//   ....[118]....
        /*0768*/ 	.word	0x00007910


	//   ....[119]....
        /*076c*/ 	.word	0x00007940


	//   ....[120]....
        /*0770*/ 	.word	0x00007990


	//   ....[121]....
        /*0774*/ 	.word	0x000079d0


	//   ....[122]....
        /*0778*/ 	.word	0x000079f0


	//   ....[123]....
        /*077c*/ 	.word	0x00007a30


	//   ....[124]....
        /*0780*/ 	.word	0x00007a70


	//   ....[125]....
        /*0784*/ 	.word	0x00007ab0


	//   ....[126]....
        /*0788*/ 	.word	0x00007ac0


	//   ....[127]....
        /*078c*/ 	.word	0x00007af0


	//   ....[128]....
        /*0790*/ 	.word	0x00007b00


	//   ....[129]....
        /*0794*/ 	.word	0x00007b10


	//   ....[130]....
        /*0798*/ 	.word	0x00007b20


	//   ....[131]....
        /*079c*/ 	.word	0x00007b30


	//   ....[132]....
        /*07a0*/ 	.word	0x00007b70


	//   ....[133]....
        /*07a4*/ 	.word	0x00007bb0


	//   ....[134]....
        /*07a8*/ 	.word	0x0000a040


	//   ....[135]....
        /*07ac*/ 	.word	0x0000a180


	//   ....[136]....
        /*07b0*/ 	.word	0x0000a1b0


	//   ....[137]....
        /*07b4*/ 	.word	0x0000a260


	//   ....[138]....
        /*07b8*/ 	.word	0x0000a2e0


	//   ....[139]....
        /*07bc*/ 	.word	0x0000a3c0


	//   ....[140]....
        /*07c0*/ 	.word	0x0000a400


	//   ....[141]....
        /*07c4*/ 	.word	0x0000a4f0


	//   ....[142]....
        /*07c8*/ 	.word	0x0000a530


	//   ....[143]....
        /*07cc*/ 	.word	0x0000a570


	//   ....[144]....
        /*07d0*/ 	.word	0x0000a620


	//   ....[145]....
        /*07d4*/ 	.word	0x0000a710


	//   ....[146]....
        /*07d8*/ 	.word	0x0000a770


	//   ....[147]....
        /*07dc*/ 	.word	0x0000a810


	//   ....[148]....
        /*07e0*/ 	.word	0x0000a850


	//   ....[149]....
        /*07e4*/ 	.word	0x0000a880


	//   ....[150]....
        /*07e8*/ 	.word	0x0000a9a0


	//   ....[151]....
        /*07ec*/ 	.word	0x0000a9e0


	//   ....[152]....
        /*07f0*/ 	.word	0x0000ab40


	//   ....[153]....
        /*07f4*/ 	.word	0x0000ac40


	//   ....[154]....
        /*07f8*/ 	.word	0x0000ac80


	//   ....[155]....
        /*07fc*/ 	.word	0x0000b1d0


	//   ....[156]....
        /*0800*/ 	.word	0x0000b2d0


	//   ....[157]....
        /*0804*/ 	.word	0x0000b300


	//   ....[158]....
        /*0808*/ 	.word	0x0000b340


	//   ....[159]....
        /*080c*/ 	.word	0x0000b3c0


	//   ....[160]....
        /*0810*/ 	.word	0x0000b400


	//   ....[161]....
        /*0814*/ 	.word	0x0000b490


	//   ....[162]....
        /*0818*/ 	.word	0x0000b4d0


	//   ....[163]....
        /*081c*/ 	.word	0x0000b6d0


	//   ....[164]....
        /*0820*/ 	.word	0x0000b710


	//   ....[165]....
        /*0824*/ 	.word	0x0000b760


	//   ....[166]....
        /*0828*/ 	.word	0x0000b910


	//   ....[167]....
        /*082c*/ 	.word	0x0000b920


	//   ....[168]....
        /*0830*/ 	.word	0x0000b930


	//   ....[169]....
        /*0834*/ 	.word	0x0000b940


	//   ....[170]....
        /*0838*/ 	.word	0x0000b950


	//   ....[171]....
        /*083c*/ 	.word	0x0000b960


	//   ....[172]....
        /*0840*/ 	.word	0x0000b990


	//   ....[173]....
        /*0844*/ 	.word	0x0000b9c0


	//   ....[174]....
        /*0848*/ 	.word	0x0000ba00


	//   ....[175]....
        /*084c*/ 	.word	0x0000ba30


	//   ....[176]....
        /*0850*/ 	.word	0x0000ba70


	//   ....[177]....
        /*0854*/ 	.word	0x0000baa0


	//   ....[178]....
        /*0858*/ 	.word	0x0000bae0


	//   ....[179]....
        /*085c*/ 	.word	0x0000baf0


	//   ....[180]....
        /*0860*/ 	.word	0x0000bb10


	//   ....[181]....
        /*0864*/ 	.word	0x0000bb50


	//   ....[182]....
        /*0868*/ 	.word	0x0000bb90


	//   ....[183]....
        /*086c*/ 	.word	0x0000bc30


	//   ....[184]....
        /*0870*/ 	.word	0x0000bc70


	//   ....[185]....
        /*0874*/ 	.word	0x0000bcb0


	//   ....[186]....
        /*0878*/ 	.word	0x0000bce0


	//   ....[187]....
        /*087c*/ 	.word	0x0000bd20


	//   ....[188]....
        /*0880*/ 	.word	0x0000bd30


	//   ....[189]....
        /*0884*/ 	.word	0x0000bd40


	//   ....[190]....
        /*0888*/ 	.word	0x0000bd70


	//   ....[191]....
        /*088c*/ 	.word	0x0000bdb0


	//   ....[192]....
        /*0890*/ 	.word	0x0000bde0


	//   ....[193]....
        /*0894*/ 	.word	0x0000be00


	//   ....[194]....
        /*0898*/ 	.word	0x0000be20


	//   ....[195]....
        /*089c*/ 	.word	0x0000be30


	//   ....[196]....
        /*08a0*/ 	.word	0x0000be40


	//   ....[197]....
        /*08a4*/ 	.word	0x0000be50


	//   ....[198]....
        /*08a8*/ 	.word	0x0000f6c0


	//   ....[199]....
        /*08ac*/ 	.word	0x000101a0


	//   ....[200]....
        /*08b0*/ 	.word	0x000104d0


	//   ....[201]....
        /*08b4*/ 	.word	0x00010850


	//   ....[202]....
        /*08b8*/ 	.word	0x00010b20


	//   ....[203]....
        /*08bc*/ 	.word	0x00010d60


	//   ....[204]....
        /*08c0*/ 	.word	0x00010fd0


	//   ....[205]....
        /*08c4*/ 	.word	0x000112a0


	//   ....[206]....
        /*08c8*/ 	.word	0x000114c0


	//   ....[207]....
        /*08cc*/ 	.word	0x00011650


	//   ....[208]....
        /*08d0*/ 	.word	0x00013d20


	//   ....[209]....
        /*08d4*/ 	.word	0x00013fb0


	//   ....[210]....
        /*08d8*/ 	.word	0x00014020


	//   ....[211]....
        /*08dc*/ 	.word	0x00014090


	//----- nvinfo : EIATTR_REG_RECONFIG
	.align		4
.L_1450:
        /*08e0*/ 	.byte	0x01, 0x54
	.zero		2


	//----- nvinfo : EIATTR_SYSCALL_OFFSETS
	.align		4
        /*08e4*/ 	.byte	0x04, 0x46
        /*08e6*/ 	.short	(.L_1452 - .L_1451)


	//   ....[0]....
.L_1451:
        /*08e8*/ 	.word	0x00001070


	//   ....[1]....
        /*08ec*/ 	.word	0x00001160


	//   ....[2]....
        /*08f0*/ 	.word	0x000012c0


	//   ....[3]....
        /*08f4*/ 	.word	0x000013b0


	//----- nvinfo : EIATTR_MBARRIER_INSTR_OFFSETS
	.align		4
.L_1452:
        /*08f8*/ 	.byte	0x04, 0x39
        /*08fa*/ 	.short	(.L_1454 - .L_1453)


	//   ....[0]....
.L_1453:
        /*08fc*/ 	.word	0x00000290
        /*0900*/ 	.word	0x000000ff
        /*0904*/ 	.word	0x00030c00
        /*0908*/ 	.short	0x0100
        /*090a*/ 	.byte	0x06
	.zero		1


	//   ....[1]....
        /*090c*/ 	.word	0x00000390
        /*0910*/ 	.word	0x000000ff
        /*0914*/ 	.word	0x00030c10
        /*0918*/ 	.short	0x0100
        /*091a*/ 	.byte	0x08
	.zero		1


	//   ....[2]....
        /*091c*/ 	.word	0x000003a0
        /*0920*/ 	.word	0x000000ff
        /*0924*/ 	.word	0x00030c20
        /*0928*/ 	.short	0x0100
        /*092a*/ 	.byte	0x08
	.zero		1


	//   ....[3]....
        /*092c*/ 	.word	0x000003b0
        /*0930*/ 	.word	0x000000ff
        /*0934*/ 	.word	0x00030c18
        /*0938*/ 	.short	0x0100
        /*093a*/ 	.byte	0x08
	.zero		1


	//   ....[4]....
        /*093c*/ 	.word	0x000003c0
        /*0940*/ 	.word	0x000000ff
        /*0944*/ 	.word	0x00030c28
        /*0948*/ 	.short	0x0100
        /*094a*/ 	.byte	0x08
	.zero		1


	//   ....[5]....
        /*094c*/ 	.word	0x000004f0
        /*0950*/ 	.word	0x000000ff
        /*0954*/ 	.word	0x00030c30
        /*0958*/ 	.short	0x0100
        /*095a*/ 	.byte	0x08
	.zero		1


	//   ....[6]....
        /*095c*/ 	.word	0x00000500
        /*0960*/ 	.word	0x000000ff
        /*0964*/ 	.word	0x00030c40
        /*0968*/ 	.short	0x0100
        /*096a*/ 	.byte	0x08
	.zero		1


	//   ....[7]....
        /*096c*/ 	.word	0x00000510
        /*0970*/ 	.word	0x000000ff
        /*0974*/ 	.word	0x00030c38
        /*0978*/ 	.short	0x0100
        /*097a*/ 	.byte	0x08
	.zero		1


	//   ....[8]....
        /*097c*/ 	.word	0x00000520
        /*0980*/ 	.word	0x000000ff
        /*0984*/ 	.word	0x00030c48
        /*0988*/ 	.short	0x0100
        /*098a*/ 	.byte	0x08
	.zero		1


	//   ....[9]....
        /*098c*/ 	.word	0x00001450
        /*0990*/ 	.word	0x00000010
        /*0994*/ 	.word	0x00030c00
        /*0998*/ 	.short	0x010a
        /*099a*/ 	.byte	0x3f
	.zero		1


	//   ....[10]....
        /*099c*/ 	.word	0x00001570
        /*09a0*/ 	.word	0x00000010
        /*09a4*/ 	.word	0x00030c00
        /*09a8*/ 	.short	0x010a
        /*09aa*/ 	.byte	0x3f
	.zero		1


	//   ....[11]....
        /*09ac*/ 	.word	0x00001de0
        /*09b0*/ 	.word	0x00000008
        /*09b4*/ 	.word	0x00030c10
        /*09b8*/ 	.short	0x010a
        /*09ba*/ 	.byte	0x3f
	.zero		1


	//   ....[12]....
        /*09bc*/ 	.word	0x00001e50
        /*09c0*/ 	.word	0x00000008
        /*09c4*/ 	.word	0x00030c10
        /*09c8*/ 	.short	0x010a
        /*09ca*/ 	.byte	0x3f
	.zero		1


	//   ....[13]....
        /*09cc*/ 	.word	0x00002230
        /*09d0*/ 	.word	0x00000008
        /*09d4*/ 	.word	0x00030c30
        /*09d8*/ 	.short	0x010a
        /*09da*/ 	.byte	0x3f
	.zero		1


	//   ....[14]....
        /*09dc*/ 	.word	0x000022a0
        /*09e0*/ 	.word	0x00000008
        /*09e4*/ 	.word	0x00030c30
        /*09e8*/ 	.short	0x010a
        /*09ea*/ 	.byte	0x3f
	.zero		1


	//   ....[15]....
        /*09ec*/ 	.word	0x00005330
        /*09f0*/ 	.word	0x00000009
        /*09f4*/ 	.word	0x00000000
        /*09f8*/ 	.short	0x0101
        /*09fa*/ 	.byte	0x3f
	.zero		1


	//   ....[16]....
        /*09fc*/ 	.word	0x00005780
        /*0a00*/ 	.word	0x00000008
        /*0a04*/ 	.word	0x00000000
        /*0a08*/ 	.short	0x0101
        /*0a0a*/ 	.byte	0x3f
	.zero		1


	//   ....[17]....
        /*0a0c*/ 	.word	0x00006050
        /*0a10*/ 	.word	0x00000007
        /*0a14*/ 	.word	0x00030c10
        /*0a18*/ 	.short	0x010a
        /*0a1a*/ 	.byte	0x3f
	.zero		1


	//   ....[18]....
        /*0a1c*/ 	.word	0x000060d0
        /*0a20*/ 	.word	0x00000007
        /*0a24*/ 	.word	0x00030c10
        /*0a28*/ 	.short	0x010a
        /*0a2a*/ 	.byte	0x3f
	.zero		1


	//   ....[19]....
        /*0a2c*/ 	.word	0x000064e0
        /*0a30*/ 	.word	0x00000007
        /*0a34*/ 	.word	0x00030c30
        /*0a38*/ 	.short	0x010a
        /*0a3a*/ 	.byte	0x3f
	.zero		1


	//   ....[20]....
        /*0a3c*/ 	.word	0x00006570
        /*0a40*/ 	.word	0x00000007
        /*0a44*/ 	.word	0x00030c30
        /*0a48*/ 	.short	0x010a
        /*0a4a*/ 	.byte	0x3f
	.zero		1


	//   ....[21]....
        /*0a4c*/ 	.word	0x00008d40
        /*0a50*/ 	.word	0x00000008
        /*0a54*/ 	.word	0x00000000
        /*0a58*/ 	.short	0x0101
        /*0a5a*/ 	.byte	0x3f
	.zero		1


	//   ....[22]....
        /*0a5c*/ 	.word	0x000091a0
        /*0a60*/ 	.word	0x00000007
        /*0a64*/ 	.word	0x00000000
        /*0a68*/ 	.short	0x0101
        /*0a6a*/ 	.byte	0x3f
	.zero		1


	//   ....[23]....
        /*0a6c*/ 	.word	0x00009a00
        /*0a70*/ 	.word	0x00000007
        /*0a74*/ 	.word	0x00030c10
        /*0a78*/ 	.short	0x010a
        /*0a7a*/ 	.byte	0x3f
	.zero		1


	//   ....[24]....
        /*0a7c*/ 	.word	0x00009a80
        /*0a80*/ 	.word	0x00000007
        /*0a84*/ 	.word	0x00030c10
        /*0a88*/ 	.short	0x010a
        /*0a8a*/ 	.byte	0x3f
	.zero		1


	//   ....[25]....
        /*0a8c*/ 	.word	0x00009e80
        /*0a90*/ 	.word	0x00000007
        /*0a94*/ 	.word	0x00030c30
        /*0a98*/ 	.short	0x010a
        /*0a9a*/ 	.byte	0x3f
	.zero		1


	//   ....[26]....
        /*0a9c*/ 	.word	0x00009f10
        /*0aa0*/ 	.word	0x00000007
        /*0aa4*/ 	.word	0x00030c30
        /*0aa8*/ 	.short	0x010a
        /*0aaa*/ 	.byte	0x3f
	.zero		1


	//   ....[27]....
        /*0aac*/ 	.word	0x0000d050
        /*0ab0*/ 	.word	0x00000008
        /*0ab4*/ 	.word	0x00000000
        /*0ab8*/ 	.short	0x0101
        /*0aba*/ 	.byte	0x3f
	.zero		1


	//   ....[28]....
        /*0abc*/ 	.word	0x0000d4c0
        /*0ac0*/ 	.word	0x00000007
        /*0ac4*/ 	.word	0x00000000
        /*0ac8*/ 	.short	0x0101
        /*0aca*/ 	.byte	0x3f
	.zero		1


	//   ....[29]....
        /*0acc*/ 	.word	0x00012350
        /*0ad0*/ 	.word	0x0000000f
        /*0ad4*/ 	.word	0x00030c20
        /*0ad8*/ 	.short	0x010a
        /*0ada*/ 	.byte	0x3f
	.zero		1


	//   ....[30]....
        /*0adc*/ 	.word	0x00012940
        /*0ae0*/ 	.word	0x0000000f
        /*0ae4*/ 	.word	0x00030c40
        /*0ae8*/ 	.short	0x010a
        /*0aea*/ 	.byte	0x3f
	.zero		1


	//   ....[31]....
        /*0aec*/ 	.word	0x00012ba0
        /*0af0*/ 	.word	0x0000000f
        /*0af4*/ 	.word	0x00030c28
        /*0af8*/ 	.short	0x010a
        /*0afa*/ 	.byte	0x3f
	.zero		1


	//   ....[32]....
        /*0afc*/ 	.word	0x00012e00
        /*0b00*/ 	.word	0x0000000f
        /*0b04*/ 	.word	0x00030c48
        /*0b08*/ 	.short	0x010a
        /*0b0a*/ 	.byte	0x3f
	.zero		1


	//   ....[33]....
        /*0b0c*/ 	.word	0x00013000
        /*0b10*/ 	.word	0x0000000f
        /*0b14*/ 	.word	0x00030c20
        /*0b18*/ 	.short	0x010a
        /*0b1a*/ 	.byte	0x3f
	.zero		1


	//   ....[34]....
        /*0b1c*/ 	.word	0x000132d0
        /*0b20*/ 	.word	0x0000000f
        /*0b24*/ 	.word	0x00030c40
        /*0b28*/ 	.short	0x010a
        /*0b2a*/ 	.byte	0x3f
	.zero		1


	//   ....[35]....
        /*0b2c*/ 	.word	0x00013500
        /*0b30*/ 	.word	0x0000000f
        /*0b34*/ 	.word	0x00030c28
        /*0b38*/ 	.short	0x010a
        /*0b3a*/ 	.byte	0x3f
	.zero		1


	//   ....[36]....
        /*0b3c*/ 	.word	0x000137a0
        /*0b40*/ 	.word	0x00000003
        /*0b44*/ 	.word	0x00030c40
        /*0b48*/ 	.short	0x010a
        /*0b4a*/ 	.byte	0x3f
	.zero		1


	//   ....[37]....
        /*0b4c*/ 	.word	0x00013b90
        /*0b50*/ 	.word	0x00000007
        /*0b54*/ 	.word	0x00000000
        /*0b58*/ 	.short	0x010a
        /*0b5a*/ 	.byte	0x3f
	.zero		1


	//   ....[38]....
        /*0b5c*/ 	.word	0x00013be0
        /*0b60*/ 	.word	0x00000003
        /*0b64*/ 	.word	0x00000000
        /*0b68*/ 	.short	0x010a
        /*0b6a*/ 	.byte	0x3f
	.zero		1


	//   ....[39]....
        /*0b6c*/ 	.word	0x00013c40
        /*0b70*/ 	.word	0x00000005
        /*0b74*/ 	.word	0x00000000
        /*0b78*/ 	.short	0x010a
        /*0b7a*/ 	.byte	0x3f
	.zero		1


	//   ....[40]....
        /*0b7c*/ 	.word	0x00013c70
        /*0b80*/ 	.word	0x00000003
        /*0b84*/ 	.word	0x00000000
        /*0b88*/ 	.short	0x010a
        /*0b8a*/ 	.byte	0x3f
	.zero		1


	//   ....[41]....
        /*0b8c*/ 	.word	0x00013d50
        /*0b90*/ 	.word	0x00000010
        /*0b94*/ 	.word	0x00030c00
        /*0b98*/ 	.short	0x010a
        /*0b9a*/ 	.byte	0x3f
	.zero		1


	//   ....[42]....
        /*0b9c*/ 	.word	0x00013da0
        /*0ba0*/ 	.word	0x00000008
        /*0ba4*/ 	.word	0x00030c10
        /*0ba8*/ 	.short	0x010a
        /*0baa*/ 	.byte	0x3f
	.zero		1


	//   ....[43]....
        /*0bac*/ 	.word	0x00013df0
        /*0bb0*/ 	.word	0x00000008
        /*0bb4*/ 	.word	0x00030c30
        /*0bb8*/ 	.short	0x010a
        /*0bba*/ 	.byte	0x3f
	.zero		1


	//   ....[44]....
        /*0bbc*/ 	.word	0x00013e40
        /*0bc0*/ 	.word	0x00000007
        /*0bc4*/ 	.word	0x00030c10
        /*0bc8*/ 	.short	0x010a
        /*0bca*/ 	.byte	0x3f
	.zero		1


	//   ....[45]....
        /*0bcc*/ 	.word	0x00013e90
        /*0bd0*/ 	.word	0x00000007
        /*0bd4*/ 	.word	0x00030c30
        /*0bd8*/ 	.short	0x010a
        /*0bda*/ 	.byte	0x3f
	.zero		1


	//   ....[46]....
        /*0bdc*/ 	.word	0x00013ee0
        /*0be0*/ 	.word	0x00000007
        /*0be4*/ 	.word	0x00030c10
        /*0be8*/ 	.short	0x010a
        /*0bea*/ 	.byte	0x3f
	.zero		1


	//   ....[47]....
        /*0bec*/ 	.word	0x00013f30
        /*0bf0*/ 	.word	0x00000007
        /*0bf4*/ 	.word	0x00030c30
        /*0bf8*/ 	.short	0x010a
        /*0bfa*/ 	.byte	0x3f
	.zero		1


	//   ....[48]....
        /*0bfc*/ 	.word	0x000140d0
        /*0c00*/ 	.word	0x0000000f
        /*0c04*/ 	.word	0x00030c20
        /*0c08*/ 	.short	0x010a
        /*0c0a*/ 	.byte	0x3f
	.zero		1


	//   ....[49]....
        /*0c0c*/ 	.word	0x00014120
        /*0c10*/ 	.word	0x0000000f
        /*0c14*/ 	.word	0x00030c40
        /*0c18*/ 	.short	0x010a
        /*0c1a*/ 	.byte	0x3f
	.zero		1


	//   ....[50]....
        /*0c1c*/ 	.word	0x00014170
        /*0c20*/ 	.word	0x0000000f
        /*0c24*/ 	.word	0x00030c28
        /*0c28*/ 	.short	0x010a
        /*0c2a*/ 	.byte	0x3f
	.zero		1


	//   ....[51]....
        /*0c2c*/ 	.word	0x000141c0
        /*0c30*/ 	.word	0x0000000f
        /*0c34*/ 	.word	0x00030c48
        /*0c38*/ 	.short	0x010a
        /*0c3a*/ 	.byte	0x3f
	.zero		1


	//   ....[52]....
        /*0c3c*/ 	.word	0x00014220
        /*0c40*/ 	.word	0x0000000f
        /*0c44*/ 	.word	0x00030c20
        /*0c48*/ 	.short	0x010a
        /*0c4a*/ 	.byte	0x3f
	.zero		1


	//   ....[53]....
        /*0c4c*/ 	.word	0x00014270
        /*0c50*/ 	.word	0x0000000f
        /*0c54*/ 	.word	0x00030c40
        /*0c58*/ 	.short	0x010a
        /*0c5a*/ 	.byte	0x3f
	.zero		1


	//   ....[54]....
        /*0c5c*/ 	.word	0x000142c0
        /*0c60*/ 	.word	0x0000000f
        /*0c64*/ 	.word	0x00030c28
        /*0c68*/ 	.short	0x010a
        /*0c6a*/ 	.byte	0x3f
	.zero		1


	//   ....[55]....
        /*0c6c*/ 	.word	0x00014310
        /*0c70*/ 	.word	0x00000003
        /*0c74*/ 	.word	0x00030c40
        /*0c78*/ 	.short	0x010a
        /*0c7a*/ 	.byte	0x3f
	.zero		1


	//   ....[56]....
        /*0c7c*/ 	.word	0x000143e0
        /*0c80*/ 	.word	0x00000007
        /*0c84*/ 	.word	0x00000000
        /*0c88*/ 	.short	0x010a
        /*0c8a*/ 	.byte	0x3f
	.zero		1


	//   ....[57]....
        /*0c8c*/ 	.word	0x00014430
        /*0c90*/ 	.word	0x00000003
        /*0c94*/ 	.word	0x00000000
        /*0c98*/ 	.short	0x010a
        /*0c9a*/ 	.byte	0x3f
	.zero		1


	//   ....[58]....
        /*0c9c*/ 	.word	0x00014480
        /*0ca0*/ 	.word	0x00000005
        /*0ca4*/ 	.word	0x00000000
        /*0ca8*/ 	.short	0x010a
        /*0caa*/ 	.byte	0x3f
	.zero		1


	//----- nvinfo : EIATTR_NUM_MBARRIERS
	.align		4
.L_1454:
        /*0cac*/ 	.byte	0x03, 0x38
        /*0cae*/ 	.short	0x0009


	//----- nvinfo : EIATTR_EXIT_INSTR_OFFSETS
	.align		4
        /*0cb0*/ 	.byte	0x04, 0x1c
        /*0cb2*/ 	.short	(.L_1456 - .L_1455)


	//   ....[0]....
.L_1455:
        /*0cb4*/ 	.word	0x00013cc0


	//----- nvinfo : EIATTR_MAX_THREADS
	.align		4
.L_1456:
        /*0cb8*/ 	.byte	0x04, 0x05
        /*0cba*/ 	.short	(.L_1458 - .L_1457)
.L_1457:
        /*0cbc*/ 	.word	0x00000180
        /*0cc0*/ 	.word	0x00000001
        /*0cc4*/ 	.word	0x00000001


	//----- nvinfo : EIATTR_CRS_STACK_SIZE
	.align		4
.L_1458:
        /*0cc8*/ 	.byte	0x04, 0x1e
        /*0cca*/ 	.short	(.L_1460 - .L_1459)
.L_1459:
        /*0ccc*/ 	.word	0x00000000


	//----- nvinfo : EIATTR_CBANK_PARAM_SIZE
	.align		4
.L_1460:
        /*0cd0*/ 	.byte	0x03, 0x19
        /*0cd2*/ 	.short	0x06f0


	//----- nvinfo : EIATTR_PARAM_CBANK
	.align		4
        /*0cd4*/ 	.byte	0x04, 0x0a
        /*0cd6*/ 	.short	(.L_1462 - .L_1461)
	.align		4
.L_1461:
        /*0cd8*/ 	.word	index@(.nv.constant0._ZN7cutlass13device_kernelIN5flash11enable_sm90INS1_16FlashAttnBwdSm90INS1_25CollectiveMainloopBwdSm90ILi2ELi2ELi2EN4cute5tupleIJNS5_1CILi1EEES8_S8_EEENS6_IJNS7_ILi128EEESA_NS7_ILi64EEEEEENS_10bfloat16_tEfNS_4arch4Sm90ELb0ELb1ELb0ELb1ELb1ELb1ELb0ELb0ELi2ELi1ELi2ELi2ELb0EEENS1_21CollectiveEpilogueBwdISC_SD_SF_Li256ELb1ELb0ELi1EEENS1_19SingleTileSchedulerILb1ELb0ELb0ELi128EEEEEEEEEvNT_6ParamsE)
        /*0cdc*/ 	.short	0x0210
        /*0cde*/ 	.short	0x06f0


	//----- nvinfo : EIATTR_SW_WAR
	.align		4
.L_1462:
        /*0ce0*/ 	.byte	0x04, 0x36
        /*0ce2*/ 	.short	(.L_1464 - .L_1463)
.L_1463:
        /*0ce4*/ 	.word	0x00000008
.L_1464:


//--------------------- .nv.info._ZN7cutlass13device_kernelIN5flash11enable_sm90INS1_16FlashAttnBwdSm90INS1_25CollectiveMainloopBwdSm90ILi2ELi2ELi2EN4cute5tupleIJNS5_1CILi1EEES8_S8_EEENS6_IJNS7_ILi128EEESA_NS7_ILi64EEEEEENS_10bfloat16_tEfNS_4arch4Sm90ELb0ELb1ELb0ELb1ELb0ELb1ELb0ELb0ELi2ELi1ELi2ELi2ELb0EEENS1_24CollectiveEpilogueBwdGQAISC_fSF_Li256ELb1ELb0EEENS1_19SingleTileSchedulerILb1ELb0ELb0ELi128EEEEEEEEEvNT_6ParamsE --------------------------
	.section	.nv.info._ZN7cutlass13device_kernelIN5flash11enable_sm90INS1_16FlashAttnBwdSm90INS1_25CollectiveMainloopBwdSm90ILi2ELi2ELi2EN4cute5tupleIJNS5_1CILi1EEES8_S8_EEENS6_IJNS7_ILi128EEESA_NS7_ILi64EEEEEENS_10bfloat16_tEfNS_4arch4Sm90ELb0ELb1ELb0ELb1ELb0ELb1ELb0ELb0ELi2ELi1ELi2ELi2ELb0EEENS1_24CollectiveEpilogueBwdGQAISC_fSF_Li256ELb1ELb0EEENS1_19SingleTileSchedulerILb1ELb0ELb0ELi128EEEEEEEEEvNT_6ParamsE,"",@"SHT_CUDA_INFO"
	.sectionflags	@""
	.align	4


	//----- nvinfo : EIATTR_CUDA_API_VERSION
	.align		4
        /*0000*/ 	.byte	0x04, 0x37
        /*0002*/ 	.short	(.L_1466 - .L_1465)
.L_1465:
        /*0004*/ 	.word	0x00000082


	//----- nvinfo : EIATTR_KPARAM_INFO
	.align		4
.L_1466:
        /*0008*/ 	.byte	0x04, 0x17
        /*000a*/ 	.short	(.L_1468 - .L_1467)
.L_1467:
        /*000c*/ 	.word	0x00000000
        /*0010*/ 	.short	0x0000
        /*0012*/ 	.short	0x0070
        /*0014*/ 	.byte	0x00, 0xf0, 0x01, 0x1a


	//----- nvinfo : EIATTR_SPARSE_MMA_MASK
	.align		4
.L_1468:
        /*0018*/ 	.byte	0x03, 0x50
        /*001a*/ 	.short	0x0000


	//----- nvinfo : EIATTR_MAXREG_COUNT
	.align		4
        /*001c*/ 	.byte	0x03, 0x1b
        /*001e*/ 	.short	0x00a8


	//----- nvinfo : EIATTR_NUM_BARRIERS
	.align		4
        /*0020*/ 	.byte	0x02, 0x4c
        /*0022*/ 	.byte	0x10
	.zero		1


	//----- nvinfo : EIATTR_EXTERNS
	.align		4
        /*0024*/ 	.byte	0x04, 0x0f
        /*0026*/ 	.short	(.L_1470 - .L_1469)


	//   ....[0]....
	.align		4
.L_1469:
        /*0028*/ 	.word	index@(__assertfail)


	//----- nvinfo : EIATTR_ANNOTATIONS
	.align		4
.L_1470:
        /*002c*/ 	.byte	0x04, 0x55
        /*002e*/ 	.short	(.L_1472 - .L_1471)


	//   ....[0]....
.L_1471:
        /* <DEDUP_REMOVED lines=31> */


	//----- nvinfo : EIATTR_MERCURY_ISA_VERSION
	.align		4
.L_1472:
        /*0210*/ 	.byte	0x03, 0x5f
        /*0212*/ 	.short	0x0101


	//----- nvinfo : EIATTR_INT_WARP_WIDE_INSTR_OFFSETS
	.align		4
        /*0214*/ 	.byte	0x04, 0x31
        /*0216*/ 	.short	(.L_1474 - .L_1473)


	//   ....[0]....
.L_1473:
        /*0218*/ 	.word	0x00000190


	//   ....[1]....
        /*021c*/ 	.word	0x000001c0


	//----- nvinfo : EIATTR_COOP_GROUP_MASK_REGIDS
	.align		4
.L_1474:
        /*0220*/ 	.byte	0x04, 0x29
        /*0222*/ 	.short	(.L_1476 - .L_1475)


	//   ....[0]....
.L_1475:
        /*0224*/ 	.word	0xffffffff


	//   ....[1]....
        /*0228*/ 	.word	0xffffffff


	//   ....[2]....
        /*022c*/ 	.word	0xffffffff


	//   ....[3]....
        /*0230*/ 	.word	0xffffffff


	//   ....[4]....
        /*0234*/ 	.word	0xffffffff


	//   ....[5]....
        /*0238*/ 	.word	0xffffffff


	//   ....[6]....
        /*023c*/ 	.word	0xffffffff


	//   ....[7]....
        /*0240*/ 	.word	0xffffffff


	//   ....[8]....
        /*0244*/ 	.word	0xffffffff


	//   ....[9]....
        /*0248*/ 	.word	0xffffffff


	//   ....[10]....
        /*024c*/ 	.word	0xffffffff


	//   ....[11]....
        /*0250*/ 	.word	0xffffffff


	//   ....[12]....
        /*0254*/ 	.word	0xffffffff


	//   ....[13]....
        /*0258*/ 	.word	0xffffffff


	//   ....[14]....
        /*025c*/ 	.word	0xffffffff


	//   ....[15]....
        /*0260*/ 	.word	0xffffffff


	//   ....[16]....
        /*0264*/ 	.word	0xffffffff


	//   ....[17]....
        /*0268*/ 	.word	0xffffffff


	//   ....[18]....
        /*026c*/ 	.word	0xffffffff


	//   ....[19]....
        /*0270*/ 	.word	0xffffffff


	//   ....[20]....
        /*0274*/ 	.word	0xffffffff


	//   ....[21]....
        /*0278*/ 	.word	0xffffffff


	//   ....[22]....
        /*027c*/ 	.word	0xffffffff


	//   ....[23]....
        /*0280*/ 	.word	0xffffffff


	//   ....[24]....
        /*0284*/ 	.word	0xffffffff


	//   ....[25]....
        /*0288*/ 	.word	0xffffffff


	//   ....[26]....
        /*028c*/ 	.word	0xffffffff


	//   ....[27]....
        /*0290*/ 	.word	0xffffffff


	//   ....[28]....
        /*0294*/ 	.word	0xffffffff


	//   ....[29]....
        /*0298*/ 	.word	0xffffffff


	//   ....[30]....
        /*029c*/ 	.word	0xffffffff


	//   ....[31]....
        /*02a0*/ 	.word	0xffffffff


	//   ....[32]....
        /*02a4*/ 	.word	0xffffffff


	//   ....[33]....
        /*02a8*/ 	.word	0xffffffff


	//   ....[34]....
        /*02ac*/ 	.word	0xffffffff


	//   ....[35]....
        /*02b0*/ 	.word	0xffffffff


	//   ....[36]....
        /*02b4*/ 	.word	0xffffffff


	//   ....[37]....
        /*02b8*/ 	.word	0xffffffff


	//   ....[38]....
        /*02bc*/ 	.word	0xffffffff


	//   ....[39]....
        /*02c0*/ 	.word	0xffffffff


	//   ....[40]....
        /*02c4*/ 	.word	0xffffffff


	//   ....[41]....
        /*02c8*/ 	.word	0xffffffff


	//   ....[42]....
        /*02cc*/ 	.word	0xffffffff


	//   ....[43]....
        /*02d0*/ 	.word	0xffffffff


	//   ....[44]....
        /*02d4*/ 	.word	0xffffffff


	//   ....[45]....
        /*02d8*/ 	.word	0xffffffff


	//   ....[46]....
        /*02dc*/ 	.word	0xffffffff


	//   ....[47]....
        /*02e0*/ 	.word	0xffffffff


	//   ....[48]....
        /*02e4*/ 	.word	0xffffffff


	//   ....[49]....
        /*02e8*/ 	.word	0xffffffff


	//   ....[50]....
        /*02ec*/ 	.word	0xffffffff


	//   ....[51]....
        /*02f0*/ 	.word	0xffffffff


	//   ....[52]....
        /*02f4*/ 	.word	0xffffffff


	//   ....[53]....
        /*02f8*/ 	.word	0xffffffff


	//   ....[54]....
        /*02fc*/ 	.word	0xffffffff


	//   ....[55]....
        /*0300*/ 	.word	0xffffffff


	//   ....[56]....
        /*0304*/ 	.word	0xffffffff


	//   ....[57]....
        /*0308*/ 	.word	0xffffffff


	//   ....[58]....
        /*030c*/ 	.word	0xffffffff


	//   ....[59]....
        /*0310*/ 	.word	0xffffffff


	//   ....[60]....
        /*0314*/ 	.word	0xffffffff


	//   ....[61]....
        /*0318*/ 	.word	0xffffffff


	//   ....[62]....
        /*031c*/ 	.word	0xffffffff


	//   ....[63]....
        /*0320*/ 	.word	0xffffffff


	//   ....[64]....
        /*0324*/ 	.word	0xffffffff


	//   ....[65]....
        /*0328*/ 	.word	0xffffffff


	//   ....[66]....
        /*032c*/ 	.word	0xffffffff


	//   ....[67]....
        /*0330*/ 	.word	0xffffffff


	//   ....[68]....
        /*0334*/ 	.word	0xffffffff


	//   ....[69]....
        /*0338*/ 	.word	0xffffffff


	//   ....[70]....
        /*033c*/ 	.word	0xffffffff


	//   ....[71]....
        /*0340*/ 	.word	0xffffffff


	//   ....[72]....
        /*0344*/ 	.word	0xffffffff


	//   ....[73]....
        /*0348*/ 	.word	0xffffffff


	//   ....[74]....
        /*034c*/ 	.word	0xffffffff


	//   ....[75]....
        /*0350*/ 	.word	0xffffffff


	//   ....[76]....
        /*0354*/ 	.word	0xffffffff


	//   ....[77]....
        /*0358*/ 	.word	0xffffffff


	//   ....[78]....
        /*035c*/ 	.word	0xffffffff


	//   ....[79]....
        /*0360*/ 	.word	0xffffffff


	//   ....[80]....
        /*0364*/ 	.word	0xffffffff


	//   ....[81]....
        /*0368*/ 	.word	0xffffffff


	//   ....[82]....
        /*036c*/ 	.word	0xffffffff


	//   ....[83]....
        /*0370*/ 	.word	0xffffffff


	//   ....[84]....
        /*0374*/ 	.word	0xffffffff


	//   ....[85]....
        /*0378*/ 	.word	0xffffffff


	//   ....[86]....
        /*037c*/ 	.word	0xffffffff


	//   ....[87]....
        /*0380*/ 	.word	0xffffffff


	//   ....[88]....
        /*0384*/ 	.word	0xffffffff


	//   ....[89]....
        /*0388*/ 	.word	0xffffffff


	//   ....[90]....
        /*038c*/ 	.word	0xffffffff


	//   ....[91]....
        /*0390*/ 	.word	0xffffffff


	//   ....[92]....
        /*0394*/ 	.word	0xffffffff


	//   ....[93]....
        /*0398*/ 	.word	0xffffffff


	//   ....[94]....
        /*039c*/ 	.word	0xffffffff


	//   ....[95]....
        /*03a0*/ 	.word	0xffffffff


	//   ....[96]....
        /*03a4*/ 	.word	0xffffffff


	//   ....[97]....
        /*03a8*/ 	.word	0xffffffff


	//   ....[98]....
        /*03ac*/ 	.word	0xffffffff


	//   ....[99]....
        /*03b0*/ 	.word	0xffffffff


	//   ....[100]....
        /*03b4*/ 	.word	0xffffffff


	//   ....[101]....
        /*03b8*/ 	.word	0xffffffff


	//   ....[102]....
        /*03bc*/ 	.word	0xffffffff


	//   ....[103]....
        /*03c0*/ 	.word	0xffffffff


	//   ....[104]....
        /*03c4*/ 	.word	0xffffffff


	//   ....[105]....
        /*03c8*/ 	.word	0xffffffff


	//   ....[106]....
        /*03cc*/ 	.word	0xffffffff


	//   ....[107]....
        /*03d0*/ 	.word	0xffffffff


	//   ....[108]....
        /*03d4*/ 	.word	0xffffffff


	//   ....[109]....
        /*03d8*/ 	.word	0xffffffff


	//   ....[110]....
        /*03dc*/ 	.word	0xffffffff


	//   ....[111]....
        /*03e0*/ 	.word	0xffffffff


	//   ....[112]....
        /*03e4*/ 	.word	0xffffffff


	//   ....[113]....
        /*03e8*/ 	.word	0xffffffff


	//   ....[114]....
        /*03ec*/ 	.word	0xffffffff


	//   ....[115]....
        /*03f0*/ 	.word	0xffffffff


	//   ....[116]....
        /*03f4*/ 	.word	0xffffffff


	//   ....[117]....
        /*03f8*/ 	.word	0xffffffff


	//   ....[118]....
        /*03fc*/ 	.word	0xffffffff


	//   ....[119]....
        /*0400*/ 	.word	0xffffffff


	//   ....[120]....
        /*0404*/ 	.word	0xffffffff


	//   ....[121]....
        /*0408*/ 	.word	0xffffffff


	//   ....[122]....
        /*040c*/ 	.word	0xffffffff


	//   ....[123]....
        /*0410*/ 	.word	0xffffffff


	//   ....[124]....
        /*0414*/ 	.word	0xffffffff


	//   ....[125]....
        /*0418*/ 	.word	0xffffffff


	//   ....[126]....
        /*041c*/ 	.word	0xffffffff


	//   ....[127]....
        /*0420*/ 	.word	0xffffffff


	//   ....[128]....
        /*0424*/ 	.word	0xffffffff


	//   ....[129]....
        /*0428*/ 	.word	0xffffffff


	//   ....[130]....
        /*042c*/ 	.word	0xffffffff


	//   ....[131]....
        /*0430*/ 	.word	0xffffffff


	//   ....[132]....
        /*0434*/ 	.word	0xffffffff


	//   ....[133]....
        /*0438*/ 	.word	0xffffffff


	//   ....[134]....
        /*043c*/ 	.word	0xffffffff


	//   ....[135]....
        /*0440*/ 	.word	0xffffffff


	//   ....[136]....
        /*0444*/ 	.word	0xffffffff


	//   ....[137]....
        /*0448*/ 	.word	0xffffffff


	//   ....[138]....
        /*044c*/ 	.word	0xffffffff


	//   ....[139]....
        /*0450*/ 	.word	0xffffffff


	//   ....[140]....
        /*0454*/ 	.word	0xffffffff


	//   ....[141]....
        /*0458*/ 	.word	0xffffffff


	//   ....[142]....
        /*045c*/ 	.word	0xffffffff


	//   ....[143]....
        /*0460*/ 	.word	0xffffffff


	//   ....[144]....
        /*0464*/ 	.word	0xffffffff


	//   ....[145]....
        /*0468*/ 	.word	0xffffffff


	//   ....[146]....
        /*046c*/ 	.word	0xffffffff


	//   ....[147]....
        /*0470*/ 	.word	0xffffffff


	//   ....[148]....
        /*0474*/ 	.word	0xffffffff


	//   ....[149]....
        /*0478*/ 	.word	0xffffffff


	//   ....[150]....
        /*047c*/ 	.word	0xffffffff


	//   ....[151]....
        /*0480*/ 	.word	0xffffffff


	//   ....[152]....
        /*0484*/ 	.word	0xffffffff


	//   ....[153]....
        /*0488*/ 	.word	0xffffffff


	//   ....[154]....
        /*048c*/ 	.word	0xffffffff


	//   ....[155]....
        /*0490*/ 	.word	0xffffffff


	//   ....[156]....
        /*0494*/ 	.word	0xffffffff


	//   ....[157]....
        /*0498*/ 	.word	0xffffffff


	//   ....[158]....
        /*049c*/ 	.word	0xffffffff


	//   ....[159]....
        /*04a0*/ 	.word	0xffffffff


	//   ....[160]....
        /*04a4*/ 	.word	0xffffffff


	//   ....[161]....
        /*04a8*/ 	.word	0xffffffff


	//   ....[162]....
        /*04ac*/ 	.word	0xffffffff


	//   ....[163]....
        /*04b0*/ 	.word	0xffffffff


	//   ....[164]....
        /*04b4*/ 	.word	0xffffffff


	//   ....[165]....
        /*04b8*/ 	.word	0xffffffff


	//   ....[166]....
        /*04bc*/ 	.word	0xffffffff


	//   ....[167]....
        /*04c0*/ 	.word	0xffffffff


	//   ....[168]....
        /*04c4*/ 	.word	0xffffffff


	//   ....[169]....
        /*04c8*/ 	.word	0xffffffff


	//   ....[170]....
        /*04cc*/ 	.word	0xffffffff


	//   ....[171]....
        /*04d0*/ 	.word	0xffffffff


	//   ....[172]....
        /*04d4*/ 	.word	0xffffffff


	//   ....[173]....
        /*04d8*/ 	.word	0xffffffff


	//   ....[174]....
        /*04dc*/ 	.word	0xffffffff


	//   ....[175]....
        /*04e0*/ 	.word	0xffffffff


	//   ....[176]....
        /*04e4*/ 	.word	0xffffffff


	//   ....[177]....
        /*04e8*/ 	.word	0xffffffff


	//   ....[178]....
        /*04ec*/ 	.word	0xffffffff


	//   ....[179]....
        /*04f0*/ 	.word	0xffffffff


	//   ....[180]....
        /*04f4*/ 	.word	0xffffffff


	//   ....[181]....
        /*04f8*/ 	.word	0xffffffff


	//   ....[182]....
        /*04fc*/ 	.word	0xffffffff


	//   ....[183]....
        /*0500*/ 	.word	0xffffffff


	//   ....[184]....
        /*0504*/ 	.word	0xffffffff


	//   ....[185]....
        /*0508*/ 	.word	0xffffffff


	//   ....[186]....
        /*050c*/ 	.word	0xffffffff


	//   ....[187]....
        /*0510*/ 	.word	0xffffffff


	//   ....[188]....
        /*0514*/ 	.word	0xffffffff


	//   ....[189]....
        /*0518*/ 	.word	0xffffffff


	//   ....[190]....
        /*051c*/ 	.word	0xffffffff


	//   ....[191]....
        /*0520*/ 	.word	0xffffffff


	//   ....[192]....
        /*0524*/ 	.word	0xffffffff


	//   ....[193]....
        /*0528*/ 	.word	0xffffffff


	//   ....[194]....
        /*052c*/ 	.word	0xffffffff


	//   ....[195]....
        /*0530*/ 	.word	0xffffffff


	//   ....[196]....
        /*0534*/ 	.word	0xffffffff


	//   ....[197]....
        /*0538*/ 	.word	0xffffffff


	//   ....[198]....
        /*053c*/ 	.word	0xffffffff


	//   ....[199]....
        /*0540*/ 	.word	0x0500000f


	//----- nvinfo : EIATTR_COOP_GROUP_INSTR_OFFSETS
	.align		4
.L_1476:
        /*0544*/ 	.byte	0x04, 0x28
        /*0546*/ 	.short	(.L_1478 - .L_1477)


	//   ....[0]....
.L_1477:
        /*0548*/ 	.word	0x00000070


	//   ....[1]....
        /*054c*/ 	.word	0x000001a0


	//   ....[2]....
        /*0550*/ 	.word	0x000001f0


	//   ....[3]....
        /*0554*/ 	.word	0x000003e0


	//   ....[4]....
        /*0558*/ 	.word	0x00000620


	//   ....[5]....
        /*055c*/ 	.word	0x00001410


	//   ....[6]....
        /*0560*/ 	.word	0x00002630


	//   ....[7]....
        /*0564*/ 	.word	0x000026f0


	//   ....[8]....
        /*0568*/ 	.word	0x00002720


	//   ....[9]....
        /*056c*/ 	.word	0x00002850


	//   ....[10]....
        /*0570*/ 	.word	0x000028f0


	//   ....[11]....
        /*0574*/ 	.word	0x00002c60


	//   ....[12]....
        /*0578*/ 	.word	0x00002cb0


	//   ....[13]....
        /*057c*/ 	.word	0x00002fd0


	//   ....[14]....
        /*0580*/ 	.word	0x00003150


	//   ....[15]....
        /*0584*/ 	.word	0x00003200


	//   ....[16]....
        /*0588*/ 	.word	0x00003240


	//   ....[17]....
        /*058c*/ 	.word	0x00003270


	//   ....[18]....
        /*0590*/ 	.word	0x000032b0


	//   ....[19]....
        /*0594*/ 	.word	0x000033b0


	//   ....[20]....
        /*0598*/ 	.word	0x000033f0


	//   ....[21]....
        /*059c*/ 	.word	0x00003590


	//   ....[22]....
        /*05a0*/ 	.word	0x000036c0


	//   ....[23]....
        /*05a4*/ 	.word	0x00003760


	//   ....[24]....
        /*05a8*/ 	.word	0x00003800


	//   ....[25]....
        /*05ac*/ 	.word	0x00003840


	//   ....[26]....
        /*05b0*/ 	.word	0x00003870


	//   ....[27]....
        /*05b4*/ 	.word	0x00003960


	//   ....[28]....
        /*05b8*/ 	.word	0x000039a0


	//   ....[29]....
        /*05bc*/ 	.word	0x000039e0


	//   ....[30]....
        /*05c0*/ 	.word	0x00003a00


	//   ....[31]....
        /*05c4*/ 	.word	0x00003a40


	//   ....[32]....
        /*05c8*/ 	.word	0x00003af0


	//   ....[33]....
        /*05cc*/ 	.word	0x00003b30


	//   ....[34]....
        /*05d0*/ 	.word	0x00003b70


	//   ....[35]....
        /*05d4*/ 	.word	0x00003bb0


	//   ....[36]....
        /*05d8*/ 	.word	0x00003c60


	//   ....[37]....
        /*05dc*/ 	.word	0x00003da0


	//   ....[38]....
        /*05e0*/ 	.word	0x00003e00


	//   ....[39]....
        /*05e4*/ 	.word	0x00003e40


	//   ....[40]....
        /*05e8*/ 	.word	0x00003e50


	//   ....[41]....
        /*05ec*/ 	.word	0x00003e70


	//   ....[42]....
        /*05f0*/ 	.word	0x00003e80


	//   ....[43]....
        /*05f4*/ 	.word	0x00003ea0


	//   ....[44]....
        /*05f8*/ 	.word	0x00003ec0


	//   ....[45]....
        /*05fc*/ 	.word	0x00003f40


	//   ....[46]....
        /*0600*/ 	.word	0x00003fb0


	//   ....[47]....
        /*0604*/ 	.word	0x00003ff0


	//   ....[48]....
        /*0608*/ 	.word	0x00004030


	//   ....[49]....
        /*060c*/ 	.word	0x00004070


	//   ....[50]....
        /*0610*/ 	.word	0x000040d0


	//   ....[51]....
        /*0614*/ 	.word	0x00004110


	//   ....[52]....
        /*0618*/ 	.word	0x00004160


	//   ....[53]....
        /*061c*/ 	.word	0x000041b0


	//   ....[54]....
        /*0620*/ 	.word	0x00004200


	//   ....[55]....
        /*0624*/ 	.word	0x00004260


	//   ....[56]....
        /*0628*/ 	.word	0x000042a0


	//   ....[57]....
        /*062c*/ 	.word	0x000042e0


	//   ....[58]....
        /*0630*/ 	.word	0x00004320


	//   ....[59]....
        /*0634*/ 	.word	0x00004360


	//   ....[60]....
        /*0638*/ 	.word	0x000043a0


	//   ....[61]....
        /*063c*/ 	.word	0x000043e0


	//   ....[62]....
        /*0640*/ 	.word	0x00004420


	//   ....[63]....
        /*0644*/ 	.word	0x00004460


	//   ....[64]....
        /*0648*/ 	.word	0x000044a0


	//   ....[65]....
        /*064c*/ 	.word	0x000044e0


	//   ....[66]....
        /*0650*/ 	.word	0x00004520


	//   ....[67]....
        /*0654*/ 	.word	0x00004560


	//   ....[68]....
        /*0658*/ 	.word	0x000045a0


	//   ....[69]....
        /*065c*/ 	.word	0x000045e0


	//   ....[70]....
        /*0660*/ 	.word	0x00006800


	//   ....[71]....
        /*0664*/ 	.word	0x00006860


	//   ....[72]....
        /*0668*/ 	.word	0x000068a0


	//   ....[73]....
        /*066c*/ 	.word	0x000068d0


	//   ....[74]....
        /*0670*/ 	.word	0x00006900


	//   ....[75]....
        /*0674*/ 	.word	0x00006930


	//   ....[76]....
        /*0678*/ 	.word	0x00006c10


	//   ....[77]....
        /*067c*/ 	.word	0x00006c20


	//   ....[78]....
        /*0680*/ 	.word	0x00006c50


	//   ....[79]....
        /*0684*/ 	.word	0x00006c80


	//   ....[80]....
        /*0688*/ 	.word	0x00006cc0


	//   ....[81]....
        /*068c*/ 	.word	0x00006db0


	//   ....[82]....
        /*0690*/ 	.word	0x00006e90


	//   ....[83]....
        /*0694*/ 	.word	0x00006ed0


	//   ....[84]....
        /*0698*/ 	.word	0x00006f10


	//   ....[85]....
        /*069c*/ 	.word	0x00006f20


	//   ....[86]....
        /*06a0*/ 	.word	0x00006f50


	//   ....[87]....
        /*06a4*/ 	.word	0x00006f60


	//   ....[88]....
        /*06a8*/ 	.word	0x00006f80


	//   ....[89]....
        /*06ac*/ 	.word	0x00006fc0


	//   ....[90]....
        /*06b0*/ 	.word	0x00007090


	//   ....[91]....
        /*06b4*/ 	.word	0x000070d0


	//   ....[92]....
        /*06b8*/ 	.word	0x00007110


	//   ....[93]....
        /*06bc*/ 	.word	0x00007150


	//   ....[94]....
        /*06c0*/ 	.word	0x00007190


	//   ....[95]....
        /*06c4*/ 	.word	0x000071e0


	//   ....[96]....
        /*06c8*/ 	.word	0x00007220


	//   ....[97]....
        /*06cc*/ 	.word	0x00007270


	//   ....[98]....
        /*06d0*/ 	.word	0x000072b0


	//   ....[99]....
        /*06d4*/ 	.word	0x000073c0


	//   ....[100]....
        /*06d8*/ 	.word	0x00007440


	//   ....[101]....
        /*06dc*/ 	.word	0x000074a0


	//   ....[102]....
        /*06e0*/ 	.word	0x00007880


	//   ....[103]....
        /*06e4*/ 	.word	0x00007890


	//   ....[104]....
        /*06e8*/ 	.word	0x000078a0


	//   ....[105]....
        /*06ec*/ 	.word	0x000078b0


	//   ....[106]....
        /*06f0*/ 	.word	0x000078c0


	//   ....[107]....
        /*06f4*/ 	.word	0x000078d0


	//   ....[108]....
        /*06f8*/ 	.word	0x00007900


	//   ....[109]....
        /*06fc*/ 	.word	0x00007930


	//   ....[110]....
        /*0700*/ 	.word	0x00007970


	//   ....[111]....
        /*0704*/ 	.word	0x00007990


	//   ....[112]....
        /*0708*/ 	.word	0x000079d0


	//   ....[113]....
        /*070c*/ 	.word	0x00007a10


	//   ....[114]....
        /*0710*/ 	.word	0x00007a50


	//   ....[115]....
        /*0714*/ 	.word	0x00007a60


	//   ....[116]....
        /*0718*/ 	.word	0x00007a90


	//   ....[117]....
        /*071c*/ 	.word	0x00007ad0


	//   ....[118]....
        /*0720*/ 	.word	0x00007b00


	//   ....[119]....
        /*0724*/ 	.word	0x00007b20


	//   ....[120]....
        /*0728*/ 	.word	0x00007b50


	//   ....[121]....
        /*072c*/ 	.word	0x00007b90


	//   ....[122]....
        /*0730*/ 	.word	0x00007bd0


	//   ....[123]....
        /*0734*/ 	.word	0x00007c10


	//   ....[124]....
        /*0738*/ 	.word	0x00007c50


	//   ....[125]....
        /*073c*/ 	.word	0x00007c60


	//   ....[126]....
        /*0740*/ 	.word	0x00007ca0


	//   ....[127]....
        /*0744*/ 	.word	0x00007ce0


	//   ....[128]....
        /*0748*/ 	.word	0x00007d20


	//   ....[129]....
        /*074c*/ 	.word	0x00007d30


	//   ....[130]....
        /*0750*/ 	.word	0x00007d40


	//   ....[131]....
        /*0754*/ 	.word	0x00007d50


	//   ....[132]....
        /*0758*/ 	.word	0x00007d90


	//   ....[133]....
        /*075c*/ 	.word	0x00007dd0


	//   ....[134]....
        /*0760*/ 	.word	0x0000a230


	//   ....[135]....
        /*0764*/ 	.word	0x0000a350


	//   ....[136]....
        /*0768*/ 	.word	0x0000a3b0


	//   ....[137]....
        /*076c*/ 	.word	0x0000a480


	//   ....[138]....
        /*0770*/ 	.word	0x0000a4d0


	//   ....[139]....
        /*0774*/ 	.word	0x0000a5b0


	//   ....[140]....
        /*0778*/ 	.word	0x0000a610


	//   ....[141]....
        /*077c*/ 	.word	0x0000a650


	//   ....[142]....
        /*0780*/ 	.word	0x0000a6d0


	//   ....[143]....
        /*0784*/ 	.word	0x0000a760


	//   ....[144]....
        /*0788*/ 	.word	0x0000a7a0


	//   ....[145]....
        /*078c*/ 	.word	0x0000a860


	//   ....[146]....
        /*0790*/ 	.word	0x0000a8a0


	//   ....[147]....
        /*0794*/ 	.word	0x0000a8e0


	//   ....[148]....
        /*0798*/ 	.word	0x0000a920


	//   ....[149]....
        /*079c*/ 	.word	0x0000a980


	//   ....[150]....
        /*07a0*/ 	.word	0x0000aa80


	//   ....[151]....
        /*07a4*/ 	.word	0x0000acf0


	//   ....[152]....
        /*07a8*/ 	.word	0x0000ae00


	//   ....[153]....
        /*07ac*/ 	.word	0x0000ae40


	//   ....[154]....
        /*07b0*/ 	.word	0x0000aed0


	//   ....[155]....
        /*07b4*/ 	.word	0x0000b3a0


	//   ....[156]....
        /*07b8*/ 	.word	0x0000b4a0


	//   ....[157]....
        /*07bc*/ 	.word	0x0000b4d0


	//   ....[158]....
        /*07c0*/ 	.word	0x0000b510


	//   ....[159]....
        /*07c4*/ 	.word	0x0000b540


	//   ....[160]....
        /*07c8*/ 	.word	0x0000b650


	//   ....[161]....
        /*07cc*/ 	.word	0x0000b840


	//   ....[162]....
        /*07d0*/ 	.word	0x0000b890


	//   ....[163]....
        /*07d4*/ 	.word	0x0000b8d0


	//   ....[164]....
        /*07d8*/ 	.word	0x0000b910


	//   ....[165]....
        /*07dc*/ 	.word	0x0000b920


	//   ....[166]....
        /*07e0*/ 	.word	0x0000baf0


	//   ....[167]....
        /*07e4*/ 	.word	0x0000bb00


	//   ....[168]....
        /*07e8*/ 	.word	0x0000bb10


	//   ....[169]....
        /*07ec*/ 	.word	0x0000bb20


	//   ....[170]....
        /*07f0*/ 	.word	0x0000bb30


	//   ....[171]....
        /*07f4*/ 	.word	0x0000bb40


	//   ....[172]....
        /*07f8*/ 	.word	0x0000bb70


	//   ....[173]....
        /*07fc*/ 	.word	0x0000bba0


	//   ....[174]....
        /*0800*/ 	.word	0x0000bbe0


	//   ....[175]....
        /*0804*/ 	.word	0x0000bc10


	//   ....[176]....
        /*0808*/ 	.word	0x0000bc50


	//   ....[177]....
        /*080c*/ 	.word	0x0000bc80


	//   ....[178]....
        /*0810*/ 	.word	0x0000bca0


	//   ....[179]....
        /*0814*/ 	.word	0x0000bce0


	//   ....[180]....
        /*0818*/ 	.word	0x0000bcf0


	//   ....[181]....
        /*081c*/ 	.word	0x0000bd70


	//   ....[182]....
        /*0820*/ 	.word	0x0000bda0


	//   ....[183]....
        /*0824*/ 	.word	0x0000bdd0


	//   ....[184]....
        /*0828*/ 	.word	0x0000be20


	//   ....[185]....
        /*082c*/ 	.word	0x0000be60


	//   ....[186]....
        /*0830*/ 	.word	0x0000be70


	//   ....[187]....
        /*0834*/ 	.word	0x0000beb0


	//   ....[188]....
        /*0838*/ 	.word	0x0000bee0


	//   ....[189]....
        /*083c*/ 	.word	0x0000bf20


	//   ....[190]....
        /*0840*/ 	.word	0x0000bf40


	//   ....[191]....
        /*0844*/ 	.word	0x0000bf50


	//   ....[192]....
        /*0848*/ 	.word	0x0000bf60


	//   ....[193]....
        /*084c*/ 	.word	0x0000bf70


	//   ....[194]....
        /*0850*/ 	.word	0x0000bf80


	//   ....[195]....
        /*0854*/ 	.word	0x0000bf90


	//   ....[196]....
        /*0858*/ 	.word	0x0000bfa0


	//   ....[197]....
        /*085c*/ 	.word	0x0000bfb0


	//   ....[198]....
        /*0860*/ 	.word	0x0000e240


	//   ....[199]....
        /*0864*/ 	.word	0x00011990


	//----- nvinfo : EIATTR_REG_RECONFIG
	.align		4
.L_1478:
        /*0868*/ 	.byte	0x01, 0x54
	.zero		2


	//----- nvinfo : EIATTR_SYSCALL_OFFSETS
	.align		4
        /*086c*/ 	.byte	0x04, 0x46
        /*086e*/ 	.short	(.L_1480 - .L_1479)


	//   ....[0]....
.L_1479:
        /*0870*/ 	.word	0x00001070


	//   ....[1]....
        /*0874*/ 	.word	0x00001160


	//   ....[2]....
        /*0878*/ 	.word	0x000012c0


	//   ....[3]....
        /*087c*/ 	.word	0x000013b0


	//----- nvinfo : EIATTR_MBARRIER_INSTR_OFFSETS
	.align		4
.L_1480:
        /*0880*/ 	.byte	0x04, 0x39
        /*0882*/ 	.short	(.L_1482 - .L_1481)


	//   ....[0]....
.L_1481:
        /*0884*/ 	.word	0x00000290
        /*0888*/ 	.word	0x000000ff
        /*088c*/ 	.word	0x00030c00
        /*0890*/ 	.short	0x0100
        /*0892*/ 	.byte	0x06
	.zero		1


	//   ....[1]....
        /*0894*/ 	.word	0x00000390
        /*0898*/ 	.word	0x000000ff
        /*089c*/ 	.word	0x00030c10
        /*08a0*/ 	.short	0x0100
        /*08a2*/ 	.byte	0x08
	.zero		1


	//   ....[2]....
        /*08a4*/ 	.word	0x000003a0
        /*08a8*/ 	.word	0x000000ff
        /*08ac*/ 	.word	0x00030c20
        /*08b0*/ 	.short	0x0100
        /*08b2*/ 	.byte	0x08
	.zero		1


	//   ....[3]....
        /*08b4*/ 	.word	0x000003b0
        /*08b8*/ 	.word	0x000000ff
        /*08bc*/ 	.word	0x00030c18
        /*08c0*/ 	.short	0x0100
        /*08c2*/ 	.byte	0x08
	.zero		1


	//   ....[4]....
        /*08c4*/ 	.word	0x000003c0
        /*08c8*/ 	.word	0x000000ff
        /*08cc*/ 	.word	0x00030c28
        /*08d0*/ 	.short	0x0100
        /*08d2*/ 	.byte	0x08
	.zero		1


	//   ....[5]....
        /*08d4*/ 	.word	0x000004f0
        /*08d8*/ 	.word	0x000000ff
        /*08dc*/ 	.word	0x00030c30
        /*08e0*/ 	.short	0x0100
        /*08e2*/ 	.byte	0x08
	.zero		1


	//   ....[6]....
        /*08e4*/ 	.word	0x00000500
        /*08e8*/ 	.word	0x000000ff
        /*08ec*/ 	.word	0x00030c40
        /*08f0*/ 	.short	0x0100
        /*08f2*/ 	.byte	0x08
	.zero		1


	//   ....[7]....
        /*08f4*/ 	.word	0x00000510
        /*08f8*/ 	.word	0x000000ff
        /*08fc*/ 	.word	0x00030c38
        /*0900*/ 	.short	0x0100
        /*0902*/ 	.byte	0x08
	.zero		1


	//   ....[8]....
        /*0904*/ 	.word	0x00000520
        /*0908*/ 	.word	0x000000ff
        /*090c*/ 	.word	0x00030c48
        /*0910*/ 	.short	0x0100
        /*0912*/ 	.byte	0x08
	.zero		1


	//   ....[9]....
        /*0914*/ 	.word	0x00001450
        /*0918*/ 	.word	0x00000010
        /*091c*/ 	.word	0x00030c00
        /*0920*/ 	.short	0x010a
        /*0922*/ 	.byte	0x3f
	.zero		1


	//   ....[10]....
        /*0924*/ 	.word	0x00001570
        /*0928*/ 	.word	0x00000010
        /*092c*/ 	.word	0x00030c00
        /*0930*/ 	.short	0x010a
        /*0932*/ 	.byte	0x3f
	.zero		1


	//   ....[11]....
        /*0934*/ 	.word	0x00001fd0
        /*0938*/ 	.word	0x00000008
        /*093c*/ 	.word	0x00030c10
        /*0940*/ 	.short	0x010a
        /*0942*/ 	.byte	0x3f
	.zero		1


	//   ....[12]....
        /*0944*/ 	.word	0x00002040
        /*0948*/ 	.word	0x00000008
        /*094c*/ 	.word	0x00030c10
        /*0950*/ 	.short	0x010a
        /*0952*/ 	.byte	0x3f
	.zero		1


	//   ....[13]....
        /*0954*/ 	.word	0x00002420
        /*0958*/ 	.word	0x00000008
        /*095c*/ 	.word	0x00030c30
        /*0960*/ 	.short	0x010a
        /*0962*/ 	.byte	0x3f
	.zero		1


	//   ....[14]....
        /*0964*/ 	.word	0x00002490
        /*0968*/ 	.word	0x00000008
        /*096c*/ 	.word	0x00030c30
        /*0970*/ 	.short	0x010a
        /*0972*/ 	.byte	0x3f
	.zero		1


	//   ....[15]....
        /*0974*/ 	.word	0x00005520
        /*0978*/ 	.word	0x00000009
        /*097c*/ 	.word	0x00000000
        /*0980*/ 	.short	0x0101
        /*0982*/ 	.byte	0x3f
	.zero		1


	//   ....[16]....
        /*0984*/ 	.word	0x00005970
        /*0988*/ 	.word	0x00000008
        /*098c*/ 	.word	0x00000000
        /*0990*/ 	.short	0x0101
        /*0992*/ 	.byte	0x3f
	.zero		1


	//   ....[17]....
        /*0994*/ 	.word	0x00006240
        /*0998*/ 	.word	0x00000007
        /*099c*/ 	.word	0x00030c10
        /*09a0*/ 	.short	0x010a
        /*09a2*/ 	.byte	0x3f
	.zero		1


	//   ....[18]....
        /*09a4*/ 	.word	0x000062c0
        /*09a8*/ 	.word	0x00000007
        /*09ac*/ 	.word	0x00030c10
        /*09b0*/ 	.short	0x010a
        /*09b2*/ 	.byte	0x3f
	.zero		1


	//   ....[19]....
        /*09b4*/ 	.word	0x000066d0
        /*09b8*/ 	.word	0x00000007
        /*09bc*/ 	.word	0x00030c30
        /*09c0*/ 	.short	0x010a
        /*09c2*/ 	.byte	0x3f
	.zero		1


	//   ....[20]....
        /*09c4*/ 	.word	0x00006760
        /*09c8*/ 	.word	0x00000007
        /*09cc*/ 	.word	0x00030c30
        /*09d0*/ 	.short	0x010a
        /*09d2*/ 	.byte	0x3f
	.zero		1


	//   ....[21]....
        /*09d4*/ 	.word	0x00008f30
        /*09d8*/ 	.word	0x00000008
        /*09dc*/ 	.word	0x00000000
        /*09e0*/ 	.short	0x0101
        /*09e2*/ 	.byte	0x3f
	.zero		1


	//   ....[22]....
        /*09e4*/ 	.word	0x00009390
        /*09e8*/ 	.word	0x00000007
        /*09ec*/ 	.word	0x00000000
        /*09f0*/ 	.short	0x0101
        /*09f2*/ 	.byte	0x3f
	.zero		1


	//   ....[23]....
        /*09f4*/ 	.word	0x00009bf0
        /*09f8*/ 	.word	0x00000007
        /*09fc*/ 	.word	0x00030c10
        /*0a00*/ 	.short	0x010a
        /*0a02*/ 	.byte	0x3f
	.zero		1


	//   ....[24]....
        /*0a04*/ 	.word	0x00009c70
        /*0a08*/ 	.word	0x00000007
        /*0a0c*/ 	.word	0x00030c10
        /*0a10*/ 	.short	0x010a
        /*0a12*/ 	.byte	0x3f
	.zero		1


	//   ....[25]....
        /*0a14*/ 	.word	0x0000a070
        /*0a18*/ 	.word	0x00000007
        /*0a1c*/ 	.word	0x00030c30
        /*0a20*/ 	.short	0x010a
        /*0a22*/ 	.byte	0x3f
	.zero		1


	//   ....[26]....
        /*0a24*/ 	.word	0x0000a100
        /*0a28*/ 	.word	0x00000007
        /*0a2c*/ 	.word	0x00030c30
        /*0a30*/ 	.short	0x010a
        /*0a32*/ 	.byte	0x3f
	.zero		1


	//   ....[27]....
        /*0a34*/ 	.word	0x0000d230
        /*0a38*/ 	.word	0x00000008
        /*0a3c*/ 	.word	0x00000000
        /*0a40*/ 	.short	0x0101
        /*0a42*/ 	.byte	0x3f
	.zero		1


	//   ....[28]....
        /*0a44*/ 	.word	0x0000d6a0
        /*0a48*/ 	.word	0x00000007
        /*0a4c*/ 	.word	0x00000000
        /*0a50*/ 	.short	0x0101
        /*0a52*/ 	.byte	0x3f
	.zero		1


	//   ....[29]....
        /*0a54*/ 	.word	0x0000ffc0
        /*0a58*/ 	.word	0x0000000f
        /*0a5c*/ 	.word	0x00030c20
        /*0a60*/ 	.short	0x010a
        /*0a62*/ 	.byte	0x3f
	.zero		1


	//   ....[30]....
        /*0a64*/ 	.word	0x000105b0
        /*0a68*/ 	.word	0x0000000f
        /*0a6c*/ 	.word	0x00030c40
        /*0a70*/ 	.short	0x010a
        /*0a72*/ 	.byte	0x3f
	.zero		1


	//   ....[31]....
        /*0a74*/ 	.word	0x00010810
        /*0a78*/ 	.word	0x0000000f
        /*0a7c*/ 	.word	0x00030c28
        /*0a80*/ 	.short	0x010a
        /*0a82*/ 	.byte	0x3f
	.zero		1


	//   ....[32]....
        /*0a84*/ 	.word	0x00010a70
        /*0a88*/ 	.word	0x0000000f
        /*0a8c*/ 	.word	0x00030c48
        /*0a90*/ 	.short	0x010a
        /*0a92*/ 	.byte	0x3f
	.zero		1


	//   ....[33]....
        /*0a94*/ 	.word	0x00010c70
        /*0a98*/ 	.word	0x0000000f
        /*0a9c*/ 	.word	0x00030c20
        /*0aa0*/ 	.short	0x010a
        /*0aa2*/ 	.byte	0x3f
	.zero		1


	//   ....[34]....
        /*0aa4*/ 	.word	0x00010f40
        /*0aa8*/ 	.word	0x0000000f
        /*0aac*/ 	.word	0x00030c40
        /*0ab0*/ 	.short	0x010a
        /*0ab2*/ 	.byte	0x3f
	.zero		1


	//   ....[35]....
        /*0ab4*/ 	.word	0x00011170
        /*0ab8*/ 	.word	0x0000000f
        /*0abc*/ 	.word	0x00030c28
        /*0ac0*/ 	.short	0x010a
        /*0ac2*/ 	.byte	0x3f
	.zero		1


	//   ....[36]....
        /*0ac4*/ 	.word	0x00011410
        /*0ac8*/ 	.word	0x00000003
        /*0acc*/ 	.word	0x00030c40
        /*0ad0*/ 	.short	0x010a
        /*0ad2*/ 	.byte	0x3f
	.zero		1


	//   ....[37]....
        /*0ad4*/ 	.word	0x00011800
        /*0ad8*/ 	.word	0x00000007
        /*0adc*/ 	.word	0x00000000
        /*0ae0*/ 	.short	0x010a
        /*0ae2*/ 	.byte	0x3f
	.zero		1


	//   ....[38]....
        /*0ae4*/ 	.word	0x00011850
        /*0ae8*/ 	.word	0x00000003
        /*0aec*/ 	.word	0x00000000
        /*0af0*/ 	.short	0x010a
        /*0af2*/ 	.byte	0x3f
	.zero		1


	//   ....[39]....
        /*0af4*/ 	.word	0x000118b0
        /*0af8*/ 	.word	0x00000005
        /*0afc*/ 	.word	0x00000000
        /*0b00*/ 	.short	0x010a
        /*0b02*/ 	.byte	0x3f
	.zero		1


	//   ....[40]....
        /*0b04*/ 	.word	0x000118e0
        /*0b08*/ 	.word	0x00000003
        /*0b0c*/ 	.word	0x00000000
        /*0b10*/ 	.short	0x010a
        /*0b12*/ 	.byte	0x3f
	.zero		1


	//   ....[41]....
        /*0b14*/ 	.word	0x000119c0
        /*0b18*/ 	.word	0x00000010
        /*0b1c*/ 	.word	0x00030c00
        /*0b20*/ 	.short	0x010a
        /*0b22*/ 	.byte	0x3f
	.zero		1


	//   ....[42]....
        /*0b24*/ 	.word	0x00011a10
        /*0b28*/ 	.word	0x00000008
        /*0b2c*/ 	.word	0x00030c10
        /*0b30*/ 	.short	0x010a
        /*0b32*/ 	.byte	0x3f
	.zero		1


	//   ....[43]....
        /*0b34*/ 	.word	0x00011a60
        /*0b38*/ 	.word	0x00000008
        /*0b3c*/ 	.word	0x00030c30
        /*0b40*/ 	.short	0x010a
        /*0b42*/ 	.byte	0x3f
	.zero		1


	//   ....[44]....
        /*0b44*/ 	.word	0x00011ab0
        /*0b48*/ 	.word	0x00000007
        /*0b4c*/ 	.word	0x00030c10
        /*0b50*/ 	.short	0x010a
        /*0b52*/ 	.byte	0x3f
	.zero		1


	//   ....[45]....
        /*0b54*/ 	.word	0x00011b00
        /*0b58*/ 	.word	0x00000007
        /*0b5c*/ 	.word	0x00030c30
        /*0b60*/ 	.short	0x010a
        /*0b62*/ 	.byte	0x3f
	.zero		1


	//   ....[46]....
        /*0b64*/ 	.word	0x00011b50
        /*0b68*/ 	.word	0x00000007
        /*0b6c*/ 	.word	0x00030c10
        /*0b70*/ 	.short	0x010a
        /*0b72*/ 	.byte	0x3f
	.zero		1


	//   ....[47]....
        /*0b74*/ 	.word	0x00011ba0
        /*0b78*/ 	.word	0x00000007
        /*0b7c*/ 	.word	0x00030c30
        /*0b80*/ 	.short	0x010a
        /*0b82*/ 	.byte	0x3f
	.zero		1


	//   ....[48]....
        /*0b84*/ 	.word	0x00011bf0
        /*0b88*/ 	.word	0x0000000f
        /*0b8c*/ 	.word	0x00030c20
        /*0b90*/ 	.short	0x010a
        /*0b92*/ 	.byte	0x3f
	.zero		1


	//   ....[49]....
        /*0b94*/ 	.word	0x00011c40
        /*0b98*/ 	.word	0x0000000f
        /*0b9c*/ 	.word	0x00030c40
        /*0ba0*/ 	.short	0x010a
        /*0ba2*/ 	.byte	0x3f
	.zero		1


	//   ....[50]....
        /*0ba4*/ 	.word	0x00011c90
        /*0ba8*/ 	.word	0x0000000f
        /*0bac*/ 	.word	0x00030c28
        /*0bb0*/ 	.short	0x010a
        /*0bb2*/ 	.byte	0x3f
	.zero		1


	//   ....[51]....
        /*0bb4*/ 	.word	0x00011ce0
        /*0bb8*/ 	.word	0x0000000f
        /*0bbc*/ 	.word	0x00030c48
        /*0bc0*/ 	.short	0x010a
        /*0bc2*/ 	.byte	0x3f
	.zero		1


	//   ....[52]....
        /*0bc4*/ 	.word	0x00011d40
        /*0bc8*/ 	.word	0x0000000f
        /*0bcc*/ 	.word	0x00030c20
        /*0bd0*/ 	.short	0x010a
        /*0bd2*/ 	.byte	0x3f
	.zero		1


	//   ....[53]....
        /*0bd4*/ 	.word	0x00011d90
        /*0bd8*/ 	.word	0x0000000f
        /*0bdc*/ 	.word	0x00030c40
        /*0be0*/ 	.short	0x010a
        /*0be2*/ 	.byte	0x3f
	.zero		1


	//   ....[54]....
        /*0be4*/ 	.word	0x00011de0
        /*0be8*/ 	.word	0x0000000f
        /*0bec*/ 	.word	0x00030c28
        /*0bf0*/ 	.short	0x010a
        /*0bf2*/ 	.byte	0x3f
	.zero		1


	//   ....[55]....
        /*0bf4*/ 	.word	0x00011e30
        /*0bf8*/ 	.word	0x00000003
        /*0bfc*/ 	.word	0x00030c40
        /*0c00*/ 	.short	0x010a
        /*0c02*/ 	.byte	0x3f
	.zero		1


	//   ....[56]....
        /*0c04*/ 	.word	0x00011f00
        /*0c08*/ 	.word	0x00000007
        /*0c0c*/ 	.word	0x00000000
        /*0c10*/ 	.short	0x010a
        /*0c12*/ 	.byte	0x3f
	.zero		1


	//   ....[57]....
        /*0c14*/ 	.word	0x00011f50
        /*0c18*/ 	.word	0x00000003
        /*0c1c*/ 	.word	0x00000000
        /*0c20*/ 	.short	0x010a
        /*0c22*/ 	.byte	0x3f
	.zero		1


	//   ....[58]....
        /*0c24*/ 	.word	0x00011fa0
        /*0c28*/ 	.word	0x00000005
        /*0c2c*/ 	.word	0x00000000
        /*0c30*/ 	.short	0x010a
        /*0c32*/ 	.byte	0x3f
	.zero		1


	//----- nvinfo : EIATTR_NUM_MBARRIERS
	.align		4
.L_1482:
        /*0c34*/ 	.byte	0x03, 0x38
        /*0c36*/ 	.short	0x0009


	//----- nvinfo : EIATTR_EXIT_INSTR_OFFSETS
	.align		4
        /*0c38*/ 	.byte	0x04, 0x1c
        /*0c3a*/ 	.short	(.L_1484 - .L_1483)


	//   ....[0]....
.L_1483:
        /*0c3c*/ 	.word	0x00011930


	//----- nvinfo : EIATTR_MAX_THREADS
	.align		4
.L_1484:
        /*0c40*/ 	.byte	0x04, 0x05
        /*0c42*/ 	.short	(.L_1486 - .L_1485)
.L_1485:
        /*0c44*/ 	.word	0x00000180
        /*0c48*/ 	.word	0x00000001
        /*0c4c*/ 	.word	0x00000001


	//----- nvinfo : EIATTR_CRS_STACK_SIZE
	.align		4
.L_1486:
        /*0c50*/ 	.byte	0x04, 0x1e
        /*0c52*/ 	.short	(.L_1488 - .L_1487)
.L_1487:
        /*0c54*/ 	.word	0x00000000


	//----- nvinfo : EIATTR_CBANK_PARAM_SIZE
	.align		4
.L_1488:
        /*0c58*/ 	.byte	0x03, 0x19
        /*0c5a*/ 	.short	0x06f0


	//----- nvinfo : EIATTR_PARAM_CBANK
	.align		4
        /*0c5c*/ 	.byte	0x04, 0x0a
        /*0c5e*/ 	.short	(.L_1490 - .L_1489)
	.align		4
.L_1489:
        /*0c60*/ 	.word	index@(.nv.constant0._ZN7cutlass13device_kernelIN5flash11enable_sm90INS1_16FlashAttnBwdSm90INS1_25CollectiveMainloopBwdSm90ILi2ELi2ELi2EN4cute5tupleIJNS5_1CILi1EEES8_S8_EEENS6_IJNS7_ILi128EEESA_NS7_ILi64EEEEEENS_10bfloat16_tEfNS_4arch4Sm90ELb0ELb1ELb0ELb1ELb0ELb1ELb0ELb0ELi2ELi1ELi2ELi2ELb0EEENS1_24CollectiveEpilogueBwdGQAISC_fSF_Li256ELb1ELb0EEENS1_19SingleTileSchedulerILb1ELb0ELb0ELi128EEEEEEEEEvNT_6ParamsE)
        /*0c64*/ 	.short	0x0210
        /*0c66*/ 	.short	0x06f0


	//----- nvinfo : EIATTR_SW_WAR
	.align		4
.L_1490:
        /*0c68*/ 	.byte	0x04, 0x36
        /*0c6a*/ 	.short	(.L_1492 - .L_1491)
.L_1491:
        /*0c6c*/ 	.word	0x00000008
.L_1492:


//--------------------- .nv.info._ZN7cutlass13device_kernelIN5flash11enable_sm90INS1_16FlashAttnBwdSm90INS1_25CollectiveMainloopBwdSm90ILi2ELi2ELi2EN4cute5tupleIJNS5_1CILi1EEES8_S8_EEENS6_IJNS7_ILi128EEESA_NS7_ILi64EEEEEENS_10bfloat16_tEfNS_4arch4Sm90ELb0ELb1ELb0ELb1ELb1ELb1ELb0ELb0ELi2ELi1ELi2ELi2ELb0EEENS1_24CollectiveEpilogueBwdGQAISC_fSF_Li256ELb1ELb1EEENS1_19SingleTileSchedulerILb1ELb0ELb0ELi128EEEEEEEEEvNT_6ParamsE --------------------------
	.section	.nv.info._ZN7cutlass13device_kernelIN5flash11enable_sm90INS1_16FlashAttnBwdSm90INS1_25CollectiveMainloopBwdSm90ILi2ELi2ELi2EN4cute5tupleIJNS5_1CILi1EEES8_S8_EEENS6_IJNS7_ILi128EEESA_NS7_ILi64EEEEEENS_10bfloat16_tEfNS_4arch4Sm90ELb0ELb1ELb0ELb1ELb1ELb1ELb0ELb0ELi2ELi1ELi2ELi2ELb0EEENS1_24CollectiveEpilogueBwdGQAISC_fSF_Li256ELb1ELb1EEENS1_19SingleTileSchedulerILb1ELb0ELb0ELi128EEEEEEEEEvNT_6ParamsE,"",@"SHT_CUDA_INFO"
	.sectionflags	@""
	.align	4


	//----- nvinfo : EIATTR_CUDA_API_VERSION
	.align		4
        /*0000*/ 	.byte	0x04, 0x37
        /*0002*/ 	.short	(.L_1494 - .L_1493)
.L_1493:
        /*0004*/ 	.word	0x00000082


	//----- nvinfo : EIATTR_KPARAM_INFO
	.align		4
.L_1494:
        /*0008*/ 	.byte	0x04, 0x17
        /*000a*/ 	.short	(.L_1496 - .L_1495)
.L_1495:
        /*000c*/ 	.word	0x00000000
        /*0010*/ 	.short	0x0000
        /*0012*/ 	.short	0x0070
        /*0014*/ 	.byte	0x00, 0xf0, 0x01, 0x1a


	//----- nvinfo : EIATTR_SPARSE_MMA_MASK
	.align		4
.L_1496:
        /*0018*/ 	.byte	0x03, 0x50
        /*001a*/ 	.short	0x0000


	//----- nvinfo : EIATTR_MAXREG_COUNT
	.align		4
        /*001c*/ 	.byte	0x03, 0x1b
        /*001e*/ 	.short	0x00a8


	//----- nvinfo : EIATTR_NUM_BARRIERS
	.align		4
        /*0020*/ 	.byte	0x02, 0x4c
        /*0022*/ 	.byte	0x10
	.zero		1


	//----- nvinfo : EIATTR_EXTERNS
	.align		4
        /*0024*/ 	.byte	0x04, 0x0f
        /*0026*/ 	.short	(.L_1498 - .L_1497)


	//   ....[0]....
	.align		4
.L_1497:
        /*0028*/ 	.word	index@(__assertfail)


	//----- nvinfo : EIATTR_ANNOTATIONS
	.align		4
.L_1498:
        /*002c*/ 	.byte	0x04, 0x55
        /*002e*/ 	.short	(.L_1500 - .L_1499)


	//   ....[0]....
.L_1499:
        /* <DEDUP_REMOVED lines=31> */


	//----- nvinfo : EIATTR_MERCURY_ISA_VERSION
	.align		4
.L_1500:
        /*0210*/ 	.byte	0x03, 0x5f
        /*0212*/ 	.short	0x0101


	//----- nvinfo : EIATTR_INT_WARP_WIDE_INSTR_OFFSETS
	.align		4
        /*0214*/ 	.byte	0x04, 0x31
        /*0216*/ 	.short	(.L_1502 - .L_1501)


	//   ....[0]....
.L_1501:
        /*0218*/ 	.word	0x00000190


	//   ....[1]....
        /*021c*/ 	.word	0x000001c0


	//   ....[2]....
        /*0220*/ 	.word	0x0000f5b0


	//   ....[3]....
        /*0224*/ 	.word	0x0000fc00


	//   ....[4]....
        /*0228*/ 	.word	0x000100b0


	//   ....[5]....
        /*022c*/ 	.word	0x00010370


	//   ....[6]....
        /*0230*/ 	.word	0x000105d0


	//   ....[7]....
        /*0234*/ 	.word	0x00010760


	//----- nvinfo : EIATTR_COOP_GROUP_MASK_REGIDS
	.align		4
.L_1502:
        /*0238*/ 	.byte	0x04, 0x29
        /*023a*/ 	.short	(.L_1504 - .L_1503)


	//   ....[0]....
.L_1503:
        /*023c*/ 	.word	0xffffffff


	//   ....[1]....
        /*0240*/ 	.word	0xffffffff


	//   ....[2]....
        /*0244*/ 	.word	0xffffffff


	//   ....[3]....
        /*0248*/ 	.word	0xffffffff


	//   ....[4]....
        /*024c*/ 	.word	0xffffffff


	//   ....[5]....
        /*0250*/ 	.word	0xffffffff


	//   ....[6]....
        /*0254*/ 	.word	0xffffffff


	//   ....[7]....
        /*0258*/ 	.word	0xffffffff


	//   ....[8]....
        /*025c*/ 	.word	0xffffffff


	//   ....[9]....
        /*0260*/ 	.word	0xffffffff


	//   ....[10]....
        /*0264*/ 	.word	0xffffffff


	//   ....[11]....
        /*0268*/ 	.word	0xffffffff


	//   ....[12]....
        /*026c*/ 	.word	0xffffffff


	//   ....[13]....
        /*0270*/ 	.word	0xffffffff


	//   ....[14]....
        /*0274*/ 	.word	0xffffffff


	//   ....[15]....
        /*0278*/ 	.word	0xffffffff


	//   ....[16]....
        /*027c*/ 	.word	0xffffffff


	//   ....[17]....
        /*0280*/ 	.word	0xffffffff


	//   ....[18]....
        /*0284*/ 	.word	0xffffffff


	//   ....[19]....
        /*0288*/ 	.word	0xffffffff


	//   ....[20]....
        /*028c*/ 	.word	0xffffffff


	//   ....[21]....
        /*0290*/ 	.word	0xffffffff


	//   ....[22]....
        /*0294*/ 	.word	0xffffffff


	//   ....[23]....
        /*0298*/ 	.word	0xffffffff


	//   ....[24]....
        /*029c*/ 	.word	0xffffffff


	//   ....[25]....
        /*02a0*/ 	.word	0xffffffff


	//   ....[26]....
        /*02a4*/ 	.word	0xffffffff


	//   ....[27]....
        /*02a8*/ 	.word	0xffffffff


	//   ....[28]....
        /*02ac*/ 	.word	0xffffffff


	//   ....[29]....
        /*02b0*/ 	.word	0xffffffff


	//   ....[30]....
        /*02b4*/ 	.word	0xffffffff


	//   ....[31]....
        /*02b8*/ 	.word	0xffffffff


	//   ....[32]....
        /*02bc*/ 	.word	0xffffffff


	//   ....[33]....
        /*02c0*/ 	.word	0xffffffff


	//   ....[34]....
        /*02c4*/ 	.word	0xffffffff


	//   ....[35]....
        /*02c8*/ 	.word	0xffffffff


	//   ....[36]....
        /*02cc*/ 	.word	0xffffffff


	//   ....[37]....
        /*02d0*/ 	.word	0xffffffff


	//   ....[38]....
        /*02d4*/ 	.word	0xffffffff


	//   ....[39]....
        /*02d8*/ 	.word	0xffffffff


	//   ....[40]....
        /*02dc*/ 	.word	0xffffffff


	//   ....[41]....
        /*02e0*/ 	.word	0xffffffff


	//   ....[42]....
        /*02e4*/ 	.word	0xffffffff


	//   ....[43]....
        /*02e8*/ 	.word	0xffffffff


	//   ....[44]....
        /*02ec*/ 	.word	0xffffffff


	//   ....[45]....
        /*02f0*/ 	.word	0xffffffff


	//   ....[46]....
        /*02f4*/ 	.word	0xffffffff


	//   ....[47]....
        /*02f8*/ 	.word	0xffffffff


	//   ....[48]....
        /*02fc*/ 	.word	0xffffffff


	//   ....[49]....
        /*0300*/ 	.word	0xffffffff


	//   ....[50]....
        /*0304*/ 	.word	0xffffffff


	//   ....[51]....
        /*0308*/ 	.word	0xffffffff


	//   ....[52]....
        /*030c*/ 	.word	0xffffffff


	//   ....[53]....
        /*0310*/ 	.word	0xffffffff


	//   ....[54]....
        /*0314*/ 	.word	0xffffffff


	//   ....[55]....
        /*0318*/ 	.word	0xffffffff


	//   ....[56]....
        /*031c*/ 	.word	0xffffffff


	//   ....[57]....
        /*0320*/ 	.word	0xffffffff


	//   ....[58]....
        /*0324*/ 	.word	0xffffffff


	//   ....[59]....
        /*0328*/ 	.word	0xffffffff


	//   ....[60]....
        /*032c*/ 	.word	0xffffffff


	//   ....[61]....
        /*0330*/ 	.word	0xffffffff


	//   ....[62]....
        /*0334*/ 	.word	0xffffffff


	//   ....[63]....
        /*0338*/ 	.word	0xffffffff


	//   ....[64]....
        /*033c*/ 	.word	0xffffffff


	//   ....[65]....
        /*0340*/ 	.word	0xffffffff


	//   ....[66]....
        /*0344*/ 	.word	0xffffffff


	//   ....[67]....
        /*0348*/ 	.word	0xffffffff


	//   ....[68]....
        /*034c*/ 	.word	0xffffffff


	//   ....[69]....
        /*0350*/ 	.word	0xffffffff


	//   ....[70]....
        /*0354*/ 	.word	0xffffffff


	//   ....[71]....
        /*0358*/ 	.word	0xffffffff


	//   ....[72]....
        /*035c*/ 	.word	0xffffffff


	//   ....[73]....
        /*0360*/ 	.word	0xffffffff


	//   ....[74]....
        /*0364*/ 	.word	0xffffffff


	//   ....[75]....
        /*0368*/ 	.word	0xffffffff


	//   ....[76]....
        /*036c*/ 	.word	0xffffffff


	//   ....[77]....
        /*0370*/ 	.word	0xffffffff


	//   ....[78]....
        /*0374*/ 	.word	0xffffffff


	//   ....[79]....
        /*0378*/ 	.word	0xffffffff


	//   ....[80]....
        /*037c*/ 	.word	0xffffffff


	//   ....[81]....
        /*0380*/ 	.word	0xffffffff


	//   ....[82]....
        /*0384*/ 	.word	0xffffffff


	//   ....[83]....
        /*0388*/ 	.word	0xffffffff


	//   ....[84]....
        /*038c*/ 	.word	0xffffffff


	//   ....[85]....
        /*0390*/ 	.word	0xffffffff


	//   ....[86]....
        /*0394*/ 	.word	0xffffffff


	//   ....[87]....
        /*0398*/ 	.word	0xffffffff


	//   ....[88]....
        /*039c*/ 	.word	0xffffffff


	//   ....[89]....
        /*03a0*/ 	.word	0xffffffff


	//   ....[90]....
        /*03a4*/ 	.word	0xffffffff


	//   ....[91]....
        /*03a8*/ 	.word	0xffffffff


	//   ....[92]....
        /*03ac*/ 	.word	0xffffffff


	//   ....[93]....
        /*03b0*/ 	.word	0xffffffff


	//   ....[94]....
        /*03b4*/ 	.word	0xffffffff


	//   ....[95]....
        /*03b8*/ 	.word	0xffffffff


	//   ....[96]....
        /*03bc*/ 	.word	0xffffffff


	//   ....[97]....
        /*03c0*/ 	.word	0xffffffff


	//   ....[98]....
        /*03c4*/ 	.word	0xffffffff


	//   ....[99]....
        /*03c8*/ 	.word	0xffffffff


	//   ....[100]....
        /*03cc*/ 	.word	0xffffffff


	//   ....[101]....
        /*03d0*/ 	.word	0xffffffff


	//   ....[102]....
        /*03d4*/ 	.word	0xffffffff


	//   ....[103]....
        /*03d8*/ 	.word	0xffffffff


	//   ....[104]....
        /*03dc*/ 	.word	0xffffffff


	//   ....[105]....
        /*03e0*/ 	.word	0xffffffff


	//   ....[106]....
        /*03e4*/ 	.word	0xffffffff


	//   ....[107]....
        /*03e8*/ 	.word	0xffffffff


	//   ....[108]....
        /*03ec*/ 	.word	0xffffffff


	//   ....[109]....
        /*03f0*/ 	.word	0xffffffff


	//   ....[110]....
        /*03f4*/ 	.word	0xffffffff


	//   ....[111]....
        /*03f8*/ 	.word	0xffffffff


	//   ....[112]....
        /*03fc*/ 	.word	0xffffffff


	//   ....[113]....
        /*0400*/ 	.word	0xffffffff


	//   ....[114]....
        /*0404*/ 	.word	0xffffffff


	//   ....[115]....
        /*0408*/ 	.word	0xffffffff


	//   ....[116]....
        /*040c*/ 	.word	0xffffffff


	//   ....[117]....
        /*0410*/ 	.word	0xffffffff


	//   ....[118]....
        /*0414*/ 	.word	0xffffffff


	//   ....[119]....
        /*0418*/ 	.word	0xffffffff


	//   ....[120]....
        /*041c*/ 	.word	0xffffffff


	//   ....[121]....
        /*0420*/ 	.word	0xffffffff


	//   ....[122]....
        /*0424*/ 	.word	0xffffffff


	//   ....[123]....
        /*0428*/ 	.word	0xffffffff


	//   ....[124]....
        /*042c*/ 	.word	0xffffffff


	//   ....[125]....
        /*0430*/ 	.word	0xffffffff


	//   ....[126]....
        /*0434*/ 	.word	0xffffffff


	//   ....[127]....
        /*0438*/ 	.word	0xffffffff


	//   ....[128]....
        /*043c*/ 	.word	0xffffffff


	//   ....[129]....
        /*0440*/ 	.word	0xffffffff


	//   ....[130]....
        /*0444*/ 	.word	0xffffffff


	//   ....[131]....
        /*0448*/ 	.word	0xffffffff


	//   ....[132]....
        /*044c*/ 	.word	0xffffffff


	//   ....[133]....
        /*0450*/ 	.word	0xffffffff


	//   ....[134]....
        /*0454*/ 	.word	0xffffffff


	//   ....[135]....
        /*0458*/ 	.word	0xffffffff


	//   ....[136]....
        /*045c*/ 	.word	0xffffffff


	//   ....[137]....
        /*0460*/ 	.word	0xffffffff


	//   ....[138]....
        /*0464*/ 	.word	0xffffffff


	//   ....[139]....
        /*0468*/ 	.word	0xffffffff


	//   ....[140]....
        /*046c*/ 	.word	0xffffffff


	//   ....[141]....
        /*0470*/ 	.word	0xffffffff


	//   ....[142]....
        /*0474*/ 	.word	0xffffffff


	//   ....[143]....
        /*0478*/ 	.word	0xffffffff


	//   ....[144]....
        /*047c*/ 	.word	0xffffffff


	//   ....[145]....
        /*0480*/ 	.word	0xffffffff


	//   ....[146]....
        /*0484*/ 	.word	0xffffffff


	//   ....[147]....
        /*0488*/ 	.word	0xffffffff


	//   ....[148]....
        /*048c*/ 	.word	0xffffffff


	//   ....[149]....
        /*0490*/ 	.word	0xffffffff


	//   ....[150]....
        /*0494*/ 	.word	0xffffffff


	//   ....[151]....
        /*0498*/ 	.word	0xffffffff


	//   ....[152]....
        /*049c*/ 	.word	0xffffffff


	//   ....[153]....
        /*04a0*/ 	.word	0xffffffff


	//   ....[154]....
        /*04a4*/ 	.word	0xffffffff


	//   ....[155]....
        /*04a8*/ 	.word	0xffffffff


	//   ....[156]....
        /*04ac*/ 	.word	0xffffffff


	//   ....[157]....
        /*04b0*/ 	.word	0xffffffff


	//   ....[158]....
        /*04b4*/ 	.word	0xffffffff


	//   ....[159]....
        /*04b8*/ 	.word	0xffffffff


	//   ....[160]....
        /*04bc*/ 	.word	0xffffffff


	//   ....[161]....
        /*04c0*/ 	.word	0xffffffff


	//   ....[162]....
        /*04c4*/ 	.word	0xffffffff


	//   ....[163]....
        /*04c8*/ 	.word	0xffffffff


	//   ....[164]....
        /*04cc*/ 	.word	0xffffffff


	//   ....[165]....
        /*04d0*/ 	.word	0xffffffff


	//   ....[166]....
        /*04d4*/ 	.word	0xffffffff


	//   ....[167]....
        /*04d8*/ 	.word	0xffffffff


	//   ....[168]....
        /*04dc*/ 	.word	0xffffffff


	//   ....[169]....
        /*04e0*/ 	.word	0xffffffff


	//   ....[170]....
        /*04e4*/ 	.word	0xffffffff


	//   ....[171]....
        /*04e8*/ 	.word	0xffffffff


	//   ....[172]....
        /*04ec*/ 	.word	0xffffffff


	//   ....[173]....
        /*04f0*/ 	.word	0xffffffff


	//   ....[174]....
        /*04f4*/ 	.word	0xffffffff


	//   ....[175]....
        /*04f8*/ 	.word	0xffffffff


	//   ....[176]....
        /*04fc*/ 	.word	0xffffffff


	//   ....[177]....
        /*0500*/ 	.word	0xffffffff


	//   ....[178]....
        /*0504*/ 	.word	0xffffffff


	//   ....[179]....
        /*0508*/ 	.word	0xffffffff


	//   ....[180]....
        /*050c*/ 	.word	0xffffffff


	//   ....[181]....
        /*0510*/ 	.word	0xffffffff


	//   ....[182]....
        /*0514*/ 	.word	0xffffffff


	//   ....[183]....
        /*0518*/ 	.word	0xffffffff


	//   ....[184]....
        /*051c*/ 	.word	0xffffffff


	//   ....[185]....
        /*0520*/ 	.word	0xffffffff


	//   ....[186]....
        /*0524*/ 	.word	0xffffffff


	//   ....[187]....
        /*0528*/ 	.word	0xffffffff


	//   ....[188]....
        /*052c*/ 	.word	0xffffffff


	//   ....[189]....
        /*0530*/ 	.word	0xffffffff


	//   ....[190]....
        /*0534*/ 	.word	0xffffffff


	//   ....[191]....
        /*0538*/ 	.word	0xffffffff


	//   ....[192]....
        /*053c*/ 	.word	0xffffffff


	//   ....[193]....
        /*0540*/ 	.word	0xffffffff


	//   ....[194]....
        /*0544*/ 	.word	0xffffffff


	//   ....[195]....
        /*0548*/ 	.word	0xffffffff


	//   ....[196]....
        /*054c*/ 	.word	0xffffffff


	//   ....[197]....
        /*0550*/ 	.word	0xffffffff


	//   ....[198]....
        /*0554*/ 	.word	0xffffffff


	//   ....[199]....
        /*0558*/ 	.word	0xffffffff


	//   ....[200]....
        /*055c*/ 	.word	0xffffffff


	//   ....[201]....
        /*0560*/ 	.word	0xffffffff


	//   ....[202]....
        /*0564*/ 	.word	0xffffffff


	//   ....[203]....
        /*0568*/ 	.word	0xffffffff


	//   ....[204]....
        /*056c*/ 	.word	0xffffffff


	//   ....[205]....
        /*0570*/ 	.word	0xffffffff


	//   ....[206]....
        /*0574*/ 	.word	0xffffffff


	//   ....[207]....
        /*0578*/ 	.word	0xffffffff


	//   ....[208]....
        /*057c*/ 	.word	0xffffffff


	//   ....[209]....
        /*0580*/ 	.word	0xffffffff


	//   ....[210]....
        /*0584*/ 	.word	0xffffffff


	//   ....[211]....
        /*0588*/ 	.word	0xffffffff


	//   ....[212]....
        /*058c*/ 	.word	0x0500000f


	//   ....[213]....
        /*0590*/ 	.word	0x0500000f


	//   ....[214]....
        /*0594*/ 	.word	0x0500000f


	//   ....[215]....
        /*0598*/ 	.word	0x0500000f


	//   ....[216]....
        /*059c*/ 	.word	0x0500000f


	//   ....[217]....
        /*05a0*/ 	.word	0x0500000f


	//----- nvinfo : EIATTR_COOP_GROUP_INSTR_OFFSETS
	.align		4
.L_1504:
        /*05a4*/ 	.byte	0x04, 0x28
        /*05a6*/ 	.short	(.L_1506 - .L_1505)


	//   ....[0]....
.L_1505:
        /*05a8*/ 	.word	0x00000070


	//   ....[1]....
        /*05ac*/ 	.word	0x000001a0


	//   ....[2]....
        /*05b0*/ 	.word	0x000001f0


	//   ....[3]....
        /*05b4*/ 	.word	0x000003e0


	//   ....[4]....
        /*05b8*/ 	.word	0x00000620


	//   ....[5]....
        /*05bc*/ 	.word	0x00001410


	//   ....[6]....
        /*05c0*/ 	.word	0x00002630


	//   ....[7]....
        /*05c4*/ 	.word	0x000026f0


	//   ....[8]....
        /*05c8*/ 	.word	0x00002720


	//   ....[9]....
        /*05cc*/ 	.word	0x00002850


	//   ....[10]....
        /*05d0*/ 	.word	0x000028f0


	//   ....[11]....
        /*05d4*/ 	.word	0x00002c60


	//   ....[12]....
        /*05d8*/ 	.word	0x00002cb0


	//   ....[13]....
        /*05dc*/ 	.word	0x00002fd0


	//   ....[14]....
        /*05e0*/ 	.word	0x00003150


	//   ....[15]....
        /*05e4*/ 	.word	0x00003200


	//   ....[16]....
        /*05e8*/ 	.word	0x00003240


	//   ....[17]....
        /*05ec*/ 	.word	0x00003270


	//   ....[18]....
        /*05f0*/ 	.word	0x000032b0


	//   ....[19]....
        /*05f4*/ 	.word	0x000033b0


	//   ....[20]....
        /*05f8*/ 	.word	0x000033f0


	//   ....[21]....
        /*05fc*/ 	.word	0x00003590


	//   ....[22]....
        /*0600*/ 	.word	0x000036c0


	//   ....[23]....
        /*0604*/ 	.word	0x00003760


	//   ....[24]....
        /*0608*/ 	.word	0x00003800


	//   ....[25]....
        /*060c*/ 	.word	0x00003840


	//   ....[26]....
        /*0610*/ 	.word	0x00003870


	//   ....[27]....
        /*0614*/ 	.word	0x00003960


	//   ....[28]....
        /*0618*/ 	.word	0x000039a0


	//   ....[29]....
        /*061c*/ 	.word	0x000039e0


	//   ....[30]....
        /*0620*/ 	.word	0x00003a00


	//   ....[31]....
        /*0624*/ 	.word	0x00003a40


	//   ....[32]....
        /*0628*/ 	.word	0x00003af0


	//   ....[33]....
        /*062c*/ 	.word	0x00003b30


	//   ....[34]....
        /*0630*/ 	.word	0x00003b70


	//   ....[35]....
        /*0634*/ 	.word	0x00003bb0


	//   ....[36]....
        /*0638*/ 	.word	0x00003c60


	//   ....[37]....
        /*063c*/ 	.word	0x00003da0


	//   ....[38]....
        /*0640*/ 	.word	0x00003e00


	//   ....[39]....
        /*0644*/ 	.word	0x00003e40


	//   ....[40]....
        /*0648*/ 	.word	0x00003e50


	//   ....[41]....
        /*064c*/ 	.word	0x00003e70


	//   ....[42]....
        /*0650*/ 	.word	0x00003e80


	//   ....[43]....
        /*0654*/ 	.word	0x00003ea0


	//   ....[44]....
        /*0658*/ 	.word	0x00003ec0


	//   ....[45]....
        /*065c*/ 	.word	0x00003f40


	//   ....[46]....
        /*0660*/ 	.word	0x00003fb0


	//   ....[47]....
        /*0664*/ 	.word	0x00003ff0


	//   ....[48]....
        /*0668*/ 	.word	0x00004030


	//   ....[49]....
        /*066c*/ 	.word	0x00004070


	//   ....[50]....
        /*0670*/ 	.word	0x000040d0


	//   ....[51]....
        /*0674*/ 	.word	0x00004110


	//   ....[52]....
        /*0678*/ 	.word	0x00004160


	//   ....[53]....
        /*067c*/ 	.word	0x000041b0


	//   ....[54]....
        /*0680*/ 	.word	0x00004200


	//   ....[55]....
        /*0684*/ 	.word	0x00004260


	//   ....[56]....
        /*0688*/ 	.word	0x000042a0


	//   ....[57]....
        /*068c*/ 	.word	0x000042e0


	//   ....[58]....
        /*0690*/ 	.word	0x00004320


	//   ....[59]....
        /*0694*/ 	.word	0x00004360


	//   ....[60]....
        /*0698*/ 	.word	0x000043a0


	//   ....[61]....
        /*069c*/ 	.word	0x000043e0


	//   ....[62]....
        /*06a0*/ 	.word	0x00004420


	//   ....[63]....
        /*06a4*/ 	.word	0x00004460


	//   ....[64]....
        /*06a8*/ 	.word	0x000044a0


	//   ....[65]....
        /*06ac*/ 	.word	0x000044e0


	//   ....[66]....
        /*06b0*/ 	.word	0x00004520


	//   ....[67]....
        /*06b4*/ 	.word	0x00004560


	//   ....[68]....
        /*06b8*/ 	.word	0x000045a0


	//   ....[69]....
        /*06bc*/ 	.word	0x000045e0


	//   ....[70]....
        /*06c0*/ 	.word	0x00006800


	//   ....[71]....
        /*06c4*/ 	.word	0x00006860


	//   ....[72]....
        /*06c8*/ 	.word	0x000068a0


	//   ....[73]....
        /*06cc*/ 	.word	0x000068d0


	//   ....[74]....
        /*06d0*/ 	.word	0x00006900


	//   ....[75]....
        /*06d4*/ 	.word	0x00006930


	//   ....[76]....
        /*06d8*/ 	.word	0x00006c10


	//   ....[77]....
        /*06dc*/ 	.word	0x00006c20


	//   ....[78]....
        /*06e0*/ 	.word	0x00006c50


	//   ....[79]....
        /*06e4*/ 	.word	0x00006c80


	//   ....[80]....
        /*06e8*/ 	.word	0x00006cc0


	//   ....[81]....
        /*06ec*/ 	.word	0x00006db0


	//   ....[82]....
        /*06f0*/ 	.word	0x00006e90


	//   ....[83]....
        /*06f4*/ 	.word	0x00006ed0


	//   ....[84]....
        /*06f8*/ 	.word	0x00006f10


	//   ....[85]....
        /*06fc*/ 	.word	0x00006f20


	//   ....[86]....
        /*0700*/ 	.word	0x00006f50


	//   ....[87]....
        /*0704*/ 	.word	0x00006f60


	//   ....[88]....
        /*0708*/ 	.word	0x00006f80


	//   ....[89]....
        /*070c*/ 	.word	0x00006fc0


	//   ....[90]....
        /*0710*/ 	.word	0x00007090


	//   ....[91]....
        /*0714*/ 	.word	0x000070d0


	//   ....[92]....
        /*0718*/ 	.word	0x00007110


	//   ....[93]....
        /*071c*/ 	.word	0x00007150


	//   ....[94]....
        /*0720*/ 	.word	0x00007190


	//   ....[95]....
        /*0724*/ 	.word	0x000071e0


	//   ....[96]....
        /*0728*/ 	.word	0x00007220


	//   ....[97]....
        /*072c*/ 	.word	0x00007270


	//   ....[98]....
        /*0730*/ 	.word	0x000072b0


	//   ....[99]....
        /*0734*/ 	.word	0x000073c0


	//   ....[100]....
        /*0738*/ 	.word	0x00007440


	//   ....[101]....
        /*073c*/ 	.word	0x000074a0


	//   ....[102]....
        /*0740*/ 	.word	0x00007880


	//   ....[103]....
        /*0744*/ 	.word	0x00007890


	//   ....[104]....
        /*0748*/ 	.word	0x000078a0


	//   ....[105]....
        /*074c*/ 	.word	0x000078b0


	//   ....[106]....
        /*0750*/ 	.word	0x000078c0


	//   ....[107]....
        /*0754*/ 	.word	0x000078d0


	//   ....[108]....
        /*0758*/ 	.word	0x00007900


	//   ....[109]....
        /*075c*/ 	.word	0x00007930


	//   ....[110]....
        /*0760*/ 	.word	0x00007970


	//   ....[111]....
        /*0764*/ 	.word	0x00007990


	//   ....[112]....
        /*0768*/ 	.word	0x000079d0


	//   ....[113]....
        /*076c*/ 	.word	0x00007a10


	//   ....[114]....
        /*0770*/ 	.word	0x00007a50


	//   ....[115]....
        /*0774*/ 	.word	0x00007a60


	//   ....[116]....
        /*0778*/ 	.word	0x00007a90


	//   ....[117]....
        /*077c*/ 	.word	0x00007ad0


	//   ....[118]....
        /*0780*/ 	.word	0x00007b00


	//   ....[119]....
        /*0784*/ 	.word	0x00007b20


	//   ....[120]....
        /*0788*/ 	.word	0x00007b50


	//   ....[121]....
        /*078c*/ 	.word	0x00007b90


	//   ....[122]....
        /*0790*/ 	.word	0x00007bd0


	//   ....[123]....
        /*0794*/ 	.word	0x00007c10


	//   ....[124]....
        /*0798*/ 	.word	0x00007c50


	//   ....[125]....
        /*079c*/ 	.word	0x00007c60


	//   ....[126]....
        /*07a0*/ 	.word	0x00007ca0


	//   ....[127]....
        /*07a4*/ 	.word	0x00007ce0


	//   ....[128]....
        /*07a8*/ 	.word	0x00007d20


	//   ....[129]....
        /*07ac*/ 	.word	0x00007d30


	//   ....[130]....
        /*07b0*/ 	.word	0x00007d40


	//   ....[131]....
        /*07b4*/ 	.word	0x00007d50


	//   ....[132]....
        /*07b8*/ 	.word	0x00007d90


	//   ....[133]....
        /*07bc*/ 	.word	0x00007dd0


	//   ....[134]....
        /*07c0*/ 	.word	0x0000a230


	//   ....[135]....
        /*07c4*/ 	.word	0x0000a350


	//   ....[136]....
        /*07c8*/ 	.word	0x0000a3b0


	//   ....[137]....
        /*07cc*/ 	.word	0x0000a480


	//   ....[138]....
        /*07d0*/ 	.word	0x0000a4d0


	//   ....[139]....
        /*07d4*/ 	.word	0x0000a5b0


	//   ....[140]....
        /*07d8*/ 	.word	0x0000a610


	//   ....[141]....
        /*07dc*/ 	.word	0x0000a650


	//   ....[142]....
        /*07e0*/ 	.word	0x0000a6d0


	//   ....[143]....
        /*07e4*/ 	.word	0x0000a760


	//   ....[144]....
        /*07e8*/ 	.word	0x0000a7a0


	//   ....[145]....
        /*07ec*/ 	.word	0x0000a860


	//   ....[146]....
        /*07f0*/ 	.word	0x0000a8a0


	//   ....[147]....
        /*07f4*/ 	.word	0x0000a8e0


	//   ....[148]....
        /*07f8*/ 	.word	0x0000a920


	//   ....[149]....
        /*07fc*/ 	.word	0x0000a980


	//   ....[150]....
        /*0800*/ 	.word	0x0000aa80


	//   ....[151]....
        /*0804*/ 	.word	0x0000acf0


	//   ....[152]....
        /*0808*/ 	.word	0x0000ae00


	//   ....[153]....
        /*080c*/ 	.word	0x0000ae40


	//   ....[154]....
        /*0810*/ 	.word	0x0000aed0


	//   ....[155]....
        /*0814*/ 	.word	0x0000b3a0


	//   ....[156]....
        /*0818*/ 	.word	0x0000b4a0


	//   ....[157]....
        /*081c*/ 	.word	0x0000b4d0


	//   ....[158]....
        /*0820*/ 	.word	0x0000b510


	//   ....[159]....
        /*0824*/ 	.word	0x0000b540


	//   ....[160]....
        /*0828*/ 	.word	0x0000b650


	//   ....[161]....
        /*082c*/ 	.word	0x0000b840


	//   ....[162]....
        /*0830*/ 	.word	0x0000b890


	//   ....[163]....
        /*0834*/ 	.word	0x0000b8d0


	//   ....[164]....
        /*0838*/ 	.word	0x0000b910


	//   ....[165]....
        /*083c*/ 	.word	0x0000b920


	//   ....[166]....
        /*0840*/ 	.word	0x0000baf0


	//   ....[167]....
        /*0844*/ 	.word	0x0000bb00


	//   ....[168]....
        /*0848*/ 	.word	0x0000bb10


	//   ....[169]....
        /*084c*/ 	.word	0x0000bb20


	//   ....[170]....
        /*0850*/ 	.word	0x0000bb30


	//   ....[171]....
        /*0854*/ 	.word	0x0000bb40


	//   ....[172]....
        /*0858*/ 	.word	0x0000bb70


	//   ....[173]....
        /*085c*/ 	.word	0x0000bba0


	//   ....[174]....
        /*0860*/ 	.word	0x0000bbe0


	//   ....[175]....
        /*0864*/ 	.word	0x0000bc10


	//   ....[176]....
        /*0868*/ 	.word	0x0000bc50


	//   ....[177]....
        /*086c*/ 	.word	0x0000bc80


	//   ....[178]....
        /*0870*/ 	.word	0x0000bca0


	//   ....[179]....
        /*0874*/ 	.word	0x0000bce0


	//   ....[180]....
        /*0878*/ 	.word	0x0000bcf0


	//   ....[181]....
        /*087c*/ 	.word	0x0000bd70


	//   ....[182]....
        /*0880*/ 	.word	0x0000bda0


	//   ....[183]....
        /*0884*/ 	.word	0x0000bdd0


	//   ....[184]....
        /*0888*/ 	.word	0x0000be20


	//   ....[185]....
        /*088c*/ 	.word	0x0000be60


	//   ....[186]....
        /*0890*/ 	.word	0x0000be70


	//   ....[187]....
        /*0894*/ 	.word	0x0000beb0


	//   ....[188]....
        /*0898*/ 	.word	0x0000bee0


	//   ....[189]....
        /*089c*/ 	.word	0x0000bf20


	//   ....[190]....
        /*08a0*/ 	.word	0x0000bf40


	//   ....[191]....
        /*08a4*/ 	.word	0x0000bf50


	//   ....[192]....
        /*08a8*/ 	.word	0x0000bf60


	//   ....[193]....
        /*08ac*/ 	.word	0x0000bf70


	//   ....[194]....
        /*08b0*/ 	.word	0x0000bf80


	//   ....[195]....
        /*08b4*/ 	.word	0x0000bf90


	//   ....[196]....
        /*08b8*/ 	.word	0x0000bfa0


	//   ....[197]....
        /*08bc*/ 	.word	0x0000bfb0


	//   ....[198]....
        /*08c0*/ 	.word	0x0000e030


	//   ....[199]....
        /*08c4*/ 	.word	0x0000e1d0


	//   ....[200]....
        /*08c8*/ 	.word	0x0000e420


	//   ....[201]....
        /*08cc*/ 	.word	0x0000e5c0


	//   ....[202]....
        /*08d0*/ 	.word	0x0000e6d0


	//   ....[203]....
        /*08d4*/ 	.word	0x0000f1b0


	//   ....[204]....
        /*08d8*/ 	.word	0x0000f4e0


	//   ....[205]....
        /*08dc*/ 	.word	0x0000f860


	//   ....[206]....
        /*08e0*/ 	.word	0x0000fb30


	//   ....[207]....
        /*08e4*/ 	.word	0x0000fd70


	//   ....[208]....
        /*08e8*/ 	.word	0x0000ffe0


	//   ....[209]....
        /*08ec*/ 	.word	0x000102b0


	//   ....[210]....
        /*08f0*/ 	.word	0x000104d0


	//   ....[211]....
        /*08f4*/ 	.word	0x00010660


	//   ....[212]....
        /*08f8*/ 	.word	0x00012d30


	//   ....[213]....
        /*08fc*/ 	.word	0x00012fc0


	//   ....[214]....
        /*0900*/ 	.word	0x00013030


	//   ....[215]....
        /*0904*/ 	.word	0x000130a0


	//   ....[216]....
        /*0908*/ 	.word	0x00013110


	//   ....[217]....
        /*090c*/ 	.word	0x00013180


	//----- nvinfo : EIATTR_REG_RECONFIG
	.align		4
.L_1506:
        /*0910*/ 	.byte	0x01, 0x54
	.zero		2


	//----- nvinfo : EIATTR_SYSCALL_OFFSETS
	.align		4
        /*0914*/ 	.byte	0x04, 0x46
        /*0916*/ 	.short	(.L_1508 - .L_1507)


	//   ....[0]....
.L_1507:
        /*0918*/ 	.word	0x00001070


	//   ....[1]....
        /*091c*/ 	.word	0x00001160


	//   ....[2]....
        /*0920*/ 	.word	0x000012c0


	//   ....[3]....
        /*0924*/ 	.word	0x000013b0


	//----- nvinfo : EIATTR_MBARRIER_INSTR_OFFSETS
	.align		4
.L_1508:
        /*0928*/ 	.byte	0x04, 0x39
        /*092a*/ 	.short	(.L_1510 - .L_1509)


	//   ....[0]....
.L_1509:
        /*092c*/ 	.word	0x00000290
        /*0930*/ 	.word	0x000000ff
        /*0934*/ 	.word	0x00030c00
        /*0938*/ 	.short	0x0100
        /*093a*/ 	.byte	0x06
	.zero		1


	//   ....[1]....
        /*093c*/ 	.word	0x00000390
        /*0940*/ 	.word	0x000000ff
        /*0944*/ 	.word	0x00030c10
        /*0948*/ 	.short	0x0100
        /*094a*/ 	.byte	0x08
	.zero		1


	//   ....[2]....
        /*094c*/ 	.word	0x000003a0
        /*0950*/ 	.word	0x000000ff
        /*0954*/ 	.word	0x00030c20
        /*0958*/ 	.short	0x0100
        /*095a*/ 	.byte	0x08
	.zero		1


	//   ....[3]....
        /*095c*/ 	.word	0x000003b0
        /*0960*/ 	.word	0x000000ff
        /*0964*/ 	.word	0x00030c18
        /*0968*/ 	.short	0x0100
        /*096a*/ 	.byte	0x08
	.zero		1


	//   ....[4]....
        /*096c*/ 	.word	0x000003c0
        /*0970*/ 	.word	0x000000ff
        /*0974*/ 	.word	0x00030c28
        /*0978*/ 	.short	0x0100
        /*097a*/ 	.byte	0x08
	.zero		1


	//   ....[5]....
        /*097c*/ 	.word	0x000004f0
        /*0980*/ 	.word	0x000000ff
        /*0984*/ 	.word	0x00030c30
        /*0988*/ 	.short	0x0100
        /*098a*/ 	.byte	0x08
	.zero		1


	//   ....[6]....
        /*098c*/ 	.word	0x00000500
        /*0990*/ 	.word	0x000000ff
        /*0994*/ 	.word	0x00030c40
        /*0998*/ 	.short	0x0100
        /*099a*/ 	.byte	0x08
	.zero		1


	//   ....[7]....
        /*099c*/ 	.word	0x00000510
        /*09a0*/ 	.word	0x000000ff
        /*09a4*/ 	.word	0x00030c38
        /*09a8*/ 	.short	0x0100
        /*09aa*/ 	.byte	0x08
	.zero		1


	//   ....[8]....
        /*09ac*/ 	.word	0x00000520
        /*09b0*/ 	.word	0x000000ff
        /*09b4*/ 	.word	0x00030c48
        /*09b8*/ 	.short	0x0100
        /*09ba*/ 	.byte	0x08
	.zero		1


	//   ....[9]....
        /*09bc*/ 	.word	0x00001450
        /*09c0*/ 	.word	0x00000010
        /*09c4*/ 	.word	0x00030c00
        /*09c8*/ 	.short	0x010a
        /*09ca*/ 	.byte	0x3f
	.zero		1


	//   ....[10]....
        /*09cc*/ 	.word	0x00001570
        /*09d0*/ 	.word	0x00000010
        /*09d4*/ 	.word	0x00030c00
        /*09d8*/ 	.short	0x010a
        /*09da*/ 	.byte	0x3f
	.zero		1


	//   ....[11]....
        /*09dc*/ 	.word	0x00001fd0
        /*09e0*/ 	.word	0x00000008
        /*09e4*/ 	.word	0x00030c10
        /*09e8*/ 	.short	0x010a
        /*09ea*/ 	.byte	0x3f
	.zero		1


	//   ....[12]....
        /*09ec*/ 	.word	0x00002040
        /*09f0*/ 	.word	0x00000008
        /*09f4*/ 	.word	0x00030c10
        /*09f8*/ 	.short	0x010a
        /*09fa*/ 	.byte	0x3f
	.zero		1


	//   ....[13]....
        /*09fc*/ 	.word	0x00002420
        /*0a00*/ 	.word	0x00000008
        /*0a04*/ 	.word	0x00030c30
        /*0a08*/ 	.short	0x010a
        /*0a0a*/ 	.byte	0x3f
	.zero		1


	//   ....[14]....
        /*0a0c*/ 	.word	0x00002490
        /*0a10*/ 	.word	0x00000008
        /*0a14*/ 	.word	0x00030c30
        /*0a18*/ 	.short	0x010a
        /*0a1a*/ 	.byte	0x3f
	.zero		1


	//   ....[15]....
        /*0a1c*/ 	.word	0x00005520
        /*0a20*/ 	.word	0x00000009
        /*0a24*/ 	.word	0x00000000
        /*0a28*/ 	.short	0x0101
        /*0a2a*/ 	.byte	0x3f
	.zero		1


	//   ....[16]....
        /*0a2c*/ 	.word	0x00005970
        /*0a30*/ 	.word	0x00000008
        /*0a34*/ 	.word	0x00000000
        /*0a38*/ 	.short	0x0101
        /*0a3a*/ 	.byte	0x3f
	.zero		1


	//   ....[17]....
        /*0a3c*/ 	.word	0x00006240
        /*0a40*/ 	.word	0x00000007
        /*0a44*/ 	.word	0x00030c10
        /*0a48*/ 	.short	0x010a
        /*0a4a*/ 	.byte	0x3f
	.zero		1


	//   ....[18]....
        /*0a4c*/ 	.word	0x000062c0
        /*0a50*/ 	.word	0x00000007
        /*0a54*/ 	.word	0x00030c10
        /*0a58*/ 	.short	0x010a
        /*0a5a*/ 	.byte	0x3f
	.zero		1


	//   ....[19]....
        /*0a5c*/ 	.word	0x000066d0
        /*0a60*/ 	.word	0x00000007
        /*0a64*/ 	.word	0x00030c30
        /*0a68*/ 	.short	0x010a
        /*0a6a*/ 	.byte	0x3f
	.zero		1


	//   ....[20]....
        /*0a6c*/ 	.word	0x00006760
        /*0a70*/ 	.word	0x00000007
        /*0a74*/ 	.word	0x00030c30
        /*0a78*/ 	.short	0x010a
        /*0a7a*/ 	.byte	0x3f
	.zero		1


	//   ....[21]....
        /*0a7c*/ 	.word	0x00008f30
        /*0a80*/ 	.word	0x00000008
        /*0a84*/ 	.word	0x00000000
        /*0a88*/ 	.short	0x0101
        /*0a8a*/ 	.byte	0x3f
	.zero		1


	//   ....[22]....
        /*0a8c*/ 	.word	0x00009390
        /*0a90*/ 	.word	0x00000007
        /*0a94*/ 	.word	0x00000000
        /*0a98*/ 	.short	0x0101
        /*0a9a*/ 	.byte	0x3f
	.zero		1


	//   ....[23]....
        /*0a9c*/ 	.word	0x00009bf0
        /*0aa0*/ 	.word	0x00000007
        /*0aa4*/ 	.word	0x00030c10
        /*0aa8*/ 	.short	0x010a
        /*0aaa*/ 	.byte	0x3f
	.zero		1


	//   ....[24]....
        /*0aac*/ 	.word	0x00009c70
        /*0ab0*/ 	.word	0x00000007
        /*0ab4*/ 	.word	0x00030c10
        /*0ab8*/ 	.short	0x010a
        /*0aba*/ 	.byte	0x3f
	.zero		1


	//   ....[25]....
        /*0abc*/ 	.word	0x0000a070
        /*0ac0*/ 	.word	0x00000007
        /*0ac4*/ 	.word	0x00030c30
        /*0ac8*/ 	.short	0x010a
        /*0aca*/ 	.byte	0x3f
	.zero		1


	//   ....[26]....
        /*0acc*/ 	.word	0x0000a100
        /*0ad0*/ 	.word	0x00000007
        /*0ad4*/ 	.word	0x00030c30
        /*0ad8*/ 	.short	0x010a
        /*0ada*/ 	.byte	0x3f
	.zero		1


	//   ....[27]....
        /*0adc*/ 	.word	0x0000d230
        /*0ae0*/ 	.word	0x00000008
        /*0ae4*/ 	.word	0x00000000
        /*0ae8*/ 	.short	0x0101
        /*0aea*/ 	.byte	0x3f
	.zero		1


	//   ....[28]....
        /*0aec*/ 	.word	0x0000d6a0
        /*0af0*/ 	.word	0x00000007
        /*0af4*/ 	.word	0x00000000
        /*0af8*/ 	.short	0x0101
        /*0afa*/ 	.byte	0x3f
	.zero		1


	//   ....[29]....
        /*0afc*/ 	.word	0x00011360
        /*0b00*/ 	.word	0x0000000f
        /*0b04*/ 	.word	0x00030c20
        /*0b08*/ 	.short	0x010a
        /*0b0a*/ 	.byte	0x3f
	.zero		1


	//   ....[30]....
        /*0b0c*/ 	.word	0x00011950
        /*0b10*/ 	.word	0x0000000f
        /*0b14*/ 	.word	0x00030c40
        /*0b18*/ 	.short	0x010a
        /*0b1a*/ 	.byte	0x3f
	.zero		1


	//   ....[31]....
        /*0b1c*/ 	.word	0x00011bb0
        /*0b20*/ 	.word	0x0000000f
        /*0b24*/ 	.word	0x00030c28
        /*0b28*/ 	.short	0x010a
        /*0b2a*/ 	.byte	0x3f
	.zero		1


	//   ....[32]....
        /*0b2c*/ 	.word	0x00011e10
        /*0b30*/ 	.word	0x0000000f
        /*0b34*/ 	.word	0x00030c48
        /*0b38*/ 	.short	0x010a
        /*0b3a*/ 	.byte	0x3f
	.zero		1


	//   ....[33]....
        /*0b3c*/ 	.word	0x00012010
        /*0b40*/ 	.word	0x0000000f
        /*0b44*/ 	.word	0x00030c20
        /*0b48*/ 	.short	0x010a
        /*0b4a*/ 	.byte	0x3f
	.zero		1


	//   ....[34]....
        /*0b4c*/ 	.word	0x000122e0
        /*0b50*/ 	.word	0x0000000f
        /*0b54*/ 	.word	0x00030c40
        /*0b58*/ 	.short	0x010a
        /*0b5a*/ 	.byte	0x3f
	.zero		1


	//   ....[35]....
        /*0b5c*/ 	.word	0x00012510
        /*0b60*/ 	.word	0x0000000f
        /*0b64*/ 	.word	0x00030c28
        /*0b68*/ 	.short	0x010a
        /*0b6a*/ 	.byte	0x3f
	.zero		1


	//   ....[36]....
        /*0b6c*/ 	.word	0x000127b0
        /*0b70*/ 	.word	0x00000003
        /*0b74*/ 	.word	0x00030c40
        /*0b78*/ 	.short	0x010a
        /*0b7a*/ 	.byte	0x3f
	.zero		1


	//   ....[37]....
        /*0b7c*/ 	.word	0x00012ba0
        /*0b80*/ 	.word	0x00000007
        /*0b84*/ 	.word	0x00000000
        /*0b88*/ 	.short	0x010a
        /*0b8a*/ 	.byte	0x3f
	.zero		1


	//   ....[38]....
        /*0b8c*/ 	.word	0x00012bf0
        /*0b90*/ 	.word	0x00000003
        /*0b94*/ 	.word	0x00000000
        /*0b98*/ 	.short	0x010a
        /*0b9a*/ 	.byte	0x3f
	.zero		1


	//   ....[39]....
        /*0b9c*/ 	.word	0x00012c50
        /*0ba0*/ 	.word	0x00000005
        /*0ba4*/ 	.word	0x00000000
        /*0ba8*/ 	.short	0x010a
        /*0baa*/ 	.byte	0x3f
	.zero		1


	//   ....[40]....
        /*0bac*/ 	.word	0x00012c80
        /*0bb0*/ 	.word	0x00000003
        /*0bb4*/ 	.word	0x00000000
        /*0bb8*/ 	.short	0x010a
        /*0bba*/ 	.byte	0x3f
	.zero		1


	//   ....[41]....
        /*0bbc*/ 	.word	0x00012d60
        /*0bc0*/ 	.word	0x00000010
        /*0bc4*/ 	.word	0x00030c00
        /*0bc8*/ 	.short	0x010a
        /*0bca*/ 	.byte	0x3f
	.zero		1


	//   ....[42]....
        /*0bcc*/ 	.word	0x00012db0
        /*0bd0*/ 	.word	0x00000008
        /*0bd4*/ 	.word	0x00030c10
        /*0bd8*/ 	.short	0x010a
        /*0bda*/ 	.byte	0x3f
	.zero		1


	//   ....[43]....
        /*0bdc*/ 	.word	0x00012e00
        /*0be0*/ 	.word	0x00000008
        /*0be4*/ 	.word	0x00030c30
        /*0be8*/ 	.short	0x010a
        /*0bea*/ 	.byte	0x3f
	.zero		1


	//   ....[44]....
        /*0bec*/ 	.word	0x00012e50
        /*0bf0*/ 	.word	0x00000007
        /*0bf4*/ 	.word	0x00030c10
        /*0bf8*/ 	.short	0x010a
        /*0bfa*/ 	.byte	0x3f
	.zero		1


	//   ....[45]....
        /*0bfc*/ 	.word	0x00012ea0
        /*0c00*/ 	.word	0x00000007
        /*0c04*/ 	.word	0x00030c30
        /*0c08*/ 	.short	0x010a
        /*0c0a*/ 	.byte	0x3f
	.zero		1


	//   ....[46]....
        /*0c0c*/ 	.word	0x00012ef0
        /*0c10*/ 	.word	0x00000007
        /*0c14*/ 	.word	0x00030c10
        /*0c18*/ 	.short	0x010a
        /*0c1a*/ 	.byte	0x3f
	.zero		1


	//   ....[47]....
        /*0c1c*/ 	.word	0x00012f40
        /*0c20*/ 	.word	0x00000007
        /*0c24*/ 	.word	0x00030c30
        /*0c28*/ 	.short	0x010a
        /*0c2a*/ 	.byte	0x3f
	.zero		1


	//   ....[48]....
        /*0c2c*/ 	.word	0x000131c0
        /*0c30*/ 	.word	0x0000000f
        /*0c34*/ 	.word	0x00030c20
        /*0c38*/ 	.short	0x010a
        /*0c3a*/ 	.byte	0x3f
	.zero		1


	//   ....[49]....
        /*0c3c*/ 	.word	0x00013210
        /*0c40*/ 	.word	0x0000000f
        /*0c44*/ 	.word	0x00030c40
        /*0c48*/ 	.short	0x010a
        /*0c4a*/ 	.byte	0x3f
	.zero		1


	//   ....[50]....
        /*0c4c*/ 	.word	0x00013260
        /*0c50*/ 	.word	0x0000000f
        /*0c54*/ 	.word	0x00030c28
        /*0c58*/ 	.short	0x010a
        /*0c5a*/ 	.byte	0x3f
	.zero		1


	//   ....[51]....
        /*0c5c*/ 	.word	0x000132b0
        /*0c60*/ 	.word	0x0000000f
        /*0c64*/ 	.word	0x00030c48
        /*0c68*/ 	.short	0x010a
        /*0c6a*/ 	.byte	0x3f
	.zero		1


	//   ....[52]....
        /*0c6c*/ 	.word	0x00013310
        /*0c70*/ 	.word	0x0000000f
        /*0c74*/ 	.word	0x00030c20
        /*0c78*/ 	.short	0x010a
        /*0c7a*/ 	.byte	0x3f
	.zero		1


	//   ....[53]....
        /*0c7c*/ 	.word	0x00013360
        /*0c80*/ 	.word	0x0000000f
        /*0c84*/ 	.word	0x00030c40
        /*0c88*/ 	.short	0x010a
        /*0c8a*/ 	.byte	0x3f
	.zero		1


	//   ....[54]....
        /*0c8c*/ 	.word	0x000133b0
        /*0c90*/ 	.word	0x0000000f
        /*0c94*/ 	.word	0x00030c28
        /*0c98*/ 	.short	0x010a
        /*0c9a*/ 	.byte	0x3f
	.zero		1


	//   ....[55]....
        /*0c9c*/ 	.word	0x00013400
        /*0ca0*/ 	.word	0x00000003
        /*0ca4*/ 	.word	0x00030c40
        /*0ca8*/ 	.short	0x010a
        /*0caa*/ 	.byte	0x3f
	.zero		1


	//   ....[56]....
        /*0cac*/ 	.word	0x000134d0
        /*0cb0*/ 	.word	0x00000007
        /*0cb4*/ 	.word	0x00000000
        /*0cb8*/ 	.short	0x010a
        /*0cba*/ 	.byte	0x3f
	.zero		1


	//   ....[57]....
        /*0cbc*/ 	.word	0x00013520
        /*0cc0*/ 	.word	0x00000003
        /*0cc4*/ 	.word	0x00000000
        /*0cc8*/ 	.short	0x010a
        /*0cca*/ 	.byte	0x3f
	.zero		1


	//   ....[58]....
        /*0ccc*/ 	.word	0x00013570
        /*0cd0*/ 	.word	0x00000005
        /*0cd4*/ 	.word	0x00000000
        /*0cd8*/ 	.short	0x010a
        /*0cda*/ 	.byte	0x3f
	.zero		1


	//----- nvinfo : EIATTR_NUM_MBARRIERS
	.align		4
.L_1510:
        /*0cdc*/ 	.byte	0x03, 0x38
        /*0cde*/ 	.short	0x0009


	//----- nvinfo : EIATTR_EXIT_INSTR_OFFSETS
	.align		4
        /*0ce0*/ 	.byte	0x04, 0x1c
        /*0ce2*/ 	.short	(.L_1512 - .L_1511)


	//   ....[0]....
.L_1511:
        /*0ce4*/ 	.word	0x00012cd0


	//----- nvinfo : EIATTR_MAX_THREADS
	.align		4
.L_1512:
        /*0ce8*/ 	.byte	0x04, 0x05
        /*0cea*/ 	.short	(.L_1514 - .L_1513)
.L_1513:
        /*0cec*/ 	.word	0x00000180
        /*0cf0*/ 	.word	0x00000001
        /*0cf4*/ 	.word	0x00000001


	//----- nvinfo : EIATTR_CRS_STACK_SIZE
	.align		4
.L_1514:
        /*0cf8*/ 	.byte	0x04, 0x1e
        /*0cfa*/ 	.short	(.L_1516 - .L_1515)
.L_1515:
        /*0cfc*/ 	.word	0x00000000


	//----- nvinfo : EIATTR_CBANK_PARAM_SIZE
	.align		4
.L_1516:
        /*0d00*/ 	.byte	0x03, 0x19
        /*0d02*/ 	.short	0x06f0


	//----- nvinfo : EIATTR_PARAM_CBANK
	.align		4
        /*0d04*/ 	.byte	0x04, 0x0a
        /*0d06*/ 	.short	(.L_1518 - .L_1517)
	.align		4
.L_1517:
        /*0d08*/ 	.word	index@(.nv.constant0._ZN7cutlass13device_kernelIN5flash11enable_sm90INS1_16FlashAttnBwdSm90INS1_25CollectiveMainloopBwdSm90ILi2ELi2ELi2EN4cute5tupleIJNS5_1CILi1EEES8_S8_EEENS6_IJNS7_ILi128EEESA_NS7_ILi64EEEEEENS_10bfloat16_tEfNS_4arch4Sm90ELb0ELb1ELb0ELb1ELb1ELb1ELb0ELb0ELi2ELi1ELi2ELi2ELb0EEENS1_24CollectiveEpilogueBwdGQAISC_fSF_Li256ELb1ELb1EEENS1_19SingleTileSchedulerILb1ELb0ELb0ELi128EEEEEEEEEvNT_6ParamsE)
        /*0d0c*/ 	.short	0x0210
        /*0d0e*/ 	.short	0x06f0


	//----- nvinfo : EIATTR_SW_WAR
	.align		4
.L_1518:
        /*0d10*/ 	.byte	0x04, 0x36
        /*0d12*/ 	.short	(.L_1520 - .L_1519)
.L_1519:
        /*0d14*/ 	.word	0x00000008
.L_1520:


//--------------------- .nv.info._ZN7cutlass13device_kernelIN5flash11enable_sm90INS1_16FlashAttnBwdSm90INS1_25CollectiveMainloopBwdSm90ILi2ELi2ELi2EN4cute5tupleIJNS5_1CILi1EEES8_S8_EEENS6_IJNS7_ILi128EEESA_NS7_ILi64EEEEEENS_10bfloat16_tEfNS_4arch4Sm90ELb1ELb0ELb0ELb0ELb0ELb1ELb0ELb0ELi2ELi1ELi2ELi2ELb0EEENS1_21CollectiveEpilogueBwdISC_SD_SF_Li256ELb0ELb0ELi1EEENS1_25SingleTileBwdLPTSchedulerILb0ELi128ELb0EEEEEEEEEvNT_6ParamsE --------------------------
	.section	.nv.info._ZN7cutlass13device_kernelIN5flash11enable_sm90INS1_16FlashAttnBwdSm90INS1_25CollectiveMainloopBwdSm90ILi2ELi2ELi2EN4cute5tupleIJNS5_1CILi1EEES8_S8_EEENS6_IJNS7_ILi128EEESA_NS7_ILi64EEEEEENS_10bfloat16_tEfNS_4arch4Sm90ELb1ELb0ELb0ELb0ELb0ELb1ELb0ELb0ELi2ELi1ELi2ELi2ELb0EEENS1_21CollectiveEpilogueBwdISC_SD_SF_Li256ELb0ELb0ELi1EEENS1_25SingleTileBwdLPTSchedulerILb0ELi128ELb0EEEEEEEEEvNT_6ParamsE,"",@"SHT_CUDA_INFO"
	.sectionflags	@""
	.align	4


	//----- nvinfo : EIATTR_CUDA_API_VERSION
	.align		4
        /*0000*/ 	.byte	0x04, 0x37
        /*0002*/ 	.short	(.L_1522 - .L_1521)
.L_1521:
        /*0004*/ 	.word	0x00000082


	//----- nvinfo : EIATTR_KPARAM_INFO
	.align		4
.L_1522:
        /*0008*/ 	.byte	0x04, 0x17
        /*000a*/ 	.short	(.L_1524 - .L_1523)
.L_1523:
        /*000c*/ 	.word	0x00000000
        /*0010*/ 	.short	0x0000
        /*0012*/ 	.short	0x0070
        /*0014*/ 	.byte	0x00, 0xf0, 0x01, 0x24


	//----- nvinfo : EIATTR_SPARSE_MMA_MASK
	.align		4
.L_1524:
        /*0018*/ 	.byte	0x03, 0x50
        /*001a*/ 	.short	0x0000


	//----- nvinfo : EIATTR_MAXREG_COUNT
	.align		4
        /*001c*/ 	.byte	0x03, 0x1b
        /*001e*/ 	.short	0x00a8


	//----- nvinfo : EIATTR_NUM_BARRIERS
	.align		4
        /*0020*/ 	.byte	0x02, 0x4c
        /*0022*/ 	.byte	0x10
	.zero		1


	//----- nvinfo : EIATTR_EXTERNS
	.align		4
        /*0024*/ 	.byte	0x04, 0x0f
        /*0026*/ 	.short	(.L_1526 - .L_1525)


	//   ....[0]....
	.align		4
.L_1525:
        /*0028*/ 	.word	index@(__assertfail)


	//----- nvinfo : EIATTR_ANNOTATIONS
	.align		4
.L_1526:
        /*002c*/ 	.byte	0x04, 0x55
        /*002e*/ 	.short	(.L_1528 - .L_1527)


	//   ....[0]....
.L_1527:
        /* <DEDUP_REMOVED lines=32> */


	//----- nvinfo : EIATTR_MERCURY_ISA_VERSION
	.align		4
.L_1528:
        /*0218*/ 	.byte	0x03, 0x5f
        /*021a*/ 	.short	0x0101


	//----- nvinfo : EIATTR_INT_WARP_WIDE_INSTR_OFFSETS
	.align		4
        /*021c*/ 	.byte	0x04, 0x31
        /*021e*/ 	.short	(.L_1530 - .L_1529)


	//   ....[0]....
.L_1529:
        /*0220*/ 	.word	0x000001e0


	//   ....[1]....
        /*0224*/ 	.word	0x000002a0


	//----- nvinfo : EIATTR_COOP_GROUP_MASK_REGIDS
	.align		4
.L_1530:
        /*0228*/ 	.byte	0x04, 0x29
        /*022a*/ 	.short	(.L_1532 - .L_1531)


	//   ....[0]....
.L_1531:
        /*022c*/ 	.word	0xffffffff


	//   ....[1]....
        /*0230*/ 	.word	0xffffffff


	//   ....[2]....
        /*0234*/ 	.word	0xffffffff


	//   ....[3]....
        /*0238*/ 	.word	0xffffffff


	//   ....[4]....
        /*023c*/ 	.word	0xffffffff


	//   ....[5]....
        /*0240*/ 	.word	0xffffffff


	//   ....[6]....
        /*0244*/ 	.word	0xffffffff


	//   ....[7]....
        /*0248*/ 	.word	0xffffffff


	//   ....[8]....
        /*024c*/ 	.word	0xffffffff


	//   ....[9]....
        /*0250*/ 	.word	0xffffffff


	//   ....[10]....
        /*0254*/ 	.word	0xffffffff


	//   ....[11]....
        /*0258*/ 	.word	0xffffffff


	//   ....[12]....
        /*025c*/ 	.word	0xffffffff


	//   ....[13]....
        /*0260*/ 	.word	0xffffffff


	//   ....[14]....
        /*0264*/ 	.word	0xffffffff


	//   ....[15]....
        /*0268*/ 	.word	0xffffffff


	//   ....[16]....
        /*026c*/ 	.word	0xffffffff


	//   ....[17]....
        /*0270*/ 	.word	0xffffffff


	//   ....[18]....
        /*0274*/ 	.word	0xffffffff


	//   ....[19]....
        /*0278*/ 	.word	0xffffffff


	//   ....[20]....
        /*027c*/ 	.word	0xffffffff


	//   ....[21]....
        /*0280*/ 	.word	0xffffffff


	//   ....[22]....
        /*0284*/ 	.word	0xffffffff


	//   ....[23]....
        /*0288*/ 	.word	0xffffffff


	//   ....[24]....
        /*028c*/ 	.word	0xffffffff


	//   ....[25]....
        /*0290*/ 	.word	0xffffffff


	//   ....[26]....
        /*0294*/ 	.word	0xffffffff


	//   ....[27]....
        /*0298*/ 	.word	0xffffffff


	//   ....[28]....
        /*029c*/ 	.word	0xffffffff


	//   ....[29]....
        /*02a0*/ 	.word	0xffffffff


	//   ....[30]....
        /*02a4*/ 	.word	0xffffffff


	//   ....[31]....
        /*02a8*/ 	.word	0xffffffff


	//   ....[32]....
        /*02ac*/ 	.word	0xffffffff


	//   ....[33]....
        /*02b0*/ 	.word	0xffffffff


	//   ....[34]....
        /*02b4*/ 	.word	0xffffffff


	//   ....[35]....
        /*02b8*/ 	.word	0xffffffff


	//   ....[36]....
        /*02bc*/ 	.word	0xffffffff


	//   ....[37]....
        /*02c0*/ 	.word	0xffffffff


	//   ....[38]....
        /*02c4*/ 	.word	0xffffffff


	//   ....[39]....
        /*02c8*/ 	.word	0xffffffff


	//   ....[40]....
        /*02cc*/ 	.word	0xffffffff


	//   ....[41]....
        /*02d0*/ 	.word	0xffffffff


	//   ....[42]....
        /*02d4*/ 	.word	0xffffffff


	//   ....[43]....
        /*02d8*/ 	.word	0xffffffff


	//   ....[44]....
        /*02dc*/ 	.word	0xffffffff


	//   ....[45]....
        /*02e0*/ 	.word	0xffffffff


	//   ....[46]....
        /*02e4*/ 	.word	0xffffffff


	//   ....[47]....
        /*02e8*/ 	.word	0xffffffff


	//   ....[48]....
        /*02ec*/ 	.word	0xffffffff


	//   ....[49]....
        /*02f0*/ 	.word	0xffffffff


	//   ....[50]....
        /*02f4*/ 	.word	0xffffffff


	//   ....[51]....
        /*02f8*/ 	.word	0xffffffff


	//   ....[52]....
        /*02fc*/ 	.word	0xffffffff


	//   ....[53]....
        /*0300*/ 	.word	0xffffffff


	//   ....[54]....
        /*0304*/ 	.word	0xffffffff


	//   ....[55]....
        /*0308*/ 	.word	0xffffffff


	//   ....[56]....
        /*030c*/ 	.word	0xffffffff


	//   ....[57]....
        /*0310*/ 	.word	0xffffffff


	//   ....[58]....
        /*0314*/ 	.word	0xffffffff


	//   ....[59]....
        /*0318*/ 	.word	0xffffffff


	//   ....[60]....
        /*031c*/ 	.word	0xffffffff


	//   ....[61]....
        /*0320*/ 	.word	0xffffffff


	//   ....[62]....
        /*0324*/ 	.word	0xffffffff


	//   ....[63]....
        /*0328*/ 	.word	0xffffffff


	//   ....[64]....
        /*032c*/ 	.word	0xffffffff


	//   ....[65]....
        /*0330*/ 	.word	0xffffffff


	//   ....[66]....
        /*0334*/ 	.word	0xffffffff


	//   ....[67]....
        /*0338*/ 	.word	0xffffffff


	//   ....[68]....
        /*033c*/ 	.word	0xffffffff


	//   ....[69]....
        /*0340*/ 	.word	0xffffffff


	//   ....[70]....
        /*0344*/ 	.word	0xffffffff


	//   ....[71]....
        /*0348*/ 	.word	0xffffffff


	//   ....[72]....
        /*034c*/ 	.word	0xffffffff


	//   ....[73]....
        /*0350*/ 	.word	0xffffffff


	//   ....[74]....
        /*0354*/ 	.word	0xffffffff


	//   ....[75]....
        /*0358*/ 	.word	0xffffffff


	//   ....[76]....
        /*035c*/ 	.word	0xffffffff


	//   ....[77]....
        /*0360*/ 	.word	0xffffffff


	//   ....[78]....
        /*0364*/ 	.word	0xffffffff


	//   ....[79]....
        /*0368*/ 	.word	0xffffffff


	//   ....[80]....
        /*036c*/ 	.word	0xffffffff


	//   ....[81]....
        /*0370*/ 	.word	0xffffffff


	//   ....[82]....
        /*0374*/ 	.word	0xffffffff


	//   ....[83]....
        /*0378*/ 	.word	0xffffffff


	//   ....[84]....
        /*037c*/ 	.word	0xffffffff


	//   ....[85]....
        /*0380*/ 	.word	0xffffffff


	//   ....[86]....
        /*0384*/ 	.word	0xffffffff


	//   ....[87]....
        /*0388*/ 	.word	0xffffffff


	//   ....[88]....
        /*038c*/ 	.word	0xffffffff


	//   ....[89]....
        /*0390*/ 	.word	0xffffffff


	//   ....[90]....
        /*0394*/ 	.word	0xffffffff


	//   ....[91]....
        /*0398*/ 	.word	0xffffffff


	//   ....[92]....
        /*039c*/ 	.word	0xffffffff


	//   ....[93]....
        /*03a0*/ 	.word	0xffffffff


	//   ....[94]....
        /*03a4*/ 	.word	0xffffffff


	//   ....[95]....
        /*03a8*/ 	.word	0xffffffff


	//   ....[96]....
        /*03ac*/ 	.word	0xffffffff


	//   ....[97]....
        /*03b0*/ 	.word	0xffffffff


	//   ....[98]....
        /*03b4*/ 	.word	0xffffffff


	//   ....[99]....
        /*03b8*/ 	.word	0xffffffff


	//   ....[100]....
        /*03bc*/ 	.word	0xffffffff


	//   ....[101]....
        /*03c0*/ 	.word	0xffffffff


	//   ....[102]....
        /*03c4*/ 	.word	0xffffffff


	//   ....[103]....
        /*03c8*/ 	.word	0xffffffff


	//   ....[104]....
        /*03cc*/ 	.word	0xffffffff


	//   ....[105]....
        /*03d0*/ 	.word	0xffffffff


	//   ....[106]....
        /*03d4*/ 	.word	0xffffffff


	//   ....[107]....
        /*03d8*/ 	.word	0xffffffff


	//   ....[108]....
        /*03dc*/ 	.word	0xffffffff


	//   ....[109]....
        /*03e0*/ 	.word	0xffffffff


	//   ....[110]....
        /*03e4*/ 	.word	0xffffffff


	//   ....[111]....
        /*03e8*/ 	.word	0xffffffff


	//   ....[112]....
        /*03ec*/ 	.word	0xffffffff


	//   ....[113]....
        /*03f0*/ 	.word	0xffffffff


	//   ....[114]....
        /*03f4*/ 	.word	0xffffffff


	//   ....[115]....
        /*03f8*/ 	.word	0xffffffff


	//   ....[116]....
        /*03fc*/ 	.word	0xffffffff


	//   ....[117]....
        /*0400*/ 	.word	0xffffffff


	//   ....[118]....
        /*0404*/ 	.word	0xffffffff


	//   ....[119]....
        /*0408*/ 	.word	0xffffffff


	//   ....[120]....
        /*040c*/ 	.word	0xffffffff


	//   ....[121]....
        /*0410*/ 	.word	0xffffffff


	//   ....[122]....
        /*0414*/ 	.word	0xffffffff


	//   ....[123]....
        /*0418*/ 	.word	0xffffffff


	//   ....[124]....
        /*041c*/ 	.word	0xffffffff


	//   ....[125]....
        /*0420*/ 	.word	0xffffffff


	//   ....[126]....
        /*0424*/ 	.word	0xffffffff


	//   ....[127]....
        /*0428*/ 	.word	0xffffffff


	//   ....[128]....
        /*042c*/ 	.word	0xffffffff


	//   ....[129]....
        /*0430*/ 	.word	0xffffffff


	//   ....[130]....
        /*0434*/ 	.word	0xffffffff


	//   ....[131]....
        /*0438*/ 	.word	0xffffffff


	//   ....[132]....
        /*043c*/ 	.word	0xffffffff


	//   ....[133]....
        /*0440*/ 	.word	0xffffffff


	//   ....[134]....
        /*0444*/ 	.word	0xffffffff


	//   ....[135]....
        /*0448*/ 	.word	0xffffffff


	//   ....[136]....
        /*044c*/ 	.word	0x0500000f


	//----- nvinfo : EIATTR_COOP_GROUP_INSTR_OFFSETS
	.align		4
.L_1532:
        /*0450*/ 	.byte	0x04, 0x28
        /*0452*/ 	.short	(.L_1534 - .L_1533)


	//   ....[0]....
.L_1533:
        /*0454*/ 	.word	0x00000060


	//   ....[1]....
        /*0458*/ 	.word	0x000001f0


	//   ....[2]....
        /*045c*/ 	.word	0x00000280


	//   ....[3]....
        /*0460*/ 	.word	0x00000400


	//   ....[4]....
        /*0464*/ 	.word	0x00000670


	//   ....[5]....
        /*0468*/ 	.word	0x00001110


	//   ....[6]....
        /*046c*/ 	.word	0x000021a0


	//   ....[7]....
        /*0470*/ 	.word	0x000022c0


	//   ....[8]....
        /*0474*/ 	.word	0x00002300


	//   ....[9]....
        /*0478*/ 	.word	0x00002340


	//   ....[10]....
        /*047c*/ 	.word	0x00002370


	//   ....[11]....
        /*0480*/ 	.word	0x000023a0


	//   ....[12]....
        /*0484*/ 	.word	0x000023d0


	//   ....[13]....
        /*0488*/ 	.word	0x00002420


	//   ....[14]....
        /*048c*/ 	.word	0x000026d0


	//   ....[15]....
        /*0490*/ 	.word	0x000027e0


	//   ....[16]....
        /*0494*/ 	.word	0x00002880


	//   ....[17]....
        /*0498*/ 	.word	0x00002940


	//   ....[18]....
        /*049c*/ 	.word	0x00002980


	//   ....[19]....
        /*04a0*/ 	.word	0x00002a00


	//   ....[20]....
        /*04a4*/ 	.word	0x00002aa0


	//   ....[21]....
        /*04a8*/ 	.word	0x00002b00


	//   ....[22]....
        /*04ac*/ 	.word	0x00002b90


	//   ....[23]....
        /*04b0*/ 	.word	0x00002c20


	//   ....[24]....
        /*04b4*/ 	.word	0x00002dd0


	//   ....[25]....
        /*04b8*/ 	.word	0x00002e30


	//   ....[26]....
        /*04bc*/ 	.word	0x00002ea0


	//   ....[27]....
        /*04c0*/ 	.word	0x00002ef0


	//   ....[28]....
        /*04c4*/ 	.word	0x00002f60


	//   ....[29]....
        /*04c8*/ 	.word	0x00002f90


	//   ....[30]....
        /*04cc*/ 	.word	0x00002fc0


	//   ....[31]....
        /*04d0*/ 	.word	0x00003020


	//   ....[32]....
        /*04d4*/ 	.word	0x000030d0


	//   ....[33]....
        /*04d8*/ 	.word	0x00003140


	//   ....[34]....
        /*04dc*/ 	.word	0x00003160


	//   ....[35]....
        /*04e0*/ 	.word	0x00003190


	//   ....[36]....
        /*04e4*/ 	.word	0x000031e0


	//   ....[37]....
        /*04e8*/ 	.word	0x00003280


	//   ....[38]....
        /*04ec*/ 	.word	0x00003510


	//   ....[39]....
        /*04f0*/ 	.word	0x00003530


	//   ....[40]....
        /*04f4*/ 	.word	0x00003540


	//   ....[41]....
        /*04f8*/ 	.word	0x00003560


	//   ....[42]....
        /*04fc*/ 	.word	0x00003570


	//   ....[43]....
        /*0500*/ 	.word	0x00003590


	//   ....[44]....
        /*0504*/ 	.word	0x000035c0


	//   ....[45]....
        /*0508*/ 	.word	0x00003600


	//   ....[46]....
        /*050c*/ 	.word	0x00003630


	//   ....[47]....
        /*0510*/ 	.word	0x00003670


	//   ....[48]....
        /*0514*/ 	.word	0x000036a0


	//   ....[49]....
        /*0518*/ 	.word	0x000036e0


	//   ....[50]....
        /*051c*/ 	.word	0x00003710


	//   ....[51]....
        /*0520*/ 	.word	0x00003750


	//   ....[52]....
        /*0524*/ 	.word	0x00003780


	//   ....[53]....
        /*0528*/ 	.word	0x000037c0


	//   ....[54]....
        /*052c*/ 	.word	0x000037f0


	//   ....[55]....
        /*0530*/ 	.word	0x00003830


	//   ....[56]....
        /*0534*/ 	.word	0x00003880


	//   ....[57]....
        /*0538*/ 	.word	0x000038b0


	//   ....[58]....
        /*053c*/ 	.word	0x000038c0


	//   ....[59]....
        /*0540*/ 	.word	0x000038f0


	//   ....[60]....
        /*0544*/ 	.word	0x00003900


	//   ....[61]....
        /*0548*/ 	.word	0x00003910


	//   ....[62]....
        /*054c*/ 	.word	0x00003920


	//   ....[63]....
        /*0550*/ 	.word	0x00003930


	//   ....[64]....
        /*0554*/ 	.word	0x00003940


	//   ....[65]....
        /*0558*/ 	.word	0x00003950


	//   ....[66]....
        /*055c*/ 	.word	0x00003960


	//   ....[67]....
        /*0560*/ 	.word	0x00003970


	//   ....[68]....
        /*0564*/ 	.word	0x00003980


	//   ....[69]....
        /*0568*/ 	.word	0x00003990


	//   ....[70]....
        /*056c*/ 	.word	0x00005e50


	//   ....[71]....
        /*0570*/ 	.word	0x00005e90


	//   ....[72]....
        /*0574*/ 	.word	0x00005f20


	//   ....[73]....
        /*0578*/ 	.word	0x00006050


	//   ....[74]....
        /*057c*/ 	.word	0x000060a0


	//   ....[75]....
        /*0580*/ 	.word	0x000060c0


	//   ....[76]....
        /*0584*/ 	.word	0x000060d0


	//   ....[77]....
        /*0588*/ 	.word	0x00006130


	//   ....[78]....
        /*058c*/ 	.word	0x00006170


	//   ....[79]....
        /*0590*/ 	.word	0x000061f0


	//   ....[80]....
        /*0594*/ 	.word	0x00006270


	//   ....[81]....
        /*0598*/ 	.word	0x00006290


	//   ....[82]....
        /*059c*/ 	.word	0x000062a0


	//   ....[83]....
        /*05a0*/ 	.word	0x000062c0


	//   ....[84]....
        /*05a4*/ 	.word	0x000062d0


	//   ....[85]....
        /*05a8*/ 	.word	0x000062e0


	//   ....[86]....
        /*05ac*/ 	.word	0x00006320


	//   ....[87]....
        /*05b0*/ 	.word	0x00006390


	//   ....[88]....
        /*05b4*/ 	.word	0x00006500


	//   ....[89]....
        /*05b8*/ 	.word	0x00006600


	//   ....[90]....
        /*05bc*/ 	.word	0x00006630


	//   ....[91]....
        /*05c0*/ 	.word	0x00006660


	//   ....[92]....
        /*05c4*/ 	.word	0x00006690


	//   ....[93]....
        /*05c8*/ 	.word	0x000067a0


	//   ....[94]....
        /*05cc*/ 	.word	0x00006800


	//   ....[95]....
        /*05d0*/ 	.word	0x00006840


	//   ....[96]....
        /*05d4*/ 	.word	0x00006880


	//   ....[97]....
        /*05d8*/ 	.word	0x00006900


	//   ....[98]....
        /*05dc*/ 	.word	0x000069b0


	//   ....[99]....
        /*05e0*/ 	.word	0x00006a50


	//   ....[100]....
        /*05e4*/ 	.word	0x00006a60


	//   ....[101]....
        /*05e8*/ 	.word	0x00006a70


	//   ....[102]....
        /*05ec*/ 	.word	0x00006a80


	//   ....[103]....
        /*05f0*/ 	.word	0x00006a90


	//   ....[104]....
        /*05f4*/ 	.word	0x00006bf0


	//   ....[105]....
        /*05f8*/ 	.word	0x00006c20


	//   ....[106]....
        /*05fc*/ 	.word	0x00006c40


	//   ....[107]....
        /*0600*/ 	.word	0x00006c50


	//   ....[108]....
        /*0604*/ 	.word	0x00006c60


	//   ....[109]....
        /*0608*/ 	.word	0x00006c70


	//   ....[110]....
        /*060c*/ 	.word	0x00006c80


	//   ....[111]....
        /*0610*/ 	.word	0x00006c90


	//   ....[112]....
        /*0614*/ 	.word	0x00006ca0


	//   ....[113]....
        /*0618*/ 	.word	0x00006d50


	//   ....[114]....
        /*061c*/ 	.word	0x00006dd0


	//   ....[115]....
        /*0620*/ 	.word	0x00006e10


	//   ....[116]....
        /*0624*/ 	.word	0x00006e40


	//   ....[117]....
        /*0628*/ 	.word	0x00006e60


	//   ....[118]....
        /*062c*/ 	.word	0x00006e80


	//   ....[119]....
        /*0630*/ 	.word	0x00006e90


	//   ....[120]....
        /*0634*/ 	.word	0x00006ea0


	//   ....[121]....
        /*0638*/ 	.word	0x00006eb0


	//   ....[122]....
        /*063c*/ 	.word	0x00006ed0


	//   ....[123]....
        /*0640*/ 	.word	0x00006ee0


	//   ....[124]....
        /*0644*/ 	.word	0x00006ef0


	//   ....[125]....
        /*0648*/ 	.word	0x00006f20


	//   ....[126]....
        /*064c*/ 	.word	0x00006f30


	//   ....[127]....
        /*0650*/ 	.word	0x00006f50


	//   ....[128]....
        /*0654*/ 	.word	0x00006f60


	//   ....[129]....
        /*0658*/ 	.word	0x00006f80


	//   ....[130]....
        /*065c*/ 	.word	0x00006f90


	//   ....[131]....
        /*0660*/ 	.word	0x00006fb0


	//   ....[132]....
        /*0664*/ 	.word	0x00006fc0


	//   ....[133]....
        /*0668*/ 	.word	0x00006fe0


	//   ....[134]....
        /*066c*/ 	.word	0x00009510


	//   ....[135]....
        /*0670*/ 	.word	0x0000a390


	//   ....[136]....
        /*0674*/ 	.word	0x0000d180


	//----- nvinfo : EIATTR_REG_RECONFIG
	.align		4
.L_1534:
        /*0678*/ 	.byte	0x01, 0x54
	.zero		2


	//----- nvinfo : EIATTR_SYSCALL_OFFSETS
	.align		4
        /*067c*/ 	.byte	0x04, 0x46
        /*067e*/ 	.short	(.L_1536 - .L_1535)


	//   ....[0]....
.L_1535:
        /*0680*/ 	.word	0x00000d70


	//   ....[1]....
        /*0684*/ 	.word	0x00000e60


	//   ....[2]....
        /*0688*/ 	.word	0x00000fc0


	//   ....[3]....
        /*068c*/ 	.word	0x000010b0


	//   ....[4]....
        /*0690*/ 	.word	0x00008d80


	//   ....[5]....
        /*0694*/ 	.word	0x00008eb0


	//   ....[6]....
        /*0698*/ 	.word	0x00008fd0


	//   ....[7]....
        /*069c*/ 	.word	0x000090f0


	//----- nvinfo : EIATTR_MBARRIER_INSTR_OFFSETS
	.align		4
.L_1536:
        /*06a0*/ 	.byte	0x04, 0x39
        /*06a2*/ 	.short	(.L_1538 - .L_1537)


	//   ....[0]....
.L_1537:
        /*06a4*/ 	.word	0x000002c0
        /*06a8*/ 	.word	0x000000ff
        /*06ac*/ 	.word	0x00030c00
        /*06b0*/ 	.short	0x0100
        /*06b2*/ 	.byte	0x06
	.zero		1


	//   ....[1]....
        /*06b4*/ 	.word	0x000003b0
        /*06b8*/ 	.word	0x000000ff
        /*06bc*/ 	.word	0x00030c10
        /*06c0*/ 	.short	0x0100
        /*06c2*/ 	.byte	0x08
	.zero		1


	//   ....[2]....
        /*06c4*/ 	.word	0x000003c0
        /*06c8*/ 	.word	0x000000ff
        /*06cc*/ 	.word	0x00030c20
        /*06d0*/ 	.short	0x0100
        /*06d2*/ 	.byte	0x08
	.zero		1


	//   ....[3]....
        /*06d4*/ 	.word	0x000003d0
        /*06d8*/ 	.word	0x000000ff
        /*06dc*/ 	.word	0x00030c18
        /*06e0*/ 	.short	0x0100
        /*06e2*/ 	.byte	0x08
	.zero		1


	//   ....[4]....
        /*06e4*/ 	.word	0x000003e0
        /*06e8*/ 	.word	0x000000ff
        /*06ec*/ 	.word	0x00030c28
        /*06f0*/ 	.short	0x0100
        /*06f2*/ 	.byte	0x08
	.zero		1


	//   ....[5]....
        /*06f4*/ 	.word	0x00000510
        /*06f8*/ 	.word	0x000000ff
        /*06fc*/ 	.word	0x00030c30
        /*0700*/ 	.short	0x0100
        /*0702*/ 	.byte	0x08
	.zero		1


	//   ....[6]....
        /*0704*/ 	.word	0x00000520
        /*0708*/ 	.word	0x000000ff
        /*070c*/ 	.word	0x00030c40
        /*0710*/ 	.short	0x0100
        /*0712*/ 	.byte	0x08
	.zero		1


	//   ....[7]....
        /*0714*/ 	.word	0x00000530
        /*0718*/ 	.word	0x000000ff
        /*071c*/ 	.word	0x00030c38
        /*0720*/ 	.short	0x0100
        /*0722*/ 	.byte	0x08
	.zero		1


	//   ....[8]....
        /*0724*/ 	.word	0x00000540
        /*0728*/ 	.word	0x000000ff
        /*072c*/ 	.word	0x00030c48
        /*0730*/ 	.short	0x0100
        /*0732*/ 	.byte	0x08
	.zero		1


	//   ....[9]....
        /*0734*/ 	.word	0x00001180
        /*0738*/ 	.word	0x000000ec
        /*073c*/ 	.word	0x00030c00
        /*0740*/ 	.short	0x010a
        /*0742*/ 	.byte	0x3f
	.zero		1


	//   ....[10]....
        /*0744*/ 	.word	0x000011a0
        /*0748*/ 	.word	0x000000ec
        /*074c*/ 	.word	0x00030c00
        /*0750*/ 	.short	0x010a
        /*0752*/ 	.byte	0x3f
	.zero		1


	//   ....[11]....
        /*0754*/ 	.word	0x00001b20
        /*0758*/ 	.word	0x00000006
        /*075c*/ 	.word	0x00030c10
        /*0760*/ 	.short	0x010a
        /*0762*/ 	.byte	0x3f
	.zero		1


	//   ....[12]....
        /*0764*/ 	.word	0x00001b90
        /*0768*/ 	.word	0x00000006
        /*076c*/ 	.word	0x00030c10
        /*0770*/ 	.short	0x010a
        /*0772*/ 	.byte	0x3f
	.zero		1


	//   ....[13]....
        /*0774*/ 	.word	0x00001fb0
        /*0778*/ 	.word	0x00000006
        /*077c*/ 	.word	0x00030c30
        /*0780*/ 	.short	0x010a
        /*0782*/ 	.byte	0x3f
	.zero		1


	//   ....[14]....
        /*0784*/ 	.word	0x00002050
        /*0788*/ 	.word	0x00000006
        /*078c*/ 	.word	0x00030c30
        /*0790*/ 	.short	0x010a
        /*0792*/ 	.byte	0x3f
	.zero		1


	//   ....[15]....
        /*0794*/ 	.word	0x00004c10
        /*0798*/ 	.word	0x00000005
        /*079c*/ 	.word	0x00000000
        /*07a0*/ 	.short	0x0101
        /*07a2*/ 	.byte	0x3f
	.zero		1


	//   ....[16]....
        /*07a4*/ 	.word	0x00005060
        /*07a8*/ 	.word	0x00000006
        /*07ac*/ 	.word	0x00000000
        /*07b0*/ 	.short	0x0101
        /*07b2*/ 	.byte	0x3f
	.zero		1


	//   ....[17]....
        /*07b4*/ 	.word	0x00005880
        /*07b8*/ 	.word	0x00000007
        /*07bc*/ 	.word	0x00030c10
        /*07c0*/ 	.short	0x010a
        /*07c2*/ 	.byte	0x3f
	.zero		1


	//   ....[18]....
        /*07c4*/ 	.word	0x00005900
        /*07c8*/ 	.word	0x00000007
        /*07cc*/ 	.word	0x00030c10
        /*07d0*/ 	.short	0x010a
        /*07d2*/ 	.byte	0x3f
	.zero		1


	//   ....[19]....
        /*07d4*/ 	.word	0x00005d10
        /*07d8*/ 	.word	0x00000007
        /*07dc*/ 	.word	0x00030c30
        /*07e0*/ 	.short	0x010a
        /*07e2*/ 	.byte	0x3f
	.zero		1


	//   ....[20]....
        /*07e4*/ 	.word	0x00005da0
        /*07e8*/ 	.word	0x00000007
        /*07ec*/ 	.word	0x00030c30
        /*07f0*/ 	.short	0x010a
        /*07f2*/ 	.byte	0x3f
	.zero		1


	//   ....[21]....
        /*07f4*/ 	.word	0x00008560
        /*07f8*/ 	.word	0x00000008
        /*07fc*/ 	.word	0x00000000
        /*0800*/ 	.short	0x0101
        /*0802*/ 	.byte	0x3f
	.zero		1


	//   ....[22]....
        /*0804*/ 	.word	0x000089c0
        /*0808*/ 	.word	0x00000007
        /*080c*/ 	.word	0x00000000
        /*0810*/ 	.short	0x0101
        /*0812*/ 	.byte	0x3f
	.zero		1


	//   ....[23]....
        /*0814*/ 	.word	0x0000b830
        /*0818*/ 	.word	0x00000000
        /*081c*/ 	.word	0x00030c20
        /*0820*/ 	.short	0x010a
        /*0822*/ 	.byte	0x3f
	.zero		1


	//   ....[24]....
        /*0824*/ 	.word	0x0000bd80
        /*0828*/ 	.word	0x00000000
        /*082c*/ 	.word	0x00030c40
        /*0830*/ 	.short	0x010a
        /*0832*/ 	.byte	0x3f
	.zero		1


	//   ....[25]....
        /*0834*/ 	.word	0x0000bfe0
        /*0838*/ 	.word	0x00000000
        /*083c*/ 	.word	0x00030c28
        /*0840*/ 	.short	0x010a
        /*0842*/ 	.byte	0x3f
	.zero		1


	//   ....[26]....
        /*0844*/ 	.word	0x0000c240
        /*0848*/ 	.word	0x00000000
        /*084c*/ 	.word	0x00030c48
        /*0850*/ 	.short	0x010a
        /*0852*/ 	.byte	0x3f
	.zero		1


	//   ....[27]....
        /*0854*/ 	.word	0x0000c450
        /*0858*/ 	.word	0x00000000
        /*085c*/ 	.word	0x00030c20
        /*0860*/ 	.short	0x010a
        /*0862*/ 	.byte	0x3f
	.zero		1


	//   ....[28]....
        /*0864*/ 	.word	0x0000c700
        /*0868*/ 	.word	0x00000000
        /*086c*/ 	.word	0x00030c40
        /*0870*/ 	.short	0x010a
        /*0872*/ 	.byte	0x3f
	.zero		1


	//   ....[29]....
        /*0874*/ 	.word	0x0000c930
        /*0878*/ 	.word	0x00000000
        /*087c*/ 	.word	0x00030c28
        /*0880*/ 	.short	0x010a
        /*0882*/ 	.byte	0x3f
	.zero		1


	//   ....[30]....
        /*0884*/ 	.word	0x0000cbe0
        /*0888*/ 	.word	0x00000004
        /*088c*/ 	.word	0x00030c40
        /*0890*/ 	.short	0x010a
        /*0892*/ 	.byte	0x3f
	.zero		1


	//   ....[31]....
        /*0894*/ 	.word	0x0000d000
        /*0898*/ 	.word	0x00000007
        /*089c*/ 	.word	0x00000000
        /*08a0*/ 	.short	0x010a
        /*08a2*/ 	.byte	0x3f
	.zero		1


	//   ....[32]....
        /*08a4*/ 	.word	0x0000d050
        /*08a8*/ 	.word	0x00000003
        /*08ac*/ 	.word	0x00000000
        /*08b0*/ 	.short	0x010a
        /*08b2*/ 	.byte	0x3f
	.zero		1


	//   ....[33]....
        /*08b4*/ 	.word	0x0000d0b0
        /*08b8*/ 	.word	0x00000005
        /*08bc*/ 	.word	0x00000000
        /*08c0*/ 	.short	0x010a
        /*08c2*/ 	.byte	0x3f
	.zero		1


	//   ....[34]....
        /*08c4*/ 	.word	0x0000d0e0
        /*08c8*/ 	.word	0x00000003
        /*08cc*/ 	.word	0x00000000
        /*08d0*/ 	.short	0x010a
        /*08d2*/ 	.byte	0x3f
	.zero		1


	//   ....[35]....
        /*08d4*/ 	.word	0x0000d1b0
        /*08d8*/ 	.word	0x000000ec
        /*08dc*/ 	.word	0x00030c00
        /*08e0*/ 	.short	0x010a
        /*08e2*/ 	.byte	0x3f
	.zero		1


	//   ....[36]....
        /*08e4*/ 	.word	0x0000d200
        /*08e8*/ 	.word	0x00000006
        /*08ec*/ 	.word	0x00030c10
        /*08f0*/ 	.short	0x010a
        /*08f2*/ 	.byte	0x3f
	.zero		1


	//   ....[37]....
        /*08f4*/ 	.word	0x0000d250
        /*08f8*/ 	.word	0x00000006
        /*08fc*/ 	.word	0x00030c30
        /*0900*/ 	.short	0x010a
        /*0902*/ 	.byte	0x3f
	.zero		1


	//   ....[38]....
        /*0904*/ 	.word	0x0000d2a0
        /*0908*/ 	.word	0x00000007
        /*090c*/ 	.word	0x00030c10
        /*0910*/ 	.short	0x010a
        /*0912*/ 	.byte	0x3f
	.zero		1


	//   ....[39]....
        /*0914*/ 	.word	0x0000d2f0
        /*0918*/ 	.word	0x00000007
        /*091c*/ 	.word	0x00030c30
        /*0920*/ 	.short	0x010a
        /*0922*/ 	.byte	0x3f
	.zero		1


	//   ....[40]....
        /*0924*/ 	.word	0x0000d340
        /*0928*/ 	.word	0x00000000
        /*092c*/ 	.word	0x00030c20
        /*0930*/ 	.short	0x010a
        /*0932*/ 	.byte	0x3f
	.zero		1


	//   ....[41]....
        /*0934*/ 	.word	0x0000d390
        /*0938*/ 	.word	0x00000000
        /*093c*/ 	.word	0x00030c40
        /*0940*/ 	.short	0x010a
        /*0942*/ 	.byte	0x3f
	.zero		1


	//   ....[42]....
        /*0944*/ 	.word	0x0000d3e0
        /*0948*/ 	.word	0x00000000
        /*094c*/ 	.word	0x00030c28
        /*0950*/ 	.short	0x010a
        /*0952*/ 	.byte	0x3f
	.zero		1


	//   ....[43]....
        /*0954*/ 	.word	0x0000d430
        /*0958*/ 	.word	0x00000000
        /*095c*/ 	.word	0x00030c48
        /*0960*/ 	.short	0x010a
        /*0962*/ 	.byte	0x3f
	.zero		1


	//   ....[44]....
        /*0964*/ 	.word	0x0000d490
        /*0968*/ 	.word	0x00000000
        /*096c*/ 	.word	0x00030c20
        /*0970*/ 	.short	0x010a
        /*0972*/ 	.byte	0x3f
	.zero		1


	//   ....[45]....
        /*0974*/ 	.word	0x0000d4e0
        /*0978*/ 	.word	0x00000000
        /*097c*/ 	.word	0x00030c40
        /*0980*/ 	.short	0x010a
        /*0982*/ 	.byte	0x3f
	.zero		1


	//   ....[46]....
        /*0984*/ 	.word	0x0000d530
        /*0988*/ 	.word	0x00000000
        /*098c*/ 	.word	0x00030c28
        /*0990*/ 	.short	0x010a
        /*0992*/ 	.byte	0x3f
	.zero		1


	//   ....[47]....
        /*0994*/ 	.word	0x0000d580
        /*0998*/ 	.word	0x00000004
        /*099c*/ 	.word	0x00030c40
        /*09a0*/ 	.short	0x010a
        /*09a2*/ 	.byte	0x3f
	.zero		1


	//   ....[48]....
        /*09a4*/ 	.word	0x0000d650
        /*09a8*/ 	.word	0x00000007
        /*09ac*/ 	.word	0x00000000
        /*09b0*/ 	.short	0x010a
        /*09b2*/ 	.byte	0x3f
	.zero		1


	//   ....[49]....
        /*09b4*/ 	.word	0x0000d6a0
        /*09b8*/ 	.word	0x00000003
        /*09bc*/ 	.word	0x00000000
        /*09c0*/ 	.short	0x010a
        /*09c2*/ 	.byte	0x3f
	.zero		1


	//   ....[50]....
        /*09c4*/ 	.word	0x0000d6f0
        /*09c8*/ 	.word	0x00000005
        /*09cc*/ 	.word	0x00000000
        /*09d0*/ 	.short	0x010a
        /*09d2*/ 	.byte	0x3f
	.zero		1


	//----- nvinfo : EIATTR_NUM_MBARRIERS
	.align		4
.L_1538:
        /*09d4*/ 	.byte	0x03, 0x38
        /*09d6*/ 	.short	0x0009


	//----- nvinfo : EIATTR_EXIT_INSTR_OFFSETS
	.align		4
        /*09d8*/ 	.byte	0x04, 0x1c
        /*09da*/ 	.short	(.L_1540 - .L_1539)


	//   ....[0]....
.L_1539:
        /*09dc*/ 	.word	0x0000d130


	//----- nvinfo : EIATTR_MAX_THREADS
	.align		4
.L_1540:
        /*09e0*/ 	.byte	0x04, 0x05
        /*09e2*/ 	.short	(.L_1542 - .L_1541)
.L_1541:
        /*09e4*/ 	.word	0x00000180
        /*09e8*/ 	.word	0x00000001
        /*09ec*/ 	.word	0x00000001


	//----- nvinfo : EIATTR_CRS_STACK_SIZE
	.align		4
.L_1542:
        /*09f0*/ 	.byte	0x04, 0x1e
        /*09f2*/ 	.short	(.L_1544 - .L_1543)
.L_1543:
        /*09f4*/ 	.word	0x00000000


	//----- nvinfo : EIATTR_CBANK_PARAM_SIZE
	.align		4
.L_1544:
        /*09f8*/ 	.byte	0x03, 0x19
        /*09fa*/ 	.short	0x0970


	//----- nvinfo : EIATTR_PARAM_CBANK
	.align		4
        /*09fc*/ 	.byte	0x04, 0x0a
        /*09fe*/ 	.short	(.L_1546 - .L_1545)
	.align		4
.L_1545:
        /*0a00*/ 	.word	index@(.nv.constant0._ZN7cutlass13device_kernelIN5flash11enable_sm90INS1_16FlashAttnBwdSm90INS1_25CollectiveMainloopBwdSm90ILi2ELi2ELi2EN4cute5tupleIJNS5_1CILi1EEES8_S8_EEENS6_IJNS7_ILi128EEESA_NS7_ILi64EEEEEENS_10bfloat16_tEfNS_4arch4Sm90ELb1ELb0ELb0ELb0ELb0ELb1ELb0ELb0ELi2ELi1ELi2ELi2ELb0EEENS1_21CollectiveEpilogueBwdISC_SD_SF_Li256ELb0ELb0ELi1EEENS1_25SingleTileBwdLPTSchedulerILb0ELi128ELb0EEEEEEEEEvNT_6ParamsE)
        /*0a04*/ 	.short	0x0210
        /*0a06*/ 	.short	0x0970


	//----- nvinfo : EIATTR_SW_WAR
	.align		4
.L_1546:
        /*0a08*/ 	.byte	0x04, 0x36
        /*0a0a*/ 	.short	(.L_1548 - .L_1547)
.L_1547:
        /*0a0c*/ 	.word	0x00000008
.L_1548:


//--------------------- .nv.info._ZN7cutlass13device_kernelIN5flash11enable_sm90INS1_16FlashAttnBwdSm90INS1_25CollectiveMainloopBwdSm90ILi2ELi2ELi2EN4cute5tupleIJNS5_1CILi1EEES8_S8_EEENS6_IJNS7_ILi128EEESA_NS7_ILi64EEEEEENS_10bfloat16_tEfNS_4arch4Sm90ELb1ELb0ELb0ELb0ELb1ELb1ELb0ELb0ELi2ELi1ELi2ELi2ELb0EEENS1_21CollectiveEpilogueBwdISC_SD_SF_Li256ELb0ELb0ELi1EEENS1_25SingleTileBwdLPTSchedulerILb0ELi128ELb1EEEEEEEEEvNT_6ParamsE --------------------------
	.section	.nv.info._ZN7cutlass13device_kernelIN5flash11enable_sm90INS1_16FlashAttnBwdSm90INS1_25CollectiveMainloopBwdSm90ILi2ELi2ELi2EN4cute5tupleIJNS5_1CILi1EEES8_S8_EEENS6_IJNS7_ILi128EEESA_NS7_ILi64EEEEEENS_10bfloat16_tEfNS_4arch4Sm90ELb1ELb0ELb0ELb0ELb1ELb1ELb0ELb0ELi2ELi1ELi2ELi2ELb0EEENS1_21CollectiveEpilogueBwdISC_SD_SF_Li256ELb0ELb0ELi1EEENS1_25SingleTileBwdLPTSchedulerILb0ELi128ELb1EEEEEEEEEvNT_6ParamsE,"",@"SHT_CUDA_INFO"
	.sectionflags	@""
	.align	4


	//----- nvinfo : EIATTR_CUDA_API_VERSION
	.align		4
        /*0000*/ 	.byte	0x04, 0x37
        /*0002*/ 	.short	(.L_1550 - .L_1549)
.L_1549:
        /*0004*/ 	.word	0x00000082


	//----- nvinfo : EIATTR_KPARAM_INFO
	.align		4
.L_1550:
        /*0008*/ 	.byte	0x04, 0x17
        /*000a*/ 	.short	(.L_1552 - .L_1551)
.L_1551:
        /*000c*/ 	.word	0x00000000
        /*0010*/ 	.short	0x0000
        /*0012*/ 	.short	0x0070
        /*0014*/ 	.byte	0x00, 0xf0, 0x01, 0x24


	//----- nvinfo : EIATTR_SPARSE_MMA_MASK
	.align		4
.L_1552:
        /*0018*/ 	.byte	0x03, 0x50
        /*001a*/ 	.short	0x0000


	//----- nvinfo : EIATTR_MAXREG_COUNT
	.align		4
        /*001c*/ 	.byte	0x03, 0x1b
        /*001e*/ 	.short	0x00a8


	//----- nvinfo : EIATTR_NUM_BARRIERS
	.align		4
        /*0020*/ 	.byte	0x02, 0x4c
        /*0022*/ 	.byte	0x10
	.zero		1


	//----- nvinfo : EIATTR_EXTERNS
	.align		4
        /*0024*/ 	.byte	0x04, 0x0f
        /*0026*/ 	.short	(.L_1554 - .L_1553)


	//   ....[0]....
	.align		4
.L_1553:
        /*0028*/ 	.word	index@(__assertfail)


	//----- nvinfo : EIATTR_ANNOTATIONS
	.align		4
.L_1554:
        /*002c*/ 	.byte	0x04, 0x55
        /*002e*/ 	.short	(.L_1556 - .L_1555)


	//   ....[0]....
.L_1555:
        /* <DEDUP_REMOVED lines=34> */


	//----- nvinfo : EIATTR_MERCURY_ISA_VERSION
	.align		4
.L_1556:
        /*0238*/ 	.byte	0x03, 0x5f
        /*023a*/ 	.short	0x0101


	//----- nvinfo : EIATTR_INT_WARP_WIDE_INSTR_OFFSETS
	.align		4
        /*023c*/ 	.byte	0x04, 0x31
        /*023e*/ 	.short	(.L_1558 - .L_1557)


	//   ....[0]....
.L_1557:
        /*0240*/ 	.word	0x000001e0


	//   ....[1]....
        /*0244*/ 	.word	0x000002a0


	//   ....[2]....
        /*0248*/ 	.word	0x0000aed0


	//   ....[3]....
        /*024c*/ 	.word	0x0000b540


	//   ....[4]....
        /*0250*/ 	.word	0x0000ba70


	//----- nvinfo : EIATTR_COOP_GROUP_MASK_REGIDS
	.align		4
.L_1558:
        /*0254*/ 	.byte	0x04, 0x29
        /*0256*/ 	.short	(.L_1560 - .L_1559)


	//   ....[0]....
.L_1559:
        /*0258*/ 	.word	0xffffffff


	//   ....[1]....
        /*025c*/ 	.word	0xffffffff


	//   ....[2]....
        /*0260*/ 	.word	0xffffffff


	//   ....[3]....
        /*0264*/ 	.word	0xffffffff


	//   ....[4]....
        /*0268*/ 	.word	0xffffffff


	//   ....[5]....
        /*026c*/ 	.word	0xffffffff


	//   ....[6]....
        /*0270*/ 	.word	0xffffffff


	//   ....[7]....
        /*0274*/ 	.word	0xffffffff


	//   ....[8]....
        /*0278*/ 	.word	0xffffffff


	//   ....[9]....
        /*027c*/ 	.word	0xffffffff


	//   ....[10]....
        /*0280*/ 	.word	0xffffffff


	//   ....[11]....
        /*0284*/ 	.word	0xffffffff


	//   ....[12]....
        /*0288*/ 	.word	0xffffffff


	//   ....[13]....
        /*028c*/ 	.word	0xffffffff


	//   ....[14]....
        /*0290*/ 	.word	0xffffffff


	//   ....[15]....
        /*0294*/ 	.word	0xffffffff


	//   ....[16]....
        /*0298*/ 	.word	0xffffffff


	//   ....[17]....
        /*029c*/ 	.word	0xffffffff


	//   ....[18]....
        /*02a0*/ 	.word	0xffffffff


	//   ....[19]....
        /*02a4*/ 	.word	0xffffffff


	//   ....[20]....
        /*02a8*/ 	.word	0xffffffff


	//   ....[21]....
        /*02ac*/ 	.word	0xffffffff


	//   ....[22]....
        /*02b0*/ 	.word	0xffffffff


	//   ....[23]....
        /*02b4*/ 	.word	0xffffffff


	//   ....[24]....
        /*02b8*/ 	.word	0xffffffff


	//   ....[25]....
        /*02bc*/ 	.word	0xffffffff


	//   ....[26]....
        /*02c0*/ 	.word	0xffffffff


	//   ....[27]....
        /*02c4*/ 	.word	0xffffffff


	//   ....[28]....
        /*02c8*/ 	.word	0xffffffff


	//   ....[29]....
        /*02cc*/ 	.word	0xffffffff


	//   ....[30]....
        /*02d0*/ 	.word	0xffffffff


	//   ....[31]....
        /*02d4*/ 	.word	0xffffffff


	//   ....[32]....
        /*02d8*/ 	.word	0xffffffff


	//   ....[33]....
        /*02dc*/ 	.word	0xffffffff


	//   ....[34]....
        /*02e0*/ 	.word	0xffffffff


	//   ....[35]....
        /*02e4*/ 	.word	0xffffffff


	//   ....[36]....
        /*02e8*/ 	.word	0xffffffff


	//   ....[37]....
        /*02ec*/ 	.word	0xffffffff


	//   ....[38]....
        /*02f0*/ 	.word	0xffffffff


	//   ....[39]....
        /*02f4*/ 	.word	0xffffffff


	//   ....[40]....
        /*02f8*/ 	.word	0xffffffff


	//   ....[41]....
        /*02fc*/ 	.word	0xffffffff


	//   ....[42]....
        /*0300*/ 	.word	0xffffffff


	//   ....[43]....
        /*0304*/ 	.word	0xffffffff


	//   ....[44]....
        /*0308*/ 	.word	0xffffffff


	//   ....[45]....
        /*030c*/ 	.word	0xffffffff


	//   ....[46]....
        /*0310*/ 	.word	0xffffffff


	//   ....[47]....
        /*0314*/ 	.word	0xffffffff


	//   ....[48]....
        /*0318*/ 	.word	0xffffffff


	//   ....[49]....
        /*031c*/ 	.word	0xffffffff


	//   ....[50]....
        /*0320*/ 	.word	0xffffffff


	//   ....[51]....
        /*0324*/ 	.word	0xffffffff


	//   ....[52]....
        /*0328*/ 	.word	0xffffffff


	//   ....[53]....
        /*032c*/ 	.word	0xffffffff


	//   ....[54]....
        /*0330*/ 	.word	0xffffffff


	//   ....[55]....
        /*0334*/ 	.word	0xffffffff


	//   ....[56]....
        /*0338*/ 	.word	0xffffffff


	//   ....[57]....
        /*033c*/ 	.word	0xffffffff


	//   ....[58]....
        /*0340*/ 	.word	0xffffffff


	//   ....[59]....
        /*0344*/ 	.word	0xffffffff


	//   ....[60]....
        /*0348*/ 	.word	0xffffffff


	//   ....[61]....
        /*034c*/ 	.word	0xffffffff


	//   ....[62]....
        /*0350*/ 	.word	0xffffffff


	//   ....[63]....
        /*0354*/ 	.word	0xffffffff


	//   ....[64]....
        /*0358*/ 	.word	0xffffffff


	//   ....[65]....
        /*035c*/ 	.word	0xffffffff


	//   ....[66]....
        /*0360*/ 	.word	0xffffffff


	//   ....[67]....
        /*0364*/ 	.word	0xffffffff


	//   ....[68]....
        /*0368*/ 	.word	0xffffffff


	//   ....[69]....
        /*036c*/ 	.word	0xffffffff


	//   ....[70]....
        /*0370*/ 	.word	0xffffffff


	//   ....[71]....
        /*0374*/ 	.word	0xffffffff


	//   ....[72]....
        /*0378*/ 	.word	0xffffffff


	//   ....[73]....
        /*037c*/ 	.word	0xffffffff


	//   ....[74]....
        /*0380*/ 	.word	0xffffffff


	//   ....[75]....
        /*0384*/ 	.word	0xffffffff


	//   ....[76]....
        /*0388*/ 	.word	0xffffffff


	//   ....[77]....
        /*038c*/ 	.word	0xffffffff


	//   ....[78]....
        /*0390*/ 	.word	0xffffffff


	//   ....[79]....
        /*0394*/ 	.word	0xffffffff


	//   ....[80]....
        /*0398*/ 	.word	0xffffffff


	//   ....[81]....
        /*039c*/ 	.word	0xffffffff


	//   ....[82]....
        /*03a0*/ 	.word	0xffffffff


	//   ....[83]....
        /*03a4*/ 	.word	0xffffffff


	//   ....[84]....
        /*03a8*/ 	.word	0xffffffff


	//   ....[85]....
        /*03ac*/ 	.word	0xffffffff


	//   ....[86]....
        /*03b0*/ 	.word	0xffffffff


	//   ....[87]....
        /*03b4*/ 	.word	0xffffffff


	//   ....[88]....
        /*03b8*/ 	.word	0xffffffff


	//   ....[89]....
        /*03bc*/ 	.word	0xffffffff


	//   ....[90]....
        /*03c0*/ 	.word	0xffffffff


	//   ....[91]....
        /*03c4*/ 	.word	0xffffffff


	//   ....[92]....
        /*03c8*/ 	.word	0xffffffff


	//   ....[93]....
        /*03cc*/ 	.word	0xffffffff


	//   ....[94]....
        /*03d0*/ 	.word	0xffffffff


	//   ....[95]....
        /*03d4*/ 	.word	0xffffffff


	//   ....[96]....
        /*03d8*/ 	.word	0xffffffff


	//   ....[97]....
        /*03dc*/ 	.word	0xffffffff


	//   ....[98]....
        /*03e0*/ 	.word	0xffffffff


	//   ....[99]....
        /*03e4*/ 	.word	0xffffffff


	//   ....[100]....
        /*03e8*/ 	.word	0xffffffff


	//   ....[101]....
        /*03ec*/ 	.word	0xffffffff


	//   ....[102]....
        /*03f0*/ 	.word	0xffffffff


	//   ....[103]....
        /*03f4*/ 	.word	0xffffffff


	//   ....[104]....
        /*03f8*/ 	.word	0xffffffff


	//   ....[105]....
        /*03fc*/ 	.word	0xffffffff


	//   ....[106]....
        /*0400*/ 	.word	0xffffffff


	//   ....[107]....
        /*0404*/ 	.word	0xffffffff


	//   ....[108]....
        /*0408*/ 	.word	0xffffffff


	//   ....[109]....
        /*040c*/ 	.word	0xffffffff


	//   ....[110]....
        /*0410*/ 	.word	0xffffffff


	//   ....[111]....
        /*0414*/ 	.word	0xffffffff


	//   ....[112]....
        /*0418*/ 	.word	0xffffffff


	//   ....[113]....
        /*041c*/ 	.word	0xffffffff


	//   ....[114]....
        /*0420*/ 	.word	0xffffffff


	//   ....[115]....
        /*0424*/ 	.word	0xffffffff


	//   ....[116]....
        /*0428*/ 	.word	0xffffffff


	//   ....[117]....
        /*042c*/ 	.word	0xffffffff


	//   ....[118]....
        /*0430*/ 	.word	0xffffffff


	//   ....[119]....
        /*0434*/ 	.word	0xffffffff


	//   ....[120]....
        /*0438*/ 	.word	0xffffffff


	//   ....[121]....
        /*043c*/ 	.word	0xffffffff


	//   ....[122]....
        /*0440*/ 	.word	0xffffffff


	//   ....[123]....
        /*0444*/ 	.word	0xffffffff


	//   ....[124]....
        /*0448*/ 	.word	0xffffffff


	//   ....[125]....
        /*044c*/ 	.word	0xffffffff


	//   ....[126]....
        /*0450*/ 	.word	0xffffffff


	//   ....[127]....
        /*0454*/ 	.word	0xffffffff


	//   ....[128]....
        /*0458*/ 	.word	0xffffffff


	//   ....[129]....
        /*045c*/ 	.word	0xffffffff


	//   ....[130]....
        /*0460*/ 	.word	0xffffffff


	//   ....[131]....
        /*0464*/ 	.word	0xffffffff


	//   ....[132]....
        /*0468*/ 	.word	0xffffffff


	//   ....[133]....
        /*046c*/ 	.word	0xffffffff


	//   ....[134]....
        /*0470*/ 	.word	0xffffffff


	//   ....[135]....
        /*0474*/ 	.word	0xffffffff


	//   ....[136]....
        /*0478*/ 	.word	0xffffffff


	//   ....[137]....
        /*047c*/ 	.word	0xffffffff


	//   ....[138]....
        /*0480*/ 	.word	0xffffffff


	//   ....[139]....
        /*0484*/ 	.word	0xffffffff


	//   ....[140]....
        /*0488*/ 	.word	0xffffffff


	//   ....[141]....
        /*048c*/ 	.word	0xffffffff


	//   ....[142]....
        /*0490*/ 	.word	0x0500000f


	//   ....[143]....
        /*0494*/ 	.word	0x0500000f


	//   ....[144]....
        /*0498*/ 	.word	0x0500000f


	//   ....[145]....
        /*049c*/ 	.word	0x0500000f


	//----- nvinfo : EIATTR_COOP_GROUP_INSTR_OFFSETS
	.align		4
.L_1560:
        /*04a0*/ 	.byte	0x04, 0x28
        /*04a2*/ 	.short	(.L_1562 - .L_1561)


	//   ....[0]....
.L_1561:
        /*04a4*/ 	.word	0x00000060


	//   ....[1]....
        /*04a8*/ 	.word	0x000001f0


	//   ....[2]....
        /*04ac*/ 	.word	0x00000280


	//   ....[3]....
        /*04b0*/ 	.word	0x00000400


	//   ....[4]....
        /*04b4*/ 	.word	0x00000680


	//   ....[5]....
        /*04b8*/ 	.word	0x00001170


	//   ....[6]....
        /*04bc*/ 	.word	0x000021f0


	//   ....[7]....
        /*04c0*/ 	.word	0x00002310


	//   ....[8]....
        /*04c4*/ 	.word	0x00002350


	//   ....[9]....
        /*04c8*/ 	.word	0x00002390


	//   ....[10]....
        /*04cc*/ 	.word	0x000023c0


	//   ....[11]....
        /*04d0*/ 	.word	0x000023f0


	//   ....[12]....
        /*04d4*/ 	.word	0x00002420


	//   ....[13]....
        /*04d8*/ 	.word	0x00002540


	//   ....[14]....
        /*04dc*/ 	.word	0x00002720


	//   ....[15]....
        /*04e0*/ 	.word	0x00002830


	//   ....[16]....
        /*04e4*/ 	.word	0x000028d0


	//   ....[17]....
        /*04e8*/ 	.word	0x000029c0


	//   ....[18]....
        /*04ec*/ 	.word	0x00002a80


	//   ....[19]....
        /*04f0*/ 	.word	0x00002b00


	//   ....[20]....
        /*04f4*/ 	.word	0x00002d90


	//   ....[21]....
        /*04f8*/ 	.word	0x00002dd0


	//   ....[22]....
        /*04fc*/ 	.word	0x00002e20


	//   ....[23]....
        /*0500*/ 	.word	0x00002e40


	//   ....[24]....
        /*0504*/ 	.word	0x00002e90


	//   ....[25]....
        /*0508*/ 	.word	0x00002ee0


	//   ....[26]....
        /*050c*/ 	.word	0x00002f70


	//   ....[27]....
        /*0510*/ 	.word	0x00002fa0


	//   ....[28]....
        /*0514*/ 	.word	0x00002fe0


	//   ....[29]....
        /*0518*/ 	.word	0x00003050


	//   ....[30]....
        /*051c*/ 	.word	0x00003090


	//   ....[31]....
        /*0520*/ 	.word	0x000030b0


	//   ....[32]....
        /*0524*/ 	.word	0x00003150


	//   ....[33]....
        /*0528*/ 	.word	0x000031d0


	//   ....[34]....
        /*052c*/ 	.word	0x00003210


	//   ....[35]....
        /*0530*/ 	.word	0x00003260


	//   ....[36]....
        /*0534*/ 	.word	0x00003300


	//   ....[37]....
        /*0538*/ 	.word	0x00003340


	//   ....[38]....
        /*053c*/ 	.word	0x00003590


	//   ....[39]....
        /*0540*/ 	.word	0x000035b0


	//   ....[40]....
        /*0544*/ 	.word	0x000035c0


	//   ....[41]....
        /*0548*/ 	.word	0x000035e0


	//   ....[42]....
        /*054c*/ 	.word	0x000035f0


	//   ....[43]....
        /*0550*/ 	.word	0x00003610


	//   ....[44]....
        /*0554*/ 	.word	0x00003640


	//   ....[45]....
        /*0558*/ 	.word	0x00003680


	//   ....[46]....
        /*055c*/ 	.word	0x000036b0


	//   ....[47]....
        /*0560*/ 	.word	0x000036f0


	//   ....[48]....
        /*0564*/ 	.word	0x00003720


	//   ....[49]....
        /*0568*/ 	.word	0x00003760


	//   ....[50]....
        /*056c*/ 	.word	0x00003790


	//   ....[51]....
        /*0570*/ 	.word	0x000037d0


	//   ....[52]....
        /*0574*/ 	.word	0x00003800


	//   ....[53]....
        /*0578*/ 	.word	0x00003830


	//   ....[54]....
        /*057c*/ 	.word	0x00003860


	//   ....[55]....
        /*0580*/ 	.word	0x00003890


	//   ....[56]....
        /*0584*/ 	.word	0x000038d0


	//   ....[57]....
        /*0588*/ 	.word	0x00003900


	//   ....[58]....
        /*058c*/ 	.word	0x00003910


	//   ....[59]....
        /*0590*/ 	.word	0x00003940


	//   ....[60]....
        /*0594*/ 	.word	0x00003950


	//   ....[61]....
        /*0598*/ 	.word	0x00003960


	//   ....[62]....
        /*059c*/ 	.word	0x00003970


	//   ....[63]....
        /*05a0*/ 	.word	0x00003980


	//   ....[64]....
        /*05a4*/ 	.word	0x00003990


	//   ....[65]....
        /*05a8*/ 	.word	0x000039a0


	//   ....[66]....
        /*05ac*/ 	.word	0x000039b0


	//   ....[67]....
        /*05b0*/ 	.word	0x000039c0


	//   ....[68]....
        /*05b4*/ 	.word	0x000039d0


	//   ....[69]....
        /*05b8*/ 	.word	0x000039e0


	//   ....[70]....
        /*05bc*/ 	.word	0x00005ea0


	//   ....[71]....
        /*05c0*/ 	.word	0x00005ee0


	//   ....[72]....
        /*05c4*/ 	.word	0x00005f70


	//   ....[73]....
        /*05c8*/ 	.word	0x000060a0


	//   ....[74]....
        /*05cc*/ 	.word	0x000060f0


	//   ....[75]....
        /*05d0*/ 	.word	0x00006110


	//   ....[76]....
        /*05d4*/ 	.word	0x00006120


	//   ....[77]....
        /*05d8*/ 	.word	0x00006180


	//   ....[78]....
        /*05dc*/ 	.word	0x000061c0


	//   ....[79]....
        /*05e0*/ 	.word	0x00006240


	//   ....[80]....
        /*05e4*/ 	.word	0x000062c0


	//   ....[81]....
        /*05e8*/ 	.word	0x000062e0


	//   ....[82]....
        /*05ec*/ 	.word	0x000062f0


	//   ....[83]....
        /*05f0*/ 	.word	0x00006310


	//   ....[84]....
        /*05f4*/ 	.word	0x00006320


	//   ....[85]....
        /*05f8*/ 	.word	0x00006330


	//   ....[86]....
        /*05fc*/ 	.word	0x00006370


	//   ....[87]....
        /*0600*/ 	.word	0x000063e0


	//   ....[88]....
        /*0604*/ 	.word	0x00006550


	//   ....[89]....
        /*0608*/ 	.word	0x00006650


	//   ....[90]....
        /*060c*/ 	.word	0x00006680


	//   ....[91]....
        /*0610*/ 	.word	0x000066b0


	//   ....[92]....
        /*0614*/ 	.word	0x000066e0


	//   ....[93]....
        /*0618*/ 	.word	0x000067f0


	//   ....[94]....
        /*061c*/ 	.word	0x00006850


	//   ....[95]....
        /*0620*/ 	.word	0x00006890


	//   ....[96]....
        /*0624*/ 	.word	0x000068d0


	//   ....[97]....
        /*0628*/ 	.word	0x00006950


	//   ....[98]....
        /*062c*/ 	.word	0x00006a00


	//   ....[99]....
        /*0630*/ 	.word	0x00006aa0


	//   ....[100]....
        /*0634*/ 	.word	0x00006ab0


	//   ....[101]....
        /*0638*/ 	.word	0x00006ac0


	//   ....[102]....
        /*063c*/ 	.word	0x00006ad0


	//   ....[103]....
        /*0640*/ 	.word	0x00006ae0


	//   ....[104]....
        /*0644*/ 	.word	0x00006c40


	//   ....[105]....
        /*0648*/ 	.word	0x00006c70


	//   ....[106]....
        /*064c*/ 	.word	0x00006c90


	//   ....[107]....
        /*0650*/ 	.word	0x00006ca0


	//   ....[108]....
        /*0654*/ 	.word	0x00006cb0


	//   ....[109]....
        /*0658*/ 	.word	0x00006cc0


	//   ....[110]....
        /*065c*/ 	.word	0x00006cd0


	//   ....[111]....
        /*0660*/ 	.word	0x00006ce0


	//   ....[112]....
        /*0664*/ 	.word	0x00006cf0


	//   ....[113]....
        /*0668*/ 	.word	0x00006da0


	//   ....[114]....
        /*066c*/ 	.word	0x00006e20


	//   ....[115]....
        /*0670*/ 	.word	0x00006e60


	//   ....[116]....
        /*0674*/ 	.word	0x00006e90


	//   ....[117]....
        /*0678*/ 	.word	0x00006eb0


	//   ....[118]....
        /*067c*/ 	.word	0x00006ed0


	//   ....[119]....
        /*0680*/ 	.word	0x00006ee0


	//   ....[120]....
        /*0684*/ 	.word	0x00006ef0


	//   ....[121]....
        /*0688*/ 	.word	0x00006f00


	//   ....[122]....
        /*068c*/ 	.word	0x00006f20


	//   ....[123]....
        /*0690*/ 	.word	0x00006f30


	//   ....[124]....
        /*0694*/ 	.word	0x00006f40


	//   ....[125]....
        /*0698*/ 	.word	0x00006f70


	//   ....[126]....
        /*069c*/ 	.word	0x00006f80


	//   ....[127]....
        /*06a0*/ 	.word	0x00006fa0


	//   ....[128]....
        /*06a4*/ 	.word	0x00006fb0


	//   ....[129]....
        /*06a8*/ 	.word	0x00006fd0


	//   ....[130]....
        /*06ac*/ 	.word	0x00006fe0


	//   ....[131]....
        /*06b0*/ 	.word	0x00007000


	//   ....[132]....
        /*06b4*/ 	.word	0x00007010


	//   ....[133]....
        /*06b8*/ 	.word	0x00007030


	//   ....[134]....
        /*06bc*/ 	.word	0x00009570


	//   ....[135]....
        /*06c0*/ 	.word	0x0000a300


	//   ....[136]....
        /*06c4*/ 	.word	0x0000aad0


	//   ....[137]....
        /*06c8*/ 	.word	0x0000ae00


	//   ....[138]....
        /*06cc*/ 	.word	0x0000b1c0


	//   ....[139]....
        /*06d0*/ 	.word	0x0000b470


	//   ....[140]....
        /*06d4*/ 	.word	0x0000b730


	//   ....[141]....
        /*06d8*/ 	.word	0x0000b9a0


	//   ....[142]....
        /*06dc*/ 	.word	0x0000db00


	//   ....[143]....
        /*06e0*/ 	.word	0x0000dcf0


	//   ....[144]....
        /*06e4*/ 	.word	0x0000dd60


	//   ....[145]....
        /*06e8*/ 	.word	0x0000ddd0


	//----- nvinfo : EIATTR_REG_RECONFIG
	.align		4
.L_1562:
        /*06ec*/ 	.byte	0x01, 0x54
	.zero		2


	//----- nvinfo : EIATTR_SYSCALL_OFFSETS
	.align		4
        /*06f0*/ 	.byte	0x04, 0x46
        /*06f2*/ 	.short	(.L_1564 - .L_1563)


	//   ....[0]....
.L_1563:
        /*06f4*/ 	.word	0x00000dd0


	//   ....[1]....
        /*06f8*/ 	.word	0x00000ec0


	//   ....[2]....
        /*06fc*/ 	.word	0x00001020


	//   ....[3]....
        /*0700*/ 	.word	0x00001110


	//   ....[4]....
        /*0704*/ 	.word	0x00008de0


	//   ....[5]....
        /*0708*/ 	.word	0x00008f10


	//   ....[6]....
        /*070c*/ 	.word	0x00009030


	//   ....[7]....
        /*0710*/ 	.word	0x00009150


	//----- nvinfo : EIATTR_MBARRIER_INSTR_OFFSETS
	.align		4
.L_1564:
        /*0714*/ 	.byte	0x04, 0x39
        /*0716*/ 	.short	(.L_1566 - .L_1565)


	//   ....[0]....
.L_1565:
        /*0718*/ 	.word	0x000002c0
        /*071c*/ 	.word	0x000000ff
        /*0720*/ 	.word	0x00030c00
        /*0724*/ 	.short	0x0100
        /*0726*/ 	.byte	0x06
	.zero		1


	//   ....[1]....
        /*0728*/ 	.word	0x000003b0
        /*072c*/ 	.word	0x000000ff
        /*0730*/ 	.word	0x00030c10
        /*0734*/ 	.short	0x0100
        /*0736*/ 	.byte	0x08
	.zero		1


	//   ....[2]....
        /*0738*/ 	.word	0x000003c0
        /*073c*/ 	.word	0x000000ff
        /*0740*/ 	.word	0x00030c20
        /*0744*/ 	.short	0x0100
        /*0746*/ 	.byte	0x08
	.zero		1


	//   ....[3]....
        /*0748*/ 	.word	0x000003d0
        /*074c*/ 	.word	0x000000ff
        /*0750*/ 	.word	0x00030c18
        /*0754*/ 	.short	0x0100
        /*0756*/ 	.byte	0x08
	.zero		1


	//   ....[4]....
        /*0758*/ 	.word	0x000003e0
        /*075c*/ 	.word	0x000000ff
        /*0760*/ 	.word	0x00030c28
        /*0764*/ 	.short	0x0100
        /*0766*/ 	.byte	0x08
	.zero		1


	//   ....[5]....
        /*0768*/ 	.word	0x00000510
        /*076c*/ 	.word	0x000000ff
        /*0770*/ 	.word	0x00030c30
        /*0774*/ 	.short	0x0100
        /*0776*/ 	.byte	0x08
	.zero		1


	//   ....[6]....
        /*0778*/ 	.word	0x00000520
        /*077c*/ 	.word	0x000000ff
        /*0780*/ 	.word	0x00030c40
        /*0784*/ 	.short	0x0100
        /*0786*/ 	.byte	0x08
	.zero		1


	//   ....[7]....
        /*0788*/ 	.word	0x00000530
        /*078c*/ 	.word	0x000000ff
        /*0790*/ 	.word	0x00030c38
        /*0794*/ 	.short	0x0100
        /*0796*/ 	.byte	0x08
	.zero		1


	//   ....[8]....
        /*0798*/ 	.word	0x00000540
        /*079c*/ 	.word	0x000000ff
        /*07a0*/ 	.word	0x00030c48
        /*07a4*/ 	.short	0x0100
        /*07a6*/ 	.byte	0x08
	.zero		1


	//   ....[9]....
        /*07a8*/ 	.word	0x000011f0
        /*07ac*/ 	.word	0x000000ec
        /*07b0*/ 	.word	0x00030c00
        /*07b4*/ 	.short	0x010a
        /*07b6*/ 	.byte	0x3f
	.zero		1


	//   ....[10]....
        /*07b8*/ 	.word	0x00001270
        /*07bc*/ 	.word	0x000000ec
        /*07c0*/ 	.word	0x00030c00
        /*07c4*/ 	.short	0x010a
        /*07c6*/ 	.byte	0x3f
	.zero		1


	//   ....[11]....
        /*07c8*/ 	.word	0x00001b70
        /*07cc*/ 	.word	0x00000006
        /*07d0*/ 	.word	0x00030c10
        /*07d4*/ 	.short	0x010a
        /*07d6*/ 	.byte	0x3f
	.zero		1


	//   ....[12]....
        /*07d8*/ 	.word	0x00001be0
        /*07dc*/ 	.word	0x00000006
        /*07e0*/ 	.word	0x00030c10
        /*07e4*/ 	.short	0x010a
        /*07e6*/ 	.byte	0x3f
	.zero		1


	//   ....[13]....
        /*07e8*/ 	.word	0x00002000
        /*07ec*/ 	.word	0x00000006
        /*07f0*/ 	.word	0x00030c30
        /*07f4*/ 	.short	0x010a
        /*07f6*/ 	.byte	0x3f
	.zero		1


	//   ....[14]....
        /*07f8*/ 	.word	0x000020a0
        /*07fc*/ 	.word	0x00000006
        /*0800*/ 	.word	0x00030c30
        /*0804*/ 	.short	0x010a
        /*0806*/ 	.byte	0x3f
	.zero		1


	//   ....[15]....
        /*0808*/ 	.word	0x00004c60
        /*080c*/ 	.word	0x00000005
        /*0810*/ 	.word	0x00000000
        /*0814*/ 	.short	0x0101
        /*0816*/ 	.byte	0x3f
	.zero		1


	//   ....[16]....
        /*0818*/ 	.word	0x000050b0
        /*081c*/ 	.word	0x00000006
        /*0820*/ 	.word	0x00000000
        /*0824*/ 	.short	0x0101
        /*0826*/ 	.byte	0x3f
	.zero		1


	//   ....[17]....
        /*0828*/ 	.word	0x000058d0
        /*082c*/ 	.word	0x00000007
        /*0830*/ 	.word	0x00030c10
        /*0834*/ 	.short	0x010a
        /*0836*/ 	.byte	0x3f
	.zero		1


	//   ....[18]....
        /*0838*/ 	.word	0x00005950
        /*083c*/ 	.word	0x00000007
        /*0840*/ 	.word	0x00030c10
        /*0844*/ 	.short	0x010a
        /*0846*/ 	.byte	0x3f
	.zero		1


	//   ....[19]....
        /*0848*/ 	.word	0x00005d60
        /*084c*/ 	.word	0x00000007
        /*0850*/ 	.word	0x00030c30
        /*0854*/ 	.short	0x010a
        /*0856*/ 	.byte	0x3f
	.zero		1


	//   ....[20]....
        /*0858*/ 	.word	0x00005df0
        /*085c*/ 	.word	0x00000007
        /*0860*/ 	.word	0x00030c30
        /*0864*/ 	.short	0x010a
        /*0866*/ 	.byte	0x3f
	.zero		1


	//   ....[21]....
        /*0868*/ 	.word	0x000085b0
        /*086c*/ 	.word	0x00000008
        /*0870*/ 	.word	0x00000000
        /*0874*/ 	.short	0x0101
        /*0876*/ 	.byte	0x3f
	.zero		1


	//   ....[22]....
        /*0878*/ 	.word	0x00008a10
        /*087c*/ 	.word	0x00000007
        /*0880*/ 	.word	0x00000000
        /*0884*/ 	.short	0x0101
        /*0886*/ 	.byte	0x3f
	.zero		1


	//   ....[23]....
        /*0888*/ 	.word	0x0000c1b0
        /*088c*/ 	.word	0x00000000
        /*0890*/ 	.word	0x00030c20
        /*0894*/ 	.short	0x010a
        /*0896*/ 	.byte	0x3f
	.zero		1


	//   ....[24]....
        /*0898*/ 	.word	0x0000c700
        /*089c*/ 	.word	0x00000000
        /*08a0*/ 	.word	0x00030c40
        /*08a4*/ 	.short	0x010a
        /*08a6*/ 	.byte	0x3f
	.zero		1


	//   ....[25]....
        /*08a8*/ 	.word	0x0000c960
        /*08ac*/ 	.word	0x00000000
        /*08b0*/ 	.word	0x00030c28
        /*08b4*/ 	.short	0x010a
        /*08b6*/ 	.byte	0x3f
	.zero		1


	//   ....[26]....
        /*08b8*/ 	.word	0x0000cbc0
        /*08bc*/ 	.word	0x00000000
        /*08c0*/ 	.word	0x00030c48
        /*08c4*/ 	.short	0x010a
        /*08c6*/ 	.byte	0x3f
	.zero		1


	//   ....[27]....
        /*08c8*/ 	.word	0x0000cdd0
        /*08cc*/ 	.word	0x00000000
        /*08d0*/ 	.word	0x00030c20
        /*08d4*/ 	.short	0x010a
        /*08d6*/ 	.byte	0x3f
	.zero		1


	//   ....[28]....
        /*08d8*/ 	.word	0x0000d080
        /*08dc*/ 	.word	0x00000000
        /*08e0*/ 	.word	0x00030c40
        /*08e4*/ 	.short	0x010a
        /*08e6*/ 	.byte	0x3f
	.zero		1


	//   ....[29]....
        /*08e8*/ 	.word	0x0000d2b0
        /*08ec*/ 	.word	0x00000000
        /*08f0*/ 	.word	0x00030c28
        /*08f4*/ 	.short	0x010a
        /*08f6*/ 	.byte	0x3f
	.zero		1


	//   ....[30]....
        /*08f8*/ 	.word	0x0000d560
        /*08fc*/ 	.word	0x00000004
        /*0900*/ 	.word	0x00030c40
        /*0904*/ 	.short	0x010a
        /*0906*/ 	.byte	0x3f
	.zero		1


	//   ....[31]....
        /*0908*/ 	.word	0x0000d980
        /*090c*/ 	.word	0x00000007
        /*0910*/ 	.word	0x00000000
        /*0914*/ 	.short	0x010a
        /*0916*/ 	.byte	0x3f
	.zero		1


	//   ....[32]....
        /*0918*/ 	.word	0x0000d9d0
        /*091c*/ 	.word	0x00000003
        /*0920*/ 	.word	0x00000000
        /*0924*/ 	.short	0x010a
        /*0926*/ 	.byte	0x3f
	.zero		1


	//   ....[33]....
        /*0928*/ 	.word	0x0000da30
        /*092c*/ 	.word	0x00000005
        /*0930*/ 	.word	0x00000000
        /*0934*/ 	.short	0x010a
        /*0936*/ 	.byte	0x3f
	.zero		1


	//   ....[34]....
        /*0938*/ 	.word	0x0000da60
        /*093c*/ 	.word	0x00000003
        /*0940*/ 	.word	0x00000000
        /*0944*/ 	.short	0x010a
        /*0946*/ 	.byte	0x3f
	.zero		1


	//   ....[35]....
        /*0948*/ 	.word	0x0000db30
        /*094c*/ 	.word	0x000000ec
        /*0950*/ 	.word	0x00030c00
        /*0954*/ 	.short	0x010a
        /*0956*/ 	.byte	0x3f
	.zero		1


	//   ....[36]....
        /*0958*/ 	.word	0x0000db80
        /*095c*/ 	.word	0x00000006
        /*0960*/ 	.word	0x00030c10
        /*0964*/ 	.short	0x010a
        /*0966*/ 	.byte	0x3f
	.zero		1


	//   ....[37]....
        /*0968*/ 	.word	0x0000dbd0
        /*096c*/ 	.word	0x00000006
        /*0970*/ 	.word	0x00030c30
        /*0974*/ 	.short	0x010a
        /*0976*/ 	.byte	0x3f
	.zero		1


	//   ....[38]....
        /*0978*/ 	.word	0x0000dc20
        /*097c*/ 	.word	0x00000007
        /*0980*/ 	.word	0x00030c10
        /*0984*/ 	.short	0x010a
        /*0986*/ 	.byte	0x3f
	.zero		1


	//   ....[39]....
        /*0988*/ 	.word	0x0000dc70
        /*098c*/ 	.word	0x00000007
        /*0990*/ 	.word	0x00030c30
        /*0994*/ 	.short	0x010a
        /*0996*/ 	.byte	0x3f
	.zero		1


	//   ....[40]....
        /*0998*/ 	.word	0x0000de10
        /*099c*/ 	.word	0x00000000
        /*09a0*/ 	.word	0x00030c20
        /*09a4*/ 	.short	0x010a
        /*09a6*/ 	.byte	0x3f
	.zero		1


	//   ....[41]....
        /*09a8*/ 	.word	0x0000de60
        /*09ac*/ 	.word	0x00000000
        /*09b0*/ 	.word	0x00030c40
        /*09b4*/ 	.short	0x010a
        /*09b6*/ 	.byte	0x3f
	.zero		1


	//   ....[42]....
        /*09b8*/ 	.word	0x0000deb0
        /*09bc*/ 	.word	0x00000000
        /*09c0*/ 	.word	0x00030c28
        /*09c4*/ 	.short	0x010a
        /*09c6*/ 	.byte	0x3f
	.zero		1


	//   ....[43]....
        /*09c8*/ 	.word	0x0000df00
        /*09cc*/ 	.word	0x00000000
        /*09d0*/ 	.word	0x00030c48
        /*09d4*/ 	.short	0x010a
        /*09d6*/ 	.byte	0x3f
	.zero		1


	//   ....[44]....
        /*09d8*/ 	.word	0x0000df60
        /*09dc*/ 	.word	0x00000000
        /*09e0*/ 	.word	0x00030c20
        /*09e4*/ 	.short	0x010a
        /*09e6*/ 	.byte	0x3f
	.zero		1


	//   ....[45]....
        /*09e8*/ 	.word	0x0000dfb0
        /*09ec*/ 	.word	0x00000000
        /*09f0*/ 	.word	0x00030c40
        /*09f4*/ 	.short	0x010a
        /*09f6*/ 	.byte	0x3f
	.zero		1


	//   ....[46]....
        /*09f8*/ 	.word	0x0000e000
        /*09fc*/ 	.word	0x00000000
        /*0a00*/ 	.word	0x00030c28
        /*0a04*/ 	.short	0x010a
        /*0a06*/ 	.byte	0x3f
	.zero		1


	//   ....[47]....
        /*0a08*/ 	.word	0x0000e050
        /*0a0c*/ 	.word	0x00000004
        /*0a10*/ 	.word	0x00030c40
        /*0a14*/ 	.short	0x010a
        /*0a16*/ 	.byte	0x3f
	.zero		1


	//   ....[48]....
        /*0a18*/ 	.word	0x0000e120
        /*0a1c*/ 	.word	0x00000007
        /*0a20*/ 	.word	0x00000000
        /*0a24*/ 	.short	0x010a
        /*0a26*/ 	.byte	0x3f
	.zero		1


	//   ....[49]....
        /*0a28*/ 	.word	0x0000e170
        /*0a2c*/ 	.word	0x00000003
        /*0a30*/ 	.word	0x00000000
        /*0a34*/ 	.short	0x010a
        /*0a36*/ 	.byte	0x3f
	.zero		1


	//   ....[50]....
        /*0a38*/ 	.word	0x0000e1c0
        /*0a3c*/ 	.word	0x00000005
        /*0a40*/ 	.word	0x00000000
        /*0a44*/ 	.short	0x010a
        /*0a46*/ 	.byte	0x3f
	.zero		1


	//----- nvinfo : EIATTR_NUM_MBARRIERS
	.align		4
.L_1566:
        /*0a48*/ 	.byte	0x03, 0x38
        /*0a4a*/ 	.short	0x0009


	//----- nvinfo : EIATTR_EXIT_INSTR_OFFSETS
	.align		4
        /*0a4c*/ 	.byte	0x04, 0x1c
        /*0a4e*/ 	.short	(.L_1568 - .L_1567)


	//   ....[0]....
.L_1567:
        /*0a50*/ 	.word	0x0000dab0


	//----- nvinfo : EIATTR_MAX_THREADS
	.align		4
.L_1568:
        /*0a54*/ 	.byte	0x04, 0x05
        /*0a56*/ 	.short	(.L_1570 - .L_1569)
.L_1569:
        /*0a58*/ 	.word	0x00000180
        /*0a5c*/ 	.word	0x00000001
        /*0a60*/ 	.word	0x00000001


	//----- nvinfo : EIATTR_CRS_STACK_SIZE
	.align		4
.L_1570:
        /*0a64*/ 	.byte	0x04, 0x1e
        /*0a66*/ 	.short	(.L_1572 - .L_1571)
.L_1571:
        /*0a68*/ 	.word	0x00000000


	//----- nvinfo : EIATTR_CBANK_PARAM_SIZE
	.align		4
.L_1572:
        /*0a6c*/ 	.byte	0x03, 0x19
        /*0a6e*/ 	.short	0x0970


	//----- nvinfo : EIATTR_PARAM_CBANK
	.align		4
        /*0a70*/ 	.byte	0x04, 0x0a
        /*0a72*/ 	.short	(.L_1574 - .L_1573)
	.align		4
.L_1573:
        /*0a74*/ 	.word	index@(.nv.constant0._ZN7cutlass13device_kernelIN5flash11enable_sm90INS1_16FlashAttnBwdSm90INS1_25CollectiveMainloopBwdSm90ILi2ELi2ELi2EN4cute5tupleIJNS5_1CILi1EEES8_S8_EEENS6_IJNS7_ILi128EEESA_NS7_ILi64EEEEEENS_10bfloat16_tEfNS_4arch4Sm90ELb1ELb0ELb0ELb0ELb1ELb1ELb0ELb0ELi2ELi1ELi2ELi2ELb0EEENS1_21CollectiveEpilogueBwdISC_SD_SF_Li256ELb0ELb0ELi1EEENS1_25SingleTileBwdLPTSchedulerILb0ELi128ELb1EEEEEEEEEvNT_6ParamsE)
        /*0a78*/ 	.short	0x0210
        /*0a7a*/ 	.short	0x0970


	//----- nvinfo : EIATTR_SW_WAR
	.align		4
.L_1574:
        /*0a7c*/ 	.byte	0x04, 0x36
        /*0a7e*/ 	.short	(.L_1576 - .L_1575)
.L_1575:
        /*0a80*/ 	.word	0x00000008
.L_1576:


//--------------------- .nv.info._ZN7cutlass13device_kernelIN5flash11enable_sm90INS1_16FlashAttnBwdSm90INS1_25CollectiveMainloopBwdSm90ILi2ELi2ELi2EN4cute5tupleIJNS5_1CILi1EEES8_S8_EEENS6_IJNS7_ILi128EEESA_NS7_ILi64EEEEEENS_10bfloat16_tEfNS_4arch4Sm90ELb1ELb0ELb0ELb0ELb0ELb1ELb0ELb0ELi2ELi1ELi2ELi2ELb0EEENS1_24CollectiveEpilogueBwdGQAISC_fSF_Li256ELb0ELb0EEENS1_25SingleTileBwdLPTSchedulerILb0ELi128ELb0EEEEEEEEEvNT_6ParamsE --------------------------
	.section	.nv.info._ZN7cutlass13device_kernelIN5flash11enable_sm90INS1_16FlashAttnBwdSm90INS1_25CollectiveMainloopBwdSm90ILi2ELi2ELi2EN4cute5tupleIJNS5_1CILi1EEES8_S8_EEENS6_IJNS7_ILi128EEESA_NS7_ILi64EEEEEENS_10bfloat16_tEfNS_4arch4Sm90ELb1ELb0ELb0ELb0ELb0ELb1ELb0ELb0ELi2ELi1ELi2ELi2ELb0EEENS1_24CollectiveEpilogueBwdGQAISC_fSF_Li256ELb0ELb0EEENS1_25SingleTileBwdLPTSchedulerILb0ELi128ELb0EEEEEEEEEvNT_6ParamsE,"",@"SHT_CUDA_INFO"
	.sectionflags	@""
	.align	4


	//----- nvinfo : EIATTR_CUDA_API_VERSION
	.align		4
        /*0000*/ 	.byte	0x04, 0x37
        /*0002*/ 	.short	(.L_1578 - .L_1577)
.L_1577:
        /*0004*/ 	.word	0x00000082


	//----- nvinfo : EIATTR_KPARAM_INFO
	.align		4
.L_1578:
        /*0008*/ 	.byte	0x04, 0x17
        /*000a*/ 	.short	(.L_1580 - .L_1579)
.L_1579:
        /*000c*/ 	.word	0x00000000
        /*0010*/ 	.short	0x0000
        /*0012*/ 	.short	0x0070
        /*0014*/ 	.byte	0x00, 0xf0, 0x01, 0x1c


	//----- nvinfo : EIATTR_SPARSE_MMA_MASK
	.align		4
.L_1580:
        /*0018*/ 	.byte	0x03, 0x50
        /*001a*/ 	.short	0x0000


	//----- nvinfo : EIATTR_MAXREG_COUNT
	.align		4
        /*001c*/ 	.byte	0x03, 0x1b
        /*001e*/ 	.short	0x00a8


	//----- nvinfo : EIATTR_NUM_BARRIERS
	.align		4
        /*0020*/ 	.byte	0x02, 0x4c
        /*0022*/ 	.byte	0x10
	.zero		1


	//----- nvinfo : EIATTR_EXTERNS
	.align		4
        /*0024*/ 	.byte	0x04, 0x0f
        /*0026*/ 	.short	(.L_1582 - .L_1581)


	//   ....[0]....
	.align		4
.L_1581:
        /*0028*/ 	.word	index@(__assertfail)


	//----- nvinfo : EIATTR_ANNOTATIONS
	.align		4
.L_1582:
        /*002c*/ 	.byte	0x04, 0x55
        /*002e*/ 	.short	(.L_1584 - .L_1583)


	//   ....[0]....
.L_1583:
        /* <DEDUP_REMOVED lines=24> */


	//----- nvinfo : EIATTR_MERCURY_ISA_VERSION
	.align		4
.L_1584:
        /*0198*/ 	.byte	0x03, 0x5f
        /*019a*/ 	.short	0x0101


	//----- nvinfo : EIATTR_INT_WARP_WIDE_INSTR_OFFSETS
	.align		4
        /*019c*/ 	.byte	0x04, 0x31
        /*019e*/ 	.short	(.L_1586 - .L_1585)


	//   ....[0]....
.L_1585:
        /*01a0*/ 	.word	0x00000190


	//   ....[1]....
        /*01a4*/ 	.word	0x000001c0


	//----- nvinfo : EIATTR_COOP_GROUP_MASK_REGIDS
	.align		4
.L_1586:
        /*01a8*/ 	.byte	0x04, 0x29
        /*01aa*/ 	.short	(.L_1588 - .L_1587)


	//   ....[0]....
.L_1587:
        /*01ac*/ 	.word	0xffffffff


	//   ....[1]....
        /*01b0*/ 	.word	0xffffffff


	//   ....[2]....
        /*01b4*/ 	.word	0xffffffff


	//   ....[3]....
        /*01b8*/ 	.word	0xffffffff


	//   ....[4]....
        /*01bc*/ 	.word	0xffffffff


	//   ....[5]....
        /*01c0*/ 	.word	0xffffffff


	//   ....[6]....
        /*01c4*/ 	.word	0xffffffff


	//   ....[7]....
        /*01c8*/ 	.word	0xffffffff


	//   ....[8]....
        /*01cc*/ 	.word	0xffffffff


	//   ....[9]....
        /*01d0*/ 	.word	0xffffffff


	//   ....[10]....
        /*01d4*/ 	.word	0xffffffff


	//   ....[11]....
        /*01d8*/ 	.word	0xffffffff


	//   ....[12]....
        /*01dc*/ 	.word	0xffffffff


	//   ....[13]....
        /*01e0*/ 	.word	0xffffffff


	//   ....[14]....
        /*01e4*/ 	.word	0xffffffff


	//   ....[15]....
        /*01e8*/ 	.word	0xffffffff


	//   ....[16]....
        /*01ec*/ 	.word	0xffffffff


	//   ....[17]....
        /*01f0*/ 	.word	0xffffffff


	//   ....[18]....
        /*01f4*/ 	.word	0xffffffff


	//   ....[19]....
        /*01f8*/ 	.word	0xffffffff


	//   ....[20]....
        /*01fc*/ 	.word	0xffffffff


	//   ....[21]....
        /*0200*/ 	.word	0xffffffff


	//   ....[22]....
        /*0204*/ 	.word	0xffffffff


	//   ....[23]....
        /*0208*/ 	.word	0xffffffff


	//   ....[24]....
        /*020c*/ 	.word	0xffffffff


	//   ....[25]....
        /*0210*/ 	.word	0xffffffff


	//   ....[26]....
        /*0214*/ 	.word	0xffffffff


	//   ....[27]....
        /*0218*/ 	.word	0xffffffff


	//   ....[28]....
        /*021c*/ 	.word	0xffffffff


	//   ....[29]....
        /*0220*/ 	.word	0xffffffff


	//   ....[30]....
        /*0224*/ 	.word	0xffffffff


	//   ....[31]....
        /*0228*/ 	.word	0xffffffff


	//   ....[32]....
        /*022c*/ 	.word	0xffffffff


	//   ....[33]....
        /*0230*/ 	.word	0xffffffff


	//   ....[34]....
        /*0234*/ 	.word	0xffffffff


	//   ....[35]....
        /*0238*/ 	.word	0xffffffff


	//   ....[36]....
        /*023c*/ 	.word	0xffffffff


	//   ....[37]....
        /*0240*/ 	.word	0xffffffff


	//   ....[38]....
        /*0244*/ 	.word	0xffffffff


	//   ....[39]....
        /*0248*/ 	.word	0xffffffff


	//   ....[40]....
        /*024c*/ 	.word	0xffffffff


	//   ....[41]....
        /*0250*/ 	.word	0xffffffff


	//   ....[42]....
        /*0254*/ 	.word	0xffffffff


	//   ....[43]....
        /*0258*/ 	.word	0xffffffff


	//   ....[44]....
        /*025c*/ 	.word	0xffffffff


	//   ....[45]....
        /*0260*/ 	.word	0xffffffff


	//   ....[46]....
        /*0264*/ 	.word	0xffffffff


	//   ....[47]....
        /*0268*/ 	.word	0xffffffff


	//   ....[48]....
        /*026c*/ 	.word	0xffffffff


	//   ....[49]....
        /*0270*/ 	.word	0xffffffff


	//   ....[50]....
        /*0274*/ 	.word	0xffffffff


	//   ....[51]....
        /*0278*/ 	.word	0xffffffff


	//   ....[52]....
        /*027c*/ 	.word	0xffffffff


	//   ....[53]....
        /*0280*/ 	.word	0xffffffff


	//   ....[54]....
        /*0284*/ 	.word	0xffffffff


	//   ....[55]....
        /*0288*/ 	.word	0xffffffff


	//   ....[56]....
        /*028c*/ 	.word	0xffffffff


	//   ....[57]....
        /*0290*/ 	.word	0xffffffff


	//   ....[58]....
        /*0294*/ 	.word	0xffffffff


	//   ....[59]....
        /*0298*/ 	.word	0xffffffff


	//   ....[60]....
        /*029c*/ 	.word	0xffffffff


	//   ....[61]....
        /*02a0*/ 	.word	0xffffffff


	//   ....[62]....
        /*02a4*/ 	.word	0xffffffff


	//   ....[63]....
        /*02a8*/ 	.word	0xffffffff


	//   ....[64]....
        /*02ac*/ 	.word	0xffffffff


	//   ....[65]....
        /*02b0*/ 	.word	0xffffffff


	//   ....[66]....
        /*02b4*/ 	.word	0xffffffff


	//   ....[67]....
        /*02b8*/ 	.word	0xffffffff


	//   ....[68]....
        /*02bc*/ 	.word	0xffffffff


	//   ....[69]....
        /*02c0*/ 	.word	0xffffffff


	//   ....[70]....
        /*02c4*/ 	.word	0xffffffff


	//   ....[71]....
        /*02c8*/ 	.word	0xffffffff


	//   ....[72]....
        /*02cc*/ 	.word	0xffffffff


	//   ....[73]....
        /*02d0*/ 	.word	0xffffffff


	//   ....[74]....
        /*02d4*/ 	.word	0xffffffff


	//   ....[75]....
        /*02d8*/ 	.word	0xffffffff


	//   ....[76]....
        /*02dc*/ 	.word	0xffffffff


	//   ....[77]....
        /*02e0*/ 	.word	0xffffffff


	//   ....[78]....
        /*02e4*/ 	.word	0xffffffff


	//   ....[79]....
        /*02e8*/ 	.word	0xffffffff


	//   ....[80]....
        /*02ec*/ 	.word	0xffffffff


	//   ....[81]....
        /*02f0*/ 	.word	0xffffffff


	//   ....[82]....
        /*02f4*/ 	.word	0xffffffff


	//   ....[83]....
        /*02f8*/ 	.word	0xffffffff


	//   ....[84]....
        /*02fc*/ 	.word	0xffffffff


	//   ....[85]....
        /*0300*/ 	.word	0xffffffff


	//   ....[86]....
        /*0304*/ 	.word	0xffffffff


	//   ....[87]....
        /*0308*/ 	.word	0xffffffff


	//   ....[88]....
        /*030c*/ 	.word	0xffffffff


	//   ....[89]....
        /*0310*/ 	.word	0xffffffff


	//   ....[90]....
        /*0314*/ 	.word	0xffffffff


	//   ....[91]....
        /*0318*/ 	.word	0xffffffff


	//   ....[92]....
        /*031c*/ 	.word	0xffffffff


	//   ....[93]....
        /*0320*/ 	.word	0xffffffff


	//   ....[94]....
        /*0324*/ 	.word	0xffffffff


	//   ....[95]....
        /*0328*/ 	.word	0xffffffff


	//   ....[96]....
        /*032c*/ 	.word	0xffffffff


	//   ....[97]....
        /*0330*/ 	.word	0xffffffff


	//   ....[98]....
        /*0334*/ 	.word	0xffffffff


	//   ....[99]....
        /*0338*/ 	.word	0xffffffff


	//   ....[100]....
        /*033c*/ 	.word	0xffffffff


	//   ....[101]....
        /*0340*/ 	.word	0xffffffff


	//   ....[102]....
        /*0344*/ 	.word	0xffffffff


	//   ....[103]....
        /*0348*/ 	.word	0xffffffff


	//   ....[104]....
        /*034c*/ 	.word	0xffffffff


	//   ....[105]....
        /*0350*/ 	.word	0xffffffff


	//   ....[106]....
        /*0354*/ 	.word	0xffffffff


	//   ....[107]....
        /*0358*/ 	.word	0xffffffff


	//   ....[108]....
        /*035c*/ 	.word	0xffffffff


	//   ....[109]....
        /*0360*/ 	.word	0xffffffff


	//   ....[110]....
        /*0364*/ 	.word	0xffffffff


	//   ....[111]....
        /*0368*/ 	.word	0xffffffff


	//   ....[112]....
        /*036c*/ 	.word	0xffffffff


	//   ....[113]....
        /*0370*/ 	.word	0xffffffff


	//   ....[114]....
        /*0374*/ 	.word	0xffffffff


	//   ....[115]....
        /*0378*/ 	.word	0xffffffff


	//   ....[116]....
        /*037c*/ 	.word	0xffffffff


	//   ....[117]....
        /*0380*/ 	.word	0xffffffff


	//   ....[118]....
        /*0384*/ 	.word	0xffffffff


	//   ....[119]....
        /*0388*/ 	.word	0xffffffff


	//   ....[120]....
        /*038c*/ 	.word	0xffffffff


	//   ....[121]....
        /*0390*/ 	.word	0xffffffff


	//   ....[122]....
        /*0394*/ 	.word	0xffffffff


	//   ....[123]....
        /*0398*/ 	.word	0xffffffff


	//   ....[124]....
        /*039c*/ 	.word	0xffffffff


	//   ....[125]....
        /*03a0*/ 	.word	0xffffffff


	//   ....[126]....
        /*03a4*/ 	.word	0xffffffff


	//   ....[127]....
        /*03a8*/ 	.word	0xffffffff


	//   ....[128]....
        /*03ac*/ 	.word	0xffffffff


	//   ....[129]....
        /*03b0*/ 	.word	0xffffffff


	//   ....[130]....
        /*03b4*/ 	.word	0xffffffff


	//   ....[131]....
        /*03b8*/ 	.word	0xffffffff


	//   ....[132]....
        /*03bc*/ 	.word	0xffffffff


	//   ....[133]....
        /*03c0*/ 	.word	0xffffffff


	//   ....[134]....
        /*03c4*/ 	.word	0xffffffff


	//   ....[135]....
        /*03c8*/ 	.word	0x0500000f


	//----- nvinfo : EIATTR_COOP_GROUP_INSTR_OFFSETS
	.align		4
.L_1588:
        /*03cc*/ 	.byte	0x04, 0x28
        /*03ce*/ 	.short	(.L_1590 - .L_1589)


	//   ....[0]....
.L_1589:
        /*03d0*/ 	.word	0x00000070


	//   ....[1]....
        /*03d4*/ 	.word	0x000001a0


	//   ....[2]....
        /*03d8*/ 	.word	0x000001f0


	//   ....[3]....
        /*03dc*/ 	.word	0x000003e0


	//   ....[4]....
        /*03e0*/ 	.word	0x00000620


	//   ....[5]....
        /*03e4*/ 	.word	0x00001100


	//   ....[6]....
        /*03e8*/ 	.word	0x00002320


	//   ....[7]....
        /*03ec*/ 	.word	0x000023c0


	//   ....[8]....
        /*03f0*/ 	.word	0x00002470


	//   ....[9]....
        /*03f4*/ 	.word	0x000024b0


	//   ....[10]....
        /*03f8*/ 	.word	0x00002510


	//   ....[11]....
        /*03fc*/ 	.word	0x00002540


	//   ....[12]....
        /*0400*/ 	.word	0x00002570


	//   ....[13]....
        /*0404*/ 	.word	0x000025b0


	//   ....[14]....
        /*0408*/ 	.word	0x000025f0


	//   ....[15]....
        /*040c*/ 	.word	0x00002630


	//   ....[16]....
        /*0410*/ 	.word	0x00002670


	//   ....[17]....
        /*0414*/ 	.word	0x000026b0


	//   ....[18]....
        /*0418*/ 	.word	0x00002730


	//   ....[19]....
        /*041c*/ 	.word	0x00002920


	//   ....[20]....
        /*0420*/ 	.word	0x00002a50


	//   ....[21]....
        /*0424*/ 	.word	0x00002a90


	//   ....[22]....
        /*0428*/ 	.word	0x00002b30


	//   ....[23]....
        /*042c*/ 	.word	0x00002bc0


	//   ....[24]....
        /*0430*/ 	.word	0x00002c90


	//   ....[25]....
        /*0434*/ 	.word	0x00002d70


	//   ....[26]....
        /*0438*/ 	.word	0x00002db0


	//   ....[27]....
        /*043c*/ 	.word	0x00002e70


	//   ....[28]....
        /*0440*/ 	.word	0x00002eb0


	//   ....[29]....
        /*0444*/ 	.word	0x00002ef0


	//   ....[30]....
        /*0448*/ 	.word	0x00002f50


	//   ....[31]....
        /*044c*/ 	.word	0x00003030


	//   ....[32]....
        /*0450*/ 	.word	0x00003070


	//   ....[33]....
        /*0454*/ 	.word	0x00003160


	//   ....[34]....
        /*0458*/ 	.word	0x000031d0


	//   ....[35]....
        /*045c*/ 	.word	0x00003230


	//   ....[36]....
        /*0460*/ 	.word	0x00003270


	//   ....[37]....
        /*0464*/ 	.word	0x00003330


	//   ....[38]....
        /*0468*/ 	.word	0x00003600


	//   ....[39]....
        /*046c*/ 	.word	0x00003610


	//   ....[40]....
        /*0470*/ 	.word	0x00003630


	//   ....[41]....
        /*0474*/ 	.word	0x00003640


	//   ....[42]....
        /*0478*/ 	.word	0x00003660


	//   ....[43]....
        /*047c*/ 	.word	0x00003670


	//   ....[44]....
        /*0480*/ 	.word	0x00003680


	//   ....[45]....
        /*0484*/ 	.word	0x000036b0


	//   ....[46]....
        /*0488*/ 	.word	0x00003700


	//   ....[47]....
        /*048c*/ 	.word	0x00003730


	//   ....[48]....
        /*0490*/ 	.word	0x00003760


	//   ....[49]....
        /*0494*/ 	.word	0x00003790


	//   ....[50]....
        /*0498*/ 	.word	0x000037a0


	//   ....[51]....
        /*049c*/ 	.word	0x000037b0


	//   ....[52]....
        /*04a0*/ 	.word	0x000037e0


	//   ....[53]....
        /*04a4*/ 	.word	0x00003850


	//   ....[54]....
        /*04a8*/ 	.word	0x00003880


	//   ....[55]....
        /*04ac*/ 	.word	0x000038b0


	//   ....[56]....
        /*04b0*/ 	.word	0x000038e0


	//   ....[57]....
        /*04b4*/ 	.word	0x00003910


	//   ....[58]....
        /*04b8*/ 	.word	0x00003920


	//   ....[59]....
        /*04bc*/ 	.word	0x00003930


	//   ....[60]....
        /*04c0*/ 	.word	0x00003940


	//   ....[61]....
        /*04c4*/ 	.word	0x00003950


	//   ....[62]....
        /*04c8*/ 	.word	0x00003960


	//   ....[63]....
        /*04cc*/ 	.word	0x00003970


	//   ....[64]....
        /*04d0*/ 	.word	0x000039a0


	//   ....[65]....
        /*04d4*/ 	.word	0x000039b0


	//   ....[66]....
        /*04d8*/ 	.word	0x000039c0


	//   ....[67]....
        /*04dc*/ 	.word	0x000039d0


	//   ....[68]....
        /*04e0*/ 	.word	0x000039e0


	//   ....[69]....
        /*04e4*/ 	.word	0x000039f0


	//   ....[70]....
        /*04e8*/ 	.word	0x00006020


	//   ....[71]....
        /*04ec*/ 	.word	0x00006060


	//   ....[72]....
        /*04f0*/ 	.word	0x000060a0


	//   ....[73]....
        /*04f4*/ 	.word	0x000060e0


	//   ....[74]....
        /*04f8*/ 	.word	0x00006120


	//   ....[75]....
        /*04fc*/ 	.word	0x000062a0


	//   ....[76]....
        /*0500*/ 	.word	0x00006430


	//   ....[77]....
        /*0504*/ 	.word	0x00006470


	//   ....[78]....
        /*0508*/ 	.word	0x000064a0


	//   ....[79]....
        /*050c*/ 	.word	0x00006600


	//   ....[80]....
        /*0510*/ 	.word	0x000066c0


	//   ....[81]....
        /*0514*/ 	.word	0x000066e0


	//   ....[82]....
        /*0518*/ 	.word	0x00006780


	//   ....[83]....
        /*051c*/ 	.word	0x000067c0


	//   ....[84]....
        /*0520*/ 	.word	0x000067f0


	//   ....[85]....
        /*0524*/ 	.word	0x00006830


	//   ....[86]....
        /*0528*/ 	.word	0x00006850


	//   ....[87]....
        /*052c*/ 	.word	0x00006870


	//   ....[88]....
        /*0530*/ 	.word	0x000068a0


	//   ....[89]....
        /*0534*/ 	.word	0x000068e0


	//   ....[90]....
        /*0538*/ 	.word	0x00006930


	//   ....[91]....
        /*053c*/ 	.word	0x00006970


	//   ....[92]....
        /*0540*/ 	.word	0x00006a80


	//   ....[93]....
        /*0544*/ 	.word	0x00006b10


	//   ....[94]....
        /*0548*/ 	.word	0x00006b50


	//   ....[95]....
        /*054c*/ 	.word	0x00006b90


	//   ....[96]....
        /*0550*/ 	.word	0x00006bb0


	//   ....[97]....
        /*0554*/ 	.word	0x00006be0


	//   ....[98]....
        /*0558*/ 	.word	0x00006c60


	//   ....[99]....
        /*055c*/ 	.word	0x00006ca0


	//   ....[100]....
        /*0560*/ 	.word	0x00006ce0


	//   ....[101]....
        /*0564*/ 	.word	0x00006d60


	//   ....[102]....
        /*0568*/ 	.word	0x00007060


	//   ....[103]....
        /*056c*/ 	.word	0x00007070


	//   ....[104]....
        /*0570*/ 	.word	0x00007080


	//   ....[105]....
        /*0574*/ 	.word	0x00007090


	//   ....[106]....
        /*0578*/ 	.word	0x000070a0


	//   ....[107]....
        /*057c*/ 	.word	0x000070b0


	//   ....[108]....
        /*0580*/ 	.word	0x000070e0


	//   ....[109]....
        /*0584*/ 	.word	0x00007110


	//   ....[110]....
        /*0588*/ 	.word	0x00007150


	//   ....[111]....
        /*058c*/ 	.word	0x00007170


	//   ....[112]....
        /*0590*/ 	.word	0x000071b0


	//   ....[113]....
        /*0594*/ 	.word	0x000071d0


	//   ....[114]....
        /*0598*/ 	.word	0x00007210


	//   ....[115]....
        /*059c*/ 	.word	0x00007240


	//   ....[116]....
        /*05a0*/ 	.word	0x000072a0


	//   ....[117]....
        /*05a4*/ 	.word	0x000072d0


	//   ....[118]....
        /*05a8*/ 	.word	0x000072f0


	//   ....[119]....
        /*05ac*/ 	.word	0x00007300


	//   ....[120]....
        /*05b0*/ 	.word	0x00007360


	//   ....[121]....
        /*05b4*/ 	.word	0x000073a0


	//   ....[122]....
        /*05b8*/ 	.word	0x000073e0


	//   ....[123]....
        /*05bc*/ 	.word	0x000073f0


	//   ....[124]....
        /*05c0*/ 	.word	0x00007430


	//   ....[125]....
        /*05c4*/ 	.word	0x00007450


	//   ....[126]....
        /*05c8*/ 	.word	0x00007460


	//   ....[127]....
        /*05cc*/ 	.word	0x00007470


	//   ....[128]....
        /*05d0*/ 	.word	0x00007480


	//   ....[129]....
        /*05d4*/ 	.word	0x000074c0


	//   ....[130]....
        /*05d8*/ 	.word	0x00007500


	//   ....[131]....
        /*05dc*/ 	.word	0x00007540


	//   ....[132]....
        /*05e0*/ 	.word	0x00007560


	//   ....[133]....
        /*05e4*/ 	.word	0x00007590


	//   ....[134]....
        /*05e8*/ 	.word	0x000095e0


	//   ....[135]....
        /*05ec*/ 	.word	0x0000c2e0


	//----- nvinfo : EIATTR_REG_RECONFIG
	.align		4
.L_1590:
        /*05f0*/ 	.byte	0x01, 0x54
	.zero		2


	//----- nvinfo : EIATTR_SYSCALL_OFFSETS
	.align		4
        /*05f4*/ 	.byte	0x04, 0x46
        /*05f6*/ 	.short	(.L_1592 - .L_1591)


	//   ....[0]....
.L_1591:
        /*05f8*/ 	.word	0x00000d60


	//   ....[1]....
        /*05fc*/ 	.word	0x00000e50


	//   ....[2]....
        /*0600*/ 	.word	0x00000fb0


	//   ....[3]....
        /*0604*/ 	.word	0x000010a0


	//----- nvinfo : EIATTR_MBARRIER_INSTR_OFFSETS
	.align		4
.L_1592:
        /*0608*/ 	.byte	0x04, 0x39
        /*060a*/ 	.short	(.L_1594 - .L_1593)


	//   ....[0]....
.L_1593:
        /*060c*/ 	.word	0x00000290
        /*0610*/ 	.word	0x000000ff
        /*0614*/ 	.word	0x00030c00
        /*0618*/ 	.short	0x0100
        /*061a*/ 	.byte	0x06
	.zero		1


	//   ....[1]....
        /*061c*/ 	.word	0x00000390
        /*0620*/ 	.word	0x000000ff
        /*0624*/ 	.word	0x00030c10
        /*0628*/ 	.short	0x0100
        /*062a*/ 	.byte	0x08
	.zero		1


	//   ....[2]....
        /*062c*/ 	.word	0x000003a0
        /*0630*/ 	.word	0x000000ff
        /*0634*/ 	.word	0x00030c20
        /*0638*/ 	.short	0x0100
        /*063a*/ 	.byte	0x08
	.zero		1


	//   ....[3]....
        /*063c*/ 	.word	0x000003b0
        /*0640*/ 	.word	0x000000ff
        /*0644*/ 	.word	0x00030c18
        /*0648*/ 	.short	0x0100
        /*064a*/ 	.byte	0x08
	.zero		1


	//   ....[4]....
        /*064c*/ 	.word	0x000003c0
        /*0650*/ 	.word	0x000000ff
        /*0654*/ 	.word	0x00030c28
        /*0658*/ 	.short	0x0100
        /*065a*/ 	.byte	0x08
	.zero		1


	//   ....[5]....
        /*065c*/ 	.word	0x000004f0
        /*0660*/ 	.word	0x000000ff
        /*0664*/ 	.word	0x00030c30
        /*0668*/ 	.short	0x0100
        /*066a*/ 	.byte	0x08
	.zero		1


	//   ....[6]....
        /*066c*/ 	.word	0x00000500
        /*0670*/ 	.word	0x000000ff
        /*0674*/ 	.word	0x00030c40
        /*0678*/ 	.short	0x0100
        /*067a*/ 	.byte	0x08
	.zero		1


	//   ....[7]....
        /*067c*/ 	.word	0x00000510
        /*0680*/ 	.word	0x000000ff
        /*0684*/ 	.word	0x00030c38
        /*0688*/ 	.short	0x0100
        /*068a*/ 	.byte	0x08
	.zero		1


	//   ....[8]....
        /*068c*/ 	.word	0x00000520
        /*0690*/ 	.word	0x000000ff
        /*0694*/ 	.word	0x00030c48
        /*0698*/ 	.short	0x0100
        /*069a*/ 	.byte	0x08
	.zero		1


	//   ....[9]....
        /*069c*/ 	.word	0x00001140
        /*06a0*/ 	.word	0x000000ec
        /*06a4*/ 	.word	0x00030c00
        /*06a8*/ 	.short	0x010a
        /*06aa*/ 	.byte	0x3f
	.zero		1


	//   ....[10]....
        /*06ac*/ 	.word	0x00001270
        /*06b0*/ 	.word	0x000000ec
        /*06b4*/ 	.word	0x00030c00
        /*06b8*/ 	.short	0x010a
        /*06ba*/ 	.byte	0x3f
	.zero		1


	//   ....[11]....
        /*06bc*/ 	.word	0x00001d00
        /*06c0*/ 	.word	0x00000006
        /*06c4*/ 	.word	0x00030c10
        /*06c8*/ 	.short	0x010a
        /*06ca*/ 	.byte	0x3f
	.zero		1


	//   ....[12]....
        /*06cc*/ 	.word	0x00001d70
        /*06d0*/ 	.word	0x00000006
        /*06d4*/ 	.word	0x00030c10
        /*06d8*/ 	.short	0x010a
        /*06da*/ 	.byte	0x3f
	.zero		1


	//   ....[13]....
        /*06dc*/ 	.word	0x00002190
        /*06e0*/ 	.word	0x00000006
        /*06e4*/ 	.word	0x00030c30
        /*06e8*/ 	.short	0x010a
        /*06ea*/ 	.byte	0x3f
	.zero		1


	//   ....[14]....
        /*06ec*/ 	.word	0x00002210
        /*06f0*/ 	.word	0x00000006
        /*06f4*/ 	.word	0x00030c30
        /*06f8*/ 	.short	0x010a
        /*06fa*/ 	.byte	0x3f
	.zero		1


	//   ....[15]....
        /*06fc*/ 	.word	0x00004de0
        /*0700*/ 	.word	0x00000005
        /*0704*/ 	.word	0x00000000
        /*0708*/ 	.short	0x0101
        /*070a*/ 	.byte	0x3f
	.zero		1


	//   ....[16]....
        /*070c*/ 	.word	0x00005230
        /*0710*/ 	.word	0x00000006
        /*0714*/ 	.word	0x00000000
        /*0718*/ 	.short	0x0101
        /*071a*/ 	.byte	0x3f
	.zero		1


	//   ....[17]....
        /*071c*/ 	.word	0x00005a40
        /*0720*/ 	.word	0x00000007
        /*0724*/ 	.word	0x00030c10
        /*0728*/ 	.short	0x010a
        /*072a*/ 	.byte	0x3f
	.zero		1


	//   ....[18]....
        /*072c*/ 	.word	0x00005ac0
        /*0730*/ 	.word	0x00000007
        /*0734*/ 	.word	0x00030c10
        /*0738*/ 	.short	0x010a
        /*073a*/ 	.byte	0x3f
	.zero		1


	//   ....[19]....
        /*073c*/ 	.word	0x00005ed0
        /*0740*/ 	.word	0x00000007
        /*0744*/ 	.word	0x00030c30
        /*0748*/ 	.short	0x010a
        /*074a*/ 	.byte	0x3f
	.zero		1


	//   ....[20]....
        /*074c*/ 	.word	0x00005f60
        /*0750*/ 	.word	0x00000007
        /*0754*/ 	.word	0x00030c30
        /*0758*/ 	.short	0x010a
        /*075a*/ 	.byte	0x3f
	.zero		1


	//   ....[21]....
        /*075c*/ 	.word	0x00008710
        /*0760*/ 	.word	0x00000008
        /*0764*/ 	.word	0x00000000
        /*0768*/ 	.short	0x0101
        /*076a*/ 	.byte	0x3f
	.zero		1


	//   ....[22]....
        /*076c*/ 	.word	0x00008b80
        /*0770*/ 	.word	0x00000007
        /*0774*/ 	.word	0x00000000
        /*0778*/ 	.short	0x0101
        /*077a*/ 	.byte	0x3f
	.zero		1


	//   ....[23]....
        /*077c*/ 	.word	0x0000aa40
        /*0780*/ 	.word	0x00000010
        /*0784*/ 	.word	0x00030c20
        /*0788*/ 	.short	0x010a
        /*078a*/ 	.byte	0x3f
	.zero		1


	//   ....[24]....
        /*078c*/ 	.word	0x0000b010
        /*0790*/ 	.word	0x00000010
        /*0794*/ 	.word	0x00030c40
        /*0798*/ 	.short	0x010a
        /*079a*/ 	.byte	0x3f
	.zero		1


	//   ....[25]....
        /*079c*/ 	.word	0x0000b240
        /*07a0*/ 	.word	0x00000010
        /*07a4*/ 	.word	0x00030c28
        /*07a8*/ 	.short	0x010a
        /*07aa*/ 	.byte	0x3f
	.zero		1


	//   ....[26]....
        /*07ac*/ 	.word	0x0000b470
        /*07b0*/ 	.word	0x00000010
        /*07b4*/ 	.word	0x00030c48
        /*07b8*/ 	.short	0x010a
        /*07ba*/ 	.byte	0x3f
	.zero		1


	//   ....[27]....
        /*07bc*/ 	.word	0x0000b650
        /*07c0*/ 	.word	0x00000010
        /*07c4*/ 	.word	0x00030c20
        /*07c8*/ 	.short	0x010a
        /*07ca*/ 	.byte	0x3f
	.zero		1


	//   ....[28]....
        /*07cc*/ 	.word	0x0000b900
        /*07d0*/ 	.word	0x00000010
        /*07d4*/ 	.word	0x00030c40
        /*07d8*/ 	.short	0x010a
        /*07da*/ 	.byte	0x3f
	.zero		1


	//   ....[29]....
        /*07dc*/ 	.word	0x0000bb00
        /*07e0*/ 	.word	0x00000010
        /*07e4*/ 	.word	0x00030c28
        /*07e8*/ 	.short	0x010a
        /*07ea*/ 	.byte	0x3f
	.zero		1


	//   ....[30]....
        /*07ec*/ 	.word	0x0000bd80
        /*07f0*/ 	.word	0x00000003
        /*07f4*/ 	.word	0x00030c40
        /*07f8*/ 	.short	0x010a
        /*07fa*/ 	.byte	0x3f
	.zero		1


	//   ....[31]....
        /*07fc*/ 	.word	0x0000c150
        /*0800*/ 	.word	0x00000006
        /*0804*/ 	.word	0x00000000
        /*0808*/ 	.short	0x010a
        /*080a*/ 	.byte	0x3f
	.zero		1


	//   ....[32]....
        /*080c*/ 	.word	0x0000c1b0
        /*0810*/ 	.word	0x00000003
        /*0814*/ 	.word	0x00000000
        /*0818*/ 	.short	0x010a
        /*081a*/ 	.byte	0x3f
	.zero		1


	//   ....[33]....
        /*081c*/ 	.word	0x0000c210
        /*0820*/ 	.word	0x00000002
        /*0824*/ 	.word	0x00000000
        /*0828*/ 	.short	0x010a
        /*082a*/ 	.byte	0x3f
	.zero		1


	//   ....[34]....
        /*082c*/ 	.word	0x0000c240
        /*0830*/ 	.word	0x00000003
        /*0834*/ 	.word	0x00000000
        /*0838*/ 	.short	0x010a
        /*083a*/ 	.byte	0x3f
	.zero		1


	//   ....[35]....
        /*083c*/ 	.word	0x0000c310
        /*0840*/ 	.word	0x000000ec
        /*0844*/ 	.word	0x00030c00
        /*0848*/ 	.short	0x010a
        /*084a*/ 	.byte	0x3f
	.zero		1


	//   ....[36]....
        /*084c*/ 	.word	0x0000c360
        /*0850*/ 	.word	0x00000006
        /*0854*/ 	.word	0x00030c10
        /*0858*/ 	.short	0x010a
        /*085a*/ 	.byte	0x3f
	.zero		1


	//   ....[37]....
        /*085c*/ 	.word	0x0000c3b0
        /*0860*/ 	.word	0x00000006
        /*0864*/ 	.word	0x00030c30
        /*0868*/ 	.short	0x010a
        /*086a*/ 	.byte	0x3f
	.zero		1


	//   ....[38]....
        /*086c*/ 	.word	0x0000c400
        /*0870*/ 	.word	0x00000007
        /*0874*/ 	.word	0x00030c10
        /*0878*/ 	.short	0x010a
        /*087a*/ 	.byte	0x3f
	.zero		1


	//   ....[39]....
        /*087c*/ 	.word	0x0000c450
        /*0880*/ 	.word	0x00000007
        /*0884*/ 	.word	0x00030c30
        /*0888*/ 	.short	0x010a
        /*088a*/ 	.byte	0x3f
	.zero		1


	//   ....[40]....
        /*088c*/ 	.word	0x0000c4a0
        /*0890*/ 	.word	0x00000010
        /*0894*/ 	.word	0x00030c20
        /*0898*/ 	.short	0x010a
        /*089a*/ 	.byte	0x3f
	.zero		1


	//   ....[41]....
        /*089c*/ 	.word	0x0000c4f0
        /*08a0*/ 	.word	0x00000010
        /*08a4*/ 	.word	0x00030c40
        /*08a8*/ 	.short	0x010a
        /*08aa*/ 	.byte	0x3f
	.zero		1


	//   ....[42]....
        /*08ac*/ 	.word	0x0000c540
        /*08b0*/ 	.word	0x00000010
        /*08b4*/ 	.word	0x00030c28
        /*08b8*/ 	.short	0x010a
        /*08ba*/ 	.byte	0x3f
	.zero		1


	//   ....[43]....
        /*08bc*/ 	.word	0x0000c590
        /*08c0*/ 	.word	0x00000010
        /*08c4*/ 	.word	0x00030c48
        /*08c8*/ 	.short	0x010a
        /*08ca*/ 	.byte	0x3f
	.zero		1


	//   ....[44]....
        /*08cc*/ 	.word	0x0000c5f0
        /*08d0*/ 	.word	0x00000010
        /*08d4*/ 	.word	0x00030c20
        /*08d8*/ 	.short	0x010a
        /*08da*/ 	.byte	0x3f
	.zero		1


	//   ....[45]....
        /*08dc*/ 	.word	0x0000c640
        /*08e0*/ 	.word	0x00000010
        /*08e4*/ 	.word	0x00030c40
        /*08e8*/ 	.short	0x010a
        /*08ea*/ 	.byte	0x3f
	.zero		1


	//   ....[46]....
        /*08ec*/ 	.word	0x0000c690
        /*08f0*/ 	.word	0x00000010
        /*08f4*/ 	.word	0x00030c28
        /*08f8*/ 	.short	0x010a
        /*08fa*/ 	.byte	0x3f
	.zero		1


	//   ....[47]....
        /*08fc*/ 	.word	0x0000c6e0
        /*0900*/ 	.word	0x00000003
        /*0904*/ 	.word	0x00030c40
        /*0908*/ 	.short	0x010a
        /*090a*/ 	.byte	0x3f
	.zero		1


	//   ....[48]....
        /*090c*/ 	.word	0x0000c7b0
        /*0910*/ 	.word	0x00000006
        /*0914*/ 	.word	0x00000000
        /*0918*/ 	.short	0x010a
        /*091a*/ 	.byte	0x3f
	.zero		1


	//   ....[49]....
        /*091c*/ 	.word	0x0000c800
        /*0920*/ 	.word	0x00000003
        /*0924*/ 	.word	0x00000000
        /*0928*/ 	.short	0x010a
        /*092a*/ 	.byte	0x3f
	.zero		1


	//   ....[50]....
        /*092c*/ 	.word	0x0000c850
        /*0930*/ 	.word	0x00000002
        /*0934*/ 	.word	0x00000000
        /*0938*/ 	.short	0x010a
        /*093a*/ 	.byte	0x3f
	.zero		1


	//----- nvinfo : EIATTR_NUM_MBARRIERS
	.align		4
.L_1594:
        /*093c*/ 	.byte	0x03, 0x38
        /*093e*/ 	.short	0x0009


	//----- nvinfo : EIATTR_EXIT_INSTR_OFFSETS
	.align		4
        /*0940*/ 	.byte	0x04, 0x1c
        /*0942*/ 	.short	(.L_1596 - .L_1595)


	//   ....[0]....
.L_1595:
        /*0944*/ 	.word	0x0000c290


	//----- nvinfo : EIATTR_MAX_THREADS
	.align		4
.L_1596:
        /*0948*/ 	.byte	0x04, 0x05
        /*094a*/ 	.short	(.L_1598 - .L_1597)
.L_1597:
        /*094c*/ 	.word	0x00000180
        /*0950*/ 	.word	0x00000001
        /*0954*/ 	.word	0x00000001


	//----- nvinfo : EIATTR_CRS_STACK_SIZE
	.align		4
.L_1598:
        /*0958*/ 	.byte	0x04, 0x1e
        /*095a*/ 	.short	(.L_1600 - .L_1599)
.L_1599:
        /*095c*/ 	.word	0x00000000


	//----- nvinfo : EIATTR_CBANK_PARAM_SIZE
	.align		4
.L_1600:
        /*0960*/ 	.byte	0x03, 0x19
        /*0962*/ 	.short	0x0770


	//----- nvinfo : EIATTR_PARAM_CBANK
	.align		4
        /*0964*/ 	.byte	0x04, 0x0a
        /*0966*/ 	.short	(.L_1602 - .L_1601)
	.align		4
.L_1601:
        /*0968*/ 	.word	index@(.nv.constant0._ZN7cutlass13device_kernelIN5flash11enable_sm90INS1_16FlashAttnBwdSm90INS1_25CollectiveMainloopBwdSm90ILi2ELi2ELi2EN4cute5tupleIJNS5_1CILi1EEES8_S8_EEENS6_IJNS7_ILi128EEESA_NS7_ILi64EEEEEENS_10bfloat16_tEfNS_4arch4Sm90ELb1ELb0ELb0ELb0ELb0ELb1ELb0ELb0ELi2ELi1ELi2ELi2ELb0EEENS1_24CollectiveEpilogueBwdGQAISC_fSF_Li256ELb0ELb0EEENS1_25SingleTileBwdLPTSchedulerILb0ELi128ELb0EEEEEEEEEvNT_6ParamsE)
        /*096c*/ 	.short	0x0210
        /*096e*/ 	.short	0x0770


	//----- nvinfo : EIATTR_SW_WAR
	.align		4
.L_1602:
        /*0970*/ 	.byte	0x04, 0x36
        /*0972*/ 	.short	(.L_1604 - .L_1603)
.L_1603:
        /*0974*/ 	.word	0x00000008
.L_1604:


//--------------------- .nv.info._ZN7cutlass13device_kernelIN5flash11enable_sm90INS1_16FlashAttnBwdSm90INS1_25CollectiveMainloopBwdSm90ILi2ELi2ELi2EN4cute5tupleIJNS5_1CILi1EEES8_S8_EEENS6_IJNS7_ILi128EEESA_NS7_ILi64EEEEEENS_10bfloat16_tEfNS_4arch4Sm90ELb1ELb0ELb0ELb0ELb1ELb1ELb0ELb0ELi2ELi1ELi2ELi2ELb0EEENS1_24CollectiveEpilogueBwdGQAISC_fSF_Li256ELb0ELb1EEENS1_25SingleTileBwdLPTSchedulerILb0ELi128ELb1EEEEEEEEEvNT_6ParamsE --------------------------
	.section	.nv.info._ZN7cutlass13device_kernelIN5flash11enable_sm90INS1_16FlashAttnBwdSm90INS1_25CollectiveMainloopBwdSm90ILi2ELi2ELi2EN4cute5tupleIJNS5_1CILi1EEES8_S8_EEENS6_IJNS7_ILi128EEESA_NS7_ILi64EEEEEENS_10bfloat16_tEfNS_4arch4Sm90ELb1ELb0ELb0ELb0ELb1ELb1ELb0ELb0ELi2ELi1ELi2ELi2ELb0EEENS1_24CollectiveEpilogueBwdGQAISC_fSF_Li256ELb0ELb1EEENS1_25SingleTileBwdLPTSchedulerILb0ELi128ELb1EEEEEEEEEvNT_6ParamsE,"",@"SHT_CUDA_INFO"
	.sectionflags	@""
	.align	4


	//----- nvinfo : EIATTR_CUDA_API_VERSION
	.align		4
        /*0000*/ 	.byte	0x04, 0x37
        /*0002*/ 	.short	(.L_1606 - .L_1605)
.L_1605:
        /*0004*/ 	.word	0x00000082


	//----- nvinfo : EIATTR_KPARAM_INFO
	.align		4
.L_1606:
        /*0008*/ 	.byte	0x04, 0x17
        /*000a*/ 	.short	(.L_1608 - .L_1607)
.L_1607:
        /*000c*/ 	.word	0x00000000
        /*0010*/ 	.short	0x0000
        /*0012*/ 	.short	0x0070
        /*0014*/ 	.byte	0x00, 0xf0, 0x01, 0x1c


	//----- nvinfo : EIATTR_SPARSE_MMA_MASK
	.align		4
.L_1608:
        /*0018*/ 	.byte	0x03, 0x50
        /*001a*/ 	.short	0x0000


	//----- nvinfo : EIATTR_MAXREG_COUNT
	.align		4
        /*001c*/ 	.byte	0x03, 0x1b
        /*001e*/ 	.short	0x00a8


	//----- nvinfo : EIATTR_NUM_BARRIERS
	.align		4
        /*0020*/ 	.byte	0x02, 0x4c
        /*0022*/ 	.byte	0x10
	.zero		1


	//----- nvinfo : EIATTR_EXTERNS
	.align		4
        /*0024*/ 	.byte	0x04, 0x0f
        /*0026*/ 	.short	(.L_1610 - .L_1609)


	//   ....[0]....
	.align		4
.L_1609:
        /*0028*/ 	.word	index@(__assertfail)


	//----- nvinfo : EIATTR_ANNOTATIONS
	.align		4
.L_1610:
        /*002c*/ 	.byte	0x04, 0x55
        /*002e*/ 	.short	(.L_1612 - .L_1611)


	//   ....[0]....
.L_1611:
        /* <DEDUP_REMOVED lines=34> */


	//----- nvinfo : EIATTR_MERCURY_ISA_VERSION
	.align		4
.L_1612:
        /*0238*/ 	.byte	0x03, 0x5f
        /*023a*/ 	.short	0x0101


	//----- nvinfo : EIATTR_INT_WARP_WIDE_INSTR_OFFSETS
	.align		4
        /*023c*/ 	.byte	0x04, 0x31
        /*023e*/ 	.short	(.L_1614 - .L_1613)


	//   ....[0]....
.L_1613:
        /*0240*/ 	.word	0x00000180


	//   ....[1]....
        /*0244*/ 	.word	0x00000240


	//   ....[2]....
        /*0248*/ 	.word	0x0000a660


	//   ....[3]....
        /*024c*/ 	.word	0x0000acd0


	//   ....[4]....
        /*0250*/ 	.word	0x0000b200


	//----- nvinfo : EIATTR_COOP_GROUP_MASK_REGIDS
	.align		4
.L_1614:
        /*0254*/ 	.byte	0x04, 0x29
        /*0256*/ 	.short	(.L_1616 - .L_1615)


	//   ....[0]....
.L_1615:
        /*0258*/ 	.word	0xffffffff


	//   ....[1]....
        /*025c*/ 	.word	0xffffffff


	//   ....[2]....
        /*0260*/ 	.word	0xffffffff


	//   ....[3]....
        /*0264*/ 	.word	0xffffffff


	//   ....[4]....
        /*0268*/ 	.word	0xffffffff


	//   ....[5]....
        /*026c*/ 	.word	0xffffffff


	//   ....[6]....
        /*0270*/ 	.word	0xffffffff


	//   ....[7]....
        /*0274*/ 	.word	0xffffffff


	//   ....[8]....
        /*0278*/ 	.word	0xffffffff


	//   ....[9]....
        /*027c*/ 	.word	0xffffffff


	//   ....[10]....
        /*0280*/ 	.word	0xffffffff


	//   ....[11]....
        /*0284*/ 	.word	0xffffffff


	//   ....[12]....
        /*0288*/ 	.word	0xffffffff


	//   ....[13]....
        /*028c*/ 	.word	0xffffffff


	//   ....[14]....
        /*0290*/ 	.word	0xffffffff


	//   ....[15]....
        /*0294*/ 	.word	0xffffffff


	//   ....[16]....
        /*0298*/ 	.word	0xffffffff


	//   ....[17]....
        /*029c*/ 	.word	0xffffffff


	//   ....[18]....
        /*02a0*/ 	.word	0xffffffff


	//   ....[19]....
        /*02a4*/ 	.word	0xffffffff


	//   ....[20]....
        /*02a8*/ 	.word	0xffffffff


	//   ....[21]....
        /*02ac*/ 	.word	0xffffffff


	//   ....[22]....
        /*02b0*/ 	.word	0xffffffff


	//   ....[23]....
        /*02b4*/ 	.word	0xffffffff


	//   ....[24]....
        /*02b8*/ 	.word	0xffffffff


	//   ....[25]....
        /*02bc*/ 	.word	0xffffffff


	//   ....[26]....
        /*02c0*/ 	.word	0xffffffff


	//   ....[27]....
        /*02c4*/ 	.word	0xffffffff


	//   ....[28]....
        /*02c8*/ 	.word	0xffffffff


	//   ....[29]....
        /*02cc*/ 	.word	0xffffffff


	//   ....[30]....
        /*02d0*/ 	.word	0xffffffff


	//   ....[31]....
        /*02d4*/ 	.word	0xffffffff


	//   ....[32]....
        /*02d8*/ 	.word	0xffffffff


	//   ....[33]....
        /*02dc*/ 	.word	0xffffffff


	//   ....[34]....
        /*02e0*/ 	.word	0xffffffff


	//   ....[35]....
        /*02e4*/ 	.word	0xffffffff


	//   ....[36]....
        /*02e8*/ 	.word	0xffffffff


	//   ....[37]....
        /*02ec*/ 	.word	0xffffffff


	//   ....[38]....
        /*02f0*/ 	.word	0xffffffff


	//   ....[39]....
        /*02f4*/ 	.word	0xffffffff


	//   ....[40]....
        /*02f8*/ 	.word	0xffffffff


	//   ....[41]....
        /*02fc*/ 	.word	0xffffffff


	//   ....[42]....
        /*0300*/ 	.word	0xffffffff


	//   ....[43]....
        /*0304*/ 	.word	0xffffffff


	//   ....[44]....
        /*0308*/ 	.word	0xffffffff


	//   ....[45]....
        /*030c*/ 	.word	0xffffffff


	//   ....[46]....
        /*0310*/ 	.word	0xffffffff


	//   ....[47]....
        /*0314*/ 	.word	0xffffffff


	//   ....[48]....
        /*0318*/ 	.word	0xffffffff


	//   ....[49]....
        /*031c*/ 	.word	0xffffffff


	//   ....[50]....
        /*0320*/ 	.word	0xffffffff


	//   ....[51]....
        /*0324*/ 	.word	0xffffffff


	//   ....[52]....
        /*0328*/ 	.word	0xffffffff


	//   ....[53]....
        /*032c*/ 	.word	0xffffffff


	//   ....[54]....
        /*0330*/ 	.word	0xffffffff


	//   ....[55]....
        /*0334*/ 	.word	0xffffffff


	//   ....[56]....
        /*0338*/ 	.word	0xffffffff


	//   ....[57]....
        /*033c*/ 	.word	0xffffffff


	//   ....[58]....
        /*0340*/ 	.word	0xffffffff


	//   ....[59]....
        /*0344*/ 	.word	0xffffffff


	//   ....[60]....
        /*0348*/ 	.word	0xffffffff


	//   ....[61]....
        /*034c*/ 	.word	0xffffffff


	//   ....[62]....
        /*0350*/ 	.word	0xffffffff


	//   ....[63]....
        /*0354*/ 	.word	0xffffffff


	//   ....[64]....
        /*0358*/ 	.word	0xffffffff


	//   ....[65]....
        /*035c*/ 	.word	0xffffffff


	//   ....[66]....
        /*0360*/ 	.word	0xffffffff


	//   ....[67]....
        /*0364*/ 	.word	0xffffffff


	//   ....[68]....
        /*0368*/ 	.word	0xffffffff


	//   ....[69]....
        /*036c*/ 	.word	0xffffffff


	//   ....[70]....
        /*0370*/ 	.word	0xffffffff


	//   ....[71]....
        /*0374*/ 	.word	0xffffffff


	//   ....[72]....
        /*0378*/ 	.word	0xffffffff


	//   ....[73]....
        /*037c*/ 	.word	0xffffffff


	//   ....[74]....
        /*0380*/ 	.word	0xffffffff


	//   ....[75]....
        /*0384*/ 	.word	0xffffffff


	//   ....[76]....
        /*0388*/ 	.word	0xffffffff


	//   ....[77]....
        /*038c*/ 	.word	0xffffffff


	//   ....[78]....
        /*0390*/ 	.word	0xffffffff


	//   ....[79]....
        /*0394*/ 	.word	0xffffffff


	//   ....[80]....
        /*0398*/ 	.word	0xffffffff


	//   ....[81]....
        /*039c*/ 	.word	0xffffffff


	//   ....[82]....
        /*03a0*/ 	.word	0xffffffff


	//   ....[83]....
        /*03a4*/ 	.word	0xffffffff


	//   ....[84]....
        /*03a8*/ 	.word	0xffffffff


	//   ....[85]....
        /*03ac*/ 	.word	0xffffffff


	//   ....[86]....
        /*03b0*/ 	.word	0xffffffff


	//   ....[87]....
        /*03b4*/ 	.word	0xffffffff


	//   ....[88]....
        /*03b8*/ 	.word	0xffffffff


	//   ....[89]....
        /*03bc*/ 	.word	0xffffffff


	//   ....[90]....
        /*03c0*/ 	.word	0xffffffff


	//   ....[91]....
        /*03c4*/ 	.word	0xffffffff


	//   ....[92]....
        /*03c8*/ 	.word	0xffffffff


	//   ....[93]....
        /*03cc*/ 	.word	0xffffffff


	//   ....[94]....
        /*03d0*/ 	.word	0xffffffff


	//   ....[95]....
        /*03d4*/ 	.word	0xffffffff


	//   ....[96]....
        /*03d8*/ 	.word	0xffffffff


	//   ....[97]....
        /*03dc*/ 	.word	0xffffffff


	//   ....[98]....
        /*03e0*/ 	.word	0xffffffff


	//   ....[99]....
        /*03e4*/ 	.word	0xffffffff


	//   ....[100]....
        /*03e8*/ 	.word	0xffffffff


	//   ....[101]....
        /*03ec*/ 	.word	0xffffffff


	//   ....[102]....
        /*03f0*/ 	.word	0xffffffff


	//   ....[103]....
        /*03f4*/ 	.word	0xffffffff


	//   ....[104]....
        /*03f8*/ 	.word	0xffffffff


	//   ....[105]....
        /*03fc*/ 	.word	0xffffffff


	//   ....[106]....
        /*0400*/ 	.word	0xffffffff


	//   ....[107]....
        /*0404*/ 	.word	0xffffffff


	//   ....[108]....
        /*0408*/ 	.word	0xffffffff


	//   ....[109]....
        /*040c*/ 	.word	0xffffffff


	//   ....[110]....
        /*0410*/ 	.word	0xffffffff


	//   ....[111]....
        /*0414*/ 	.word	0xffffffff


	//   ....[112]....
        /*0418*/ 	.word	0xffffffff


	//   ....[113]....
        /*041c*/ 	.word	0xffffffff


	//   ....[114]....
        /*0420*/ 	.word	0xffffffff


	//   ....[115]....
        /*0424*/ 	.word	0xffffffff


	//   ....[116]....
        /*0428*/ 	.word	0xffffffff


	//   ....[117]....
        /*042c*/ 	.word	0xffffffff


	//   ....[118]....
        /*0430*/ 	.word	0xffffffff


	//   ....[119]....
        /*0434*/ 	.word	0xffffffff


	//   ....[120]....
        /*0438*/ 	.word	0xffffffff


	//   ....[121]....
        /*043c*/ 	.word	0xffffffff


	//   ....[122]....
        /*0440*/ 	.word	0xffffffff


	//   ....[123]....
        /*0444*/ 	.word	0xffffffff


	//   ....[124]....
        /*0448*/ 	.word	0xffffffff


	//   ....[125]....
        /*044c*/ 	.word	0xffffffff


	//   ....[126]....
        /*0450*/ 	.word	0xffffffff


	//   ....[127]....
        /*0454*/ 	.word	0xffffffff


	//   ....[128]....
        /*0458*/ 	.word	0xffffffff


	//   ....[129]....
        /*045c*/ 	.word	0xffffffff


	//   ....[130]....
        /*0460*/ 	.word	0xffffffff


	//   ....[131]....
        /*0464*/ 	.word	0xffffffff


	//   ....[132]....
        /*0468*/ 	.word	0xffffffff


	//   ....[133]....
        /*046c*/ 	.word	0xffffffff


	//   ....[134]....
        /*0470*/ 	.word	0xffffffff


	//   ....[135]....
        /*0474*/ 	.word	0xffffffff


	//   ....[136]....
        /*0478*/ 	.word	0xffffffff


	//   ....[137]....
        /*047c*/ 	.word	0xffffffff


	//   ....[138]....
        /*0480*/ 	.word	0xffffffff


	//   ....[139]....
        /*0484*/ 	.word	0xffffffff


	//   ....[140]....
        /*0488*/ 	.word	0xffffffff


	//   ....[141]....
        /*048c*/ 	.word	0xffffffff


	//   ....[142]....
        /*0490*/ 	.word	0xffffffff


	//   ....[143]....
        /*0494*/ 	.word	0xffffffff


	//   ....[144]....
        /*0498*/ 	.word	0xffffffff


	//   ....[145]....
        /*049c*/ 	.word	0x0500000f


	//   ....[146]....
        /*04a0*/ 	.word	0x0500000f


	//   ....[147]....
        /*04a4*/ 	.word	0x0500000f


	//   ....[148]....
        /*04a8*/ 	.word	0x0500000f


	//   ....[149]....
        /*04ac*/ 	.word	0x0500000f


	//   ....[150]....
        /*04b0*/ 	.word	0x0500000f


	//----- nvinfo : EIATTR_COOP_GROUP_INSTR_OFFSETS
	.align		4
.L_1616:
        /*04b4*/ 	.byte	0x04, 0x28
        /*04b6*/ 	.short	(.L_1618 - .L_1617)


	//   ....[0]....
.L_1617:
        /*04b8*/ 	.word	0x00000060


	//   ....[1]....
        /*04bc*/ 	.word	0x00000190


	//   ....[2]....
        /*04c0*/ 	.word	0x00000220


	//   ....[3]....
        /*04c4*/ 	.word	0x000003a0


	//   ....[4]....
        /*04c8*/ 	.word	0x00000620


	//   ....[5]....
        /*04cc*/ 	.word	0x00001100


	//   ....[6]....
        /*04d0*/ 	.word	0x00002370


	//   ....[7]....
        /*04d4*/ 	.word	0x00002490


	//   ....[8]....
        /*04d8*/ 	.word	0x000024d0


	//   ....[9]....
        /*04dc*/ 	.word	0x00002510


	//   ....[10]....
        /*04e0*/ 	.word	0x00002540


	//   ....[11]....
        /*04e4*/ 	.word	0x00002570


	//   ....[12]....
        /*04e8*/ 	.word	0x000025a0


	//   ....[13]....
        /*04ec*/ 	.word	0x000026c0


	//   ....[14]....
        /*04f0*/ 	.word	0x000028a0


	//   ....[15]....
        /*04f4*/ 	.word	0x000029b0


	//   ....[16]....
        /*04f8*/ 	.word	0x00002a50


	//   ....[17]....
        /*04fc*/ 	.word	0x00002b10


	//   ....[18]....
        /*0500*/ 	.word	0x00002b50


	//   ....[19]....
        /*0504*/ 	.word	0x00002c10


	//   ....[20]....
        /*0508*/ 	.word	0x00002ca0


	//   ....[21]....
        /*050c*/ 	.word	0x00002f50


	//   ....[22]....
        /*0510*/ 	.word	0x00002fc0


	//   ....[23]....
        /*0514*/ 	.word	0x00003010


	//   ....[24]....
        /*0518*/ 	.word	0x00003070


	//   ....[25]....
        /*051c*/ 	.word	0x00003090


	//   ....[26]....
        /*0520*/ 	.word	0x000030e0


	//   ....[27]....
        /*0524*/ 	.word	0x00003140


	//   ....[28]....
        /*0528*/ 	.word	0x000031a0


	//   ....[29]....
        /*052c*/ 	.word	0x000031d0


	//   ....[30]....
        /*0530*/ 	.word	0x00003270


	//   ....[31]....
        /*0534*/ 	.word	0x000032d0


	//   ....[32]....
        /*0538*/ 	.word	0x00003310


	//   ....[33]....
        /*053c*/ 	.word	0x00003360


	//   ....[34]....
        /*0540*/ 	.word	0x00003440


	//   ....[35]....
        /*0544*/ 	.word	0x00003490


	//   ....[36]....
        /*0548*/ 	.word	0x000034d0


	//   ....[37]....
        /*054c*/ 	.word	0x00003530


	//   ....[38]....
        /*0550*/ 	.word	0x000036f0


	//   ....[39]....
        /*0554*/ 	.word	0x00003710


	//   ....[40]....
        /*0558*/ 	.word	0x00003720


	//   ....[41]....
        /*055c*/ 	.word	0x00003740


	//   ....[42]....
        /*0560*/ 	.word	0x00003750


	//   ....[43]....
        /*0564*/ 	.word	0x00003770


	//   ....[44]....
        /*0568*/ 	.word	0x000037a0


	//   ....[45]....
        /*056c*/ 	.word	0x000037e0


	//   ....[46]....
        /*0570*/ 	.word	0x00003810


	//   ....[47]....
        /*0574*/ 	.word	0x00003850


	//   ....[48]....
        /*0578*/ 	.word	0x00003880


	//   ....[49]....
        /*057c*/ 	.word	0x000038c0


	//   ....[50]....
        /*0580*/ 	.word	0x000038f0


	//   ....[51]....
        /*0584*/ 	.word	0x00003930


	//   ....[52]....
        /*0588*/ 	.word	0x00003960


	//   ....[53]....
        /*058c*/ 	.word	0x000039a0


	//   ....[54]....
        /*0590*/ 	.word	0x000039d0


	//   ....[55]....
        /*0594*/ 	.word	0x00003a10


	//   ....[56]....
        /*0598*/ 	.word	0x00003a60


	//   ....[57]....
        /*059c*/ 	.word	0x00003a90


	//   ....[58]....
        /*05a0*/ 	.word	0x00003aa0


	//   ....[59]....
        /*05a4*/ 	.word	0x00003ad0


	//   ....[60]....
        /*05a8*/ 	.word	0x00003ae0


	//   ....[61]....
        /*05ac*/ 	.word	0x00003af0


	//   ....[62]....
        /*05b0*/ 	.word	0x00003b00


	//   ....[63]....
        /*05b4*/ 	.word	0x00003b10


	//   ....[64]....
        /*05b8*/ 	.word	0x00003b20


	//   ....[65]....
        /*05bc*/ 	.word	0x00003b30


	//   ....[66]....
        /*05c0*/ 	.word	0x00003b40


	//   ....[67]....
        /*05c4*/ 	.word	0x00003b50


	//   ....[68]....
        /*05c8*/ 	.word	0x00003b60


	//   ....[69]....
        /*05cc*/ 	.word	0x00003b70


	//   ....[70]....
        /*05d0*/ 	.word	0x00006060


	//   ....[71]....
        /*05d4*/ 	.word	0x00006090


	//   ....[72]....
        /*05d8*/ 	.word	0x000060e0


	//   ....[73]....
        /*05dc*/ 	.word	0x00006130


	//   ....[74]....
        /*05e0*/ 	.word	0x00006290


	//   ....[75]....
        /*05e4*/ 	.word	0x000062d0


	//   ....[76]....
        /*05e8*/ 	.word	0x00006320


	//   ....[77]....
        /*05ec*/ 	.word	0x000063a0


	//   ....[78]....
        /*05f0*/ 	.word	0x00006470


	//   ....[79]....
        /*05f4*/ 	.word	0x00006490


	//   ....[80]....
        /*05f8*/ 	.word	0x000064a0


	//   ....[81]....
        /*05fc*/ 	.word	0x000064b0


	//   ....[82]....
        /*0600*/ 	.word	0x000064c0


	//   ....[83]....
        /*0604*/ 	.word	0x000064e0


	//   ....[84]....
        /*0608*/ 	.word	0x00006550


	//   ....[85]....
        /*060c*/ 	.word	0x00006610


	//   ....[86]....
        /*0610*/ 	.word	0x00006630


	//   ....[87]....
        /*0614*/ 	.word	0x00006670


	//   ....[88]....
        /*0618*/ 	.word	0x000067b0


	//   ....[89]....
        /*061c*/ 	.word	0x000067e0


	//   ....[90]....
        /*0620*/ 	.word	0x00006810


	//   ....[91]....
        /*0624*/ 	.word	0x00006830


	//   ....[92]....
        /*0628*/ 	.word	0x00006860


	//   ....[93]....
        /*062c*/ 	.word	0x00006970


	//   ....[94]....
        /*0630*/ 	.word	0x000069e0


	//   ....[95]....
        /*0634*/ 	.word	0x00006a20


	//   ....[96]....
        /*0638*/ 	.word	0x00006a50


	//   ....[97]....
        /*063c*/ 	.word	0x00006ad0


	//   ....[98]....
        /*0640*/ 	.word	0x00006bb0


	//   ....[99]....
        /*0644*/ 	.word	0x00006c00


	//   ....[100]....
        /*0648*/ 	.word	0x00006c10


	//   ....[101]....
        /*064c*/ 	.word	0x00006c20


	//   ....[102]....
        /*0650*/ 	.word	0x00006c30


	//   ....[103]....
        /*0654*/ 	.word	0x00006c40


	//   ....[104]....
        /*0658*/ 	.word	0x00006d90


	//   ....[105]....
        /*065c*/ 	.word	0x00006df0


	//   ....[106]....
        /*0660*/ 	.word	0x00006e20


	//   ....[107]....
        /*0664*/ 	.word	0x00006e40


	//   ....[108]....
        /*0668*/ 	.word	0x00006e60


	//   ....[109]....
        /*066c*/ 	.word	0x00006e70


	//   ....[110]....
        /*0670*/ 	.word	0x00006e90


	//   ....[111]....
        /*0674*/ 	.word	0x00006ec0


	//   ....[112]....
        /*0678*/ 	.word	0x00006ed0


	//   ....[113]....
        /*067c*/ 	.word	0x00006f40


	//   ....[114]....
        /*0680*/ 	.word	0x00006fc0


	//   ....[115]....
        /*0684*/ 	.word	0x00007000


	//   ....[116]....
        /*0688*/ 	.word	0x00007030


	//   ....[117]....
        /*068c*/ 	.word	0x00007050


	//   ....[118]....
        /*0690*/ 	.word	0x00007060


	//   ....[119]....
        /*0694*/ 	.word	0x00007070


	//   ....[120]....
        /*0698*/ 	.word	0x00007080


	//   ....[121]....
        /*069c*/ 	.word	0x00007090


	//   ....[122]....
        /*06a0*/ 	.word	0x000070a0


	//   ....[123]....
        /*06a4*/ 	.word	0x000070b0


	//   ....[124]....
        /*06a8*/ 	.word	0x000070c0


	//   ....[125]....
        /*06ac*/ 	.word	0x000070d0


	//   ....[126]....
        /*06b0*/ 	.word	0x000070f0


	//   ....[127]....
        /*06b4*/ 	.word	0x00007110


	//   ....[128]....
        /*06b8*/ 	.word	0x00007140


	//   ....[129]....
        /*06bc*/ 	.word	0x00007160


	//   ....[130]....
        /*06c0*/ 	.word	0x00007170


	//   ....[131]....
        /*06c4*/ 	.word	0x00007190


	//   ....[132]....
        /*06c8*/ 	.word	0x000071b0


	//   ....[133]....
        /*06cc*/ 	.word	0x000071d0


	//   ....[134]....
        /*06d0*/ 	.word	0x000093f0


	//   ....[135]....
        /*06d4*/ 	.word	0x00009590


	//   ....[136]....
        /*06d8*/ 	.word	0x000097e0


	//   ....[137]....
        /*06dc*/ 	.word	0x00009980


	//   ....[138]....
        /*06e0*/ 	.word	0x00009a90


	//   ....[139]....
        /*06e4*/ 	.word	0x0000a260


	//   ....[140]....
        /*06e8*/ 	.word	0x0000a590


	//   ....[141]....
        /*06ec*/ 	.word	0x0000a950


	//   ....[142]....
        /*06f0*/ 	.word	0x0000ac00


	//   ....[143]....
        /*06f4*/ 	.word	0x0000aec0


	//   ....[144]....
        /*06f8*/ 	.word	0x0000b130


	//   ....[145]....
        /*06fc*/ 	.word	0x0000d290


	//   ....[146]....
        /*0700*/ 	.word	0x0000d480


	//   ....[147]....
        /*0704*/ 	.word	0x0000d4f0


	//   ....[148]....
        /*0708*/ 	.word	0x0000d560


	//   ....[149]....
        /*070c*/ 	.word	0x0000d5d0


	//   ....[150]....
        /*0710*/ 	.word	0x0000d640


	//----- nvinfo : EIATTR_REG_RECONFIG
	.align		4
.L_1618:
        /*0714*/ 	.byte	0x01, 0x54
	.zero		2


	//----- nvinfo : EIATTR_SYSCALL_OFFSETS
	.align		4
        /*0718*/ 	.byte	0x04, 0x46
        /*071a*/ 	.short	(.L_1620 - .L_1619)


	//   ....[0]....
.L_1619:
        /*071c*/ 	.word	0x00000d60


	//   ....[1]....
        /*0720*/ 	.word	0x00000e50


	//   ....[2]....
        /*0724*/ 	.word	0x00000fb0


	//   ....[3]....
        /*0728*/ 	.word	0x000010a0


	//----- nvinfo : EIATTR_MBARRIER_INSTR_OFFSETS
	.align		4
.L_1620:
        /*072c*/ 	.byte	0x04, 0x39
        /*072e*/ 	.short	(.L_1622 - .L_1621)


	//   ....[0]....
.L_1621:
        /*0730*/ 	.word	0x00000260
        /*0734*/ 	.word	0x000000ff
        /*0738*/ 	.word	0x00030c00
        /*073c*/ 	.short	0x0100
        /*073e*/ 	.byte	0x06
	.zero		1


	//   ....[1]....
        /*0740*/ 	.word	0x00000350
        /*0744*/ 	.word	0x000000ff
        /*0748*/ 	.word	0x00030c10
        /*074c*/ 	.short	0x0100
        /*074e*/ 	.byte	0x08
	.zero		1


	//   ....[2]....
        /*0750*/ 	.word	0x00000360
        /*0754*/ 	.word	0x000000ff
        /*0758*/ 	.word	0x00030c20
        /*075c*/ 	.short	0x0100
        /*075e*/ 	.byte	0x08
	.zero		1


	//   ....[3]....
        /*0760*/ 	.word	0x00000370
        /*0764*/ 	.word	0x000000ff
        /*0768*/ 	.word	0x00030c18
        /*076c*/ 	.short	0x0100
        /*076e*/ 	.byte	0x08
	.zero		1


	//   ....[4]....
        /*0770*/ 	.word	0x00000380
        /*0774*/ 	.word	0x000000ff
        /*0778*/ 	.word	0x00030c28
        /*077c*/ 	.short	0x0100
        /*077e*/ 	.byte	0x08
	.zero		1


	//   ....[5]....
        /*0780*/ 	.word	0x000004b0
        /*0784*/ 	.word	0x000000ff
        /*0788*/ 	.word	0x00030c30
        /*078c*/ 	.short	0x0100
        /*078e*/ 	.byte	0x08
	.zero		1


	//   ....[6]....
        /*0790*/ 	.word	0x000004c0
        /*0794*/ 	.word	0x000000ff
        /*0798*/ 	.word	0x00030c40
        /*079c*/ 	.short	0x0100
        /*079e*/ 	.byte	0x08
	.zero		1


	//   ....[7]....
        /*07a0*/ 	.word	0x000004d0
        /*07a4*/ 	.word	0x000000ff
        /*07a8*/ 	.word	0x00030c38
        /*07ac*/ 	.short	0x0100
        /*07ae*/ 	.byte	0x08
	.zero		1


	//   ....[8]....
        /*07b0*/ 	.word	0x000004e0
        /*07b4*/ 	.word	0x000000ff
        /*07b8*/ 	.word	0x00030c48
        /*07bc*/ 	.short	0x0100
        /*07be*/ 	.byte	0x08
	.zero		1


	//   ....[9]....
        /*07c0*/ 	.word	0x00001180
        /*07c4*/ 	.word	0x000000ec
        /*07c8*/ 	.word	0x00030c00
        /*07cc*/ 	.short	0x010a
        /*07ce*/ 	.byte	0x3f
	.zero		1


	//   ....[10]....
        /*07d0*/ 	.word	0x00001210
        /*07d4*/ 	.word	0x000000ec
        /*07d8*/ 	.word	0x00030c00
        /*07dc*/ 	.short	0x010a
        /*07de*/ 	.byte	0x3f
	.zero		1


	//   ....[11]....
        /*07e0*/ 	.word	0x00001cf0
        /*07e4*/ 	.word	0x00000006
        /*07e8*/ 	.word	0x00030c10
        /*07ec*/ 	.short	0x010a
        /*07ee*/ 	.byte	0x3f
	.zero		1


	//   ....[12]....
        /*07f0*/ 	.word	0x00001d60
        /*07f4*/ 	.word	0x00000006
        /*07f8*/ 	.word	0x00030c10
        /*07fc*/ 	.short	0x010a
        /*07fe*/ 	.byte	0x3f
	.zero		1


	//   ....[13]....
        /*0800*/ 	.word	0x00002180
        /*0804*/ 	.word	0x00000006
        /*0808*/ 	.word	0x00030c30
        /*080c*/ 	.short	0x010a
        /*080e*/ 	.byte	0x3f
	.zero		1


	//   ....[14]....
        /*0810*/ 	.word	0x00002220
        /*0814*/ 	.word	0x00000006
        /*0818*/ 	.word	0x00030c30
        /*081c*/ 	.short	0x010a
        /*081e*/ 	.byte	0x3f
	.zero		1


	//   ....[15]....
        /*0820*/ 	.word	0x00004de0
        /*0824*/ 	.word	0x00000005
        /*0828*/ 	.word	0x00000000
        /*082c*/ 	.short	0x0101
        /*082e*/ 	.byte	0x3f
	.zero		1


	//   ....[16]....
        /*0830*/ 	.word	0x00005230
        /*0834*/ 	.word	0x00000006
        /*0838*/ 	.word	0x00000000
        /*083c*/ 	.short	0x0101
        /*083e*/ 	.byte	0x3f
	.zero		1


	//   ....[17]....
        /*0840*/ 	.word	0x00005a70
        /*0844*/ 	.word	0x00000007
        /*0848*/ 	.word	0x00030c10
        /*084c*/ 	.short	0x010a
        /*084e*/ 	.byte	0x3f
	.zero		1


	//   ....[18]....
        /*0850*/ 	.word	0x00005af0
        /*0854*/ 	.word	0x00000007
        /*0858*/ 	.word	0x00030c10
        /*085c*/ 	.short	0x010a
        /*085e*/ 	.byte	0x3f
	.zero		1


	//   ....[19]....
        /*0860*/ 	.word	0x00005f00
        /*0864*/ 	.word	0x00000007
        /*0868*/ 	.word	0x00030c30
        /*086c*/ 	.short	0x010a
        /*086e*/ 	.byte	0x3f
	.zero		1


	//   ....[20]....
        /*0870*/ 	.word	0x00005f90
        /*0874*/ 	.word	0x00000007
        /*0878*/ 	.word	0x00030c30
        /*087c*/ 	.short	0x010a
        /*087e*/ 	.byte	0x3f
	.zero		1


	//   ....[21]....
        /*0880*/ 	.word	0x00008750
        /*0884*/ 	.word	0x00000008
        /*0888*/ 	.word	0x00000000
        /*088c*/ 	.short	0x0101
        /*088e*/ 	.byte	0x3f
	.zero		1


	//   ....[22]....
        /*0890*/ 	.word	0x00008bb0
        /*0894*/ 	.word	0x00000007
        /*0898*/ 	.word	0x00000000
        /*089c*/ 	.short	0x0101
        /*089e*/ 	.byte	0x3f
	.zero		1


	//   ....[23]....
        /*08a0*/ 	.word	0x0000b940
        /*08a4*/ 	.word	0x00000000
        /*08a8*/ 	.word	0x00030c20
        /*08ac*/ 	.short	0x010a
        /*08ae*/ 	.byte	0x3f
	.zero		1


	//   ....[24]....
        /*08b0*/ 	.word	0x0000be90
        /*08b4*/ 	.word	0x00000000
        /*08b8*/ 	.word	0x00030c40
        /*08bc*/ 	.short	0x010a
        /*08be*/ 	.byte	0x3f
	.zero		1


	//   ....[25]....
        /*08c0*/ 	.word	0x0000c0f0
        /*08c4*/ 	.word	0x00000000
        /*08c8*/ 	.word	0x00030c28
        /*08cc*/ 	.short	0x010a
        /*08ce*/ 	.byte	0x3f
	.zero		1


	//   ....[26]....
        /*08d0*/ 	.word	0x0000c350
        /*08d4*/ 	.word	0x00000000
        /*08d8*/ 	.word	0x00030c48
        /*08dc*/ 	.short	0x010a
        /*08de*/ 	.byte	0x3f
	.zero		1


	//   ....[27]....
        /*08e0*/ 	.word	0x0000c560
        /*08e4*/ 	.word	0x00000000
        /*08e8*/ 	.word	0x00030c20
        /*08ec*/ 	.short	0x010a
        /*08ee*/ 	.byte	0x3f
	.zero		1


	//   ....[28]....
        /*08f0*/ 	.word	0x0000c810
        /*08f4*/ 	.word	0x00000000
        /*08f8*/ 	.word	0x00030c40
        /*08fc*/ 	.short	0x010a
        /*08fe*/ 	.byte	0x3f
	.zero		1


	//   ....[29]....
        /*0900*/ 	.word	0x0000ca40
        /*0904*/ 	.word	0x00000000
        /*0908*/ 	.word	0x00030c28
        /*090c*/ 	.short	0x010a
        /*090e*/ 	.byte	0x3f
	.zero		1


	//   ....[30]....
        /*0910*/ 	.word	0x0000ccf0
        /*0914*/ 	.word	0x00000004
        /*0918*/ 	.word	0x00030c40
        /*091c*/ 	.short	0x010a
        /*091e*/ 	.byte	0x3f
	.zero		1


	//   ....[31]....
        /*0920*/ 	.word	0x0000d110
        /*0924*/ 	.word	0x00000007
        /*0928*/ 	.word	0x00000000
        /*092c*/ 	.short	0x010a
        /*092e*/ 	.byte	0x3f
	.zero		1


	//   ....[32]....
        /*0930*/ 	.word	0x0000d160
        /*0934*/ 	.word	0x00000003
        /*0938*/ 	.word	0x00000000
        /*093c*/ 	.short	0x010a
        /*093e*/ 	.byte	0x3f
	.zero		1


	//   ....[33]....
        /*0940*/ 	.word	0x0000d1c0
        /*0944*/ 	.word	0x00000005
        /*0948*/ 	.word	0x00000000
        /*094c*/ 	.short	0x010a
        /*094e*/ 	.byte	0x3f
	.zero		1


	//   ....[34]....
        /*0950*/ 	.word	0x0000d1f0
        /*0954*/ 	.word	0x00000003
        /*0958*/ 	.word	0x00000000
        /*095c*/ 	.short	0x010a
        /*095e*/ 	.byte	0x3f
	.zero		1


	//   ....[35]....
        /*0960*/ 	.word	0x0000d2c0
        /*0964*/ 	.word	0x000000ec
        /*0968*/ 	.word	0x00030c00
        /*096c*/ 	.short	0x010a
        /*096e*/ 	.byte	0x3f
	.zero		1


	//   ....[36]....
        /*0970*/ 	.word	0x0000d310
        /*0974*/ 	.word	0x00000006
        /*0978*/ 	.word	0x00030c10
        /*097c*/ 	.short	0x010a
        /*097e*/ 	.byte	0x3f
	.zero		1


	//   ....[37]....
        /*0980*/ 	.word	0x0000d360
        /*0984*/ 	.word	0x00000006
        /*0988*/ 	.word	0x00030c30
        /*098c*/ 	.short	0x010a
        /*098e*/ 	.byte	0x3f
	.zero		1


	//   ....[38]....
        /*0990*/ 	.word	0x0000d3b0
        /*0994*/ 	.word	0x00000007
        /*0998*/ 	.word	0x00030c10
        /*099c*/ 	.short	0x010a
        /*099e*/ 	.byte	0x3f
	.zero		1


	//   ....[39]....
        /*09a0*/ 	.word	0x0000d400
        /*09a4*/ 	.word	0x00000007
        /*09a8*/ 	.word	0x00030c30
        /*09ac*/ 	.short	0x010a
        /*09ae*/ 	.byte	0x3f
	.zero		1


	//   ....[40]....
        /*09b0*/ 	.word	0x0000d680
        /*09b4*/ 	.word	0x00000000
        /*09b8*/ 	.word	0x00030c20
        /*09bc*/ 	.short	0x010a
        /*09be*/ 	.byte	0x3f
	.zero		1


	//   ....[41]....
        /*09c0*/ 	.word	0x0000d6d0
        /*09c4*/ 	.word	0x00000000
        /*09c8*/ 	.word	0x00030c40
        /*09cc*/ 	.short	0x010a
        /*09ce*/ 	.byte	0x3f
	.zero		1


	//   ....[42]....
        /*09d0*/ 	.word	0x0000d720
        /*09d4*/ 	.word	0x00000000
        /*09d8*/ 	.word	0x00030c28
        /*09dc*/ 	.short	0x010a
        /*09de*/ 	.byte	0x3f
	.zero		1


	//   ....[43]....
        /*09e0*/ 	.word	0x0000d770
        /*09e4*/ 	.word	0x00000000
        /*09e8*/ 	.word	0x00030c48
        /*09ec*/ 	.short	0x010a
        /*09ee*/ 	.byte	0x3f
	.zero		1


	//   ....[44]....
        /*09f0*/ 	.word	0x0000d7d0
        /*09f4*/ 	.word	0x00000000
        /*09f8*/ 	.word	0x00030c20
        /*09fc*/ 	.short	0x010a
        /*09fe*/ 	.byte	0x3f
	.zero		1


	//   ....[45]....
        /*0a00*/ 	.word	0x0000d820
        /*0a04*/ 	.word	0x00000000
        /*0a08*/ 	.word	0x00030c40
        /*0a0c*/ 	.short	0x010a
        /*0a0e*/ 	.byte	0x3f
	.zero		1


	//   ....[46]....
        /*0a10*/ 	.word	0x0000d870
        /*0a14*/ 	.word	0x00000000
        /*0a18*/ 	.word	0x00030c28
        /*0a1c*/ 	.short	0x010a
        /*0a1e*/ 	.byte	0x3f
	.zero		1


	//   ....[47]....
        /*0a20*/ 	.word	0x0000d8c0
        /*0a24*/ 	.word	0x00000004
        /*0a28*/ 	.word	0x00030c40
        /*0a2c*/ 	.short	0x010a
        /*0a2e*/ 	.byte	0x3f
	.zero		1


	//   ....[48]....
        /*0a30*/ 	.word	0x0000d990
        /*0a34*/ 	.word	0x00000007
        /*0a38*/ 	.word	0x00000000
        /*0a3c*/ 	.short	0x010a
        /*0a3e*/ 	.byte	0x3f
	.zero		1


	//   ....[49]....
        /*0a40*/ 	.word	0x0000d9e0
        /*0a44*/ 	.word	0x00000003
        /*0a48*/ 	.word	0x00000000
        /*0a4c*/ 	.short	0x010a
        /*0a4e*/ 	.byte	0x3f
	.zero		1


	//   ....[50]....
        /*0a50*/ 	.word	0x0000da30
        /*0a54*/ 	.word	0x00000005
        /*0a58*/ 	.word	0x00000000
        /*0a5c*/ 	.short	0x010a
        /*0a5e*/ 	.byte	0x3f
	.zero		1


	//----- nvinfo : EIATTR_NUM_MBARRIERS
	.align		4
.L_1622:
        /*0a60*/ 	.byte	0x03, 0x38
        /*0a62*/ 	.short	0x0009


	//----- nvinfo : EIATTR_EXIT_INSTR_OFFSETS
	.align		4
        /*0a64*/ 	.byte	0x04, 0x1c
        /*0a66*/ 	.short	(.L_1624 - .L_1623)


	//   ....[0]....
.L_1623:
        /*0a68*/ 	.word	0x0000d240


	//----- nvinfo : EIATTR_MAX_THREADS
	.align		4
.L_1624:
        /*0a6c*/ 	.byte	0x04, 0x05
        /*0a6e*/ 	.short	(.L_1626 - .L_1625)
.L_1625:
        /*0a70*/ 	.word	0x00000180
        /*0a74*/ 	.word	0x00000001
        /*0a78*/ 	.word	0x00000001


	//----- nvinfo : EIATTR_CRS_STACK_SIZE
	.align		4
.L_1626:
        /*0a7c*/ 	.byte	0x04, 0x1e
        /*0a7e*/ 	.short	(.L_1628 - .L_1627)
.L_1627:
        /*0a80*/ 	.word	0x00000000


	//----- nvinfo : EIATTR_CBANK_PARAM_SIZE
	.align		4
.L_1628:
        /*0a84*/ 	.byte	0x03, 0x19
        /*0a86*/ 	.short	0x0770


	//----- nvinfo : EIATTR_PARAM_CBANK
	.align		4
        /*0a88*/ 	.byte	0x04, 0x0a
        /*0a8a*/ 	.short	(.L_1630 - .L_1629)
	.align		4
.L_1629:
        /*0a8c*/ 	.word	index@(.nv.constant0._ZN7cutlass13device_kernelIN5flash11enable_sm90INS1_16FlashAttnBwdSm90INS1_25CollectiveMainloopBwdSm90ILi2ELi2ELi2EN4cute5tupleIJNS5_1CILi1EEES8_S8_EEENS6_IJNS7_ILi128EEESA_NS7_ILi64EEEEEENS_10bfloat16_tEfNS_4arch4Sm90ELb1ELb0ELb0ELb0ELb1ELb1ELb0ELb0ELi2ELi1ELi2ELi2ELb0EEENS1_24CollectiveEpilogueBwdGQAISC_fSF_Li256ELb0ELb1EEENS1_25SingleTileBwdLPTSchedulerILb0ELi128ELb1EEEEEEEEEvNT_6ParamsE)
        /*0a90*/ 	.short	0x0210
        /*0a92*/ 	.short	0x0770


	//----- nvinfo : EIATTR_SW_WAR
	.align		4
.L_1630:
        /*0a94*/ 	.byte	0x04, 0x36
        /*0a96*/ 	.short	(.L_1632 - .L_1631)
.L_1631:
        /*0a98*/ 	.word	0x00000008
.L_1632:


//--------------------- .nv.info._ZN7cutlass13device_kernelIN5flash22FlashAttnBwdPreprocessIN4cute5tupleIJNS3_1CILi128EEENS5_ILi64EEEEEENS_10bfloat16_tEfNS_4arch4Sm90ELb1ELb0EEEEEvNT_6ParamsE --------------------------
	.section	.nv.info._ZN7cutlass13device_kernelIN5flash22FlashAttnBwdPreprocessIN4cute5tupleIJNS3_1CILi128EEENS5_ILi64EEEEEENS_10bfloat16_tEfNS_4arch4Sm90ELb1ELb0EEEEEvNT_6ParamsE,"",@"SHT_CUDA_INFO"
	.sectionflags	@""
	.align	4


	//----- nvinfo : EIATTR_CUDA_API_VERSION
	.align		4
        /*0000*/ 	.byte	0x04, 0x37
        /*0002*/ 	.short	(.L_1634 - .L_1633)
.L_1633:
        /*0004*/ 	.word	0x00000082


	//----- nvinfo : EIATTR_KPARAM_INFO
	.align		4
.L_1634:
        /*0008*/ 	.byte	0x04, 0x17
        /*000a*/ 	.short	(.L_1636 - .L_1635)
.L_1635:
        /*000c*/ 	.word	0x00000000
        /*0010*/ 	.short	0x0000
        /*0012*/ 	.short	0x0000
        /*0014*/ 	.byte	0x00, 0xf0, 0xc1, 0x03


	//----- nvinfo : EIATTR_SPARSE_MMA_MASK
	.align		4
.L_1636:
        /*0018*/ 	.byte	0x03, 0x50
        /*001a*/ 	.short	0x0000


	//----- nvinfo : EIATTR_MAXREG_COUNT
	.align		4
        /*001c*/ 	.byte	0x03, 0x1b
        /*001e*/ 	.short	0x0080


	//----- nvinfo : EIATTR_MERCURY_ISA_VERSION
	.align		4
        /*0020*/ 	.byte	0x03, 0x5f
        /*0022*/ 	.short	0x0101


	//----- nvinfo : EIATTR_COOP_GROUP_MASK_REGIDS
	.align		4
        /*0024*/ 	.byte	0x04, 0x29
        /*0026*/ 	.short	(.L_1638 - .L_1637)


	//   ....[0]....
.L_1637:
        /*0028*/ 	.word	0xffffffff


	//   ....[1]....
        /*002c*/ 	.word	0xffffffff


	//   ....[2]....
        /*0030*/ 	.word	0xffffffff


	//   ....[3]....
        /*0034*/ 	.word	0xffffffff


	//   ....[4]....
        /*0038*/ 	.word	0xffffffff


	//   ....[5]....
        /*003c*/ 	.word	0xffffffff


	//   ....[6]....
        /*0040*/ 	.word	0xffffffff


	//   ....[7]....
        /*0044*/ 	.word	0xffffffff


	//   ....[8]....
        /*0048*/ 	.word	0xffffffff


	//   ....[9]....
        /*004c*/ 	.word	0xffffffff


	//   ....[10]....
        /*0050*/ 	.word	0xffffffff


	//   ....[11]....
        /*0054*/ 	.word	0xffffffff


	//----- nvinfo : EIATTR_COOP_GROUP_INSTR_OFFSETS
	.align		4
.L_1638:
        /*0058*/ 	.byte	0x04, 0x28
        /*005a*/ 	.short	(.L_1640 - .L_1639)


	//   ....[0]....
.L_1639:
        /*005c*/ 	.word	0x00001110


	//   ....[1]....
        /*0060*/ 	.word	0x00001120


	//   ....[2]....
        /*0064*/ 	.word	0x00001130


	//   ....[3]....
        /*0068*/ 	.word	0x00001140


	//   ....[4]....
        /*006c*/ 	.word	0x00001190


	//   ....[5]....
        /*0070*/ 	.word	0x000011a0


	//   ....[6]....
        /*0074*/ 	.word	0x000011b0


	//   ....[7]....
        /*0078*/ 	.word	0x000011c0


	//   ....[8]....
        /*007c*/ 	.word	0x00001230


	//   ....[9]....
        /*0080*/ 	.word	0x00001250


	//   ....[10]....
        /*0084*/ 	.word	0x00001260


	//   ....[11]....
        /*0088*/ 	.word	0x00001280


	//----- nvinfo : EIATTR_EXIT_INSTR_OFFSETS
	.align		4
.L_1640:
        /*008c*/ 	.byte	0x04, 0x1c
        /*008e*/ 	.short	(.L_1642 - .L_1641)


	//   ....[0]....
.L_1641:
        /*0090*/ 	.word	0x00001840


	//   ....[1]....
        /*0094*/ 	.word	0x000018c0


	//----- nvinfo : EIATTR_MAX_THREADS
	.align		4
.L_1642:
        /*0098*/ 	.byte	0x04, 0x05
        /*009a*/ 	.short	(.L_1644 - .L_1643)
.L_1643:
        /*009c*/ 	.word	0x00000100
        /*00a0*/ 	.word	0x00000001
        /*00a4*/ 	.word	0x00000001


	//----- nvinfo : EIATTR_CRS_STACK_SIZE
	.align		4
.L_1644:
        /*00a8*/ 	.byte	0x04, 0x1e
        /*00aa*/ 	.short	(.L_1646 - .L_1645)
.L_1645:
        /*00ac*/ 	.word	0x00000000


	//----- nvinfo : EIATTR_CBANK_PARAM_SIZE
	.align		4
.L_1646:
        /*00b0*/ 	.byte	0x03, 0x19
        /*00b2*/ 	.short	0x00f0


	//----- nvinfo : EIATTR_PARAM_CBANK
	.align		4
        /*00b4*/ 	.byte	0x04, 0x0a
        /*00b6*/ 	.short	(.L_1648 - .L_1647)
	.align		4
.L_1647:
        /*00b8*/ 	.word	index@(.nv.constant0._ZN7cutlass13device_kernelIN5flash22FlashAttnBwdPreprocessIN4cute5tupleIJNS3_1CILi128EEENS5_ILi64EEEEEENS_10bfloat16_tEfNS_4arch4Sm90ELb1ELb0EEEEEvNT_6ParamsE)
        /*00bc*/ 	.short	0x0210
        /*00be*/ 	.short	0x00f0


	//----- nvinfo : EIATTR_SW_WAR
	.align		4
.L_1648:
        /*00c0*/ 	.byte	0x04, 0x36
        /*00c2*/ 	.short	(.L_1650 - .L_1649)
.L_1649:
        /*00c4*/ 	.word	0x00000008
.L_1650:


//--------------------- .nv.info._ZN7cutlass13device_kernelIN5flash11enable_sm90INS1_16FlashAttnBwdSm90INS1_25CollectiveMainloopBwdSm90ILi2ELi2ELi2EN4cute5tupleIJNS5_1CILi1EEES8_S8_EEENS6_IJNS7_ILi128EEESA_NS7_ILi64EEEEEENS_10bfloat16_tEfNS_4arch4Sm90ELb1ELb0ELb0ELb1ELb0ELb1ELb0ELb0ELi2ELi1ELi2ELi2ELb0EEENS1_21CollectiveEpilogueBwdISC_SD_SF_Li256ELb1ELb0ELi1EEENS1_25SingleTileBwdLPTSchedulerILb1ELi128ELb0EEEEEEEEEvNT_6ParamsE --------------------------
	.section	.nv.info._ZN7cutlass13device_kernelIN5flash11enable_sm90INS1_16FlashAttnBwdSm90INS1_25CollectiveMainloopBwdSm90ILi2ELi2ELi2EN4cute5tupleIJNS5_1CILi1EEES8_S8_EEENS6_IJNS7_ILi128EEESA_NS7_ILi64EEEEEENS_10bfloat16_tEfNS_4arch4Sm90ELb1ELb0ELb0ELb1ELb0ELb1ELb0ELb0ELi2ELi1ELi2ELi2ELb0EEENS1_21CollectiveEpilogueBwdISC_SD_SF_Li256ELb1ELb0ELi1EEENS1_25SingleTileBwdLPTSchedulerILb1ELi128ELb0EEEEEEEEEvNT_6ParamsE,"",@"SHT_CUDA_INFO"
	.sectionflags	@""
	.align	4


	//----- nvinfo : EIATTR_CUDA_API_VERSION
	.align		4
        /*0000*/ 	.byte	0x04, 0x37
        /*0002*/ 	.short	(.L_1652 - .L_1651)
.L_1651:
        /*0004*/ 	.word	0x00000082


	//----- nvinfo : EIATTR_KPARAM_INFO
	.align		4
.L_1652:
        /*0008*/ 	.byte	0x04, 0x17
        /*000a*/ 	.short	(.L_1654 - .L_1653)
.L_1653:
        /*000c*/ 	.word	0x00000000
        /*0010*/ 	.short	0x0000
        /*0012*/ 	.short	0x0070
        /*0014*/ 	.byte	0x00, 0xf0, 0x01, 0x1a


	//----- nvinfo : EIATTR_SPARSE_MMA_MASK
	.align		4
.L_1654:
        /*0018*/ 	.byte	0x03, 0x50
        /*001a*/ 	.short	0x0000


	//----- nvinfo : EIATTR_MAXREG_COUNT
	.align		4
        /*001c*/ 	.byte	0x03, 0x1b
        /*001e*/ 	.short	0x00a8


	//----- nvinfo : EIATTR_NUM_BARRIERS
	.align		4
        /*0020*/ 	.byte	0x02, 0x4c
        /*0022*/ 	.byte	0x10
	.zero		1


	//----- nvinfo : EIATTR_EXTERNS
	.align		4
        /*0024*/ 	.byte	0x04, 0x0f
        /*0026*/ 	.short	(.L_1656 - .L_1655)


	//   ....[0]....
	.align		4
.L_1655:
        /*0028*/ 	.word	index@(__assertfail)


	//----- nvinfo : EIATTR_ANNOTATIONS
	.align		4
.L_1656:
        /*002c*/ 	.byte	0x04, 0x55
        /*002e*/ 	.short	(.L_1658 - .L_1657)


	//   ....[0]....
.L_1657:
        /* <DEDUP_REMOVED lines=22> */


	//----- nvinfo : EIATTR_MERCURY_ISA_VERSION
	.align		4
.L_1658:
        /*0180*/ 	.byte	0x03, 0x5f
        /*0182*/ 	.short	0x0101


	//----- nvinfo : EIATTR_INT_WARP_WIDE_INSTR_OFFSETS
	.align		4
        /*0184*/ 	.byte	0x04, 0x31
        /*0186*/ 	.short	(.L_1660 - .L_1659)


	//   ....[0]....
.L_1659:
        /*0188*/ 	.word	0x00000190


	//   ....[1]....
        /*018c*/ 	.word	0x000001c0


	//----- nvinfo : EIATTR_COOP_GROUP_MASK_REGIDS
	.align		4
.L_1660:
        /*0190*/ 	.byte	0x04, 0x29
        /*0192*/ 	.short	(.L_1662 - .L_1661)


	//   ....[0]....
.L_1661:
        /*0194*/ 	.word	0xffffffff


	//   ....[1]....
        /*0198*/ 	.word	0xffffffff


	//   ....[2]....
        /*019c*/ 	.word	0xffffffff


	//   ....[3]....
        /*01a0*/ 	.word	0xffffffff


	//   ....[4]....
        /*01a4*/ 	.word	0xffffffff


	//   ....[5]....
        /*01a8*/ 	.word	0xffffffff


	//   ....[6]....
        /*01ac*/ 	.word	0xffffffff


	//   ....[7]....
        /*01b0*/ 	.word	0xffffffff


	//   ....[8]....
        /*01b4*/ 	.word	0xffffffff


	//   ....[9]....
        /*01b8*/ 	.word	0xffffffff


	//   ....[10]....
        /*01bc*/ 	.word	0xffffffff


	//   ....[11]....
        /*01c0*/ 	.word	0xffffffff


	//   ....[12]....
        /*01c4*/ 	.word	0xffffffff


	//   ....[13]....
        /*01c8*/ 	.word	0xffffffff


	//   ....[14]....
        /*01cc*/ 	.word	0xffffffff


	//   ....[15]....
        /*01d0*/ 	.word	0xffffffff


	//   ....[16]....
        /*01d4*/ 	.word	0xffffffff


	//   ....[17]....
        /*01d8*/ 	.word	0xffffffff


	//   ....[18]....
        /*01dc*/ 	.word	0xffffffff


	//   ....[19]....
        /*01e0*/ 	.word	0xffffffff


	//   ....[20]....
        /*01e4*/ 	.word	0xffffffff


	//   ....[21]....
        /*01e8*/ 	.word	0xffffffff


	//   ....[22]....
        /*01ec*/ 	.word	0xffffffff


	//   ....[23]....
        /*01f0*/ 	.word	0xffffffff


	//   ....[24]....
        /*01f4*/ 	.word	0xffffffff


	//   ....[25]....
        /*01f8*/ 	.word	0xffffffff


	//   ....[26]....
        /*01fc*/ 	.word	0xffffffff


	//   ....[27]....
        /*0200*/ 	.word	0xffffffff


	//   ....[28]....
        /*0204*/ 	.word	0xffffffff


	//   ....[29]....
        /*0208*/ 	.word	0xffffffff


	//   ....[30]....
        /*020c*/ 	.word	0xffffffff


	//   ....[31]....
        /*0210*/ 	.word	0xffffffff


	//   ....[32]....
        /*0214*/ 	.word	0xffffffff


	//   ....[33]....
        /*0218*/ 	.word	0xffffffff


	//   ....[34]....
        /*021c*/ 	.word	0xffffffff


	//   ....[35]....
        /*0220*/ 	.word	0xffffffff


	//   ....[36]....
        /*0224*/ 	.word	0xffffffff


	//   ....[37]....
        /*0228*/ 	.word	0xffffffff


	//   ....[38]....
        /*022c*/ 	.word	0xffffffff


	//   ....[39]....
        /*0230*/ 	.word	0xffffffff


	//   ....[40]....
        /*0234*/ 	.word	0xffffffff


	//   ....[41]....
        /*0238*/ 	.word	0xffffffff


	//   ....[42]....
        /*023c*/ 	.word	0xffffffff


	//   ....[43]....
        /*0240*/ 	.word	0xffffffff


	//   ....[44]....
        /*0244*/ 	.word	0xffffffff


	//   ....[45]....
        /*0248*/ 	.word	0xffffffff


	//   ....[46]....
        /*024c*/ 	.word	0xffffffff


	//   ....[47]....
        /*0250*/ 	.word	0xffffffff


	//   ....[48]....
        /*0254*/ 	.word	0xffffffff


	//   ....[49]....
        /*0258*/ 	.word	0xffffffff


	//   ....[50]....
        /*025c*/ 	.word	0xffffffff


	//   ....[51]....
        /*0260*/ 	.word	0xffffffff


	//   ....[52]....
        /*0264*/ 	.word	0xffffffff


	//   ....[53]....
        /*0268*/ 	.word	0xffffffff


	//   ....[54]....
        /*026c*/ 	.word	0xffffffff


	//   ....[55]....
        /*0270*/ 	.word	0xffffffff


	//   ....[56]....
        /*0274*/ 	.word	0xffffffff


	//   ....[57]....
        /*0278*/ 	.word	0xffffffff


	//   ....[58]....
        /*027c*/ 	.word	0xffffffff


	//   ....[59]....
        /*0280*/ 	.word	0xffffffff


	//   ....[60]....
        /*0284*/ 	.word	0xffffffff


	//   ....[61]....
        /*0288*/ 	.word	0xffffffff


	//   ....[62]....
        /*028c*/ 	.word	0xffffffff


	//   ....[63]....
        /*0290*/ 	.word	0xffffffff


	//   ....[64]....
        /*0294*/ 	.word	0xffffffff


	//   ....[65]....
        /*0298*/ 	.word	0xffffffff


	//   ....[66]....
        /*029c*/ 	.word	0xffffffff


	//   ....[67]....
        /*02a0*/ 	.word	0xffffffff


	//   ....[68]....
        /*02a4*/ 	.word	0xffffffff


	//   ....[69]....
        /*02a8*/ 	.word	0xffffffff


	//   ....[70]....
        /*02ac*/ 	.word	0xffffffff


	//   ....[71]....
        /*02b0*/ 	.word	0xffffffff


	//   ....[72]....
        /*02b4*/ 	.word	0xffffffff


	//   ....[73]....
        /*02b8*/ 	.word	0xffffffff


	//   ....[74]....
        /*02bc*/ 	.word	0xffffffff


	//   ....[75]....
        /*02c0*/ 	.word	0xffffffff


	//   ....[76]....
        /*02c4*/ 	.word	0xffffffff


	//   ....[77]....
        /*02c8*/ 	.word	0xffffffff


	//   ....[78]....
        /*02cc*/ 	.word	0xffffffff


	//   ....[79]....
        /*02d0*/ 	.word	0xffffffff


	//   ....[80]....
        /*02d4*/ 	.word	0xffffffff


	//   ....[81]....
        /*02d8*/ 	.word	0xffffffff


	//   ....[82]....
        /*02dc*/ 	.word	0xffffffff


	//   ....[83]....
        /*02e0*/ 	.word	0xffffffff


	//   ....[84]....
        /*02e4*/ 	.word	0xffffffff


	//   ....[85]....
        /*02e8*/ 	.word	0xffffffff


	//   ....[86]....
        /*02ec*/ 	.word	0xffffffff


	//   ....[87]....
        /*02f0*/ 	.word	0xffffffff


	//   ....[88]....
        /*02f4*/ 	.word	0xffffffff


	//   ....[89]....
        /*02f8*/ 	.word	0xffffffff


	//   ....[90]....
        /*02fc*/ 	.word	0xffffffff


	//   ....[91]....
        /*0300*/ 	.word	0xffffffff


	//   ....[92]....
        /*0304*/ 	.word	0xffffffff


	//   ....[93]....
        /*0308*/ 	.word	0xffffffff


	//   ....[94]....
        /*030c*/ 	.word	0xffffffff


	//   ....[95]....
        /*0310*/ 	.word	0xffffffff


	//   ....[96]....
        /*0314*/ 	.word	0xffffffff


	//   ....[97]....
        /*0318*/ 	.word	0xffffffff


	//   ....[98]....
        /*031c*/ 	.word	0xffffffff


	//   ....[99]....
        /*0320*/ 	.word	0xffffffff


	//   ....[100]....
        /*0324*/ 	.word	0xffffffff


	//   ....[101]....
        /*0328*/ 	.word	0xffffffff


	//   ....[102]....
        /*032c*/ 	.word	0xffffffff


	//   ....[103]....
        /*0330*/ 	.word	0xffffffff


	//   ....[104]....
        /*0334*/ 	.word	0xffffffff


	//   ....[105]....
        /*0338*/ 	.word	0xffffffff


	//   ....[106]....
        /*033c*/ 	.word	0xffffffff


	//   ....[107]....
        /*0340*/ 	.word	0xffffffff


	//   ....[108]....
        /*0344*/ 	.word	0xffffffff


	//   ....[109]....
        /*0348*/ 	.word	0xffffffff


	//   ....[110]....
        /*034c*/ 	.word	0xffffffff


	//   ....[111]....
        /*0350*/ 	.word	0xffffffff


	//   ....[112]....
        /*0354*/ 	.word	0xffffffff


	//   ....[113]....
        /*0358*/ 	.word	0xffffffff


	//   ....[114]....
        /*035c*/ 	.word	0xffffffff


	//   ....[115]....
        /*0360*/ 	.word	0xffffffff


	//   ....[116]....
        /*0364*/ 	.word	0xffffffff


	//   ....[117]....
        /*0368*/ 	.word	0xffffffff


	//   ....[118]....
        /*036c*/ 	.word	0xffffffff


	//   ....[119]....
        /*0370*/ 	.word	0xffffffff


	//   ....[120]....
        /*0374*/ 	.word	0xffffffff


	//   ....[121]....
        /*0378*/ 	.word	0xffffffff


	//   ....[122]....
        /*037c*/ 	.word	0xffffffff


	//   ....[123]....
        /*0380*/ 	.word	0xffffffff


	//   ....[124]....
        /*0384*/ 	.word	0xffffffff


	//   ....[125]....
        /*0388*/ 	.word	0xffffffff


	//   ....[126]....
        /*038c*/ 	.word	0xffffffff


	//   ....[127]....
        /*0390*/ 	.word	0xffffffff


	//   ....[128]....
        /*0394*/ 	.word	0xffffffff


	//   ....[129]....
        /*0398*/ 	.word	0xffffffff


	//   ....[130]....
        /*039c*/ 	.word	0xffffffff


	//   ....[131]....
        /*03a0*/ 	.word	0xffffffff


	//   ....[132]....
        /*03a4*/ 	.word	0xffffffff


	//   ....[133]....
        /*03a8*/ 	.word	0xffffffff


	//   ....[134]....
        /*03ac*/ 	.word	0xffffffff


	//   ....[135]....
        /*03b0*/ 	.word	0x0500000f


	//----- nvinfo : EIATTR_COOP_GROUP_INSTR_OFFSETS
	.align		4
.L_1662:
        /*03b4*/ 	.byte	0x04, 0x28
        /*03b6*/ 	.short	(.L_1664 - .L_1663)


	//   ....[0]....
.L_1663:
        /*03b8*/ 	.word	0x00000070


	//   ....[1]....
        /*03bc*/ 	.word	0x000001a0


	//   ....[2]....
        /*03c0*/ 	.word	0x000001f0


	//   ....[3]....
        /*03c4*/ 	.word	0x000003e0


	//   ....[4]....
        /*03c8*/ 	.word	0x00000630


	//   ....[5]....
        /*03cc*/ 	.word	0x00001610


	//   ....[6]....
        /*03d0*/ 	.word	0x00002640


	//   ....[7]....
        /*03d4*/ 	.word	0x00002690


	//   ....[8]....
        /*03d8*/ 	.word	0x00002730


	//   ....[9]....
        /*03dc*/ 	.word	0x000027b0


	//   ....[10]....
        /*03e0*/ 	.word	0x000027f0


	//   ....[11]....
        /*03e4*/ 	.word	0x00002830


	//   ....[12]....
        /*03e8*/ 	.word	0x00002860


	//   ....[13]....
        /*03ec*/ 	.word	0x00002890


	//   ....[14]....
        /*03f0*/ 	.word	0x000028c0


	//   ....[15]....
        /*03f4*/ 	.word	0x00002930


	//   ....[16]....
        /*03f8*/ 	.word	0x00002bb0


	//   ....[17]....
        /*03fc*/ 	.word	0x00002c60


	//   ....[18]....
        /*0400*/ 	.word	0x00002d00


	//   ....[19]....
        /*0404*/ 	.word	0x00002d60


	//   ....[20]....
        /*0408*/ 	.word	0x00002da0


	//   ....[21]....
        /*040c*/ 	.word	0x00002de0


	//   ....[22]....
        /*0410*/ 	.word	0x00002ea0


	//   ....[23]....
        /*0414*/ 	.word	0x00002ee0


	//   ....[24]....
        /*0418*/ 	.word	0x00002f40


	//   ....[25]....
        /*041c*/ 	.word	0x00002f80


	//   ....[26]....
        /*0420*/ 	.word	0x00003020


	//   ....[27]....
        /*0424*/ 	.word	0x00003060


	//   ....[28]....
        /*0428*/ 	.word	0x00003380


	//   ....[29]....
        /*042c*/ 	.word	0x000033e0


	//   ....[30]....
        /*0430*/ 	.word	0x00003410


	//   ....[31]....
        /*0434*/ 	.word	0x00003440


	//   ....[32]....
        /*0438*/ 	.word	0x000034b0


	//   ....[33]....
        /*043c*/ 	.word	0x000034d0


	//   ....[34]....
        /*0440*/ 	.word	0x00003510


	//   ....[35]....
        /*0444*/ 	.word	0x00003550


	//   ....[36]....
        /*0448*/ 	.word	0x00003560


	//   ....[37]....
        /*044c*/ 	.word	0x000035c0


	//   ....[38]....
        /*0450*/ 	.word	0x000038e0


	//   ....[39]....
        /*0454*/ 	.word	0x000038f0


	//   ....[40]....
        /*0458*/ 	.word	0x00003900


	//   ....[41]....
        /*045c*/ 	.word	0x00003910


	//   ....[42]....
        /*0460*/ 	.word	0x00003920


	//   ....[43]....
        /*0464*/ 	.word	0x00003930


	//   ....[44]....
        /*0468*/ 	.word	0x00003940


	//   ....[45]....
        /*046c*/ 	.word	0x00003970


	//   ....[46]....
        /*0470*/ 	.word	0x00003990


	//   ....[47]....
        /*0474*/ 	.word	0x000039f0


	//   ....[48]....
        /*0478*/ 	.word	0x00003a20


	//   ....[49]....
        /*047c*/ 	.word	0x00003a50


	//   ....[50]....
        /*0480*/ 	.word	0x00003a60


	//   ....[51]....
        /*0484*/ 	.word	0x00003a70


	//   ....[52]....
        /*0488*/ 	.word	0x00003aa0


	//   ....[53]....
        /*048c*/ 	.word	0x00003ad0


	//   ....[54]....
        /*0490*/ 	.word	0x00003b00


	//   ....[55]....
        /*0494*/ 	.word	0x00003b70


	//   ....[56]....
        /*0498*/ 	.word	0x00003ba0


	//   ....[57]....
        /*049c*/ 	.word	0x00003bd0


	//   ....[58]....
        /*04a0*/ 	.word	0x00003be0


	//   ....[59]....
        /*04a4*/ 	.word	0x00003bf0


	//   ....[60]....
        /*04a8*/ 	.word	0x00003c00


	//   ....[61]....
        /*04ac*/ 	.word	0x00003c10


	//   ....[62]....
        /*04b0*/ 	.word	0x00003c40


	//   ....[63]....
        /*04b4*/ 	.word	0x00003c50


	//   ....[64]....
        /*04b8*/ 	.word	0x00003c90


	//   ....[65]....
        /*04bc*/ 	.word	0x00003cc0


	//   ....[66]....
        /*04c0*/ 	.word	0x00003cf0


	//   ....[67]....
        /*04c4*/ 	.word	0x00003d00


	//   ....[68]....
        /*04c8*/ 	.word	0x00003d10


	//   ....[69]....
        /*04cc*/ 	.word	0x00003d20


	//   ....[70]....
        /*04d0*/ 	.word	0x000062d0


	//   ....[71]....
        /*04d4*/ 	.word	0x00006310


	//   ....[72]....
        /*04d8*/ 	.word	0x00006380


	//   ....[73]....
        /*04dc*/ 	.word	0x000063c0


	//   ....[74]....
        /*04e0*/ 	.word	0x00006400


	//   ....[75]....
        /*04e4*/ 	.word	0x00006440


	//   ....[76]....
        /*04e8*/ 	.word	0x00006480


	//   ....[77]....
        /*04ec*/ 	.word	0x00006550


	//   ....[78]....
        /*04f0*/ 	.word	0x000069a0


	//   ....[79]....
        /*04f4*/ 	.word	0x000069b0


	//   ....[80]....
        /*04f8*/ 	.word	0x000069c0


	//   ....[81]....
        /*04fc*/ 	.word	0x00006a50


	//   ....[82]....
        /*0500*/ 	.word	0x00006a90


	//   ....[83]....
        /*0504*/ 	.word	0x00006ae0


	//   ....[84]....
        /*0508*/ 	.word	0x00006b30


	//   ....[85]....
        /*050c*/ 	.word	0x00006b50


	//   ....[86]....
        /*0510*/ 	.word	0x00006b60


	//   ....[87]....
        /*0514*/ 	.word	0x00006be0


	//   ....[88]....
        /*0518*/ 	.word	0x00006c20


	//   ....[89]....
        /*051c*/ 	.word	0x00006c30


	//   ....[90]....
        /*0520*/ 	.word	0x00006c50


	//   ....[91]....
        /*0524*/ 	.word	0x00006c90


	//   ....[92]....
        /*0528*/ 	.word	0x00006d80


	//   ....[93]....
        /*052c*/ 	.word	0x00006dc0


	//   ....[94]....
        /*0530*/ 	.word	0x00006e00


	//   ....[95]....
        /*0534*/ 	.word	0x00006e40


	//   ....[96]....
        /*0538*/ 	.word	0x00006e80


	//   ....[97]....
        /*053c*/ 	.word	0x00006ec0


	//   ....[98]....
        /*0540*/ 	.word	0x00006f40


	//   ....[99]....
        /*0544*/ 	.word	0x00006fb0


	//   ....[100]....
        /*0548*/ 	.word	0x00006fe0


	//   ....[101]....
        /*054c*/ 	.word	0x00007050


	//   ....[102]....
        /*0550*/ 	.word	0x00007330


	//   ....[103]....
        /*0554*/ 	.word	0x00007340


	//   ....[104]....
        /*0558*/ 	.word	0x00007350


	//   ....[105]....
        /*055c*/ 	.word	0x00007360


	//   ....[106]....
        /*0560*/ 	.word	0x00007370


	//   ....[107]....
        /*0564*/ 	.word	0x00007380


	//   ....[108]....
        /*0568*/ 	.word	0x000073b0


	//   ....[109]....
        /*056c*/ 	.word	0x000073e0


	//   ....[110]....
        /*0570*/ 	.word	0x00007420


	//   ....[111]....
        /*0574*/ 	.word	0x00007440


	//   ....[112]....
        /*0578*/ 	.word	0x00007480


	//   ....[113]....
        /*057c*/ 	.word	0x000074c0


	//   ....[114]....
        /*0580*/ 	.word	0x00007500


	//   ....[115]....
        /*0584*/ 	.word	0x00007530


	//   ....[116]....
        /*0588*/ 	.word	0x00007560


	//   ....[117]....
        /*058c*/ 	.word	0x000075a0


	//   ....[118]....
        /*0590*/ 	.word	0x000075b0


	//   ....[119]....
        /*0594*/ 	.word	0x00007600


	//   ....[120]....
        /*0598*/ 	.word	0x00007640


	//   ....[121]....
        /*059c*/ 	.word	0x00007670


	//   ....[122]....
        /*05a0*/ 	.word	0x00007680


	//   ....[123]....
        /*05a4*/ 	.word	0x00007690


	//   ....[124]....
        /*05a8*/ 	.word	0x000076d0


	//   ....[125]....
        /*05ac*/ 	.word	0x00007700


	//   ....[126]....
        /*05b0*/ 	.word	0x00007710


	//   ....[127]....
        /*05b4*/ 	.word	0x00007720


	//   ....[128]....
        /*05b8*/ 	.word	0x00007730


	//   ....[129]....
        /*05bc*/ 	.word	0x00007770


	//   ....[130]....
        /*05c0*/ 	.word	0x00007780


	//   ....[131]....
        /*05c4*/ 	.word	0x00007790


	//   ....[132]....
        /*05c8*/ 	.word	0x000077a0


	//   ....[133]....
        /*05cc*/ 	.word	0x000077e0


	//   ....[134]....
        /*05d0*/ 	.word	0x0000b090


	//   ....[135]....
        /*05d4*/ 	.word	0x0000eb50


	//----- nvinfo : EIATTR_REG_RECONFIG
	.align		4
.L_1664:
        /*05d8*/ 	.byte	0x01, 0x54
	.zero		2


	//----- nvinfo : EIATTR_SYSCALL_OFFSETS
	.align		4
        /*05dc*/ 	.byte	0x04, 0x46
        /*05de*/ 	.short	(.L_1666 - .L_1665)


	//   ....[0]....
.L_1665:
        /*05e0*/ 	.word	0x00001270


	//   ....[1]....
        /*05e4*/ 	.word	0x00001360


	//   ....[2]....
        /*05e8*/ 	.word	0x000014c0


	//   ....[3]....
        /*05ec*/ 	.word	0x000015b0


	//----- nvinfo : EIATTR_MBARRIER_INSTR_OFFSETS
	.align		4
.L_1666:
        /*05f0*/ 	.byte	0x04, 0x39
        /*05f2*/ 	.short	(.L_1668 - .L_1667)


	//   ....[0]....
.L_1667:
        /*05f4*/ 	.word	0x00000290
        /*05f8*/ 	.word	0x000000ff
        /*05fc*/ 	.word	0x00030c00
        /*0600*/ 	.short	0x0100
        /*0602*/ 	.byte	0x06
	.zero		1


	//   ....[1]....
        /*0604*/ 	.word	0x00000390
        /*0608*/ 	.word	0x000000ff
        /*060c*/ 	.word	0x00030c10
        /*0610*/ 	.short	0x0100
        /*0612*/ 	.byte	0x08
	.zero		1


	//   ....[2]....
        /*0614*/ 	.word	0x000003a0
        /*0618*/ 	.word	0x000000ff
        /*061c*/ 	.word	0x00030c20
        /*0620*/ 	.short	0x0100
        /*0622*/ 	.byte	0x08
	.zero		1


	//   ....[3]....
        /*0624*/ 	.word	0x000003b0
        /*0628*/ 	.word	0x000000ff
        /*062c*/ 	.word	0x00030c18
        /*0630*/ 	.short	0x0100
        /*0632*/ 	.byte	0x08
	.zero		1


	//   ....[4]....
        /*0634*/ 	.word	0x000003c0
        /*0638*/ 	.word	0x000000ff
        /*063c*/ 	.word	0x00030c28
        /*0640*/ 	.short	0x0100
        /*0642*/ 	.byte	0x08
	.zero		1


	//   ....[5]....
        /*0644*/ 	.word	0x000004f0
        /*0648*/ 	.word	0x000000ff
        /*064c*/ 	.word	0x00030c30
        /*0650*/ 	.short	0x0100
        /*0652*/ 	.byte	0x08
	.zero		1


	//   ....[6]....
        /*0654*/ 	.word	0x00000500
        /*0658*/ 	.word	0x000000ff
        /*065c*/ 	.word	0x00030c40
        /*0660*/ 	.short	0x0100
        /*0662*/ 	.byte	0x08
	.zero		1


	//   ....[7]....
        /*0664*/ 	.word	0x00000510
        /*0668*/ 	.word	0x000000ff
        /*066c*/ 	.word	0x00030c38
        /*0670*/ 	.short	0x0100
        /*0672*/ 	.byte	0x08
	.zero		1


	//   ....[8]....
        /*0674*/ 	.word	0x00000520
        /*0678*/ 	.word	0x000000ff
        /*067c*/ 	.word	0x00030c48
        /*0680*/ 	.short	0x0100
        /*0682*/ 	.byte	0x08
	.zero		1


	//   ....[9]....
        /*0684*/ 	.word	0x00001650
        /*0688*/ 	.word	0x000000ec
        /*068c*/ 	.word	0x00030c00
        /*0690*/ 	.short	0x010a
        /*0692*/ 	.byte	0x3f
	.zero		1


	//   ....[10]....
        /*0694*/ 	.word	0x00001780
        /*0698*/ 	.word	0x000000ec
        /*069c*/ 	.word	0x00030c00
        /*06a0*/ 	.short	0x010a
        /*06a2*/ 	.byte	0x3f
	.zero		1


	//   ....[11]....
        /*06a4*/ 	.word	0x00002010
        /*06a8*/ 	.word	0x00000006
        /*06ac*/ 	.word	0x00030c10
        /*06b0*/ 	.short	0x010a
        /*06b2*/ 	.byte	0x3f
	.zero		1


	//   ....[12]....
        /*06b4*/ 	.word	0x00002080
        /*06b8*/ 	.word	0x00000006
        /*06bc*/ 	.word	0x00030c10
        /*06c0*/ 	.short	0x010a
        /*06c2*/ 	.byte	0x3f
	.zero		1


	//   ....[13]....
        /*06c4*/ 	.word	0x000024a0
        /*06c8*/ 	.word	0x00000006
        /*06cc*/ 	.word	0x00030c30
        /*06d0*/ 	.short	0x010a
        /*06d2*/ 	.byte	0x3f
	.zero		1


	//   ....[14]....
        /*06d4*/ 	.word	0x00002520
        /*06d8*/ 	.word	0x00000006
        /*06dc*/ 	.word	0x00030c30
        /*06e0*/ 	.short	0x010a
        /*06e2*/ 	.byte	0x3f
	.zero		1


	//   ....[15]....
        /*06e4*/ 	.word	0x000050c0
        /*06e8*/ 	.word	0x00000005
        /*06ec*/ 	.word	0x00000000
        /*06f0*/ 	.short	0x0101
        /*06f2*/ 	.byte	0x3f
	.zero		1


	//   ....[16]....
        /*06f4*/ 	.word	0x00005510
        /*06f8*/ 	.word	0x00000006
        /*06fc*/ 	.word	0x00000000
        /*0700*/ 	.short	0x0101
        /*0702*/ 	.byte	0x3f
	.zero		1


	//   ....[17]....
        /*0704*/ 	.word	0x00005d10
        /*0708*/ 	.word	0x00000007
        /*070c*/ 	.word	0x00030c10
        /*0710*/ 	.short	0x010a
        /*0712*/ 	.byte	0x3f
	.zero		1


	//   ....[18]....
        /*0714*/ 	.word	0x00005d90
        /*0718*/ 	.word	0x00000007
        /*071c*/ 	.word	0x00030c10
        /*0720*/ 	.short	0x010a
        /*0722*/ 	.byte	0x3f
	.zero		1


	//   ....[19]....
        /*0724*/ 	.word	0x000061a0
        /*0728*/ 	.word	0x00000007
        /*072c*/ 	.word	0x00030c30
        /*0730*/ 	.short	0x010a
        /*0732*/ 	.byte	0x3f
	.zero		1


	//   ....[20]....
        /*0734*/ 	.word	0x00006230
        /*0738*/ 	.word	0x00000007
        /*073c*/ 	.word	0x00030c30
        /*0740*/ 	.short	0x010a
        /*0742*/ 	.byte	0x3f
	.zero		1


	//   ....[21]....
        /*0744*/ 	.word	0x000089e0
        /*0748*/ 	.word	0x00000008
        /*074c*/ 	.word	0x00000000
        /*0750*/ 	.short	0x0101
        /*0752*/ 	.byte	0x3f
	.zero		1


	//   ....[22]....
        /*0754*/ 	.word	0x00008e50
        /*0758*/ 	.word	0x00000007
        /*075c*/ 	.word	0x00000000
        /*0760*/ 	.short	0x0101
        /*0762*/ 	.byte	0x3f
	.zero		1


	//   ....[23]....
        /*0764*/ 	.word	0x0000d1e0
        /*0768*/ 	.word	0x0000000f
        /*076c*/ 	.word	0x00030c20
        /*0770*/ 	.short	0x010a
        /*0772*/ 	.byte	0x3f
	.zero		1


	//   ....[24]....
        /*0774*/ 	.word	0x0000d780
        /*0778*/ 	.word	0x0000000f
        /*077c*/ 	.word	0x00030c40
        /*0780*/ 	.short	0x010a
        /*0782*/ 	.byte	0x3f
	.zero		1


	//   ....[25]....
        /*0784*/ 	.word	0x0000d9e0
        /*0788*/ 	.word	0x0000000f
        /*078c*/ 	.word	0x00030c28
        /*0790*/ 	.short	0x010a
        /*0792*/ 	.byte	0x3f
	.zero		1


	//   ....[26]....
        /*0794*/ 	.word	0x0000dc40
        /*0798*/ 	.word	0x0000000f
        /*079c*/ 	.word	0x00030c48
        /*07a0*/ 	.short	0x010a
        /*07a2*/ 	.byte	0x3f
	.zero		1


	//   ....[27]....
        /*07a4*/ 	.word	0x0000de40
        /*07a8*/ 	.word	0x0000000f
        /*07ac*/ 	.word	0x00030c20
        /*07b0*/ 	.short	0x010a
        /*07b2*/ 	.byte	0x3f
	.zero		1


	//   ....[28]....
        /*07b4*/ 	.word	0x0000e110
        /*07b8*/ 	.word	0x0000000f
        /*07bc*/ 	.word	0x00030c40
        /*07c0*/ 	.short	0x010a
        /*07c2*/ 	.byte	0x3f
	.zero		1


	//   ....[29]....
        /*07c4*/ 	.word	0x0000e340
        /*07c8*/ 	.word	0x0000000f
        /*07cc*/ 	.word	0x00030c28
        /*07d0*/ 	.short	0x010a
        /*07d2*/ 	.byte	0x3f
	.zero		1


	//   ....[30]....
        /*07d4*/ 	.word	0x0000e5e0
        /*07d8*/ 	.word	0x00000003
        /*07dc*/ 	.word	0x00030c40
        /*07e0*/ 	.short	0x010a
        /*07e2*/ 	.byte	0x3f
	.zero		1


	//   ....[31]....
        /*07e4*/ 	.word	0x0000e9d0
        /*07e8*/ 	.word	0x00000007
        /*07ec*/ 	.word	0x00000000
        /*07f0*/ 	.short	0x010a
        /*07f2*/ 	.byte	0x3f
	.zero		1


	//   ....[32]....
        /*07f4*/ 	.word	0x0000ea20
        /*07f8*/ 	.word	0x00000003
        /*07fc*/ 	.word	0x00000000
        /*0800*/ 	.short	0x010a
        /*0802*/ 	.byte	0x3f
	.zero		1


	//   ....[33]....
        /*0804*/ 	.word	0x0000ea80
        /*0808*/ 	.word	0x00000005
        /*080c*/ 	.word	0x00000000
        /*0810*/ 	.short	0x010a
        /*0812*/ 	.byte	0x3f
	.zero		1


	//   ....[34]....
        /*0814*/ 	.word	0x0000eab0
        /*0818*/ 	.word	0x00000003
        /*081c*/ 	.word	0x00000000
        /*0820*/ 	.short	0x010a
        /*0822*/ 	.byte	0x3f
	.zero		1


	//   ....[35]....
        /*0824*/ 	.word	0x0000eb80
        /*0828*/ 	.word	0x000000ec
        /*082c*/ 	.word	0x00030c00
        /*0830*/ 	.short	0x010a
        /*0832*/ 	.byte	0x3f
	.zero		1


	//   ....[36]....
        /*0834*/ 	.word	0x0000ebd0
        /*0838*/ 	.word	0x00000006
        /*083c*/ 	.word	0x00030c10
        /*0840*/ 	.short	0x010a
        /*0842*/ 	.byte	0x3f
	.zero		1


	//   ....[37]....
        /*0844*/ 	.word	0x0000ec20
        /*0848*/ 	.word	0x00000006
        /*084c*/ 	.word	0x00030c30
        /*0850*/ 	.short	0x010a
        /*0852*/ 	.byte	0x3f
	.zero		1


	//   ....[38]....
        /*0854*/ 	.word	0x0000ec70
        /*0858*/ 	.word	0x00000007
        /*085c*/ 	.word	0x00030c10
        /*0860*/ 	.short	0x010a
        /*0862*/ 	.byte	0x3f
	.zero		1


	//   ....[39]....
        /*0864*/ 	.word	0x0000ecc0
        /*0868*/ 	.word	0x00000007
        /*086c*/ 	.word	0x00030c30
        /*0870*/ 	.short	0x010a
        /*0872*/ 	.byte	0x3f
	.zero		1


	//   ....[40]....
        /*0874*/ 	.word	0x0000ed10
        /*0878*/ 	.word	0x0000000f
        /*087c*/ 	.word	0x00030c20
        /*0880*/ 	.short	0x010a
        /*0882*/ 	.byte	0x3f
	.zero		1


	//   ....[41]....
        /*0884*/ 	.word	0x0000ed60
        /*0888*/ 	.word	0x0000000f
        /*088c*/ 	.word	0x00030c40
        /*0890*/ 	.short	0x010a
        /*0892*/ 	.byte	0x3f
	.zero		1


	//   ....[42]....
        /*0894*/ 	.word	0x0000edb0
        /*0898*/ 	.word	0x0000000f
        /*089c*/ 	.word	0x00030c28
        /*08a0*/ 	.short	0x010a
        /*08a2*/ 	.byte	0x3f
	.zero		1


	//   ....[43]....
        /*08a4*/ 	.word	0x0000ee00
        /*08a8*/ 	.word	0x0000000f
        /*08ac*/ 	.word	0x00030c48
        /*08b0*/ 	.short	0x010a
        /*08b2*/ 	.byte	0x3f
	.zero		1


	//   ....[44]....
        /*08b4*/ 	.word	0x0000ee60
        /*08b8*/ 	.word	0x0000000f
        /*08bc*/ 	.word	0x00030c20
        /*08c0*/ 	.short	0x010a
        /*08c2*/ 	.byte	0x3f
	.zero		1


	//   ....[45]....
        /*08c4*/ 	.word	0x0000eeb0
        /*08c8*/ 	.word	0x0000000f
        /*08cc*/ 	.word	0x00030c40
        /*08d0*/ 	.short	0x010a
        /*08d2*/ 	.byte	0x3f
	.zero		1


	//   ....[46]....
        /*08d4*/ 	.word	0x0000ef00
        /*08d8*/ 	.word	0x0000000f
        /*08dc*/ 	.word	0x00030c28
        /*08e0*/ 	.short	0x010a
        /*08e2*/ 	.byte	0x3f
	.zero		1


	//   ....[47]....
        /*08e4*/ 	.word	0x0000ef50
        /*08e8*/ 	.word	0x00000003
        /*08ec*/ 	.word	0x00030c40
        /*08f0*/ 	.short	0x010a
        /*08f2*/ 	.byte	0x3f
	.zero		1


	//   ....[48]....
        /*08f4*/ 	.word	0x0000f020
        /*08f8*/ 	.word	0x00000007
        /*08fc*/ 	.word	0x00000000
        /*0900*/ 	.short	0x010a
        /*0902*/ 	.byte	0x3f
	.zero		1


	//   ....[49]....
        /*0904*/ 	.word	0x0000f070
        /*0908*/ 	.word	0x00000003
        /*090c*/ 	.word	0x00000000
        /*0910*/ 	.short	0x010a
        /*0912*/ 	.byte	0x3f
	.zero		1


	//   ....[50]....
        /*0914*/ 	.word	0x0000f0c0
        /*0918*/ 	.word	0x00000005
        /*091c*/ 	.word	0x00000000
        /*0920*/ 	.short	0x010a
        /*0922*/ 	.byte	0x3f
	.zero		1


	//----- nvinfo : EIATTR_NUM_MBARRIERS
	.align		4
.L_1668:
        /*0924*/ 	.byte	0x03, 0x38
        /*0926*/ 	.short	0x0009


	//----- nvinfo : EIATTR_EXIT_INSTR_OFFSETS
	.align		4
        /*0928*/ 	.byte	0x04, 0x1c
        /*092a*/ 	.short	(.L_1670 - .L_1669)


	//   ....[0]....
.L_1669:
        /*092c*/ 	.word	0x0000eb00


	//----- nvinfo : EIATTR_MAX_THREADS
	.align		4
.L_1670:
        /*0930*/ 	.byte	0x04, 0x05
        /*0932*/ 	.short	(.L_1672 - .L_1671)
.L_1671:
        /*0934*/ 	.word	0x00000180
        /*0938*/ 	.word	0x00000001
        /*093c*/ 	.word	0x00000001


	//----- nvinfo : EIATTR_CRS_STACK_SIZE
	.align		4
.L_1672:
        /*0940*/ 	.byte	0x04, 0x1e
        /*0942*/ 	.short	(.L_1674 - .L_1673)
.L_1673:
        /*0944*/ 	.word	0x00000000


	//----- nvinfo : EIATTR_CBANK_PARAM_SIZE
	.align		4
.L_1674:
        /*0948*/ 	.byte	0x03, 0x19
        /*094a*/ 	.short	0x06f0


	//----- nvinfo : EIATTR_PARAM_CBANK
	.align		4
        /*094c*/ 	.byte	0x04, 0x0a
        /*094e*/ 	.short	(.L_1676 - .L_1675)
	.align		4
.L_1675:
        /*0950*/ 	.word	index@(.nv.constant0._ZN7cutlass13device_kernelIN5flash11enable_sm90INS1_16FlashAttnBwdSm90INS1_25CollectiveMainloopBwdSm90ILi2ELi2ELi2EN4cute5tupleIJNS5_1CILi1EEES8_S8_EEENS6_IJNS7_ILi128EEESA_NS7_ILi64EEEEEENS_10bfloat16_tEfNS_4arch4Sm90ELb1ELb0ELb0ELb1ELb0ELb1ELb0ELb0ELi2ELi1ELi2ELi2ELb0EEENS1_21CollectiveEpilogueBwdISC_SD_SF_Li256ELb1ELb0ELi1EEENS1_25SingleTileBwdLPTSchedulerILb1ELi128ELb0EEEEEEEEEvNT_6ParamsE)
        /*0954*/ 	.short	0x0210
        /*0956*/ 	.short	0x06f0


	//----- nvinfo : EIATTR_SW_WAR
	.align		4
.L_1676:
        /*0958*/ 	.byte	0x04, 0x36
        /*095a*/ 	.short	(.L_1678 - .L_1677)
.L_1677:
        /*095c*/ 	.word	0x00000008
.L_1678:


//--------------------- .nv.info._ZN7cutlass13device_kernelIN5flash11enable_sm90INS1_16FlashAttnBwdSm90INS1_25CollectiveMainloopBwdSm90ILi2ELi2ELi2EN4cute5tupleIJNS5_1CILi1EEES8_S8_EEENS6_IJNS7_ILi128EEESA_NS7_ILi64EEEEEENS_10bfloat16_tEfNS_4arch4Sm90ELb1ELb0ELb0ELb1ELb1ELb1ELb0ELb0ELi2ELi1ELi2ELi2ELb0EEENS1_21CollectiveEpilogueBwdISC_SD_SF_Li256ELb1ELb0ELi1EEENS1_25SingleTileBwdLPTSchedulerILb1ELi128ELb1EEEEEEEEEvNT_6ParamsE --------------------------
	.section	.nv.info._ZN7cutlass13device_kernelIN5flash11enable_sm90INS1_16FlashAttnBwdSm90INS1_25CollectiveMainloopBwdSm90ILi2ELi2ELi2EN4cute5tupleIJNS5_1CILi1EEES8_S8_EEENS6_IJNS7_ILi128EEESA_NS7_ILi64EEEEEENS_10bfloat16_tEfNS_4arch4Sm90ELb1ELb0ELb0ELb1ELb1ELb1ELb0ELb0ELi2ELi1ELi2ELi2ELb0EEENS1_21CollectiveEpilogueBwdISC_SD_SF_Li256ELb1ELb0ELi1EEENS1_25SingleTileBwdLPTSchedulerILb1ELi128ELb1EEEEEEEEEvNT_6ParamsE,"",@"SHT_CUDA_INFO"
	.sectionflags	@""
	.align	4


	//----- nvinfo : EIATTR_CUDA_API_VERSION
	.align		4
        /*0000*/ 	.byte	0x04, 0x37
        /*0002*/ 	.short	(.L_1680 - .L_1679)
.L_1679:
        /*0004*/ 	.word	0x00000082


	//----- nvinfo : EIATTR_KPARAM_INFO
	.align		4
.L_1680:
        /*0008*/ 	.byte	0x04, 0x17
        /*000a*/ 	.short	(.L_1682 - .L_1681)
.L_1681:
        /*000c*/ 	.word	0x00000000
        /*0010*/ 	.short	0x0000
        /*0012*/ 	.short	0x0070
        /*0014*/ 	.byte	0x00, 0xf0, 0x01, 0x1a


	//----- nvinfo : EIATTR_SPARSE_MMA_MASK
	.align		4
.L_1682:
        /*0018*/ 	.byte	0x03, 0x50
        /*001a*/ 	.short	0x0000


	//----- nvinfo : EIATTR_MAXREG_COUNT
	.align		4
        /*001c*/ 	.byte	0x03, 0x1b
        /*001e*/ 	.short	0x00a8


	//----- nvinfo : EIATTR_NUM_BARRIERS
	.align		4
        /*0020*/ 	.byte	0x02, 0x4c
        /*0022*/ 	.byte	0x10
	.zero		1


	//----- nvinfo : EIATTR_EXTERNS
	.align		4
        /*0024*/ 	.byte	0x04, 0x0f
        /*0026*/ 	.short	(.L_1684 - .L_1683)


	//   ....[0]....
	.align		4
.L_1683:
        /*0028*/ 	.word	index@(__assertfail)


	//----- nvinfo : EIATTR_ANNOTATIONS
	.align		4
.L_1684:
        /*002c*/ 	.byte	0x04, 0x55
        /*002e*/ 	.short	(.L_1686 - .L_1685)


	//   ....[0]....
.L_1685:
        /* <DEDUP_REMOVED lines=22> */


	//----- nvinfo : EIATTR_MERCURY_ISA_VERSION
	.align		4
.L_1686:
        /*0180*/ 	.byte	0x03, 0x5f
        /*0182*/ 	.short	0x0101


	//----- nvinfo : EIATTR_INT_WARP_WIDE_INSTR_OFFSETS
	.align		4
        /*0184*/ 	.byte	0x04, 0x31
        /*0186*/ 	.short	(.L_1688 - .L_1687)


	//   ....[0]....
.L_1687:
        /*0188*/ 	.word	0x00000190


	//   ....[1]....
        /*018c*/ 	.word	0x000001c0


	//   ....[2]....
        /*0190*/ 	.word	0x0000c260


	//   ....[3]....
        /*0194*/ 	.word	0x0000c910


	//   ....[4]....
        /*0198*/ 	.word	0x0000ce40


	//----- nvinfo : EIATTR_COOP_GROUP_MASK_REGIDS
	.align		4
.L_1688:
        /*019c*/ 	.byte	0x04, 0x29
        /*019e*/ 	.short	(.L_1690 - .L_1689)


	//   ....[0]....
.L_1689:
        /*01a0*/ 	.word	0xffffffff


	//   ....[1]....
        /*01a4*/ 	.word	0xffffffff


	//   ....[2]....
        /*01a8*/ 	.word	0xffffffff


	//   ....[3]....
        /*01ac*/ 	.word	0xffffffff


	//   ....[4]....
        /*01b0*/ 	.word	0xffffffff


	//   ....[5]....
        /*01b4*/ 	.word	0xffffffff


	//   ....[6]....
        /*01b8*/ 	.word	0xffffffff


	//   ....[7]....
        /*01bc*/ 	.word	0xffffffff


	//   ....[8]....
        /*01c0*/ 	.word	0xffffffff


	//   ....[9]....
        /*01c4*/ 	.word	0xffffffff


	//   ....[10]....
        /*01c8*/ 	.word	0xffffffff


	//   ....[11]....
        /*01cc*/ 	.word	0xffffffff


	//   ....[12]....
        /*01d0*/ 	.word	0xffffffff


	//   ....[13]....
        /*01d4*/ 	.word	0xffffffff


	//   ....[14]....
        /*01d8*/ 	.word	0xffffffff


	//   ....[15]....
        /*01dc*/ 	.word	0xffffffff


	//   ....[16]....
        /*01e0*/ 	.word	0xffffffff


	//   ....[17]....
        /*01e4*/ 	.word	0xffffffff


	//   ....[18]....
        /*01e8*/ 	.word	0xffffffff


	//   ....[19]....
        /*01ec*/ 	.word	0xffffffff


	//   ....[20]....
        /*01f0*/ 	.word	0xffffffff


	//   ....[21]....
        /*01f4*/ 	.word	0xffffffff


	//   ....[22]....
        /*01f8*/ 	.word	0xffffffff


	//   ....[23]....
        /*01fc*/ 	.word	0xffffffff


	//   ....[24]....
        /*0200*/ 	.word	0xffffffff


	//   ....[25]....
        /*0204*/ 	.word	0xffffffff


	//   ....[26]....
        /*0208*/ 	.word	0xffffffff


	//   ....[27]....
        /*020c*/ 	.word	0xffffffff


	//   ....[28]....
        /*0210*/ 	.word	0xffffffff


	//   ....[29]....
        /*0214*/ 	.word	0xffffffff


	//   ....[30]....
        /*0218*/ 	.word	0xffffffff


	//   ....[31]....
        /*021c*/ 	.word	0xffffffff


	//   ....[32]....
        /*0220*/ 	.word	0xffffffff


	//   ....[33]....
        /*0224*/ 	.word	0xffffffff


	//   ....[34]....
        /*0228*/ 	.word	0xffffffff


	//   ....[35]....
        /*022c*/ 	.word	0xffffffff


	//   ....[36]....
        /*0230*/ 	.word	0xffffffff


	//   ....[37]....
        /*0234*/ 	.word	0xffffffff


	//   ....[38]....
        /*0238*/ 	.word	0xffffffff


	//   ....[39]....
        /*023c*/ 	.word	0xffffffff


	//   ....[40]....
        /*0240*/ 	.word	0xffffffff


	//   ....[41]....
        /*0244*/ 	.word	0xffffffff


	//   ....[42]....
        /*0248*/ 	.word	0xffffffff


	//   ....[43]....
        /*024c*/ 	.word	0xffffffff


	//   ....[44]....
        /*0250*/ 	.word	0xffffffff


	//   ....[45]....
        /*0254*/ 	.word	0xffffffff


	//   ....[46]....
        /*0258*/ 	.word	0xffffffff


	//   ....[47]....
        /*025c*/ 	.word	0xffffffff


	//   ....[48]....
        /*0260*/ 	.word	0xffffffff


	//   ....[49]....
        /*0264*/ 	.word	0xffffffff


	//   ....[50]....
        /*0268*/ 	.word	0xffffffff


	//   ....[51]....
        /*026c*/ 	.word	0xffffffff


	//   ....[52]....
        /*0270*/ 	.word	0xffffffff


	//   ....[53]....
        /*0274*/ 	.word	0xffffffff


	//   ....[54]....
        /*0278*/ 	.word	0xffffffff


	//   ....[55]....
        /*027c*/ 	.word	0xffffffff


	//   ....[56]....
        /*0280*/ 	.word	0xffffffff


	//   ....[57]....
        /*0284*/ 	.word	0xffffffff


	//   ....[58]....
        /*0288*/ 	.word	0xffffffff


	//   ....[59]....
        /*028c*/ 	.word	0xffffffff


	//   ....[60]....
        /*0290*/ 	.word	0xffffffff


	//   ....[61]....
        /*0294*/ 	.word	0xffffffff


	//   ....[62]....
        /*0298*/ 	.word	0xffffffff


	//   ....[63]....
        /*029c*/ 	.word	0xffffffff


	//   ....[64]....
        /*02a0*/ 	.word	0xffffffff


	//   ....[65]....
        /*02a4*/ 	.word	0xffffffff


	//   ....[66]....
        /*02a8*/ 	.word	0xffffffff


	//   ....[67]....
        /*02ac*/ 	.word	0xffffffff


	//   ....[68]....
        /*02b0*/ 	.word	0xffffffff


	//   ....[69]....
        /*02b4*/ 	.word	0xffffffff


	//   ....[70]....
        /*02b8*/ 	.word	0xffffffff


	//   ....[71]....
        /*02bc*/ 	.word	0xffffffff


	//   ....[72]....
        /*02c0*/ 	.word	0xffffffff


	//   ....[73]....
        /*02c4*/ 	.word	0xffffffff


	//   ....[74]....
        /*02c8*/ 	.word	0xffffffff


	//   ....[75]....
        /*02cc*/ 	.word	0xffffffff


	//   ....[76]....
        /*02d0*/ 	.word	0xffffffff


	//   ....[77]....
        /*02d4*/ 	.word	0xffffffff


	//   ....[78]....
        /*02d8*/ 	.word	0xffffffff


	//   ....[79]....
        /*02dc*/ 	.word	0xffffffff


	//   ....[80]....
        /*02e0*/ 	.word	0xffffffff


	//   ....[81]....
        /*02e4*/ 	.word	0xffffffff


	//   ....[82]....
        /*02e8*/ 	.word	0xffffffff


	//   ....[83]....
        /*02ec*/ 	.word	0xffffffff


	//   ....[84]....
        /*02f0*/ 	.word	0xffffffff


	//   ....[85]....
        /*02f4*/ 	.word	0xffffffff


	//   ....[86]....
        /*02f8*/ 	.word	0xffffffff


	//   ....[87]....
        /*02fc*/ 	.word	0xffffffff


	//   ....[88]....
        /*0300*/ 	.word	0xffffffff


	//   ....[89]....
        /*0304*/ 	.word	0xffffffff


	//   ....[90]....
        /*0308*/ 	.word	0xffffffff


	//   ....[91]....
        /*030c*/ 	.word	0xffffffff


	//   ....[92]....
        /*0310*/ 	.word	0xffffffff


	//   ....[93]....
        /*0314*/ 	.word	0xffffffff


	//   ....[94]....
        /*0318*/ 	.word	0xffffffff


	//   ....[95]....
        /*031c*/ 	.word	0xffffffff


	//   ....[96]....
        /*0320*/ 	.word	0xffffffff


	//   ....[97]....
        /*0324*/ 	.word	0xffffffff


	//   ....[98]....
        /*0328*/ 	.word	0xffffffff


	//   ....[99]....
        /*032c*/ 	.word	0xffffffff


	//   ....[100]....
        /*0330*/ 	.word	0xffffffff


	//   ....[101]....
        /*0334*/ 	.word	0xffffffff


	//   ....[102]....
        /*0338*/ 	.word	0xffffffff


	//   ....[103]....
        /*033c*/ 	.word	0xffffffff


	//   ....[104]....
        /*0340*/ 	.word	0xffffffff


	//   ....[105]....
        /*0344*/ 	.word	0xffffffff


	//   ....[106]....
        /*0348*/ 	.word	0xffffffff


	//   ....[107]....
        /*034c*/ 	.word	0xffffffff


	//   ....[108]....
        /*0350*/ 	.word	0xffffffff


	//   ....[109]....
        /*0354*/ 	.word	0xffffffff


	//   ....[110]....
        /*0358*/ 	.word	0xffffffff


	//   ....[111]....
        /*035c*/ 	.word	0xffffffff


	//   ....[112]....
        /*0360*/ 	.word	0xffffffff


	//   ....[113]....
        /*0364*/ 	.word	0xffffffff


	//   ....[114]....
        /*0368*/ 	.word	0xffffffff


	//   ....[115]....
        /*036c*/ 	.word	0xffffffff


	//   ....[116]....
        /*0370*/ 	.word	0xffffffff


	//   ....[117]....
        /*0374*/ 	.word	0xffffffff


	//   ....[118]....
        /*0378*/ 	.word	0xffffffff


	//   ....[119]....
        /*037c*/ 	.word	0xffffffff


	//   ....[120]....
        /*0380*/ 	.word	0xffffffff


	//   ....[121]....
        /*0384*/ 	.word	0xffffffff


	//   ....[122]....
        /*0388*/ 	.word	0xffffffff


	//   ....[123]....
        /*038c*/ 	.word	0xffffffff


	//   ....[124]....
        /*0390*/ 	.word	0xffffffff


	//   ....[125]....
        /*0394*/ 	.word	0xffffffff


	//   ....[126]....
        /*0398*/ 	.word	0xffffffff


	//   ....[127]....
        /*039c*/ 	.word	0xffffffff


	//   ....[128]....
        /*03a0*/ 	.word	0xffffffff


	//   ....[129]....
        /*03a4*/ 	.word	0xffffffff


	//   ....[130]....
        /*03a8*/ 	.word	0xffffffff


	//   ....[131]....
        /*03ac*/ 	.word	0xffffffff


	//   ....[132]....
        /*03b0*/ 	.word	0xffffffff


	//   ....[133]....
        /*03b4*/ 	.word	0xffffffff


	//   ....[134]....
        /*03b8*/ 	.word	0xffffffff


	//   ....[135]....
        /*03bc*/ 	.word	0xffffffff


	//   ....[136]....
        /*03c0*/ 	.word	0xffffffff


	//   ....[137]....
        /*03c4*/ 	.word	0xffffffff


	//   ....[138]....
        /*03c8*/ 	.word	0xffffffff


	//   ....[139]....
        /*03cc*/ 	.word	0xffffffff


	//   ....[140]....
        /*03d0*/ 	.word	0xffffffff


	//   ....[141]....
        /*03d4*/ 	.word	0x0500000f


	//   ....[142]....
        /*03d8*/ 	.word	0x0500000f


	//   ....[143]....
        /*03dc*/ 	.word	0x0500000f


	//   ....[144]....
        /*03e0*/ 	.word	0x0500000f


	//----- nvinfo : EIATTR_COOP_GROUP_INSTR_OFFSETS
	.align		4
.L_1690:
        /*03e4*/ 	.byte	0x04, 0x28
        /*03e6*/ 	.short	(.L_1692 - .L_1691)


	//   ....[0]....
.L_1691:
        /*03e8*/ 	.word	0x00000070


	//   ....[1]....
        /*03ec*/ 	.word	0x000001a0


	//   ....[2]....
        /*03f0*/ 	.word	0x000001f0


	//   ....[3]....
        /*03f4*/ 	.word	0x000003e0


	//   ....[4]....
        /*03f8*/ 	.word	0x00000630


	//   ....[5]....
        /*03fc*/ 	.word	0x00001630


	//   ....[6]....
        /*0400*/ 	.word	0x00002660


	//   ....[7]....
        /*0404*/ 	.word	0x000026b0


	//   ....[8]....
        /*0408*/ 	.word	0x00002750


	//   ....[9]....
        /*040c*/ 	.word	0x000027d0


	//   ....[10]....
        /*0410*/ 	.word	0x00002810


	//   ....[11]....
        /*0414*/ 	.word	0x00002850


	//   ....[12]....
        /*0418*/ 	.word	0x00002880


	//   ....[13]....
        /*041c*/ 	.word	0x000028b0


	//   ....[14]....
        /*0420*/ 	.word	0x000028e0


	//   ....[15]....
        /*0424*/ 	.word	0x00002950


	//   ....[16]....
        /*0428*/ 	.word	0x00002bd0


	//   ....[17]....
        /*042c*/ 	.word	0x00002c80


	//   ....[18]....
        /*0430*/ 	.word	0x00002d20


	//   ....[19]....
        /*0434*/ 	.word	0x00002d80


	//   ....[20]....
        /*0438*/ 	.word	0x00002dc0


	//   ....[21]....
        /*043c*/ 	.word	0x00002e00


	//   ....[22]....
        /*0440*/ 	.word	0x00002ec0


	//   ....[23]....
        /*0444*/ 	.word	0x00002f00


	//   ....[24]....
        /*0448*/ 	.word	0x00002f60


	//   ....[25]....
        /*044c*/ 	.word	0x00002fa0


	//   ....[26]....
        /*0450*/ 	.word	0x00003040


	//   ....[27]....
        /*0454*/ 	.word	0x00003080


	//   ....[28]....
        /*0458*/ 	.word	0x000033a0


	//   ....[29]....
        /*045c*/ 	.word	0x00003400


	//   ....[30]....
        /*0460*/ 	.word	0x00003430


	//   ....[31]....
        /*0464*/ 	.word	0x00003460


	//   ....[32]....
        /*0468*/ 	.word	0x000034d0


	//   ....[33]....
        /*046c*/ 	.word	0x000034f0


	//   ....[34]....
        /*0470*/ 	.word	0x00003530


	//   ....[35]....
        /*0474*/ 	.word	0x00003570


	//   ....[36]....
        /*0478*/ 	.word	0x00003580


	//   ....[37]....
        /*047c*/ 	.word	0x000035e0


	//   ....[38]....
        /*0480*/ 	.word	0x00003900


	//   ....[39]....
        /*0484*/ 	.word	0x00003910


	//   ....[40]....
        /*0488*/ 	.word	0x00003920


	//   ....[41]....
        /*048c*/ 	.word	0x00003930


	//   ....[42]....
        /*0490*/ 	.word	0x00003940


	//   ....[43]....
        /*0494*/ 	.word	0x00003950


	//   ....[44]....
        /*0498*/ 	.word	0x00003960


	//   ....[45]....
        /*049c*/ 	.word	0x00003990


	//   ....[46]....
        /*04a0*/ 	.word	0x000039b0


	//   ....[47]....
        /*04a4*/ 	.word	0x00003a10


	//   ....[48]....
        /*04a8*/ 	.word	0x00003a40


	//   ....[49]....
        /*04ac*/ 	.word	0x00003a70


	//   ....[50]....
        /*04b0*/ 	.word	0x00003a80


	//   ....[51]....
        /*04b4*/ 	.word	0x00003a90


	//   ....[52]....
        /*04b8*/ 	.word	0x00003ac0


	//   ....[53]....
        /*04bc*/ 	.word	0x00003af0


	//   ....[54]....
        /*04c0*/ 	.word	0x00003b20


	//   ....[55]....
        /*04c4*/ 	.word	0x00003b90


	//   ....[56]....
        /*04c8*/ 	.word	0x00003bc0


	//   ....[57]....
        /*04cc*/ 	.word	0x00003bf0


	//   ....[58]....
        /*04d0*/ 	.word	0x00003c00


	//   ....[59]....
        /*04d4*/ 	.word	0x00003c10


	//   ....[60]....
        /*04d8*/ 	.word	0x00003c20


	//   ....[61]....
        /*04dc*/ 	.word	0x00003c30


	//   ....[62]....
        /*04e0*/ 	.word	0x00003c60


	//   ....[63]....
        /*04e4*/ 	.word	0x00003c70


	//   ....[64]....
        /*04e8*/ 	.word	0x00003cb0


	//   ....[65]....
        /*04ec*/ 	.word	0x00003ce0


	//   ....[66]....
        /*04f0*/ 	.word	0x00003d10


	//   ....[67]....
        /*04f4*/ 	.word	0x00003d20


	//   ....[68]....
        /*04f8*/ 	.word	0x00003d30


	//   ....[69]....
        /*04fc*/ 	.word	0x00003d40


	//   ....[70]....
        /*0500*/ 	.word	0x000062f0


	//   ....[71]....
        /*0504*/ 	.word	0x00006330


	//   ....[72]....
        /*0508*/ 	.word	0x000063a0


	//   ....[73]....
        /*050c*/ 	.word	0x000063e0


	//   ....[74]....
        /*0510*/ 	.word	0x00006420


	//   ....[75]....
        /*0514*/ 	.word	0x00006460


	//   ....[76]....
        /*0518*/ 	.word	0x000064a0


	//   ....[77]....
        /*051c*/ 	.word	0x00006570


	//   ....[78]....
        /*0520*/ 	.word	0x000069c0


	//   ....[79]....
        /*0524*/ 	.word	0x000069d0


	//   ....[80]....
        /*0528*/ 	.word	0x000069e0


	//   ....[81]....
        /*052c*/ 	.word	0x00006a70


	//   ....[82]....
        /*0530*/ 	.word	0x00006ab0


	//   ....[83]....
        /*0534*/ 	.word	0x00006b00


	//   ....[84]....
        /*0538*/ 	.word	0x00006b50


	//   ....[85]....
        /*053c*/ 	.word	0x00006b70


	//   ....[86]....
        /*0540*/ 	.word	0x00006b80


	//   ....[87]....
        /*0544*/ 	.word	0x00006c00


	//   ....[88]....
        /*0548*/ 	.word	0x00006c40


	//   ....[89]....
        /*054c*/ 	.word	0x00006c50


	//   ....[90]....
        /*0550*/ 	.word	0x00006c70


	//   ....[91]....
        /*0554*/ 	.word	0x00006cb0


	//   ....[92]....
        /*0558*/ 	.word	0x00006da0


	//   ....[93]....
        /*055c*/ 	.word	0x00006de0


	//   ....[94]....
        /*0560*/ 	.word	0x00006e20


	//   ....[95]....
        /*0564*/ 	.word	0x00006e60


	//   ....[96]....
        /*0568*/ 	.word	0x00006ea0


	//   ....[97]....
        /*056c*/ 	.word	0x00006ee0


	//   ....[98]....
        /*0570*/ 	.word	0x00006f60


	//   ....[99]....
        /*0574*/ 	.word	0x00006fd0


	//   ....[100]....
        /*0578*/ 	.word	0x00007000


	//   ....[101]....
        /*057c*/ 	.word	0x00007070


	//   ....[102]....
        /*0580*/ 	.word	0x00007350


	//   ....[103]....
        /*0584*/ 	.word	0x00007360


	//   ....[104]....
        /*0588*/ 	.word	0x00007370


	//   ....[105]....
        /*058c*/ 	.word	0x00007380


	//   ....[106]....
        /*0590*/ 	.word	0x00007390


	//   ....[107]....
        /*0594*/ 	.word	0x000073a0


	//   ....[108]....
        /*0598*/ 	.word	0x000073d0


	//   ....[109]....
        /*059c*/ 	.word	0x00007400


	//   ....[110]....
        /*05a0*/ 	.word	0x00007440


	//   ....[111]....
        /*05a4*/ 	.word	0x00007460


	//   ....[112]....
        /*05a8*/ 	.word	0x000074a0


	//   ....[113]....
        /*05ac*/ 	.word	0x000074e0


	//   ....[114]....
        /*05b0*/ 	.word	0x00007520


	//   ....[115]....
        /*05b4*/ 	.word	0x00007550


	//   ....[116]....
        /*05b8*/ 	.word	0x00007580


	//   ....[117]....
        /*05bc*/ 	.word	0x000075c0


	//   ....[118]....
        /*05c0*/ 	.word	0x000075d0


	//   ....[119]....
        /*05c4*/ 	.word	0x00007620


	//   ....[120]....
        /*05c8*/ 	.word	0x00007660


	//   ....[121]....
        /*05cc*/ 	.word	0x00007690


	//   ....[122]....
        /*05d0*/ 	.word	0x000076a0


	//   ....[123]....
        /*05d4*/ 	.word	0x000076b0


	//   ....[124]....
        /*05d8*/ 	.word	0x000076f0


	//   ....[125]....
        /*05dc*/ 	.word	0x00007720


	//   ....[126]....
        /*05e0*/ 	.word	0x00007730


	//   ....[127]....
        /*05e4*/ 	.word	0x00007740


	//   ....[128]....
        /*05e8*/ 	.word	0x00007750


	//   ....[129]....
        /*05ec*/ 	.word	0x00007790


	//   ....[130]....
        /*05f0*/ 	.word	0x000077a0


	//   ....[131]....
        /*05f4*/ 	.word	0x000077b0


	//   ....[132]....
        /*05f8*/ 	.word	0x000077c0


	//   ....[133]....
        /*05fc*/ 	.word	0x00007800


	//   ....[134]....
        /*0600*/ 	.word	0x0000b0b0


	//   ....[135]....
        /*0604*/ 	.word	0x0000be60


	//   ....[136]....
        /*0608*/ 	.word	0x0000c190


	//   ....[137]....
        /*060c*/ 	.word	0x0000c590


	//   ....[138]....
        /*0610*/ 	.word	0x0000c840


	//   ....[139]....
        /*0614*/ 	.word	0x0000cb00


	//   ....[140]....
        /*0618*/ 	.word	0x0000cd70


	//   ....[141]....
        /*061c*/ 	.word	0x0000f470


	//   ....[142]....
        /*0620*/ 	.word	0x0000f660


	//   ....[143]....
        /*0624*/ 	.word	0x0000f6d0


	//   ....[144]....
        /*0628*/ 	.word	0x0000f740


	//----- nvinfo : EIATTR_REG_RECONFIG
	.align		4
.L_1692:
        /*062c*/ 	.byte	0x01, 0x54
	.zero		2


	//----- nvinfo : EIATTR_SYSCALL_OFFSETS
	.align		4
        /*0630*/ 	.byte	0x04, 0x46
        /*0632*/ 	.short	(.L_1694 - .L_1693)


	//   ....[0]....
.L_1693:
        /*0634*/ 	.word	0x00001290


	//   ....[1]....
        /*0638*/ 	.word	0x00001380


	//   ....[2]....
        /*063c*/ 	.word	0x000014e0


	//   ....[3]....
        /*0640*/ 	.word	0x000015d0


	//----- nvinfo : EIATTR_MBARRIER_INSTR_OFFSETS
	.align		4
.L_1694:
        /*0644*/ 	.byte	0x04, 0x39
        /*0646*/ 	.short	(.L_1696 - .L_1695)


	//   ....[0]....
.L_1695:
        /*0648*/ 	.word	0x00000290
        /*064c*/ 	.word	0x000000ff
        /*0650*/ 	.word	0x00030c00
        /*0654*/ 	.short	0x0100
        /*0656*/ 	.byte	0x06
	.zero		1


	//   ....[1]....
        /*0658*/ 	.word	0x00000390
        /*065c*/ 	.word	0x000000ff
        /*0660*/ 	.word	0x00030c10
        /*0664*/ 	.short	0x0100
        /*0666*/ 	.byte	0x08
	.zero		1


	//   ....[2]....
        /*0668*/ 	.word	0x000003a0
        /*066c*/ 	.word	0x000000ff
        /*0670*/ 	.word	0x00030c20
        /*0674*/ 	.short	0x0100
        /*0676*/ 	.byte	0x08
	.zero		1


	//   ....[3]....
        /*0678*/ 	.word	0x000003b0
        /*067c*/ 	.word	0x000000ff
        /*0680*/ 	.word	0x00030c18
        /*0684*/ 	.short	0x0100
        /*0686*/ 	.byte	0x08
	.zero		1


	//   ....[4]....
        /*0688*/ 	.word	0x000003c0
        /*068c*/ 	.word	0x000000ff
        /*0690*/ 	.word	0x00030c28
        /*0694*/ 	.short	0x0100
        /*0696*/ 	.byte	0x08
	.zero		1


	//   ....[5]....
        /*0698*/ 	.word	0x000004f0
        /*069c*/ 	.word	0x000000ff
        /*06a0*/ 	.word	0x00030c30
        /*06a4*/ 	.short	0x0100
        /*06a6*/ 	.byte	0x08
	.zero		1


	//   ....[6]....
        /*06a8*/ 	.word	0x00000500
        /*06ac*/ 	.word	0x000000ff
        /*06b0*/ 	.word	0x00030c40
        /*06b4*/ 	.short	0x0100
        /*06b6*/ 	.byte	0x08
	.zero		1


	//   ....[7]....
        /*06b8*/ 	.word	0x00000510
        /*06bc*/ 	.word	0x000000ff
        /*06c0*/ 	.word	0x00030c38
        /*06c4*/ 	.short	0x0100
        /*06c6*/ 	.byte	0x08
	.zero		1


	//   ....[8]....
        /*06c8*/ 	.word	0x00000520
        /*06cc*/ 	.word	0x000000ff
        /*06d0*/ 	.word	0x00030c48
        /*06d4*/ 	.short	0x0100
        /*06d6*/ 	.byte	0x08
	.zero		1


	//   ....[9]....
        /*06d8*/ 	.word	0x00001670
        /*06dc*/ 	.word	0x000000ec
        /*06e0*/ 	.word	0x00030c00
        /*06e4*/ 	.short	0x010a
        /*06e6*/ 	.byte	0x3f
	.zero		1


	//   ....[10]....
        /*06e8*/ 	.word	0x000017a0
        /*06ec*/ 	.word	0x000000ec
        /*06f0*/ 	.word	0x00030c00
        /*06f4*/ 	.short	0x010a
        /*06f6*/ 	.byte	0x3f
	.zero		1


	//   ....[11]....
        /*06f8*/ 	.word	0x00002030
        /*06fc*/ 	.word	0x00000006
        /*0700*/ 	.word	0x00030c10
        /*0704*/ 	.short	0x010a
        /*0706*/ 	.byte	0x3f
	.zero		1


	//   ....[12]....
        /*0708*/ 	.word	0x000020a0
        /*070c*/ 	.word	0x00000006
        /*0710*/ 	.word	0x00030c10
        /*0714*/ 	.short	0x010a
        /*0716*/ 	.byte	0x3f
	.zero		1


	//   ....[13]....
        /*0718*/ 	.word	0x000024c0
        /*071c*/ 	.word	0x00000006
        /*0720*/ 	.word	0x00030c30
        /*0724*/ 	.short	0x010a
        /*0726*/ 	.byte	0x3f
	.zero		1


	//   ....[14]....
        /*0728*/ 	.word	0x00002540
        /*072c*/ 	.word	0x00000006
        /*0730*/ 	.word	0x00030c30
        /*0734*/ 	.short	0x010a
        /*0736*/ 	.byte	0x3f
	.zero		1


	//   ....[15]....
        /*0738*/ 	.word	0x000050e0
        /*073c*/ 	.word	0x00000005
        /*0740*/ 	.word	0x00000000
        /*0744*/ 	.short	0x0101
        /*0746*/ 	.byte	0x3f
	.zero		1


	//   ....[16]....
        /*0748*/ 	.word	0x00005530
        /*074c*/ 	.word	0x00000006
        /*0750*/ 	.word	0x00000000
        /*0754*/ 	.short	0x0101
        /*0756*/ 	.byte	0x3f
	.zero		1


	//   ....[17]....
        /*0758*/ 	.word	0x00005d30
        /*075c*/ 	.word	0x00000007
        /*0760*/ 	.word	0x00030c10
        /*0764*/ 	.short	0x010a
        /*0766*/ 	.byte	0x3f
	.zero		1


	//   ....[18]....
        /*0768*/ 	.word	0x00005db0
        /*076c*/ 	.word	0x00000007
        /*0770*/ 	.word	0x00030c10
        /*0774*/ 	.short	0x010a
        /*0776*/ 	.byte	0x3f
	.zero		1


	//   ....[19]....
        /*0778*/ 	.word	0x000061c0
        /*077c*/ 	.word	0x00000007
        /*0780*/ 	.word	0x00030c30
        /*0784*/ 	.short	0x010a
        /*0786*/ 	.byte	0x3f
	.zero		1


	//   ....[20]....
        /*0788*/ 	.word	0x00006250
        /*078c*/ 	.word	0x00000007
        /*0790*/ 	.word	0x00030c30
        /*0794*/ 	.short	0x010a
        /*0796*/ 	.byte	0x3f
	.zero		1


	//   ....[21]....
        /*0798*/ 	.word	0x00008a00
        /*079c*/ 	.word	0x00000008
        /*07a0*/ 	.word	0x00000000
        /*07a4*/ 	.short	0x0101
        /*07a6*/ 	.byte	0x3f
	.zero		1


	//   ....[22]....
        /*07a8*/ 	.word	0x00008e70
        /*07ac*/ 	.word	0x00000007
        /*07b0*/ 	.word	0x00000000
        /*07b4*/ 	.short	0x0101
        /*07b6*/ 	.byte	0x3f
	.zero		1


	//   ....[23]....
        /*07b8*/ 	.word	0x0000db00
        /*07bc*/ 	.word	0x0000000f
        /*07c0*/ 	.word	0x00030c20
        /*07c4*/ 	.short	0x010a
        /*07c6*/ 	.byte	0x3f
	.zero		1


	//   ....[24]....
        /*07c8*/ 	.word	0x0000e0a0
        /*07cc*/ 	.word	0x0000000f
        /*07d0*/ 	.word	0x00030c40
        /*07d4*/ 	.short	0x010a
        /*07d6*/ 	.byte	0x3f
	.zero		1


	//   ....[25]....
        /*07d8*/ 	.word	0x0000e300
        /*07dc*/ 	.word	0x0000000f
        /*07e0*/ 	.word	0x00030c28
        /*07e4*/ 	.short	0x010a
        /*07e6*/ 	.byte	0x3f
	.zero		1


	//   ....[26]....
        /*07e8*/ 	.word	0x0000e560
        /*07ec*/ 	.word	0x0000000f
        /*07f0*/ 	.word	0x00030c48
        /*07f4*/ 	.short	0x010a
        /*07f6*/ 	.byte	0x3f
	.zero		1


	//   ....[27]....
        /*07f8*/ 	.word	0x0000e760
        /*07fc*/ 	.word	0x0000000f
        /*0800*/ 	.word	0x00030c20
        /*0804*/ 	.short	0x010a
        /*0806*/ 	.byte	0x3f
	.zero		1


	//   ....[28]....
        /*0808*/ 	.word	0x0000ea30
        /*080c*/ 	.word	0x0000000f
        /*0810*/ 	.word	0x00030c40
        /*0814*/ 	.short	0x010a
        /*0816*/ 	.byte	0x3f
	.zero		1


	//   ....[29]....
        /*0818*/ 	.word	0x0000ec60
        /*081c*/ 	.word	0x0000000f
        /*0820*/ 	.word	0x00030c28
        /*0824*/ 	.short	0x010a
        /*0826*/ 	.byte	0x3f
	.zero		1


	//   ....[30]....
        /*0828*/ 	.word	0x0000ef00
        /*082c*/ 	.word	0x00000003
        /*0830*/ 	.word	0x00030c40
        /*0834*/ 	.short	0x010a
        /*0836*/ 	.byte	0x3f
	.zero		1


	//   ....[31]....
        /*0838*/ 	.word	0x0000f2f0
        /*083c*/ 	.word	0x00000007
        /*0840*/ 	.word	0x00000000
        /*0844*/ 	.short	0x010a
        /*0846*/ 	.byte	0x3f
	.zero		1


	//   ....[32]....
        /*0848*/ 	.word	0x0000f340
        /*084c*/ 	.word	0x00000003
        /*0850*/ 	.word	0x00000000
        /*0854*/ 	.short	0x010a
        /*0856*/ 	.byte	0x3f
	.zero		1


	//   ....[33]....
        /*0858*/ 	.word	0x0000f3a0
        /*085c*/ 	.word	0x00000005
        /*0860*/ 	.word	0x00000000
        /*0864*/ 	.short	0x010a
        /*0866*/ 	.byte	0x3f
	.zero		1


	//   ....[34]....
        /*0868*/ 	.word	0x0000f3d0
        /*086c*/ 	.word	0x00000003
        /*0870*/ 	.word	0x00000000
        /*0874*/ 	.short	0x010a
        /*0876*/ 	.byte	0x3f
	.zero		1


	//   ....[35]....
        /*0878*/ 	.word	0x0000f4a0
        /*087c*/ 	.word	0x000000ec
        /*0880*/ 	.word	0x00030c00
        /*0884*/ 	.short	0x010a
        /*0886*/ 	.byte	0x3f
	.zero		1


	//   ....[36]....
        /*0888*/ 	.word	0x0000f4f0
        /*088c*/ 	.word	0x00000006
        /*0890*/ 	.word	0x00030c10
        /*0894*/ 	.short	0x010a
        /*0896*/ 	.byte	0x3f
	.zero		1


	//   ....[37]....
        /*0898*/ 	.word	0x0000f540
        /*089c*/ 	.word	0x00000006
        /*08a0*/ 	.word	0x00030c30
        /*08a4*/ 	.short	0x010a
        /*08a6*/ 	.byte	0x3f
	.zero		1


	//   ....[38]....
        /*08a8*/ 	.word	0x0000f590
        /*08ac*/ 	.word	0x00000007
        /*08b0*/ 	.word	0x00030c10
        /*08b4*/ 	.short	0x010a
        /*08b6*/ 	.byte	0x3f
	.zero		1


	//   ....[39]....
        /*08b8*/ 	.word	0x0000f5e0
        /*08bc*/ 	.word	0x00000007
        /*08c0*/ 	.word	0x00030c30
        /*08c4*/ 	.short	0x010a
        /*08c6*/ 	.byte	0x3f
	.zero		1


	//   ....[40]....
        /*08c8*/ 	.word	0x0000f780
        /*08cc*/ 	.word	0x0000000f
        /*08d0*/ 	.word	0x00030c20
        /*08d4*/ 	.short	0x010a
        /*08d6*/ 	.byte	0x3f
	.zero		1


	//   ....[41]....
        /*08d8*/ 	.word	0x0000f7d0
        /*08dc*/ 	.word	0x0000000f
        /*08e0*/ 	.word	0x00030c40
        /*08e4*/ 	.short	0x010a
        /*08e6*/ 	.byte	0x3f
	.zero		1


	//   ....[42]....
        /*08e8*/ 	.word	0x0000f820
        /*08ec*/ 	.word	0x0000000f
        /*08f0*/ 	.word	0x00030c28
        /*08f4*/ 	.short	0x010a
        /*08f6*/ 	.byte	0x3f
	.zero		1


	//   ....[43]....
        /*08f8*/ 	.word	0x0000f870
        /*08fc*/ 	.word	0x0000000f
        /*0900*/ 	.word	0x00030c48
        /*0904*/ 	.short	0x010a
        /*0906*/ 	.byte	0x3f
	.zero		1


	//   ....[44]....
        /*0908*/ 	.word	0x0000f8d0
        /*090c*/ 	.word	0x0000000f
        /*0910*/ 	.word	0x00030c20
        /*0914*/ 	.short	0x010a
        /*0916*/ 	.byte	0x3f
	.zero		1


	//   ....[45]....
        /*0918*/ 	.word	0x0000f920
        /*091c*/ 	.word	0x0000000f
        /*0920*/ 	.word	0x00030c40
        /*0924*/ 	.short	0x010a
        /*0926*/ 	.byte	0x3f
	.zero		1


	//   ....[46]....
        /*0928*/ 	.word	0x0000f970
        /*092c*/ 	.word	0x0000000f
        /*0930*/ 	.word	0x00030c28
        /*0934*/ 	.short	0x010a
        /*0936*/ 	.byte	0x3f
	.zero		1


	//   ....[47]....
        /*0938*/ 	.word	0x0000f9c0
        /*093c*/ 	.word	0x00000003
        /*0940*/ 	.word	0x00030c40
        /*0944*/ 	.short	0x010a
        /*0946*/ 	.byte	0x3f
	.zero		1


	//   ....[48]....
        /*0948*/ 	.word	0x0000fa90
        /*094c*/ 	.word	0x00000007
        /*0950*/ 	.word	0x00000000
        /*0954*/ 	.short	0x010a
        /*0956*/ 	.byte	0x3f
	.zero		1


	//   ....[49]....
        /*0958*/ 	.word	0x0000fae0
        /*095c*/ 	.word	0x00000003
        /*0960*/ 	.word	0x00000000
        /*0964*/ 	.short	0x010a
        /*0966*/ 	.byte	0x3f
	.zero		1


	//   ....[50]....
        /*0968*/ 	.word	0x0000fb30
        /*096c*/ 	.word	0x00000005
        /*0970*/ 	.word	0x00000000
        /*0974*/ 	.short	0x010a
        /*0976*/ 	.byte	0x3f
	.zero		1


	//----- nvinfo : EIATTR_NUM_MBARRIERS
	.align		4
.L_1696:
        /*0978*/ 	.byte	0x03, 0x38
        /*097a*/ 	.short	0x0009


	//----- nvinfo : EIATTR_EXIT_INSTR_OFFSETS
	.align		4
        /*097c*/ 	.byte	0x04, 0x1c
        /*097e*/ 	.short	(.L_1698 - .L_1697)


	//   ....[0]....
.L_1697:
        /*0980*/ 	.word	0x0000f420


	//----- nvinfo : EIATTR_MAX_THREADS
	.align		4
.L_1698:
        /*0984*/ 	.byte	0x04, 0x05
        /*0986*/ 	.short	(.L_1700 - .L_1699)
.L_1699:
        /*0988*/ 	.word	0x00000180
        /*098c*/ 	.word	0x00000001
        /*0990*/ 	.word	0x00000001


	//----- nvinfo : EIATTR_CRS_STACK_SIZE
	.align		4
.L_1700:
        /*0994*/ 	.byte	0x04, 0x1e
        /*0996*/ 	.short	(.L_1702 - .L_1701)
.L_1701:
        /*0998*/ 	.word	0x00000000


	//----- nvinfo : EIATTR_CBANK_PARAM_SIZE
	.align		4
.L_1702:
        /*099c*/ 	.byte	0x03, 0x19
        /*099e*/ 	.short	0x06f0


	//----- nvinfo : EIATTR_PARAM_CBANK
	.align		4
        /*09a0*/ 	.byte	0x04, 0x0a
        /*09a2*/ 	.short	(.L_1704 - .L_1703)
	.align		4
.L_1703:
        /*09a4*/ 	.word	index@(.nv.constant0._ZN7cutlass13device_kernelIN5flash11enable_sm90INS1_16FlashAttnBwdSm90INS1_25CollectiveMainloopBwdSm90ILi2ELi2ELi2EN4cute5tupleIJNS5_1CILi1EEES8_S8_EEENS6_IJNS7_ILi128EEESA_NS7_ILi64EEEEEENS_10bfloat16_tEfNS_4arch4Sm90ELb1ELb0ELb0ELb1ELb1ELb1ELb0ELb0ELi2ELi1ELi2ELi2ELb0EEENS1_21CollectiveEpilogueBwdISC_SD_SF_Li256ELb1ELb0ELi1EEENS1_25SingleTileBwdLPTSchedulerILb1ELi128ELb1EEEEEEEEEvNT_6ParamsE)
        /*09a8*/ 	.short	0x0210
        /*09aa*/ 	.short	0x06f0


	//----- nvinfo : EIATTR_SW_WAR
	.align		4
.L_1704:
        /*09ac*/ 	.byte	0x04, 0x36
        /*09ae*/ 	.short	(.L_1706 - .L_1705)
.L_1705:
        /*09b0*/ 	.word	0x00000008
.L_1706:


//--------------------- .nv.info._ZN7cutlass13device_kernelIN5flash11enable_sm90INS1_16FlashAttnBwdSm90INS1_25CollectiveMainloopBwdSm90ILi2ELi2ELi2EN4cute5tupleIJNS5_1CILi1EEES8_S8_EEENS6_IJNS7_ILi128EEESA_NS7_ILi64EEEEEENS_10bfloat16_tEfNS_4arch4Sm90ELb1ELb0ELb0ELb1ELb0ELb1ELb0ELb0ELi2ELi1ELi2ELi2ELb0EEENS1_24CollectiveEpilogueBwdGQAISC_fSF_Li256ELb1ELb0EEENS1_25SingleTileBwdLPTSchedulerILb1ELi128ELb0EEEEEEEEEvNT_6ParamsE --------------------------
	.section	.nv.info._ZN7cutlass13device_kernelIN5flash11enable_sm90INS1_16FlashAttnBwdSm90INS1_25CollectiveMainloopBwdSm90ILi2ELi2ELi2EN4cute5tupleIJNS5_1CILi1EEES8_S8_EEENS6_IJNS7_ILi128EEESA_NS7_ILi64EEEEEENS_10bfloat16_tEfNS_4arch4Sm90ELb1ELb0ELb0ELb1ELb0ELb1ELb0ELb0ELi2ELi1ELi2ELi2ELb0EEENS1_24CollectiveEpilogueBwdGQAISC_fSF_Li256ELb1ELb0EEENS1_25SingleTileBwdLPTSchedulerILb1ELi128ELb0EEEEEEEEEvNT_6ParamsE,"",@"SHT_CUDA_INFO"
	.sectionflags	@""
	.align	4


	//----- nvinfo : EIATTR_CUDA_API_VERSION
	.align		4
        /*0000*/ 	.byte	0x04, 0x37
        /*0002*/ 	.short	(.L_1708 - .L_1707)
.L_1707:
        /*0004*/ 	.word	0x00000082


	//----- nvinfo : EIATTR_KPARAM_INFO
	.align		4
.L_1708:
        /*0008*/ 	.byte	0x04, 0x17
        /*000a*/ 	.short	(.L_1710 - .L_1709)
.L_1709:
        /*000c*/ 	.word	0x00000000
        /*0010*/ 	.short	0x0000
        /*0012*/ 	.short	0x0070
        /*0014*/ 	.byte	0x00, 0xf0, 0x01, 0x1c


	//----- nvinfo : EIATTR_SPARSE_MMA_MASK
	.align		4
.L_1710:
        /*0018*/ 	.byte	0x03, 0x50
        /*001a*/ 	.short	0x0000


	//----- nvinfo : EIATTR_MAXREG_COUNT
	.align		4
        /*001c*/ 	.byte	0x03, 0x1b
        /*001e*/ 	.short	0x00a8


	//----- nvinfo : EIATTR_NUM_BARRIERS
	.align		4
        /*0020*/ 	.byte	0x02, 0x4c
        /*0022*/ 	.byte	0x10
	.zero		1


	//----- nvinfo : EIATTR_EXTERNS
	.align		4
        /*0024*/ 	.byte	0x04, 0x0f
        /*0026*/ 	.short	(.L_1712 - .L_1711)


	//   ....[0]....
	.align		4
.L_1711:
        /*0028*/ 	.word	index@(__assertfail)


	//----- nvinfo : EIATTR_ANNOTATIONS
	.align		4
.L_1712:
        /*002c*/ 	.byte	0x04, 0x55
        /*002e*/ 	.short	(.L_1714 - .L_1713)


	//   ....[0]....
.L_1713:
        /* <DEDUP_REMOVED lines=24> */


	//----- nvinfo : EIATTR_MERCURY_ISA_VERSION
	.align		4
.L_1714:
        /*0198*/ 	.byte	0x03, 0x5f
        /*019a*/ 	.short	0x0101


	//----- nvinfo : EIATTR_INT_WARP_WIDE_INSTR_OFFSETS
	.align		4
        /*019c*/ 	.byte	0x04, 0x31
        /*019e*/ 	.short	(.L_1716 - .L_1715)


	//   ....[0]....
.L_1715:
        /*01a0*/ 	.word	0x00000190


	//   ....[1]....
        /*01a4*/ 	.word	0x000001c0


	//----- nvinfo : EIATTR_COOP_GROUP_MASK_REGIDS
	.align		4
.L_1716:
        /*01a8*/ 	.byte	0x04, 0x29
        /*01aa*/ 	.short	(.L_1718 - .L_1717)


	//   ....[0]....
.L_1717:
        /*01ac*/ 	.word	0xffffffff


	//   ....[1]....
        /*01b0*/ 	.word	0xffffffff


	//   ....[2]....
        /*01b4*/ 	.word	0xffffffff


	//   ....[3]....
        /*01b8*/ 	.word	0xffffffff


	//   ....[4]....
        /*01bc*/ 	.word	0xffffffff


	//   ....[5]....
        /*01c0*/ 	.word	0xffffffff


	//   ....[6]....
        /*01c4*/ 	.word	0xffffffff


	//   ....[7]....
        /*01c8*/ 	.word	0xffffffff


	//   ....[8]....
        /*01cc*/ 	.word	0xffffffff


	//   ....[9]....
        /*01d0*/ 	.word	0xffffffff


	//   ....[10]....
        /*01d4*/ 	.word	0xffffffff


	//   ....[11]....
        /*01d8*/ 	.word	0xffffffff


	//   ....[12]....
        /*01dc*/ 	.word	0xffffffff


	//   ....[13]....
        /*01e0*/ 	.word	0xffffffff


	//   ....[14]....
        /*01e4*/ 	.word	0xffffffff


	//   ....[15]....
        /*01e8*/ 	.word	0xffffffff


	//   ....[16]....
        /*01ec*/ 	.word	0xffffffff


	//   ....[17]....
        /*01f0*/ 	.word	0xffffffff


	//   ....[18]....
        /*01f4*/ 	.word	0xffffffff


	//   ....[19]....
        /*01f8*/ 	.word	0xffffffff


	//   ....[20]....
        /*01fc*/ 	.word	0xffffffff


	//   ....[21]....
        /*0200*/ 	.word	0xffffffff


	//   ....[22]....
        /*0204*/ 	.word	0xffffffff


	//   ....[23]....
        /*0208*/ 	.word	0xffffffff


	//   ....[24]....
        /*020c*/ 	.word	0xffffffff


	//   ....[25]....
        /*0210*/ 	.word	0xffffffff


	//   ....[26]....
        /*0214*/ 	.word	0xffffffff


	//   ....[27]....
        /*0218*/ 	.word	0xffffffff


	//   ....[28]....
        /*021c*/ 	.word	0xffffffff


	//   ....[29]....
        /*0220*/ 	.word	0xffffffff


	//   ....[30]....
        /*0224*/ 	.word	0xffffffff


	//   ....[31]....
        /*0228*/ 	.word	0xffffffff


	//   ....[32]....
        /*022c*/ 	.word	0xffffffff


	//   ....[33]....
        /*0230*/ 	.word	0xffffffff


	//   ....[34]....
        /*0234*/ 	.word	0xffffffff


	//   ....[35]....
        /*0238*/ 	.word	0xffffffff


	//   ....[36]....
        /*023c*/ 	.word	0xffffffff


	//   ....[37]....
        /*0240*/ 	.word	0xffffffff


	//   ....[38]....
        /*0244*/ 	.word	0xffffffff


	//   ....[39]....
        /*0248*/ 	.word	0xffffffff


	//   ....[40]....
        /*024c*/ 	.word	0xffffffff


	//   ....[41]....
        /*0250*/ 	.word	0xffffffff


	//   ....[42]....
        /*0254*/ 	.word	0xffffffff


	//   ....[43]....
        /*0258*/ 	.word	0xffffffff


	//   ....[44]....
        /*025c*/ 	.word	0xffffffff


	//   ....[45]....
        /*0260*/ 	.word	0xffffffff


	//   ....[46]....
        /*0264*/ 	.word	0xffffffff


	//   ....[47]....
        /*0268*/ 	.word	0xffffffff


	//   ....[48]....
        /*026c*/ 	.word	0xffffffff


	//   ....[49]....
        /*0270*/ 	.word	0xffffffff


	//   ....[50]....
        /*0274*/ 	.word	0xffffffff


	//   ....[51]....
        /*0278*/ 	.word	0xffffffff


	//   ....[52]....
        /*027c*/ 	.word	0xffffffff


	//   ....[53]....
        /*0280*/ 	.word	0xffffffff


	//   ....[54]....
        /*0284*/ 	.word	0xffffffff


	//   ....[55]....
        /*0288*/ 	.word	0xffffffff


	//   ....[56]....
        /*028c*/ 	.word	0xffffffff


	//   ....[57]....
        /*0290*/ 	.word	0xffffffff


	//   ....[58]....
        /*0294*/ 	.word	0xffffffff


	//   ....[59]....
        /*0298*/ 	.word	0xffffffff


	//   ....[60]....
        /*029c*/ 	.word	0xffffffff


	//   ....[61]....
        /*02a0*/ 	.word	0xffffffff


	//   ....[62]....
        /*02a4*/ 	.word	0xffffffff


	//   ....[63]....
        /*02a8*/ 	.word	0xffffffff


	//   ....[64]....
        /*02ac*/ 	.word	0xffffffff


	//   ....[65]....
        /*02b0*/ 	.word	0xffffffff


	//   ....[66]....
        /*02b4*/ 	.word	0xffffffff


	//   ....[67]....
        /*02b8*/ 	.word	0xffffffff


	//   ....[68]....
        /*02bc*/ 	.word	0xffffffff


	//   ....[69]....
        /*02c0*/ 	.word	0xffffffff


	//   ....[70]....
        /*02c4*/ 	.word	0xffffffff


	//   ....[71]....
        /*02c8*/ 	.word	0xffffffff


	//   ....[72]....
        /*02cc*/ 	.word	0xffffffff


	//   ....[73]....
        /*02d0*/ 	.word	0xffffffff


	//   ....[74]....
        /*02d4*/ 	.word	0xffffffff


	//   ....[75]....
        /*02d8*/ 	.word	0xffffffff


	//   ....[76]....
        /*02dc*/ 	.word	0xffffffff


	//   ....[77]....
        /*02e0*/ 	.word	0xffffffff


	//   ....[78]....
        /*02e4*/ 	.word	0xffffffff


	//   ....[79]....
        /*02e8*/ 	.word	0xffffffff


	//   ....[80]....
        /*02ec*/ 	.word	0xffffffff


	//   ....[81]....
        /*02f0*/ 	.word	0xffffffff


	//   ....[82]....
        /*02f4*/ 	.word	0xffffffff


	//   ....[83]....
        /*02f8*/ 	.word	0xffffffff


	//   ....[84]....
        /*02fc*/ 	.word	0xffffffff


	//   ....[85]....
        /*0300*/ 	.word	0xffffffff


	//   ....[86]....
        /*0304*/ 	.word	0xffffffff


	//   ....[87]....
        /*0308*/ 	.word	0xffffffff


	//   ....[88]....
        /*030c*/ 	.word	0xffffffff


	//   ....[89]....
        /*0310*/ 	.word	0xffffffff


	//   ....[90]....
        /*0314*/ 	.word	0xffffffff


	//   ....[91]....
        /*0318*/ 	.word	0xffffffff


	//   ....[92]....
        /*031c*/ 	.word	0xffffffff


	//   ....[93]....
        /*0320*/ 	.word	0xffffffff


	//   ....[94]....
        /*0324*/ 	.word	0xffffffff


	//   ....[95]....
        /*0328*/ 	.word	0xffffffff


	//   ....[96]....
        /*032c*/ 	.word	0xffffffff


	//   ....[97]....
        /*0330*/ 	.word	0xffffffff


	//   ....[98]....
        /*0334*/ 	.word	0xffffffff


	//   ....[99]....
        /*0338*/ 	.word	0xffffffff


	//   ....[100]....
        /*033c*/ 	.word	0xffffffff


	//   ....[101]....
        /*0340*/ 	.word	0xffffffff


	//   ....[102]....
        /*0344*/ 	.word	0xffffffff


	//   ....[103]....
        /*0348*/ 	.word	0xffffffff


	//   ....[104]....
        /*034c*/ 	.word	0xffffffff


	//   ....[105]....
        /*0350*/ 	.word	0xffffffff


	//   ....[106]....
        /*0354*/ 	.word	0xffffffff


	//   ....[107]....
        /*0358*/ 	.word	0xffffffff


	//   ....[108]....
        /*035c*/ 	.word	0xffffffff


	//   ....[109]....
        /*0360*/ 	.word	0xffffffff


	//   ....[110]....
        /*0364*/ 	.word	0xffffffff


	//   ....[111]....
        /*0368*/ 	.word	0xffffffff


	//   ....[112]....
        /*036c*/ 	.word	0xffffffff


	//   ....[113]....
        /*0370*/ 	.word	0xffffffff


	//   ....[114]....
        /*0374*/ 	.word	0xffffffff


	//   ....[115]....
        /*0378*/ 	.word	0xffffffff


	//   ....[116]....
        /*037c*/ 	.word	0xffffffff


	//   ....[117]....
        /*0380*/ 	.word	0xffffffff


	//   ....[118]....
        /*0384*/ 	.word	0xffffffff


	//   ....[119]....
        /*0388*/ 	.word	0xffffffff


	//   ....[120]....
        /*038c*/ 	.word	0xffffffff


	//   ....[121]....
        /*0390*/ 	.word	0xffffffff


	//   ....[122]....
        /*0394*/ 	.word	0xffffffff


	//   ....[123]....
        /*0398*/ 	.word	0xffffffff


	//   ....[124]....
        /*039c*/ 	.word	0xffffffff


	//   ....[125]....
        /*03a0*/ 	.word	0xffffffff


	//   ....[126]....
        /*03a4*/ 	.word	0xffffffff


	//   ....[127]....
        /*03a8*/ 	.word	0xffffffff


	//   ....[128]....
        /*03ac*/ 	.word	0xffffffff


	//   ....[129]....
        /*03b0*/ 	.word	0xffffffff


	//   ....[130]....
        /*03b4*/ 	.word	0xffffffff


	//   ....[131]....
        /*03b8*/ 	.word	0xffffffff


	//   ....[132]....
        /*03bc*/ 	.word	0xffffffff


	//   ....[133]....
        /*03c0*/ 	.word	0xffffffff


	//   ....[134]....
        /*03c4*/ 	.word	0xffffffff


	//   ....[135]....
        /*03c8*/ 	.word	0x0500000f


	//----- nvinfo : EIATTR_COOP_GROUP_INSTR_OFFSETS
	.align		4
.L_1718:
        /*03cc*/ 	.byte	0x04, 0x28
        /*03ce*/ 	.short	(.L_1720 - .L_1719)


	//   ....[0]....
.L_1719:
        /*03d0*/ 	.word	0x00000070


	//   ....[1]....
        /*03d4*/ 	.word	0x000001a0


	//   ....[2]....
        /*03d8*/ 	.word	0x000001f0


	//   ....[3]....
        /*03dc*/ 	.word	0x000003e0


	//   ....[4]....
        /*03e0*/ 	.word	0x00000630


	//   ....[5]....
        /*03e4*/ 	.word	0x00001620


	//   ....[6]....
        /*03e8*/ 	.word	0x00002840


	//   ....[7]....
        /*03ec*/ 	.word	0x00002890


	//   ....[8]....
        /*03f0*/ 	.word	0x00002920


	//   ....[9]....
        /*03f4*/ 	.word	0x000029c0


	//   ....[10]....
        /*03f8*/ 	.word	0x00002a00


	//   ....[11]....
        /*03fc*/ 	.word	0x00002a40


	//   ....[12]....
        /*0400*/ 	.word	0x00002a70


	//   ....[13]....
        /*0404*/ 	.word	0x00002ab0


	//   ....[14]....
        /*0408*/ 	.word	0x00002af0


	//   ....[15]....
        /*040c*/ 	.word	0x00002b30


	//   ....[16]....
        /*0410*/ 	.word	0x00002b60


	//   ....[17]....
        /*0414*/ 	.word	0x00002dd0


	//   ....[18]....
        /*0418*/ 	.word	0x00002e70


	//   ....[19]....
        /*041c*/ 	.word	0x00002eb0


	//   ....[20]....
        /*0420*/ 	.word	0x00002f40


	//   ....[21]....
        /*0424*/ 	.word	0x00002fa0


	//   ....[22]....
        /*0428*/ 	.word	0x00002ff0


	//   ....[23]....
        /*042c*/ 	.word	0x00003030


	//   ....[24]....
        /*0430*/ 	.word	0x000030b0


	//   ....[25]....
        /*0434*/ 	.word	0x000030f0


	//   ....[26]....
        /*0438*/ 	.word	0x00003580


	//   ....[27]....
        /*043c*/ 	.word	0x000035b0


	//   ....[28]....
        /*0440*/ 	.word	0x00003610


	//   ....[29]....
        /*0444*/ 	.word	0x00003650


	//   ....[30]....
        /*0448*/ 	.word	0x00003690


	//   ....[31]....
        /*044c*/ 	.word	0x000036b0


	//   ....[32]....
        /*0450*/ 	.word	0x000036e0


	//   ....[33]....
        /*0454*/ 	.word	0x00003730


	//   ....[34]....
        /*0458*/ 	.word	0x00003750


	//   ....[35]....
        /*045c*/ 	.word	0x00003770


	//   ....[36]....
        /*0460*/ 	.word	0x00003790


	//   ....[37]....
        /*0464*/ 	.word	0x000037d0


	//   ....[38]....
        /*0468*/ 	.word	0x00003ac0


	//   ....[39]....
        /*046c*/ 	.word	0x00003ad0


	//   ....[40]....
        /*0470*/ 	.word	0x00003ae0


	//   ....[41]....
        /*0474*/ 	.word	0x00003af0


	//   ....[42]....
        /*0478*/ 	.word	0x00003b00


	//   ....[43]....
        /*047c*/ 	.word	0x00003b10


	//   ....[44]....
        /*0480*/ 	.word	0x00003b20


	//   ....[45]....
        /*0484*/ 	.word	0x00003b50


	//   ....[46]....
        /*0488*/ 	.word	0x00003b70


	//   ....[47]....
        /*048c*/ 	.word	0x00003bd0


	//   ....[48]....
        /*0490*/ 	.word	0x00003c00


	//   ....[49]....
        /*0494*/ 	.word	0x00003c30


	//   ....[50]....
        /*0498*/ 	.word	0x00003c40


	//   ....[51]....
        /*049c*/ 	.word	0x00003c50


	//   ....[52]....
        /*04a0*/ 	.word	0x00003c80


	//   ....[53]....
        /*04a4*/ 	.word	0x00003cb0


	//   ....[54]....
        /*04a8*/ 	.word	0x00003ce0


	//   ....[55]....
        /*04ac*/ 	.word	0x00003d50


	//   ....[56]....
        /*04b0*/ 	.word	0x00003d80


	//   ....[57]....
        /*04b4*/ 	.word	0x00003db0


	//   ....[58]....
        /*04b8*/ 	.word	0x00003dc0


	//   ....[59]....
        /*04bc*/ 	.word	0x00003dd0


	//   ....[60]....
        /*04c0*/ 	.word	0x00003de0


	//   ....[61]....
        /*04c4*/ 	.word	0x00003df0


	//   ....[62]....
        /*04c8*/ 	.word	0x00003e20


	//   ....[63]....
        /*04cc*/ 	.word	0x00003e30


	//   ....[64]....
        /*04d0*/ 	.word	0x00003e70


	//   ....[65]....
        /*04d4*/ 	.word	0x00003ea0


	//   ....[66]....
        /*04d8*/ 	.word	0x00003ed0


	//   ....[67]....
        /*04dc*/ 	.word	0x00003ee0


	//   ....[68]....
        /*04e0*/ 	.word	0x00003ef0


	//   ....[69]....
        /*04e4*/ 	.word	0x00003f00


	//   ....[70]....
        /*04e8*/ 	.word	0x000064f0


	//   ....[71]....
        /*04ec*/ 	.word	0x00006530


	//   ....[72]....
        /*04f0*/ 	.word	0x000065a0


	//   ....[73]....
        /*04f4*/ 	.word	0x000065e0


	//   ....[74]....
        /*04f8*/ 	.word	0x00006620


	//   ....[75]....
        /*04fc*/ 	.word	0x00006660


	//   ....[76]....
        /*0500*/ 	.word	0x000066a0


	//   ....[77]....
        /*0504*/ 	.word	0x000068e0


	//   ....[78]....
        /*0508*/ 	.word	0x00006a60


	//   ....[79]....
        /*050c*/ 	.word	0x00006bd0


	//   ....[80]....
        /*0510*/ 	.word	0x00006be0


	//   ....[81]....
        /*0514*/ 	.word	0x00006bf0


	//   ....[82]....
        /*0518*/ 	.word	0x00006c90


	//   ....[83]....
        /*051c*/ 	.word	0x00006cd0


	//   ....[84]....
        /*0520*/ 	.word	0x00006d10


	//   ....[85]....
        /*0524*/ 	.word	0x00006d50


	//   ....[86]....
        /*0528*/ 	.word	0x00006d70


	//   ....[87]....
        /*052c*/ 	.word	0x00006d90


	//   ....[88]....
        /*0530*/ 	.word	0x00006dc0


	//   ....[89]....
        /*0534*/ 	.word	0x00006e30


	//   ....[90]....
        /*0538*/ 	.word	0x00006e60


	//   ....[91]....
        /*053c*/ 	.word	0x00006e70


	//   ....[92]....
        /*0540*/ 	.word	0x00006eb0


	//   ....[93]....
        /*0544*/ 	.word	0x00006fd0


	//   ....[94]....
        /*0548*/ 	.word	0x00007010


	//   ....[95]....
        /*054c*/ 	.word	0x00007050


	//   ....[96]....
        /*0550*/ 	.word	0x000070a0


	//   ....[97]....
        /*0554*/ 	.word	0x000070d0


	//   ....[98]....
        /*0558*/ 	.word	0x000070f0


	//   ....[99]....
        /*055c*/ 	.word	0x00007130


	//   ....[100]....
        /*0560*/ 	.word	0x000071b0


	//   ....[101]....
        /*0564*/ 	.word	0x00007200


	//   ....[102]....
        /*0568*/ 	.word	0x00007560


	//   ....[103]....
        /*056c*/ 	.word	0x00007570


	//   ....[104]....
        /*0570*/ 	.word	0x00007580


	//   ....[105]....
        /*0574*/ 	.word	0x00007590


	//   ....[106]....
        /*0578*/ 	.word	0x000075a0


	//   ....[107]....
        /*057c*/ 	.word	0x000075b0


	//   ....[108]....
        /*0580*/ 	.word	0x000075e0


	//   ....[109]....
        /*0584*/ 	.word	0x00007610


	//   ....[110]....
        /*0588*/ 	.word	0x00007650


	//   ....[111]....
        /*058c*/ 	.word	0x00007670


	//   ....[112]....
        /*0590*/ 	.word	0x000076b0


	//   ....[113]....
        /*0594*/ 	.word	0x000076d0


	//   ....[114]....
        /*0598*/ 	.word	0x00007710


	//   ....[115]....
        /*059c*/ 	.word	0x00007740


	//   ....[116]....
        /*05a0*/ 	.word	0x000077a0


	//   ....[117]....
        /*05a4*/ 	.word	0x000077d0


	//   ....[118]....
        /*05a8*/ 	.word	0x000077f0


	//   ....[119]....
        /*05ac*/ 	.word	0x00007800


	//   ....[120]....
        /*05b0*/ 	.word	0x00007860


	//   ....[121]....
        /*05b4*/ 	.word	0x000078a0


	//   ....[122]....
        /*05b8*/ 	.word	0x000078e0


	//   ....[123]....
        /*05bc*/ 	.word	0x000078f0


	//   ....[124]....
        /*05c0*/ 	.word	0x00007930


	//   ....[125]....
        /*05c4*/ 	.word	0x00007950


	//   ....[126]....
        /*05c8*/ 	.word	0x00007960


	//   ....[127]....
        /*05cc*/ 	.word	0x00007970


	//   ....[128]....
        /*05d0*/ 	.word	0x00007980


	//   ....[129]....
        /*05d4*/ 	.word	0x000079c0


	//   ....[130]....
        /*05d8*/ 	.word	0x00007a00


	//   ....[131]....
        /*05dc*/ 	.word	0x00007a40


	//   ....[132]....
        /*05e0*/ 	.word	0x00007a60


	//   ....[133]....
        /*05e4*/ 	.word	0x00007a90


	//   ....[134]....
        /*05e8*/ 	.word	0x00009c30


	//   ....[135]....
        /*05ec*/ 	.word	0x0000d6f0


	//----- nvinfo : EIATTR_REG_RECONFIG
	.align		4
.L_1720:
        /*05f0*/ 	.byte	0x01, 0x54
	.zero		2


	//----- nvinfo : EIATTR_SYSCALL_OFFSETS
	.align		4
        /*05f4*/ 	.byte	0x04, 0x46
        /*05f6*/ 	.short	(.L_1722 - .L_1721)


	//   ....[0]....
.L_1721:
        /*05f8*/ 	.word	0x00001280


	//   ....[1]....
        /*05fc*/ 	.word	0x00001370


	//   ....[2]....
        /*0600*/ 	.word	0x000014d0


	//   ....[3]....
        /*0604*/ 	.word	0x000015c0


	//----- nvinfo : EIATTR_MBARRIER_INSTR_OFFSETS
	.align		4
.L_1722:
        /*0608*/ 	.byte	0x04, 0x39
        /*060a*/ 	.short	(.L_1724 - .L_1723)


	//   ....[0]....
.L_1723:
        /*060c*/ 	.word	0x00000290
        /*0610*/ 	.word	0x000000ff
        /*0614*/ 	.word	0x00030c00
        /*0618*/ 	.short	0x0100
        /*061a*/ 	.byte	0x06
	.zero		1


	//   ....[1]....
        /*061c*/ 	.word	0x00000390
        /*0620*/ 	.word	0x000000ff
        /*0624*/ 	.word	0x00030c10
        /*0628*/ 	.short	0x0100
        /*062a*/ 	.byte	0x08
	.zero		1


	//   ....[2]....
        /*062c*/ 	.word	0x000003a0
        /*0630*/ 	.word	0x000000ff
        /*0634*/ 	.word	0x00030c20
        /*0638*/ 	.short	0x0100
        /*063a*/ 	.byte	0x08
	.zero		1


	//   ....[3]....
        /*063c*/ 	.word	0x000003b0
        /*0640*/ 	.word	0x000000ff
        /*0644*/ 	.word	0x00030c18
        /*0648*/ 	.short	0x0100
        /*064a*/ 	.byte	0x08
	.zero		1


	//   ....[4]....
        /*064c*/ 	.word	0x000003c0
        /*0650*/ 	.word	0x000000ff
        /*0654*/ 	.word	0x00030c28
        /*0658*/ 	.short	0x0100
        /*065a*/ 	.byte	0x08
	.zero		1


	//   ....[5]....
        /*065c*/ 	.word	0x000004f0
        /*0660*/ 	.word	0x000000ff
        /*0664*/ 	.word	0x00030c30
        /*0668*/ 	.short	0x0100
        /*066a*/ 	.byte	0x08
	.zero		1


	//   ....[6]....
        /*066c*/ 	.word	0x00000500
        /*0670*/ 	.word	0x000000ff
        /*0674*/ 	.word	0x00030c40
        /*0678*/ 	.short	0x0100
        /*067a*/ 	.byte	0x08
	.zero		1


	//   ....[7]....
        /*067c*/ 	.word	0x00000510
        /*0680*/ 	.word	0x000000ff
        /*0684*/ 	.word	0x00030c38
        /*0688*/ 	.short	0x0100
        /*068a*/ 	.byte	0x08
	.zero		1


	//   ....[8]....
        /*068c*/ 	.word	0x00000520
        /*0690*/ 	.word	0x000000ff
        /*0694*/ 	.word	0x00030c48
        /*0698*/ 	.short	0x0100
        /*069a*/ 	.byte	0x08
	.zero		1


	//   ....[9]....
        /*069c*/ 	.word	0x00001660
        /*06a0*/ 	.word	0x000000ec
        /*06a4*/ 	.word	0x00030c00
        /*06a8*/ 	.short	0x010a
        /*06aa*/ 	.byte	0x3f
	.zero		1


	//   ....[10]....
        /*06ac*/ 	.word	0x00001790
        /*06b0*/ 	.word	0x000000ec
        /*06b4*/ 	.word	0x00030c00
        /*06b8*/ 	.short	0x010a
        /*06ba*/ 	.byte	0x3f
	.zero		1


	//   ....[11]....
        /*06bc*/ 	.word	0x00002210
        /*06c0*/ 	.word	0x00000006
        /*06c4*/ 	.word	0x00030c10
        /*06c8*/ 	.short	0x010a
        /*06ca*/ 	.byte	0x3f
	.zero		1


	//   ....[12]....
        /*06cc*/ 	.word	0x00002280
        /*06d0*/ 	.word	0x00000006
        /*06d4*/ 	.word	0x00030c10
        /*06d8*/ 	.short	0x010a
        /*06da*/ 	.byte	0x3f
	.zero		1


	//   ....[13]....
        /*06dc*/ 	.word	0x000026a0
        /*06e0*/ 	.word	0x00000006
        /*06e4*/ 	.word	0x00030c30
        /*06e8*/ 	.short	0x010a
        /*06ea*/ 	.byte	0x3f
	.zero		1


	//   ....[14]....
        /*06ec*/ 	.word	0x00002720
        /*06f0*/ 	.word	0x00000006
        /*06f4*/ 	.word	0x00030c30
        /*06f8*/ 	.short	0x010a
        /*06fa*/ 	.byte	0x3f
	.zero		1


	//   ....[15]....
        /*06fc*/ 	.word	0x000052e0
        /*0700*/ 	.word	0x00000005
        /*0704*/ 	.word	0x00000000
        /*0708*/ 	.short	0x0101
        /*070a*/ 	.byte	0x3f
	.zero		1


	//   ....[16]....
        /*070c*/ 	.word	0x00005730
        /*0710*/ 	.word	0x00000006
        /*0714*/ 	.word	0x00000000
        /*0718*/ 	.short	0x0101
        /*071a*/ 	.byte	0x3f
	.zero		1


	//   ....[17]....
        /*071c*/ 	.word	0x00005f30
        /*0720*/ 	.word	0x00000007
        /*0724*/ 	.word	0x00030c10
        /*0728*/ 	.short	0x010a
        /*072a*/ 	.byte	0x3f
	.zero		1


	//   ....[18]....
        /*072c*/ 	.word	0x00005fb0
        /*0730*/ 	.word	0x00000007
        /*0734*/ 	.word	0x00030c10
        /*0738*/ 	.short	0x010a
        /*073a*/ 	.byte	0x3f
	.zero		1


	//   ....[19]....
        /*073c*/ 	.word	0x000063c0
        /*0740*/ 	.word	0x00000007
        /*0744*/ 	.word	0x00030c30
        /*0748*/ 	.short	0x010a
        /*074a*/ 	.byte	0x3f
	.zero		1


	//   ....[20]....
        /*074c*/ 	.word	0x00006450
        /*0750*/ 	.word	0x00000007
        /*0754*/ 	.word	0x00030c30
        /*0758*/ 	.short	0x010a
        /*075a*/ 	.byte	0x3f
	.zero		1


	//   ....[21]....
        /*075c*/ 	.word	0x00008c10
        /*0760*/ 	.word	0x00000008
        /*0764*/ 	.word	0x00000000
        /*0768*/ 	.short	0x0101
        /*076a*/ 	.byte	0x3f
	.zero		1


	//   ....[22]....
        /*076c*/ 	.word	0x00009080
        /*0770*/ 	.word	0x00000007
        /*0774*/ 	.word	0x00000000
        /*0778*/ 	.short	0x0101
        /*077a*/ 	.byte	0x3f
	.zero		1


	//   ....[23]....
        /*077c*/ 	.word	0x0000bd80
        /*0780*/ 	.word	0x0000000f
        /*0784*/ 	.word	0x00030c20
        /*0788*/ 	.short	0x010a
        /*078a*/ 	.byte	0x3f
	.zero		1


	//   ....[24]....
        /*078c*/ 	.word	0x0000c320
        /*0790*/ 	.word	0x0000000f
        /*0794*/ 	.word	0x00030c40
        /*0798*/ 	.short	0x010a
        /*079a*/ 	.byte	0x3f
	.zero		1


	//   ....[25]....
        /*079c*/ 	.word	0x0000c580
        /*07a0*/ 	.word	0x0000000f
        /*07a4*/ 	.word	0x00030c28
        /*07a8*/ 	.short	0x010a
        /*07aa*/ 	.byte	0x3f
	.zero		1


	//   ....[26]....
        /*07ac*/ 	.word	0x0000c7e0
        /*07b0*/ 	.word	0x0000000f
        /*07b4*/ 	.word	0x00030c48
        /*07b8*/ 	.short	0x010a
        /*07ba*/ 	.byte	0x3f
	.zero		1


	//   ....[27]....
        /*07bc*/ 	.word	0x0000c9e0
        /*07c0*/ 	.word	0x0000000f
        /*07c4*/ 	.word	0x00030c20
        /*07c8*/ 	.short	0x010a
        /*07ca*/ 	.byte	0x3f
	.zero		1


	//   ....[28]....
        /*07cc*/ 	.word	0x0000ccb0
        /*07d0*/ 	.word	0x0000000f
        /*07d4*/ 	.word	0x00030c40
        /*07d8*/ 	.short	0x010a
        /*07da*/ 	.byte	0x3f
	.zero		1


	//   ....[29]....
        /*07dc*/ 	.word	0x0000cee0
        /*07e0*/ 	.word	0x0000000f
        /*07e4*/ 	.word	0x00030c28
        /*07e8*/ 	.short	0x010a
        /*07ea*/ 	.byte	0x3f
	.zero		1


	//   ....[30]....
        /*07ec*/ 	.word	0x0000d180
        /*07f0*/ 	.word	0x00000003
        /*07f4*/ 	.word	0x00030c40
        /*07f8*/ 	.short	0x010a
        /*07fa*/ 	.byte	0x3f
	.zero		1


	//   ....[31]....
        /*07fc*/ 	.word	0x0000d570
        /*0800*/ 	.word	0x00000007
        /*0804*/ 	.word	0x00000000
        /*0808*/ 	.short	0x010a
        /*080a*/ 	.byte	0x3f
	.zero		1


	//   ....[32]....
        /*080c*/ 	.word	0x0000d5c0
        /*0810*/ 	.word	0x00000003
        /*0814*/ 	.word	0x00000000
        /*0818*/ 	.short	0x010a
        /*081a*/ 	.byte	0x3f
	.zero		1


	//   ....[33]....
        /*081c*/ 	.word	0x0000d620
        /*0820*/ 	.word	0x00000005
        /*0824*/ 	.word	0x00000000
        /*0828*/ 	.short	0x010a
        /*082a*/ 	.byte	0x3f
	.zero		1


	//   ....[34]....
        /*082c*/ 	.word	0x0000d650
        /*0830*/ 	.word	0x00000003
        /*0834*/ 	.word	0x00000000
        /*0838*/ 	.short	0x010a
        /*083a*/ 	.byte	0x3f
	.zero		1


	//   ....[35]....
        /*083c*/ 	.word	0x0000d720
        /*0840*/ 	.word	0x000000ec
        /*0844*/ 	.word	0x00030c00
        /*0848*/ 	.short	0x010a
        /*084a*/ 	.byte	0x3f
	.zero		1


	//   ....[36]....
        /*084c*/ 	.word	0x0000d770
        /*0850*/ 	.word	0x00000006
        /*0854*/ 	.word	0x00030c10
        /*0858*/ 	.short	0x010a
        /*085a*/ 	.byte	0x3f
	.zero		1


	//   ....[37]....
        /*085c*/ 	.word	0x0000d7c0
        /*0860*/ 	.word	0x00000006
        /*0864*/ 	.word	0x00030c30
        /*0868*/ 	.short	0x010a
        /*086a*/ 	.byte	0x3f
	.zero		1


	//   ....[38]....
        /*086c*/ 	.word	0x0000d810
        /*0870*/ 	.word	0x00000007
        /*0874*/ 	.word	0x00030c10
        /*0878*/ 	.short	0x010a
        /*087a*/ 	.byte	0x3f
	.zero		1


	//   ....[39]....
        /*087c*/ 	.word	0x0000d860
        /*0880*/ 	.word	0x00000007
        /*0884*/ 	.word	0x00030c30
        /*0888*/ 	.short	0x010a
        /*088a*/ 	.byte	0x3f
	.zero		1


	//   ....[40]....
        /*088c*/ 	.word	0x0000d8b0
        /*0890*/ 	.word	0x0000000f
        /*0894*/ 	.word	0x00030c20
        /*0898*/ 	.short	0x010a
        /*089a*/ 	.byte	0x3f
	.zero		1


	//   ....[41]....
        /*089c*/ 	.word	0x0000d900
        /*08a0*/ 	.word	0x0000000f
        /*08a4*/ 	.word	0x00030c40
        /*08a8*/ 	.short	0x010a
        /*08aa*/ 	.byte	0x3f
	.zero		1


	//   ....[42]....
        /*08ac*/ 	.word	0x0000d950
        /*08b0*/ 	.word	0x0000000f
        /*08b4*/ 	.word	0x00030c28
        /*08b8*/ 	.short	0x010a
        /*08ba*/ 	.byte	0x3f
	.zero		1


	//   ....[43]....
        /*08bc*/ 	.word	0x0000d9a0
        /*08c0*/ 	.word	0x0000000f
        /*08c4*/ 	.word	0x00030c48
        /*08c8*/ 	.short	0x010a
        /*08ca*/ 	.byte	0x3f
	.zero		1


	//   ....[44]....
        /*08cc*/ 	.word	0x0000da00
        /*08d0*/ 	.word	0x0000000f
        /*08d4*/ 	.word	0x00030c20
        /*08d8*/ 	.short	0x010a
        /*08da*/ 	.byte	0x3f
	.zero		1


	//   ....[45]....
        /*08dc*/ 	.word	0x0000da50
        /*08e0*/ 	.word	0x0000000f
        /*08e4*/ 	.word	0x00030c40
        /*08e8*/ 	.short	0x010a
        /*08ea*/ 	.byte	0x3f
	.zero		1


	//   ....[46]....
        /*08ec*/ 	.word	0x0000daa0
        /*08f0*/ 	.word	0x0000000f
        /*08f4*/ 	.word	0x00030c28
        /*08f8*/ 	.short	0x010a
        /*08fa*/ 	.byte	0x3f
	.zero		1


	//   ....[47]....
        /*08fc*/ 	.word	0x0000daf0
        /*0900*/ 	.word	0x00000003
        /*0904*/ 	.word	0x00030c40
        /*0908*/ 	.short	0x010a
        /*090a*/ 	.byte	0x3f
	.zero		1


	//   ....[48]....
        /*090c*/ 	.word	0x0000dbc0
        /*0910*/ 	.word	0x00000007
        /*0914*/ 	.word	0x00000000
        /*0918*/ 	.short	0x010a
        /*091a*/ 	.byte	0x3f
	.zero		1


	//   ....[49]....
        /*091c*/ 	.word	0x0000dc10
        /*0920*/ 	.word	0x00000003
        /*0924*/ 	.word	0x00000000
        /*0928*/ 	.short	0x010a
        /*092a*/ 	.byte	0x3f
	.zero		1


	//   ....[50]....
        /*092c*/ 	.word	0x0000dc60
        /*0930*/ 	.word	0x00000005
        /*0934*/ 	.word	0x00000000
        /*0938*/ 	.short	0x010a
        /*093a*/ 	.byte	0x3f
	.zero		1


	//----- nvinfo : EIATTR_NUM_MBARRIERS
	.align		4
.L_1724:
        /*093c*/ 	.byte	0x03, 0x38
        /*093e*/ 	.short	0x0009


	//----- nvinfo : EIATTR_EXIT_INSTR_OFFSETS
	.align		4
        /*0940*/ 	.byte	0x04, 0x1c
        /*0942*/ 	.short	(.L_1726 - .L_1725)


	//   ....[0]....
.L_1725:
        /*0944*/ 	.word	0x0000d6a0


	//----- nvinfo : EIATTR_MAX_THREADS
	.align		4
.L_1726:
        /*0948*/ 	.byte	0x04, 0x05
        /*094a*/ 	.short	(.L_1728 - .L_1727)
.L_1727:
        /*094c*/ 	.word	0x00000180
        /*0950*/ 	.word	0x00000001
        /*0954*/ 	.word	0x00000001


	//----- nvinfo : EIATTR_CRS_STACK_SIZE
	.align		4
.L_1728:
        /*0958*/ 	.byte	0x04, 0x1e
        /*095a*/ 	.short	(.L_1730 - .L_1729)
.L_1729:
        /*095c*/ 	.word	0x00000000


	//----- nvinfo : EIATTR_CBANK_PARAM_SIZE
	.align		4
.L_1730:
        /*0960*/ 	.byte	0x03, 0x19
        /*0962*/ 	.short	0x0770


	//----- nvinfo : EIATTR_PARAM_CBANK
	.align		4
        /*0964*/ 	.byte	0x04, 0x0a
        /*0966*/ 	.short	(.L_1732 - .L_1731)
	.align		4
.L_1731:
        /*0968*/ 	.word	index@(.nv.constant0._ZN7cutlass13device_kernelIN5flash11enable_sm90INS1_16FlashAttnBwdSm90INS1_25CollectiveMainloopBwdSm90ILi2ELi2ELi2EN4cute5tupleIJNS5_1CILi1EEES8_S8_EEENS6_IJNS7_ILi128EEESA_NS7_ILi64EEEEEENS_10bfloat16_tEfNS_4arch4Sm90ELb1ELb0ELb0ELb1ELb0ELb1ELb0ELb0ELi2ELi1ELi2ELi2ELb0EEENS1_24CollectiveEpilogueBwdGQAISC_fSF_Li256ELb1ELb0EEENS1_25SingleTileBwdLPTSchedulerILb1ELi128ELb0EEEEEEEEEvNT_6ParamsE)
        /*096c*/ 	.short	0x0210
        /*096e*/ 	.short	0x0770


	//----- nvinfo : EIATTR_SW_WAR
	.align		4
.L_1732:
        /*0970*/ 	.byte	0x04, 0x36
        /*0972*/ 	.short	(.L_1734 - .L_1733)
.L_1733:
        /*0974*/ 	.word	0x00000008
.L_1734:


//--------------------- .nv.info._ZN7cutlass13device_kernelIN5flash32FlashAttnBwdPostprocessConvertdQIN4cute5tupleIJNS3_1CILi128EEENS5_ILi64EEEEEENS_10bfloat16_tEfNS_4arch4Sm90ELi256ENS3_8TiledMMAINS3_8MMA_AtomIJNS3_4SM904GMMA27MMA_64x64x16_F32BF16BF16_RSILNSF_5MajorE0ELSH_1ELNSF_7ScaleInE1ELSI_1EEEEEENS3_6LayoutINS4_IJNS5_ILi2EEENS5_ILi1EEESN_EEENS4_IJSN_NS5_ILi0EEESP_EEEEENS4_IJNS3_10UnderscoreESS_SS_EEEEELb0EEEEEvNT_6ParamsE --------------------------
	.section	.nv.info._ZN7cutlass13device_kernelIN5flash32FlashAttnBwdPostprocessConvertdQIN4cute5tupleIJNS3_1CILi128EEENS5_ILi64EEEEEENS_10bfloat16_tEfNS_4arch4Sm90ELi256ENS3_8TiledMMAINS3_8MMA_AtomIJNS3_4SM904GMMA27MMA_64x64x16_F32BF16BF16_RSILNSF_5MajorE0ELSH_1ELNSF_7ScaleInE1ELSI_1EEEEEENS3_6LayoutINS4_IJNS5_ILi2EEENS5_ILi1EEESN_EEENS4_IJSN_NS5_ILi0EEESP_EEEEENS4_IJNS3_10UnderscoreESS_SS_EEEEELb0EEEEEvNT_6ParamsE,"",@"SHT_CUDA_INFO"
	.sectionflags	@""
	.align	4


	//----- nvinfo : EIATTR_CUDA_API_VERSION
	.align		4
        /*0000*/ 	.byte	0x04, 0x37
        /*0002*/ 	.short	(.L_1736 - .L_1735)
.L_1735:
        /*0004*/ 	.word	0x00000082


	//----- nvinfo : EIATTR_KPARAM_INFO
	.align		4
.L_1736:
        /*0008*/ 	.byte	0x04, 0x17
        /*000a*/ 	.short	(.L_1738 - .L_1737)
.L_1737:
        /*000c*/ 	.word	0x00000000
        /*0010*/ 	.short	0x0000
        /*0012*/ 	.short	0x0000
        /*0014*/ 	.byte	0x00, 0xf0, 0xc1, 0x01


	//----- nvinfo : EIATTR_SPARSE_MMA_MASK
	.align		4
.L_1738:
        /*0018*/ 	.byte	0x03, 0x50
        /*001a*/ 	.short	0x0000


	//----- nvinfo : EIATTR_MAXREG_COUNT
	.align		4
        /*001c*/ 	.byte	0x03, 0x1b
        /*001e*/ 	.short	0x0080


	//----- nvinfo : EIATTR_NUM_BARRIERS
	.align		4
        /*0020*/ 	.byte	0x02, 0x4c
        /*0022*/ 	.byte	0x01
	.zero		1


	//----- nvinfo : EIATTR_MERCURY_ISA_VERSION
	.align		4
        /*0024*/ 	.byte	0x03, 0x5f
        /*0026*/ 	.short	0x0101


	//----- nvinfo : EIATTR_MBARRIER_INSTR_OFFSETS
	.align		4
        /*0028*/ 	.byte	0x04, 0x39
        /*002a*/ 	.short	(.L_1740 - .L_1739)


	//   ....[0]....
.L_1739:
        /*002c*/ 	.word	0x000004a0
        /*0030*/ 	.word	0x000000ff
        /*0034*/ 	.word	0x0000c000
        /*0038*/ 	.short	0x0100
        /*003a*/ 	.byte	0x06
	.zero		1


	//   ....[1]....
        /*003c*/ 	.word	0x000005b0
        /*0040*/ 	.word	0x00000029
        /*0044*/ 	.word	0x0000c000
        /*0048*/ 	.short	0x010a
        /*004a*/ 	.byte	0x3f
	.zero		1


	//----- nvinfo : EIATTR_NUM_MBARRIERS
	.align		4
.L_1740:
        /*004c*/ 	.byte	0x03, 0x38
        /*004e*/ 	.short	0x0001


	//----- nvinfo : EIATTR_EXIT_INSTR_OFFSETS
	.align		4
        /*0050*/ 	.byte	0x04, 0x1c
        /*0052*/ 	.short	(.L_1742 - .L_1741)


	//   ....[0]....
.L_1741:
        /*0054*/ 	.word	0x000001b0


	//   ....[1]....
        /*0058*/ 	.word	0x000011a0


	//   ....[2]....
        /*005c*/ 	.word	0x00001270


	//----- nvinfo : EIATTR_MAX_THREADS
	.align		4
.L_1742:
        /*0060*/ 	.byte	0x04, 0x05
        /*0062*/ 	.short	(.L_1744 - .L_1743)
.L_1743:
        /*0064*/ 	.word	0x00000100
        /*0068*/ 	.word	0x00000001
        /*006c*/ 	.word	0x00000001


	//----- nvinfo : EIATTR_CRS_STACK_SIZE
	.align		4
.L_1744:
        /*0070*/ 	.byte	0x04, 0x1e
        /*0072*/ 	.short	(.L_1746 - .L_1745)
.L_1745:
        /*0074*/ 	.word	0x00000000


	//----- nvinfo : EIATTR_CBANK_PARAM_SIZE
	.align		4
.L_1746:
        /*0078*/ 	.byte	0x03, 0x19
        /*007a*/ 	.short	0x0070


	//----- nvinfo : EIATTR_PARAM_CBANK
	.align		4
        /*007c*/ 	.byte	0x04, 0x0a
        /*007e*/ 	.short	(.L_1748 - .L_1747)
	.align		4
.L_1747:
        /*0080*/ 	.word	index@(.nv.constant0._ZN7cutlass13device_kernelIN5flash32FlashAttnBwdPostprocessConvertdQIN4cute5tupleIJNS3_1CILi128EEENS5_ILi64EEEEEENS_10bfloat16_tEfNS_4arch4Sm90ELi256ENS3_8TiledMMAINS3_8MMA_AtomIJNS3_4SM904GMMA27MMA_64x64x16_F32BF16BF16_RSILNSF_5MajorE0ELSH_1ELNSF_7ScaleInE1ELSI_1EEEEEENS3_6LayoutINS4_IJNS5_ILi2EEENS5_ILi1EEESN_EEENS4_IJSN_NS5_ILi0EEESP_EEEEENS4_IJNS3_10UnderscoreESS_SS_EEEEELb0EEEEEvNT_6ParamsE)
        /*0084*/ 	.short	0x0210
        /*0086*/ 	.short	0x0070


	//----- nvinfo : EIATTR_SW_WAR
	.align		4
.L_1748:
        /*0088*/ 	.byte	0x04, 0x36
        /*008a*/ 	.short	(.L_1750 - .L_1749)
.L_1749:
        /*008c*/ 	.word	0x00000008
.L_1750:


//--------------------- .nv.info._ZN7cutlass13device_kernelIN5flash32FlashAttnBwdPostprocessConvertdQIN4cute5tupleIJNS3_1CILi128EEENS5_ILi64EEEEEENS_10bfloat16_tEfNS_4arch4Sm90ELi256ENS3_8TiledMMAINS3_8MMA_AtomIJNS3_4SM904GMMA27MMA_64x64x16_F32BF16BF16_SSILNSF_5MajorE0ELSH_1ELNSF_7ScaleInE1ELSI_1EEEEEENS3_6LayoutINS4_IJNS5_ILi2EEENS5_ILi1EEESN_EEENS4_IJSN_NS5_ILi0EEESP_EEEEENS4_IJNS3_10UnderscoreESS_SS_EEEEELb0EEEEEvNT_6ParamsE --------------------------
	.section	.nv.info._ZN7cutlass13device_kernelIN5flash32FlashAttnBwdPostprocessConvertdQIN4cute5tupleIJNS3_1CILi128EEENS5_ILi64EEEEEENS_10bfloat16_tEfNS_4arch4Sm90ELi256ENS3_8TiledMMAINS3_8MMA_AtomIJNS3_4SM904GMMA27MMA_64x64x16_F32BF16BF16_SSILNSF_5MajorE0ELSH_1ELNSF_7ScaleInE1ELSI_1EEEEEENS3_6LayoutINS4_IJNS5_ILi2EEENS5_ILi1EEESN_EEENS4_IJSN_NS5_ILi0EEESP_EEEEENS4_IJNS3_10UnderscoreESS_SS_EEEEELb0EEEEEvNT_6ParamsE,"",@"SHT_CUDA_INFO"
	.sectionflags	@""
	.align	4


	//----- nvinfo : EIATTR_CUDA_API_VERSION
	.align		4
        /*0000*/ 	.byte	0x04, 0x37
        /*0002*/ 	.short	(.L_1752 - .L_1751)
.L_1751:
        /*0004*/ 	.word	0x00000082


	//----- nvinfo : EIATTR_KPARAM_INFO
	.align		4
.L_1752:
        /*0008*/ 	.byte	0x04, 0x17
        /*000a*/ 	.short	(.L_1754 - .L_1753)
.L_1753:
        /*000c*/ 	.word	0x00000000
        /*0010*/ 	.short	0x0000
        /*0012*/ 	.short	0x0000
        /*0014*/ 	.byte	0x00, 0xf0, 0xc1, 0x01


	//----- nvinfo : EIATTR_SPARSE_MMA_MASK
	.align		4
.L_1754:
        /*0018*/ 	.byte	0x03, 0x50
        /*001a*/ 	.short	0x0000


	//----- nvinfo : EIATTR_MAXREG_COUNT
	.align		4
        /*001c*/ 	.byte	0x03, 0x1b
        /*001e*/ 	.short	0x0080


	//----- nvinfo : EIATTR_NUM_BARRIERS
	.align		4
        /*0020*/ 	.byte	0x02, 0x4c
        /*0022*/ 	.byte	0x01
	.zero		1


	//----- nvinfo : EIATTR_MERCURY_ISA_VERSION
	.align		4
        /*0024*/ 	.byte	0x03, 0x5f
        /*0026*/ 	.short	0x0101


	//----- nvinfo : EIATTR_MBARRIER_INSTR_OFFSETS
	.align		4
        /*0028*/ 	.byte	0x04, 0x39
        /*002a*/ 	.short	(.L_1756 - .L_1755)


	//   ....[0]....
.L_1755:
        /*002c*/ 	.word	0x000004a0
        /*0030*/ 	.word	0x000000ff
        /*0034*/ 	.word	0x0000c000
        /*0038*/ 	.short	0x0100
        /*003a*/ 	.byte	0x06
	.zero		1


	//   ....[1]....
        /*003c*/ 	.word	0x000005b0
        /*0040*/ 	.word	0x00000029
        /*0044*/ 	.word	0x0000c000
        /*0048*/ 	.short	0x010a
        /*004a*/ 	.byte	0x3f
	.zero		1


	//----- nvinfo : EIATTR_NUM_MBARRIERS
	.align		4
.L_1756:
        /*004c*/ 	.byte	0x03, 0x38
        /*004e*/ 	.short	0x0001


	//----- nvinfo : EIATTR_EXIT_INSTR_OFFSETS
	.align		4
        /*0050*/ 	.byte	0x04, 0x1c
        /*0052*/ 	.short	(.L_1758 - .L_1757)


	//   ....[0]....
.L_1757:
        /*0054*/ 	.word	0x000001b0


	//   ....[1]....
        /*0058*/ 	.word	0x000011a0


	//   ....[2]....
        /*005c*/ 	.word	0x00001270


	//----- nvinfo : EIATTR_MAX_THREADS
	.align		4
.L_1758:
        /*0060*/ 	.byte	0x04, 0x05
        /*0062*/ 	.short	(.L_1760 - .L_1759)
.L_1759:
        /*0064*/ 	.word	0x00000100
        /*0068*/ 	.word	0x00000001
        /*006c*/ 	.word	0x00000001


	//----- nvinfo : EIATTR_CRS_STACK_SIZE
	.align		4
.L_1760:
        /*0070*/ 	.byte	0x04, 0x1e
        /*0072*/ 	.short	(.L_1762 - .L_1761)
.L_1761:
        /*0074*/ 	.word	0x00000000


	//----- nvinfo : EIATTR_CBANK_PARAM_SIZE
	.align		4
.L_1762:
        /*0078*/ 	.byte	0x03, 0x19
        /*007a*/ 	.short	0x0070


	//----- nvinfo : EIATTR_PARAM_CBANK
	.align		4
        /*007c*/ 	.byte	0x04, 0x0a
        /*007e*/ 	.short	(.L_1764 - .L_1763)
	.align		4
.L_1763:
        /*0080*/ 	.word	index@(.nv.constant0._ZN7cutlass13device_kernelIN5flash32FlashAttnBwdPostprocessConvertdQIN4cute5tupleIJNS3_1CILi128EEENS5_ILi64EEEEEENS_10bfloat16_tEfNS_4arch4Sm90ELi256ENS3_8TiledMMAINS3_8MMA_AtomIJNS3_4SM904GMMA27MMA_64x64x16_F32BF16BF16_SSILNSF_5MajorE0ELSH_1ELNSF_7ScaleInE1ELSI_1EEEEEENS3_6LayoutINS4_IJNS5_ILi2EEENS5_ILi1EEESN_EEENS4_IJSN_NS5_ILi0EEESP_EEEEENS4_IJNS3_10UnderscoreESS_SS_EEEEELb0EEEEEvNT_6ParamsE)
        /*0084*/ 	.short	0x0210
        /*0086*/ 	.short	0x0070


	//----- nvinfo : EIATTR_SW_WAR
	.align		4
.L_1764:
        /*0088*/ 	.byte	0x04, 0x36
        /*008a*/ 	.short	(.L_1766 - .L_1765)
.L_1765:
        /*008c*/ 	.word	0x00000008
.L_1766:


//--------------------- .nv.info._ZN7cutlass13device_kernelIN5flash11enable_sm90INS1_16FlashAttnBwdSm90INS1_25CollectiveMainloopBwdSm90ILi2ELi2ELi2EN4cute5tupleIJNS5_1CILi1EEES8_S8_EEENS6_IJNS7_ILi128EEESA_NS7_ILi64EEEEEENS_10bfloat16_tEfNS_4arch4Sm90ELb1ELb0ELb0ELb1ELb1ELb1ELb0ELb0ELi2ELi1ELi2ELi2ELb0EEENS1_24CollectiveEpilogueBwdGQAISC_fSF_Li256ELb1ELb1EEENS1_25SingleTileBwdLPTSchedulerILb1ELi128ELb1EEEEEEEEEvNT_6ParamsE --------------------------
	.section	.nv.info._ZN7cutlass13device_kernelIN5flash11enable_sm90INS1_16FlashAttnBwdSm90INS1_25CollectiveMainloopBwdSm90ILi2ELi2ELi2EN4cute5tupleIJNS5_1CILi1EEES8_S8_EEENS6_IJNS7_ILi128EEESA_NS7_ILi64EEEEEENS_10bfloat16_tEfNS_4arch4Sm90ELb1ELb0ELb0ELb1ELb1ELb1ELb0ELb0ELi2ELi1ELi2ELi2ELb0EEENS1_24CollectiveEpilogueBwdGQAISC_fSF_Li256ELb1ELb1EEENS1_25SingleTileBwdLPTSchedulerILb1ELi128ELb1EEEEEEEEEvNT_6ParamsE,"",@"SHT_CUDA_INFO"
	.sectionflags	@""
	.align	4


	//----- nvinfo : EIATTR_CUDA_API_VERSION
	.align		4
        /*0000*/ 	.byte	0x04, 0x37
        /*0002*/ 	.short	(.L_1768 - .L_1767)
.L_1767:
        /*0004*/ 	.word	0x00000082


	//----- nvinfo : EIATTR_KPARAM_INFO
	.align		4
.L_1768:
        /*0008*/ 	.byte	0x04, 0x17
        /*000a*/ 	.short	(.L_1770 - .L_1769)
.L_1769:
        /*000c*/ 	.word	0x00000000
        /*0010*/ 	.short	0x0000
        /*0012*/ 	.short	0x0070
        /*0014*/ 	.byte	0x00, 0xf0, 0x01, 0x1c


	//----- nvinfo : EIATTR_SPARSE_MMA_MASK
	.align		4
.L_1770:
        /*0018*/ 	.byte	0x03, 0x50
        /*001a*/ 	.short	0x0000


	//----- nvinfo : EIATTR_MAXREG_COUNT
	.align		4
        /*001c*/ 	.byte	0x03, 0x1b
        /*001e*/ 	.short	0x00a8


	//----- nvinfo : EIATTR_NUM_BARRIERS
	.align		4
        /*0020*/ 	.byte	0x02, 0x4c
        /*0022*/ 	.byte	0x10
	.zero		1


	//----- nvinfo : EIATTR_EXTERNS
	.align		4
        /*0024*/ 	.byte	0x04, 0x0f
        /*0026*/ 	.short	(.L_1772 - .L_1771)


	//   ....[0]....
	.align		4
.L_1771:
        /*0028*/ 	.word	index@(__assertfail)


	//----- nvinfo : EIATTR_ANNOTATIONS
	.align		4
.L_1772:
        /*002c*/ 	.byte	0x04, 0x55
        /*002e*/ 	.short	(.L_1774 - .L_1773)


	//   ....[0]....
.L_1773:
        /* <DEDUP_REMOVED lines=22> */


	//----- nvinfo : EIATTR_MERCURY_ISA_VERSION
	.align		4
.L_1774:
        /*0180*/ 	.byte	0x03, 0x5f
        /*0182*/ 	.short	0x0101


	//----- nvinfo : EIATTR_INT_WARP_WIDE_INSTR_OFFSETS
	.align		4
        /*0184*/ 	.byte	0x04, 0x31
        /*0186*/ 	.short	(.L_1776 - .L_1775)


	//   ....[0]....
.L_1775:
        /*0188*/ 	.word	0x00000190


	//   ....[1]....
        /*018c*/ 	.word	0x000001c0


	//   ....[2]....
        /*0190*/ 	.word	0x0000b2f0


	//   ....[3]....
        /*0194*/ 	.word	0x0000b9a0


	//   ....[4]....
        /*0198*/ 	.word	0x0000bed0


	//----- nvinfo : EIATTR_COOP_GROUP_MASK_REGIDS
	.align		4
.L_1776:
        /*019c*/ 	.byte	0x04, 0x29
        /*019e*/ 	.short	(.L_1778 - .L_1777)


	//   ....[0]....
.L_1777:
        /*01a0*/ 	.word	0xffffffff


	//   ....[1]....
        /*01a4*/ 	.word	0xffffffff


	//   ....[2]....
        /*01a8*/ 	.word	0xffffffff


	//   ....[3]....
        /*01ac*/ 	.word	0xffffffff


	//   ....[4]....
        /*01b0*/ 	.word	0xffffffff


	//   ....[5]....
        /*01b4*/ 	.word	0xffffffff


	//   ....[6]....
        /*01b8*/ 	.word	0xffffffff


	//   ....[7]....
        /*01bc*/ 	.word	0xffffffff


	//   ....[8]....
        /*01c0*/ 	.word	0xffffffff


	//   ....[9]....
        /*01c4*/ 	.word	0xffffffff


	//   ....[10]....
        /*01c8*/ 	.word	0xffffffff


	//   ....[11]....
        /*01cc*/ 	.word	0xffffffff


	//   ....[12]....
        /*01d0*/ 	.word	0xffffffff


	//   ....[13]....
        /*01d4*/ 	.word	0xffffffff


	//   ....[14]....
        /*01d8*/ 	.word	0xffffffff


	//   ....[15]....
        /*01dc*/ 	.word	0xffffffff


	//   ....[16]....
        /*01e0*/ 	.word	0xffffffff


	//   ....[17]....
        /*01e4*/ 	.word	0xffffffff


	//   ....[18]....
        /*01e8*/ 	.word	0xffffffff


	//   ....[19]....
        /*01ec*/ 	.word	0xffffffff


	//   ....[20]....
        /*01f0*/ 	.word	0xffffffff


	//   ....[21]....
        /*01f4*/ 	.word	0xffffffff


	//   ....[22]....
        /*01f8*/ 	.word	0xffffffff


	//   ....[23]....
        /*01fc*/ 	.word	0xffffffff


	//   ....[24]....
        /*0200*/ 	.word	0xffffffff


	//   ....[25]....
        /*0204*/ 	.word	0xffffffff


	//   ....[26]....
        /*0208*/ 	.word	0xffffffff


	//   ....[27]....
        /*020c*/ 	.word	0xffffffff


	//   ....[28]....
        /*0210*/ 	.word	0xffffffff


	//   ....[29]....
        /*0214*/ 	.word	0xffffffff


	//   ....[30]....
        /*0218*/ 	.word	0xffffffff


	//   ....[31]....
        /*021c*/ 	.word	0xffffffff


	//   ....[32]....
        /*0220*/ 	.word	0xffffffff


	//   ....[33]....
        /*0224*/ 	.word	0xffffffff


	//   ....[34]....
        /*0228*/ 	.word	0xffffffff


	//   ....[35]....
        /*022c*/ 	.word	0xffffffff


	//   ....[36]....
        /*0230*/ 	.word	0xffffffff


	//   ....[37]....
        /*0234*/ 	.word	0xffffffff


	//   ....[38]....
        /*0238*/ 	.word	0xffffffff


	//   ....[39]....
        /*023c*/ 	.word	0xffffffff


	//   ....[40]....
        /*0240*/ 	.word	0xffffffff


	//   ....[41]....
        /*0244*/ 	.word	0xffffffff


	//   ....[42]....
        /*0248*/ 	.word	0xffffffff


	//   ....[43]....
        /*024c*/ 	.word	0xffffffff


	//   ....[44]....
        /*0250*/ 	.word	0xffffffff


	//   ....[45]....
        /*0254*/ 	.word	0xffffffff


	//   ....[46]....
        /*0258*/ 	.word	0xffffffff


	//   ....[47]....
        /*025c*/ 	.word	0xffffffff


	//   ....[48]....
        /*0260*/ 	.word	0xffffffff


	//   ....[49]....
        /*0264*/ 	.word	0xffffffff


	//   ....[50]....
        /*0268*/ 	.word	0xffffffff


	//   ....[51]....
        /*026c*/ 	.word	0xffffffff


	//   ....[52]....
        /*0270*/ 	.word	0xffffffff


	//   ....[53]....
        /*0274*/ 	.word	0xffffffff


	//   ....[54]....
        /*0278*/ 	.word	0xffffffff


	//   ....[55]....
        /*027c*/ 	.word	0xffffffff


	//   ....[56]....
        /*0280*/ 	.word	0xffffffff


	//   ....[57]....
        /*0284*/ 	.word	0xffffffff


	//   ....[58]....
        /*0288*/ 	.word	0xffffffff


	//   ....[59]....
        /*028c*/ 	.word	0xffffffff


	//   ....[60]....
        /*0290*/ 	.word	0xffffffff


	//   ....[61]....
        /*0294*/ 	.word	0xffffffff


	//   ....[62]....
        /*0298*/ 	.word	0xffffffff


	//   ....[63]....
        /*029c*/ 	.word	0xffffffff


	//   ....[64]....
        /*02a0*/ 	.word	0xffffffff


	//   ....[65]....
        /*02a4*/ 	.word	0xffffffff


	//   ....[66]....
        /*02a8*/ 	.word	0xffffffff


	//   ....[67]....
        /*02ac*/ 	.word	0xffffffff


	//   ....[68]....
        /*02b0*/ 	.word	0xffffffff


	//   ....[69]....
        /*02b4*/ 	.word	0xffffffff


	//   ....[70]....
        /*02b8*/ 	.word	0xffffffff


	//   ....[71]....
        /*02bc*/ 	.word	0xffffffff


	//   ....[72]....
        /*02c0*/ 	.word	0xffffffff


	//   ....[73]....
        /*02c4*/ 	.word	0xffffffff


	//   ....[74]....
        /*02c8*/ 	.word	0xffffffff


	//   ....[75]....
        /*02cc*/ 	.word	0xffffffff


	//   ....[76]....
        /*02d0*/ 	.word	0xffffffff


	//   ....[77]....
        /*02d4*/ 	.word	0xffffffff


	//   ....[78]....
        /*02d8*/ 	.word	0xffffffff


	//   ....[79]....
        /*02dc*/ 	.word	0xffffffff


	//   ....[80]....
        /*02e0*/ 	.word	0xffffffff


	//   ....[81]....
        /*02e4*/ 	.word	0xffffffff


	//   ....[82]....
        /*02e8*/ 	.word	0xffffffff


	//   ....[83]....
        /*02ec*/ 	.word	0xffffffff


	//   ....[84]....
        /*02f0*/ 	.word	0xffffffff


	//   ....[85]....
        /*02f4*/ 	.word	0xffffffff


	//   ....[86]....
        /*02f8*/ 	.word	0xffffffff


	//   ....[87]....
        /*02fc*/ 	.word	0xffffffff


	//   ....[88]....
        /*0300*/ 	.word	0xffffffff


	//   ....[89]....
        /*0304*/ 	.word	0xffffffff


	//   ....[90]....
        /*0308*/ 	.word	0xffffffff


	//   ....[91]....
        /*030c*/ 	.word	0xffffffff


	//   ....[92]....
        /*0310*/ 	.word	0xffffffff


	//   ....[93]....
        /*0314*/ 	.word	0xffffffff


	//   ....[94]....
        /*0318*/ 	.word	0xffffffff


	//   ....[95]....
        /*031c*/ 	.word	0xffffffff


	//   ....[96]....
        /*0320*/ 	.word	0xffffffff


	//   ....[97]....
        /*0324*/ 	.word	0xffffffff


	//   ....[98]....
        /*0328*/ 	.word	0xffffffff


	//   ....[99]....
        /*032c*/ 	.word	0xffffffff


	//   ....[100]....
        /*0330*/ 	.word	0xffffffff


	//   ....[101]....
        /*0334*/ 	.word	0xffffffff


	//   ....[102]....
        /*0338*/ 	.word	0xffffffff


	//   ....[103]....
        /*033c*/ 	.word	0xffffffff


	//   ....[104]....
        /*0340*/ 	.word	0xffffffff


	//   ....[105]....
        /*0344*/ 	.word	0xffffffff


	//   ....[106]....
        /*0348*/ 	.word	0xffffffff


	//   ....[107]....
        /*034c*/ 	.word	0xffffffff


	//   ....[108]....
        /*0350*/ 	.word	0xffffffff


	//   ....[109]....
        /*0354*/ 	.word	0xffffffff


	//   ....[110]....
        /*0358*/ 	.word	0xffffffff


	//   ....[111]....
        /*035c*/ 	.word	0xffffffff


	//   ....[112]....
        /*0360*/ 	.word	0xffffffff


	//   ....[113]....
        /*0364*/ 	.word	0xffffffff


	//   ....[114]....
        /*0368*/ 	.word	0xffffffff


	//   ....[115]....
        /*036c*/ 	.word	0xffffffff


	//   ....[116]....
        /*0370*/ 	.word	0xffffffff


	//   ....[117]....
        /*0374*/ 	.word	0xffffffff


	//   ....[118]....
        /*0378*/ 	.word	0xffffffff


	//   ....[119]....
        /*037c*/ 	.word	0xffffffff


	//   ....[120]....
        /*0380*/ 	.word	0xffffffff


	//   ....[121]....
        /*0384*/ 	.word	0xffffffff


	//   ....[122]....
        /*0388*/ 	.word	0xffffffff


	//   ....[123]....
        /*038c*/ 	.word	0xffffffff


	//   ....[124]....
        /*0390*/ 	.word	0xffffffff


	//   ....[125]....
        /*0394*/ 	.word	0xffffffff


	//   ....[126]....
        /*0398*/ 	.word	0xffffffff


	//   ....[127]....
        /*039c*/ 	.word	0xffffffff


	//   ....[128]....
        /*03a0*/ 	.word	0xffffffff


	//   ....[129]....
        /*03a4*/ 	.word	0xffffffff


	//   ....[130]....
        /*03a8*/ 	.word	0xffffffff


	//   ....[131]....
        /*03ac*/ 	.word	0xffffffff


	//   ....[132]....
        /*03b0*/ 	.word	0xffffffff


	//   ....[133]....
        /*03b4*/ 	.word	0xffffffff


	//   ....[134]....
        /*03b8*/ 	.word	0xffffffff


	//   ....[135]....
        /*03bc*/ 	.word	0xffffffff


	//   ....[136]....
        /*03c0*/ 	.word	0xffffffff


	//   ....[137]....
        /*03c4*/ 	.word	0xffffffff


	//   ....[138]....
        /*03c8*/ 	.word	0xffffffff


	//   ....[139]....
        /*03cc*/ 	.word	0xffffffff


	//   ....[140]....
        /*03d0*/ 	.word	0xffffffff


	//   ....[141]....
        /*03d4*/ 	.word	0xffffffff


	//   ....[142]....
        /*03d8*/ 	.word	0xffffffff


	//   ....[143]....
        /*03dc*/ 	.word	0xffffffff


	//   ....[144]....
        /*03e0*/ 	.word	0xffffffff


	//   ....[145]....
        /*03e4*/ 	.word	0x0500000f


	//   ....[146]....
        /*03e8*/ 	.word	0x0500000f


	//   ....[147]....
        /*03ec*/ 	.word	0x0500000f


	//   ....[148]....
        /*03f0*/ 	.word	0x0500000f


	//   ....[149]....
        /*03f4*/ 	.word	0x0500000f


	//   ....[150]....
        /*03f8*/ 	.word	0x0500000f


	//----- nvinfo : EIATTR_COOP_GROUP_INSTR_OFFSETS
	.align		4
.L_1778:
        /*03fc*/ 	.byte	0x04, 0x28
        /*03fe*/ 	.short	(.L_1780 - .L_1779)


	//   ....[0]....
.L_1779:
        /*0400*/ 	.word	0x00000070


	//   ....[1]....
        /*0404*/ 	.word	0x000001a0


	//   ....[2]....
        /*0408*/ 	.word	0x000001f0


	//   ....[3]....
        /*040c*/ 	.word	0x000003e0


	//   ....[4]....
        /*0410*/ 	.word	0x00000630


	//   ....[5]....
        /*0414*/ 	.word	0x00001620


	//   ....[6]....
        /*0418*/ 	.word	0x00002840


	//   ....[7]....
        /*041c*/ 	.word	0x00002890


	//   ....[8]....
        /*0420*/ 	.word	0x00002930


	//   ....[9]....
        /*0424*/ 	.word	0x000029b0


	//   ....[10]....
        /*0428*/ 	.word	0x000029f0


	//   ....[11]....
        /*042c*/ 	.word	0x00002a30


	//   ....[12]....
        /*0430*/ 	.word	0x00002a60


	//   ....[13]....
        /*0434*/ 	.word	0x00002a90


	//   ....[14]....
        /*0438*/ 	.word	0x00002ac0


	//   ....[15]....
        /*043c*/ 	.word	0x00002b30


	//   ....[16]....
        /*0440*/ 	.word	0x00002db0


	//   ....[17]....
        /*0444*/ 	.word	0x00002e60


	//   ....[18]....
        /*0448*/ 	.word	0x00002f00


	//   ....[19]....
        /*044c*/ 	.word	0x00002f60


	//   ....[20]....
        /*0450*/ 	.word	0x00002fa0


	//   ....[21]....
        /*0454*/ 	.word	0x00003000


	//   ....[22]....
        /*0458*/ 	.word	0x000030a0


	//   ....[23]....
        /*045c*/ 	.word	0x00003140


	//   ....[24]....
        /*0460*/ 	.word	0x00003180


	//   ....[25]....
        /*0464*/ 	.word	0x000031c0


	//   ....[26]....
        /*0468*/ 	.word	0x00003200


	//   ....[27]....
        /*046c*/ 	.word	0x00003320


	//   ....[28]....
        /*0470*/ 	.word	0x000035a0


	//   ....[29]....
        /*0474*/ 	.word	0x00003600


	//   ....[30]....
        /*0478*/ 	.word	0x00003630


	//   ....[31]....
        /*047c*/ 	.word	0x00003660


	//   ....[32]....
        /*0480*/ 	.word	0x000036d0


	//   ....[33]....
        /*0484*/ 	.word	0x000036f0


	//   ....[34]....
        /*0488*/ 	.word	0x00003730


	//   ....[35]....
        /*048c*/ 	.word	0x00003770


	//   ....[36]....
        /*0490*/ 	.word	0x00003780


	//   ....[37]....
        /*0494*/ 	.word	0x00003800


	//   ....[38]....
        /*0498*/ 	.word	0x00003ae0


	//   ....[39]....
        /*049c*/ 	.word	0x00003af0


	//   ....[40]....
        /*04a0*/ 	.word	0x00003b00


	//   ....[41]....
        /*04a4*/ 	.word	0x00003b10


	//   ....[42]....
        /*04a8*/ 	.word	0x00003b20


	//   ....[43]....
        /*04ac*/ 	.word	0x00003b30


	//   ....[44]....
        /*04b0*/ 	.word	0x00003b40


	//   ....[45]....
        /*04b4*/ 	.word	0x00003b70


	//   ....[46]....
        /*04b8*/ 	.word	0x00003b90


	//   ....[47]....
        /*04bc*/ 	.word	0x00003bf0


	//   ....[48]....
        /*04c0*/ 	.word	0x00003c20


	//   ....[49]....
        /*04c4*/ 	.word	0x00003c50


	//   ....[50]....
        /*04c8*/ 	.word	0x00003c60


	//   ....[51]....
        /*04cc*/ 	.word	0x00003c70


	//   ....[52]....
        /*04d0*/ 	.word	0x00003ca0


	//   ....[53]....
        /*04d4*/ 	.word	0x00003cd0


	//   ....[54]....
        /*04d8*/ 	.word	0x00003d00


	//   ....[55]....
        /*04dc*/ 	.word	0x00003d70


	//   ....[56]....
        /*04e0*/ 	.word	0x00003da0


	//   ....[57]....
        /*04e4*/ 	.word	0x00003dd0


	//   ....[58]....
        /*04e8*/ 	.word	0x00003de0


	//   ....[59]....
        /*04ec*/ 	.word	0x00003df0


	//   ....[60]....
        /*04f0*/ 	.word	0x00003e00


	//   ....[61]....
        /*04f4*/ 	.word	0x00003e10


	//   ....[62]....
        /*04f8*/ 	.word	0x00003e50


	//   ....[63]....
        /*04fc*/ 	.word	0x00003e60


	//   ....[64]....
        /*0500*/ 	.word	0x00003e80


	//   ....[65]....
        /*0504*/ 	.word	0x00003ed0


	//   ....[66]....
        /*0508*/ 	.word	0x00003f00


	//   ....[67]....
        /*050c*/ 	.word	0x00003f10


	//   ....[68]....
        /*0510*/ 	.word	0x00003f20


	//   ....[69]....
        /*0514*/ 	.word	0x00003f30


	//   ....[70]....
        /*0518*/ 	.word	0x00006520


	//   ....[71]....
        /*051c*/ 	.word	0x00006560


	//   ....[72]....
        /*0520*/ 	.word	0x000065d0


	//   ....[73]....
        /*0524*/ 	.word	0x00006610


	//   ....[74]....
        /*0528*/ 	.word	0x00006650


	//   ....[75]....
        /*052c*/ 	.word	0x00006690


	//   ....[76]....
        /*0530*/ 	.word	0x000066d0


	//   ....[77]....
        /*0534*/ 	.word	0x00006910


	//   ....[78]....
        /*0538*/ 	.word	0x00006a90


	//   ....[79]....
        /*053c*/ 	.word	0x00006c00


	//   ....[80]....
        /*0540*/ 	.word	0x00006c10


	//   ....[81]....
        /*0544*/ 	.word	0x00006c20


	//   ....[82]....
        /*0548*/ 	.word	0x00006cc0


	//   ....[83]....
        /*054c*/ 	.word	0x00006cf0


	//   ....[84]....
        /*0550*/ 	.word	0x00006d30


	//   ....[85]....
        /*0554*/ 	.word	0x00006d70


	//   ....[86]....
        /*0558*/ 	.word	0x00006d90


	//   ....[87]....
        /*055c*/ 	.word	0x00006db0


	//   ....[88]....
        /*0560*/ 	.word	0x00006de0


	//   ....[89]....
        /*0564*/ 	.word	0x00006e50


	//   ....[90]....
        /*0568*/ 	.word	0x00006e80


	//   ....[91]....
        /*056c*/ 	.word	0x00006e90


	//   ....[92]....
        /*0570*/ 	.word	0x00006ed0


	//   ....[93]....
        /*0574*/ 	.word	0x00006ff0


	//   ....[94]....
        /*0578*/ 	.word	0x00007030


	//   ....[95]....
        /*057c*/ 	.word	0x00007070


	//   ....[96]....
        /*0580*/ 	.word	0x000070c0


	//   ....[97]....
        /*0584*/ 	.word	0x000070f0


	//   ....[98]....
        /*0588*/ 	.word	0x00007110


	//   ....[99]....
        /*058c*/ 	.word	0x00007150


	//   ....[100]....
        /*0590*/ 	.word	0x000071d0


	//   ....[101]....
        /*0594*/ 	.word	0x00007220


	//   ....[102]....
        /*0598*/ 	.word	0x00007590


	//   ....[103]....
        /*059c*/ 	.word	0x000075a0


	//   ....[104]....
        /*05a0*/ 	.word	0x000075b0


	//   ....[105]....
        /*05a4*/ 	.word	0x000075c0


	//   ....[106]....
        /*05a8*/ 	.word	0x000075d0


	//   ....[107]....
        /*05ac*/ 	.word	0x000075e0


	//   ....[108]....
        /*05b0*/ 	.word	0x00007610


	//   ....[109]....
        /*05b4*/ 	.word	0x00007640


	//   ....[110]....
        /*05b8*/ 	.word	0x00007680


	//   ....[111]....
        /*05bc*/ 	.word	0x000076a0


	//   ....[112]....
        /*05c0*/ 	.word	0x000076e0


	//   ....[113]....
        /*05c4*/ 	.word	0x00007700


	//   ....[114]....
        /*05c8*/ 	.word	0x00007740


	//   ....[115]....
        /*05cc*/ 	.word	0x00007770


	//   ....[116]....
        /*05d0*/ 	.word	0x000077d0


	//   ....[117]....
        /*05d4*/ 	.word	0x00007800


	//   ....[118]....
        /*05d8*/ 	.word	0x00007820


	//   ....[119]....
        /*05dc*/ 	.word	0x00007830


	//   ....[120]....
        /*05e0*/ 	.word	0x00007890


	//   ....[121]....
        /*05e4*/ 	.word	0x000078d0


	//   ....[122]....
        /*05e8*/ 	.word	0x00007910


	//   ....[123]....
        /*05ec*/ 	.word	0x00007920


	//   ....[124]....
        /*05f0*/ 	.word	0x00007960


	//   ....[125]....
        /*05f4*/ 	.word	0x00007980


	//   ....[126]....
        /*05f8*/ 	.word	0x00007990


	//   ....[127]....
        /*05fc*/ 	.word	0x000079a0


	//   ....[128]....
        /*0600*/ 	.word	0x000079b0


	//   ....[129]....
        /*0604*/ 	.word	0x000079f0


	//   ....[130]....
        /*0608*/ 	.word	0x00007a30


	//   ....[131]....
        /*060c*/ 	.word	0x00007a70


	//   ....[132]....
        /*0610*/ 	.word	0x00007a90


	//   ....[133]....
        /*0614*/ 	.word	0x00007ac0


	//   ....[134]....
        /*0618*/ 	.word	0x00009aa0


	//   ....[135]....
        /*061c*/ 	.word	0x00009c40


	//   ....[136]....
        /*0620*/ 	.word	0x00009e90


	//   ....[137]....
        /*0624*/ 	.word	0x0000a030


	//   ....[138]....
        /*0628*/ 	.word	0x0000a140


	//   ....[139]....
        /*062c*/ 	.word	0x0000aef0


	//   ....[140]....
        /*0630*/ 	.word	0x0000b220


	//   ....[141]....
        /*0634*/ 	.word	0x0000b620


	//   ....[142]....
        /*0638*/ 	.word	0x0000b8d0


	//   ....[143]....
        /*063c*/ 	.word	0x0000bb90


	//   ....[144]....
        /*0640*/ 	.word	0x0000be00


	//   ....[145]....
        /*0644*/ 	.word	0x0000e500


	//   ....[146]....
        /*0648*/ 	.word	0x0000e6f0


	//   ....[147]....
        /*064c*/ 	.word	0x0000e760


	//   ....[148]....
        /*0650*/ 	.word	0x0000e7d0


	//   ....[149]....
        /*0654*/ 	.word	0x0000e840


	//   ....[150]....
        /*0658*/ 	.word	0x0000e8b0


	//----- nvinfo : EIATTR_REG_RECONFIG
	.align		4
.L_1780:
        /*065c*/ 	.byte	0x01, 0x54
	.zero		2


	//----- nvinfo : EIATTR_SYSCALL_OFFSETS
	.align		4
        /*0660*/ 	.byte	0x04, 0x46
        /*0662*/ 	.short	(.L_1782 - .L_1781)


	//   ....[0]....
.L_1781:
        /*0664*/ 	.word	0x00001280


	//   ....[1]....
        /*0668*/ 	.word	0x00001370


	//   ....[2]....
        /*066c*/ 	.word	0x000014d0


	//   ....[3]....
        /*0670*/ 	.word	0x000015c0


	//----- nvinfo : EIATTR_MBARRIER_INSTR_OFFSETS
	.align		4
.L_1782:
        /*0674*/ 	.byte	0x04, 0x39
        /*0676*/ 	.short	(.L_1784 - .L_1783)


	//   ....[0]....
.L_1783:
        /*0678*/ 	.word	0x00000290
        /*067c*/ 	.word	0x000000ff
        /*0680*/ 	.word	0x00030c00
        /*0684*/ 	.short	0x0100
        /*0686*/ 	.byte	0x06
	.zero		1


	//   ....[1]....
        /*0688*/ 	.word	0x00000390
        /*068c*/ 	.word	0x000000ff
        /*0690*/ 	.word	0x00030c10
        /*0694*/ 	.short	0x0100
        /*0696*/ 	.byte	0x08
	.zero		1


	//   ....[2]....
        /*0698*/ 	.word	0x000003a0
        /*069c*/ 	.word	0x000000ff
        /*06a0*/ 	.word	0x00030c20
        /*06a4*/ 	.short	0x0100
        /*06a6*/ 	.byte	0x08
	.zero		1


	//   ....[3]....
        /*06a8*/ 	.word	0x000003b0
        /*06ac*/ 	.word	0x000000ff
        /*06b0*/ 	.word	0x00030c18
        /*06b4*/ 	.short	0x0100
        /*06b6*/ 	.byte	0x08
	.zero		1


	//   ....[4]....
        /*06b8*/ 	.word	0x000003c0
        /*06bc*/ 	.word	0x000000ff
        /*06c0*/ 	.word	0x00030c28
        /*06c4*/ 	.short	0x0100
        /*06c6*/ 	.byte	0x08
	.zero		1


	//   ....[5]....
        /*06c8*/ 	.word	0x000004f0
        /*06cc*/ 	.word	0x000000ff
        /*06d0*/ 	.word	0x00030c30
        /*06d4*/ 	.short	0x0100
        /*06d6*/ 	.byte	0x08
	.zero		1


	//   ....[6]....
        /*06d8*/ 	.word	0x00000500
        /*06dc*/ 	.word	0x000000ff
        /*06e0*/ 	.word	0x00030c40
        /*06e4*/ 	.short	0x0100
        /*06e6*/ 	.byte	0x08
	.zero		1


	//   ....[7]....
        /*06e8*/ 	.word	0x00000510
        /*06ec*/ 	.word	0x000000ff
        /*06f0*/ 	.word	0x00030c38
        /*06f4*/ 	.short	0x0100
        /*06f6*/ 	.byte	0x08
	.zero		1


	//   ....[8]....
        /*06f8*/ 	.word	0x00000520
        /*06fc*/ 	.word	0x000000ff
        /*0700*/ 	.word	0x00030c48
        /*0704*/ 	.short	0x0100
        /*0706*/ 	.byte	0x08
	.zero		1


	//   ....[9]....
        /*0708*/ 	.word	0x00001660
        /*070c*/ 	.word	0x000000ec
        /*0710*/ 	.word	0x00030c00
        /*0714*/ 	.short	0x010a
        /*0716*/ 	.byte	0x3f
	.zero		1


	//   ....[10]....
        /*0718*/ 	.word	0x00001790
        /*071c*/ 	.word	0x000000ec
        /*0720*/ 	.word	0x00030c00
        /*0724*/ 	.short	0x010a
        /*0726*/ 	.byte	0x3f
	.zero		1


	//   ....[11]....
        /*0728*/ 	.word	0x00002210
        /*072c*/ 	.word	0x00000006
        /*0730*/ 	.word	0x00030c10
        /*0734*/ 	.short	0x010a
        /*0736*/ 	.byte	0x3f
	.zero		1


	//   ....[12]....
        /*0738*/ 	.word	0x00002280
        /*073c*/ 	.word	0x00000006
        /*0740*/ 	.word	0x00030c10
        /*0744*/ 	.short	0x010a
        /*0746*/ 	.byte	0x3f
	.zero		1


	//   ....[13]....
        /*0748*/ 	.word	0x000026a0
        /*074c*/ 	.word	0x00000006
        /*0750*/ 	.word	0x00030c30
        /*0754*/ 	.short	0x010a
        /*0756*/ 	.byte	0x3f
	.zero		1


	//   ....[14]....
        /*0758*/ 	.word	0x00002720
        /*075c*/ 	.word	0x00000006
        /*0760*/ 	.word	0x00030c30
        /*0764*/ 	.short	0x010a
        /*0766*/ 	.byte	0x3f
	.zero		1


	//   ....[15]....
        /*0768*/ 	.word	0x00005310
        /*076c*/ 	.word	0x00000005
        /*0770*/ 	.word	0x00000000
        /*0774*/ 	.short	0x0101
        /*0776*/ 	.byte	0x3f
	.zero		1


	//   ....[16]....
        /*0778*/ 	.word	0x00005760
        /*077c*/ 	.word	0x00000006
        /*0780*/ 	.word	0x00000000
        /*0784*/ 	.short	0x0101
        /*0786*/ 	.byte	0x3f
	.zero		1


	//   ....[17]....
        /*0788*/ 	.word	0x00005f60
        /*078c*/ 	.word	0x00000007
        /*0790*/ 	.word	0x00030c10
        /*0794*/ 	.short	0x010a
        /*0796*/ 	.byte	0x3f
	.zero		1


	//   ....[18]....
        /*0798*/ 	.word	0x00005fe0
        /*079c*/ 	.word	0x00000007
        /*07a0*/ 	.word	0x00030c10
        /*07a4*/ 	.short	0x010a
        /*07a6*/ 	.byte	0x3f
	.zero		1


	//   ....[19]....
        /*07a8*/ 	.word	0x000063f0
        /*07ac*/ 	.word	0x00000007
        /*07b0*/ 	.word	0x00030c30
        /*07b4*/ 	.short	0x010a
        /*07b6*/ 	.byte	0x3f
	.zero		1


	//   ....[20]....
        /*07b8*/ 	.word	0x00006480
        /*07bc*/ 	.word	0x00000007
        /*07c0*/ 	.word	0x00030c30
        /*07c4*/ 	.short	0x010a
        /*07c6*/ 	.byte	0x3f
	.zero		1


	//   ....[21]....
        /*07c8*/ 	.word	0x00008c80
        /*07cc*/ 	.word	0x00000008
        /*07d0*/ 	.word	0x00000000
        /*07d4*/ 	.short	0x0101
        /*07d6*/ 	.byte	0x3f
	.zero		1


	//   ....[22]....
        /*07d8*/ 	.word	0x000090f0
        /*07dc*/ 	.word	0x00000007
        /*07e0*/ 	.word	0x00000000
        /*07e4*/ 	.short	0x0101
        /*07e6*/ 	.byte	0x3f
	.zero		1


	//   ....[23]....
        /*07e8*/ 	.word	0x0000cb90
        /*07ec*/ 	.word	0x0000000f
        /*07f0*/ 	.word	0x00030c20
        /*07f4*/ 	.short	0x010a
        /*07f6*/ 	.byte	0x3f
	.zero		1


	//   ....[24]....
        /*07f8*/ 	.word	0x0000d130
        /*07fc*/ 	.word	0x0000000f
        /*0800*/ 	.word	0x00030c40
        /*0804*/ 	.short	0x010a
        /*0806*/ 	.byte	0x3f
	.zero		1


	//   ....[25]....
        /*0808*/ 	.word	0x0000d390
        /*080c*/ 	.word	0x0000000f
        /*0810*/ 	.word	0x00030c28
        /*0814*/ 	.short	0x010a
        /*0816*/ 	.byte	0x3f
	.zero		1


	//   ....[26]....
        /*0818*/ 	.word	0x0000d5f0
        /*081c*/ 	.word	0x0000000f
        /*0820*/ 	.word	0x00030c48
        /*0824*/ 	.short	0x010a
        /*0826*/ 	.byte	0x3f
	.zero		1


	//   ....[27]....
        /*0828*/ 	.word	0x0000d7f0
        /*082c*/ 	.word	0x0000000f
        /*0830*/ 	.word	0x00030c20
        /*0834*/ 	.short	0x010a
        /*0836*/ 	.byte	0x3f
	.zero		1


	//   ....[28]....
        /*0838*/ 	.word	0x0000dac0
        /*083c*/ 	.word	0x0000000f
        /*0840*/ 	.word	0x00030c40
        /*0844*/ 	.short	0x010a
        /*0846*/ 	.byte	0x3f
	.zero		1


	//   ....[29]....
        /*0848*/ 	.word	0x0000dcf0
        /*084c*/ 	.word	0x0000000f
        /*0850*/ 	.word	0x00030c28
        /*0854*/ 	.short	0x010a
        /*0856*/ 	.byte	0x3f
	.zero		1


	//   ....[30]....
        /*0858*/ 	.word	0x0000df90
        /*085c*/ 	.word	0x00000003
        /*0860*/ 	.word	0x00030c40
        /*0864*/ 	.short	0x010a
        /*0866*/ 	.byte	0x3f
	.zero		1


	//   ....[31]....
        /*0868*/ 	.word	0x0000e380
        /*086c*/ 	.word	0x00000007
        /*0870*/ 	.word	0x00000000
        /*0874*/ 	.short	0x010a
        /*0876*/ 	.byte	0x3f
	.zero		1


	//   ....[32]....
        /*0878*/ 	.word	0x0000e3d0
        /*087c*/ 	.word	0x00000003
        /*0880*/ 	.word	0x00000000
        /*0884*/ 	.short	0x010a
        /*0886*/ 	.byte	0x3f
	.zero		1


	//   ....[33]....
        /*0888*/ 	.word	0x0000e430
        /*088c*/ 	.word	0x00000005
        /*0890*/ 	.word	0x00000000
        /*0894*/ 	.short	0x010a
        /*0896*/ 	.byte	0x3f
	.zero		1


	//   ....[34]....
        /*0898*/ 	.word	0x0000e460
        /*089c*/ 	.word	0x00000003
        /*08a0*/ 	.word	0x00000000
        /*08a4*/ 	.short	0x010a
        /*08a6*/ 	.byte	0x3f
	.zero		1


	//   ....[35]....
        /*08a8*/ 	.word	0x0000e530
        /*08ac*/ 	.word	0x000000ec
        /*08b0*/ 	.word	0x00030c00
        /*08b4*/ 	.short	0x010a
        /*08b6*/ 	.byte	0x3f
	.zero		1


	//   ....[36]....
        /*08b8*/ 	.word	0x0000e580
        /*08bc*/ 	.word	0x00000006
        /*08c0*/ 	.word	0x00030c10
        /*08c4*/ 	.short	0x010a
        /*08c6*/ 	.byte	0x3f
	.zero		1


	//   ....[37]....
        /*08c8*/ 	.word	0x0000e5d0
        /*08cc*/ 	.word	0x00000006
        /*08d0*/ 	.word	0x00030c30
        /*08d4*/ 	.short	0x010a
        /*08d6*/ 	.byte	0x3f
	.zero		1


	//   ....[38]....
        /*08d8*/ 	.word	0x0000e620
        /*08dc*/ 	.word	0x00000007
        /*08e0*/ 	.word	0x00030c10
        /*08e4*/ 	.short	0x010a
        /*08e6*/ 	.byte	0x3f
	.zero		1


	//   ....[39]....
        /*08e8*/ 	.word	0x0000e670
        /*08ec*/ 	.word	0x00000007
        /*08f0*/ 	.word	0x00030c30
        /*08f4*/ 	.short	0x010a
        /*08f6*/ 	.byte	0x3f
	.zero		1


	//   ....[40]....
        /*08f8*/ 	.word	0x0000e8f0
        /*08fc*/ 	.word	0x0000000f
        /*0900*/ 	.word	0x00030c20
        /*0904*/ 	.short	0x010a
        /*0906*/ 	.byte	0x3f
	.zero		1


	//   ....[41]....
        /*0908*/ 	.word	0x0000e940
        /*090c*/ 	.word	0x0000000f
        /*0910*/ 	.word	0x00030c40
        /*0914*/ 	.short	0x010a
        /*0916*/ 	.byte	0x3f
	.zero		1


	//   ....[42]....
        /*0918*/ 	.word	0x0000e990
        /*091c*/ 	.word	0x0000000f
        /*0920*/ 	.word	0x00030c28
        /*0924*/ 	.short	0x010a
        /*0926*/ 	.byte	0x3f
	.zero		1


	//   ....[43]....
        /*0928*/ 	.word	0x0000e9e0
        /*092c*/ 	.word	0x0000000f
        /*0930*/ 	.word	0x00030c48
        /*0934*/ 	.short	0x010a
        /*0936*/ 	.byte	0x3f
	.zero		1


	//   ....[44]....
        /*0938*/ 	.word	0x0000ea40
        /*093c*/ 	.word	0x0000000f
        /*0940*/ 	.word	0x00030c20
        /*0944*/ 	.short	0x010a
        /*0946*/ 	.byte	0x3f
	.zero		1


	//   ....[45]....
        /*0948*/ 	.word	0x0000ea90
        /*094c*/ 	.word	0x0000000f
        /*0950*/ 	.word	0x00030c40
        /*0954*/ 	.short	0x010a
        /*0956*/ 	.byte	0x3f
	.zero		1


	//   ....[46]....
        /*0958*/ 	.word	0x0000eae0
        /*095c*/ 	.word	0x0000000f
        /*0960*/ 	.word	0x00030c28
        /*0964*/ 	.short	0x010a
        /*0966*/ 	.byte	0x3f
	.zero		1


	//   ....[47]....
        /*0968*/ 	.word	0x0000eb30
        /*096c*/ 	.word	0x00000003
        /*0970*/ 	.word	0x00030c40
        /*0974*/ 	.short	0x010a
        /*0976*/ 	.byte	0x3f
	.zero		1


	//   ....[48]....
        /*0978*/ 	.word	0x0000ec00
        /*097c*/ 	.word	0x00000007
        /*0980*/ 	.word	0x00000000
        /*0984*/ 	.short	0x010a
        /*0986*/ 	.byte	0x3f
	.zero		1


	//   ....[49]....
        /*0988*/ 	.word	0x0000ec50
        /*098c*/ 	.word	0x00000003
        /*0990*/ 	.word	0x00000000
        /*0994*/ 	.short	0x010a
        /*0996*/ 	.byte	0x3f
	.zero		1


	//   ....[50]....
        /*0998*/ 	.word	0x0000eca0
        /*099c*/ 	.word	0x00000005
        /*09a0*/ 	.word	0x00000000
        /*09a4*/ 	.short	0x010a
        /*09a6*/ 	.byte	0x3f
	.zero		1


	//----- nvinfo : EIATTR_NUM_MBARRIERS
	.align		4
.L_1784:
        /*09a8*/ 	.byte	0x03, 0x38
        /*09aa*/ 	.short	0x0009


	//----- nvinfo : EIATTR_EXIT_INSTR_OFFSETS
	.align		4
        /*09ac*/ 	.byte	0x04, 0x1c
        /*09ae*/ 	.short	(.L_1786 - .L_1785)


	//   ....[0]....
.L_1785:
        /*09b0*/ 	.word	0x0000e4b0


	//----- nvinfo : EIATTR_MAX_THREADS
	.align		4
.L_1786:
        /*09b4*/ 	.byte	0x04, 0x05
        /*09b6*/ 	.short	(.L_1788 - .L_1787)
.L_1787:
        /*09b8*/ 	.word	0x00000180
        /*09bc*/ 	.word	0x00000001
        /*09c0*/ 	.word	0x00000001


	//----- nvinfo : EIATTR_CRS_STACK_SIZE
	.align		4
.L_1788:
        /*09c4*/ 	.byte	0x04, 0x1e
        /*09c6*/ 	.short	(.L_1790 - .L_1789)
.L_1789:
        /*09c8*/ 	.word	0x00000000


	//----- nvinfo : EIATTR_CBANK_PARAM_SIZE
	.align		4
.L_1790:
        /*09cc*/ 	.byte	0x03, 0x19
        /*09ce*/ 	.short	0x0770


	//----- nvinfo : EIATTR_PARAM_CBANK
	.align		4
        /*09d0*/ 	.byte	0x04, 0x0a
        /*09d2*/ 	.short	(.L_1792 - .L_1791)
	.align		4
.L_1791:
        /*09d4*/ 	.word	index@(.nv.constant0._ZN7cutlass13device_kernelIN5flash11enable_sm90INS1_16FlashAttnBwdSm90INS1_25CollectiveMainloopBwdSm90ILi2ELi2ELi2EN4cute5tupleIJNS5_1CILi1EEES8_S8_EEENS6_IJNS7_ILi128EEESA_NS7_ILi64EEEEEENS_10bfloat16_tEfNS_4arch4Sm90ELb1ELb0ELb0ELb1ELb1ELb1ELb0ELb0ELi2ELi1ELi2ELi2ELb0EEENS1_24CollectiveEpilogueBwdGQAISC_fSF_Li256ELb1ELb1EEENS1_25SingleTileBwdLPTSchedulerILb1ELi128ELb1EEEEEEEEEvNT_6ParamsE)
        /*09d8*/ 	.short	0x0210
        /*09da*/ 	.short	0x0770


	//----- nvinfo : EIATTR_SW_WAR
	.align		4
.L_1792:
        /*09dc*/ 	.byte	0x04, 0x36
        /*09de*/ 	.short	(.L_1794 - .L_1793)
.L_1793:
        /*09e0*/ 	.word	0x00000008
.L_1794:


//--------------------- .nv.info._ZN7cutlass13device_kernelIN5flash22FlashAttnBwdPreprocessIN4cute5tupleIJNS3_1CILi128EEENS5_ILi64EEEEEENS_10bfloat16_tEfNS_4arch4Sm90ELb1ELb1EEEEEvNT_6ParamsE --------------------------
	.section	.nv.info._ZN7cutlass13device_kernelIN5flash22FlashAttnBwdPreprocessIN4cute5tupleIJNS3_1CILi128EEENS5_ILi64EEEEEENS_10bfloat16_tEfNS_4arch4Sm90ELb1ELb1EEEEEvNT_6ParamsE,"",@"SHT_CUDA_INFO"
	.sectionflags	@""
	.align	4


	//----- nvinfo : EIATTR_CUDA_API_VERSION
	.align		4
        /*0000*/ 	.byte	0x04, 0x37
        /*0002*/ 	.short	(.L_1796 - .L_1795)
.L_1795:
        /*0004*/ 	.word	0x00000082


	//----- nvinfo : EIATTR_KPARAM_INFO
	.align		4
.L_1796:
        /*0008*/ 	.byte	0x04, 0x17
        /*000a*/ 	.short	(.L_1798 - .L_1797)
.L_1797:
        /*000c*/ 	.word	0x00000000
        /*0010*/ 	.short	0x0000
        /*0012*/ 	.short	0x0000
        /*0014*/ 	.byte	0x00, 0xf0, 0xc1, 0x03


	//----- nvinfo : EIATTR_SPARSE_MMA_MASK
	.align		4
.L_1798:
        /*0018*/ 	.byte	0x03, 0x50
        /*001a*/ 	.short	0x0000


	//----- nvinfo : EIATTR_MAXREG_COUNT
	.align		4
        /*001c*/ 	.byte	0x03, 0x1b
        /*001e*/ 	.short	0x0080


	//----- nvinfo : EIATTR_MERCURY_ISA_VERSION
	.align		4
        /*0020*/ 	.byte	0x03, 0x5f
        /*0022*/ 	.short	0x0101


	//----- nvinfo : EIATTR_COOP_GROUP_MASK_REGIDS
	.align		4
        /*0024*/ 	.byte	0x04, 0x29
        /*0026*/ 	.short	(.L_1800 - .L_1799)


	//   ....[0]....
.L_1799:
        /*0028*/ 	.word	0xffffffff


	//   ....[1]....
        /*002c*/ 	.word	0xffffffff


	//   ....[2]....
        /*0030*/ 	.word	0xffffffff


	//   ....[3]....
        /*0034*/ 	.word	0xffffffff


	//   ....[4]....
        /*0038*/ 	.word	0xffffffff


	//   ....[5]....
        /*003c*/ 	.word	0xffffffff


	//   ....[6]....
        /*0040*/ 	.word	0xffffffff


	//   ....[7]....
        /*0044*/ 	.word	0xffffffff


	//   ....[8]....
        /*0048*/ 	.word	0xffffffff


	//   ....[9]....
        /*004c*/ 	.word	0xffffffff


	//   ....[10]....
        /*0050*/ 	.word	0xffffffff


	//   ....[11]....
        /*0054*/ 	.word	0xffffffff


	//----- nvinfo : EIATTR_COOP_GROUP_INSTR_OFFSETS
	.align		4
.L_1800:
        /*0058*/ 	.byte	0x04, 0x28
        /*005a*/ 	.short	(.L_1802 - .L_1801)


	//   ....[0]....
.L_1801:
        /*005c*/ 	.word	0x000013a0


	//   ....[1]....
        /*0060*/ 	.word	0x000013b0


	//   ....[2]....
        /*0064*/ 	.word	0x000013c0


	//   ....[3]....
        /*0068*/ 	.word	0x000013d0


	//   ....[4]....
        /*006c*/ 	.word	0x00001420


	//   ....[5]....
        /*0070*/ 	.word	0x00001430


	//   ....[6]....
        /*0074*/ 	.word	0x00001440


	//   ....[7]....
        /*0078*/ 	.word	0x00001450


	//   ....[8]....
        /*007c*/ 	.word	0x000014b0


	//   ....[9]....
        /*0080*/ 	.word	0x000014c0


	//   ....[10]....
        /*0084*/ 	.word	0x000014d0


	//   ....[11]....
        /*0088*/ 	.word	0x000014e0


	//----- nvinfo : EIATTR_EXIT_INSTR_OFFSETS
	.align		4
.L_1802:
        /*008c*/ 	.byte	0x04, 0x1c
        /*008e*/ 	.short	(.L_1804 - .L_1803)


	//   ....[0]....
.L_1803:
        /*0090*/ 	.word	0x000001c0


	//   ....[1]....
        /*0094*/ 	.word	0x00001b30


	//   ....[2]....
        /*0098*/ 	.word	0x00001bb0


	//----- nvinfo : EIATTR_MAX_THREADS
	.align		4
.L_1804:
        /*009c*/ 	.byte	0x04, 0x05
        /*009e*/ 	.short	(.L_1806 - .L_1805)
.L_1805:
        /*00a0*/ 	.word	0x00000100
        /*00a4*/ 	.word	0x00000001
        /*00a8*/ 	.word	0x00000001


	//----- nvinfo : EIATTR_CRS_STACK_SIZE
	.align		4
.L_1806:
        /*00ac*/ 	.byte	0x04, 0x1e
        /*00ae*/ 	.short	(.L_1808 - .L_1807)
.L_1807:
        /*00b0*/ 	.word	0x00000000


	//----- nvinfo : EIATTR_CBANK_PARAM_SIZE
	.align		4
.L_1808:
        /*00b4*/ 	.byte	0x03, 0x19
        /*00b6*/ 	.short	0x00f0


	//----- nvinfo : EIATTR_PARAM_CBANK
	.align		4
        /*00b8*/ 	.byte	0x04, 0x0a
        /*00ba*/ 	.short	(.L_1810 - .L_1809)
	.align		4
.L_1809:
        /*00bc*/ 	.word	index@(.nv.constant0._ZN7cutlass13device_kernelIN5flash22FlashAttnBwdPreprocessIN4cute5tupleIJNS3_1CILi128EEENS5_ILi64EEEEEENS_10bfloat16_tEfNS_4arch4Sm90ELb1ELb1EEEEEvNT_6ParamsE)
        /*00c0*/ 	.short	0x0210
        /*00c2*/ 	.short	0x00f0


	//----- nvinfo : EIATTR_SW_WAR
	.align		4
.L_1810:
        /*00c4*/ 	.byte	0x04, 0x36
        /*00c6*/ 	.short	(.L_1812 - .L_1811)
.L_1811:
        /*00c8*/ 	.word	0x00000008
.L_1812:


//--------------------- .nv.callgraph             --------------------------
	.section	.nv.callgraph,"",@"SHT_CUDA_CALLGRAPH"
	.align	4
	.sectionentsize	8
	.align		4
        /*0000*/ 	.word	0x00000000
	.align		4
        /*0004*/ 	.word	0xffffffff
	.align		4
        /*0008*/ 	.word	index@(_ZN7cutlass13device_kernelIN5flash11enable_sm90INS1_16FlashAttnBwdSm90INS1_25CollectiveMainloopBwdSm90ILi2ELi2ELi2EN4cute5tupleIJNS5_1CILi1EEES8_S8_EEENS6_IJNS7_ILi128EEESA_NS7_ILi64EEEEEENS_10bfloat16_tEfNS_4arch4Sm90ELb0ELb0ELb1ELb0ELb0ELb1ELb0ELb0ELi2ELi1ELi2ELi2ELb0EEENS1_21CollectiveEpilogueBwdISC_SD_SF_Li256ELb0ELb0ELi1EEENS1_19SingleTileSchedulerILb0ELb0ELb0ELi128EEEEEEEEEvNT_6ParamsE)
	.align		4
        /*000c*/ 	.word	index@(__assertfail)
	.align		4
        /*0010*/ 	.word	index@(_ZN7cutlass13device_kernelIN5flash11enable_sm90INS1_16FlashAttnBwdSm90INS1_25CollectiveMainloopBwdSm90ILi2ELi2ELi2EN4cute5tupleIJNS5_1CILi1EEES8_S8_EEENS6_IJNS7_ILi128EEESA_NS7_ILi64EEEEEENS_10bfloat16_tEfNS_4arch4Sm90ELb0ELb0ELb1ELb0ELb1ELb1ELb0ELb0ELi2ELi1ELi2ELi2ELb0EEENS1_21CollectiveEpilogueBwdISC_SD_SF_Li256ELb0ELb0ELi1EEENS1_19SingleTileSchedulerILb0ELb0ELb0ELi128EEEEEEEEEvNT_6ParamsE)
	.align		4
        /*0014*/ 	.word	index@(__assertfail)
	.align		4
        /*0018*/ 	.word	index@(_ZN7cutlass13device_kernelIN5flash11enable_sm90INS1_16FlashAttnBwdSm90INS1_25CollectiveMainloopBwdSm90ILi2ELi2ELi2EN4cute5tupleIJNS5_1CILi1EEES8_S8_EEENS6_IJNS7_ILi128EEESA_NS7_ILi64EEEEEENS_10bfloat16_tEfNS_4arch4Sm90ELb0ELb0ELb1ELb0ELb0ELb1ELb0ELb0ELi2ELi1ELi2ELi2ELb0EEENS1_24CollectiveEpilogueBwdGQAISC_fSF_Li256ELb0ELb0EEENS1_19SingleTileSchedulerILb0ELb0ELb0ELi128EEEEEEEEEvNT_6ParamsE)
	.align		4
        /*001c*/ 	.word	index@(__assertfail)
	.align		4
        /*0020*/ 	.word	index@(_ZN7cutlass13device_kernelIN5flash11enable_sm90INS1_16FlashAttnBwdSm90INS1_25CollectiveMainloopBwdSm90ILi2ELi2ELi2EN4cute5tupleIJNS5_1CILi1EEES8_S8_EEENS6_IJNS7_ILi128EEESA_NS7_ILi64EEEEEENS_10bfloat16_tEfNS_4arch4Sm90ELb0ELb0ELb1ELb0ELb1ELb1ELb0ELb0ELi2ELi1ELi2ELi2ELb0EEENS1_24CollectiveEpilogueBwdGQAISC_fSF_Li256ELb0ELb1EEENS1_19SingleTileSchedulerILb0ELb0ELb0ELi128EEEEEEEEEvNT_6ParamsE)
	.align		4
        /*0024*/ 	.word	index@(__assertfail)
	.align		4
        /*0028*/ 	.word	index@(_ZN7cutlass13device_kernelIN5flash11enable_sm90INS1_16FlashAttnBwdSm90INS1_25CollectiveMainloopBwdSm90ILi2ELi2ELi2EN4cute5tupleIJNS5_1CILi1EEES8_S8_EEENS6_IJNS7_ILi128EEESA_NS7_ILi64EEEEEENS_10bfloat16_tEfNS_4arch4Sm90ELb0ELb0ELb1ELb1ELb0ELb1ELb0ELb0ELi2ELi1ELi2ELi2ELb0EEENS1_21CollectiveEpilogueBwdISC_SD_SF_Li256ELb1ELb0ELi1EEENS1_19SingleTileSchedulerILb1ELb0ELb0ELi128EEEEEEEEEvNT_6ParamsE)
	.align		4
        /*002c*/ 	.word	index@(__assertfail)
	.align		4
        /*0030*/ 	.word	index@(_ZN7cutlass13device_kernelIN5flash11enable_sm90INS1_16FlashAttnBwdSm90INS1_25CollectiveMainloopBwdSm90ILi2ELi2ELi2EN4cute5tupleIJNS5_1CILi1EEES8_S8_EEENS6_IJNS7_ILi128EEESA_NS7_ILi64EEEEEENS_10bfloat16_tEfNS_4arch4Sm90ELb0ELb0ELb1ELb1ELb1ELb1ELb0ELb0ELi2ELi1ELi2ELi2ELb0EEENS1_21CollectiveEpilogueBwdISC_SD_SF_Li256ELb1ELb0ELi1EEENS1_19SingleTileSchedulerILb1ELb0ELb0ELi128EEEEEEEEEvNT_6ParamsE)
	.align		4
        /*0034*/ 	.word	index@(__assertfail)
	.align		4
        /*0038*/ 	.word	index@(_ZN7cutlass13device_kernelIN5flash11enable_sm90INS1_16FlashAttnBwdSm90INS1_25CollectiveMainloopBwdSm90ILi2ELi2ELi2EN4cute5tupleIJNS5_1CILi1EEES8_S8_EEENS6_IJNS7_ILi128EEESA_NS7_ILi64EEEEEENS_10bfloat16_tEfNS_4arch4Sm90ELb0ELb0ELb1ELb1ELb0ELb1ELb0ELb0ELi2ELi1ELi2ELi2ELb0EEENS1_24CollectiveEpilogueBwdGQAISC_fSF_Li256ELb1ELb0EEENS1_19SingleTileSchedulerILb1ELb0ELb0ELi128EEEEEEEEEvNT_6ParamsE)
	.align		4
        /*003c*/ 	.word	index@(__assertfail)
	.align		4
        /*0040*/ 	.word	index@(_ZN7cutlass13device_kernelIN5flash11enable_sm90INS1_16FlashAttnBwdSm90INS1_25CollectiveMainloopBwdSm90ILi2ELi2ELi2EN4cute5tupleIJNS5_1CILi1EEES8_S8_EEENS6_IJNS7_ILi128EEESA_NS7_ILi64EEEEEENS_10bfloat16_tEfNS_4arch4Sm90ELb0ELb0ELb1ELb1ELb1ELb1ELb0ELb0ELi2ELi1ELi2ELi2ELb0EEENS1_24CollectiveEpilogueBwdGQAISC_fSF_Li256ELb1ELb1EEENS1_19SingleTileSchedulerILb1ELb0ELb0ELi128EEEEEEEEEvNT_6ParamsE)
	.align		4
        /*0044*/ 	.word	index@(__assertfail)
	.align		4
        /*0048*/ 	.word	index@(_ZN7cutlass13device_kernelIN5flash11enable_sm90INS1_16FlashAttnBwdSm90INS1_25CollectiveMainloopBwdSm90ILi2ELi2ELi2EN4cute5tupleIJNS5_1CILi1EEES8_S8_EEENS6_IJNS7_ILi128EEESA_NS7_ILi64EEEEEENS_10bfloat16_tEfNS_4arch4Sm90ELb0ELb1ELb1ELb0ELb0ELb1ELb0ELb0ELi2ELi1ELi2ELi2ELb0EEENS1_21CollectiveEpilogueBwdISC_SD_SF_Li256ELb0ELb0ELi1EEENS1_19SingleTileSchedulerILb0ELb0ELb0ELi128EEEEEEEEEvNT_6ParamsE)
	.align		4
        /*004c*/ 	.word	index@(__assertfail)
	.align		4
        /*0050*/ 	.word	index@(_ZN7cutlass13device_kernelIN5flash11enable_sm90INS1_16FlashAttnBwdSm90INS1_25CollectiveMainloopBwdSm90ILi2ELi2ELi2EN4cute5tupleIJNS5_1CILi1EEES8_S8_EEENS6_IJNS7_ILi128EEESA_NS7_ILi64EEEEEENS_10bfloat16_tEfNS_4arch4Sm90ELb0ELb1ELb1ELb0ELb1ELb1ELb0ELb0ELi2ELi1ELi2ELi2ELb0EEENS1_21CollectiveEpilogueBwdISC_SD_SF_Li256ELb0ELb0ELi1EEENS1_19SingleTileSchedulerILb0ELb0ELb0ELi128EEEEEEEEEvNT_6ParamsE)
	.align		4
        /*0054*/ 	.word	index@(__assertfail)
	.align		4
        /*0058*/ 	.word	index@(_ZN7cutlass13device_kernelIN5flash11enable_sm90INS1_16FlashAttnBwdSm90INS1_25CollectiveMainloopBwdSm90ILi2ELi2ELi2EN4cute5tupleIJNS5_1CILi1EEES8_S8_EEENS6_IJNS7_ILi128EEESA_NS7_ILi64EEEEEENS_10bfloat16_tEfNS_4arch4Sm90ELb0ELb1ELb1ELb0ELb0ELb1ELb0ELb0ELi2ELi1ELi2ELi2ELb0EEENS1_24CollectiveEpilogueBwdGQAISC_fSF_Li256ELb0ELb0EEENS1_19SingleTileSchedulerILb0ELb0ELb0ELi128EEEEEEEEEvNT_6ParamsE)
	.align		4
        /*005c*/ 	.word	index@(__assertfail)
	.align		4
        /*0060*/ 	.word	index@(_ZN7cutlass13device_kernelIN5flash11enable_sm90INS1_16FlashAttnBwdSm90INS1_25CollectiveMainloopBwdSm90ILi2ELi2ELi2EN4cute5tupleIJNS5_1CILi1EEES8_S8_EEENS6_IJNS7_ILi128EEESA_NS7_ILi64EEEEEENS_10bfloat16_tEfNS_4arch4Sm90ELb0ELb1ELb1ELb0ELb1ELb1ELb0ELb0ELi2ELi1ELi2ELi2ELb0EEENS1_24CollectiveEpilogueBwdGQAISC_fSF_Li256ELb0ELb1EEENS1_19SingleTileSchedulerILb0ELb0ELb0ELi128EEEEEEEEEvNT_6ParamsE)
	.align		4
        /*0064*/ 	.word	index@(__assertfail)
	.align		4
        /*0068*/ 	.word	index@(_ZN7cutlass13device_kernelIN5flash11enable_sm90INS1_16FlashAttnBwdSm90INS1_25CollectiveMainloopBwdSm90ILi2ELi2ELi2EN4cute5tupleIJNS5_1CILi1EEES8_S8_EEENS6_IJNS7_ILi128EEESA_NS7_ILi64EEEEEENS_10bfloat16_tEfNS_4arch4Sm90ELb0ELb1ELb1ELb1ELb0ELb1ELb0ELb0ELi2ELi1ELi2ELi2ELb0EEENS1_21CollectiveEpilogueBwdISC_SD_SF_Li256ELb1ELb0ELi1EEENS1_19SingleTileSchedulerILb1ELb0ELb0ELi128EEEEEEEEEvNT_6ParamsE)
	.align		4
        /*006c*/ 	.word	index@(__assertfail)
	.align		4
        /*0070*/ 	.word	index@(_ZN7cutlass13device_kernelIN5flash11enable_sm90INS1_16FlashAttnBwdSm90INS1_25CollectiveMainloopBwdSm90ILi2ELi2ELi2EN4cute5tupleIJNS5_1CILi1EEES8_S8_EEENS6_IJNS7_ILi128EEESA_NS7_ILi64EEEEEENS_10bfloat16_tEfNS_4arch4Sm90ELb0ELb1ELb1ELb1ELb1ELb1ELb0ELb0ELi2ELi1ELi2ELi2ELb0EEENS1_21CollectiveEpilogueBwdISC_SD_SF_Li256ELb1ELb0ELi1EEENS1_19SingleTileSchedulerILb1ELb0ELb0ELi128EEEEEEEEEvNT_6ParamsE)
	.align		4
        /*0074*/ 	.word	index@(__assertfail)
	.align		4
        /*0078*/ 	.word	index@(_ZN7cutlass13device_kernelIN5flash11enable_sm90INS1_16FlashAttnBwdSm90INS1_25CollectiveMainloopBwdSm90ILi2ELi2ELi2EN4cute5tupleIJNS5_1CILi1EEES8_S8_EEENS6_IJNS7_ILi128EEESA_NS7_ILi64EEEEEENS_10bfloat16_tEfNS_4arch4Sm90ELb0ELb1ELb1ELb1ELb0ELb1ELb0ELb0ELi2ELi1ELi2ELi2ELb0EEENS1_24CollectiveEpilogueBwdGQAISC_fSF_Li256ELb1ELb0EEENS1_19SingleTileSchedulerILb1ELb0ELb0ELi128EEEEEEEEEvNT_6ParamsE)
	.align		4
        /*007c*/ 	.word	index@(__assertfail)
	.align		4
        /*0080*/ 	.word	index@(_ZN7cutlass13device_kernelIN5flash11enable_sm90INS1_16FlashAttnBwdSm90INS1_25CollectiveMainloopBwdSm90ILi2ELi2ELi2EN4cute5tupleIJNS5_1CILi1EEES8_S8_EEENS6_IJNS7_ILi128EEESA_NS7_ILi64EEEEEENS_10bfloat16_tEfNS_4arch4Sm90ELb0ELb1ELb1ELb1ELb1ELb1ELb0ELb0ELi2ELi1ELi2ELi2ELb0EEENS1_24CollectiveEpilogueBwdGQAISC_fSF_Li256ELb1ELb1EEENS1_19SingleTileSchedulerILb1ELb0ELb0ELi128EEEEEEEEEvNT_6ParamsE)
	.align		4
        /*0084*/ 	.word	index@(__assertfail)
	.align		4
        /*0088*/ 	.word	index@(_ZN7cutlass13device_kernelIN5flash11enable_sm90INS1_16FlashAttnBwdSm90INS1_25CollectiveMainloopBwdSm90ILi2ELi2ELi2EN4cute5tupleIJNS5_1CILi1EEES8_S8_EEENS6_IJNS7_ILi96EEENS7_ILi128EEENS7_ILi64EEEEEENS_10bfloat16_tEfNS_4arch4Sm90ELb1ELb0ELb1ELb0ELb0ELb1ELb0ELb1ELi2ELi1ELi2ELi2ELb0EEENS1_21CollectiveEpilogueBwdISD_SE_SG_Li256ELb0ELb0ELi1EEENS1_25SingleTileBwdLPTSchedulerILb0ELi128ELb0EEEEEEEEEvNT_6ParamsE)
	.align		4
        /*008c*/ 	.word	index@(__assertfail)
	.align		4
        /*0090*/ 	.word	index@(_ZN7cutlass13device_kernelIN5flash11enable_sm90INS1_16FlashAttnBwdSm90INS1_25CollectiveMainloopBwdSm90ILi2ELi2ELi2EN4cute5tupleIJNS5_1CILi1EEES8_S8_EEENS6_IJNS7_ILi96EEENS7_ILi128EEENS7_ILi64EEEEEENS_10bfloat16_tEfNS_4arch4Sm90ELb1ELb0ELb1ELb0ELb1ELb1ELb0ELb1ELi2ELi1ELi2ELi2ELb0EEENS1_21CollectiveEpilogueBwdISD_SE_SG_Li256ELb0ELb0ELi1EEENS1_25SingleTileBwdLPTSchedulerILb0ELi128ELb1EEEEEEEEEvNT_6ParamsE)
	.align		4
        /*0094*/ 	.word	index@(__assertfail)
	.align		4
        /*0098*/ 	.word	index@(_ZN7cutlass13device_kernelIN5flash11enable_sm90INS1_16FlashAttnBwdSm90INS1_25CollectiveMainloopBwdSm90ILi2ELi2ELi2EN4cute5tupleIJNS5_1CILi1EEES8_S8_EEENS6_IJNS7_ILi96EEENS7_ILi128EEENS7_ILi64EEEEEENS_10bfloat16_tEfNS_4arch4Sm90ELb1ELb0ELb1ELb0ELb0ELb1ELb0ELb1ELi2ELi1ELi2ELi2ELb0EEENS1_24CollectiveEpilogueBwdGQAISD_fSG_Li256ELb0ELb0EEENS1_25SingleTileBwdLPTSchedulerILb0ELi128ELb0EEEEEEEEEvNT_6ParamsE)
	.align		4
        /*009c*/ 	.word	index@(__assertfail)
	.align		4
        /*00a0*/ 	.word	index@(_ZN7cutlass13device_kernelIN5flash11enable_sm90INS1_16FlashAttnBwdSm90INS1_25CollectiveMainloopBwdSm90ILi2ELi2ELi2EN4cute5tupleIJNS5_1CILi1EEES8_S8_EEENS6_IJNS7_ILi96EEENS7_ILi128EEENS7_ILi64EEEEEENS_10bfloat16_tEfNS_4arch4Sm90ELb1ELb0ELb1ELb0ELb1ELb1ELb0ELb1ELi2ELi1ELi2ELi2ELb0EEENS1_24CollectiveEpilogueBwdGQAISD_fSG_Li256ELb0ELb1EEENS1_25SingleTileBwdLPTSchedulerILb0ELi128ELb1EEEEEEEEEvNT_6ParamsE)
	.align		4
        /*00a4*/ 	.word	index@(__assertfail)
	.align		4
        /*00a8*/ 	.word	index@(_ZN7cutlass13device_kernelIN5flash11enable_sm90INS1_16FlashAttnBwdSm90INS1_25CollectiveMainloopBwdSm90ILi2ELi2ELi2EN4cute5tupleIJNS5_1CILi1EEES8_S8_EEENS6_IJNS7_ILi96EEENS7_ILi128EEENS7_ILi64EEEEEENS_10bfloat16_tEfNS_4arch4Sm90ELb1ELb0ELb1ELb1ELb0ELb1ELb0ELb1ELi2ELi1ELi2ELi2ELb0EEENS1_21CollectiveEpilogueBwdISD_SE_SG_Li256ELb1ELb0ELi1EEENS1_25SingleTileBwdLPTSchedulerILb1ELi128ELb0EEEEEEEEEvNT_6ParamsE)
	.align		4
        /*00ac*/ 	.word	index@(__assertfail)
	.align		4
        /*00b0*/ 	.word	index@(_ZN7cutlass13device_kernelIN5flash11enable_sm90INS1_16FlashAttnBwdSm90INS1_25CollectiveMainloopBwdSm90ILi2ELi2ELi2EN4cute5tupleIJNS5_1CILi1EEES8_S8_EEENS6_IJNS7_ILi96EEENS7_ILi128EEENS7_ILi64EEEEEENS_10bfloat16_tEfNS_4arch4Sm90ELb1ELb0ELb1ELb1ELb1ELb1ELb0ELb1ELi2ELi1ELi2ELi2ELb0EEENS1_21CollectiveEpilogueBwdISD_SE_SG_Li256ELb1ELb0ELi1EEENS1_25SingleTileBwdLPTSchedulerILb1ELi128ELb1EEEEEEEEEvNT_6ParamsE)
	.align		4
        /*00b4*/ 	.word	index@(__assertfail)
	.align		4
        /*00b8*/ 	.word	index@(_ZN7cutlass13device_kernelIN5flash11enable_sm90INS1_16FlashAttnBwdSm90INS1_25CollectiveMainloopBwdSm90ILi2ELi2ELi2EN4cute5tupleIJNS5_1CILi1EEES8_S8_EEENS6_IJNS7_ILi96EEENS7_ILi128EEENS7_ILi64EEEEEENS_10bfloat16_tEfNS_4arch4Sm90ELb1ELb0ELb1ELb1ELb0ELb1ELb0ELb1ELi2ELi1ELi2ELi2ELb0EEENS1_24CollectiveEpilogueBwdGQAISD_fSG_Li256ELb1ELb0EEENS1_25SingleTileBwdLPTSchedulerILb1ELi128ELb0EEEEEEEEEvNT_6ParamsE)
	.align		4
        /*00bc*/ 	.word	index@(__assertfail)
	.align		4
        /*00c0*/ 	.word	index@(_ZN7cutlass13device_kernelIN5flash11enable_sm90INS1_16FlashAttnBwdSm90INS1_25CollectiveMainloopBwdSm90ILi2ELi2ELi2EN4cute5tupleIJNS5_1CILi1EEES8_S8_EEENS6_IJNS7_ILi96EEENS7_ILi128EEENS7_ILi64EEEEEENS_10bfloat16_tEfNS_4arch4Sm90ELb1ELb0ELb1ELb1ELb1ELb1ELb0ELb1ELi2ELi1ELi2ELi2ELb0EEENS1_24CollectiveEpilogueBwdGQAISD_fSG_Li256ELb1ELb1EEENS1_25SingleTileBwdLPTSchedulerILb1ELi128ELb1EEEEEEEEEvNT_6ParamsE)
	.align		4
        /*00c4*/ 	.word	index@(__assertfail)
	.align		4
        /*00c8*/ 	.word	index@(_ZN7cutlass13device_kernelIN5flash11enable_sm90INS1_16FlashAttnBwdSm90INS1_25CollectiveMainloopBwdSm90ILi2ELi2ELi2EN4cute5tupleIJNS5_1CILi1EEES8_S8_EEENS6_IJNS7_ILi128EEESA_NS7_ILi64EEEEEENS_10bfloat16_tEfNS_4arch4Sm90ELb0ELb0ELb0ELb0ELb0ELb1ELb0ELb0ELi2ELi1ELi2ELi2ELb0EEENS1_21CollectiveEpilogueBwdISC_SD_SF_Li256ELb0ELb0ELi1EEENS1_19SingleTileSchedulerILb0ELb0ELb0ELi128EEEEEEEEEvNT_6ParamsE)
	.align		4
        /*00cc*/ 	.word	index@(__assertfail)
	.align		4
        /*00d0*/ 	.word	index@(_ZN7cutlass13device_kernelIN5flash11enable_sm90INS1_16FlashAttnBwdSm90INS1_25CollectiveMainloopBwdSm90ILi2ELi2ELi2EN4cute5tupleIJNS5_1CILi1EEES8_S8_EEENS6_IJNS7_ILi128EEESA_NS7_ILi64EEEEEENS_10bfloat16_tEfNS_4arch4Sm90ELb0ELb0ELb0ELb0ELb1ELb1ELb0ELb0ELi2ELi1ELi2ELi2ELb0EEENS1_21CollectiveEpilogueBwdISC_SD_SF_Li256ELb0ELb0ELi1EEENS1_19SingleTileSchedulerILb0ELb0ELb0ELi128EEEEEEEEEvNT_6ParamsE)
	.align		4
        /*00d4*/ 	.word	index@(__assertfail)
	.align		4
        /*00d8*/ 	.word	index@(_ZN7cutlass13device_kernelIN5flash11enable_sm90INS1_16FlashAttnBwdSm90INS1_25CollectiveMainloopBwdSm90ILi2ELi2ELi2EN4cute5tupleIJNS5_1CILi1EEES8_S8_EEENS6_IJNS7_ILi128EEESA_NS7_ILi64EEEEEENS_10bfloat16_tEfNS_4arch4Sm90ELb0ELb0ELb0ELb0ELb0ELb1ELb0ELb0ELi2ELi1ELi2ELi2ELb0EEENS1_24CollectiveEpilogueBwdGQAISC_fSF_Li256ELb0ELb0EEENS1_19SingleTileSchedulerILb0ELb0ELb0ELi128EEEEEEEEEvNT_6ParamsE)
	.align		4
        /*00dc*/ 	.word	index@(__assertfail)
	.align		4
        /*00e0*/ 	.word	index@(_ZN7cutlass13device_kernelIN5flash11enable_sm90INS1_16FlashAttnBwdSm90INS1_25CollectiveMainloopBwdSm90ILi2ELi2ELi2EN4cute5tupleIJNS5_1CILi1EEES8_S8_EEENS6_IJNS7_ILi128EEESA_NS7_ILi64EEEEEENS_10bfloat16_tEfNS_4arch4Sm90ELb0ELb0ELb0ELb0ELb1ELb1ELb0ELb0ELi2ELi1ELi2ELi2ELb0EEENS1_24CollectiveEpilogueBwdGQAISC_fSF_Li256ELb0ELb1EEENS1_19SingleTileSchedulerILb0ELb0ELb0ELi128EEEEEEEEEvNT_6ParamsE)
	.align		4
        /*00e4*/ 	.word	index@(__assertfail)
	.align		4
        /*00e8*/ 	.word	index@(_ZN7cutlass13device_kernelIN5flash11enable_sm90INS1_16FlashAttnBwdSm90INS1_25CollectiveMainloopBwdSm90ILi2ELi2ELi2EN4cute5tupleIJNS5_1CILi1EEES8_S8_EEENS6_IJNS7_ILi128EEESA_NS7_ILi64EEEEEENS_10bfloat16_tEfNS_4arch4Sm90ELb0ELb0ELb0ELb1ELb0ELb1ELb0ELb0ELi2ELi1ELi2ELi2ELb0EEENS1_21CollectiveEpilogueBwdISC_SD_SF_Li256ELb1ELb0ELi1EEENS1_19SingleTileSchedulerILb1ELb0ELb0ELi128EEEEEEEEEvNT_6ParamsE)
	.align		4
        /*00ec*/ 	.word	index@(__assertfail)
	.align		4
        /*00f0*/ 	.word	index@(_ZN7cutlass13device_kernelIN5flash11enable_sm90INS1_16FlashAttnBwdSm90INS1_25CollectiveMainloopBwdSm90ILi2ELi2ELi2EN4cute5tupleIJNS5_1CILi1EEES8_S8_EEENS6_IJNS7_ILi128EEESA_NS7_ILi64EEEEEENS_10bfloat16_tEfNS_4arch4Sm90ELb0ELb0ELb0ELb1ELb1ELb1ELb0ELb0ELi2ELi1ELi2ELi2ELb0EEENS1_21CollectiveEpilogueBwdISC_SD_SF_Li256ELb1ELb0ELi1EEENS1_19SingleTileSchedulerILb1ELb0ELb0ELi128EEEEEEEEEvNT_6ParamsE)
	.align		4
        /*00f4*/ 	.word	index@(__assertfail)
	.align		4
        /*00f8*/ 	.word	index@(_ZN7cutlass13device_kernelIN5flash11enable_sm90INS1_16FlashAttnBwdSm90INS1_25CollectiveMainloopBwdSm90ILi2ELi2ELi2EN4cute5tupleIJNS5_1CILi1EEES8_S8_EEENS6_IJNS7_ILi128EEESA_NS7_ILi64EEEEEENS_10bfloat16_tEfNS_4arch4Sm90ELb0ELb0ELb0ELb1ELb0ELb1ELb0ELb0ELi2ELi1ELi2ELi2ELb0EEENS1_24CollectiveEpilogueBwdGQAISC_fSF_Li256ELb1ELb0EEENS1_19SingleTileSchedulerILb1ELb0ELb0ELi128EEEEEEEEEvNT_6ParamsE)
	.align		4
        /*00fc*/ 	.word	index@(__assertfail)
	.align		4
        /*0100*/ 	.word	index@(_ZN7cutlass13device_kernelIN5flash11enable_sm90INS1_16FlashAttnBwdSm90INS1_25CollectiveMainloopBwdSm90ILi2ELi2ELi2EN4cute5tupleIJNS5_1CILi1EEES8_S8_EEENS6_IJNS7_ILi128EEESA_NS7_ILi64EEEEEENS_10bfloat16_tEfNS_4arch4Sm90ELb0ELb0ELb0ELb1ELb1ELb1ELb0ELb0ELi2ELi1ELi2ELi2ELb0EEENS1_24CollectiveEpilogueBwdGQAISC_fSF_Li256ELb1ELb1EEENS1_19SingleTileSchedulerILb1ELb0ELb0ELi128EEEEEEEEEvNT_6ParamsE)
	.align		4
        /*0104*/ 	.word	index@(__assertfail)
	.align		4
        /*0108*/ 	.word	index@(_ZN7cutlass13device_kernelIN5flash11enable_sm90INS1_16FlashAttnBwdSm90INS1_25CollectiveMainloopBwdSm90ILi2ELi2ELi2EN4cute5tupleIJNS5_1CILi1EEES8_S8_EEENS6_IJNS7_ILi128EEESA_NS7_ILi64EEEEEENS_10bfloat16_tEfNS_4arch4Sm90ELb0ELb1ELb0ELb0ELb0ELb1ELb0ELb0ELi2ELi1ELi2ELi2ELb0EEENS1_21CollectiveEpilogueBwdISC_SD_SF_Li256ELb0ELb0ELi1EEENS1_19SingleTileSchedulerILb0ELb0ELb0ELi128EEEEEEEEEvNT_6ParamsE)
	.align		4
        /*010c*/ 	.word	index@(__assertfail)
	.align		4
        /*0110*/ 	.word	index@(_ZN7cutlass13device_kernelIN5flash11enable_sm90INS1_16FlashAttnBwdSm90INS1_25CollectiveMainloopBwdSm90ILi2ELi2ELi2EN4cute5tupleIJNS5_1CILi1EEES8_S8_EEENS6_IJNS7_ILi128EEESA_NS7_ILi64EEEEEENS_10bfloat16_tEfNS_4arch4Sm90ELb0ELb1ELb0ELb0ELb1ELb1ELb0ELb0ELi2ELi1ELi2ELi2ELb0EEENS1_21CollectiveEpilogueBwdISC_SD_SF_Li256ELb0ELb0ELi1EEENS1_19SingleTileSchedulerILb0ELb0ELb0ELi128EEEEEEEEEvNT_6ParamsE)
	.align		4
        /*0114*/ 	.word	index@(__assertfail)
	.align		4
        /*0118*/ 	.word	index@(_ZN7cutlass13device_kernelIN5flash11enable_sm90INS1_16FlashAttnBwdSm90INS1_25CollectiveMainloopBwdSm90ILi2ELi2ELi2EN4cute5tupleIJNS5_1CILi1EEES8_S8_EEENS6_IJNS7_ILi128EEESA_NS7_ILi64EEEEEENS_10bfloat16_tEfNS_4arch4Sm90ELb0ELb1ELb0ELb0ELb0ELb1ELb0ELb0ELi2ELi1ELi2ELi2ELb0EEENS1_24CollectiveEpilogueBwdGQAISC_fSF_Li256ELb0ELb0EEENS1_19SingleTileSchedulerILb0ELb0ELb0ELi128EEEEEEEEEvNT_6ParamsE)
	.align		4
        /*011c*/ 	.word	index@(__assertfail)
	.align		4
        /*0120*/ 	.word	index@(_ZN7cutlass13device_kernelIN5flash11enable_sm90INS1_16FlashAttnBwdSm90INS1_25CollectiveMainloopBwdSm90ILi2ELi2ELi2EN4cute5tupleIJNS5_1CILi1EEES8_S8_EEENS6_IJNS7_ILi128EEESA_NS7_ILi64EEEEEENS_10bfloat16_tEfNS_4arch4Sm90ELb0ELb1ELb0ELb0ELb1ELb1ELb0ELb0ELi2ELi1ELi2ELi2ELb0EEENS1_24CollectiveEpilogueBwdGQAISC_fSF_Li256ELb0ELb1EEENS1_19SingleTileSchedulerILb0ELb0ELb0ELi128EEEEEEEEEvNT_6ParamsE)
	.align		4
        /*0124*/ 	.word	index@(__assertfail)
	.align		4
        /*0128*/ 	.word	index@(_ZN7cutlass13device_kernelIN5flash11enable_sm90INS1_16FlashAttnBwdSm90INS1_25CollectiveMainloopBwdSm90ILi2ELi2ELi2EN4cute5tupleIJNS5_1CILi1EEES8_S8_EEENS6_IJNS7_ILi128EEESA_NS7_ILi64EEEEEENS_10bfloat16_tEfNS_4arch4Sm90ELb0ELb1ELb0ELb1ELb0ELb1ELb0ELb0ELi2ELi1ELi2ELi2ELb0EEENS1_21CollectiveEpilogueBwdISC_SD_SF_Li256ELb1ELb0ELi1EEENS1_19SingleTileSchedulerILb1ELb0ELb0ELi128EEEEEEEEEvNT_6ParamsE)
	.align		4
        /*012c*/ 	.word	index@(__assertfail)
	.align		4
        /*0130*/ 	.word	index@(_ZN7cutlass13device_kernelIN5flash11enable_sm90INS1_16FlashAttnBwdSm90INS1_25CollectiveMainloopBwdSm90ILi2ELi2ELi2EN4cute5tupleIJNS5_1CILi1EEES8_S8_EEENS6_IJNS7_ILi128EEESA_NS7_ILi64EEEEEENS_10bfloat16_tEfNS_4arch4Sm90ELb0ELb1ELb0ELb1ELb1ELb1ELb0ELb0ELi2ELi1ELi2ELi2ELb0EEENS1_21CollectiveEpilogueBwdISC_SD_SF_Li256ELb1ELb0ELi1EEENS1_19SingleTileSchedulerILb1ELb0ELb0ELi128EEEEEEEEEvNT_6ParamsE)
	.align		4
        /*0134*/ 	.word	index@(__assertfail)
	.align		4
        /*0138*/ 	.word	index@(_ZN7cutlass13device_kernelIN5flash11enable_sm90INS1_16FlashAttnBwdSm90INS1_25CollectiveMainloopBwdSm90ILi2ELi2ELi2EN4cute5tupleIJNS5_1CILi1EEES8_S8_EEENS6_IJNS7_ILi128EEESA_NS7_ILi64EEEEEENS_10bfloat16_tEfNS_4arch4Sm90ELb0ELb1ELb0ELb1ELb0ELb1ELb0ELb0ELi2ELi1ELi2ELi2ELb0EEENS1_24CollectiveEpilogueBwdGQAISC_fSF_Li256ELb1ELb0EEENS1_19SingleTileSchedulerILb1ELb0ELb0ELi128EEEEEEEEEvNT_6ParamsE)
	.align		4
        /*013c*/ 	.word	index@(__assertfail)
	.align		4
        /*0140*/ 	.word	index@(_ZN7cutlass13device_kernelIN5flash11enable_sm90INS1_16FlashAttnBwdSm90INS1_25CollectiveMainloopBwdSm90ILi2ELi2ELi2EN4cute5tupleIJNS5_1CILi1EEES8_S8_EEENS6_IJNS7_ILi128EEESA_NS7_ILi64EEEEEENS_10bfloat16_tEfNS_4arch4Sm90ELb0ELb1ELb0ELb1ELb1ELb1ELb0ELb0ELi2ELi1ELi2ELi2ELb0EEENS1_24CollectiveEpilogueBwdGQAISC_fSF_Li256ELb1ELb1EEENS1_19SingleTileSchedulerILb1ELb0ELb0ELi128EEEEEEEEEvNT_6ParamsE)
	.align		4
        /*0144*/ 	.word	index@(__assertfail)
	.align		4
        /*0148*/ 	.word	index@(_ZN7cutlass13device_kernelIN5flash11enable_sm90INS1_16FlashAttnBwdSm90INS1_25CollectiveMainloopBwdSm90ILi2ELi2ELi2EN4cute5tupleIJNS5_1CILi1EEES8_S8_EEENS6_IJNS7_ILi128EEESA_NS7_ILi64EEEEEENS_10bfloat16_tEfNS_4arch4Sm90ELb1ELb0ELb0ELb0ELb0ELb1ELb0ELb0ELi2ELi1ELi2ELi2ELb0EEENS1_21CollectiveEpilogueBwdISC_SD_SF_Li256ELb0ELb0ELi1EEENS1_25SingleTileBwdLPTSchedulerILb0ELi128ELb0EEEEEEEEEvNT_6ParamsE)
	.align		4
        /*014c*/ 	.word	index@(__assertfail)
	.align		4
        /*0150*/ 	.word	index@(_ZN7cutlass13device_kernelIN5flash11enable_sm90INS1_16FlashAttnBwdSm90INS1_25CollectiveMainloopBwdSm90ILi2ELi2ELi2EN4cute5tupleIJNS5_1CILi1EEES8_S8_EEENS6_IJNS7_ILi128EEESA_NS7_ILi64EEEEEENS_10bfloat16_tEfNS_4arch4Sm90ELb1ELb0ELb0ELb0ELb1ELb1ELb0ELb0ELi2ELi1ELi2ELi2ELb0EEENS1_21CollectiveEpilogueBwdISC_SD_SF_Li256ELb0ELb0ELi1EEENS1_25SingleTileBwdLPTSchedulerILb0ELi128ELb1EEEEEEEEEvNT_6ParamsE)
	.align		4
        /*0154*/ 	.word	index@(__assertfail)
	.align		4
        /*0158*/ 	.word	index@(_ZN7cutlass13device_kernelIN5flash11enable_sm90INS1_16FlashAttnBwdSm90INS1_25CollectiveMainloopBwdSm90ILi2ELi2ELi2EN4cute5tupleIJNS5_1CILi1EEES8_S8_EEENS6_IJNS7_ILi128EEESA_NS7_ILi64EEEEEENS_10bfloat16_tEfNS_4arch4Sm90ELb1ELb0ELb0ELb0ELb0ELb1ELb0ELb0ELi2ELi1ELi2ELi2ELb0EEENS1_24CollectiveEpilogueBwdGQAISC_fSF_Li256ELb0ELb0EEENS1_25SingleTileBwdLPTSchedulerILb0ELi128ELb0EEEEEEEEEvNT_6ParamsE)
	.align		4
        /*015c*/ 	.word	index@(__assertfail)
	.align		4
        /*0160*/ 	.word	index@(_ZN7cutlass13device_kernelIN5flash11enable_sm90INS1_16FlashAttnBwdSm90INS1_25CollectiveMainloopBwdSm90ILi2ELi2ELi2EN4cute5tupleIJNS5_1CILi1EEES8_S8_EEENS6_IJNS7_ILi128EEESA_NS7_ILi64EEEEEENS_10bfloat16_tEfNS_4arch4Sm90ELb1ELb0ELb0ELb0ELb1ELb1ELb0ELb0ELi2ELi1ELi2ELi2ELb0EEENS1_24CollectiveEpilogueBwdGQAISC_fSF_Li256ELb0ELb1EEENS1_25SingleTileBwdLPTSchedulerILb0ELi128ELb1EEEEEEEEEvNT_6ParamsE)
	.align		4
        /*0164*/ 	.word	index@(__assertfail)
	.align		4
        /*0168*/ 	.word	index@(_ZN7cutlass13device_kernelIN5flash11enable_sm90INS1_16FlashAttnBwdSm90INS1_25CollectiveMainloopBwdSm90ILi2ELi2ELi2EN4cute5tupleIJNS5_1CILi1EEES8_S8_EEENS6_IJNS7_ILi128EEESA_NS7_ILi64EEEEEENS_10bfloat16_tEfNS_4arch4Sm90ELb1ELb0ELb0ELb1ELb0ELb1ELb0ELb0ELi2ELi1ELi2ELi2ELb0EEENS1_21CollectiveEpilogueBwdISC_SD_SF_Li256ELb1ELb0ELi1EEENS1_25SingleTileBwdLPTSchedulerILb1ELi128ELb0EEEEEEEEEvNT_6ParamsE)
	.align		4
        /*016c*/ 	.word	index@(__assertfail)
	.align		4
        /*0170*/ 	.word	index@(_ZN7cutlass13device_kernelIN5flash11enable_sm90INS1_16FlashAttnBwdSm90INS1_25CollectiveMainloopBwdSm90ILi2ELi2ELi2EN4cute5tupleIJNS5_1CILi1EEES8_S8_EEENS6_IJNS7_ILi128EEESA_NS7_ILi64EEEEEENS_10bfloat16_tEfNS_4arch4Sm90ELb1ELb0ELb0ELb1ELb1ELb1ELb0ELb0ELi2ELi1ELi2ELi2ELb0EEENS1_21CollectiveEpilogueBwdISC_SD_SF_Li256ELb1ELb0ELi1EEENS1_25SingleTileBwdLPTSchedulerILb1ELi128ELb1EEEEEEEEEvNT_6ParamsE)
	.align		4
        /*0174*/ 	.word	index@(__assertfail)
	.align		4
        /*0178*/ 	.word	index@(_ZN7cutlass13device_kernelIN5flash11enable_sm90INS1_16FlashAttnBwdSm90INS1_25CollectiveMainloopBwdSm90ILi2ELi2ELi2EN4cute5tupleIJNS5_1CILi1EEES8_S8_EEENS6_IJNS7_ILi128EEESA_NS7_ILi64EEEEEENS_10bfloat16_tEfNS_4arch4Sm90ELb1ELb0ELb0ELb1ELb0ELb1ELb0ELb0ELi2ELi1ELi2ELi2ELb0EEENS1_24CollectiveEpilogueBwdGQAISC_fSF_Li256ELb1ELb0EEENS1_25SingleTileBwdLPTSchedulerILb1ELi128ELb0EEEEEEEEEvNT_6ParamsE)
	.align		4
        /*017c*/ 	.word	index@(__assertfail)
	.align		4
        /*0180*/ 	.word	index@(_ZN7cutlass13device_kernelIN5flash11enable_sm90INS1_16FlashAttnBwdSm90INS1_25CollectiveMainloopBwdSm90ILi2ELi2ELi2EN4cute5tupleIJNS5_1CILi1EEES8_S8_EEENS6_IJNS7_ILi128EEESA_NS7_ILi64EEEEEENS_10bfloat16_tEfNS_4arch4Sm90ELb1ELb0ELb0ELb1ELb1ELb1ELb0ELb0ELi2ELi1ELi2ELi2ELb0EEENS1_24CollectiveEpilogueBwdGQAISC_fSF_Li256ELb1ELb1EEENS1_25SingleTileBwdLPTSchedulerILb1ELi128ELb1EEEEEEEEEvNT_6ParamsE)
	.align		4
        /*0184*/ 	.word	index@(__assertfail)
	.align		4
        /*0188*/ 	.word	0x00000000
	.align		4
        /*018c*/ 	.word	0xfffffffe
	.align		4
        /*0190*/ 	.word	0x00000000
	.align		4
        /*0194*/ 	.word	0xfffffffd
	.align		4
        /*0198*/ 	.word	0x00000000
	.align		4
        /*019c*/ 	.word	0xfffffffc


//--------------------- .nv.constant4             --------------------------
	.section	.nv.constant4,"a",@progbits
	.align	8
	.align		8
.nv.constant4:
        /*0000*/ 	.dword	__assertfail
	.align		8
        /*0008*/ 	.dword	__unnamed_1
	.align		8
        /*0010*/ 	.dword	__unnamed_2
	.align		8
        /*0018*/ 	.dword	__unnamed_3
	.align		8
        /*0020*/ 	.dword	__unnamed_4
	.align		8
        /*0028*/ 	.dword	__unnamed_5
	.align		8
        /*0030*/ 	.dword	__unnamed_6
	.align		8
        /*0038*/ 	.dword	_ZN76_INTERNAL_322bdddb_40_flash_bwd_hdim64_bf16_softcapall_sm90_cu_f3e6f9ee_28354cuda3std3__45__cpo5beginE
	.align		8
        /*0040*/ 	.dword	_ZN76_INTERNAL_322bdddb_40_flash_bwd_hdim64_bf16_softcapall_sm90_cu_f3e6f9ee_28354cuda3std3__45__cpo3endE
	.align		8
        /*0048*/ 	.dword	_ZN76_INTERNAL_322bdddb_40_flash_bwd_hdim64_bf16_softcapall_sm90_cu_f3e6f9ee_28354cuda3std3__45__cpo6cbeginE
	.align		8
        /*0050*/ 	.dword	_ZN76_INTERNAL_322bdddb_40_flash_bwd_hdim64_bf16_softcapall_sm90_cu_f3e6f9ee_28354cuda3std3__45__cpo4cendE
	.align		8
        /*0058*/ 	.dword	_ZN76_INTERNAL_322bdddb_40_flash_bwd_hdim64_bf16_softcapall_sm90_cu_f3e6f9ee_28354cuda3std3__478_GLOBAL__N__322bdddb_40_flash_bwd_hdim64_bf16_softcapall_sm90_cu_f3e6f9ee_28356ignoreE
	.align		8
        /*0060*/ 	.dword	_ZN76_INTERNAL_322bdddb_40_flash_bwd_hdim64_bf16_softcapall_sm90_cu_f3e6f9ee_28354cuda3std3__419piecewise_constructE
	.align		8
        /*0068*/ 	.dword	_ZN76_INTERNAL_322bdddb_40_flash_bwd_hdim64_bf16_softcapall_sm90_cu_f3e6f9ee_28354cuda3std3__48in_placeE
	.align		8
        /*0070*/ 	.dword	_ZN76_INTERNAL_322bdddb_40_flash_bwd_hdim64_bf16_softcapall_sm90_cu_f3e6f9ee_28354cuda3std6ranges3__45__cpo4swapE
	.align		8
        /*0078*/ 	.dword	_ZN76_INTERNAL_322bdddb_40_flash_bwd_hdim64_bf16_softcapall_sm90_cu_f3e6f9ee_28354cuda3std6ranges3__45__cpo9iter_moveE
	.align		8
        /*0080*/ 	.dword	_ZN76_INTERNAL_322bdddb_40_flash_bwd_hdim64_bf16_softcapall_sm90_cu_f3e6f9ee_28354cute7productE
	.align		8
        /*0088*/ 	.dword	_ZN76_INTERNAL_322bdddb_40_flash_bwd_hdim64_bf16_softcapall_sm90_cu_f3e6f9ee_28354cute1_E
	.align		8
        /*0090*/ 	.dword	$str$23
	.align		8
        /*0098*/ 	.dword	$str$24


//--------------------- .text._ZN7cutlass13device_kernelIN5flash11enable_sm90INS1_16FlashAttnBwdSm90INS1_25CollectiveMainloopBwdSm90ILi2ELi2ELi2EN4cute5tupleIJNS5_1CILi1EEES8_S8_EEENS6_IJNS7_ILi128EEESA_NS7_ILi64EEEEEENS_10bfloat16_tEfNS_4arch4Sm90ELb0ELb0ELb1ELb0ELb0ELb1ELb0ELb0ELi2ELi1ELi2ELi2ELb0EEENS1_21CollectiveEpilogueBwdISC_SD_SF_Li256ELb0ELb0ELi1EEENS1_19SingleTileSchedulerILb0ELb0ELb0ELi128EEEEEEEEEvNT_6ParamsE --------------------------
	.section	.text._ZN7cutlass13device_kernelIN5flash11enable_sm90INS1_16FlashAttnBwdSm90INS1_25CollectiveMainloopBwdSm90ILi2ELi2ELi2EN4cute5tupleIJNS5_1CILi1EEES8_S8_EEENS6_IJNS7_ILi128EEESA_NS7_ILi64EEEEEENS_10bfloat16_tEfNS_4arch4Sm90ELb0ELb0ELb1ELb0ELb0ELb1ELb0ELb0ELi2ELi1ELi2ELi2ELb0EEENS1_21CollectiveEpilogueBwdISC_SD_SF_Li256ELb0ELb0ELi1EEENS1_19SingleTileSchedulerILb0ELb0ELb0ELi128EEEEEEEEEvNT_6ParamsE,"ax",@progbits
	.align	128
.text._ZN7cutlass13device_kernelIN5flash11enable_sm90INS1_16FlashAttnBwdSm90INS1_25CollectiveMainloopBwdSm90ILi2ELi2ELi2EN4cute5tupleIJNS5_1CILi1EEES8_S8_EEENS6_IJNS7_ILi128EEESA_NS7_ILi64EEEEEENS_10bfloat16_tEfNS_4arch4Sm90ELb0ELb0ELb1ELb0ELb0ELb1ELb0ELb0ELi2ELi1ELi2ELi2ELb0EEENS1_21CollectiveEpilogueBwdISC_SD_SF_Li256ELb0ELb0ELi1EEENS1_19SingleTileSchedulerILb0ELb0ELb0ELi128EEEEEEEEEvNT_6ParamsE:
        .type           _ZN7cutlass13device_kernelIN5flash11enable_sm90INS1_16FlashAttnBwdSm90INS1_25CollectiveMainloopBwdSm90ILi2ELi2ELi2EN4cute5tupleIJNS5_1CILi1EEES8_S8_EEENS6_IJNS7_ILi128EEESA_NS7_ILi64EEEEEENS_10bfloat16_tEfNS_4arch4Sm90ELb0ELb0ELb1ELb0ELb0ELb1ELb0ELb0ELi2ELi1ELi2ELi2ELb0EEENS1_21CollectiveEpilogueBwdISC_SD_SF_Li256ELb0ELb0ELi1EEENS1_19SingleTileSchedulerILb0ELb0ELb0ELi128EEEEEEEEEvNT_6ParamsE,@function
        .size           _ZN7cutlass13device_kernelIN5flash11enable_sm90INS1_16FlashAttnBwdSm90INS1_25CollectiveMainloopBwdSm90ILi2ELi2ELi2EN4cute5tupleIJNS5_1CILi1EEES8_S8_EEENS6_IJNS7_ILi128EEESA_NS7_ILi64EEEEEENS_10bfloat16_tEfNS_4arch4Sm90ELb0ELb0ELb1ELb0ELb0ELb1ELb0ELb0ELi2ELi1ELi2ELi2ELb0EEENS1_21CollectiveEpilogueBwdISC_SD_SF_Li256ELb0ELb0ELi1EEENS1_19SingleTileSchedulerILb0ELb0ELb0ELi128EEEEEEEEEvNT_6ParamsE,(.L_x_7374 - _ZN7cutlass13device_kernelIN5flash11enable_sm90INS1_16FlashAttnBwdSm90INS1_25CollectiveMainloopBwdSm90ILi2ELi2ELi2EN4cute5tupleIJNS5_1CILi1EEES8_S8_EEENS6_IJNS7_ILi128EEESA_NS7_ILi64EEEEEENS_10bfloat16_tEfNS_4arch4Sm90ELb0ELb0ELb1ELb0ELb0ELb1ELb0ELb0ELi2ELi1ELi2ELi2ELb0EEENS1_21CollectiveEpilogueBwdISC_SD_SF_Li256ELb0ELb0ELi1EEENS1_19SingleTileSchedulerILb0ELb0ELb0ELi128EEEEEEEEEvNT_6ParamsE)
        .other          _ZN7cutlass13device_kernelIN5flash11enable_sm90INS1_16FlashAttnBwdSm90INS1_25CollectiveMainloopBwdSm90ILi2ELi2ELi2EN4cute5tupleIJNS5_1CILi1EEES8_S8_EEENS6_IJNS7_ILi128EEESA_NS7_ILi64EEEEEENS_10bfloat16_tEfNS_4arch4Sm90ELb0ELb0ELb1ELb0ELb0ELb1ELb0ELb0ELi2ELi1ELi2ELi2ELb0EEENS1_21CollectiveEpilogueBwdISC_SD_SF_Li256ELb0ELb0ELi1EEENS1_19SingleTileSchedulerILb0ELb0ELb0ELi128EEEEEEEEEvNT_6ParamsE,@"STO_CUDA_ENTRY STV_DEFAULT"
_ZN7cutlass13device_kernelIN5flash11enable_sm90INS1_16FlashAttnBwdSm90INS1_25CollectiveMainloopBwdSm90ILi2ELi2ELi2EN4cute5tupleIJNS5_1CILi1EEES8_S8_EEENS6_IJNS7_ILi128EEESA_NS7_ILi64EEEEEENS_10bfloat16_tEfNS_4arch4Sm90ELb0ELb0ELb1ELb0ELb0ELb1ELb0ELb0ELi2ELi1ELi2ELi2ELb0EEENS1_21CollectiveEpilogueBwdISC_SD_SF_Li256ELb0ELb0ELi1EEENS1_19SingleTileSchedulerILb0ELb0ELb0ELi128EEEEEEEEEvNT_6ParamsE:
[----:B------:R-:W1:Y:S02]  /*0000*/  LDC R1, c[0x0][0x28] ;  /* 0x00000a00ff017b82 */ /* 0x000e640000000800 */
[----:B-1----:R-:W-:Y:S01]  /*0010*/  VIADD R1, R1, 0xffffff48 ;  /* 0xffffff4801017836 */ /* 0x002fe20000000000 */
[----:B------:R-:W1:Y:S01]  /*0020*/  S2R R3, SR_TID.X ;  /* 0x0000000000037919 */ /* 0x000e620000002100 */
[----:B------:R-:W-:Y:S01]  /*0030*/  ELECT P0, URZ, PT ;  /* 0x00000000003f782f */ /* 0x000fe20003800000 */
[----:B------:R-:W-:Y:S01]  /*0040*/  BSSY B0, `(.L_x_0) ;  /* 0x0000019000007945 */ /* 0x000fe20003800000 */
[----:B-1----:R-:W-:-:S05]  /*0050*/  SHF.R.U32.HI R0, RZ, 0x5, R3 ;  /* 0x00000005ff007819 */ /* 0x002fca0000011603 */
[----:B------:R-:W1:Y:S02]  /*0060*/  SHFL.IDX PT, R2, R0, RZ, 0x1f ;  /* 0x00001fff00027589 */ /* 0x000e6400000e0000 */
[----:B-1----:R-:W-:-:S13]  /*0070*/  ISETP.EQ.AND P0, PT, R2, RZ, P0 ;  /* 0x000000ff0200720c */ /* 0x002fda0000702270 */
[----:B------:R-:W-:Y:S05]  /*0080*/  @!P0 BRA `(.L_x_1) ;  /* 0x0000000000508947 */ /* 0x000fea0003800000 */
[----:B------:R-:W-:Y:S02]  /*0090*/  ULDC.64 UR4, c[0x0][0x198] ;  /* 0x0000660000047ab9 */ /* 0x000fe40000000a00 */
[----:B------:R-:W-:Y:S02]  /*00a0*/  UIADD3 UR6, UP0, UR4, 0xf0, URZ ;  /* 0x000000f004067890 */ /* 0x000fe4000ff1e03f */
[----:B------:R-:W-:Y:S02]  /*00b0*/  UIADD3 UR8, UP1, UR4, 0x1f0, URZ ;  /* 0x000001f004087890 */ /* 0x000fe4000ff3e03f */
[----:B------:R-:W-:Y:S02]  /*00c0*/  UIADD3 UR10, UP2, UR4, 0x2f0, URZ ;  /* 0x000002f0040a7890 */ /* 0x000fe4000ff5e03f */
[----:B------:R-:W-:Y:S02]  /*00d0*/  UIADD3 UR12, UP3, UR4, 0x3f0, URZ ;  /* 0x000003f0040c7890 */ /* 0x000fe4000ff7e03f */
[----:B------:R-:W-:-:S02]  /*00e0*/  UIADD3 UR14, UP4, UR4, 0x670, URZ ;  /* 0x00000670040e7890 */ /* 0x000fc4000ff9e03f */
[----:B------:R-:W-:Y:S02]  /*00f0*/  UIADD3.X UR7, URZ, UR5, URZ, UP0, !UPT ;  /* 0x000000053f077290 */ /* 0x000fe400087fe43f */
[----:B------:R-:W-:Y:S02]  /*0100*/  UIADD3 UR4, UP5, UR4, 0x770, URZ ;  /* 0x0000077004047890 */ /* 0x000fe4000ffbe03f */
[----:B------:R-:W-:Y:S02]  /*0110*/  UIADD3.X UR9, URZ, UR5, URZ, UP1, !UPT ;  /* 0x000000053f097290 */ /* 0x000fe40008ffe43f */
[----:B------:R-:W-:Y:S02]  /*0120*/  UIADD3.X UR11, URZ, UR5, URZ, UP2, !UPT ;  /* 0x000000053f0b7290 */ /* 0x000fe400097fe43f */
[----:B------:R-:W-:Y:S01]  /*0130*/  UIADD3.X UR13, URZ, UR5, URZ, UP3, !UPT ;  /* 0x000000053f0d7290 */ /* 0x000fe20009ffe43f */
[----:B------:R1:W-:Y:S01]  /*0140*/  UTMACCTL.PF [UR6] ;  /* 0x00000000060079b9 */ /* 0x0003e20008040000 */
[----:B------:R-:W-:-:S03]  /*0150*/  UIADD3.X UR15, URZ, UR5, URZ, UP4, !UPT ;  /* 0x000000053f0f7290 */ /* 0x000fc6000a7fe43f */
[----:B------:R1:W-:Y:S01]  /*0160*/  UTMACCTL.PF [UR8] ;  /* 0x00000000080079b9 */ /* 0x0003e20008040000 */
[----:B------:R-:W-:Y:S01]  /*0170*/  UIADD3.X UR5, URZ, UR5, URZ, UP5, !UPT ;  /* 0x000000053f057290 */ /* 0x000fe2000affe43f */
[----:B------:R1:W-:Y:S02]  /*0180*/  UTMACCTL.PF [UR10] ;  /* 0x000000000a0079b9 */ /* 0x0003e40008040000 */
[----:B------:R1:W-:Y:S02]  /*0190*/  UTMACCTL.PF [UR12] ;  /* 0x000000000c0079b9 */ /* 0x0003e40008040000 */
[----:B------:R1:W-:Y:S04]  /*01a0*/  UTMACCTL.PF [UR14] ;  /* 0x000000000e0079b9 */ /* 0x0003e80008040000 */
[----:B------:R1:W-:Y:S02]  /*01b0*/  UTMACCTL.PF [UR4] ;  /* 0x00000000040079b9 */ /* 0x0003e40008040000 */
[----:B-1----:R-:W-:Y:S01]  /*01c0*/  NOP ;  /* 0x0000000000007918 */ /* 0x002fe20000000000 */
.L_x_1:
[----:B------:R-:W-:Y:S05]  /*01d0*/  BSYNC B0 ;  /* 0x0000000000007941 */ /* 0x000fea0003800000 */
.L_x_0:
[----:B------:R-:W-:Y:S01]  /*01e0*/  VOTEU.ANY UP0, P0 ;  /* 0x00000000003f7886 */ /* 0x000fe20000000100 */
[----:B------:R-:W1:Y:S01]  /*01f0*/  SHFL.IDX PT, R2, R0, RZ, 0x1f ;  /* 0x00001fff00027589 */ /* 0x000e6200000e0000 */
[----:B------:R-:W-:Y:S01]  /*0200*/  UMOV UR4, 0x1 ;  /* 0x0000000100047882 */ /* 0x000fe20000000000 */
[----:B------:R-:W-:Y:S02]  /*0210*/  SHF.R.U32.HI R3, RZ, 0x7, R3 ;  /* 0x00000007ff037819 */ /* 0x000fe40000011603 */
[----:B------:R-:W2:Y:S01]  /*0220*/  @UP0 S2UR UR7, SR_CgaCtaId ;  /* 0x00000000000709c3 */ /* 0x000ea20000008800 */
[----:B------:R-:W-:Y:S01]  /*0230*/  @UP0 UMOV UR6, 0x400 ;  /* 0x0000040000060882 */ /* 0x000fe20000000000 */
[----:B------:R-:W-:-:S04]  /*0240*/  @UP0 UIADD3 UR4, -UR4, 0x100000, URZ ;  /* 0x0010000004040890 */ /* 0x000fc8000fffe13f */
[----:B------:R-:W-:Y:S02]  /*0250*/  @UP0 USHF.L.U32 UR5, UR4, 0xb, URZ ;  /* 0x0000000b04050899 */ /* 0x000fe4000800063f */
[----:B------:R-:W-:Y:S01]  /*0260*/  @UP0 USHF.L.U32 UR4, UR4, 0x1, URZ ;  /* 0x0000000104040899 */ /* 0x000fe2000800063f */
[----:B-1----:R-:W-:Y:S02]  /*0270*/  ISETP.NE.AND P1, PT, R2, RZ, PT ;  /* 0x000000ff0200720c */ /* 0x002fe40003f25270 */
[----:B------:R1:W3:Y:S01]  /*0280*/  SHFL.IDX PT, R2, R3, RZ, 0x1f ;  /* 0x00001fff03027589 */ /* 0x0002e200000e0000 */
[----:B--2---:R-:W-:Y:S01]  /*0290*/  @UP0 ULEA UR6, UR7, UR6, 0x18 ;  /* 0x0000000607060291 */ /* 0x004fe2000f8ec03f */
[----:B------:R-:W-:Y:S02]  /*02a0*/  VOTEU.ANY UP0, P0 ;  /* 0x00000000003f7886 */ /* 0x000fe40000000100 */
[----:B------:R-:W2:Y:S09]  /*02b0*/  FENCE.VIEW.ASYNC.S ;  /* 0x00000000000073c6 */ /* 0x000eb20000000000 */
[----:B--2---:R1:W2:Y:S02]  /*02c0*/  @UP0 SYNCS.EXCH.64 URZ, [UR6+0x30c00], UR4 ;  /* 0x030c0004063f05b2 */ /* 0x0042a40008000100 */
[----:B-1----:R-:W-:Y:S05]  /*02d0*/  @P1 BRA `(.L_x_2) ;  /* 0x0000000000481947 */ /* 0x002fea0003800000 */
[----:B------:R-:W1:Y:S01]  /*02e0*/  S2UR UR5, SR_CgaCtaId ;  /* 0x00000000000579c3 */ /* 0x000e620000008800 */
[----:B------:R-:W-:Y:S01]  /*02f0*/  UMOV UR4, 0x400 ;  /* 0x0000040000047882 */ /* 0x000fe20000000000 */
[----:B------:R-:W-:Y:S01]  /*0300*/  UMOV UR6, 0x1 ;  /* 0x0000000100067882 */ /* 0x000fe20000000000 */
[----:B------:R-:W-:Y:S01]  /*0310*/  UMOV UR9, 0x100 ;  /* 0x0000010000097882 */ /* 0x000fe20000000000 */
[----:B------:R-:W-:-:S04]  /*0320*/  UIADD3 UR6, -UR6, 0x100000, URZ ;  /* 0x0010000006067890 */ /* 0x000fc8000fffe13f */
[----:B------:R-:W-:Y:S02]  /*0330*/  USHF.L.U32 UR7, UR6, 0xb, URZ ;  /* 0x0000000b06077899 */ /* 0x000fe4000800063f */
[----:B------:R-:W-:Y:S01]  /*0340*/  USHF.L.U32 UR6, UR6, 0x1, URZ ;  /* 0x0000000106067899 */ /* 0x000fe2000800063f */
[----:B------:R-:W-:Y:S01]  /*0350*/  ELECT P0, URZ, PT ;  /* 0x00000000003f782f */ /* 0x000fe20003800000 */
[----:B-1----:R-:W-:Y:S02]  /*0360*/  ULEA UR8, UR5, UR4, 0x18 ;  /* 0x0000000405087291 */ /* 0x002fe4000f8ec03f */
[----:B------:R-:W-:-:S04]  /*0370*/  UIADD3 UR4, -UR9, 0x100000, URZ ;  /* 0x0010000009047890 */ /* 0x000fc8000fffe13f */
[----:B------:R-:W-:Y:S02]  /*0380*/  USHF.L.U32 UR5, UR4, 0xb, URZ ;  /* 0x0000000b04057899 */ /* 0x000fe4000800063f */
[----:B------:R-:W-:Y:S01]  /*0390*/  USHF.L.U32 UR4, UR4, 0x1, URZ ;  /* 0x0000000104047899 */ /* 0x000fe2000800063f */
[----:B------:R-:W1:Y:S03]  /*03a0*/  FENCE.VIEW.ASYNC.S ;  /* 0x00000000000073c6 */ /* 0x000e660000000000 */
[----:B-1----:R1:W4:Y:S08]  /*03b0*/  SYNCS.EXCH.64 URZ, [UR8+0x30c10], UR6 ;  /* 0x030c1006083f75b2 */ /* 0x0023300008000100 */
[----:B------:R1:W1:Y:S01]  /*03c0*/  SYNCS.EXCH.64 URZ, [UR8+0x30c20], UR4 ;  /* 0x030c2004083f75b2 */ /* 0x0002620008000100 */
[----:B------:R1:W1:Y:S01]  /*03d0*/  SYNCS.EXCH.64 URZ, [UR8+0x30c18], UR6 ;  /* 0x030c1806083f75b2 */ /* 0x0002620008000100 */
[----:B------:R1:W1:Y:S01]  /*03e0*/  SYNCS.EXCH.64 URZ, [UR8+0x30c28], UR4 ;  /* 0x030c2804083f75b2 */ /* 0x0002620008000100 */
[----:B------:R-:W-:Y:S01]  /*03f0*/  NOP ;  /* 0x0000000000007918 */ /* 0x000fe20000000000 */
.L_x_2:
[----:B------:R-:W5:Y:S01]  /*0400*/  SHFL.IDX PT, R3, R0, RZ, 0x1f ;  /* 0x00001fff00037589 */ /* 0x000f6200000e0000 */
[----:B------:R-:W-:Y:S01]  /*0410*/  NOP ;  /* 0x0000000000007918 */ /* 0x000fe20000000000 */
[----:B-----5:R-:W-:-:S13]  /*0420*/  ISETP.NE.AND P0, PT, R3, RZ, PT ;  /* 0x000000ff0300720c */ /* 0x020fda0003f05270 */
[----:B------:R-:W-:Y:S05]  /*0430*/  @P0 BRA `(.L_x_3) ;  /* 0x0000000000480947 */ /* 0x000fea0003800000 */
[----:B-1----:R-:W1:Y:S01]  /*0440*/  S2UR UR5, SR_CgaCtaId ;  /* 0x00000000000579c3 */ /* 0x002e620000008800 */
[----:B------:R-:W-:Y:S01]  /*0450*/  UMOV UR4, 0x400 ;  /* 0x0000040000047882 */ /* 0x000fe20000000000 */
[----:B------:R-:W-:Y:S01]  /*0460*/  UMOV UR6, 0x1 ;  /* 0x0000000100067882 */ /* 0x000fe20000000000 */
[----:B------:R-:W-:Y:S01]  /*0470*/  UMOV UR7, 0x100 ;  /* 0x0000010000077882 */ /* 0x000fe20000000000 */
[----:B------:R-:W-:Y:S01]  /*0480*/  ELECT P0, URZ, PT ;  /* 0x00000000003f782f */ /* 0x000fe20003800000 */
[----:B-1----:R-:W-:Y:S02]  /*0490*/  ULEA UR8, UR5, UR4, 0x18 ;  /* 0x0000000405087291 */ /* 0x002fe4000f8ec03f */
[----:B------:R-:W-:-:S04]  /*04a0*/  UIADD3 UR4, -UR6, 0x100000, URZ ;  /* 0x0010000006047890 */ /* 0x000fc8000fffe13f */
[----:B------:R-:W-:Y:S02]  /*04b0*/  USHF.L.U32 UR5, UR4, 0xb, URZ ;  /* 0x0000000b04057899 */ /* 0x000fe4000800063f */
[----:B------:R-:W-:Y:S02]  /*04c0*/  USHF.L.U32 UR4, UR4, 0x1, URZ ;  /* 0x0000000104047899 */ /* 0x000fe4000800063f */
[----:B------:R-:W-:-:S04]  /*04d0*/  UIADD3 UR6, -UR7, 0x100000, URZ ;  /* 0x0010000007067890 */ /* 0x000fc8000fffe13f */
[----:B------:R-:W-:Y:S02]  /*04e0*/  USHF.L.U32 UR7, UR6, 0xb, URZ ;  /* 0x0000000b06077899 */ /* 0x000fe4000800063f */
[----:B------:R-:W-:Y:S01]  /*04f0*/  USHF.L.U32 UR6, UR6, 0x1, URZ ;  /* 0x0000000106067899 */ /* 0x000fe2000800063f */
[----:B------:R-:W1:Y:S03]  /*0500*/  FENCE.VIEW.ASYNC.S ;  /* 0x00000000000073c6 */ /* 0x000e660000000000 */
[----:B-1----:R1:W1:Y:S08]  /*0510*/  SYNCS.EXCH.64 URZ, [UR8+0x30c30], UR4 ;  /* 0x030c3004083f75b2 */ /* 0x0022700008000100 */
[----:B------:R1:W1:Y:S01]  /*0520*/  SYNCS.EXCH.64 URZ, [UR8+0x30c40], UR6 ;  /* 0x030c4006083f75b2 */ /* 0x0002620008000100 */
[----:B------:R1:W1:Y:S01]  /*0530*/  SYNCS.EXCH.64 URZ, [UR8+0x30c38], UR4 ;  /* 0x030c3804083f75b2 */ /* 0x0002620008000100 */
[----:B------:R1:W1:Y:S01]  /*0540*/  SYNCS.EXCH.64 URZ, [UR8+0x30c48], UR6 ;  /* 0x030c4806083f75b2 */ /* 0x0002620008000100 */
[----:B------:R-:W-:Y:S01]  /*0550*/  NOP ;  /* 0x0000000000007918 */ /* 0x000fe20000000000 */
.L_x_3:
[----:B---3--:R-:W-:Y:S01]  /*0560*/  ISETP.NE.AND P0, PT, R2, RZ, PT ;  /* 0x000000ff0200720c */ /* 0x008fe20003f05270 */
[----:B------:R-:W-:Y:S01]  /*0570*/  IMAD.MOV.U32 R16, RZ, RZ, 0x1 ;  /* 0x00000001ff107424 */ /* 0x000fe200078e00ff */
[----:B------:R-:W-:Y:S01]  /*0580*/  NOP ;  /* 0x0000000000007918 */ /* 0x000fe20000000000 */
[----:B------:R-:W-:Y:S03]  /*0590*/  BSSY B6, `(.L_x_4) ;  /* 0x000087b000067945 */ /* 0x000fe60003800000 */
[----:B------:R-:W-:Y:S01]  /*05a0*/  SEL R16, R16, 0x2, !P0 ;  /* 0x0000000210107807 */ /* 0x000fe20004000000 */
[----:B-12-4-:R-:W-:Y:S06]  /*05b0*/  BAR.SYNC.DEFER_BLOCKING 0x0 ;  /* 0x0000000000007b1d */ /* 0x016fec0000010000 */
[----:B------:R-:W-:Y:S05]  /*05c0*/  @!P0 BRA `(.L_x_5) ;  /* 0x0000006000d08947 */ /* 0x000fea0003800000 */
.L_x_6:
[----:B------:R-:W-:-:S08]  /*05d0*/  NOP ;  /* 0x0000000000007918 */ /* 0x000fd00000000000 */
[----:B------:R-:W1:Y:S02]  /*05e0*/  USETMAXREG.TRY_ALLOC.CTAPOOL UP0, 0xf0 ;  /* 0x000000f0000079c8 */ /* 0x000e640008000600 */
[----:B-1----:R-:W-:-:S13]  /*05f0*/  PLOP3.LUT P0, PT, PT, PT, UP0, 0x80, 0x0 ;  /* 0x000000000000781c */ /* 0x002fda0003f0f008 */
[----:B------:R-:W-:Y:S05]  /*0600*/  @!P0 BRA `(.L_x_6) ;  /* 0xfffffffc00f08947 */ /* 0x000fea000383ffff */
[----:B------:R-:W-:Y:S01]  /*0610*/  LOP3.LUT R0, R0, 0x3, RZ, 0xc0, !PT ;  /* 0x0000000300007812 */ /* 0x000fe200078ec0ff */
[----:B------:R-:W1:Y:S01]  /*0620*/  S2R R2, SR_TID.X ;  /* 0x0000000000027919 */ /* 0x000e620000002100 */
[----:B------:R-:W2:Y:S04]  /*0630*/  S2UR UR4, SR_CTAID.Z ;  /* 0x00000000000479c3 */ /* 0x000ea80000002700 */
[----:B------:R-:W3:Y:S02]  /*0640*/  SHFL.IDX PT, R0, R0, RZ, 0x1f ;  /* 0x00001fff00007589 */ /* 0x000ee400000e0000 */
[----:B---3--:R-:W-:Y:S02]  /*0650*/  ISETP.NE.AND P0, PT, R0, RZ, PT ;  /* 0x000000ff0000720c */ /* 0x008fe40003f05270 */
[----:B-1----:R-:W-:-:S11]  /*0660*/  SHF.R.U32.HI R2, RZ, 0x7, R2 ;  /* 0x00000007ff027819 */ /* 0x002fd60000011602 */
[----:B------:R-:W-:-:S05]  /*0670*/  @!P0 IADD3 R2, R2, 0x9, RZ ;  /* 0x0000000902028810 */ /* 0x000fca0007ffe0ff */
[----:B------:R1:W-:Y:S06]  /*0680*/  @!P0 BAR.ARV R2, 0xa0 ;  /* 0x000280020000851d */ /* 0x0003ec0000002000 */
[----:B--2---:R-:W-:-:S13]  /*0690*/  ISETP.LE.AND P0, PT, RZ, UR4, PT ;  /* 0x00000004ff007c0c */ /* 0x004fda000bf03270 */
[----:B-1----:R-:W-:Y:S05]  /*06a0*/  @!P0 BRA `(.L_x_7) ;  /* 0x0000008400a48947 */ /* 0x002fea0003800000 */
[----:B------:R-:W1:Y:S01]  /*06b0*/  S2R R3, SR_TID.X ;  /* 0x0000000000037919 */ /* 0x000e620000002100 */
[----:B------:R-:W-:-:S04]  /*06c0*/  MOV R0, RZ ;  /* 0x000000ff00007202 */ /* 0x000fc80000000f00 */
[----:B------:R-:W-:Y:S01]  /*06d0*/  LOP3.LUT P0, RZ, R0, 0x3ff, RZ, 0xc0, !PT ;  /* 0x000003ff00ff7812 */ /* 0x000fe2000780c0ff */
[----:B-1----:R-:W-:-:S12]  /*06e0*/  VIADD R18, R3, 0xffffff80 ;  /* 0xffffff8003127836 */ /* 0x002fd80000000000 */
[----:B------:R-:W-:Y:S05]  /*06f0*/  @!P0 BRA `(.L_x_8) ;  /* 0x00000000007c8947 */ /* 0x000fea0003800000 */
[----:B------:R-:W-:Y:S01]  /*0700*/  MOV R2, 0x0 ;  /* 0x0000000000027802 */ /* 0x000fe20000000f00 */
[----:B------:R-:W-:Y:S01]  /*0710*/  ULDC.64 UR4, c[0x4][0x90] ;  /* 0x0100240000047ab9 */ /* 0x000fe20000000a00 */
[----:B------:R-:W-:Y:S01]  /*0720*/  ULDC.64 UR6, c[0x4][0x8] ;  /* 0x0100020000067ab9 */ /* 0x000fe20000000a00 */
[----:B------:R-:W-:Y:S01]  /*0730*/  IMAD.U32 R4, RZ, RZ, UR4 ;  /* 0x00000004ff047e24 */ /* 0x000fe2000f8e00ff */
[----:B------:R1:W2:Y:S01]  /*0740*/  LDC.64 R14, c[0x4][R2] ;  /* 0x01000000020e7b82 */ /* 0x0002a20000000a00 */
[----:B------:R-:W-:Y:S01]  /*0750*/  MOV R5, UR5 ;  /* 0x0000000500057c02 */ /* 0x000fe20008000f00 */
[----:B------:R-:W-:Y:S01]  /*0760*/  ULDC.64 UR4, c[0x4][0x98] ;  /* 0x0100260000047ab9 */ /* 0x000fe20000000a00 */
[----:B------:R-:W-:Y:S01]  /*0770*/  MOV R10, UR6 ;  /* 0x00000006000a7c02 */ /* 0x000fe20008000f00 */
[----:B------:R-:W-:Y:S01]  /*0780*/  IMAD.U32 R6, RZ, RZ, UR4 ;  /* 0x00000004ff067e24 */ /* 0x000fe2000f8e00ff */
[----:B------:R-:W-:Y:S01]  /*0790*/  MOV R12, 0x1 ;  /* 0x00000001000c7802 */ /* 0x000fe20000000f00 */
[----:B------:R-:W-:-:S02]  /*07a0*/  IMAD.U32 R7, RZ, RZ, UR5 ;  /* 0x00000005ff077e24 */ /* 0x000fc4000f8e00ff */
[----:B------:R-:W-:Y:S02]  /*07b0*/  IMAD.U32 R11, RZ, RZ, UR7 ;  /* 0x00000007ff0b7e24 */ /* 0x000fe4000f8e00ff */
[----:B------:R-:W-:Y:S02]  /*07c0*/  IMAD.MOV.U32 R8, RZ, RZ, 0x70 ;  /* 0x00000070ff087424 */ /* 0x000fe400078e00ff */
[----:B-1----:R-:W-:-:S07]  /*07d0*/  IMAD.MOV.U32 R13, RZ, RZ, RZ ;  /* 0x000000ffff0d7224 */ /* 0x002fce00078e00ff */
[----:B------:R-:W-:-:S07]  /*07e0*/  LEPC R20, `(.L_x_9) ;  /* 0x000000001014794e */ /* 0x000fce0000000000 */
[----:B--2---:R-:W-:Y:S05]  /*07f0*/  CALL.ABS.NOINC R14 ;  /* 0x000000000e007343 */ /* 0x004fea0003c00000 */
.L_x_9:
[----:B------:R-:W1:Y:S01]  /*0800*/  LDC.64 R2, c[0x4][R2] ;  /* 0x0100000002027b82 */ /* 0x000e620000000a00 */
[----:B------:R-:W-:Y:S01]  /*0810*/  ULDC.64 UR4, c[0x4][0x90] ;  /* 0x0100240000047ab9 */ /* 0x000fe20000000a00 */
[----:B------:R-:W-:Y:S01]  /*0820*/  ULDC.64 UR6, c[0x4][0x98] ;  /* 0x0100260000067ab9 */ /* 0x000fe20000000a00 */
[----:B------:R-:W-:Y:S01]  /*0830*/  IMAD.U32 R4, RZ, RZ, UR4 ;  /* 0x00000004ff047e24 */ /* 0x000fe2000f8e00ff */
[----:B------:R-:W-:Y:S01]  /*0840*/  MOV R5, UR5 ;  /* 0x0000000500057c02 */ /* 0x000fe20008000f00 */
[----:B------:R-:W-:Y:S01]  /*0850*/  ULDC.64 UR4, c[0x4][0x10] ;  /* 0x0100040000047ab9 */ /* 0x000fe20000000a00 */
[----:B------:R-:W-:Y:S01]  /*0860*/  IMAD.U32 R6, RZ, RZ, UR6 ;  /* 0x00000006ff067e24 */ /* 0x000fe2000f8e00ff */
[----:B------:R-:W-:Y:S01]  /*0870*/  MOV R10, UR4 ;  /* 0x00000004000a7c02 */ /* 0x000fe20008000f00 */
[----:B------:R-:W-:Y:S01]  /*0880*/  IMAD.U32 R7, RZ, RZ, UR7 ;  /* 0x00000007ff077e24 */ /* 0x000fe2000f8e00ff */
[----:B------:R-:W-:Y:S01]  /*0890*/  MOV R12, 0x1 ;  /* 0x00000001000c7802 */ /* 0x000fe20000000f00 */
[----:B------:R-:W-:-:S02]  /*08a0*/  IMAD.U32 R11, RZ, RZ, UR5 ;  /* 0x00000005ff0b7e24 */ /* 0x000fc4000f8e00ff */
[----:B------:R-:W-:Y:S02]  /*08b0*/  IMAD.MOV.U32 R8, RZ, RZ, 0x70 ;  /* 0x00000070ff087424 */ /* 0x000fe400078e00ff */
[----:B------:R-:W-:-:S07]  /*08c0*/  IMAD.MOV.U32 R13, RZ, RZ, RZ ;  /* 0x000000ffff0d7224 */ /* 0x000fce00078e00ff */
[----:B------:R-:W-:-:S07]  /*08d0*/  LEPC R20, `(.L_x_8) ;  /* 0x000000001014794e */ /* 0x000fce0000000000 */
[----:B-1----:R-:W-:Y:S05]  /*08e0*/  CALL.ABS.NOINC R2 ;  /* 0x0000000002007343 */ /* 0x002fea0003c00000 */
.L_x_8:
[----:B------:R-:W1:Y:S01]  /*08f0*/  S2R R3, SR_CgaCtaId ;  /* 0x0000000000037919 */ /* 0x000e620000008800 */
[----:B------:R-:W-:-:S04]  /*0900*/  MOV R2, 0x400 ;  /* 0x0000040000027802 */ /* 0x000fc80000000f00 */
[----:B-1----:R-:W-:-:S05]  /*0910*/  LEA R2, R3, R2, 0x18 ;  /* 0x0000000203027211 */ /* 0x002fca00078ec0ff */
[----:B------:R-:W-:-:S05]  /*0920*/  VIADD R0, R2, 0x20c00 ;  /* 0x00020c0002007836 */ /* 0x000fca0000000000 */
[----:B------:R-:W-:-:S13]  /*0930*/  LOP3.LUT P0, RZ, R0, 0x3ff, RZ, 0xc0, !PT ;  /* 0x000003ff00ff7812 */ /* 0x000fda000780c0ff */
[----:B------:R-:W-:Y:S05]  /*0940*/  @!P0 BRA `(.L_x_10) ;  /* 0x00000000007c8947 */ /* 0x000fea0003800000 */
[----:B------:R-:W-:Y:S01]  /*0950*/  MOV R17, 0x0 ;  /* 0x0000000000117802 */ /* 0x000fe20000000f00 */
[----:B------:R-:W-:Y:S01]  /*0960*/  ULDC.64 UR4, c[0x4][0x90] ;  /* 0x0100240000047ab9 */ /* 0x000fe20000000a00 */
[----:B------:R-:W-:Y:S01]  /*0970*/  ULDC.64 UR6, c[0x4][0x8] ;  /* 0x0100020000067ab9 */ /* 0x000fe20000000a00 */
[----:B------:R-:W-:Y:S01]  /*0980*/  MOV R4, UR4 ;  /* 0x0000000400047c02 */ /* 0x000fe20008000f00 */
[----:B------:R1:W2:Y:S01]  /*0990*/  LDC.64 R14, c[0x4][R17] ;  /* 0x01000000110e7b82 */ /* 0x0002a20000000a00 */
[----:B------:R-:W-:Y:S01]  /*09a0*/  IMAD.U32 R5, RZ, RZ, UR5 ;  /* 0x00000005ff057e24 */ /* 0x000fe2000f8e00ff */
[----:B------:R-:W-:Y:S01]  /*09b0*/  ULDC.64 UR4, c[0x4][0x98] ;  /* 0x0100260000047ab9 */ /* 0x000fe20000000a00 */
[----:B------:R-:W-:Y:S01]  /*09c0*/  IMAD.U32 R10, RZ, RZ, UR6 ;  /* 0x00000006ff0a7e24 */ /* 0x000fe2000f8e00ff */
[----:B------:R-:W-:Y:S01]  /*09d0*/  MOV R7, UR5 ;  /* 0x0000000500077c02 */ /* 0x000fe20008000f00 */
[----:B------:R-:W-:Y:S01]  /*09e0*/  IMAD.U32 R6, RZ, RZ, UR4 ;  /* 0x00000004ff067e24 */ /* 0x000fe2000f8e00ff */
[----:B------:R-:W-:Y:S01]  /*09f0*/  MOV R8, 0x70 ;  /* 0x0000007000087802 */ /* 0x000fe20000000f00 */
[----:B------:R-:W-:-:S02]  /*0a00*/  IMAD.U32 R11, RZ, RZ, UR7 ;  /* 0x00000007ff0b7e24 */ /* 0x000fc4000f8e00ff */
[----:B------:R-:W-:Y:S02]  /*0a10*/  IMAD.MOV.U32 R12, RZ, RZ, 0x1 ;  /* 0x00000001ff0c7424 */ /* 0x000fe400078e00ff */
[----:B-1----:R-:W-:-:S07]  /*0a20*/  IMAD.MOV.U32 R13, RZ, RZ, RZ ;  /* 0x000000ffff0d7224 */ /* 0x002fce00078e00ff */
[----:B------:R-:W-:-:S07]  /*0a30*/  LEPC R20, `(.L_x_11) ;  /* 0x000000001014794e */ /* 0x000fce0000000000 */
[----:B--2---:R-:W-:Y:S05]  /*0a40*/  CALL.ABS.NOINC R14 ;  /* 0x000000000e007343 */ /* 0x004fea0003c00000 */
.L_x_11:
[----:B------:R1:W2:Y:S01]  /*0a50*/  LDC.64 R14, c[0x4][R17] ;  /* 0x01000000110e7b82 */ /* 0x0002a20000000a00 */
[----:B------:R-:W-:Y:S01]  /*0a60*/  ULDC.64 UR4, c[0x4][0x90] ;  /* 0x0100240000047ab9 */ /* 0x000fe20000000a00 */
[----:B------:R-:W-:Y:S01]  /*0a70*/  ULDC.64 UR6, c[0x4][0x10] ;  /* 0x0100040000067ab9 */ /* 0x000fe20000000a00 */
[----:B------:R-:W-:Y:S01]  /*0a80*/  MOV R4, UR4 ;  /* 0x0000000400047c02 */ /* 0x000fe20008000f00 */
        /* <DEDUP_REMOVED lines=11> */
.L_x_10:
[----:B------:R-:W-:Y:S01]  /*0b40*/  SHF.R.S32.HI R3, RZ, 0x1f, R18 ;  /* 0x0000001fff037819 */ /* 0x000fe20000011412 */
[----:B------:R-:W-:-:S03]  /*0b50*/  UMOV UR4, 0xffffffff ;  /* 0xffffffff00047882 */ /* 0x000fc60000000000 */
[----:B------:R-:W-:-:S04]  /*0b60*/  LEA.HI R0, R3, R18, RZ, 0x7 ;  /* 0x0000001203007211 */ /* 0x000fc800078f38ff */
[----:B------:R-:W-:Y:S01]  /*0b70*/  SHF.R.S32.HI R13, RZ, 0x7, R0 ;  /* 0x00000007ff0d7819 */ /* 0x000fe20000011400 */
[----:B------:R-:W-:Y:S06]  /*0b80*/  BRA.DIV UR4, `(.L_x_12) ;  /* 0x0000008204747947 */ /* 0x000fec000b800000 */
[----:B------:R1:W2:Y:S02]  /*0b90*/  SHFL.IDX PT, R14, R13, RZ, 0x1f ;  /* 0x00001fff0d0e7589 */ /* 0x0002a400000e0000 */
.L_x_83:
[----:B------:R-:W-:Y:S02]  /*0ba0*/  SHF.L.U32 R9, RZ, 0x1f, RZ ;  /* 0x0000001fff097819 */ /* 0x000fe400000006ff */
[----:B------:R-:W-:Y:S02]  /*0bb0*/  LEA.HI R5, R3, R18, RZ, 0x4 ;  /* 0x0000001203057211 */ /* 0x000fe400078f20ff */
[----:B------:R-:W3:Y:S01]  /*0bc0*/  SYNCS.PHASECHK.TRANS64.TRYWAIT P0, [R2+URZ+0x30c00], R9 ;  /* 0x030c0009020075a7 */ /* 0x000ee2000800017f */
[----:B--2---:R-:W-:Y:S02]  /*0bd0*/  LEA.HI R4, R14, R14, RZ, 0x1 ;  /* 0x0000000e0e047211 */ /* 0x004fe400078f08ff */
[----:B------:R-:W-:-:S04]  /*0be0*/  SHF.R.S32.HI R6, RZ, 0x4, R5 ;  /* 0x00000004ff067819 */ /* 0x000fc80000011405 */
[----:B------:R-:W-:Y:S02]  /*0bf0*/  LEA.HI R7, R5, R6, RZ, 0x1 ;  /* 0x0000000605077211 */ /* 0x000fe400078f08ff */
[----:B------:R-:W-:Y:S02]  /*0c00*/  LOP3.LUT R5, R4, 0xffffe, RZ, 0xc0, !PT ;  /* 0x000ffffe04057812 */ /* 0x000fe400078ec0ff */
[----:B------:R-:W-:Y:S02]  /*0c10*/  LOP3.LUT R7, R7, 0xfffffffe, RZ, 0xc0, !PT ;  /* 0xfffffffe07077812 */ /* 0x000fe400078ec0ff */
[----:B------:R-:W-:-:S03]  /*0c20*/  IADD3 R12, R14, -R5, RZ ;  /* 0x800000050e0c7210 */ /* 0x000fc60007ffe0ff */
[----:B------:R-:W-:Y:S01]  /*0c30*/  IMAD.IADD R6, R6, 0x1, -R7 ;  /* 0x0000000106067824 */ /* 0x000fe200078e0a07 */
[----:B---3--:R-:W-:Y:S06]  /*0c40*/  @P0 BRA `(.L_x_13) ;  /* 0x0000000000080947 */ /* 0x008fec0003800000 */
[----:B------:R-:W2:Y:S02]  /*0c50*/  SYNCS.PHASECHK.TRANS64.TRYWAIT P0, [R2+URZ+0x30c00], R9 ;  /* 0x030c0009020075a7 */ /* 0x000ea4000800017f */
[----:B--2---:R-:W-:Y:S05]  /*0c60*/  @!P0 BRA `(.L_x_14) ;  /* 0x0000008000588947 */ /* 0x004fea0003800000 */
.L_x_13:
[----:B------:R-:W3:Y:S01]  /*0c70*/  LDC R11, c[0x0][0x280] ;  /* 0x0000a000ff0b7b82 */ /* 0x000ee20000000800 */
[----:B------:R-:W-:Y:S02]  /*0c80*/  LEA.HI R4, R3, R18, RZ, 0x5 ;  /* 0x0000001203047211 */ /* 0x000fe400078f28ff */
[----:B------:R-:W-:Y:S02]  /*0c90*/  CS2R R198, SRZ ;  /* 0x0000000000c67805 */ /* 0x000fe4000001ff00 */
[----:B------:R-:W-:Y:S02]  /*0ca0*/  CS2R R196, SRZ ;  /* 0x0000000000c47805 */ /* 0x000fe4000001ff00 */
[----:B------:R-:W-:Y:S02]  /*0cb0*/  CS2R R194, SRZ ;  /* 0x0000000000c27805 */ /* 0x000fe4000001ff00 */
[----:B------:R-:W-:Y:S02]  /*0cc0*/  CS2R R192, SRZ ;  /* 0x0000000000c07805 */ /* 0x000fe4000001ff00 */
[----:B------:R-:W-:-:S02]  /*0cd0*/  CS2R R190, SRZ ;  /* 0x0000000000be7805 */ /* 0x000fc4000001ff00 */
[----:B------:R-:W-:Y:S02]  /*0ce0*/  CS2R R188, SRZ ;  /* 0x0000000000bc7805 */ /* 0x000fe4000001ff00 */
        /* <DEDUP_REMOVED lines=16> */
[----:B---3--:R-:W-:-:S02]  /*0df0*/  ISETP.GE.AND P0, PT, R11, 0x1, PT ;  /* 0x000000010b00780c */ /* 0x008fc40003f06270 */
        /* <DEDUP_REMOVED lines=10> */
[----:B------:R-:W-:Y:S01]  /*0ea0*/  SHF.R.S32.HI R5, RZ, 0x5, R4 ;  /* 0x00000005ff057819 */ /* 0x000fe20000011404 */
[----:B------:R-:W-:Y:S06]  /*0eb0*/  @!P0 BRA `(.L_x_15) ;  /* 0x0000004c002c8947 */ /* 0x000fec0003800000 */
[----:B------:R-:W-:Y:S01]  /*0ec0*/  IMAD.SHL.U32 R7, R18, 0x40, RZ ;  /* 0x0000004012077824 */ /* 0x000fe200078e00ff */
[----:B------:R-:W-:Y:S01]  /*0ed0*/  SHF.L.U32 R10, R5, 0x4, RZ ;  /* 0x00000004050a7819 */ /* 0x000fe200000006ff */
[----:B------:R-:W3:Y:S01]  /*0ee0*/  S2R R20, SR_CTAID.X ;  /* 0x0000000000147919 */ /* 0x000ee20000002500 */
[-C--:B------:R-:W-:Y:S01]  /*0ef0*/  LEA.HI R8, R3, R18.reuse, RZ, 0x3 ;  /* 0x0000001203087211 */ /* 0x080fe200078f18ff */
[----:B------:R-:W3:Y:S01]  /*0f00*/  LDC R21, c[0x0][0x290] ;  /* 0x0000a400ff157b82 */ /* 0x000ee20000000800 */
[----:B------:R-:W-:Y:S02]  /*0f10*/  LOP3.LUT R7, R7, 0x1c0, RZ, 0xc0, !PT ;  /* 0x000001c007077812 */ /* 0x000fe400078ec0ff */
[----:B------:R-:W-:Y:S02]  /*0f20*/  LOP3.LUT R5, R0, 0xffffff80, RZ, 0xc0, !PT ;  /* 0xffffff8000057812 */ /* 0x000fe400078ec0ff */
[----:B--2---:R-:W-:Y:S02]  /*0f30*/  LOP3.LUT R9, R7, 0x30, R10, 0xf8, !PT ;  /* 0x0000003007097812 */ /* 0x004fe400078ef80a */
[----:B------:R-:W-:Y:S01]  /*0f40*/  LEA.HI R0, R3, R18, RZ, 0x2 ;  /* 0x0000001203007211 */ /* 0x000fe200078f10ff */
[----:B------:R-:W-:Y:S01]  /*0f50*/  IMAD.IADD R10, R18, 0x1, -R5 ;  /* 0x00000001120a7824 */ /* 0x000fe200078e0a05 */
[----:B------:R-:W-:Y:S01]  /*0f60*/  LOP3.LUT R8, R9, 0x8, R8, 0xf8, !PT ;  /* 0x0000000809087812 */ /* 0x000fe200078ef808 */
[----:B------:R-:W-:Y:S01]  /*0f70*/  VIADD R9, R11, 0x7f ;  /* 0x0000007f0b097836 */ /* 0x000fe20000000000 */
[----:B------:R-:W-:Y:S01]  /*0f80*/  LOP3.LUT R3, R4, 0xffffffe0, RZ, 0xc0, !PT ;  /* 0xffffffe004037812 */ /* 0x000fe200078ec0ff */
[----:B------:R-:W-:Y:S01]  /*0f90*/  IMAD R23, R13, 0x400, R10 ;  /* 0x000004000d177824 */ /* 0x000fe200078e020a */
[----:B------:R-:W-:-:S02]  /*0fa0*/  LOP3.LUT R11, R0, 0xfffffffc, RZ, 0xc0, !PT ;  /* 0xfffffffc000b7812 */ /* 0x000fc400078ec0ff */
[----:B------:R-:W-:Y:S02]  /*0fb0*/  SHF.R.S32.HI R0, RZ, 0x1f, R9 ;  /* 0x0000001fff007819 */ /* 0x000fe40000011409 */
[----:B------:R-:W-:Y:S01]  /*0fc0*/  SHF.R.U32.HI R7, RZ, 0x3, R7 ;  /* 0x00000003ff077819 */ /* 0x000fe20000011607 */
[C---:B------:R-:W-:Y:S01]  /*0fd0*/  IMAD.IADD R11, R18.reuse, 0x1, -R11 ;  /* 0x00000001120b7824 */ /* 0x040fe200078e0a0b */
[----:B------:R-:W-:Y:S02]  /*0fe0*/  IADD3 R3, R18, -R3, RZ ;  /* 0x8000000312037210 */ /* 0x000fe40007ffe0ff */
[----:B------:R-:W-:Y:S01]  /*0ff0*/  LEA.HI R22, R0, R9, RZ, 0x7 ;  /* 0x0000000900167211 */ /* 0x000fe200078f38ff */
[----:B------:R-:W-:Y:S01]  /*1000*/  IMAD R9, R13, 0x10, R6 ;  /* 0x000000100d097824 */ /* 0x000fe200078e0206 */
[----:B------:R-:W-:Y:S02]  /*1010*/  LOP3.LUT R8, R8, R7, RZ, 0x3c, !PT ;  /* 0x0000000708087212 */ /* 0x000fe400078e3cff */
[----:B------:R-:W-:-:S02]  /*1020*/  SHF.R.S32.HI R0, RZ, 0x1f, R3 ;  /* 0x0000001fff007819 */ /* 0x000fc40000011403 */
[----:B------:R-:W-:Y:S02]  /*1030*/  LEA.HI R5, R13, R13, RZ, 0x1 ;  /* 0x0000000d0d057211 */ /* 0x000fe400078f08ff */
[----:B------:R-:W-:Y:S01]  /*1040*/  LEA R6, R9, R8, 0x9 ;  /* 0x0000000809067211 */ /* 0x000fe200078e48ff */
[----:B---3--:R-:W-:Y:S01]  /*1050*/  IMAD R20, R20, -0x80, R21 ;  /* 0xffffff8014147824 */ /* 0x008fe200078e0215 */
[CC--:B------:R-:W-:Y:S02]  /*1060*/  LEA.HI R4, R0.reuse, R3.reuse, RZ, 0x3 ;  /* 0x0000000300047211 */ /* 0x0c0fe400078f18ff */
[----:B------:R-:W-:Y:S01]  /*1070*/  LEA.HI R7, R0, R3, RZ, 0x2 ;  /* 0x0000000300077211 */ /* 0x000fe200078f10ff */
[----:B------:R2:W-:Y:S01]  /*1080*/  STL [R1+0x4], R6 ;  /* 0x0000040601007387 */ /* 0x0005e20000100800 */
[----:B------:R-:W-:Y:S02]  /*1090*/  LOP3.LUT R0, R5, 0xfffffffe, RZ, 0xc0, !PT ;  /* 0xfffffffe05007812 */ /* 0x000fe400078ec0ff */
[----:B------:R-:W-:-:S02]  /*10a0*/  SHF.R.S32.HI R3, RZ, 0x1f, R10 ;  /* 0x0000001fff037819 */ /* 0x000fc4000001140a */
[----:B------:R-:W-:Y:S01]  /*10b0*/  SHF.R.S32.HI R5, RZ, 0x1f, R4 ;  /* 0x0000001fff057819 */ /* 0x000fe20000011404 */
[----:B------:R-:W-:Y:S01]  /*10c0*/  IMAD.IADD R19, R13, 0x1, -R0 ;  /* 0x000000010d137824 */ /* 0x000fe200078e0a00 */
[----:B------:R-:W-:Y:S02]  /*10d0*/  LEA.HI R0, R3, R10, RZ, 0x2 ;  /* 0x0000000a03007211 */ /* 0x000fe400078f10ff */
[----:B------:R-:W-:Y:S02]  /*10e0*/  MOV R199, RZ ;  /* 0x000000ff00c77202 */ /* 0x000fe40000000f00 */
[----:B--2---:R-:W-:Y:S02]  /*10f0*/  SHF.R.S32.HI R6, RZ, 0x3, R4 ;  /* 0x00000003ff067819 */ /* 0x004fe40000011404 */
[----:B------:R-:W-:Y:S02]  /*1100*/  SHF.R.S32.HI R4, RZ, 0x2, R7 ;  /* 0x00000002ff047819 */ /* 0x000fe40000011407 */
[----:B------:R-:W-:-:S02]  /*1110*/  LEA.HI R8, R5, R6, RZ, 0x4 ;  /* 0x0000000605087211 */ /* 0x000fc400078f20ff */
[----:B------:R-:W-:Y:S01]  /*1120*/  LEA.HI R7, R7, R4, RZ, 0x1 ;  /* 0x0000000407077211 */ /* 0x000fe200078f08ff */
[----:B-1----:R-:W-:Y:S01]  /*1130*/  VIADD R13, R4, 0x18 ;  /* 0x00000018040d7836 */ /* 0x002fe20000000000 */
[----:B------:R-:W-:Y:S02]  /*1140*/  LOP3.LUT R5, R0, 0x7ffffffc, RZ, 0xc0, !PT ;  /* 0x7ffffffc00057812 */ /* 0x000fe400078ec0ff */
[----:B------:R-:W-:Y:S02]  /*1150*/  LOP3.LUT R9, R8, 0x1ffffff0, RZ, 0xc0, !PT ;  /* 0x1ffffff008097812 */ /* 0x000fe400078ec0ff */
[----:B------:R-:W-:Y:S01]  /*1160*/  LEA.HI R8, R3, R10, RZ, 0x5 ;  /* 0x0000000a03087211 */ /* 0x000fe200078f28ff */
[----:B------:R-:W-:Y:S01]  /*1170*/  VIADD R3, R4, 0x8 ;  /* 0x0000000804037836 */ /* 0x000fe20000000000 */
[----:B------:R-:W-:Y:S01]  /*1180*/  LOP3.LUT R7, R7, 0xfffffffe, RZ, 0xc0, !PT ;  /* 0xfffffffe07077812 */ /* 0x000fe200078ec0ff */
[----:B------:R-:W-:Y:S01]  /*1190*/  IMAD.IADD R6, R6, 0x1, -R9 ;  /* 0x0000000106067824 */ /* 0x000fe200078e0a09 */
[----:B------:R-:W-:-:S02]  /*11a0*/  IADD3 R10, R10, -R5, RZ ;  /* 0x800000050a0a7210 */ /* 0x000fc40007ffe0ff */
[C---:B------:R-:W-:Y:S01]  /*11b0*/  IADD3 R5, R4.reuse, 0x10, RZ ;  /* 0x0000001004057810 */ /* 0x040fe20007ffe0ff */
[----:B------:R-:W-:Y:S01]  /*11c0*/  IMAD.IADD R7, R4, 0x1, -R7 ;  /* 0x0000000104077824 */ /* 0x000fe200078e0a07 */
[----:B------:R-:W-:Y:S02]  /*11d0*/  LEA.HI R4, R3, R3, RZ, 0x1 ;  /* 0x0000000303047211 */ /* 0x000fe400078f08ff */
[----:B------:R-:W-:Y:S02]  /*11e0*/  LEA.HI R9, R5, R5, RZ, 0x1 ;  /* 0x0000000505097211 */ /* 0x000fe400078f08ff */
[----:B------:R-:W-:Y:S02]  /*11f0*/  LEA.HI R15, R13, R13, RZ, 0x1 ;  /* 0x0000000d0d0f7211 */ /* 0x000fe400078f08ff */
[----:B------:R-:W-:Y:S02]  /*1200*/  SHF.R.S32.HI R17, RZ, 0x5, R8 ;  /* 0x00000005ff117819 */ /* 0x000fe40000011408 */
[----:B------:R-:W-:-:S02]  /*1210*/  LOP3.LUT R8, R4, 0xfffffffe, RZ, 0xc0, !PT ;  /* 0xfffffffe04087812 */ /* 0x000fc400078ec0ff */
[----:B------:R-:W-:Y:S01]  /*1220*/  LOP3.LUT R14, R9, 0xfffffffe, RZ, 0xc0, !PT ;  /* 0xfffffffe090e7812 */ /* 0x000fe200078ec0ff */
[----:B------:R-:W-:Y:S01]  /*1230*/  IMAD R21, R17, -0x10, R20 ;  /* 0xfffffff011157824 */ /* 0x000fe200078e0214 */
[----:B------:R-:W-:Y:S02]  /*1240*/  LOP3.LUT R18, R15, 0xfffffffe, RZ, 0xc0, !PT ;  /* 0xfffffffe0f127812 */ /* 0x000fe400078ec0ff */
[----:B------:R-:W-:Y:S01]  /*1250*/  IADD3 R8, R3, -R8, RZ ;  /* 0x8000000803087210 */ /* 0x000fe20007ffe0ff */
[----:B------:R-:W-:Y:S01]  /*1260*/  IMAD.IADD R14, R5, 0x1, -R14 ;  /* 0x00000001050e7824 */ /* 0x000fe200078e0a0e */
[----:B------:R-:W-:Y:S01]  /*1270*/  SHF.R.S32.HI R3, RZ, 0x1, R4 ;  /* 0x00000001ff037819 */ /* 0x000fe20000011404 */
[----:B------:R-:W-:Y:S01]  /*1280*/  IMAD.IADD R13, R13, 0x1, -R18 ;  /* 0x000000010d0d7824 */ /* 0x000fe200078e0a12 */
[----:B------:R-:W-:Y:S02]  /*1290*/  SHF.R.S32.HI R4, RZ, 0x1f, R4 ;  /* 0x0000001fff047819 */ /* 0x000fe40000011404 */
[----:B------:R-:W-:-:S02]  /*12a0*/  SHF.R.S32.HI R5, RZ, 0x1, R9 ;  /* 0x00000001ff057819 */ /* 0x000fc40000011409 */
[----:B------:R-:W-:Y:S02]  /*12b0*/  SHF.R.S32.HI R18, RZ, 0x1f, R9 ;  /* 0x0000001fff127819 */ /* 0x000fe40000011409 */
[--C-:B------:R-:W-:Y:S02]  /*12c0*/  SHF.R.S32.HI R17, RZ, 0x2, R0.reuse ;  /* 0x00000002ff117819 */ /* 0x100fe40000011400 */
[--C-:B------:R-:W-:Y:S02]  /*12d0*/  SHF.R.S32.HI R9, RZ, 0x1, R15.reuse ;  /* 0x00000001ff097819 */ /* 0x100fe4000001140f */
[----:B------:R-:W-:Y:S02]  /*12e0*/  SHF.R.S32.HI R20, RZ, 0x1f, R15 ;  /* 0x0000001fff147819 */ /* 0x000fe4000001140f */
[----:B------:R-:W-:Y:S02]  /*12f0*/  SHF.R.S32.HI R0, RZ, 0x1f, R0 ;  /* 0x0000001fff007819 */ /* 0x000fe40000011400 */
[----:B------:R-:W-:-:S02]  /*1300*/  LEA.HI R4, R4, R3, RZ, 0x4 ;  /* 0x0000000304047211 */ /* 0x000fc400078f20ff */
[----:B------:R-:W-:Y:S02]  /*1310*/  LEA.HI R18, R18, R5, RZ, 0x4 ;  /* 0x0000000512127211 */ /* 0x000fe400078f20ff */
[----:B------:R-:W-:Y:S02]  /*1320*/  LEA.HI R20, R20, R9, RZ, 0x4 ;  /* 0x0000000914147211 */ /* 0x000fe400078f20ff */
[----:B------:R-:W-:Y:S02]  /*1330*/  LEA.HI R0, R0, R17, RZ, 0x3 ;  /* 0x0000001100007211 */ /* 0x000fe400078f18ff */
[----:B------:R-:W-:Y:S02]  /*1340*/  LOP3.LUT R4, R4, 0x1ffffff0, RZ, 0xc0, !PT ;  /* 0x1ffffff004047812 */ /* 0x000fe400078ec0ff */
[----:B------:R-:W-:Y:S02]  /*1350*/  LOP3.LUT R18, R18, 0x1ffffff0, RZ, 0xc0, !PT ;  /* 0x1ffffff012127812 */ /* 0x000fe400078ec0ff */
[----:B------:R-:W-:-:S02]  /*1360*/  LOP3.LUT R20, R20, 0x1ffffff0, RZ, 0xc0, !PT ;  /* 0x1ffffff014147812 */ /* 0x000fc400078ec0ff */
[----:B------:R-:W-:Y:S01]  /*1370*/  LOP3.LUT R0, R0, 0xfffffff8, RZ, 0xc0, !PT ;  /* 0xfffffff800007812 */ /* 0x000fe200078ec0ff */
[----:B------:R-:W-:Y:S01]  /*1380*/  IMAD.IADD R5, R5, 0x1, -R18 ;  /* 0x0000000105057824 */ /* 0x000fe200078e0a12 */
[----:B------:R-:W-:Y:S01]  /*1390*/  IADD3 R3, R3, -R4, RZ ;  /* 0x8000000403037210 */ /* 0x000fe20007ffe0ff */
[----:B------:R-:W-:Y:S01]  /*13a0*/  IMAD.IADD R20, R9, 0x1, -R20 ;  /* 0x0000000109147824 */ /* 0x000fe200078e0a14 */
[----:B------:R-:W-:Y:S01]  /*13b0*/  IADD3 R0, R21, R0, -R17 ;  /* 0x0000000015007210 */ /* 0x000fe20007ffe811 */
[----:B------:R-:W-:Y:S01]  /*13c0*/  IMAD R4, R5, 0x8, R14 ;  /* 0x0000000805047824 */ /* 0x000fe200078e020e */
[----:B------:R-:W-:Y:S01]  /*13d0*/  LEA R7, R6, R7, 0x3 ;  /* 0x0000000706077211 */ /* 0x000fe200078e18ff */
[----:B------:R-:W-:Y:S01]  /*13e0*/  IMAD R6, R3, 0x8, R8 ;  /* 0x0000000803067824 */ /* 0x000fe200078e0208 */
[----:B------:R-:W-:Y:S01]  /*13f0*/  LEA R3, R20, R13, 0x3 ;  /* 0x0000000d14037211 */ /* 0x000fe200078e18ff */
[----:B------:R-:W-:Y:S01]  /*1400*/  IMAD R9, R19, -0x40, R0 ;  /* 0xffffffc013097824 */ /* 0x000fe200078e0200 */
[----:B------:R-:W-:Y:S01]  /*1410*/  SHF.R.S32.HI R0, RZ, 0x7, R22 ;  /* 0x00000007ff007819 */ /* 0x000fe20000011416 */
[----:B------:R-:W-:Y:S01]  /*1420*/  STL [R1+0x14], R7 ;  /* 0x0000140701007387 */ /* 0x000fe20000100800 */
[----:B------:R-:W-:Y:S01]  /*1430*/  LOP3.LUT R8, R16, 0x1, RZ, 0xfc, !PT ;  /* 0x0000000110087812 */ /* 0x000fe200078efcff */
[----:B------:R-:W-:-:S02]  /*1440*/  IMAD.MOV.U32 R5, RZ, RZ, RZ ;  /* 0x000000ffff057224 */ /* 0x000fc400078e00ff */
[----:B------:R1:W-:Y:S04]  /*1450*/  STL [R1+0x10], R6 ;  /* 0x0000100601007387 */ /* 0x0003e80000100800 */
[----:B------:R-:W-:Y:S04]  /*1460*/  STL [R1+0xc], R4 ;  /* 0x00000c0401007387 */ /* 0x000fe80000100800 */
[----:B------:R2:W-:Y:S01]  /*1470*/  STL [R1+0x8], R3 ;  /* 0x0000080301007387 */ /* 0x0005e20000100800 */
[----:B-1----:R-:W-:-:S03]  /*1480*/  CS2R R6, SRZ ;  /* 0x0000000000067805 */ /* 0x002fc6000001ff00 */
[----:B------:R1:W-:Y:S01]  /*1490*/  STL [R1], R0 ;  /* 0x0000000001007387 */ /* 0x0003e20000100800 */
[----:B--2---:R-:W-:-:S04]  /*14a0*/  IMAD.SHL.U32 R3, R23, 0x4, RZ ;  /* 0x0000000417037824 */ /* 0x004fc800078e00ff */
[----:B------:R-:W-:-:S07]  /*14b0*/  IMAD R4, R3, 0x4, R2 ;  /* 0x0000000403047824 */ /* 0x000fce00078e0202 */
.L_x_26:
[----:B------:R-:W-:Y:S01]  /*14c0*/  ISETP.NE.AND P0, PT, R8, 0x3, PT ;  /* 0x000000030800780c */ /* 0x000fe20003f05270 */
[----:B------:R-:W-:-:S12]  /*14d0*/  YIELD ;  /* 0x0000000000007946 */ /* 0x000fd80003800000 */
[----:B------:R-:W-:Y:S05]  /*14e0*/  @!P0 BRA `(.L_x_16) ;  /* 0x0000000000048947 */ /* 0x000fea0003800000 */
[----:B------:R-:W-:Y:S01]  /*14f0*/  BPT.TRAP 0x1 ;  /* 0x000000040000795c */ /* 0x000fe20000300000 */
.L_x_16:
[----:B------:R-:W-:Y:S01]  /*1500*/  IMAD R3, R5, 0x8, R2 ;  /* 0x0000000805037824 */ /* 0x000fe200078e0202 */
[----:B------:R-:W-:-:S04]  /*1510*/  SHF.L.U32 R20, R6, 0x1f, RZ ;  /* 0x0000001f06147819 */ /* 0x000fc800000006ff */
[----:B------:R2:W3:Y:S01]  /*1520*/  SYNCS.PHASECHK.TRANS64.TRYWAIT P1, [R3+URZ+0x30c10], R20 ;  /* 0x030c1014030075a7 */ /* 0x0004e2000802017f */
[----:B------:R-:W-:Y:S05]  /*1530*/  @!P0 BRA `(.L_x_17) ;  /* 0x0000000000048947 */ /* 0x000fea0003800000 */
[----:B------:R-:W-:Y:S01]  /*1540*/  BPT.TRAP 0x1 ;  /* 0x000000040000795c */ /* 0x000fe20000300000 */
.L_x_17:
[----:B-1----:R-:W-:-:S04]  /*1550*/  IADD3 R0, R2, 0x10000, RZ ;  /* 0x0001000002007810 */ /* 0x002fc80007ffe0ff */
[----:B------:R-:W-:-:S04]  /*1560*/  SHF.R.U32.HI R0, RZ, 0x4, R0 ;  /* 0x00000004ff007819 */ /* 0x000fc80000011600 */
[----:B------:R-:W-:Y:S01]  /*1570*/  LOP3.LUT R0, R0, 0x3fff, RZ, 0xc0, !PT ;  /* 0x00003fff00007812 */ /* 0x000fe200078ec0ff */
[----:B---3--:R-:W-:Y:S06]  /*1580*/  @P1 BRA `(.L_x_18) ;  /* 0x0000000000081947 */ /* 0x008fec0003800000 */
[----:B------:R-:W1:Y:S02]  /*1590*/  SYNCS.PHASECHK.TRANS64.TRYWAIT P1, [R3+URZ+0x30c10], R20 ;  /* 0x030c1014030075a7 */ /* 0x000e64000802017f */
[----:B-1----:R-:W-:Y:S05]  /*15a0*/  @!P1 BRA `(.L_x_19) ;  /* 0x00000078001c9947 */ /* 0x002fea0003800000 */
.L_x_18:
[----:B------:R-:W-:Y:S05]  /*15b0*/  WARPSYNC.ALL ;  /* 0x0000000000007948 */ /* 0x000fea0003800000 */
[----:B------:R-:W-:Y:S01]  /*15c0*/  LOP3.LUT R14, R0, 0x10000, RZ, 0xfc, !PT ;  /* 0x00010000000e7812 */ /* 0x000fe200078efcff */
[----:B------:R-:W-:Y:S01]  /*15d0*/  IMAD R13, R12, 0x2000, R2 ;  /* 0x000020000c0d7824 */ /* 0x000fe200078e0202 */
[----:B------:R-:W3:Y:S04]  /*15e0*/  LDL R17, [R1+0xc] ;  /* 0x00000c0001117983 */ /* 0x000ee80000100800 */
[----:B------:R-:W-:Y:S01]  /*15f0*/  R2UR UR9, R13 ;  /* 0x000000000d0972ca */ /* 0x000fe200000e0000 */
[----:B------:R-:W-:Y:S01]  /*1600*/  IMAD R14, R5, 0x400, R14 ;  /* 0x00000400050e7824 */ /* 0x000fe200078e020e */
[----:B------:R-:W4:Y:S04]  /*1610*/  LDL R18, [R1+0x14] ;  /* 0x0000140001127983 */ /* 0x000f280000100800 */
[----:B------:R-:W-:Y:S01]  /*1620*/  R2UR UR8, R14 ;  /* 0x000000000e0872ca */ /* 0x000fe200000e0000 */
[----:B------:R-:W5:Y:S04]  /*1630*/  LDL R15, [R1+0x10] ;  /* 0x00001000010f7983 */ /* 0x000f680000100800 */
[----:B------:R-:W2:Y:S02]  /*1640*/  LDL R16, [R1+0x8] ;  /* 0x0000080001107983 */ /* 0x000ea40000100800 */
[----:B------:R-:W-:-:S04]  /*1650*/  USHF.R.U32.HI UR4, URZ, 0x4, UR9 ;  /* 0x000000043f047899 */ /* 0x000fc80008011609 */
[----:B------:R-:W-:Y:S01]  /*1660*/  ULOP3.LUT UR4, UR4, 0x3fff, URZ, 0xc0, !UPT ;  /* 0x00003fff04047892 */ /* 0x000fe2000f8ec03f */
[----:B------:R-:W-:-:S03]  /*1670*/  WARPGROUP.ARRIVE ;  /* 0x00000000000079c5 */ /* 0x000fc60000000000 */
[----:B------:R-:W-:Y:S01]  /*1680*/  ULOP3.LUT UR10, UR4, 0x10000, URZ, 0xfc, !UPT ;  /* 0x00010000040a7892 */ /* 0x000fe2000f8efc3f */
[----:B------:R-:W-:Y:S01]  /*1690*/  UMOV UR6, UR8 ;  /* 0x0000000800067c82 */ /* 0x000fe20008000000 */
[----:B------:R-:W-:Y:S01]  /*16a0*/  UMOV UR7, 0x40000040 ;  /* 0x4000004000077882 */ /* 0x000fe20000000000 */
[----:B------:R-:W-:-:S04]  /*16b0*/  UMOV UR5, 0x40000040 ;  /* 0x4000004000057882 */ /* 0x000fc80000000000 */
[----:B------:R-:W-:Y:S02]  /*16c0*/  UMOV UR4, UR10 ;  /* 0x0000000a00047c82 */ /* 0x000fe40008000000 */
[----:B------:R-:W-:Y:S01]  /*16d0*/  HGMMA.64x128x16.F32.BF16 R72, gdesc[UR4], RZ, !UPT, gsb0 ;  /* 0x01e00000044879f0 */ /* 0x000fe2000c0018ff */
[----:B------:R-:W-:Y:S02]  /*16e0*/  UIADD3 UR6, UR8, 0x2, URZ ;  /* 0x0000000208067890 */ /* 0x000fe4000fffe03f */
[----:B------:R-:W-:Y:S01]  /*16f0*/  UIADD3 UR4, UR10, 0x2, URZ ;  /* 0x000000020a047890 */ /* 0x000fe2000fffe03f */
[----:B------:R-:W-:Y:S01]  /*1700*/  UMOV UR7, 0x40000040 ;  /* 0x4000004000077882 */ /* 0x000fe20000000000 */
[----:B------:R-:W-:Y:S01]  /*1710*/  UMOV UR5, 0x40000040 ;  /* 0x4000004000057882 */ /* 0x000fe20000000000 */
[----:B------:R-:W-:Y:S02]  /*1720*/  WARPGROUP.DEPBAR.LE gsb0, 0x0 ;  /* 0x00008000000079c5 */ /* 0x000fe40000010000 */
[----:B------:R-:W-:-:S06]  /*1730*/  WARPGROUP.ARRIVE ;  /* 0x00000000000079c5 */ /* 0x000fcc0000000000 */
[----:B------:R-:W-:Y:S01]  /*1740*/  HGMMA.64x128x16.F32.BF16 R72, gdesc[UR4], R72, gsb0 ;  /* 0x01e00000044879f0 */ /* 0x000fe20008001848 */
        /* <DEDUP_REMOVED lines=11> */
[C---:B---3--:R-:W-:Y:S01]  /*1800*/  IMAD R17, R5.reuse, 0x80, R17 ;  /* 0x0000008005117824 */ /* 0x048fe200078e0211 */
[C---:B----4-:R-:W-:Y:S01]  /*1810*/  LEA R13, R5.reuse, R18, 0x7 ;  /* 0x00000012050d7211 */ /* 0x050fe200078e38ff */
[C---:B-----5:R-:W-:Y:S01]  /*1820*/  IMAD R15, R5.reuse, 0x80, R15 ;  /* 0x00000080050f7824 */ /* 0x060fe200078e020f */
[----:B--2---:R-:W-:Y:S02]  /*1830*/  LEA R21, R5, R16, 0x7 ;  /* 0x0000001005157211 */ /* 0x004fe400078e38ff */
[C---:B------:R-:W-:Y:S01]  /*1840*/  LEA R19, R10.reuse, R17, 0x1 ;  /* 0x000000110a137211 */ /* 0x040fe200078e08ff */
[----:B------:R-:W-:-:S02]  /*1850*/  IMAD R15, R10, 0x2, R15 ;  /* 0x000000020a0f7824 */ /* 0x000fc400078e020f */
[C---:B------:R-:W-:Y:S02]  /*1860*/  IMAD R13, R10.reuse, 0x2, R13 ;  /* 0x000000020a0d7824 */ /* 0x040fe400078e020d */
[----:B------:R-:W-:Y:S01]  /*1870*/  IMAD R21, R10, 0x2, R21 ;  /* 0x000000020a157824 */ /* 0x000fe200078e0215 */
[----:B------:R-:W-:Y:S01]  /*1880*/  LEA R23, R15, R2, 0x2 ;  /* 0x000000020f177211 */ /* 0x000fe200078e10ff */
[--C-:B------:R-:W-:Y:S02]  /*1890*/  IMAD R202, R13, 0x4, R2.reuse ;  /* 0x000000040dca7824 */ /* 0x100fe400078e0202 */
[--C-:B------:R-:W-:Y:S02]  /*18a0*/  IMAD R17, R19, 0x4, R2.reuse ;  /* 0x0000000413117824 */ /* 0x100fe400078e0202 */
[----:B------:R-:W-:Y:S01]  /*18b0*/  IMAD R14, R21, 0x4, R2 ;  /* 0x00000004150e7824 */ /* 0x000fe200078e0202 */
[----:B------:R-:W-:Y:S02]  /*18c0*/  WARPGROUP.DEPBAR.LE gsb0, 0x0 ;  /* 0x00008000000079c5 */ /* 0x000fe40000010000 */
[----:B------:R-:W-:-:S06]  /*18d0*/  WARPGROUP.ARRIVE ;  /* 0x00000000000079c5 */ /* 0x000fcc0000000000 */
[----:B------:R-:W-:Y:S01]  /*18e0*/  HGMMA.64x128x16.F32.BF16 R72, gdesc[UR4], R72, gsb0 ;  /* 0x01e00000044879f0 */ /* 0x000fe20008001848 */
[----:B------:R-:W-:-:S05]  /*18f0*/  IADD3 R18, R2, 0x20000, RZ ;  /* 0x0002000002127810 */ /* 0x000fca0007ffe0ff */
[--C-:B------:R-:W-:Y:S01]  /*1900*/  IMAD R200, R13, 0x4, R18.reuse ;  /* 0x000000040dc87824 */ /* 0x100fe200078e0212 */
[----:B------:R-:W-:Y:S01]  /*1910*/  LEA R16, R19, R18, 0x2 ;  /* 0x0000001213107211 */ /* 0x000fe200078e10ff */
[--C-:B------:R-:W-:Y:S02]  /*1920*/  IMAD R13, R15, 0x4, R18.reuse ;  /* 0x000000040f0d7824 */ /* 0x100fe400078e0212 */
[----:B------:R-:W-:Y:S01]  /*1930*/  IMAD R15, R21, 0x4, R18 ;  /* 0x00000004150f7824 */ /* 0x000fe200078e0212 */
[----:B------:R-:W-:Y:S02]  /*1940*/  WARPGROUP.DEPBAR.LE gsb0, 0x0 ;  /* 0x00008000000079c5 */ /* 0x000fe40000010000 */
[----:B------:R-:W2:Y:S04]  /*1950*/  LDS R202, [R202+0x20000] ;  /* 0x02000000caca7984 */ /* 0x000ea80000000800 */
[----:B------:R-:W3:Y:S04]  /*1960*/  LDS R23, [R23+0x20000] ;  /* 0x0200000017177984 */ /* 0x000ee80000000800 */
[----:B------:R-:W4:Y:S04]  /*1970*/  LDS R17, [R17+0x20000] ;  /* 0x0200000011117984 */ /* 0x000f280000000800 */
[----:B------:R-:W1:Y:S01]  /*1980*/  LDS R14, [R14+0x20000] ;  /* 0x020000000e0e7984 */ /* 0x000e620000000800 */
[----:B------:R-:W-:Y:S05]  /*1990*/  @!P0 BRA `(.L_x_20) ;  /* 0x0000000000048947 */ /* 0x000fea0003800000 */
[----:B------:R-:W-:Y:S01]  /*19a0*/  BPT.TRAP 0x1 ;  /* 0x000000040000795c */ /* 0x000fe20000300000 */
.L_x_20:
[----:B------:R1:W1:Y:S01]  /*19b0*/  SYNCS.PHASECHK.TRANS64.TRYWAIT P1, [R3+URZ+0x30c30], R20 ;  /* 0x030c3014030075a7 */ /* 0x000262000802017f */
[----:B------:R-:W-:Y:S05]  /*19c0*/  @!P0 BRA `(.L_x_21) ;  /* 0x0000000000048947 */ /* 0x000fea0003800000 */
[----:B------:R-:W-:Y:S01]  /*19d0*/  BPT.TRAP 0x1 ;  /* 0x000000040000795c */ /* 0x000fe20000300000 */
.L_x_21:
[----:B-1----:R-:W-:Y:S05]  /*19e0*/  @P1 BRA `(.L_x_22) ;  /* 0x0000000000081947 */ /* 0x002fea0003800000 */
[----:B------:R-:W1:Y:S02]  /*19f0*/  SYNCS.PHASECHK.TRANS64.TRYWAIT P1, [R3+URZ+0x30c30], R20 ;  /* 0x030c3014030075a7 */ /* 0x000e64000802017f */
[----:B-1----:R-:W-:Y:S05]  /*1a00*/  @!P1 BRA `(.L_x_23) ;  /* 0x0000007400189947 */ /* 0x002fea0003800000 */
.L_x_22:
[----:B------:R-:W-:Y:S01]  /*1a10*/  VIADD R24, R2, 0x18000 ;  /* 0x0001800002187836 */ /* 0x000fe20000000000 */
[----:B------:R-:W-:Y:S01]  /*1a20*/  UIADD3 UR9, UR9, 0x4000, URZ ;  /* 0x0000400009097890 */ /* 0x000fe2000fffe03f */
[----:B------:R1:W-:Y:S01]  /*1a30*/  STL [R1+0xb4], R12 ;  /* 0x0000b40c01007387 */ /* 0x0003e20000100800 */
[----:B------:R-:W-:Y:S01]  /*1a40*/  ULDC UR10, c[0x0][0x75c] ;  /* 0x0001d700000a7ab9 */ /* 0x000fe20000000800 */
[----:B------:R-:W-:Y:S01]  /*1a50*/  UMOV UR7, 0x40000040 ;  /* 0x4000004000077882 */ /* 0x000fe20000000000 */
[----:B------:R-:W-:Y:S01]  /*1a60*/  SHF.R.U32.HI R24, RZ, 0x4, R24 ;  /* 0x00000004ff187819 */ /* 0x000fe20000011618 */
[----:B------:R-:W-:Y:S01]  /*1a70*/  USHF.R.U32.HI UR9, URZ, 0x4, UR9 ;  /* 0x000000043f097899 */ /* 0x000fe20008011609 */
[----:B------:R-:W-:Y:S01]  /*1a80*/  FMUL.FTZ R18, R72, UR10 ;  /* 0x0000000a48127c20 */ /* 0x000fe20008410000 */
[----:B------:R-:W-:Y:S01]  /*1a90*/  FMUL.FTZ R19, R73, UR10 ;  /* 0x0000000a49137c20 */ /* 0x000fe20008410000 */
[----:B------:R-:W-:Y:S01]  /*1aa0*/  LOP3.LUT R204, R24, 0x3fff, RZ, 0xc0, !PT ;  /* 0x00003fff18cc7812 */ /* 0x000fe200078ec0ff */
[----:B------:R-:W-:Y:S01]  /*1ab0*/  ULOP3.LUT UR9, UR9, 0x3fff, URZ, 0xc0, !UPT ;  /* 0x00003fff09097892 */ /* 0x000fe2000f8ec03f */
[----:B------:R-:W-:Y:S01]  /*1ac0*/  FMUL.FTZ R20, R74, UR10 ;  /* 0x0000000a4a147c20 */ /* 0x000fe20008410000 */
[----:B------:R-:W-:Y:S01]  /*1ad0*/  FMUL.FTZ R21, R75, UR10 ;  /* 0x0000000a4b157c20 */ /* 0x000fe20008410000 */
[----:B------:R-:W-:Y:S01]  /*1ae0*/  LOP3.LUT R24, R204, 0x10000, RZ, 0xfc, !PT ;  /* 0x00010000cc187812 */ /* 0x000fe200078efcff */
[----:B------:R-:W-:Y:S01]  /*1af0*/  ULOP3.LUT UR9, UR9, 0x10000, URZ, 0xfc, !UPT ;  /* 0x0001000009097892 */ /* 0x000fe2000f8efc3f */
[----:B------:R-:W-:Y:S01]  /*1b00*/  FMUL.FTZ R22, R76, UR10 ;  /* 0x0000000a4c167c20 */ /* 0x000fe20008410000 */
[----:B------:R-:W-:Y:S01]  /*1b10*/  FMUL.FTZ R203, R77, UR10 ;  /* 0x0000000a4dcb7c20 */ /* 0x000fe20008410000 */
[----:B------:R-:W-:Y:S01]  /*1b20*/  LEA R24, R5, R24, 0xa ;  /* 0x0000001805187211 */ /* 0x000fe200078e50ff */
[----:B------:R-:W-:Y:S01]  /*1b30*/  FMUL.FTZ R201, R78, UR10 ;  /* 0x0000000a4ec97c20 */ /* 0x000fe20008410000 */
[----:B------:R-:W-:Y:S01]  /*1b40*/  FMUL.FTZ R221, R79, UR10 ;  /* 0x0000000a4fdd7c20 */ /* 0x000fe20008410000 */
[----:B------:R-:W-:Y:S01]  /*1b50*/  FMUL.FTZ R220, R80, UR10 ;  /* 0x0000000a50dc7c20 */ /* 0x000fe20008410000 */
[----:B------:R-:W-:Y:S01]  /*1b60*/  R2UR UR8, R24 ;  /* 0x00000000180872ca */ /* 0x000fe200000e0000 */
[----:B------:R-:W-:Y:S01]  /*1b70*/  FMUL.FTZ R217, R81, UR10 ;  /* 0x0000000a51d97c20 */ /* 0x000fe20008410000 */
[----:B------:R-:W-:Y:S01]  /*1b80*/  FMUL.FTZ R216, R82, UR10 ;  /* 0x0000000a52d87c20 */ /* 0x000fe20008410000 */
[----:B------:R-:W-:Y:S01]  /*1b90*/  FMUL.FTZ R228, R83, UR10 ;  /* 0x0000000a53e47c20 */ /* 0x000fe20008410000 */
[----:B------:R-:W-:Y:S01]  /*1ba0*/  FMUL.FTZ R222, R84, UR10 ;  /* 0x0000000a54de7c20 */ /* 0x000fe20008410000 */
[----:B------:R-:W-:Y:S01]  /*1bb0*/  FMUL.FTZ R230, R85, UR10 ;  /* 0x0000000a55e67c20 */ /* 0x000fe20008410000 */
[----:B------:R-:W-:Y:S01]  /*1bc0*/  FMUL.FTZ R229, R86, UR10 ;  /* 0x0000000a56e57c20 */ /* 0x000fe20008410000 */
[----:B------:R-:W-:Y:S01]  /*1bd0*/  FMUL.FTZ R227, R87, UR10 ;  /* 0x0000000a57e37c20 */ /* 0x000fe20008410000 */
[----:B------:R-:W-:Y:S01]  /*1be0*/  UMOV UR4, UR9 ;  /* 0x0000000900047c82 */ /* 0x000fe20008000000 */
[----:B------:R-:W-:Y:S01]  /*1bf0*/  WARPGROUP.ARRIVE ;  /* 0x00000000000079c5 */ /* 0x000fe20000000000 */
[----:B------:R-:W-:Y:S01]  /*1c00*/  UMOV UR5, 0x40000040 ;  /* 0x4000004000057882 */ /* 0x000fe20000000000 */
[----:B------:R-:W-:Y:S01]  /*1c10*/  STL [R1+0xb0], R199 ;  /* 0x0000b0c701007387 */ /* 0x000fe20000100800 */
[----:B------:R-:W-:Y:S01]  /*1c20*/  FMUL.FTZ R92, R92, UR10 ;  /* 0x0000000a5c5c7c20 */ /* 0x000fe20008410000 */
[----:B------:R-:W-:Y:S01]  /*1c30*/  UMOV UR6, UR8 ;  /* 0x0000000800067c82 */ /* 0x000fe20008000000 */
[----:B------:R-:W2:Y:S01]  /*1c40*/  MUFU.TANH R20, R20 ;  /* 0x0000001400147308 */ /* 0x000ea20000002400 */
[----:B------:R-:W-:Y:S01]  /*1c50*/  HGMMA.64x128x16.F32.BF16 R24, gdesc[UR4], RZ, !UPT, gsb0 ;  /* 0x01e00000041879f0 */ /* 0x000fe2000c0018ff */
[----:B------:R-:W-:Y:S01]  /*1c60*/  UIADD3 UR6, UR8, 0x2, URZ ;  /* 0x0000000208067890 */ /* 0x000fe2000fffe03f */
[----:B------:R-:W-:Y:S01]  /*1c70*/  STL [R1+0xac], R198 ;  /* 0x0000acc601007387 */ /* 0x000fe20000100800 */
[----:B------:R-:W-:Y:S01]  /*1c80*/  UIADD3 UR4, UR9, 0x2, URZ ;  /* 0x0000000209047890 */ /* 0x000fe2000fffe03f */
[----:B------:R-:W-:Y:S01]  /*1c90*/  VIADD R218, R11, 0x4 ;  /* 0x000000040bda7836 */ /* 0x000fe20000000000 */
[----:B------:R-:W-:Y:S01]  /*1ca0*/  UMOV UR7, 0x40000040 ;  /* 0x4000004000077882 */ /* 0x000fe20000000000 */
[----:B------:R-:W-:Y:S01]  /*1cb0*/  UMOV UR5, 0x40000040 ;  /* 0x4000004000057882 */ /* 0x000fe20000000000 */
[----:B------:R-:W-:Y:S01]  /*1cc0*/  STL [R1+0xa8], R197 ;  /* 0x0000a8c501007387 */ /* 0x000fe20000100800 */
[----:B-1----:R1:W-:Y:S01]  /*1cd0*/  MUFU.TANH R12, R92 ;  /* 0x0000005c000c7308 */ /* 0x0023e20000002400 */
[----:B------:R-:W-:Y:S01]  /*1ce0*/  FMUL.FTZ R109, R109, UR10 ;  /* 0x0000000a6d6d7c20 */ /* 0x000fe20008410000 */
[----:B------:R-:W-:Y:S01]  /*1cf0*/  FMUL.FTZ R236, R89, UR10 ;  /* 0x0000000a59ec7c20 */ /* 0x000fe20008410000 */
[----:B------:R-:W-:Y:S01]  /*1d00*/  STL [R1+0xa4], R196 ;  /* 0x0000a4c401007387 */ /* 0x000fe20000100800 */
[----:B------:R-:W-:Y:S01]  /*1d10*/  FMUL.FTZ R232, R88, UR10 ;  /* 0x0000000a58e87c20 */ /* 0x000fe20008410000 */
[C---:B------:R-:W-:Y:S01]  /*1d20*/  ISETP.GT.AND P1, PT, R9.reuse, 0x8, PT ;  /* 0x000000080900780c */ /* 0x040fe20003f24270 */
[----:B------:R-:W-:Y:S01]  /*1d30*/  FMUL.FTZ R108, R108, UR10 ;  /* 0x0000000a6c6c7c20 */ /* 0x000fe20008410000 */
[----:B------:R-:W-:Y:S01]  /*1d40*/  STL [R1+0xa0], R195 ;  /* 0x0000a0c301007387 */ /* 0x000fe20000100800 */
[----:B------:R-:W3:Y:S01]  /*1d50*/  MUFU.TANH R18, R18 ;  /* 0x0000001200127308 */ /* 0x000ee20000002400 */
[----:B------:R-:W-:Y:S01]  /*1d60*/  ISETP.GT.AND P2, PT, R9, RZ, PT ;  /* 0x000000ff0900720c */ /* 0x000fe20003f44270 */
[----:B------:R-:W-:Y:S01]  /*1d70*/  FMUL.FTZ R231, R91, UR10 ;  /* 0x0000000a5be77c20 */ /* 0x000fe20008410000 */
[----:B------:R-:W-:Y:S01]  /*1d80*/  STL [R1+0x9c], R194 ;  /* 0x00009cc201007387 */ /* 0x000fe20000100800 */
[----:B------:R-:W-:Y:S01]  /*1d90*/  FMUL.FTZ R112, R112, UR10 ;  /* 0x0000000a70707c20 */ /* 0x000fe20008410000 */
[----:B--2---:R-:W-:Y:S01]  /*1da0*/  FSEL R91, R20, -INF , P1 ;  /* 0xff800000145b7808 */ /* 0x004fe20000800000 */
[----:B------:R-:W-:Y:S01]  /*1db0*/  FMUL.FTZ R235, R90, UR10 ;  /* 0x0000000a5aeb7c20 */ /* 0x000fe20008410000 */
[----:B------:R-:W-:Y:S01]  /*1dc0*/  STL [R1+0x98], R193 ;  /* 0x000098c101007387 */ /* 0x000fe20000100800 */
[----:B------:R-:W-:Y:S01]  /*1dd0*/  MUFU.TANH R19, R19 ;  /* 0x0000001300137308 */ /* 0x000fe20000002400 */
[----:B------:R-:W-:Y:S01]  /*1de0*/  FMUL.FTZ R102, R102, UR10 ;  /* 0x0000000a66667c20 */ /* 0x000fe20008410000 */
[----:B------:R-:W-:Y:S01]  /*1df0*/  FMUL.FTZ R114, R114, UR10 ;  /* 0x0000000a72727c20 */ /* 0x000fe20008410000 */
[----:B------:R-:W-:Y:S01]  /*1e00*/  STL [R1+0x94], R192 ;  /* 0x000094c001007387 */ /* 0x000fe20000100800 */
[----:B------:R-:W-:Y:S01]  /*1e10*/  FMUL.FTZ R113, R113, UR10 ;  /* 0x0000000a71717c20 */ /* 0x000fe20008410000 */
[----:B------:R-:W-:Y:S01]  /*1e20*/  FMUL.FTZ R110, R110, UR10 ;  /* 0x0000000a6e6e7c20 */ /* 0x000fe20008410000 */
[----:B------:R-:W-:Y:S01]  /*1e30*/  ULDC UR11, c[0x0][0x744] ;  /* 0x0001d100000b7ab9 */ /* 0x000fe20000000800 */
[----:B-1----:R-:W1:Y:S01]  /*1e40*/  SHFL.IDX PT, R92, R202, R11, 0x1f ;  /* 0x00001f0bca5c7589 */ /* 0x002e6200000e0000 */
[----:B------:R-:W-:Y:S01]  /*1e50*/  MUFU.TANH R21, R21 ;  /* 0x0000001500157308 */ /* 0x000fe20000002400 */
[----:B---3--:R-:W-:Y:S01]  /*1e60*/  FSEL R90, R18, -INF , P2 ;  /* 0xff800000125a7808 */ /* 0x008fe20001000000 */
[----:B------:R-:W-:Y:S01]  /*1e70*/  FMUL.FTZ R105, R105, UR10 ;  /* 0x0000000a69697c20 */ /* 0x000fe20008410000 */
[----:B------:R-:W-:Y:S01]  /*1e80*/  STL [R1+0x90], R191 ;  /* 0x000090bf01007387 */ /* 0x000fe20000100800 */
[----:B------:R-:W-:Y:S01]  /*1e90*/  FMUL.FTZ R122, R122, UR10 ;  /* 0x0000000a7a7a7c20 */ /* 0x000fe20008410000 */
[----:B------:R-:W-:Y:S01]  /*1ea0*/  FMUL.FTZ R111, R111, UR10 ;  /* 0x0000000a6f6f7c20 */ /* 0x000fe20008410000 */
        /* <DEDUP_REMOVED lines=13> */
[----:B------:R2:W-:Y:S01]  /*1f80*/  STL [R1+0x80], R187 ;  /* 0x000080bb01007387 */ /* 0x0005e20000100800 */
[----:B------:R-:W-:Y:S01]  /*1f90*/  FMUL.FTZ R93, R93, UR10 ;  /* 0x0000000a5d5d7c20 */ /* 0x000fe20008410000 */
[----:B------:R-:W-:Y:S01]  /*1fa0*/  FMUL.FTZ R131, R131, UR10 ;  /* 0x0000000a83837c20 */ /* 0x000fe20008410000 */
[----:B------:R-:W-:Y:S01]  /*1fb0*/  FMUL.FTZ R219, R135, UR10 ;  /* 0x0000000a87db7c20 */ /* 0x000fe20008410000 */
[----:B------:R-:W-:Y:S01]  /*1fc0*/  STL [R1+0x7c], R186 ;  /* 0x00007cba01007387 */ /* 0x000fe20000100800 */
[--C-:B-1----:R-:W-:Y:S01]  /*1fd0*/  FFMA.FTZ R91, R91, UR11, -R92.reuse ;  /* 0x0000000b5b5b7c23 */ /* 0x102fe2000801085c */
[----:B------:R-:W-:Y:S01]  /*1fe0*/  MUFU.TANH R193, R102 ;  /* 0x0000006600c17308 */ /* 0x000fe20000002400 */
[----:B------:R-:W-:Y:S01]  /*1ff0*/  FMUL.FTZ R129, R129, UR10 ;  /* 0x0000000a81817c20 */ /* 0x000fe20008410000 */
[----:B------:R1:W-:Y:S01]  /*2000*/  STL [R1+0x78], R185 ;  /* 0x000078b901007387 */ /* 0x0003e20000100800 */
[----:B------:R-:W-:Y:S01]  /*2010*/  FMUL.FTZ R107, R107, UR10 ;  /* 0x0000000a6b6b7c20 */ /* 0x000fe20008410000 */
[----:B------:R-:W-:Y:S01]  /*2020*/  FMUL.FTZ R237, R97, UR10 ;  /* 0x0000000a61ed7c20 */ /* 0x000fe20008410000 */
[----:B------:R-:W-:Y:S01]  /*2030*/  FMUL.FTZ R101, R101, UR10 ;  /* 0x0000000a65657c20 */ /* 0x000fe20008410000 */
[----:B------:R-:W3:Y:S01]  /*2040*/  SHFL.IDX PT, R89, R202, R218, 0x1f ;  /* 0x00001fdaca597589 */ /* 0x000ee200000e0000 */
[----:B------:R-:W-:Y:S01]  /*2050*/  FMUL.FTZ R104, R104, UR10 ;  /* 0x0000000a68687c20 */ /* 0x000fe20008410000 */
[----:B--2---:R2:W-:Y:S01]  /*2060*/  MUFU.TANH R187, R108 ;  /* 0x0000006c00bb7308 */ /* 0x0045e20000002400 */
[----:B------:R-:W-:Y:S01]  /*2070*/  FMUL.FTZ R106, R106, UR10 ;  /* 0x0000000a6a6a7c20 */ /* 0x000fe20008410000 */
[----:B------:R4:W-:Y:S01]  /*2080*/  STL [R1+0x74], R184 ;  /* 0x000074b801007387 */ /* 0x0009e20000100800 */
[----:B------:R-:W-:Y:S01]  /*2090*/  FMUL.FTZ R99, R99, UR10 ;  /* 0x0000000a63637c20 */ /* 0x000fe20008410000 */
[----:B------:R-:W-:Y:S01]  /*20a0*/  FMUL.FTZ R118, R118, UR10 ;  /* 0x0000000a76767c20 */ /* 0x000fe20008410000 */
[----:B------:R-:W-:Y:S01]  /*20b0*/  FMUL.FTZ R126, R126, UR10 ;  /* 0x0000000a7e7e7c20 */ /* 0x000fe20008410000 */
[----:B------:R-:W-:Y:S01]  /*20c0*/  STL [R1+0x70], R183 ;  /* 0x000070b701007387 */ /* 0x000fe20000100800 */
[----:B------:R-:W-:Y:S01]  /*20d0*/  FMUL.FTZ R128, R128, UR10 ;  /* 0x0000000a80807c20 */ /* 0x000fe20008410000 */
[----:B-1----:R1:W-:Y:S01]  /*20e0*/  MUFU.TANH R185, R109 ;  /* 0x0000006d00b97308 */ /* 0x0023e20000002400 */
[----:B--2---:R-:W-:Y:S01]  /*20f0*/  IADD3 R108, R11, 0xc, RZ ;  /* 0x0000000c0b6c7810 */ /* 0x004fe20007ffe0ff */
[----:B------:R2:W-:Y:S01]  /*2100*/  STL [R1+0x6c], R182 ;  /* 0x00006cb601007387 */ /* 0x0005e20000100800 */
[----:B------:R-:W-:Y:S01]  /*2110*/  FMUL.FTZ R134, R134, UR10 ;  /* 0x0000000a86867c20 */ /* 0x000fe20008410000 */
[----:B------:R-:W-:Y:S01]  /*2120*/  FMUL.FTZ R116, R116, UR10 ;  /* 0x0000000a74747c20 */ /* 0x000fe20008410000 */
[----:B------:R-:W-:Y:S01]  /*2130*/  FMUL.FTZ R133, R133, UR10 ;  /* 0x0000000a85857c20 */ /* 0x000fe20008410000 */
[----:B------:R3:W-:Y:S01]  /*2140*/  STL [R1+0x68], R181 ;  /* 0x000068b501007387 */ /* 0x0007e20000100800 */
[----:B------:R-:W-:Y:S01]  /*2150*/  FMUL.FTZ R121, R121, UR10 ;  /* 0x0000000a79797c20 */ /* 0x000fe20008410000 */
[----:B----4-:R4:W3:Y:S01]  /*2160*/  MUFU.TANH R184, R112 ;  /* 0x0000007000b87308 */ /* 0x0108e20000002400 */
[----:B-1----:R-:W-:Y:S01]  /*2170*/  VIADD R109, R11, 0x8 ;  /* 0x000000080b6d7836 */ /* 0x002fe20000000000 */
[----:B------:R-:W-:Y:S01]  /*2180*/  STL [R1+0x64], R180 ;  /* 0x000064b401007387 */ /* 0x000fe20000100800 */
[----:B------:R-:W-:Y:S01]  /*2190*/  FMUL.FTZ R127, R127, UR10 ;  /* 0x0000000a7f7f7c20 */ /* 0x000fe20008410000 */
[----:B------:R-:W-:Y:S01]  /*21a0*/  FMUL.FTZ R119, R119, UR10 ;  /* 0x0000000a77777c20 */ /* 0x000fe20008410000 */
[----:B------:R-:W-:Y:S01]  /*21b0*/  FMUL.FTZ R117, R117, UR10 ;  /* 0x0000000a75757c20 */ /* 0x000fe20008410000 */
[----:B------:R-:W-:Y:S01]  /*21c0*/  SHFL.IDX PT, R88, R202, R109, 0x1f ;  /* 0x00001f6dca587589 */ /* 0x000fe200000e0000 */
[----:B------:R-:W-:Y:S01]  /*21d0*/  FMUL.FTZ R130, R130, UR10 ;  /* 0x0000000a82827c20 */ /* 0x000fe20008410000 */
[----:B--2---:R1:W-:Y:S01]  /*21e0*/  MUFU.TANH R182, R114 ;  /* 0x0000007200b67308 */ /* 0x0043e20000002400 */
[----:B----4-:R-:W-:Y:S01]  /*21f0*/  VIADD R112, R11, 0x10 ;  /* 0x000000100b707836 */ /* 0x010fe20000000000 */
[----:B------:R-:W-:Y:S01]  /*2200*/  STL [R1+0x60], R179 ;  /* 0x000060b301007387 */ /* 0x000fe20000100800 */
[----:B------:R-:W-:Y:S01]  /*2210*/  FMUL.FTZ R125, R125, UR10 ;  /* 0x0000000a7d7d7c20 */ /* 0x000fe20008410000 */
[----:B------:R-:W-:Y:S01]  /*2220*/  LEA R204, R5, R204, 0xa ;  /* 0x000000cc05cc7211 */ /* 0x000fe200078e50ff */
[----:B------:R-:W-:Y:S01]  /*2230*/  FMUL.FTZ R120, R120, UR10 ;  /* 0x0000000a78787c20 */ /* 0x000fe20008410000 */
[----:B------:R-:W-:Y:S01]  /*2240*/  STL [R1+0x5c], R178 ;  /* 0x00005cb201007387 */ /* 0x000fe20000100800 */
[----:B------:R-:W-:Y:S01]  /*2250*/  FMUL.FTZ R123, R123, UR10 ;  /* 0x0000000a7b7b7c20 */ /* 0x000fe20008410000 */
[----:B---3--:R2:W-:Y:S01]  /*2260*/  MUFU.TANH R181, R113 ;  /* 0x0000007100b57308 */ /* 0x0085e20000002400 */
[----:B-1----:R-:W-:Y:S01]  /*2270*/  VIADD R114, R11, 0x1c ;  /* 0x0000001c0b727836 */ /* 0x002fe20000000000 */
[----:B------:R-:W-:Y:S01]  /*2280*/  STL [R1+0x58], R177 ;  /* 0x000058b101007387 */ /* 0x000fe20000100800 */
[----:B------:R-:W-:Y:S01]  /*2290*/  FSEL R214, R184, -INF , P2 ;  /* 0xff800000b8d67808 */ /* 0x000fe20001000000 */
[----:B------:R-:W-:Y:S01]  /*22a0*/  FMUL.FTZ R124, R124, UR10 ;  /* 0x0000000a7c7c7c20 */ /* 0x000fe20008410000 */
[----:B------:R-:W-:Y:S01]  /*22b0*/  R2UR UR10, R204 ;  /* 0x00000000cc0a72ca */ /* 0x000fe200000e0000 */
[----:B------:R-:W-:Y:S01]  /*22c0*/  STL [R1+0x54], R176 ;  /* 0x000054b001007387 */ /* 0x000fe20000100800 */
[----:B------:R-:W-:Y:S01]  /*22d0*/  FFMA.FTZ R20, -R20, R20, 1 ;  /* 0x3f80000014147423 */ /* 0x000fe20000010114 */
[----:B------:R1:W-:Y:S01]  /*22e0*/  MUFU.TANH R186, R110 ;  /* 0x0000006e00ba7308 */ /* 0x0003e20000002400 */
[----:B--2---:R-:W-:Y:S01]  /*22f0*/  FFMA.FTZ R113, R90, UR11, -R92 ;  /* 0x0000000b5a717c23 */ /* 0x004fe2000801085c */
[----:B------:R-:W-:Y:S01]  /*2300*/  STL [R1+0x50], R175 ;  /* 0x000050af01007387 */ /* 0x000fe20000100800 */
[----:B------:R-:W-:-:S02]  /*2310*/  FSEL R90, R19, -INF , P2 ;  /* 0xff800000135a7808 */ /* 0x000fc40001000000 */
[C---:B------:R-:W-:Y:S01]  /*2320*/  FSEL R92, R21.reuse, -INF , P1 ;  /* 0xff800000155c7808 */ /* 0x040fe20000800000 */
[----:B------:R-:W-:Y:S01]  /*2330*/  STL [R1+0x4c], R174 ;  /* 0x00004cae01007387 */ /* 0x000fe20000100800 */
[----:B------:R-:W-:Y:S01]  /*2340*/  FFMA.FTZ R21, -R21, R21, 1 ;  /* 0x3f80000015157423 */ /* 0x000fe20000010115 */
[----:B------:R-:W-:Y:S01]  /*2350*/  MUFU.TANH R203, R203 ;  /* 0x000000cb00cb7308 */ /* 0x000fe20000002400 */
[----:B-1----:R-:W-:Y:S01]  /*2360*/  VIADD R110, R11, 0x14 ;  /* 0x000000140b6e7836 */ /* 0x002fe20000000000 */
[----:B------:R1:W-:Y:S01]  /*2370*/  STL [R1+0x48], R173 ;  /* 0x000048ad01007387 */ /* 0x0003e20000100800 */
[--C-:B------:R-:W-:Y:S01]  /*2380*/  FFMA.FTZ R90, R90, UR11, -R89.reuse ;  /* 0x0000000b5a5a7c23 */ /* 0x100fe20008010859 */
[----:B------:R-:W-:Y:S01]  /*2390*/  FFMA.FTZ R92, R92, UR11, -R89 ;  /* 0x0000000b5c5c7c23 */ /* 0x000fe20008010859 */
[----:B------:R-:W-:Y:S01]  /*23a0*/  FSEL R89, R22, -INF , P2 ;  /* 0xff80000016597808 */ /* 0x000fe20001000000 */
[----:B------:R-:W-:Y:S02]  /*23b0*/  STL [R1+0x44], R172 ;  /* 0x000044ac01007387 */ /* 0x000fe40000100800 */
[----:B------:R-:W-:Y:S02]  /*23c0*/  MUFU.TANH R190, R105 ;  /* 0x0000006900be7308 */ /* 0x000fe40000002400 */
[----:B------:R-:W-:Y:S04]  /*23d0*/  STL [R1+0x40], R171 ;  /* 0x000040ab01007387 */ /* 0x000fe80000100800 */
[----:B------:R-:W-:Y:S02]  /*23e0*/  STL [R1+0x3c], R170 ;  /* 0x00003caa01007387 */ /* 0x000fe40000100800 */
[----:B-1----:R1:W-:Y:S02]  /*23f0*/  MUFU.TANH R173, R122 ;  /* 0x0000007a00ad7308 */ /* 0x0023e40000002400 */
[----:B------:R-:W-:Y:S01]  /*2400*/  SHFL.IDX PT, R102, R202, R108, 0x1f ;  /* 0x00001f6cca667589 */ /* 0x000fe200000e0000 */
[----:B------:R-:W-:-:S02]  /*2410*/  WARPGROUP.DEPBAR.LE gsb0, 0x0 ;  /* 0x00008000000079c5 */ /* 0x000fc40000010000 */
[----:B------:R-:W-:Y:S01]  /*2420*/  WARPGROUP.ARRIVE ;  /* 0x00000000000079c5 */ /* 0x000fe20000000000 */
[----:B------:R-:W-:Y:S02]  /*2430*/  STL [R1+0x38], R169 ;  /* 0x000038a901007387 */ /* 0x000fe40000100800 */
[----:B------:R-:W-:Y:S02]  /*2440*/  MUFU.TANH R221, R221 ;  /* 0x000000dd00dd7308 */ /* 0x000fe40000002400 */
[----:B------:R-:W-:Y:S01]  /*2450*/  STL [R1+0x34], R168 ;  /* 0x000034a801007387 */ /* 0x000fe20000100800 */
[----:B------:R-:W-:Y:S01]  /*2460*/  HGMMA.64x128x16.F32.BF16 R24, gdesc[UR4], R24, gsb0 ;  /* 0x01e00000041879f0 */ /* 0x000fe20008001818 */
[----:B------:R-:W-:Y:S02]  /*2470*/  UIADD3 UR6, UR8, 0x4, URZ ;  /* 0x0000000408067890 */ /* 0x000fe4000fffe03f */
[----:B------:R-:W-:Y:S01]  /*2480*/  UIADD3 UR4, UR9, 0x4, URZ ;  /* 0x0000000409047890 */ /* 0x000fe2000fffe03f */
[----:B------:R-:W-:Y:S01]  /*2490*/  STL [R1+0x30], R10 ;  /* 0x0000300a01007387 */ /* 0x000fe20000100800 */
[----:B------:R-:W-:Y:S01]  /*24a0*/  UMOV UR7, 0x40000040 ;  /* 0x4000004000077882 */ /* 0x000fe20000000000 */
[----:B------:R-:W-:Y:S01]  /*24b0*/  UMOV UR5, 0x40000040 ;  /* 0x4000004000057882 */ /* 0x000fe20000000000 */
[----:B------:R2:W-:Y:S01]  /*24c0*/  MUFU.TANH R183, R111 ;  /* 0x0000006f00b77308 */ /* 0x0005e20000002400 */
[----:B-1----:R-:W1:Y:S04]  /*24d0*/  SHFL.IDX PT, R122, R23, R112, 0x1f ;  /* 0x00001f70177a7589 */ /* 0x002e6800000e0000 */
[----:B------:R-:W-:Y:S03]  /*24e0*/  STL [R1+0x2c], R8 ;  /* 0x00002c0801007387 */ /* 0x000fe60000100800 */
[----:B------:R3:W-:Y:S01]  /*24f0*/  MUFU.EX2 R105, R91 ;  /* 0x0000005b00697308 */ /* 0x0007e20000000800 */
[----:B--2---:R-:W-:Y:S01]  /*2500*/  VIADD R111, R11, 0x18 ;  /* 0x000000180b6f7836 */ /* 0x004fe20000000000 */
[----:B------:R-:W-:Y:S04]  /*2510*/  STL [R1+0x28], R7 ;  /* 0x0000280701007387 */ /* 0x000fe80000100800 */
[----:B------:R-:W2:Y:S02]  /*2520*/  SHFL.IDX PT, R94, R202, R112, 0x1f ;  /* 0x00001f70ca5e7589 */ /* 0x000ea400000e0000 */
[----:B------:R4:W-:Y:S02]  /*2530*/  MUFU.TANH R197, R95 ;  /* 0x0000005f00c57308 */ /* 0x0009e40000002400 */
[----:B---3--:R-:W-:Y:S04]  /*2540*/  SHFL.IDX PT, R91, R202, R114, 0x1f ;  /* 0x00001f72ca5b7589 */ /* 0x008fe800000e0000 */
[----:B------:R-:W-:Y:S02]  /*2550*/  STL [R1+0x24], R6 ;  /* 0x0000240601007387 */ /* 0x000fe40000100800 */
[----:B------:R-:W3:Y:S02]  /*2560*/  MUFU.TANH R198, R96 ;  /* 0x0000006000c67308 */ /* 0x000ee40000002400 */
[----:B----4-:R-:W-:Y:S04]  /*2570*/  SHFL.IDX PT, R95, R202, R110, 0x1f ;  /* 0x00001f6eca5f7589 */ /* 0x010fe800000e0000 */
[----:B------:R-:W-:Y:S02]  /*2580*/  STL [R1+0x20], R4 ;  /* 0x0000200401007387 */ /* 0x000fe40000100800 */
[----:B------:R-:W-:Y:S02]  /*2590*/  MUFU.TANH R230, R230 ;  /* 0x000000e600e67308 */ /* 0x000fe40000002400 */
[----:B------:R-:W-:Y:S04]  /*25a0*/  SHFL.IDX PT, R135, R23, R108, 0x1f ;  /* 0x00001f6c17877589 */ /* 0x000fe800000e0000 */
[----:B------:R-:W-:Y:S02]  /*25b0*/  SHFL.IDX PT, R205, R23, R114, 0x1f ;  /* 0x00001f7217cd7589 */ /* 0x000fe400000e0000 */
[----:B------:R-:W-:Y:S01]  /*25c0*/  MUFU.TANH R233, R233 ;  /* 0x000000e900e97308 */ /* 0x000fe20000002400 */
[----:B---3--:R-:W-:Y:S01]  /*25d0*/  FSEL R211, R198, -INF , P2 ;  /* 0xff800000c6d37808 */ /* 0x008fe20001000000 */
[----:B------:R-:W-:Y:S04]  /*25e0*/  STL [R1+0x1c], R3 ;  /* 0x00001c0301007387 */ /* 0x000fe80000100800 */
[----:B------:R-:W-:Y:S01]  /*25f0*/  STL [R1+0x18], R0 ;  /* 0x0000180001007387 */ /* 0x000fe20000100800 */
[----:B-1----:R-:W-:Y:S01]  /*2600*/  FFMA.FTZ R211, R211, UR11, -R122 ;  /* 0x0000000bd3d37c23 */ /* 0x002fe2000801087a */
[----:B------:R-:W1:Y:S02]  /*2610*/  MUFU.TANH R220, R220 ;  /* 0x000000dc00dc7308 */ /* 0x000e640000002400 */
[----:B------:R-:W-:Y:S04]  /*2620*/  SHFL.IDX PT, R215, R17, R108, 0x1f ;  /* 0x00001f6c11d77589 */ /* 0x000fe800000e0000 */
[----:B------:R-:W3:Y:S02]  /*2630*/  SHFL.IDX PT, R213, R17, R112, 0x1f ;  /* 0x00001f7011d57589 */ /* 0x000ee400000e0000 */
[----:B------:R-:W4:Y:S02]  /*2640*/  MUFU.TANH R227, R227 ;  /* 0x000000e300e37308 */ /* 0x000f240000002400 */
[----:B------:R-:W-:Y:S06]  /*2650*/  SHFL.IDX PT, R224, R14, R109, 0x1f ;  /* 0x00001f6d0ee07589 */ /* 0x000fec00000e0000 */
[----:B------:R-:W3:Y:S01]  /*2660*/  MUFU.TANH R217, R217 ;  /* 0x000000d900d97308 */ /* 0x000ee20000002400 */
[C---:B-1----:R-:W-:Y:S01]  /*2670*/  FSEL R96, R220.reuse, -INF , P2 ;  /* 0xff800000dc607808 */ /* 0x042fe20001000000 */
[----:B------:R-:W-:-:S04]  /*2680*/  FFMA.FTZ R220, -R220, R220, 1 ;  /* 0x3f800000dcdc7423 */ /* 0x000fc800000101dc */
[----:B--2---:R-:W-:Y:S02]  /*2690*/  FFMA.FTZ R96, R96, UR11, -R94 ;  /* 0x0000000b60607c23 */ /* 0x004fe4000801085e */
[----:B------:R-:W-:Y:S01]  /*26a0*/  MUFU.TANH R216, R216 ;  /* 0x000000d800d87308 */ /* 0x000fe20000002400 */
[C---:B----4-:R-:W-:Y:S01]  /*26b0*/  FSEL R98, R227.reuse, -INF , P1 ;  /* 0xff800000e3627808 */ /* 0x050fe20000800000 */
[----:B------:R-:W-:Y:S01]  /*26c0*/  FFMA.FTZ R227, -R227, R227, 1 ;  /* 0x3f800000e3e37423 */ /* 0x000fe200000101e3 */
[----:B---3--:R-:W-:-:S05]  /*26d0*/  FFMA.FTZ R214, R214, UR11, -R213 ;  /* 0x0000000bd6d67c23 */ /* 0x008fca00080108d5 */
[----:B------:R1:W-:Y:S01]  /*26e0*/  MUFU.TANH R4, R132 ;  /* 0x0000008400047308 */ /* 0x0003e20000002400 */
[----:B------:R-:W-:-:S05]  /*26f0*/  FSEL R97, R217, -INF , P2 ;  /* 0xff800000d9617808 */ /* 0x000fca0001000000 */
[----:B------:R-:W-:Y:S02]  /*2700*/  FFMA.FTZ R97, R97, UR11, -R95 ;  /* 0x0000000b61617c23 */ /* 0x000fe4000801085f */
[----:B------:R-:W-:Y:S01]  /*2710*/  MUFU.TANH R228, R228 ;  /* 0x000000e400e47308 */ /* 0x000fe20000002400 */
[----:B-1----:R-:W-:Y:S07]  /*2720*/  SHFL.IDX PT, R132, R23, R111, 0x1f ;  /* 0x00001f6f17847589 */ /* 0x002fee00000e0000 */
[----:B------:R1:W-:Y:S08]  /*2730*/  MUFU.TANH R195, R100 ;  /* 0x0000006400c37308 */ /* 0x0003f00000002400 */
[----:B------:R2:W-:Y:S01]  /*2740*/  MUFU.TANH R192, R103 ;  /* 0x0000006700c07308 */ /* 0x0005e20000002400 */
[----:B-1----:R-:W-:Y:S07]  /*2750*/  SHFL.IDX PT, R100, R23, R218, 0x1f ;  /* 0x00001fda17647589 */ /* 0x002fee00000e0000 */
[----:B------:R1:W-:Y:S01]  /*2760*/  MUFU.TANH R180, R115 ;  /* 0x0000007300b47308 */ /* 0x0003e20000002400 */
[----:B--2---:R-:W-:Y:S01]  /*2770*/  FFMA.FTZ R103, R89, UR11, -R88 ;  /* 0x0000000b59677c23 */ /* 0x004fe20008010858 */
[C---:B------:R-:W-:Y:S01]  /*2780*/  FSEL R89, R201.reuse, -INF , P1 ;  /* 0xff800000c9597808 */ /* 0x040fe20000800000 */
[----:B------:R-:W-:-:S05]  /*2790*/  FFMA.FTZ R201, -R201, R201, 1 ;  /* 0x3f800000c9c97423 */ /* 0x000fca00000101c9 */
[----:B------:R2:W3:Y:S01]  /*27a0*/  MUFU.TANH R199, R93 ;  /* 0x0000005d00c77308 */ /* 0x0004e20000002400 */
[----:B-1----:R-:W1:Y:S01]  /*27b0*/  SHFL.IDX PT, R115, R23, R11, 0x1f ;  /* 0x00001f0b17737589 */ /* 0x002e6200000e0000 */
[----:B------:R-:W-:Y:S02]  /*27c0*/  WARPGROUP.DEPBAR.LE gsb0, 0x0 ;  /* 0x00008000000079c5 */ /* 0x000fe40000010000 */
[----:B------:R-:W-:-:S04]  /*27d0*/  WARPGROUP.ARRIVE ;  /* 0x00000000000079c5 */ /* 0x000fc80000000000 */
[----:B------:R-:W4:Y:S01]  /*27e0*/  MUFU.TANH R232, R232 ;  /* 0x000000e800e87308 */ /* 0x000f220000002400 */
[----:B--2---:R-:W-:Y:S01]  /*27f0*/  FSEL R93, R230, -INF , P2 ;  /* 0xff800000e65d7808 */ /* 0x004fe20001000000 */
[----:B------:R-:W-:Y:S01]  /*2800*/  HGMMA.64x128x16.F32.BF16 R24, gdesc[UR4], R24, gsb0 ;  /* 0x01e00000041879f0 */ /* 0x000fe20008001818 */
[----:B------:R-:W-:-:S03]  /*2810*/  UIADD3 UR6, UR8, 0x6, URZ ;  /* 0x0000000608067890 */ /* 0x000fc6000fffe03f */
[--C-:B------:R-:W-:Y:S01]  /*2820*/  FFMA.FTZ R93, R93, UR11, -R91.reuse ;  /* 0x0000000b5d5d7c23 */ /* 0x100fe2000801085b */
[----:B------:R-:W-:Y:S01]  /*2830*/  UIADD3 UR4, UR9, 0x6, URZ ;  /* 0x0000000609047890 */ /* 0x000fe2000fffe03f */
[----:B------:R2:W-:Y:S01]  /*2840*/  MUFU.TANH R6, R131 ;  /* 0x0000008300067308 */ /* 0x0005e20000002400 */
[----:B------:R-:W-:Y:S01]  /*2850*/  UMOV UR7, 0x40000040 ;  /* 0x4000004000077882 */ /* 0x000fe20000000000 */
[----:B------:R-:W-:Y:S01]  /*2860*/  UMOV UR5, 0x40000040 ;  /* 0x4000004000057882 */ /* 0x000fe20000000000 */
[----:B------:R-:W-:Y:S01]  /*2870*/  FFMA.FTZ R91, R98, UR11, -R91 ;  /* 0x0000000b625b7c23 */ /* 0x000fe2000801085b */
[----:B---3--:R-:W-:-:S04]  /*2880*/  FSEL R98, R199, -INF , P2 ;  /* 0xff800000c7627808 */ /* 0x008fc80001000000 */
[----:B------:R-:W3:Y:S01]  /*2890*/  MUFU.TANH R235, R235 ;  /* 0x000000eb00eb7308 */ /* 0x000ee20000002400 */
[----:B--2---:R-:W2:Y:S01]  /*28a0*/  SHFL.IDX PT, R131, R17, R11, 0x1f ;  /* 0x00001f0b11837589 */ /* 0x004ea200000e0000 */
[----:B------:R-:W-:-:S06]  /*28b0*/  FFMA.FTZ R98, R98, UR11, -R135 ;  /* 0x0000000b62627c23 */ /* 0x000fcc0008010887 */
[----:B------:R4:W-:Y:S08]  /*28c0*/  MUFU.TANH R8, R129 ;  /* 0x0000008100087308 */ /* 0x0009f00000002400 */
[----:B------:R1:W2:Y:S01]  /*28d0*/  MUFU.TANH R194, R101 ;  /* 0x0000006500c27308 */ /* 0x0002a20000002400 */
[----:B----4-:R-:W4:Y:S07]  /*28e0*/  SHFL.IDX PT, R129, R23, R110, 0x1f ;  /* 0x00001f6e17817589 */ /* 0x010f2e00000e0000 */
[----:B------:R3:W-:Y:S01]  /*28f0*/  MUFU.TANH R191, R104 ;  /* 0x0000006800bf7308 */ /* 0x0007e20000002400 */
[----:B-1----:R-:W-:Y:S01]  /*2900*/  FFMA.FTZ R101, R89, UR11, -R88 ;  /* 0x0000000b59657c23 */ /* 0x002fe20008010858 */
[C---:B------:R-:W-:Y:S01]  /*2910*/  FSEL R89, R203.reuse, -INF , P2 ;  /* 0xff800000cb597808 */ /* 0x040fe20001000000 */
[----:B------:R-:W-:Y:S01]  /*2920*/  FFMA.FTZ R203, -R203, R203, 1 ;  /* 0x3f800000cbcb7423 */ /* 0x000fe200000101cb */
[C---:B------:R-:W-:Y:S01]  /*2930*/  FSEL R88, R221.reuse, -INF , P1 ;  /* 0xff800000dd587808 */ /* 0x040fe20000800000 */
[----:B------:R-:W-:-:S03]  /*2940*/  FFMA.FTZ R221, -R221, R221, 1 ;  /* 0x3f800000dddd7423 */ /* 0x000fc600000101dd */
[----:B------:R-:W-:Y:S01]  /*2950*/  MUFU.TANH R188, R107 ;  /* 0x0000006b00bc7308 */ /* 0x000fe20000002400 */
[--C-:B---3--:R-:W-:Y:S01]  /*2960*/  FFMA.FTZ R104, R89, UR11, -R102.reuse ;  /* 0x0000000b59687c23 */ /* 0x108fe20008010866 */
[----:B------:R-:W-:Y:S01]  /*2970*/  FFMA.FTZ R102, R88, UR11, -R102 ;  /* 0x0000000b58667c23 */ /* 0x000fe20008010866 */
[----:B------:R-:W-:Y:S02]  /*2980*/  FSEL R89, R216, -INF , P1 ;  /* 0xff800000d8597808 */ /* 0x000fe40000800000 */
[----:B------:R-:W-:-:S03]  /*2990*/  FSEL R88, R228, -INF , P1 ;  /* 0xff800000e4587808 */ /* 0x000fc60000800000 */
[----:B------:R-:W-:Y:S01]  /*29a0*/  MUFU.TANH R189, R106 ;  /* 0x0000006a00bd7308 */ /* 0x000fe20000002400 */
[----:B------:R-:W-:Y:S01]  /*29b0*/  FFMA.FTZ R94, R89, UR11, -R94 ;  /* 0x0000000b595e7c23 */ /* 0x000fe2000801085e */
[----:B------:R-:W-:Y:S01]  /*29c0*/  FFMA.FTZ R95, R88, UR11, -R95 ;  /* 0x0000000b585f7c23 */ /* 0x000fe2000801085f */
[C---:B------:R-:W-:Y:S01]  /*29d0*/  FSEL R89, R232.reuse, -INF , P2 ;  /* 0xff800000e8597808 */ /* 0x040fe20001000000 */
[----:B------:R-:W-:Y:S01]  /*29e0*/  FFMA.FTZ R232, -R232, R232, 1 ;  /* 0x3f800000e8e87423 */ /* 0x000fe200000101e8 */
[----:B------:R-:W-:-:S03]  /*29f0*/  FSEL R88, R235, -INF , P1 ;  /* 0xff800000eb587808 */ /* 0x000fc60000800000 */
[----:B------:R1:W-:Y:S01]  /*2a00*/  MUFU.EX2 R107, R90 ;  /* 0x0000005a006b7308 */ /* 0x0003e20000000800 */
[--C-:B------:R-:W-:Y:S01]  /*2a10*/  FFMA.FTZ R89, R89, UR11, -R115.reuse ;  /* 0x0000000b59597c23 */ /* 0x100fe20008010873 */
[----:B------:R-:W-:-:S06]  /*2a20*/  FFMA.FTZ R115, R88, UR11, -R115 ;  /* 0x0000000b58737c23 */ /* 0x000fcc0008010873 */
[----:B------:R-:W-:Y:S01]  /*2a30*/  MUFU.TANH R237, R237 ;  /* 0x000000ed00ed7308 */ /* 0x000fe20000002400 */
[----:B-1----:R2:W1:Y:S07]  /*2a40*/  SHFL.IDX PT, R90, R202, R111, 0x1f ;  /* 0x00001f6fca5a7589 */ /* 0x00246e00000e0000 */
[----:B------:R-:W-:Y:S01]  /*2a50*/  MUFU.TANH R196, R99 ;  /* 0x0000006300c47308 */ /* 0x000fe20000002400 */
[----:B--2---:R-:W-:-:S07]  /*2a60*/  FSEL R202, R194, -INF , P2 ;  /* 0xff800000c2ca7808 */ /* 0x004fce0001000000 */
[----:B------:R-:W-:Y:S01]  /*2a70*/  MUFU.TANH R222, R222 ;  /* 0x000000de00de7308 */ /* 0x000fe20000002400 */
[----:B------:R-:W-:-:S07]  /*2a80*/  FFMA.FTZ R202, R202, UR11, -R205 ;  /* 0x0000000bcaca7c23 */ /* 0x000fce00080108cd */
[----:B------:R2:W3:Y:S08]  /*2a90*/  MUFU.TANH R177, R118 ;  /* 0x0000007600b17308 */ /* 0x0004f00000002400 */
[----:B------:R4:W-:Y:S01]  /*2aa0*/  MUFU.TANH R169, R126 ;  /* 0x0000007e00a97308 */ /* 0x0009e20000002400 */
[----:B--2---:R2:W-:Y:S07]  /*2ab0*/  SHFL.IDX PT, R118, R23, R109, 0x1f ;  /* 0x00001f6d17767589 */ /* 0x0045ee00000e0000 */
[----:B------:R-:W1:Y:S01]  /*2ac0*/  MUFU.TANH R229, R229 ;  /* 0x000000e500e57308 */ /* 0x000e620000002400 */
[----:B----4-:R-:W4:Y:S01]  /*2ad0*/  SHFL.IDX PT, R126, R17, R109, 0x1f ;  /* 0x00001f6d117e7589 */ /* 0x010f2200000e0000 */
[----:B---3--:R-:W-:-:S02]  /*2ae0*/  FSEL R207, R177, -INF , P1 ;  /* 0xff800000b1cf7808 */ /* 0x008fc40000800000 */
[----:B--2---:R-:W-:-:S04]  /*2af0*/  FSEL R23, R233, -INF , P1 ;  /* 0xff800000e9177808 */ /* 0x004fc80000800000 */
[----:B------:R-:W2:Y:S01]  /*2b00*/  MUFU.TANH R236, R236 ;  /* 0x000000ec00ec7308 */ /* 0x000ea20000002400 */
[----:B------:R-:W-:Y:S01]  /*2b10*/  FFMA.FTZ R122, R23, UR11, -R122 ;  /* 0x0000000b177a7c23 */ /* 0x000fe2000801087a */
[----:B------:R-:W-:-:S06]  /*2b20*/  FSEL R23, R193, -INF , P1 ;  /* 0xff800000c1177808 */ /* 0x000fcc0000800000 */
[----:B------:R-:W-:Y:S01]  /*2b30*/  MUFU.TANH R231, R231 ;  /* 0x000000e700e77308 */ /* 0x000fe20000002400 */
[----:B-1----:R-:W-:-:S07]  /*2b40*/  FSEL R99, R229, -INF , P1 ;  /* 0xff800000e5637808 */ /* 0x002fce0000800000 */
[----:B------:R1:W-:Y:S01]  /*2b50*/  MUFU.TANH R0, R134 ;  /* 0x0000008600007308 */ /* 0x0003e20000002400 */
[----:B--2---:R-:W-:Y:S01]  /*2b60*/  FSEL R88, R236, -INF , P2 ;  /* 0xff800000ec587808 */ /* 0x004fe20001000000 */
[----:B------:R-:W-:Y:S02]  /*2b70*/  WARPGROUP.DEPBAR.LE gsb0, 0x0 ;  /* 0x00008000000079c5 */ /* 0x000fe40000010000 */
[----:B------:R-:W-:Y:S02]  /*2b80*/  WARPGROUP.ARRIVE ;  /* 0x00000000000079c5 */ /* 0x000fe40000000000 */
[----:B------:R-:W-:Y:S02]  /*2b90*/  FFMA.FTZ R88, R88, UR11, -R100 ;  /* 0x0000000b58587c23 */ /* 0x000fe40008010864 */
[----:B------:R2:W-:Y:S01]  /*2ba0*/  MUFU.TANH R10, R128 ;  /* 0x00000080000a7308 */ /* 0x0005e20000002400 */
[----:B-1----:R-:W-:Y:S01]  /*2bb0*/  FSEL R134, R195, -INF , P2 ;  /* 0xff800000c3867808 */ /* 0x002fe20001000000 */
[----:B------:R-:W-:Y:S04]  /*2bc0*/  HGMMA.64x128x16.F32.BF16 R24, gdesc[UR4], R24, gsb0 ;  /* 0x01e00000041879f0 */ /* 0x000fe80008001818 */
[--C-:B------:R-:W-:Y:S01]  /*2bd0*/  FFMA.FTZ R134, R134, UR11, -R132.reuse ;  /* 0x0000000b86867c23 */ /* 0x100fe20008010884 */
[----:B------:R-:W-:Y:S01]  /*2be0*/  FFMA.FTZ R132, R23, UR11, -R132 ;  /* 0x0000000b17847c23 */ /* 0x000fe20008010884 */
[----:B------:R-:W-:Y:S01]  /*2bf0*/  MUFU.TANH R234, R234 ;  /* 0x000000ea00ea7308 */ /* 0x000fe20000002400 */
[----:B--2---:R-:W1:Y:S01]  /*2c00*/  SHFL.IDX PT, R128, R17, R218, 0x1f ;  /* 0x00001fda11807589 */ /* 0x004e6200000e0000 */
[----:B------:R-:W-:-:S06]  /*2c10*/  FSEL R23, R189, -INF , P1 ;  /* 0xff800000bd177808 */ /* 0x000fcc0000800000 */
[----:B------:R2:W3:Y:S08]  /*2c20*/  MUFU.TANH R179, R116 ;  /* 0x0000007400b37308 */ /* 0x0004f00000002400 */
[----:B------:R4:W-:Y:S01]  /*2c30*/  MUFU.TANH R3, R133 ;  /* 0x0000008500037308 */ /* 0x0009e20000002400 */
[----:B--2---:R-:W-:-:S05]  /*2c40*/  FSEL R116, R197, -INF , P1 ;  /* 0xff800000c5747808 */ /* 0x004fca0000800000 */
[----:B------:R-:W-:Y:S01]  /*2c50*/  FFMA.FTZ R135, R116, UR11, -R135 ;  /* 0x0000000b74877c23 */ /* 0x000fe20008010887 */
[----:B------:R-:W-:Y:S01]  /*2c60*/  FSEL R116, R196, -INF , P1 ;  /* 0xff800000c4747808 */ /* 0x000fe20000800000 */
[----:B------:R2:W-:Y:S01]  /*2c70*/  MUFU.TANH R174, R121 ;  /* 0x0000007900ae7308 */ /* 0x0005e20000002400 */
[----:B----4-:R-:W-:Y:S02]  /*2c80*/  FSEL R133, R191, -INF , P2 ;  /* 0xff800000bf857808 */ /* 0x010fe40001000000 */
[----:B---3--:R-:W-:-:S03]  /*2c90*/  FSEL R209, R179, -INF , P2 ;  /* 0xff800000b3d17808 */ /* 0x008fc60001000000 */
[--C-:B------:R-:W-:Y:S01]  /*2ca0*/  FFMA.FTZ R133, R133, UR11, -R131.reuse ;  /* 0x0000000b85857c23 */ /* 0x100fe20008010883 */
[----:B------:R-:W-:Y:S01]  /*2cb0*/  FFMA.FTZ R131, R23, UR11, -R131 ;  /* 0x0000000b17837c23 */ /* 0x000fe20008010883 */
[----:B------:R3:W-:Y:S01]  /*2cc0*/  MUFU.EX2 R106, R92 ;  /* 0x0000005c006a7308 */ /* 0x0007e20000000800 */
[----:B--2---:R-:W-:-:S05]  /*2cd0*/  FSEL R121, R237, -INF , P2 ;  /* 0xff800000ed797808 */ /* 0x004fca0001000000 */
[--C-:B------:R-:W-:Y:S01]  /*2ce0*/  FFMA.FTZ R121, R121, UR11, -R129.reuse ;  /* 0x0000000b79797c23 */ /* 0x100fe20008010881 */
[----:B------:R-:W-:Y:S01]  /*2cf0*/  FFMA.FTZ R129, R116, UR11, -R129 ;  /* 0x0000000b74817c23 */ /* 0x000fe20008010881 */
[----:B------:R2:W-:Y:S01]  /*2d00*/  MUFU.TANH R168, R127 ;  /* 0x0000007f00a87308 */ /* 0x0005e20000002400 */
[----:B---3--:R-:W-:Y:S02]  /*2d10*/  FSEL R92, R222, -INF , P2 ;  /* 0xff800000de5c7808 */ /* 0x008fe40001000000 */
[----:B------:R-:W-:-:S03]  /*2d20*/  FSEL R116, R192, -INF , P1 ;  /* 0xff800000c0747808 */ /* 0x000fc60000800000 */
[--C-:B------:R-:W-:Y:S01]  /*2d30*/  FFMA.FTZ R92, R92, UR11, -R90.reuse ;  /* 0x0000000b5c5c7c23 */ /* 0x100fe2000801085a */
[----:B------:R-:W-:Y:S01]  /*2d40*/  FFMA.FTZ R90, R99, UR11, -R90 ;  /* 0x0000000b635a7c23 */ /* 0x000fe2000801085a */
[----:B------:R3:W-:Y:S01]  /*2d50*/  MUFU.EX2 R23, R115 ;  /* 0x0000007300177308 */ /* 0x0007e20000000800 */
[----:B--2---:R-:W-:Y:S01]  /*2d60*/  FSEL R127, R187, -INF , P2 ;  /* 0xff800000bb7f7808 */ /* 0x004fe20001000000 */
[----:B------:R-:W-:Y:S01]  /*2d70*/  FFMA.FTZ R205, R116, UR11, -R205 ;  /* 0x0000000b74cd7c23 */ /* 0x000fe200080108cd */
[----:B------:R-:W-:Y:S02]  /*2d80*/  FSEL R99, R12, -INF , P2 ;  /* 0xff8000000c637808 */ /* 0x000fe40001000000 */
[----:B------:R-:W-:Y:S01]  /*2d90*/  FSEL R116, R188, -INF , P1 ;  /* 0xff800000bc747808 */ /* 0x000fe20000800000 */
[----:B------:R-:W-:Y:S02]  /*2da0*/  FFMA.FTZ R127, R127, UR11, -R126 ;  /* 0x0000000b7f7f7c23 */ /* 0x000fe4000801087e */
[----:B------:R2:W-:Y:S01]  /*2db0*/  MUFU.TANH R176, R119 ;  /* 0x0000007700b07308 */ /* 0x0005e20000002400 */
[----:B---3--:R-:W-:Y:S01]  /*2dc0*/  FSEL R115, R186, -INF , P1 ;  /* 0xff800000ba737808 */ /* 0x008fe20000800000 */
[----:B------:R-:W-:-:S04]  /*2dd0*/  FFMA.FTZ R99, R99, UR11, -R118 ;  /* 0x0000000b63637c23 */ /* 0x000fc80008010876 */
[----:B------:R-:W-:Y:S02]  /*2de0*/  FFMA.FTZ R126, R115, UR11, -R126 ;  /* 0x0000000b737e7c23 */ /* 0x000fe4000801087e */
[----:B------:R3:W4:Y:S01]  /*2df0*/  MUFU.TANH R178, R117 ;  /* 0x0000007500b27308 */ /* 0x0007220000002400 */
[C---:B--2---:R-:W-:Y:S01]  /*2e00*/  FSEL R119, R231.reuse, -INF , P1 ;  /* 0xff800000e7777808 */ /* 0x044fe20000800000 */
[----:B------:R-:W-:Y:S01]  /*2e10*/  SHFL.IDX PT, R115, R17, R114, 0x1f ;  /* 0x00001f7211737589 */ /* 0x000fe200000e0000 */
[----:B------:R-:W-:-:S03]  /*2e20*/  FFMA.FTZ R231, -R231, R231, 1 ;  /* 0x3f800000e7e77423 */ /* 0x000fc600000101e7 */
[----:B------:R-:W-:Y:S02]  /*2e30*/  FFMA.FTZ R100, R119, UR11, -R100 ;  /* 0x0000000b77647c23 */ /* 0x000fe40008010864 */
[----:B------:R2:W-:Y:S01]  /*2e40*/  MUFU.TANH R7, R130 ;  /* 0x0000008200077308 */ /* 0x0005e20000002400 */
[----:B---3--:R-:W-:Y:S01]  /*2e50*/  FSEL R117, R234, -INF , P1 ;  /* 0xff800000ea757808 */ /* 0x008fe20000800000 */
[----:B------:R-:W3:Y:S04]  /*2e60*/  SHFL.IDX PT, R119, R17, R110, 0x1f ;  /* 0x00001f6e11777589 */ /* 0x000ee800000e0000 */
[----:B------:R-:W-:Y:S02]  /*2e70*/  FFMA.FTZ R118, R117, UR11, -R118 ;  /* 0x0000000b75767c23 */ /* 0x000fe40008010876 */
[----:B------:R4:W3:Y:S01]  /*2e80*/  SHFL.IDX PT, R117, R17, R111, 0x1f ;  /* 0x00001f6f11757589 */ /* 0x0008e200000e0000 */
[----:B--2---:R-:W-:Y:S01]  /*2e90*/  FSEL R130, R190, -INF , P2 ;  /* 0xff800000be827808 */ /* 0x004fe20001000000 */
[----:B------:R2:W-:Y:S04]  /*2ea0*/  MUFU.TANH R170, R125 ;  /* 0x0000007d00aa7308 */ /* 0x0005e80000002400 */
[--C-:B-1----:R-:W-:Y:S01]  /*2eb0*/  FFMA.FTZ R130, R130, UR11, -R128.reuse ;  /* 0x0000000b82827c23 */ /* 0x102fe20008010880 */
[----:B------:R-:W-:Y:S01]  /*2ec0*/  FFMA.FTZ R128, R116, UR11, -R128 ;  /* 0x0000000b74807c23 */ /* 0x000fe20008010880 */
[----:B------:R-:W-:-:S02]  /*2ed0*/  FSEL R116, R183, -INF , P1 ;  /* 0xff800000b7747808 */ /* 0x000fc40000800000 */
[----:B------:R1:W-:Y:S01]  /*2ee0*/  MUFU.TANH R175, R120 ;  /* 0x0000007800af7308 */ /* 0x0003e20000002400 */
[----:B--2---:R-:W-:Y:S02]  /*2ef0*/  FSEL R125, R185, -INF , P2 ;  /* 0xff800000b97d7808 */ /* 0x004fe40001000000 */
[----:B----4-:R-:W-:-:S03]  /*2f00*/  FSEL R17, R180, -INF , P1 ;  /* 0xff800000b4117808 */ /* 0x010fc60000800000 */
[--C-:B------:R-:W-:Y:S01]  /*2f10*/  FFMA.FTZ R125, R125, UR11, -R215.reuse ;  /* 0x0000000b7d7d7c23 */ /* 0x100fe200080108d7 */
[----:B------:R-:W-:Y:S01]  /*2f20*/  FFMA.FTZ R215, R116, UR11, -R215 ;  /* 0x0000000b74d77c23 */ /* 0x000fe200080108d7 */
[----:B------:R-:W-:Y:S01]  /*2f30*/  FSEL R116, R182, -INF , P1 ;  /* 0xff800000b6747808 */ /* 0x000fe20000800000 */
[----:B------:R2:W-:Y:S01]  /*2f40*/  MUFU.TANH R172, R123 ;  /* 0x0000007b00ac7308 */ /* 0x0005e20000002400 */
[----:B-1----:R-:W-:-:S03]  /*2f50*/  FSEL R120, R181, -INF , P2 ;  /* 0xff800000b5787808 */ /* 0x002fc60001000000 */
[----:B------:R-:W-:Y:S01]  /*2f60*/  FFMA.FTZ R213, R116, UR11, -R213 ;  /* 0x0000000b74d57c23 */ /* 0x000fe200080108d5 */
[----:B------:R-:W-:Y:S01]  /*2f70*/  FSEL R116, R178, -INF , P2 ;  /* 0xff800000b2747808 */ /* 0x000fe20001000000 */
[--C-:B---3--:R-:W-:Y:S01]  /*2f80*/  FFMA.FTZ R120, R120, UR11, -R119.reuse ;  /* 0x0000000b78787c23 */ /* 0x108fe20008010877 */
[----:B------:R-:W-:Y:S01]  /*2f90*/  FFMA.FTZ R119, R17, UR11, -R119 ;  /* 0x0000000b11777c23 */ /* 0x000fe20008010877 */
[----:B------:R1:W-:Y:S01]  /*2fa0*/  MUFU.TANH R171, R124 ;  /* 0x0000007c00ab7308 */ /* 0x0003e20000002400 */
[----:B--2---:R-:W-:Y:S01]  /*2fb0*/  FSEL R123, R176, -INF , P1 ;  /* 0xff800000b07b7808 */ /* 0x004fe20000800000 */
[----:B------:R-:W-:-:S04]  /*2fc0*/  FFMA.FTZ R116, R116, UR11, -R115 ;  /* 0x0000000b74747c23 */ /* 0x000fc80008010873 */
[----:B------:R-:W-:Y:S02]  /*2fd0*/  FFMA.FTZ R115, R123, UR11, -R115 ;  /* 0x0000000b7b737c23 */ /* 0x000fe40008010873 */
[----:B------:R-:W-:Y:S01]  /*2fe0*/  SHFL.IDX PT, R123, R14, R218, 0x1f ;  /* 0x00001fda0e7b7589 */ /* 0x000fe200000e0000 */
[----:B------:R2:W-:Y:S03]  /*2ff0*/  MUFU.EX2 R17, R118 ;  /* 0x0000007600117308 */ /* 0x0005e60000000800 */
[----:B-1----:R-:W-:Y:S05]  /*3000*/  SHFL.IDX PT, R124, R14, R11, 0x1f ;  /* 0x00001f0b0e7c7589 */ /* 0x002fea00000e0000 */
[----:B------:R-:W-:Y:S01]  /*3010*/  MUFU.EX2 R94, R94 ;  /* 0x0000005e005e7308 */ /* 0x000fe20000000800 */
[--C-:B--2---:R-:W-:Y:S01]  /*3020*/  FFMA.FTZ R118, R209, UR11, -R117.reuse ;  /* 0x0000000bd1767c23 */ /* 0x104fe20008010875 */
[----:B------:R-:W-:Y:S01]  /*3030*/  FFMA.FTZ R117, R207, UR11, -R117 ;  /* 0x0000000bcf757c23 */ /* 0x000fe20008010875 */
[----:B------:R-:W-:-:S02]  /*3040*/  WARPGROUP.DEPBAR.LE gsb0, 0x0 ;  /* 0x00008000000079c5 */ /* 0x000fc40000010000 */
[----:B------:R-:W1:Y:S03]  /*3050*/  LDS R200, [R200+0x400] ;  /* 0x00040000c8c87984 */ /* 0x000e660000000800 */
[----:B------:R-:W2:Y:S01]  /*3060*/  MUFU.EX2 R103, R103 ;  /* 0x0000006700677308 */ /* 0x000ea20000000800 */
[----:B------:R-:W-:Y:S07]  /*3070*/  LDS R13, [R13+0x400] ;  /* 0x000400000d0d7984 */ /* 0x000fee0000000800 */
[----:B------:R-:W3:Y:S08]  /*3080*/  MUFU.EX2 R113, R113 ;  /* 0x0000007100717308 */ /* 0x000ef00000000800 */
[----:B------:R-:W-:Y:S08]  /*3090*/  MUFU.EX2 R101, R101 ;  /* 0x0000006500657308 */ /* 0x000ff00000000800 */
[----:B------:R-:W4:Y:S08]  /*30a0*/  MUFU.EX2 R97, R97 ;  /* 0x0000006100617308 */ /* 0x000f300000000800 */
[----:B------:R-:W4:Y:S01]  /*30b0*/  MUFU.EX2 R95, R95 ;  /* 0x0000005f005f7308 */ /* 0x000f220000000800 */
[----:B-1----:R-:W1:Y:S07]  /*30c0*/  SHFL.IDX PT, R208, R200, R109, 0x1f ;  /* 0x00001f6dc8d07589 */ /* 0x002e6e00000e0000 */
[----:B------:R-:W4:Y:S01]  /*30d0*/  MUFU.EX2 R92, R92 ;  /* 0x0000005c005c7308 */ /* 0x000f220000000800 */
[----:B------:R-:W2:Y:S04]  /*30e0*/  SHFL.IDX PT, R212, R200, R108, 0x1f ;  /* 0x00001f6cc8d47589 */ /* 0x000ea800000e0000 */
[----:B------:R-:W3:Y:S03]  /*30f0*/  SHFL.IDX PT, R206, R200, R11, 0x1f ;  /* 0x00001f0bc8ce7589 */ /* 0x000ee600000e0000 */
[----:B------:R-:W-:Y:S01]  /*3100*/  MUFU.TANH R219, R219 ;  /* 0x000000db00db7308 */ /* 0x000fe20000002400 */
[----:B------:R-:W4:Y:S04]  /*3110*/  SHFL.IDX PT, R204, R200, R218, 0x1f ;  /* 0x00001fdac8cc7589 */ /* 0x000f2800000e0000 */
[----:B------:R-:W-:Y:S03]  /*3120*/  SHFL.IDX PT, R225, R200, R112, 0x1f ;  /* 0x00001f70c8e17589 */ /* 0x000fe600000e0000 */
[----:B------:R-:W4:Y:S01]  /*3130*/  MUFU.EX2 R102, R102 ;  /* 0x0000006600667308 */ /* 0x000f220000000800 */
[----:B------:R-:W4:Y:S01]  /*3140*/  SHFL.IDX PT, R223, R200, R110, 0x1f ;  /* 0x00001f6ec8df7589 */ /* 0x000f2200000e0000 */
[--C-:B-1----:R-:W-:Y:S01]  /*3150*/  FADD.FTZ R207, R28, -R208.reuse ;  /* 0x800000d01ccf7221 */ /* 0x102fe20000010000 */
[----:B------:R-:W-:-:S05]  /*3160*/  FADD.FTZ R208, R30, -R208 ;  /* 0x800000d01ed07221 */ /* 0x000fca0000010000 */
[----:B------:R1:W-:Y:S01]  /*3170*/  MUFU.EX2 R28, R135 ;  /* 0x00000087001c7308 */ /* 0x0003e20000000800 */
[----:B--2---:R-:W-:Y:S01]  /*3180*/  FADD.FTZ R226, R29, -R212 ;  /* 0x800000d41de27221 */ /* 0x004fe20000010000 */
[----:B------:R-:W-:Y:S01]  /*3190*/  FMUL.FTZ R207, R103, R207 ;  /* 0x000000cf67cf7220 */ /* 0x000fe20000410000 */
[--C-:B---3--:R-:W-:Y:S01]  /*31a0*/  FADD.FTZ R210, R24, -R206.reuse ;  /* 0x800000ce18d27221 */ /* 0x108fe20000010000 */
[----:B------:R-:W-:Y:S01]  /*31b0*/  FADD.FTZ R206, R26, -R206 ;  /* 0x800000ce1ace7221 */ /* 0x000fe20000010000 */
[----:B------:R-:W-:Y:S01]  /*31c0*/  FSEL R26, R173, -INF , P1 ;  /* 0xff800000ad1a7808 */ /* 0x000fe20000800000 */
[----:B-1----:R-:W-:Y:S01]  /*31d0*/  FADD.FTZ R135, R31, -R212 ;  /* 0x800000d41f877221 */ /* 0x002fe20000010000 */
[--C-:B----4-:R-:W-:Y:S01]  /*31e0*/  FADD.FTZ R209, R25, -R204.reuse ;  /* 0x800000cc19d17221 */ /* 0x110fe20000010000 */
[----:B------:R-:W1:Y:S01]  /*31f0*/  SHFL.IDX PT, R212, R200, R111, 0x1f ;  /* 0x00001f6fc8d47589 */ /* 0x000e6200000e0000 */
[----:B------:R-:W-:Y:S01]  /*3200*/  FADD.FTZ R204, R27, -R204 ;  /* 0x800000cc1bcc7221 */ /* 0x000fe20000010000 */
[----:B------:R-:W-:Y:S01]  /*3210*/  FSEL R27, R175, -INF , P2 ;  /* 0xff800000af1b7808 */ /* 0x000fe20001000000 */
[----:B------:R2:W-:Y:S01]  /*3220*/  MUFU.EX2 R30, R211 ;  /* 0x000000d3001e7308 */ /* 0x0005e20000000800 */
[----:B------:R-:W3:Y:S01]  /*3230*/  SHFL.IDX PT, R31, R14, R108, 0x1f ;  /* 0x00001f6c0e1f7589 */ /* 0x000ee200000e0000 */
[----:B------:R-:W-:Y:S01]  /*3240*/  FSEL R25, R174, -INF , P2 ;  /* 0xff800000ae197808 */ /* 0x000fe20001000000 */
[--C-:B------:R-:W-:Y:S01]  /*3250*/  FFMA.FTZ R26, R26, UR11, -R124.reuse ;  /* 0x0000000b1a1a7c23 */ /* 0x100fe2000801087c */
[----:B------:R-:W-:Y:S01]  /*3260*/  FSEL R24, R172, -INF , P1 ;  /* 0xff800000ac187808 */ /* 0x000fe20000800000 */
[----:B------:R-:W-:Y:S01]  /*3270*/  FFMA.FTZ R27, R27, UR11, -R124 ;  /* 0x0000000b1b1b7c23 */ /* 0x000fe2000801087c */
[----:B------:R-:W-:Y:S01]  /*3280*/  FSEL R124, R171, -INF , P2 ;  /* 0xff800000ab7c7808 */ /* 0x000fe20001000000 */
[----:B------:R-:W-:Y:S01]  /*3290*/  FFMA.FTZ R25, R25, UR11, -R123 ;  /* 0x0000000b19197c23 */ /* 0x000fe2000801087b */
[----:B------:R-:W-:Y:S01]  /*32a0*/  FADD.FTZ R33, R33, -R223 ;  /* 0x800000df21217221 */ /* 0x000fe20000010000 */
[----:B--2---:R2:W4:Y:S01]  /*32b0*/  SHFL.IDX PT, R211, R200, R114, 0x1f ;  /* 0x00001f72c8d37589 */ /* 0x00452200000e0000 */
[----:B------:R-:W-:Y:S01]  /*32c0*/  FFMA.FTZ R24, R24, UR11, -R123 ;  /* 0x0000000b18187c23 */ /* 0x000fe2000801087b */
[----:B------:R-:W-:Y:S01]  /*32d0*/  FSEL R123, R169, -INF , P1 ;  /* 0xff800000a97b7808 */ /* 0x000fe20000800000 */
[--C-:B------:R-:W-:Y:S01]  /*32e0*/  FFMA.FTZ R124, R124, UR11, -R224.reuse ;  /* 0x0000000b7c7c7c23 */ /* 0x100fe200080108e0 */
[----:B------:R-:W-:Y:S01]  /*32f0*/  FADD.FTZ R223, R35, -R223 ;  /* 0x800000df23df7221 */ /* 0x000fe20000010000 */
[----:B------:R3:W-:Y:S01]  /*3300*/  MUFU.EX2 R29, R122 ;  /* 0x0000007a001d7308 */ /* 0x0007e20000000800 */
[----:B------:R-:W4:Y:S01]  /*3310*/  SHFL.IDX PT, R35, R14, R111, 0x1f ;  /* 0x00001f6f0e237589 */ /* 0x000f2200000e0000 */
[----:B------:R-:W-:Y:S01]  /*3320*/  FFMA.FTZ R123, R123, UR11, -R224 ;  /* 0x0000000b7b7b7c23 */ /* 0x000fe200080108e0 */
[----:B------:R-:W-:Y:S01]  /*3330*/  FMUL.FTZ R206, R105, R206 ;  /* 0x000000ce69ce7220 */ /* 0x000fe20000410000 */
[----:B------:R-:W-:Y:S01]  /*3340*/  FMUL.FTZ R210, R113, R210 ;  /* 0x000000d271d27220 */ /* 0x000fe20000410000 */
[--C-:B--2---:R-:W-:Y:S01]  /*3350*/  FADD.FTZ R200, R32, -R225.reuse ;  /* 0x800000e120c87221 */ /* 0x104fe20000010000 */
[----:B------:R-:W-:Y:S01]  /*3360*/  FADD.FTZ R225, R34, -R225 ;  /* 0x800000e122e17221 */ /* 0x000fe20000010000 */
[--C-:B-1----:R-:W-:Y:S01]  /*3370*/  FADD.FTZ R224, R36, -R212.reuse ;  /* 0x800000d424e07221 */ /* 0x102fe20000010000 */
[----:B------:R-:W-:Y:S01]  /*3380*/  FMUL.FTZ R36, R106, R204 ;  /* 0x000000cc6a247220 */ /* 0x000fe20000410000 */
[----:B------:R-:W-:Y:S01]  /*3390*/  FFMA.FTZ R204, -R22, R22, 1 ;  /* 0x3f80000016cc7423 */ /* 0x000fe20000010116 */
[----:B------:R-:W-:Y:S01]  /*33a0*/  FMUL.FTZ R225, R94, R225 ;  /* 0x000000e15ee17220 */ /* 0x000fe20000410000 */
[----:B------:R1:W-:Y:S01]  /*33b0*/  MUFU.EX2 R22, R131 ;  /* 0x0000008300167308 */ /* 0x0003e20000000800 */
[----:B------:R-:W-:Y:S01]  /*33c0*/  SHFL.IDX PT, R34, R14, R110, 0x1f ;  /* 0x00001f6e0e227589 */ /* 0x000fe200000e0000 */
[----:B---3--:R-:W-:Y:S01]  /*33d0*/  FSEL R122, R170, -INF , P2 ;  /* 0xff800000aa7a7808 */ /* 0x008fe20001000000 */
[----:B------:R-:W-:Y:S01]  /*33e0*/  FMUL.FTZ R204, R204, R207 ;  /* 0x000000cfcccc7220 */ /* 0x000fe20000410000 */
[----:B------:R-:W-:Y:S01]  /*33f0*/  FSEL R207, R4, -INF , P2 ;  /* 0xff80000004cf7808 */ /* 0x000fe20001000000 */
[----:B------:R-:W-:Y:S01]  /*3400*/  FMUL.FTZ R33, R97, R33 ;  /* 0x0000002161217220 */ /* 0x000fe20000410000 */
[----:B------:R-:W-:Y:S01]  /*3410*/  FADD.FTZ R38, R38, -R212 ;  /* 0x800000d426267221 */ /* 0x000fe20000010000 */
[----:B------:R-:W-:Y:S01]  /*3420*/  FFMA.FTZ R122, R122, UR11, -R31 ;  /* 0x0000000b7a7a7c23 */ /* 0x000fe2000801081f */
[----:B------:R2:W-:Y:S01]  /*3430*/  MUFU.EX2 R32, R121 ;  /* 0x0000007900207308 */ /* 0x0005e20000000800 */
[----:B-1----:R-:W-:Y:S01]  /*3440*/  FFMA.FTZ R131, -R216, R216, 1 ;  /* 0x3f800000d8837423 */ /* 0x002fe200000101d8 */
[--C-:B----4-:R-:W-:Y:S01]  /*3450*/  FADD.FTZ R37, R37, -R211.reuse ;  /* 0x800000d325257221 */ /* 0x110fe20000010000 */
[----:B------:R-:W1:Y:S01]  /*3460*/  SHFL.IDX PT, R216, R13, R11, 0x1f ;  /* 0x00001f0b0dd87589 */ /* 0x000e6200000e0000 */
[----:B------:R-:W-:Y:S01]  /*3470*/  FADD.FTZ R39, R39, -R211 ;  /* 0x800000d327277221 */ /* 0x000fe20000010000 */
[----:B------:R-:W-:Y:S01]  /*3480*/  FMUL.FTZ R131, R131, R225 ;  /* 0x000000e183837220 */ /* 0x000fe20000410000 */
[----:B------:R-:W-:Y:S01]  /*3490*/  FFMA.FTZ R207, R207, UR11, -R35 ;  /* 0x0000000bcfcf7c23 */ /* 0x000fe20008010823 */
[----:B------:R-:W3:Y:S01]  /*34a0*/  SHFL.IDX PT, R225, R13, R108, 0x1f ;  /* 0x00001f6c0de17589 */ /* 0x000ee200000e0000 */
[----:B------:R-:W-:Y:S01]  /*34b0*/  MUFU.EX2 R96, R96 ;  /* 0x0000006000607308 */ /* 0x000fe20000000800 */
[----:B--2---:R-:W-:Y:S01]  /*34c0*/  FSEL R121, R168, -INF , P1 ;  /* 0xff800000a8797808 */ /* 0x004fe20000800000 */
[----:B------:R-:W-:Y:S01]  /*34d0*/  FMUL.FTZ R223, R95, R223 ;  /* 0x000000df5fdf7220 */ /* 0x000fe20000410000 */
[----:B------:R-:W2:Y:S01]  /*34e0*/  SHFL.IDX PT, R211, R14, R112, 0x1f ;  /* 0x00001f700ed37589 */ /* 0x000ea200000e0000 */
[----:B------:R-:W-:Y:S01]  /*34f0*/  FSEL R212, R10, -INF , P2 ;  /* 0xff8000000ad47808 */ /* 0x000fe20001000000 */
[----:B------:R-:W-:Y:S01]  /*3500*/  FMUL.FTZ R209, R107, R209 ;  /* 0x000000d16bd17220 */ /* 0x000fe20000410000 */
[----:B------:R-:W-:Y:S01]  /*3510*/  FFMA.FTZ R121, R121, UR11, -R31 ;  /* 0x0000000b79797c23 */ /* 0x000fe2000801081f */
[----:B------:R-:W-:Y:S01]  /*3520*/  FMUL.FTZ R224, R92, R224 ;  /* 0x000000e05ce07220 */ /* 0x000fe20000410000 */
[----:B------:R4:W-:Y:S01]  /*3530*/  MUFU.EX2 R31, R129 ;  /* 0x00000081001f7308 */ /* 0x0009e20000000800 */
[----:B------:R-:W-:-:S07]  /*3540*/  FMUL.FTZ R135, R102, R135 ;  /* 0x0000008766877220 */ /* 0x000fce0000410000 */
[----:B------:R-:W2:Y:S01]  /*3550*/  MUFU.EX2 R90, R90 ;  /* 0x0000005a005a7308 */ /* 0x000ea20000000800 */
[----:B----4-:R-:W-:Y:S01]  /*3560*/  FFMA.FTZ R129, -R18, R18, 1 ;  /* 0x3f80000012817423 */ /* 0x010fe20000010112 */
[--C-:B-1----:R-:W-:Y:S01]  /*3570*/  FADD.FTZ R40, R40, -R216.reuse ;  /* 0x800000d828287221 */ /* 0x102fe20000010000 */
[----:B------:R-:W-:Y:S02]  /*3580*/  FADD.FTZ R42, R42, -R216 ;  /* 0x800000d82a2a7221 */ /* 0x000fe40000010000 */
[----:B------:R-:W-:Y:S01]  /*3590*/  FMUL.FTZ R129, R129, R210 ;  /* 0x000000d281817220 */ /* 0x000fe20000410000 */
[----:B------:R-:W-:Y:S01]  /*35a0*/  FSEL R210, R8, -INF , P2 ;  /* 0xff80000008d27808 */ /* 0x000fe20001000000 */
[----:B---3--:R-:W-:Y:S01]  /*35b0*/  FADD.FTZ R216, R45, -R225 ;  /* 0x800000e12dd87221 */ /* 0x008fe20000010000 */
[----:B------:R1:W-:Y:S01]  /*35c0*/  MUFU.EX2 R18, R134 ;  /* 0x0000008600127308 */ /* 0x0003e20000000800 */
[----:B------:R-:W-:Y:S01]  /*35d0*/  LDS R45, [R16+0x400] ;  /* 0x00040000102d7984 */ /* 0x000fe20000000800 */
[----:B------:R-:W-:Y:S01]  /*35e0*/  FMUL.FTZ R42, R23, R42 ;  /* 0x0000002a172a7220 */ /* 0x000fe20000410000 */
[----:B------:R-:W-:Y:S01]  /*35f0*/  FFMA.FTZ R210, R210, UR11, -R34 ;  /* 0x0000000bd2d27c23 */ /* 0x000fe20008010822 */
[----:B--2---:R-:W-:Y:S01]  /*3600*/  FFMA.FTZ R212, R212, UR11, -R211 ;  /* 0x0000000bd4d47c23 */ /* 0x004fe200080108d3 */
[----:B------:R-:W-:-:S03]  /*3610*/  FADD.FTZ R47, R47, -R225 ;  /* 0x800000e12f2f7221 */ /* 0x000fc60000010000 */
[----:B------:R-:W2:Y:S01]  /*3620*/  MUFU.EX2 R93, R93 ;  /* 0x0000005d005d7308 */ /* 0x000ea20000000800 */
[----:B-1----:R-:W-:Y:S01]  /*3630*/  FFMA.FTZ R134, -R19, R19, 1 ;  /* 0x3f80000013867423 */ /* 0x002fe20000010113 */
[----:B------:R-:W-:-:S03]  /*3640*/  FMUL.FTZ R38, R90, R38 ;  /* 0x000000265a267220 */ /* 0x000fc60000410000 */
[----:B------:R-:W-:Y:S01]  /*3650*/  FMUL.FTZ R134, R134, R209 ;  /* 0x000000d186867220 */ /* 0x000fe20000410000 */
[----:B------:R-:W-:Y:S02]  /*3660*/  FSEL R209, R3, -INF , P2 ;  /* 0xff80000003d17808 */ /* 0x000fe40001000000 */
[----:B------:R1:W-:Y:S08]  /*3670*/  MUFU.EX2 R19, R132 ;  /* 0x0000008400137308 */ /* 0x0003f00000000800 */
[----:B------:R-:W-:Y:S01]  /*3680*/  MUFU.EX2 R88, R88 ;  /* 0x0000005800587308 */ /* 0x000fe20000000800 */
[----:B-1----:R-:W-:Y:S01]  /*3690*/  FMUL.FTZ R132, R20, R206 ;  /* 0x000000ce14847220 */ /* 0x002fe20000410000 */
[----:B------:R-:W-:Y:S01]  /*36a0*/  FSEL R206, R6, -INF , P1 ;  /* 0xff80000006ce7808 */ /* 0x000fe20000800000 */
[----:B------:R1:W3:Y:S01]  /*36b0*/  SHFL.IDX PT, R20, R14, R114, 0x1f ;  /* 0x00001f720e147589 */ /* 0x0002e200000e0000 */
[----:B--2---:R-:W-:-:S03]  /*36c0*/  FMUL.FTZ R37, R93, R37 ;  /* 0x000000255d257220 */ /* 0x004fc60000410000 */
[----:B------:R-:W-:Y:S01]  /*36d0*/  FFMA.FTZ R206, R206, UR11, -R34 ;  /* 0x0000000bcece7c23 */ /* 0x000fe20008010822 */
[----:B------:R-:W2:Y:S08]  /*36e0*/  MUFU.EX2 R91, R91 ;  /* 0x0000005b005b7308 */ /* 0x000eb00000000800 */
[----:B-1----:R1:W-:Y:S08]  /*36f0*/  MUFU.EX2 R14, R202 ;  /* 0x000000ca000e7308 */ /* 0x0023f00000000800 */
[----:B------:R4:W-:Y:S01]  /*3700*/  MUFU.EX2 R34, R133 ;  /* 0x0000008500227308 */ /* 0x0009e20000000800 */
[----:B-1----:R-:W-:Y:S01]  /*3710*/  FMUL.FTZ R202, R21, R36 ;  /* 0x0000002415ca7220 */ /* 0x002fe20000410000 */
[----:B------:R-:W-:Y:S01]  /*3720*/  FSEL R21, R7, -INF , P1 ;  /* 0xff80000007157808 */ /* 0x000fe20000800000 */
[----:B---3--:R-:W-:Y:S01]  /*3730*/  FFMA.FTZ R209, R209, UR11, -R20 ;  /* 0x0000000bd1d17c23 */ /* 0x008fe20008010814 */
[----:B--2---:R-:W-:-:S03]  /*3740*/  FMUL.FTZ R39, R91, R39 ;  /* 0x000000275b277220 */ /* 0x004fc60000410000 */
[----:B------:R-:W-:Y:S01]  /*3750*/  FFMA.FTZ R211, R21, UR11, -R211 ;  /* 0x0000000b15d37c23 */ /* 0x000fe200080108d3 */
[----:B------:R1:W-:Y:S01]  /*3760*/  MUFU.EX2 R36, R205 ;  /* 0x000000cd00247308 */ /* 0x0003e20000000800 */
[----:B----4-:R-:W-:Y:S01]  /*3770*/  FFMA.FTZ R133, -R217, R217, 1 ;  /* 0x3f800000d9857423 */ /* 0x010fe200000101d9 */
[----:B------:R-:W-:Y:S01]  /*3780*/  FSEL R21, R219, -INF , P1 ;  /* 0xff800000db157808 */ /* 0x000fe20000800000 */
[----:B------:R-:W2:Y:S02]  /*3790*/  SHFL.IDX PT, R217, R13, R218, 0x1f ;  /* 0x00001fda0dd97589 */ /* 0x000ea400000e0000 */
[----:B------:R-:W-:-:S03]  /*37a0*/  FMUL.FTZ R133, R133, R33 ;  /* 0x0000002185857220 */ /* 0x000fc60000410000 */
[----:B------:R3:W-:Y:S01]  /*37b0*/  MUFU.EX2 R33, R128 ;  /* 0x0000008000217308 */ /* 0x0007e20000000800 */
[----:B-1----:R-:W-:-:S05]  /*37c0*/  FSEL R205, R0, -INF , P1 ;  /* 0xff80000000cd7808 */ /* 0x002fca0000800000 */
[----:B------:R-:W-:Y:S01]  /*37d0*/  FFMA.FTZ R205, R205, UR11, -R35 ;  /* 0x0000000bcdcd7c23 */ /* 0x000fe20008010823 */
[----:B------:R-:W-:Y:S01]  /*37e0*/  FMUL.FTZ R35, R101, R208 ;  /* 0x000000d065237220 */ /* 0x000fe20000410000 */
[----:B------:R-:W-:Y:S01]  /*37f0*/  FFMA.FTZ R208, R21, UR11, -R20 ;  /* 0x0000000b15d07c23 */ /* 0x000fe20008010814 */
[----:B---3--:R-:W-:Y:S01]  /*3800*/  FFMA.FTZ R128, -R222, R222, 1 ;  /* 0x3f800000de807423 */ /* 0x008fe200000101de */
[----:B------:R-:W-:Y:S01]  /*3810*/  FMUL.FTZ R20, R96, R200 ;  /* 0x000000c860147220 */ /* 0x000fe20000410000 */
[----:B------:R-:W-:Y:S01]  /*3820*/  FMUL.FTZ R201, R201, R35 ;  /* 0x00000023c9c97220 */ /* 0x000fe20000410000 */
[----:B------:R-:W1:Y:S01]  /*3830*/  SHFL.IDX PT, R222, R13, R114, 0x1f ;  /* 0x00001f720dde7589 */ /* 0x000e6200000e0000 */
[----:B------:R3:W-:Y:S01]  /*3840*/  MUFU.EX2 R35, R130 ;  /* 0x0000008200237308 */ /* 0x0007e20000000800 */
[----:B------:R-:W-:Y:S01]  /*3850*/  FMUL.FTZ R128, R128, R224 ;  /* 0x000000e080807220 */ /* 0x000fe20000410000 */
[----:B------:R-:W-:Y:S01]  /*3860*/  FMUL.FTZ R200, R221, R135 ;  /* 0x00000087ddc87220 */ /* 0x000fe20000410000 */
[----:B------:R-:W4:Y:S01]  /*3870*/  SHFL.IDX PT, R224, R13, R110, 0x1f ;  /* 0x00001f6e0de07589 */ /* 0x000f2200000e0000 */
[----:B------:R-:W-:Y:S01]  /*3880*/  FMUL.FTZ R135, R220, R20 ;  /* 0x00000014dc877220 */ /* 0x000fe20000410000 */
[----:B--2---:R-:W-:-:S02]  /*3890*/  FADD.FTZ R41, R41, -R217 ;  /* 0x800000d929297221 */ /* 0x004fc40000010000 */
[----:B------:R-:W2:Y:S01]  /*38a0*/  SHFL.IDX PT, R220, R13, R109, 0x1f ;  /* 0x00001f6d0ddc7589 */ /* 0x000ea200000e0000 */
[----:B------:R-:W4:Y:S01]  /*38b0*/  MUFU.EX2 R100, R100 ;  /* 0x0000006400647308 */ /* 0x000f220000000800 */
[----:B---3--:R-:W-:Y:S01]  /*38c0*/  FFMA.FTZ R130, -R228, R228, 1 ;  /* 0x3f800000e4827423 */ /* 0x008fe200000101e4 */
[----:B------:R-:W-:Y:S01]  /*38d0*/  FADD.FTZ R43, R43, -R217 ;  /* 0x800000d92b2b7221 */ /* 0x000fe20000010000 */
[----:B------:R-:W-:Y:S01]  /*38e0*/  SHFL.IDX PT, R221, R13, R111, 0x1f ;  /* 0x00001f6f0ddd7589 */ /* 0x000fe200000e0000 */
[----:B------:R-:W-:Y:S01]  /*38f0*/  FMUL.FTZ R41, R88, R41 ;  /* 0x0000002958297220 */ /* 0x000fe20000410000 */
[----:B------:R-:W-:Y:S02]  /*3900*/  FMUL.FTZ R130, R130, R223 ;  /* 0x000000df82827220 */ /* 0x000fe40000410000 */
[----:B------:R-:W3:Y:S01]  /*3910*/  SHFL.IDX PT, R223, R13, R112, 0x1f ;  /* 0x00001f700ddf7589 */ /* 0x000ee200000e0000 */
[----:B------:R-:W-:Y:S01]  /*3920*/  MUFU.EX2 R98, R98 ;  /* 0x0000006200627308 */ /* 0x000fe20000000800 */
[----:B-1----:R-:W-:-:S07]  /*3930*/  FADD.FTZ R53, R53, -R222 ;  /* 0x800000de35357221 */ /* 0x002fce0000010000 */
[----:B------:R-:W1:Y:S01]  /*3940*/  MUFU.EX2 R99, R99 ;  /* 0x0000006300637308 */ /* 0x000e620000000800 */
[----:B------:R-:W-:Y:S01]  /*3950*/  FADD.FTZ R222, R55, -R222 ;  /* 0x800000de37de7221 */ /* 0x000fe20000010000 */
[--C-:B----4-:R-:W-:Y:S01]  /*3960*/  FADD.FTZ R49, R49, -R224.reuse ;  /* 0x800000e031317221 */ /* 0x110fe20000010000 */
[----:B------:R-:W-:Y:S01]  /*3970*/  FFMA.FTZ R55, -R198, R198, 1 ;  /* 0x3f800000c6377423 */ /* 0x000fe200000101c6 */
[----:B------:R-:W-:Y:S01]  /*3980*/  FADD.FTZ R224, R51, -R224 ;  /* 0x800000e033e07221 */ /* 0x000fe20000010000 */
[----:B------:R-:W-:Y:S01]  /*3990*/  FMUL.FTZ R43, R100, R43 ;  /* 0x0000002b642b7220 */ /* 0x000fe20000410000 */
[----:B--2---:R-:W-:Y:S02]  /*39a0*/  FADD.FTZ R44, R44, -R220 ;  /* 0x800000dc2c2c7221 */ /* 0x004fe40000010000 */
[----:B------:R-:W2:Y:S01]  /*39b0*/  MUFU.EX2 R89, R89 ;  /* 0x0000005900597308 */ /* 0x000ea20000000800 */
[----:B------:R-:W-:-:S07]  /*39c0*/  FMUL.FTZ R49, R32, R49 ;  /* 0x0000003120317220 */ /* 0x000fce0000410000 */
[----:B------:R4:W-:Y:S01]  /*39d0*/  MUFU.EX2 R20, R127 ;  /* 0x0000007f00147308 */ /* 0x0009e20000000800 */
[--C-:B---3--:R-:W-:Y:S01]  /*39e0*/  FADD.FTZ R48, R48, -R223.reuse ;  /* 0x800000df30307221 */ /* 0x108fe20000010000 */
[----:B------:R-:W-:Y:S01]  /*39f0*/  FFMA.FTZ R51, -R237, R237, 1 ;  /* 0x3f800000ed337423 */ /* 0x000fe200000101ed */
[----:B------:R-:W-:Y:S01]  /*3a00*/  FADD.FTZ R50, R50, -R223 ;  /* 0x800000df32327221 */ /* 0x000fe20000010000 */
[----:B------:R-:W-:Y:S01]  /*3a10*/  FFMA.FTZ R217, -R199, R199, 1 ;  /* 0x3f800000c7d97423 */ /* 0x000fe200000101c7 */
[----:B------:R-:W-:Y:S01]  /*3a20*/  FMUL.FTZ R48, R30, R48 ;  /* 0x000000301e307220 */ /* 0x000fe20000410000 */
[----:B------:R-:W-:Y:S01]  /*3a30*/  FADD.FTZ R46, R46, -R220 ;  /* 0x800000dc2e2e7221 */ /* 0x000fe20000010000 */
[--C-:B------:R-:W-:Y:S01]  /*3a40*/  FADD.FTZ R52, R52, -R221.reuse ;  /* 0x800000dd34347221 */ /* 0x100fe20000010000 */
[----:B------:R3:W-:Y:S01]  /*3a50*/  MUFU.EX2 R13, R126 ;  /* 0x0000007e000d7308 */ /* 0x0007e20000000800 */
[----:B----4-:R-:W-:Y:S01]  /*3a60*/  FFMA.FTZ R127, -R230, R230, 1 ;  /* 0x3f800000e67f7423 */ /* 0x010fe200000101e6 */
[----:B------:R-:W-:Y:S01]  /*3a70*/  FMUL.FTZ R55, R55, R48 ;  /* 0x0000003037377220 */ /* 0x000fe20000410000 */
[----:B------:R-:W-:Y:S01]  /*3a80*/  FMUL.FTZ R51, R51, R49 ;  /* 0x0000003133337220 */ /* 0x000fe20000410000 */
[----:B------:R-:W-:Y:S01]  /*3a90*/  SHFL.IDX PT, R223, R45, R108, 0x1f ;  /* 0x00001f6c2ddf7589 */ /* 0x000fe200000e0000 */
[----:B------:R-:W-:Y:S01]  /*3aa0*/  FMUL.FTZ R127, R127, R37 ;  /* 0x000000257f7f7220 */ /* 0x000fe20000410000 */
[----:B-1----:R-:W-:Y:S01]  /*3ab0*/  FMUL.FTZ R44, R99, R44 ;  /* 0x0000002c632c7220 */ /* 0x002fe20000410000 */
[----:B--2---:R-:W-:Y:S01]  /*3ac0*/  FMUL.FTZ R40, R89, R40 ;  /* 0x0000002859287220 */ /* 0x004fe20000410000 */
[----:B------:R1:W-:Y:S01]  /*3ad0*/  MUFU.EX2 R37, R215 ;  /* 0x000000d700257308 */ /* 0x0003e20000000800 */
[----:B---3--:R-:W-:Y:S01]  /*3ae0*/  FFMA.FTZ R126, -R229, R229, 1 ;  /* 0x3f800000e57e7423 */ /* 0x008fe200000101e5 */
[----:B------:R-:W2:Y:S01]  /*3af0*/  SHFL.IDX PT, R48, R45, R109, 0x1f ;  /* 0x00001f6d2d307589 */ /* 0x000ea200000e0000 */
[----:B------:R-:W-:-:S02]  /*3b00*/  FADD.FTZ R221, R54, -R221 ;  /* 0x800000dd36dd7221 */ /* 0x000fc40000010000 */
[----:B------:R-:W-:-:S03]  /*3b10*/  FMUL.FTZ R126, R126, R38 ;  /* 0x000000267e7e7220 */ /* 0x000fc60000410000 */
[----:B------:R3:W-:Y:S01]  /*3b20*/  MUFU.EX2 R38, R213 ;  /* 0x000000d500267308 */ /* 0x0007e20000000800 */
[----:B-1----:R-:W-:Y:S01]  /*3b30*/  FFMA.FTZ R215, -R236, R236, 1 ;  /* 0x3f800000ecd77423 */ /* 0x002fe200000101ec */
[----:B------:R-:W1:Y:S03]  /*3b40*/  SHFL.IDX PT, R49, R45, R111, 0x1f ;  /* 0x00001f6f2d317589 */ /* 0x000e6600000e0000 */
[----:B------:R-:W-:Y:S01]  /*3b50*/  FMUL.FTZ R215, R215, R41 ;  /* 0x00000029d7d77220 */ /* 0x000fe20000410000 */
[----:B------:R-:W-:Y:S02]  /*3b60*/  FFMA.FTZ R41, -R12, R12, 1 ;  /* 0x3f8000000c297423 */ /* 0x000fe4000001010c */
[----:B------:R4:W-:Y:S01]  /*3b70*/  MUFU.EX2 R21, R125 ;  /* 0x0000007d00157308 */ /* 0x0009e20000000800 */
[----:B---3--:R-:W-:Y:S01]  /*3b80*/  FFMA.FTZ R213, -R235, R235, 1 ;  /* 0x3f800000ebd57423 */ /* 0x008fe200000101eb */
[----:B------:R-:W-:Y:S01]  /*3b90*/  FMUL.FTZ R46, R17, R46 ;  /* 0x0000002e112e7220 */ /* 0x000fe20000410000 */
[----:B------:R-:W-:Y:S01]  /*3ba0*/  FMUL.FTZ R47, R28, R47 ;  /* 0x0000002f1c2f7220 */ /* 0x000fe20000410000 */
[----:B------:R-:W-:Y:S01]  /*3bb0*/  FMUL.FTZ R224, R31, R224 ;  /* 0x000000e01fe07220 */ /* 0x000fe20000410000 */
[----:B------:R-:W-:Y:S01]  /*3bc0*/  FMUL.FTZ R213, R213, R42 ;  /* 0x0000002ad5d57220 */ /* 0x000fe20000410000 */
[----:B------:R-:W-:Y:S01]  /*3bd0*/  FMUL.FTZ R42, R98, R216 ;  /* 0x000000d8622a7220 */ /* 0x000fe20000410000 */
[----:B------:R-:W-:Y:S01]  /*3be0*/  FFMA.FTZ R234, -R234, R234, 1 ;  /* 0x3f800000eaea7423 */ /* 0x000fe200000101ea */
[----:B------:R-:W-:Y:S01]  /*3bf0*/  FFMA.FTZ R54, -R195, R195, 1 ;  /* 0x3f800000c3367423 */ /* 0x000fe200000101c3 */
[----:B----4-:R-:W-:Y:S01]  /*3c00*/  FMUL.FTZ R125, R227, R39 ;  /* 0x00000027e37d7220 */ /* 0x010fe20000410000 */
[----:B------:R-:W-:Y:S01]  /*3c10*/  FMUL.FTZ R217, R217, R42 ;  /* 0x0000002ad9d97220 */ /* 0x000fe20000410000 */
[----:B------:R3:W-:Y:S01]  /*3c20*/  MUFU.EX2 R39, R120 ;  /* 0x0000007800277308 */ /* 0x0007e20000000800 */
[----:B------:R-:W-:Y:S01]  /*3c30*/  FMUL.FTZ R216, R41, R44 ;  /* 0x0000002c29d87220 */ /* 0x000fe20000410000 */
[----:B------:R-:W-:Y:S01]  /*3c40*/  FFMA.FTZ R42, -R197, R197, 1 ;  /* 0x3f800000c52a7423 */ /* 0x000fe200000101c5 */
[----:B------:R-:W-:Y:S01]  /*3c50*/  FMUL.FTZ R44, R18, R52 ;  /* 0x00000034122c7220 */ /* 0x000fe20000410000 */
[----:B------:R-:W-:Y:S04]  /*3c60*/  SHFL.IDX PT, R220, R45, R110, 0x1f ;  /* 0x00001f6e2ddc7589 */ /* 0x000fe800000e0000 */
[----:B------:R4:W1:Y:S01]  /*3c70*/  MUFU.EX2 R16, R214 ;  /* 0x000000d600107308 */ /* 0x0008620000000800 */
[----:B---3--:R-:W-:Y:S01]  /*3c80*/  FMUL.FTZ R120, R231, R43 ;  /* 0x0000002be7787220 */ /* 0x008fe20000410000 */
[----:B------:R-:W-:Y:S01]  /*3c90*/  FFMA.FTZ R43, -R196, R196, 1 ;  /* 0x3f800000c42b7423 */ /* 0x000fe200000101c4 */
[----:B------:R-:W-:Y:S01]  /*3ca0*/  FMUL.FTZ R54, R54, R44 ;  /* 0x0000002c36367220 */ /* 0x000fe20000410000 */
[----:B------:R-:W-:Y:S01]  /*3cb0*/  FMUL.FTZ R225, R14, R53 ;  /* 0x000000350ee17220 */ /* 0x000fe20000410000 */
[----:B------:R-:W-:Y:S01]  /*3cc0*/  FMUL.FTZ R222, R36, R222 ;  /* 0x000000de24de7220 */ /* 0x000fe20000410000 */
[----:B------:R-:W-:Y:S01]  /*3cd0*/  FMUL.FTZ R52, R43, R224 ;  /* 0x000000e02b347220 */ /* 0x000fe20000410000 */
[----:B--2---:R-:W-:Y:S01]  /*3ce0*/  FADD.FTZ R60, R60, -R48 ;  /* 0x800000303c3c7221 */ /* 0x004fe20000010000 */
[----:B------:R2:W-:Y:S01]  /*3cf0*/  MUFU.EX2 R41, R118 ;  /* 0x0000007600297308 */ /* 0x0005e20000000800 */
[----:B----4-:R-:W-:Y:S01]  /*3d00*/  FMUL.FTZ R214, R232, R40 ;  /* 0x00000028e8d67220 */ /* 0x010fe20000410000 */
[----:B------:R-:W-:Y:S01]  /*3d10*/  FMUL.FTZ R224, R19, R221 ;  /* 0x000000dd13e07220 */ /* 0x000fe20000410000 */
[----:B------:R-:W3:Y:S05]  /*3d20*/  LDL.LU R12, [R1+0xb4] ;  /* 0x0000b400010c7983 */ /* 0x000eea0000300800 */
[----:B------:R4:W-:Y:S01]  /*3d30*/  MUFU.EX2 R40, R119 ;  /* 0x0000007700287308 */ /* 0x0009e20000000800 */
[----:B--2---:R-:W-:Y:S01]  /*3d40*/  FMUL.FTZ R118, R42, R47 ;  /* 0x0000002f2a767220 */ /* 0x004fe20000410000 */
[----:B------:R-:W-:Y:S01]  /*3d50*/  FFMA.FTZ R221, -R192, R192, 1 ;  /* 0x3f800000c0dd7423 */ /* 0x000fe200000101c0 */
[----:B------:R-:W2:Y:S05]  /*3d60*/  SHFL.IDX PT, R47, R45, R218, 0x1f ;  /* 0x00001fda2d2f7589 */ /* 0x000eaa00000e0000 */
[----:B------:R1:W-:Y:S01]  /*3d70*/  MUFU.EX2 R43, R116 ;  /* 0x00000074002b7308 */ /* 0x0003e20000000800 */
[----:B----4-:R-:W-:-:S07]  /*3d80*/  FMUL.FTZ R119, R234, R46 ;  /* 0x0000002eea777220 */ /* 0x010fce0000410000 */
[----:B------:R4:W-:Y:S01]  /*3d90*/  MUFU.EX2 R44, R115 ;  /* 0x00000073002c7308 */ /* 0x0009e20000000800 */
[----:B------:R-:W-:Y:S04]  /*3da0*/  SHFL.IDX PT, R46, R45, R11, 0x1f ;  /* 0x00001f0b2d2e7589 */ /* 0x000fe800000e0000 */
[----:B-1----:R-:W1:Y:S03]  /*3db0*/  SHFL.IDX PT, R116, R45, R112, 0x1f ;  /* 0x00001f702d747589 */ /* 0x002e6600000e0000 */
[----:B------:R2:W-:Y:S01]  /*3dc0*/  MUFU.EX2 R42, R117 ;  /* 0x00000075002a7308 */ /* 0x0005e20000000800 */
[----:B----4-:R-:W-:Y:S01]  /*3dd0*/  FFMA.FTZ R115, -R193, R193, 1 ;  /* 0x3f800000c1737423 */ /* 0x010fe200000101c1 */
[----:B------:R-:W-:Y:S01]  /*3de0*/  FADD.FTZ R48, R62, -R48 ;  /* 0x800000303e307221 */ /* 0x000fe20000010000 */
[----:B------:R4:W5:Y:S05]  /*3df0*/  LDL.LU R199, [R1+0xb0] ;  /* 0x0000b00001c77983 */ /* 0x00096a0000300800 */
[----:B------:R-:W4:Y:S01]  /*3e00*/  MUFU.EX2 R104, R104 ;  /* 0x0000006800687308 */ /* 0x000f220000000800 */
[----:B--2---:R2:W4:Y:S01]  /*3e10*/  SHFL.IDX PT, R117, R45, R114, 0x1f ;  /* 0x00001f722d757589 */ /* 0x00452200000e0000 */
[----:B------:R-:W-:Y:S01]  /*3e20*/  FMUL.FTZ R53, R115, R224 ;  /* 0x000000e073357220 */ /* 0x000fe20000410000 */
[----:B------:R-:W-:Y:S01]  /*3e30*/  FADD.FTZ R62, R70, -R49 ;  /* 0x80000031463e7221 */ /* 0x000fe20000010000 */
[--C-:B------:R-:W-:Y:S01]  /*3e40*/  FADD.FTZ R59, R59, -R47.reuse ;  /* 0x8000002f3b3b7221 */ /* 0x100fe20000010000 */
[----:B------:R1:W5:Y:S02]  /*3e50*/  LDL.LU R198, [R1+0xac] ;  /* 0x0000ac0001c67983 */ /* 0x0003640000300800 */
[----:B-1----:R-:W-:Y:S01]  /*3e60*/  FADD.FTZ R64, R64, -R116 ;  /* 0x8000007440407221 */ /* 0x002fe20000010000 */
[----:B--2---:R-:W-:Y:S01]  /*3e70*/  FFMA.FTZ R45, -R194, R194, 1 ;  /* 0x3f800000c22d7423 */ /* 0x004fe200000101c2 */
[--C-:B------:R-:W-:Y:S01]  /*3e80*/  FADD.FTZ R58, R58, -R46.reuse ;  /* 0x8000002e3a3a7221 */ /* 0x100fe20000010000 */
[----:B------:R1:W5:Y:S01]  /*3e90*/  LDL.LU R197, [R1+0xa8] ;  /* 0x0000a80001c57983 */ /* 0x0003620000300800 */
[----:B------:R-:W-:Y:S01]  /*3ea0*/  FADD.FTZ R56, R56, -R46 ;  /* 0x8000002e38387221 */ /* 0x000fe20000010000 */
[----:B------:R-:W-:Y:S01]  /*3eb0*/  FMUL.FTZ R115, R45, R225 ;  /* 0x000000e12d737220 */ /* 0x000fe20000410000 */
[----:B------:R-:W-:Y:S01]  /*3ec0*/  FADD.FTZ R57, R57, -R47 ;  /* 0x8000002f39397221 */ /* 0x000fe20000010000 */
[----:B------:R2:W1:Y:S01]  /*3ed0*/  MUFU.EX2 R45, R27 ;  /* 0x0000001b002d7308 */ /* 0x0004620000000800 */
[----:B------:R-:W-:Y:S01]  /*3ee0*/  FMUL.FTZ R64, R16, R64 ;  /* 0x0000004010407220 */ /* 0x000fe20000410000 */
[----:B------:R-:W-:Y:S01]  /*3ef0*/  FADD.FTZ R116, R66, -R116 ;  /* 0x8000007442747221 */ /* 0x000fe20000010000 */
[----:B------:R1:W5:Y:S01]  /*3f00*/  LDL.LU R196, [R1+0xa4] ;  /* 0x0000a40001c47983 */ /* 0x0003620000300800 */
[----:B------:R-:W-:Y:S01]  /*3f10*/  FMUL.FTZ R48, R13, R48 ;  /* 0x000000300d307220 */ /* 0x000fe20000410000 */
[--C-:B------:R-:W-:Y:S01]  /*3f20*/  FADD.FTZ R63, R63, -R223.reuse ;  /* 0x800000df3f3f7221 */ /* 0x100fe20000010000 */
[----:B------:R-:W-:Y:S01]  /*3f30*/  FADD.FTZ R67, R67, -R220 ;  /* 0x800000dc43437221 */ /* 0x000fe20000010000 */
[----:B------:R-:W-:Y:S01]  /*3f40*/  FMUL.FTZ R60, R20, R60 ;  /* 0x0000003c143c7220 */ /* 0x000fe20000410000 */
[----:B------:R-:W-:Y:S01]  /*3f50*/  MUFU.EX2 R124, R124 ;  /* 0x0000007c007c7308 */ /* 0x000fe20000000800 */
[----:B--2---:R-:W-:Y:S01]  /*3f60*/  FMUL.FTZ R27, R221, R222 ;  /* 0x000000dedd1b7220 */ /* 0x004fe20000410000 */
[----:B------:R-:W-:Y:S01]  /*3f70*/  FADD.FTZ R221, R61, -R223 ;  /* 0x800000df3ddd7221 */ /* 0x000fe20000010000 */
[----:B------:R-:W-:Y:S01]  /*3f80*/  FADD.FTZ R61, R68, -R49 ;  /* 0x80000031443d7221 */ /* 0x000fe20000010000 */
[--C-:B----4-:R-:W-:Y:S01]  /*3f90*/  FADD.FTZ R66, R69, -R117.reuse ;  /* 0x8000007545427221 */ /* 0x110fe20000010000 */
[----:B------:R2:W4:Y:S01]  /*3fa0*/  LDS R49, [R15+0x400] ;  /* 0x000400000f317984 */ /* 0x0005220000000800 */
[----:B------:R-:W-:Y:S01]  /*3fb0*/  FMUL.FTZ R59, R33, R59 ;  /* 0x0000003b213b7220 */ /* 0x000fe20000410000 */
[----:B------:R-:W-:Y:S01]  /*3fc0*/  FMUL.FTZ R58, R22, R58 ;  /* 0x0000003a163a7220 */ /* 0x000fe20000410000 */
[----:B------:R1:W-:Y:S01]  /*3fd0*/  MUFU.EX2 R46, R26 ;  /* 0x0000001a002e7308 */ /* 0x0003e20000000800 */
[----:B------:R1:W5:Y:S01]  /*3fe0*/  LDL.LU R195, [R1+0xa0] ;  /* 0x0000a00001c37983 */ /* 0x0003620000300800 */
[----:B------:R-:W-:-:S06]  /*3ff0*/  FADD.FTZ R117, R71, -R117 ;  /* 0x8000007547757221 */ /* 0x000fcc0000010000 */
[----:B------:R-:W-:Y:S01]  /*4000*/  MUFU.EX2 R121, R121 ;  /* 0x0000007900797308 */ /* 0x000fe20000000800 */
[----:B------:R-:W-:Y:S01]  /*4010*/  FFMA.FTZ R69, -R188, R188, 1 ;  /* 0x3f800000bc457423 */ /* 0x000fe200000101bc */
[----:B------:R1:W5:Y:S06]  /*4020*/  LDL.LU R194, [R1+0x9c] ;  /* 0x00009c0001c27983 */ /* 0x00036c0000300800 */
[----:B------:R-:W-:Y:S08]  /*4030*/  MUFU.EX2 R123, R123 ;  /* 0x0000007b007b7308 */ /* 0x000ff00000000800 */
[----:B------:R-:W-:Y:S08]  /*4040*/  MUFU.EX2 R206, R206 ;  /* 0x000000ce00ce7308 */ /* 0x000ff00000000800 */
[----:B------:R-:W-:Y:S08]  /*4050*/  MUFU.EX2 R207, R207 ;  /* 0x000000cf00cf7308 */ /* 0x000ff00000000800 */
[----:B------:R-:W-:Y:S08]  /*4060*/  MUFU.EX2 R210, R210 ;  /* 0x000000d200d27308 */ /* 0x000ff00000000800 */
[----:B------:R-:W-:Y:S08]  /*4070*/  MUFU.EX2 R122, R122 ;  /* 0x0000007a007a7308 */ /* 0x000ff00000000800 */
[----:B------:R-:W-:Y:S08]  /*4080*/  MUFU.EX2 R205, R205 ;  /* 0x000000cd00cd7308 */ /* 0x000ff00000000800 */
[----:B------:R-:W-:Y:S08]  /*4090*/  MUFU.EX2 R209, R209 ;  /* 0x000000d100d17308 */ /* 0x000ff00000000800 */
[----:B------:R-:W-:Y:S01]  /*40a0*/  MUFU.EX2 R208, R208 ;  /* 0x000000d000d07308 */ /* 0x000fe20000000800 */
[----:B------:R-:W-:Y:S01]  /*40b0*/  FFMA.FTZ R233, -R233, R233, 1 ;  /* 0x3f800000e9e97423 */ /* 0x000fe200000101e9 */
[----:B------:R-:W-:Y:S01]  /*40c0*/  FMUL.FTZ R50, R29, R50 ;  /* 0x000000321d327220 */ /* 0x000fe20000410000 */
[----:B------:R-:W-:-:S05]  /*40d0*/  FMUL.FTZ R226, R104, R226 ;  /* 0x000000e268e27220 */ /* 0x000fca0000410000 */
[----:B--2---:R2:W-:Y:S01]  /*40e0*/  MUFU.EX2 R15, R24 ;  /* 0x00000018000f7308 */ /* 0x0045e20000000800 */
[----:B----4-:R-:W-:Y:S04]  /*40f0*/  SHFL.IDX PT, R109, R49, R109, 0x1f ;  /* 0x00001f6d316d7589 */ /* 0x010fe800000e0000 */
[----:B------:R-:W-:Y:S01]  /*4100*/  SHFL.IDX PT, R108, R49, R108, 0x1f ;  /* 0x00001f6c316c7589 */ /* 0x000fe200000e0000 */
[----:B-1----:R-:W-:-:S03]  /*4110*/  FADD.FTZ R26, R65, -R220 ;  /* 0x800000dc411a7221 */ /* 0x002fc60000010000 */
[----:B------:R-:W-:Y:S01]  /*4120*/  SHFL.IDX PT, R112, R49, R112, 0x1f ;  /* 0x00001f7031707589 */ /* 0x000fe200000e0000 */
[----:B--2---:R-:W-:Y:S01]  /*4130*/  FFMA.FTZ R24, -R184, R184, 1 ;  /* 0x3f800000b8187423 */ /* 0x004fe200000101b8 */
[----:B------:R1:W2:Y:S02]  /*4140*/  MUFU.EX2 R47, R25 ;  /* 0x00000019002f7308 */ /* 0x0002a40000000800 */
[----:B------:R-:W-:Y:S01]  /*4150*/  SHFL.IDX PT, R114, R49, R114, 0x1f ;  /* 0x00001f7231727589 */ /* 0x000fe200000e0000 */
[----:B------:R-:W-:Y:S01]  /*4160*/  FMUL.FTZ R64, R24, R64 ;  /* 0x0000004018407220 */ /* 0x000fe20000410000 */
[----:B------:R-:W-:Y:S02]  /*4170*/  FFMA.FTZ R71, -R186, R186, 1 ;  /* 0x3f800000ba477423 */ /* 0x000fe400000101ba */
[----:B------:R-:W-:Y:S01]  /*4180*/  SHFL.IDX PT, R110, R49, R110, 0x1f ;  /* 0x00001f6e316e7589 */ /* 0x000fe200000e0000 */
[----:B------:R-:W-:Y:S01]  /*4190*/  FFMA.FTZ R68, -R191, R191, 1 ;  /* 0x3f800000bf447423 */ /* 0x000fe200000101bf */
[----:B------:R-:W-:-:S02]  /*41a0*/  FMUL.FTZ R56, R34, R56 ;  /* 0x0000003822387220 */ /* 0x000fc40000410000 */
[----:B------:R-:W-:Y:S01]  /*41b0*/  SHFL.IDX PT, R111, R49, R111, 0x1f ;  /* 0x00001f6f316f7589 */ /* 0x000fe200000e0000 */
[----:B------:R-:W-:Y:S01]  /*41c0*/  FMUL.FTZ R57, R35, R57 ;  /* 0x0000003923397220 */ /* 0x000fe20000410000 */
[----:B------:R-:W-:Y:S02]  /*41d0*/  FMUL.FTZ R69, R69, R59 ;  /* 0x0000003b45457220 */ /* 0x000fe40000410000 */
[----:B------:R4:W5:Y:S01]  /*41e0*/  LDL.LU R193, [R1+0x98] ;  /* 0x0000980001c17983 */ /* 0x0009620000300800 */
[----:B------:R-:W-:Y:S01]  /*41f0*/  FMUL.FTZ R63, R37, R63 ;  /* 0x0000003f253f7220 */ /* 0x000fe20000410000 */
[----:B------:R-:W-:Y:S01]  /*4200*/  FMUL.FTZ R67, R40, R67 ;  /* 0x0000004328437220 */ /* 0x000fe20000410000 */
[----:B------:R-:W-:Y:S01]  /*4210*/  FFMA.FTZ R70, -R187, R187, 1 ;  /* 0x3f800000bb467423 */ /* 0x000fe200000101bb */
[----:B------:R-:W2:Y:S01]  /*4220*/  SHFL.IDX PT, R24, R49, R11, 0x1f ;  /* 0x00001f0b31187589 */ /* 0x000ea200000e0000 */
[----:B-1----:R-:W-:Y:S01]  /*4230*/  FFMA.FTZ R25, -R189, R189, 1 ;  /* 0x3f800000bd197423 */ /* 0x002fe200000101bd */
[----:B------:R-:W-:-:S02]  /*4240*/  FFMA.FTZ R65, -R190, R190, 1 ;  /* 0x3f800000be417423 */ /* 0x000fc400000101be */
[----:B------:R1:W4:Y:S01]  /*4250*/  SHFL.IDX PT, R218, R49, R218, 0x1f ;  /* 0x00001fda31da7589 */ /* 0x00032200000e0000 */
[----:B------:R-:W-:Y:S01]  /*4260*/  FMUL.FTZ R25, R25, R58 ;  /* 0x0000003a19197220 */ /* 0x000fe20000410000 */
[----:B------:R-:W-:Y:S01]  /*4270*/  FMUL.FTZ R71, R71, R48 ;  /* 0x0000003047477220 */ /* 0x000fe20000410000 */
[----:B------:R-:W-:Y:S01]  /*4280*/  FMUL.FTZ R61, R41, R61 ;  /* 0x0000003d293d7220 */ /* 0x000fe20000410000 */
[----:B------:R1:W5:Y:S01]  /*4290*/  LDL.LU R192, [R1+0x94] ;  /* 0x0000940001c07983 */ /* 0x0003620000300800 */
[----:B------:R-:W-:Y:S01]  /*42a0*/  FFMA.FTZ R59, -R181, R181, 1 ;  /* 0x3f800000b53b7423 */ /* 0x000fe200000101b5 */
[----:B------:R-:W-:Y:S01]  /*42b0*/  FMUL.FTZ R26, R39, R26 ;  /* 0x0000001a271a7220 */ /* 0x000fe20000410000 */
[----:B------:R-:W-:Y:S01]  /*42c0*/  FMUL.FTZ R62, R42, R62 ;  /* 0x0000003e2a3e7220 */ /* 0x000fe20000410000 */
[----:B------:R1:W5:Y:S01]  /*42d0*/  LDL.LU R191, [R1+0x90] ;  /* 0x0000900001bf7983 */ /* 0x0003620000300800 */
[----:B------:R-:W-:Y:S01]  /*42e0*/  FFMA.FTZ R58, -R183, R183, 1 ;  /* 0x3f800000b73a7423 */ /* 0x000fe200000101b7 */
[----:B------:R-:W-:Y:S01]  /*42f0*/  FFMA.FTZ R48, -R180, R180, 1 ;  /* 0x3f800000b4307423 */ /* 0x000fe200000101b4 */
[----:B------:R-:W-:Y:S01]  /*4300*/  FMUL.FTZ R116, R38, R116 ;  /* 0x0000007426747220 */ /* 0x000fe20000410000 */
[----:B------:R1:W5:Y:S01]  /*4310*/  LDL.LU R190, [R1+0x8c] ;  /* 0x00008c0001be7983 */ /* 0x0003620000300800 */
        /* <DEDUP_REMOVED lines=8> */
[----:B------:R-:W-:Y:S01]  /*43a0*/  FMUL.FTZ R58, R58, R63 ;  /* 0x0000003f3a3a7220 */ /* 0x000fe20000410000 */
[----:B------:R-:W-:Y:S01]  /*43b0*/  FMUL.FTZ R26, R48, R67 ;  /* 0x00000043301a7220 */ /* 0x000fe20000410000 */
[----:B------:R-:W-:Y:S01]  /*43c0*/  FMUL.FTZ R50, R233, R50 ;  /* 0x00000032e9327220 */ /* 0x000fe20000410000 */
[----:B------:R1:W5:Y:S01]  /*43d0*/  LDL.LU R187, [R1+0x80] ;  /* 0x0000800001bb7983 */ /* 0x0003620000300800 */
[----:B------:R-:W-:Y:S01]  /*43e0*/  FFMA.FTZ R63, -R179, R179, 1 ;  /* 0x3f800000b33f7423 */ /* 0x000fe200000101b3 */
[----:B------:R-:W-:Y:S01]  /*43f0*/  FFMA.FTZ R67, -R177, R177, 1 ;  /* 0x3f800000b1437423 */ /* 0x000fe200000101b1 */
[----:B------:R-:W-:Y:S01]  /*4400*/  FMUL.FTZ R203, R203, R226 ;  /* 0x000000e2cbcb7220 */ /* 0x000fe20000410000 */
[----:B------:R3:W5:Y:S01]  /*4410*/  LDL.LU R186, [R1+0x7c] ;  /* 0x00007c0001ba7983 */ /* 0x0007620000300800 */
[----:B------:R-:W-:Y:S01]  /*4420*/  FFMA.FTZ R65, -R182, R182, 1 ;  /* 0x3f800000b6417423 */ /* 0x000fe200000101b6 */
[----:B--2---:R-:W-:-:S02]  /*4430*/  FADD.FTZ R72, R72, -R24 ;  /* 0x8000001848487221 */ /* 0x004fc40000010000 */
[----:B------:R2:W5:Y:S01]  /*4440*/  LDL.LU R185, [R1+0x78] ;  /* 0x0000780001b97983 */ /* 0x0005620000300800 */
[----:B-1----:R1:W2:Y:S03]  /*4450*/  MUFU.EX2 R49, R211 ;  /* 0x000000d300317308 */ /* 0x0022a60000000800 */
[----:B------:R2:W5:Y:S01]  /*4460*/  LDL.LU R184, [R1+0x74] ;  /* 0x0000740001b87983 */ /* 0x0005620000300800 */
[----:B------:R-:W-:-:S03]  /*4470*/  FMUL.FTZ R70, R70, R60 ;  /* 0x0000003c46467220 */ /* 0x000fc60000410000 */
[----:B------:R2:W5:Y:S01]  /*4480*/  LDL.LU R183, [R1+0x70] ;  /* 0x0000700001b77983 */ /* 0x0005620000300800 */
[----:B------:R-:W-:Y:S01]  /*4490*/  FMUL.FTZ R67, R67, R62 ;  /* 0x0000003e43437220 */ /* 0x000fe20000410000 */
[----:B-1----:R-:W-:Y:S02]  /*44a0*/  FMUL.FTZ R211, R43, R66 ;  /* 0x000000422bd37220 */ /* 0x002fe40000410000 */
[----:B------:R1:W5:Y:S01]  /*44b0*/  LDL.LU R182, [R1+0x6c] ;  /* 0x00006c0001b67983 */ /* 0x0003620000300800 */
[----:B------:R-:W-:Y:S01]  /*44c0*/  FMUL.FTZ R66, R63, R61 ;  /* 0x0000003d3f427220 */ /* 0x000fe20000410000 */
[----:B------:R-:W-:Y:S02]  /*44d0*/  FFMA.FTZ R60, -R178, R178, 1 ;  /* 0x3f800000b23c7423 */ /* 0x000fe400000101b2 */
[----:B------:R1:W5:Y:S01]  /*44e0*/  LDL.LU R181, [R1+0x68] ;  /* 0x0000680001b57983 */ /* 0x0003620000300800 */
[----:B------:R-:W-:Y:S01]  /*44f0*/  FFMA.FTZ R62, -R175, R175, 1 ;  /* 0x3f800000af3e7423 */ /* 0x000fe200000101af */
[----:B------:R-:W-:-:S02]  /*4500*/  FMUL.FTZ R63, R45, R72 ;  /* 0x000000482d3f7220 */ /* 0x000fc40000410000 */
[----:B------:R1:W5:Y:S01]  /*4510*/  LDL.LU R180, [R1+0x64] ;  /* 0x0000640001b47983 */ /* 0x0003620000300800 */
[----:B------:R-:W-:Y:S01]  /*4520*/  FMUL.FTZ R65, R65, R116 ;  /* 0x0000007441417220 */ /* 0x000fe20000410000 */
[----:B------:R-:W-:Y:S02]  /*4530*/  FFMA.FTZ R116, -R176, R176, 1 ;  /* 0x3f800000b0747423 */ /* 0x000fe400000101b0 */
[----:B------:R1:W5:Y:S01]  /*4540*/  LDL.LU R179, [R1+0x60] ;  /* 0x0000600001b37983 */ /* 0x0003620000300800 */
[--C-:B------:R-:W-:Y:S01]  /*4550*/  FADD.FTZ R76, R76, -R109.reuse ;  /* 0x8000006d4c4c7221 */ /* 0x100fe20000010000 */
[----:B------:R-:W-:Y:S02]  /*4560*/  FADD.FTZ R78, R78, -R109 ;  /* 0x8000006d4e4e7221 */ /* 0x000fe40000010000 */
[----:B------:R1:W5:Y:S01]  /*4570*/  LDL.LU R178, [R1+0x5c] ;  /* 0x00005c0001b27983 */ /* 0x0003620000300800 */
[----:B------:R-:W-:Y:S01]  /*4580*/  FMUL.FTZ R62, R62, R63 ;  /* 0x0000003f3e3e7220 */ /* 0x000fe20000410000 */
[----:B------:R-:W-:-:S02]  /*4590*/  FFMA.FTZ R109, -R174, R174, 1 ;  /* 0x3f800000ae6d7423 */ /* 0x000fc400000101ae */
[----:B------:R1:W5:Y:S01]  /*45a0*/  LDL.LU R177, [R1+0x58] ;  /* 0x0000580001b17983 */ /* 0x0003620000300800 */
[--C-:B------:R-:W-:Y:S01]  /*45b0*/  FADD.FTZ R77, R77, -R108.reuse ;  /* 0x8000006c4d4d7221 */ /* 0x100fe20000010000 */
[----:B------:R-:W-:Y:S02]  /*45c0*/  FADD.FTZ R79, R79, -R108 ;  /* 0x8000006c4f4f7221 */ /* 0x000fe40000010000 */
[----:B------:R1:W5:Y:S01]  /*45d0*/  LDL.LU R176, [R1+0x54] ;  /* 0x0000540001b07983 */ /* 0x0003620000300800 */
[----:B------:R-:W-:Y:S01]  /*45e0*/  FFMA.FTZ R63, -R173, R173, 1 ;  /* 0x3f800000ad3f7423 */ /* 0x000fe200000101ad */
[--C-:B------:R-:W-:Y:S02]  /*45f0*/  FADD.FTZ R80, R80, -R112.reuse ;  /* 0x8000007050507221 */ /* 0x100fe40000010000 */
[----:B------:R1:W5:Y:S01]  /*4600*/  LDL.LU R175, [R1+0x50] ;  /* 0x0000500001af7983 */ /* 0x0003620000300800 */
[----:B------:R-:W-:Y:S01]  /*4610*/  FADD.FTZ R82, R82, -R112 ;  /* 0x8000007052527221 */ /* 0x000fe20000010000 */
[----:B------:R-:W-:-:S02]  /*4620*/  FFMA.FTZ R108, -R172, R172, 1 ;  /* 0x3f800000ac6c7423 */ /* 0x000fc400000101ac */
[----:B------:R1:W5:Y:S01]  /*4630*/  LDL.LU R174, [R1+0x4c] ;  /* 0x00004c0001ae7983 */ /* 0x0003620000300800 */
[--C-:B------:R-:W-:Y:S01]  /*4640*/  FADD.FTZ R85, R85, -R114.reuse ;  /* 0x8000007255557221 */ /* 0x100fe20000010000 */
[----:B------:R-:W-:Y:S01]  /*4650*/  FADD.FTZ R87, R87, -R114 ;  /* 0x8000007257577221 */ /* 0x000fe20000010000 */
[----:B------:R-:W-:Y:S01]  /*4660*/  FFMA.FTZ R112, -R171, R171, 1 ;  /* 0x3f800000ab707423 */ /* 0x000fe200000101ab */
        /* <DEDUP_REMOVED lines=9> */
[----:B------:R-:W-:Y:S01]  /*4700*/  FMUL.FTZ R61, R60, R211 ;  /* 0x000000d33c3d7220 */ /* 0x000fe20000410000 */
[----:B------:R-:W-:-:S02]  /*4710*/  FFMA.FTZ R111, -R168, R168, 1 ;  /* 0x3f800000a86f7423 */ /* 0x000fc400000101a8 */
[----:B------:R1:W5:Y:S01]  /*4720*/  LDL.LU R170, [R1+0x3c] ;  /* 0x00003c0001aa7983 */ /* 0x0003620000300800 */
[----:B------:R4:W1:Y:S01]  /*4730*/  MUFU.EX2 R48, R212 ;  /* 0x000000d400307308 */ /* 0x0008620000000800 */
[----:B------:R-:W-:Y:S02]  /*4740*/  FFMA.FTZ R211, -R10, R10, 1 ;  /* 0x3f8000000ad37423 */ /* 0x000fe4000001010a */
[----:B------:R1:W5:Y:S01]  /*4750*/  LDL.LU R169, [R1+0x38] ;  /* 0x0000380001a97983 */ /* 0x0003620000300800 */
[----:B------:R-:W-:Y:S01]  /*4760*/  FMUL.FTZ R60, R116, R117 ;  /* 0x00000075743c7220 */ /* 0x000fe20000410000 */
[----:B------:R-:W-:Y:S02]  /*4770*/  FFMA.FTZ R116, -R7, R7, 1 ;  /* 0x3f80000007747423 */ /* 0x000fe40000010107 */
[----:B------:R1:W5:Y:S01]  /*4780*/  LDL.LU R168, [R1+0x34] ;  /* 0x0000340001a87983 */ /* 0x0003620000300800 */
[----:B----4-:R-:W-:-:S03]  /*4790*/  FFMA.FTZ R212, -R8, R8, 1 ;  /* 0x3f80000008d47423 */ /* 0x010fc60000010108 */
[----:B------:R4:W5:Y:S01]  /*47a0*/  LDL.LU R10, [R1+0x30] ;  /* 0x00003000010a7983 */ /* 0x0009620000300800 */
[----:B------:R-:W-:Y:S01]  /*47b0*/  FFMA.FTZ R117, -R6, R6, 1 ;  /* 0x3f80000006757423 */ /* 0x000fe20000010106 */
[----:B------:R-:W-:Y:S02]  /*47c0*/  FMUL.FTZ R57, R57, R221 ;  /* 0x000000dd39397220 */ /* 0x000fe40000410000 */
[----:B------:R4:W5:Y:S01]  /*47d0*/  LDL.LU R8, [R1+0x2c] ;  /* 0x00002c0001087983 */ /* 0x0009620000300800 */
[----:B------:R-:W-:Y:S01]  /*47e0*/  FFMA.FTZ R220, -R4, R4, 1 ;  /* 0x3f80000004dc7423 */ /* 0x000fe20000010104 */
[--C-:B------:R-:W-:Y:S02]  /*47f0*/  FADD.FTZ R73, R73, -R218.reuse ;  /* 0x800000da49497221 */ /* 0x100fe40000010000 */
[----:B------:R4:W5:Y:S01]  /*4800*/  LDL.LU R7, [R1+0x28] ;  /* 0x0000280001077983 */ /* 0x0009620000300800 */
[----:B------:R-:W-:Y:S01]  /*4810*/  FADD.FTZ R75, R75, -R218 ;  /* 0x800000da4b4b7221 */ /* 0x000fe20000010000 */
[----:B------:R-:W-:-:S02]  /*4820*/  FFMA.FTZ R221, -R3, R3, 1 ;  /* 0x3f80000003dd7423 */ /* 0x000fc40000010103 */
[----:B------:R4:W5:Y:S01]  /*4830*/  LDL.LU R6, [R1+0x24] ;  /* 0x0000240001067983 */ /* 0x0009620000300800 */
[----:B------:R-:W-:-:S03]  /*4840*/  FFMA.FTZ R218, -R0, R0, 1 ;  /* 0x3f80000000da7423 */ /* 0x000fc60000010100 */
[----:B------:R4:W5:Y:S04]  /*4850*/  LDL.LU R4, [R1+0x20] ;  /* 0x0000200001047983 */ /* 0x0009680000300800 */
[----:B------:R4:W5:Y:S04]  /*4860*/  LDL.LU R3, [R1+0x1c] ;  /* 0x00001c0001037983 */ /* 0x0009680000300800 */
[----:B------:R4:W5:Y:S04]  /*4870*/  LDL.LU R0, [R1+0x18] ;  /* 0x0000180001007983 */ /* 0x0009680000300800 */
[----:B------:R-:W3:Y:S01]  /*4880*/  LDL R222, [R1+0x4] ;  /* 0x0000040001de7983 */ /* 0x000ee20000100800 */
[----:B------:R-:W-:Y:S01]  /*4890*/  FADD.FTZ R24, R74, -R24 ;  /* 0x800000184a187221 */ /* 0x000fe20000010000 */
[----:B------:R-:W-:Y:S01]  /*48a0*/  FMUL.FTZ R72, R47, R73 ;  /* 0x000000492f487220 */ /* 0x000fe20000410000 */
[----:B------:R-:W-:-:S02]  /*48b0*/  FMUL.FTZ R73, R124, R76 ;  /* 0x0000004c7c497220 */ /* 0x000fc40000410000 */
[----:B------:R-:W-:Y:S01]  /*48c0*/  FMUL.FTZ R24, R46, R24 ;  /* 0x000000182e187220 */ /* 0x000fe20000410000 */
[----:B------:R-:W-:Y:S01]  /*48d0*/  FMUL.FTZ R75, R15, R75 ;  /* 0x0000004b0f4b7220 */ /* 0x000fe20000410000 */
[----:B------:R-:W-:Y:S02]  /*48e0*/  FMUL.FTZ R112, R112, R73 ;  /* 0x0000004970707220 */ /* 0x000fe40000410000 */
[----:B------:R-:W-:Y:S01]  /*48f0*/  FMUL.FTZ R63, R63, R24 ;  /* 0x000000183f3f7220 */ /* 0x000fe20000410000 */
[----:B------:R-:W-:Y:S01]  /*4900*/  FMUL.FTZ R24, R121, R79 ;  /* 0x0000004f79187220 */ /* 0x000fe20000410000 */
[----:B--2---:R-:W-:Y:S01]  /*4910*/  FMUL.FTZ R73, R49, R82 ;  /* 0x0000005231497220 */ /* 0x004fe20000410000 */
[----:B------:R-:W-:Y:S01]  /*4920*/  FMUL.FTZ R108, R108, R75 ;  /* 0x0000004b6c6c7220 */ /* 0x000fe20000410000 */
[----:B------:R-:W-:Y:S01]  /*4930*/  FMUL.FTZ R75, R123, R78 ;  /* 0x0000004e7b4b7220 */ /* 0x000fe20000410000 */
[----:B------:R-:W-:Y:S01]  /*4940*/  FMUL.FTZ R111, R111, R24 ;  /* 0x000000186f6f7220 */ /* 0x000fe20000410000 */
[----:B------:R-:W-:Y:S01]  /*4950*/  FMUL.FTZ R24, R206, R83 ;  /* 0x00000053ce187220 */ /* 0x000fe20000410000 */
[----:B------:R-:W-:Y:S01]  /*4960*/  FMUL.FTZ R116, R116, R73 ;  /* 0x0000004974747220 */ /* 0x000fe20000410000 */
[----:B------:R-:W-:Y:S01]  /*4970*/  FMUL.FTZ R73, R207, R84 ;  /* 0x00000054cf497220 */ /* 0x000fe20000410000 */
[----:B------:R-:W-:Y:S01]  /*4980*/  F2FP.BF16.F32.PACK_AB R69, R69, R25 ;  /* 0x000000194545723e */ /* 0x000fe200000010ff */
[----:B-1----:R-:W-:Y:S01]  /*4990*/  FMUL.FTZ R80, R48, R80 ;  /* 0x0000005030507220 */ /* 0x002fe20000410000 */
[----:B------:R-:W-:Y:S01]  /*49a0*/  FMUL.FTZ R81, R210, R81 ;  /* 0x00000051d2517220 */ /* 0x000fe20000410000 */
[----:B------:R-:W-:Y:S01]  /*49b0*/  FMUL.FTZ R109, R109, R72 ;  /* 0x000000486d6d7220 */ /* 0x000fe20000410000 */
[----:B------:R-:W-:Y:S01]  /*49c0*/  FMUL.FTZ R77, R122, R77 ;  /* 0x0000004d7a4d7220 */ /* 0x000fe20000410000 */
[----:B------:R-:W-:Y:S01]  /*49d0*/  FMUL.FTZ R110, R110, R75 ;  /* 0x0000004b6e6e7220 */ /* 0x000fe20000410000 */
[----:B------:R-:W-:Y:S01]  /*49e0*/  FMUL.FTZ R117, R117, R24 ;  /* 0x0000001875757220 */ /* 0x000fe20000410000 */
[----:B------:R-:W-:Y:S01]  /*49f0*/  FFMA.FTZ R219, -R219, R219, 1 ;  /* 0x3f800000dbdb7423 */ /* 0x000fe200000101db */
[----:B------:R-:W-:Y:S01]  /*4a00*/  FMUL.FTZ R75, R205, R86 ;  /* 0x00000056cd4b7220 */ /* 0x000fe20000410000 */
[----:B------:R-:W-:Y:S01]  /*4a10*/  FMUL.FTZ R24, R209, R85 ;  /* 0x00000055d1187220 */ /* 0x000fe20000410000 */
[----:B------:R-:W-:Y:S01]  /*4a20*/  FMUL.FTZ R72, R208, R87 ;  /* 0x00000057d0487220 */ /* 0x000fe20000410000 */
[----:B------:R-:W-:Y:S01]  /*4a30*/  FMUL.FTZ R220, R220, R73 ;  /* 0x00000049dcdc7220 */ /* 0x000fe20000410000 */
[----:B------:R-:W-:Y:S01]  /*4a40*/  F2FP.BF16.F32.PACK_AB R73, R52, R50 ;  /* 0x000000323449723e */ /* 0x000fe200000010ff */
[----:B------:R-:W-:Y:S01]  /*4a50*/  FMUL.FTZ R211, R211, R80 ;  /* 0x00000050d3d37220 */ /* 0x000fe20000410000 */
[----:B------:R-:W-:Y:S01]  /*4a60*/  FMUL.FTZ R212, R212, R81 ;  /* 0x00000051d4d47220 */ /* 0x000fe20000410000 */
[----:B------:R-:W-:Y:S01]  /*4a70*/  F2FP.BF16.F32.PACK_AB R84, R134, R129 ;  /* 0x000000818654723e */ /* 0x000fe200000010ff */
[----:B------:R-:W-:Y:S01]  /*4a80*/  FMUL.FTZ R114, R114, R77 ;  /* 0x0000004d72727220 */ /* 0x000fe20000410000 */
[----:B------:R-:W-:-:S02]  /*4a90*/  F2FP.BF16.F32.PACK_AB R85, R202, R132 ;  /* 0x00000084ca55723e */ /* 0x000fc400000010ff */
[----:B------:R-:W-:Y:S02]  /*4aa0*/  F2FP.BF16.F32.PACK_AB R86, R203, R204 ;  /* 0x000000cccb56723e */ /* 0x000fe400000010ff */
[----:B------:R-:W-:Y:S01]  /*4ab0*/  F2FP.BF16.F32.PACK_AB R87, R200, R201 ;  /* 0x000000c9c857723e */ /* 0x000fe200000010ff */
[----:B------:R-:W-:Y:S01]  /*4ac0*/  FMUL.FTZ R218, R218, R75 ;  /* 0x0000004bdada7220 */ /* 0x000fe20000410000 */
[----:B------:R-:W-:Y:S01]  /*4ad0*/  F2FP.BF16.F32.PACK_AB R80, R133, R135 ;  /* 0x000000878550723e */ /* 0x000fe200000010ff */
[----:B------:R-:W-:Y:S01]  /*4ae0*/  FMUL.FTZ R221, R221, R24 ;  /* 0x00000018dddd7220 */ /* 0x000fe20000410000 */
[----:B------:R-:W-:Y:S01]  /*4af0*/  F2FP.BF16.F32.PACK_AB R81, R130, R131 ;  /* 0x000000838251723e */ /* 0x000fe200000010ff */
[----:B------:R-:W-:Y:S01]  /*4b00*/  FMUL.FTZ R219, R219, R72 ;  /* 0x00000048dbdb7220 */ /* 0x000fe20000410000 */
[----:B------:R-:W-:Y:S02]  /*4b10*/  F2FP.BF16.F32.PACK_AB R82, R127, R128 ;  /* 0x000000807f52723e */ /* 0x000fe400000010ff */
[----:B------:R-:W-:-:S02]  /*4b20*/  F2FP.BF16.F32.PACK_AB R83, R125, R126 ;  /* 0x0000007e7d53723e */ /* 0x000fc400000010ff */
[----:B------:R-:W-:Y:S02]  /*4b30*/  F2FP.BF16.F32.PACK_AB R76, R215, R214 ;  /* 0x000000d6d74c723e */ /* 0x000fe400000010ff */
[----:B------:R-:W-:Y:S02]  /*4b40*/  F2FP.BF16.F32.PACK_AB R77, R120, R213 ;  /* 0x000000d5784d723e */ /* 0x000fe400000010ff */
[----:B------:R-:W-:Y:S02]  /*4b50*/  F2FP.BF16.F32.PACK_AB R78, R217, R216 ;  /* 0x000000d8d94e723e */ /* 0x000fe400000010ff */
[----:B------:R-:W-:Y:S02]  /*4b60*/  F2FP.BF16.F32.PACK_AB R79, R118, R119 ;  /* 0x00000077764f723e */ /* 0x000fe400000010ff */
        /* <DEDUP_REMOVED lines=20> */
[----:B------:R-:W-:Y:S01]  /*4cb0*/  F2FP.BF16.F32.PACK_AB R27, R102, R101 ;  /* 0x00000065661b723e */ /* 0x000fe200000010ff */
[----:B------:R-:W-:Y:S01]  /*4cc0*/  UMOV UR11, 0x40000040 ;  /* 0x40000040000b7882 */ /* 0x000fe20000000000 */
[----:B------:R-:W-:Y:S01]  /*4cd0*/  UIADD3 UR4, UR10, 0x80, URZ ;  /* 0x000000800a047890 */ /* 0x000fe2000fffe03f */
[----:B------:R-:W-:-:S06]  /*4ce0*/  UMOV UR7, 0x40000040 ;  /* 0x4000004000077882 */ /* 0x000fcc0000000000 */
[----:B------:R-:W-:Y:S01]  /*4cf0*/  UMOV UR6, UR4 ;  /* 0x0000000400067c82 */ /* 0x000fe20008000000 */
[----:B------:R-:W-:Y:S01]  /*4d00*/  F2FP.BF16.F32.PACK_AB R88, R88, R89 ;  /* 0x000000595858723e */ /* 0x000fe200000010ff */
[----:B------:R-:W-:Y:S01]  /*4d10*/  UIADD3 UR4, UR10, 0x100, URZ ;  /* 0x000001000a047890 */ /* 0x000fe2000fffe03f */
[----:B------:R-:W-:Y:S02]  /*4d20*/  F2FP.BF16.F32.PACK_AB R89, R100, R23 ;  /* 0x000000176459723e */ /* 0x000fe400000010ff */
[----:B---3--:R-:W-:-:S05]  /*4d30*/  LEA R25, R5, R222, 0xe ;  /* 0x000000de05197211 */ /* 0x008fca00078e70ff */
[----:B------:R-:W-:Y:S01]  /*4d40*/  IMAD R50, R25, 0x2, R2 ;  /* 0x0000000219327824 */ /* 0x000fe200078e0202 */
[----:B------:R-:W-:-:S04]  /*4d50*/  F2FP.BF16.F32.PACK_AB R25, R106, R105 ;  /* 0x000000696a19723e */ /* 0x000fc800000010ff */
[----:B------:R-:W-:Y:S04]  /*4d60*/  STSM.16.MT88.4 [R50+0x20c00], R84 ;  /* 0x020c005432007844 */ /* 0x000fe80000004200 */
[----:B------:R-:W-:Y:S04]  /*4d70*/  STSM.16.MT88.4 [R50+0x21400], R80 ;  /* 0x0214005032007844 */ /* 0x000fe80000004200 */
[----:B------:R-:W-:Y:S04]  /*4d80*/  STSM.16.MT88.4 [R50+0x21c00], R76 ;  /* 0x021c004c32007844 */ /* 0x000fe80000004200 */
[----:B------:R-:W-:Y:S04]  /*4d90*/  STSM.16.MT88.4 [R50+0x22400], R72 ;  /* 0x0224004832007844 */ /* 0x000fe80000004200 */
[----:B------:R-:W-:Y:S04]  /*4da0*/  STSM.16.MT88.4 [R50+0x22c00], R68 ;  /* 0x022c004432007844 */ /* 0x000fe80000004200 */
[----:B------:R-:W-:Y:S04]  /*4db0*/  STSM.16.MT88.4 [R50+0x23400], R64 ;  /* 0x0234004032007844 */ /* 0x000fe80000004200 */
[----:B------:R-:W-:Y:S04]  /*4dc0*/  STSM.16.MT88.4 [R50+0x23c00], R60 ;  /* 0x023c003c32007844 */ /* 0x000fe80000004200 */
[----:B------:R1:W-:Y:S01]  /*4dd0*/  STSM.16.MT88.4 [R50+0x24400], R56 ;  /* 0x0244003832007844 */ /* 0x0003e20000004200 */
[----:B------:R-:W-:-:S06]  /*4de0*/  WARPGROUP.ARRIVE ;  /* 0x00000000000079c5 */ /* 0x000fcc0000000000 */
[----:B------:R-:W-:Y:S03]  /*4df0*/  HGMMA.64x64x16.F32.BF16 R136, R24, gdesc[UR8].tnspB, R136, gsb0 ;  /* 0x40e0000818887df0 */ /* 0x000fe60008001888 */
[----:B------:R-:W-:Y:S02]  /*4e00*/  WARPGROUP.DEPBAR.LE gsb0, 0x0 ;  /* 0x00008000000079c5 */ /* 0x000fe40000010000 */
[----:B------:R-:W-:Y:S02]  /*4e10*/  F2FP.BF16.F32.PACK_AB R24, R97, R96 ;  /* 0x000000606118723e */ /* 0x000fe400000010ff */
[----:B------:R-:W-:Y:S02]  /*4e20*/  F2FP.BF16.F32.PACK_AB R25, R95, R94 ;  /* 0x0000005e5f19723e */ /* 0x000fe400000010ff */
[----:B------:R-:W-:Y:S02]  /*4e30*/  F2FP.BF16.F32.PACK_AB R26, R93, R92 ;  /* 0x0000005c5d1a723e */ /* 0x000fe400000010ff */
[----:B------:R-:W-:-:S04]  /*4e40*/  F2FP.BF16.F32.PACK_AB R27, R91, R90 ;  /* 0x0000005a5b1b723e */ /* 0x000fc800000010ff */
[----:B------:R-:W-:-:S06]  /*4e50*/  WARPGROUP.ARRIVE ;  /* 0x00000000000079c5 */ /* 0x000fcc0000000000 */
[----:B------:R-:W-:Y:S01]  /*4e60*/  HGMMA.64x64x16.F32.BF16 R136, R24, gdesc[UR4].tnspB, R136, gsb0 ;  /* 0x40e0000418887df0 */ /* 0x000fe20008001888 */
[----:B------:R-:W-:Y:S02]  /*4e70*/  F2FP.BF16.F32.PACK_AB R90, R98, R99 ;  /* 0x00000063625a723e */ /* 0x000fe400000010ff */
[----:B------:R-:W-:Y:S01]  /*4e80*/  F2FP.BF16.F32.PACK_AB R91, R28, R17 ;  /* 0x000000111c5b723e */ /* 0x000fe200000010ff */
[----:B------:R-:W-:Y:S01]  /*4e90*/  UMOV UR6, UR4 ;  /* 0x0000000400067c82 */ /* 0x000fe20008000000 */
[----:B------:R-:W-:Y:S01]  /*4ea0*/  UMOV UR7, 0x40000040 ;  /* 0x4000004000077882 */ /* 0x000fe20000000000 */
[----:B------:R-:W-:Y:S02]  /*4eb0*/  F2FP.BF16.F32.PACK_AB R28, R32, R30 ;  /* 0x0000001e201c723e */ /* 0x000fe400000010ff */
[----:B------:R-:W-:Y:S01]  /*4ec0*/  F2FP.BF16.F32.PACK_AB R29, R31, R29 ;  /* 0x0000001d1f1d723e */ /* 0x000fe200000010ff */
[----:B------:R-:W-:Y:S02]  /*4ed0*/  WARPGROUP.DEPBAR.LE gsb0, 0x0 ;  /* 0x00008000000079c5 */ /* 0x000fe40000010000 */
[----:B------:R-:W-:-:S06]  /*4ee0*/  WARPGROUP.ARRIVE ;  /* 0x00000000000079c5 */ /* 0x000fcc0000000000 */
[----:B------:R-:W-:Y:S01]  /*4ef0*/  HGMMA.64x64x16.F32.BF16 R136, R88, gdesc[UR4].tnspB, R136, gsb0 ;  /* 0x40e0000458887df0 */ /* 0x000fe20008001888 */
[----:B------:R-:W-:Y:S01]  /*4f00*/  F2FP.BF16.F32.PACK_AB R30, R14, R18 ;  /* 0x000000120e1e723e */ /* 0x000fe200000010ff */
[----:B------:R-:W-:Y:S01]  /*4f10*/  UIADD3 UR4, UR10, 0x180, URZ ;  /* 0x000001800a047890 */ /* 0x000fe2000fffe03f */
[----:B------:R-:W-:Y:S01]  /*4f20*/  F2FP.BF16.F32.PACK_AB R31, R36, R19 ;  /* 0x00000013241f723e */ /* 0x000fe200000010ff */
[----:B------:R-:W-:-:S05]  /*4f30*/  UMOV UR7, 0x40000040 ;  /* 0x4000004000077882 */ /* 0x000fca0000000000 */
[----:B------:R-:W-:Y:S01]  /*4f40*/  UMOV UR6, UR4 ;  /* 0x0000000400067c82 */ /* 0x000fe20008000000 */
[----:B------:R-:W-:Y:S02]  /*4f50*/  WARPGROUP.DEPBAR.LE gsb0, 0x0 ;  /* 0x00008000000079c5 */ /* 0x000fe40000010000 */
[----:B------:R-:W-:-:S06]  /*4f60*/  WARPGROUP.ARRIVE ;  /* 0x00000000000079c5 */ /* 0x000fcc0000000000 */
[----:B------:R-:W-:Y:S01]  /*4f70*/  HGMMA.64x64x16.F32.BF16 R136, R28, gdesc[UR4].tnspB, R136, gsb0 ;  /* 0x40e000041c887df0 */ /* 0x000fe20008001888 */
[----:B------:R-:W-:Y:S01]  /*4f80*/  F2FP.BF16.F32.PACK_AB R32, R35, R34 ;  /* 0x000000222320723e */ /* 0x000fe200000010ff */
[----:B------:R-:W-:Y:S01]  /*4f90*/  UIADD3 UR4, UR10, 0x200, URZ ;  /* 0x000002000a047890 */ /* 0x000fe2000fffe03f */
[----:B------:R-:W-:Y:S02]  /*4fa0*/  F2FP.BF16.F32.PACK_AB R33, R33, R22 ;  /* 0x000000162121723e */ /* 0x000fe400000010ff */
[----:B------:R-:W-:Y:S02]  /*4fb0*/  F2FP.BF16.F32.PACK_AB R34, R21, R20 ;  /* 0x000000141522723e */ /* 0x000fe400000010ff */
[----:B------:R-:W-:Y:S01]  /*4fc0*/  F2FP.BF16.F32.PACK_AB R35, R37, R13 ;  /* 0x0000000d2523723e */ /* 0x000fe200000010ff */
[----:B------:R-:W-:Y:S01]  /*4fd0*/  UMOV UR7, 0x40000040 ;  /* 0x4000004000077882 */ /* 0x000fe20000000000 */
[----:B------:R-:W-:Y:S01]  /*4fe0*/  UMOV UR6, UR4 ;  /* 0x0000000400067c82 */ /* 0x000fe20008000000 */
[----:B------:R-:W-:-:S02]  /*4ff0*/  WARPGROUP.DEPBAR.LE gsb0, 0x0 ;  /* 0x00008000000079c5 */ /* 0x000fc40000010000 */
        /* <DEDUP_REMOVED lines=12> */
[----:B------:R-:W-:Y:S01]  /*50c0*/  UIADD3 UR4, UR10, 0x300, URZ ;  /* 0x000003000a047890 */ /* 0x000fe2000fffe03f */
[----:B------:R-:W-:-:S06]  /*50d0*/  UMOV UR7, 0x40000040 ;  /* 0x4000004000077882 */ /* 0x000fcc0000000000 */
[----:B------:R-:W-:Y:S01]  /*50e0*/  UMOV UR6, UR4 ;  /* 0x0000000400067c82 */ /* 0x000fe20008000000 */
[----:B------:R-:W-:Y:S01]  /*50f0*/  VIADD R51, R2, 0x20c00 ;  /* 0x00020c0002337836 */ /* 0x000fe20000000000 */
[----:B------:R-:W-:Y:S02]  /*5100*/  WARPGROUP.DEPBAR.LE gsb0, 0x0 ;  /* 0x00008000000079c5 */ /* 0x000fe40000010000 */
[----:B------:R-:W-:Y:S02]  /*5110*/  F2FP.BF16.F32.PACK_AB R24, R47, R45 ;  /* 0x0000002d2f18723e */ /* 0x000fe400000010ff */
[----:B------:R-:W-:Y:S02]  /*5120*/  F2FP.BF16.F32.PACK_AB R25, R15, R46 ;  /* 0x0000002e0f19723e */ /* 0x000fe400000010ff */
[----:B------:R-:W-:Y:S02]  /*5130*/  F2FP.BF16.F32.PACK_AB R26, R122, R124 ;  /* 0x0000007c7a1a723e */ /* 0x000fe400000010ff */
[----:B------:R-:W-:-:S04]  /*5140*/  F2FP.BF16.F32.PACK_AB R27, R121, R123 ;  /* 0x0000007b791b723e */ /* 0x000fc800000010ff */
[----:B------:R-:W-:-:S06]  /*5150*/  WARPGROUP.ARRIVE ;  /* 0x00000000000079c5 */ /* 0x000fcc0000000000 */
[----:B------:R-:W-:Y:S01]  /*5160*/  HGMMA.64x64x16.F32.BF16 R136, R24, gdesc[UR4].tnspB, R136, gsb0 ;  /* 0x40e0000418887df0 */ /* 0x000fe20008001888 */
[----:B------:R-:W-:Y:S01]  /*5170*/  LEA R13, R12, R51, 0xd ;  /* 0x000000330c0d7211 */ /* 0x000fe200078e68ff */
[----:B------:R-:W-:Y:S01]  /*5180*/  UIADD3 UR10, UR10, 0x380, URZ ;  /* 0x000003800a0a7890 */ /* 0x000fe2000fffe03f */
[----:B------:R-:W-:Y:S02]  /*5190*/  F2FP.BF16.F32.PACK_AB R48, R210, R48 ;  /* 0x00000030d230723e */ /* 0x000fe400000010ff */
[----:B------:R-:W-:Y:S02]  /*51a0*/  F2FP.BF16.F32.PACK_AB R49, R206, R49 ;  /* 0x00000031ce31723e */ /* 0x000fe400000010ff */
[----:B-1----:R-:W-:Y:S02]  /*51b0*/  F2FP.BF16.F32.PACK_AB R50, R209, R207 ;  /* 0x000000cfd132723e */ /* 0x002fe400000010ff */
[----:B------:R-:W-:Y:S01]  /*51c0*/  F2FP.BF16.F32.PACK_AB R51, R208, R205 ;  /* 0x000000cdd033723e */ /* 0x000fe200000010ff */
[----:B------:R-:W-:Y:S01]  /*51d0*/  UMOV UR11, 0x40000040 ;  /* 0x40000040000b7882 */ /* 0x000fe20000000000 */
[----:B------:R-:W-:-:S02]  /*51e0*/  WARPGROUP.DEPBAR.LE gsb0, 0x0 ;  /* 0x00008000000079c5 */ /* 0x000fc40000010000 */
[----:B------:R-:W-:-:S06]  /*51f0*/  WARPGROUP.ARRIVE ;  /* 0x00000000000079c5 */ /* 0x000fcc0000000000 */
[----:B------:R-:W-:Y:S01]  /*5200*/  HGMMA.64x64x16.F32.BF16 R136, R48, gdesc[UR8].tnspB, R136, gsb0 ;  /* 0x40e0000830887df0 */ /* 0x000fe20008001888 */
[----:B------:R-:W-:-:S04]  /*5210*/  SHF.R.U32.HI R13, RZ, 0x4, R13 ;  /* 0x00000004ff0d7819 */ /* 0x000fc8000001160d */
[----:B------:R-:W-:Y:S02]  /*5220*/  LOP3.LUT R13, R13, 0x3fff, RZ, 0xc0, !PT ;  /* 0x00003fff0d0d7812 */ /* 0x000fe400078ec0ff */
[----:B------:R-:W-:Y:S02]  /*5230*/  R2UR UR4, R2 ;  /* 0x00000000020472ca */ /* 0x000fe400000e0000 */
[----:B------:R-:W-:-:S05]  /*5240*/  LOP3.LUT R14, R13, 0x10000, RZ, 0xfc, !PT ;  /* 0x000100000d0e7812 */ /* 0x000fca00078efcff */
[----:B------:R-:W-:-:S05]  /*5250*/  IMAD R14, R5, 0x800, R14 ;  /* 0x00000800050e7824 */ /* 0x000fca00078e020e */
[----:B------:R-:W-:Y:S01]  /*5260*/  R2UR UR8, R14 ;  /* 0x000000000e0872ca */ /* 0x000fe200000e0000 */
[----:B------:R-:W-:-:S04]  /*5270*/  USHF.R.U32.HI UR4, URZ, 0x4, UR4 ;  /* 0x000000043f047899 */ /* 0x000fc80008011604 */
[----:B------:R-:W-:Y:S01]  /*5280*/  ULOP3.LUT UR9, UR4, 0x3fff, URZ, 0xc0, !UPT ;  /* 0x00003fff04097892 */ /* 0x000fe2000f8ec03f */
[----:B------:R-:W-:Y:S02]  /*5290*/  WARPGROUP.DEPBAR.LE gsb0, 0x0 ;  /* 0x00008000000079c5 */ /* 0x000fe40000010000 */
[----:B------:R1:W-:Y:S06]  /*52a0*/  MEMBAR.ALL.CTA ;  /* 0x0000000000007992 */ /* 0x0003ec0000008000 */
[----:B-1----:R-:W1:Y:S02]  /*52b0*/  FENCE.VIEW.ASYNC.S ;  /* 0x00000000000073c6 */ /* 0x002e640000000000 */
[----:B-1----:R-:W-:Y:S06]  /*52c0*/  BAR.SYNC.DEFER_BLOCKING 0x9, 0x100 ;  /* 0x0244000000007b1d */ /* 0x002fec0000010000 */
[----:B------:R-:W-:Y:S01]  /*52d0*/  UMOV UR4, UR8 ;  /* 0x0000000800047c82 */ /* 0x000fe20008000000 */
[----:B------:R-:W-:Y:S01]  /*52e0*/  UMOV UR5, 0x40000040 ;  /* 0x4000004000057882 */ /* 0x000fe20000000000 */
[----:B------:R-:W-:Y:S01]  /*52f0*/  UMOV UR6, UR9 ;  /* 0x0000000900067c82 */ /* 0x000fe20008000000 */
[----:B------:R-:W-:Y:S01]  /*5300*/  UMOV UR7, 0x40000040 ;  /* 0x4000004000077882 */ /* 0x000fe20000000000 */
[----:B------:R-:W-:-:S06]  /*5310*/  WARPGROUP.ARRIVE ;  /* 0x00000000000079c5 */ /* 0x000fcc0000000000 */
[----:B------:R-:W-:Y:S01]  /*5320*/  HGMMA.64x64x16.F32.BF16 R24, gdesc[UR4].tnspB, RZ, !UPT, gsb0 ;  /* 0x40e00000041879f0 */ /* 0x000fe2000c0018ff */
[----:B------:R-:W-:Y:S02]  /*5330*/  UIADD3 UR4, UR8, 0x2, URZ ;  /* 0x0000000208047890 */ /* 0x000fe4000fffe03f */
[----:B------:R-:W-:Y:S01]  /*5340*/  UIADD3 UR6, UR9, 0x80, URZ ;  /* 0x0000008009067890 */ /* 0x000fe2000fffe03f */
[----:B------:R-:W-:Y:S01]  /*5350*/  UMOV UR5, 0x40000040 ;  /* 0x4000004000057882 */ /* 0x000fe20000000000 */
[----:B------:R-:W-:Y:S01]  /*5360*/  UMOV UR7, 0x40000040 ;  /* 0x4000004000077882 */ /* 0x000fe20000000000 */
[----:B------:R-:W-:Y:S02]  /*5370*/  WARPGROUP.DEPBAR.LE gsb0, 0x0 ;  /* 0x00008000000079c5 */ /* 0x000fe40000010000 */
[----:B------:R-:W-:-:S06]  /*5380*/  WARPGROUP.ARRIVE ;  /* 0x00000000000079c5 */ /* 0x000fcc0000000000 */
[----:B------:R-:W-:Y:S01]  /*5390*/  HGMMA.64x64x16.F32.BF16 R24, gdesc[UR4].tnspB, R24, gsb0 ;  /* 0x40e00000041879f0 */ /* 0x000fe20008001818 */
        /* <DEDUP_REMOVED lines=41> */
[----:B------:R-:W-:Y:S03]  /*5630*/  HGMMA.64x64x16.F32.BF16 R24, gdesc[UR4].tnspB, R24, gsb0 ;  /* 0x40e00000041879f0 */ /* 0x000fe60008001818 */
[----:B------:R-:W-:Y:S02]  /*5640*/  WARPGROUP.DEPBAR.LE gsb0, 0x0 ;  /* 0x00008000000079c5 */ /* 0x000fe40000010000 */
[----:B----4-:R-:W-:Y:S05]  /*5650*/  @!P0 BRA `(.L_x_24) ;  /* 0x0000000000048947 */ /* 0x010fea0003800000 */
[----:B------:R-:W-:Y:S01]  /*5660*/  BPT.TRAP 0x1 ;  /* 0x000000040000795c */ /* 0x000fe20000300000 */
.L_x_24:
[----:B-----5:R-:W-:Y:S01]  /*5670*/  IMAD R0, R5, 0x400, R0 ;  /* 0x0000040005007824 */ /* 0x020fe200078e0200 */
[----:B------:R-:W-:Y:S01]  /*5680*/  UMOV UR7, 0x40000040 ;  /* 0x4000004000077882 */ /* 0x000fe20000000000 */
[----:B------:R-:W1:Y:S03]  /*5690*/  S2R R13, SR_TID.X ;  /* 0x00000000000d7919 */ /* 0x000e660000002100 */
[----:B------:R-:W-:Y:S02]  /*56a0*/  R2UR UR4, R0 ;  /* 0x00000000000472ca */ /* 0x000fe400000e0000 */
[----:B------:R-:W-:-:S04]  /*56b0*/  IADD3 R0, R3, 0x30c40, RZ ;  /* 0x00030c4003007810 */ /* 0x000fc80007ffe0ff */
[----:B------:R-:W-:-:S04]  /*56c0*/  PRMT R0, RZ, 0x654, R0 ;  /* 0x00000654ff007816 */ /* 0x000fc80000000000 */
[----:B------:R2:W-:Y:S01]  /*56d0*/  SYNCS.ARRIVE.TRANS64.RED.A1T0 RZ, [R0+URZ], RZ ;  /* 0x000000ff00ff79a7 */ /* 0x0005e2000810043f */
[----:B------:R-:W-:Y:S02]  /*56e0*/  WARPGROUP.ARRIVE ;  /* 0x00000000000079c5 */ /* 0x000fe40000000000 */
[----:B------:R-:W-:-:S04]  /*56f0*/  UMOV UR6, UR4 ;  /* 0x0000000400067c82 */ /* 0x000fc80008000000 */
[----:B------:R-:W-:Y:S01]  /*5700*/  HGMMA.64x64x16.F32.BF16 R168, R84, gdesc[UR4].tnspB, R168, gsb0 ;  /* 0x40e0000454a87df0 */ /* 0x000fe200080018a8 */
[----:B------:R-:W-:Y:S01]  /*5710*/  UIADD3 UR6, UR4, 0x80, URZ ;  /* 0x0000008004067890 */ /* 0x000fe2000fffe03f */
[----:B------:R-:W-:Y:S01]  /*5720*/  UMOV UR7, 0x40000040 ;  /* 0x4000004000077882 */ /* 0x000fe20000000000 */
[----:B-1----:R-:W-:-:S05]  /*5730*/  SHF.R.U32.HI R14, RZ, 0x7, R13 ;  /* 0x00000007ff0e7819 */ /* 0x002fca000001160d */
[C---:B------:R-:W-:Y:S02]  /*5740*/  VIADD R13, R14.reuse, 0x9 ;  /* 0x000000090e0d7836 */ /* 0x040fe40000000000 */
[----:B--2---:R-:W-:Y:S01]  /*5750*/  VIADD R0, R14, 0xc ;  /* 0x0000000c0e007836 */ /* 0x004fe20000000000 */
[----:B------:R-:W-:Y:S02]  /*5760*/  WARPGROUP.DEPBAR.LE gsb0, 0x0 ;  /* 0x00008000000079c5 */ /* 0x000fe40000010000 */
[----:B------:R-:W-:-:S06]  /*5770*/  WARPGROUP.ARRIVE ;  /* 0x00000000000079c5 */ /* 0x000fcc0000000000 */
[----:B------:R-:W-:Y:S01]  /*5780*/  HGMMA.64x64x16.F32.BF16 R168, R80, gdesc[UR4].tnspB, R168, gsb0 ;  /* 0x40e0000450a87df0 */ /* 0x000fe200080018a8 */
[----:B------:R-:W-:Y:S01]  /*5790*/  UIADD3 UR6, UR4, 0x100, URZ ;  /* 0x0000010004067890 */ /* 0x000fe2000fffe03f */
[----:B------:R-:W-:Y:S01]  /*57a0*/  UMOV UR7, 0x40000040 ;  /* 0x4000004000077882 */ /* 0x000fe20000000000 */
        /* <DEDUP_REMOVED lines=20> */
[----:B------:R-:W-:Y:S01]  /*58f0*/  UIADD3 UR4, UR4, 0x380, URZ ;  /* 0x0000038004047890 */ /* 0x000fe2000fffe03f */
[----:B------:R-:W-:Y:S02]  /*5900*/  WARPGROUP.DEPBAR.LE gsb0, 0x0 ;  /* 0x00008000000079c5 */ /* 0x000fe40000010000 */
[----:B------:R-:W-:-:S06]  /*5910*/  WARPGROUP.ARRIVE ;  /* 0x00000000000079c5 */ /* 0x000fcc0000000000 */
[----:B------:R-:W-:Y:S01]  /*5920*/  HGMMA.64x64x16.F32.BF16 R168, R60, gdesc[UR4].tnspB, R168, gsb0 ;  /* 0x40e000043ca87df0 */ /* 0x000fe200080018a8 */
[----:B------:R-:W-:Y:S01]  /*5930*/  UMOV UR6, UR4 ;  /* 0x0000000400067c82 */ /* 0x000fe20008000000 */
[----:B------:R-:W-:Y:S01]  /*5940*/  UMOV UR7, 0x40000040 ;  /* 0x4000004000077882 */ /* 0x000fe20000000000 */
[----:B------:R-:W-:Y:S02]  /*5950*/  WARPGROUP.DEPBAR.LE gsb0, 0x0 ;  /* 0x00008000000079c5 */ /* 0x000fe40000010000 */
[----:B------:R-:W-:-:S06]  /*5960*/  WARPGROUP.ARRIVE ;  /* 0x00000000000079c5 */ /* 0x000fcc0000000000 */
[----:B------:R-:W-:Y:S03]  /*5970*/  HGMMA.64x64x16.F32.BF16 R168, R56, gdesc[UR4].tnspB, R168, gsb0 ;  /* 0x40e0000438a87df0 */ /* 0x000fe600080018a8 */
[----:B------:R-:W-:Y:S02]  /*5980*/  WARPGROUP.DEPBAR.LE gsb0, 0x0 ;  /* 0x00008000000079c5 */ /* 0x000fe40000010000 */
[----:B------:R1:W-:Y:S06]  /*5990*/  BAR.SYNC.DEFER_BLOCKING R13, 0xa0 ;  /* 0x0002800d0000751d */ /* 0x0003ec0000010000 */
[----:B------:R1:W-:Y:S04]  /*59a0*/  STS.128 [R4+0x8000], R24 ;  /* 0x0080001804007388 */ /* 0x0003e80000000c00 */
[----:B------:R1:W-:Y:S04]  /*59b0*/  STS.128 [R4+0x8800], R28 ;  /* 0x0088001c04007388 */ /* 0x0003e80000000c00 */
[----:B------:R1:W-:Y:S04]  /*59c0*/  STS.128 [R4+0x9000], R32 ;  /* 0x0090002004007388 */ /* 0x0003e80000000c00 */
[----:B------:R1:W-:Y:S04]  /*59d0*/  STS.128 [R4+0x9800], R36 ;  /* 0x0098002404007388 */ /* 0x0003e80000000c00 */
[----:B------:R1:W-:Y:S04]  /*59e0*/  STS.128 [R4+0xa000], R40 ;  /* 0x00a0002804007388 */ /* 0x0003e80000000c00 */
[----:B------:R1:W-:Y:S04]  /*59f0*/  STS.128 [R4+0xa800], R44 ;  /* 0x00a8002c04007388 */ /* 0x0003e80000000c00 */
[----:B------:R1:W-:Y:S04]  /*5a00*/  STS.128 [R4+0xb000], R48 ;  /* 0x00b0003004007388 */ /* 0x0003e80000000c00 */
[----:B------:R1:W-:Y:S01]  /*5a10*/  STS.128 [R4+0xb800], R52 ;  /* 0x00b8003404007388 */ /* 0x0003e20000000c00 */
[----:B------:R-:W-:Y:S01]  /*5a20*/  @!PT LDS RZ, [RZ] ;  /* 0x00000000fffff984 */ /* 0x000fe20000000800 */
[----:B------:R-:W-:Y:S01]  /*5a30*/  @!PT LDS RZ, [RZ] ;  /* 0x00000000fffff984 */ /* 0x000fe20000000800 */
[----:B------:R-:W-:Y:S01]  /*5a40*/  @!PT LDS RZ, [RZ] ;  /* 0x00000000fffff984 */ /* 0x000fe20000000800 */
[----:B------:R-:W-:Y:S01]  /*5a50*/  @!PT LDS RZ, [RZ] ;  /* 0x00000000fffff984 */ /* 0x000fe20000000800 */
[----:B------:R2:W-:Y:S06]  /*5a60*/  MEMBAR.ALL.CTA ;  /* 0x0000000000007992 */ /* 0x0005ec0000008000 */
[----:B--2---:R-:W2:Y:S02]  /*5a70*/  FENCE.VIEW.ASYNC.S ;  /* 0x00000000000073c6 */ /* 0x004ea40000000000 */
[----:B--2---:R1:W-:Y:S06]  /*5a80*/  BAR.ARV R0, 0xa0 ;  /* 0x000280000000751d */ /* 0x0043ec0000002000 */
[----:B------:R-:W-:Y:S05]  /*5a90*/  @!P0 BRA `(.L_x_25) ;  /* 0x0000000000048947 */ /* 0x000fea0003800000 */
[----:B------:R-:W-:Y:S01]  /*5aa0*/  BPT.TRAP 0x1 ;  /* 0x000000040000795c */ /* 0x000fe20000300000 */
.L_x_25:
[----:B-1----:R-:W2:Y:S01]  /*5ab0*/  LDL R0, [R1] ;  /* 0x0000000001007983 */ /* 0x002ea20000100800 */
[----:B------:R-:W-:Y:S01]  /*5ac0*/  VIADD R7, R7, 0x1 ;  /* 0x0000000107077836 */ /* 0x000fe20000000000 */
[----:B------:R-:W-:Y:S01]  /*5ad0*/  IADD3 R3, R3, 0x30c20, RZ ;  /* 0x00030c2003037810 */ /* 0x000fe20007ffe0ff */
[----:B------:R-:W-:-:S03]  /*5ae0*/  VIADD R5, R5, 0x1 ;  /* 0x0000000105057836 */ /* 0x000fc60000000000 */
[----:B------:R-:W-:Y:S02]  /*5af0*/  PRMT R3, RZ, 0x654, R3 ;  /* 0x00000654ff037816 */ /* 0x000fe40000000003 */
[C---:B------:R-:W-:Y:S02]  /*5b00*/  ISETP.NE.AND P0, PT, R5.reuse, 0x2, PT ;  /* 0x000000020500780c */ /* 0x040fe40003f05270 */
[----:B------:R1:W-:Y:S02]  /*5b10*/  SYNCS.ARRIVE.TRANS64.RED.A1T0 RZ, [R3+URZ], RZ ;  /* 0x000000ff03ff79a7 */ /* 0x0003e4000810043f */
[----:B------:R-:W-:Y:S02]  /*5b20*/  SEL R5, R5, RZ, P0 ;  /* 0x000000ff05057207 */ /* 0x000fe40000000000 */
[----:B-1----:R-:W-:-:S04]  /*5b30*/  SEL R3, RZ, 0x1, P0 ;  /* 0x00000001ff037807 */ /* 0x002fc80000000000 */
[----:B------:R-:W-:Y:S02]  /*5b40*/  LOP3.LUT R6, R6, R3, RZ, 0x3c, !PT ;  /* 0x0000000306067212 */ /* 0x000fe400078e3cff */
[----:B--2---:R-:W-:-:S13]  /*5b50*/  ISETP.GE.AND P1, PT, R7, R0, PT ;  /* 0x000000000700720c */ /* 0x004fda0003f26270 */
[----:B------:R-:W-:Y:S05]  /*5b60*/  @!P1 BRA `(.L_x_26) ;  /* 0xffffffb800549947 */ /* 0x000fea000383ffff */
.L_x_15:
[----:B------:R-:W-:Y:S01]  /*5b70*/  LOP3.LUT P0, RZ, R2, 0x3ff, RZ, 0xc0, !PT ;  /* 0x000003ff02ff7812 */ /* 0x000fe2000780c0ff */
[----:B------:R-:W-:Y:S02]  /*5b80*/  ULDC UR4, c[0x0][0x740] ;  /* 0x0001d00000047ab9 */ /* 0x000fe40000000800 */
[----:B------:R-:W-:Y:S01]  /*5b90*/  FMUL.FTZ R168, R168, UR4 ;  /* 0x00000004a8a87c20 */ /* 0x000fe20008410000 */
        /* <DEDUP_REMOVED lines=31> */
[----:B------:R-:W-:Y:S06]  /*5d90*/  @!P0 BRA `(.L_x_27) ;  /* 0x0000000000408947 */ /* 0x000fec0003800000 */
[----:B------:R-:W-:Y:S01]  /*5da0*/  MOV R0, 0x0 ;  /* 0x0000000000007802 */ /* 0x000fe20000000f00 */
[----:B------:R-:W-:Y:S01]  /*5db0*/  ULDC.64 UR4, c[0x4][0x90] ;  /* 0x0100240000047ab9 */ /* 0x000fe20000000a00 */
[----:B------:R-:W-:Y:S01]  /*5dc0*/  ULDC.64 UR6, c[0x4][0x98] ;  /* 0x0100260000067ab9 */ /* 0x000fe20000000a00 */
[----:B------:R-:W-:Y:S01]  /*5dd0*/  MOV R4, UR4 ;  /* 0x0000000400047c02 */ /* 0x000fe20008000f00 */
[----:B------:R3:W4:Y:S01]  /*5de0*/  LDC.64 R14, c[0x4][R0] ;  /* 0x01000000000e7b82 */ /* 0x0007220000000a00 */
        /* <DEDUP_REMOVED lines=8> */
[----:B-1-3--:R-:W-:-:S07]  /*5e70*/  IMAD.MOV.U32 R13, RZ, RZ, RZ ;  /* 0x000000ffff0d7224 */ /* 0x00afce00078e00ff */
[----:B------:R-:W-:-:S07]  /*5e80*/  LEPC R20, `(.L_x_27) ;  /* 0x000000001014794e */ /* 0x000fce0000000000 */
[----:B--2-4-:R-:W-:Y:S05]  /*5e90*/  CALL.ABS.NOINC R14 ;  /* 0x000000000e007343 */ /* 0x014fea0003c00000 */
.L_x_27:
[----:B------:R-:W-:-:S04]  /*5ea0*/  IADD3 R22, R2, 0x4000, RZ ;  /* 0x0000400002167810 */ /* 0x000fc80007ffe0ff */
[----:B------:R-:W-:-:S13]  /*5eb0*/  LOP3.LUT P0, RZ, R22, 0x3ff, RZ, 0xc0, !PT ;  /* 0x000003ff16ff7812 */ /* 0x000fda000780c0ff */
[----:B------:R-:W-:Y:S05]  /*5ec0*/  @!P0 BRA `(.L_x_28) ;  /* 0x0000000000408947 */ /* 0x000fea0003800000 */
[----:B------:R-:W-:Y:S01]  /*5ed0*/  MOV R0, 0x0 ;  /* 0x0000000000007802 */ /* 0x000fe20000000f00 */
[----:B------:R-:W-:Y:S01]  /*5ee0*/  ULDC.64 UR4, c[0x4][0x90] ;  /* 0x0100240000047ab9 */ /* 0x000fe20000000a00 */
[----:B------:R-:W-:Y:S01]  /*5ef0*/  ULDC.64 UR6, c[0x4][0x18] ;  /* 0x0100060000067ab9 */ /* 0x000fe20000000a00 */
[----:B------:R-:W-:Y:S01]  /*5f00*/  IMAD.U32 R4, RZ, RZ, UR4 ;  /* 0x00000004ff047e24 */ /* 0x000fe2000f8e00ff */
[----:B------:R3:W4:Y:S01]  /*5f10*/  LDC.64 R14, c[0x4][R0] ;  /* 0x01000000000e7b82 */ /* 0x0007220000000a00 */
[----:B------:R-:W-:Y:S01]  /*5f20*/  IMAD.U32 R5, RZ, RZ, UR5 ;  /* 0x00000005ff057e24 */ /* 0x000fe2000f8e00ff */
[----:B------:R-:W-:Y:S01]  /*5f30*/  ULDC.64 UR4, c[0x4][0x98] ;  /* 0x0100260000047ab9 */ /* 0x000fe20000000a00 */
[----:B------:R-:W-:Y:S01]  /*5f40*/  IMAD.U32 R10, RZ, RZ, UR6 ;  /* 0x00000006ff0a7e24 */ /* 0x000fe2000f8e00ff */
[----:B------:R-:W-:Y:S01]  /*5f50*/  MOV R6, UR4 ;  /* 0x0000000400067c02 */ /* 0x000fe20008000f00 */
[----:B------:R-:W-:Y:S01]  /*5f60*/  IMAD.U32 R7, RZ, RZ, UR5 ;  /* 0x00000005ff077e24 */ /* 0x000fe2000f8e00ff */
[----:B------:R-:W-:Y:S01]  /*5f70*/  MOV R11, UR7 ;  /* 0x00000007000b7c02 */ /* 0x000fe20008000f00 */
[----:B------:R-:W-:Y:S01]  /*5f80*/  IMAD.MOV.U32 R8, RZ, RZ, 0x70 ;  /* 0x00000070ff087424 */ /* 0x000fe200078e00ff */
[----:B-1----:R-:W-:Y:S01]  /*5f90*/  MOV R13, RZ ;  /* 0x000000ff000d7202 */ /* 0x002fe20000000f00 */
[----:B---3--:R-:W-:-:S07]  /*5fa0*/  IMAD.MOV.U32 R12, RZ, RZ, 0x1 ;  /* 0x00000001ff0c7424 */ /* 0x008fce00078e00ff */
[----:B------:R-:W-:-:S07]  /*5fb0*/  LEPC R20, `(.L_x_28) ;  /* 0x000000001014794e */ /* 0x000fce0000000000 */
[----:B--2-4-:R-:W-:Y:S05]  /*5fc0*/  CALL.ABS.NOINC R14 ;  /* 0x000000000e007343 */ /* 0x014fea0003c00000 */
.L_x_28:
        /* <DEDUP_REMOVED lines=9> */
[----:B------:R-:W-:Y:S01]  /*6060*/  MOV R6, UR6 ;  /* 0x0000000600067c02 */ /* 0x000fe20008000f00 */
[----:B------:R-:W-:Y:S01]  /*6070*/  IMAD.U32 R7, RZ, RZ, UR7 ;  /* 0x00000007ff077e24 */ /* 0x000fe2000f8e00ff */
[----:B------:R-:W-:Y:S01]  /*6080*/  MOV R11, UR5 ;  /* 0x00000005000b7c02 */ /* 0x000fe20008000f00 */
[----:B------:R-:W-:Y:S01]  /*6090*/  IMAD.U32 R10, RZ, RZ, UR4 ;  /* 0x00000004ff0a7e24 */ /* 0x000fe2000f8e00ff */
[----:B-1----:R-:W-:Y:S01]  /*60a0*/  MOV R13, RZ ;  /* 0x000000ff000d7202 */ /* 0x002fe20000000f00 */
[----:B------:R-:W-:-:S02]  /*60b0*/  IMAD.MOV.U32 R8, RZ, RZ, 0x70 ;  /* 0x00000070ff087424 */ /* 0x000fc400078e00ff */
[----:B---3--:R-:W-:-:S07]  /*60c0*/  IMAD.MOV.U32 R12, RZ, RZ, 0x1 ;  /* 0x00000001ff0c7424 */ /* 0x008fce00078e00ff */
[----:B------:R-:W-:-:S07]  /*60d0*/  LEPC R20, `(.L_x_29) ;  /* 0x000000001014794e */ /* 0x000fce0000000000 */
[----:B--2-4-:R-:W-:Y:S05]  /*60e0*/  CALL.ABS.NOINC R14 ;  /* 0x000000000e007343 */ /* 0x014fea0003c00000 */
.L_x_29:
        /* <DEDUP_REMOVED lines=18> */
.L_x_30:
[----:B------:R-:W3:Y:S01]  /*6210*/  S2R R0, SR_TID.X ;  /* 0x0000000000007919 */ /* 0x000ee20000002100 */
[----:B------:R-:W-:Y:S02]  /*6220*/  F2FP.BF16.F32.PACK_AB R136, R137, R136 ;  /* 0x000000888988723e */ /* 0x000fe400000010ff */
[----:B------:R-:W-:Y:S01]  /*6230*/  F2FP.BF16.F32.PACK_AB R137, R139, R138 ;  /* 0x0000008a8b89723e */ /* 0x000fe200000010ff */
[----:B------:R-:W4:Y:S01]  /*6240*/  S2R R3, SR_TID.X ;  /* 0x0000000000037919 */ /* 0x000f220000002100 */
[----:B------:R-:W-:Y:S02]  /*6250*/  F2FP.BF16.F32.PACK_AB R144, R145, R144 ;  /* 0x000000909190723e */ /* 0x000fe400000010ff */
[----:B------:R-:W-:Y:S01]  /*6260*/  F2FP.BF16.F32.PACK_AB R138, R141, R140 ;  /* 0x0000008c8d8a723e */ /* 0x000fe200000010ff */
[----:B------:R-:W-:Y:S01]  /*6270*/  BAR.SYNC.DEFER_BLOCKING 0x1, 0x100 ;  /* 0x0044000000007b1d */ /* 0x000fe20000010000 */
        /* <DEDUP_REMOVED lines=11> */
[----:B------:R-:W-:Y:S01]  /*6330*/  F2FP.BF16.F32.PACK_AB R163, R167, R166 ;  /* 0x000000a6a7a3723e */ /* 0x000fe200000010ff */
[----:B---3--:R-:W-:Y:S01]  /*6340*/  VIADD R7, R0, 0xffffff80 ;  /* 0xffffff8000077836 */ /* 0x008fe20000000000 */
[----:B------:R-:W-:Y:S02]  /*6350*/  F2FP.BF16.F32.PACK_AB R8, R177, R176 ;  /* 0x000000b0b108723e */ /* 0x000fe400000010ff */
[----:B------:R-:W-:Y:S01]  /*6360*/  F2FP.BF16.F32.PACK_AB R10, R181, R180 ;  /* 0x000000b4b50a723e */ /* 0x000fe200000010ff */
[----:B----4-:R-:W-:Y:S01]  /*6370*/  VIADD R3, R3, 0xffffff80 ;  /* 0xffffff8003037836 */ /* 0x010fe20000000000 */
[----:B------:R-:W-:-:S02]  /*6380*/  SHF.R.S32.HI R4, RZ, 0x1f, R7 ;  /* 0x0000001fff047819 */ /* 0x000fc40000011407 */
[----:B------:R-:W-:Y:S02]  /*6390*/  F2FP.BF16.F32.PACK_AB R11, R183, R182 ;  /* 0x000000b6b70b723e */ /* 0x000fe400000010ff */
[----:B------:R-:W-:Y:S02]  /*63a0*/  LEA.HI R0, R4, R7, RZ, 0x4 ;  /* 0x0000000704007211 */ /* 0x000fe400078f20ff */
[----:B------:R-:W-:Y:S02]  /*63b0*/  SHF.R.S32.HI R6, RZ, 0x1f, R3 ;  /* 0x0000001fff067819 */ /* 0x000fe40000011403 */
[----:B------:R-:W-:Y:S02]  /*63c0*/  LOP3.LUT R0, R0, 0xfffffff0, RZ, 0xc0, !PT ;  /* 0xfffffff000007812 */ /* 0x000fe400078ec0ff */
[----:B------:R-:W-:Y:S02]  /*63d0*/  LEA.HI R6, R6, R3, RZ, 0x4 ;  /* 0x0000000306067211 */ /* 0x000fe400078f20ff */
[----:B------:R-:W-:-:S02]  /*63e0*/  IADD3 R0, R7, -R0, RZ ;  /* 0x8000000007007210 */ /* 0x000fc40007ffe0ff */
[----:B--2---:R-:W-:Y:S02]  /*63f0*/  SHF.R.S32.HI R9, RZ, 0x4, R6 ;  /* 0x00000004ff097819 */ /* 0x004fe40000011406 */
[----:B------:R-:W-:Y:S02]  /*6400*/  SHF.R.S32.HI R3, RZ, 0x1f, R0 ;  /* 0x0000001fff037819 */ /* 0x000fe40000011400 */
[----:B------:R-:W-:Y:S02]  /*6410*/  LEA.HI R6, R6, R9, RZ, 0x1 ;  /* 0x0000000906067211 */ /* 0x000fe400078f08ff */
[----:B------:R-:W-:Y:S02]  /*6420*/  LEA.HI R3, R3, R0, RZ, 0x3 ;  /* 0x0000000003037211 */ /* 0x000fe400078f18ff */
[----:B------:R-:W-:Y:S02]  /*6430*/  LOP3.LUT R6, R6, 0xfffffffe, RZ, 0xc0, !PT ;  /* 0xfffffffe06067812 */ /* 0x000fe400078ec0ff */
[C---:B------:R-:W-:Y:S01]  /*6440*/  LOP3.LUT R5, R3.reuse, 0xfffffff8, RZ, 0xc0, !PT ;  /* 0xfffffff803057812 */ /* 0x040fe200078ec0ff */
[----:B------:R-:W-:Y:S01]  /*6450*/  IMAD.SHL.U32 R3, R3, 0x40, RZ ;  /* 0x0000004003037824 */ /* 0x000fe200078e00ff */
[----:B------:R-:W-:Y:S01]  /*6460*/  LEA.HI R4, R4, R7, RZ, 0x5 ;  /* 0x0000000704047211 */ /* 0x000fe200078f28ff */
[----:B------:R-:W-:Y:S01]  /*6470*/  IMAD.IADD R6, R9, 0x1, -R6 ;  /* 0x0000000109067824 */ /* 0x000fe200078e0a06 */
[----:B------:R-:W-:Y:S01]  /*6480*/  F2FP.BF16.F32.PACK_AB R9, R179, R178 ;  /* 0x000000b2b309723e */ /* 0x000fe200000010ff */
[----:B------:R-:W-:Y:S01]  /*6490*/  IMAD.IADD R5, R0, 0x1, -R5 ;  /* 0x0000000100057824 */ /* 0x000fe200078e0a05 */
[----:B------:R-:W-:Y:S01]  /*64a0*/  SHF.R.S32.HI R22, RZ, 0x5, R4 ;  /* 0x00000005ff167819 */ /* 0x000fe20000011404 */
[----:B------:R-:W-:Y:S01]  /*64b0*/  IMAD.SHL.U32 R7, R6, 0x8, RZ ;  /* 0x0000000806077824 */ /* 0x000fe200078e00ff */
[----:B------:R-:W-:-:S02]  /*64c0*/  LOP3.LUT R3, R3, 0x7ffffe00, RZ, 0xc0, !PT ;  /* 0x7ffffe0003037812 */ /* 0x000fc400078ec0ff */
[C---:B------:R-:W-:Y:S02]  /*64d0*/  SHF.L.U32 R0, R5.reuse, 0x6, RZ ;  /* 0x0000000605007819 */ /* 0x040fe400000006ff */
[----:B------:R-:W-:Y:S02]  /*64e0*/  LEA R3, R22, R3, 0xa ;  /* 0x0000000316037211 */ /* 0x000fe400078e50ff */
[----:B------:R-:W-:Y:S01]  /*64f0*/  LOP3.LUT R0, R0, 0x1c0, RZ, 0xc0, !PT ;  /* 0x000001c000007812 */ /* 0x000fe200078ec0ff */
[----:B------:R-:W2:Y:S01]  /*6500*/  SHFL.IDX PT, R22, R22, RZ, 0x1f ;  /* 0x00001fff16167589 */ /* 0x000ea200000e0000 */
[----:B------:R-:W-:Y:S02]  /*6510*/  R2P PR, R5, 0x6 ;  /* 0x0000000605007804 */ /* 0x000fe40000000000 */
[----:B------:R-:W-:Y:S02]  /*6520*/  LOP3.LUT R7, R0, 0x8, R7, 0xf8, !PT ;  /* 0x0000000800077812 */ /* 0x000fe400078ef807 */
[----:B------:R-:W-:-:S02]  /*6530*/  SHF.R.U32.HI R0, RZ, 0x3, R0 ;  /* 0x00000003ff007819 */ /* 0x000fc40000011600 */
[----:B------:R-:W-:Y:S02]  /*6540*/  MOV R4, 0x40 ;  /* 0x0000004000047802 */ /* 0x000fe40000000f00 */
[----:B------:R-:W-:Y:S02]  /*6550*/  LOP3.LUT R0, R7, R0, RZ, 0x3c, !PT ;  /* 0x0000000007007212 */ /* 0x000fe400078e3cff */
[----:B------:R-:W-:Y:S02]  /*6560*/  SEL R4, R4, 0xffffffc0, !P2 ;  /* 0xffffffc004047807 */ /* 0x000fe40005000000 */
[----:B------:R-:W-:Y:S01]  /*6570*/  F2FP.BF16.F32.PACK_AB R5, R171, R170 ;  /* 0x000000aaab05723e */ /* 0x000fe200000010ff */
[----:B------:R-:W-:Y:S01]  /*6580*/  IMAD.IADD R3, R0, 0x1, R3 ;  /* 0x0000000100037824 */ /* 0x000fe200078e0203 */
[----:B------:R-:W-:Y:S01]  /*6590*/  F2FP.BF16.F32.PACK_AB R6, R173, R172 ;  /* 0x000000acad06723e */ /* 0x000fe200000010ff */
[----:B------:R-:W-:Y:S01]  /*65a0*/  IMAD.MOV.U32 R0, RZ, RZ, 0x20 ;  /* 0x00000020ff007424 */ /* 0x000fe200078e00ff */
[----:B------:R-:W-:Y:S01]  /*65b0*/  F2FP.BF16.F32.PACK_AB R7, R175, R174 ;  /* 0x000000aeaf07723e */ /* 0x000fe200000010ff */
[----:B------:R-:W-:Y:S01]  /*65c0*/  IMAD R3, R3, 0x2, R2 ;  /* 0x0000000203037824 */ /* 0x000fe200078e0202 */
[----:B------:R-:W-:-:S02]  /*65d0*/  F2FP.BF16.F32.PACK_AB R12, R185, R184 ;  /* 0x000000b8b90c723e */ /* 0x000fc400000010ff */
[----:B------:R-:W-:Y:S02]  /*65e0*/  SEL R0, R0, 0xffffffe0, !P1 ;  /* 0xffffffe000007807 */ /* 0x000fe40004800000 */
[--C-:B------:R-:W-:Y:S01]  /*65f0*/  IADD3 R21, R4, 0x4000, R3.reuse ;  /* 0x0000400004157810 */ /* 0x100fe20007ffe003 */
[----:B------:R3:W-:Y:S01]  /*6600*/  STSM.16.M88.4 [R3+0x4000], R136 ;  /* 0x0040008803007844 */ /* 0x0007e20000000200 */
[C---:B------:R-:W-:Y:S02]  /*6610*/  IADD3 R20, R0.reuse, 0x4000, R3 ;  /* 0x0000400000147810 */ /* 0x040fe40007ffe003 */
[----:B------:R-:W-:Y:S01]  /*6620*/  F2FP.BF16.F32.PACK_AB R4, R169, R168 ;  /* 0x000000a8a904723e */ /* 0x000fe200000010ff */
[----:B------:R-:W-:Y:S01]  /*6630*/  IMAD.IADD R0, R0, 0x1, R21 ;  /* 0x0000000100007824 */ /* 0x000fe200078e0215 */
[----:B-1----:R-:W-:Y:S01]  /*6640*/  F2FP.BF16.F32.PACK_AB R13, R187, R186 ;  /* 0x000000babb0d723e */ /* 0x002fe200000010ff */
[----:B------:R3:W-:Y:S01]  /*6650*/  STSM.16.M88.4 [R20], R144 ;  /* 0x0000009014007844 */ /* 0x0007e20000000200 */
[----:B------:R-:W-:-:S02]  /*6660*/  F2FP.BF16.F32.PACK_AB R14, R189, R188 ;  /* 0x000000bcbd0e723e */ /* 0x000fc400000010ff */
[----:B------:R-:W-:Y:S01]  /*6670*/  F2FP.BF16.F32.PACK_AB R15, R191, R190 ;  /* 0x000000bebf0f723e */ /* 0x000fe200000010ff */
[----:B------:R3:W-:Y:S01]  /*6680*/  STSM.16.M88.4 [R21], R152 ;  /* 0x0000009815007844 */ /* 0x0007e20000000200 */
[----:B------:R-:W-:Y:S02]  /*6690*/  F2FP.BF16.F32.PACK_AB R17, R18, R17 ;  /* 0x000000111211723e */ /* 0x000fe400000010ff */
[----:B------:R-:W-:Y:S01]  /*66a0*/  F2FP.BF16.F32.PACK_AB R16, R193, R16 ;  /* 0x00000010c110723e */ /* 0x000fe200000010ff */
[----:B------:R3:W-:Y:S01]  /*66b0*/  STSM.16.M88.4 [R0], R160 ;  /* 0x000000a000007844 */ /* 0x0007e20000000200 */
[----:B------:R-:W-:Y:S02]  /*66c0*/  F2FP.BF16.F32.PACK_AB R18, R197, R196 ;  /* 0x000000c4c512723e */ /* 0x000fe400000010ff */
[----:B------:R-:W-:Y:S01]  /*66d0*/  F2FP.BF16.F32.PACK_AB R19, R24, R19 ;  /* 0x000000131813723e */ /* 0x000fe200000010ff */
[----:B------:R3:W-:Y:S01]  /*66e0*/  STSM.16.M88.4 [R3], R4 ;  /* 0x0000000403007844 */ /* 0x0007e20000000200 */
[----:B--2---:R-:W-:-:S03]  /*66f0*/  ISETP.NE.AND P0, PT, R22, 0x7, PT ;  /* 0x000000071600780c */ /* 0x004fc60003f05270 */
[----:B------:R3:W-:Y:S04]  /*6700*/  STSM.16.M88.4 [R20+-0x4000], R8 ;  /* 0xffc0000814007844 */ /* 0x0007e80000000200 */
[----:B------:R3:W-:Y:S04]  /*6710*/  STSM.16.M88.4 [R21+-0x4000], R12 ;  /* 0xffc0000c15007844 */ /* 0x0007e80000000200 */
[----:B------:R3:W-:Y:S01]  /*6720*/  STSM.16.M88.4 [R0+-0x4000], R16 ;  /* 0xffc0001000007844 */ /* 0x0007e20000000200 */
[----:B------:R-:W-:Y:S01]  /*6730*/  @!PT LDS RZ, [RZ] ;  /* 0x00000000fffff984 */ /* 0x000fe20000000800 */
[----:B------:R-:W-:Y:S01]  /*6740*/  @!PT LDS RZ, [RZ] ;  /* 0x00000000fffff984 */ /* 0x000fe20000000800 */
[----:B------:R-:W-:Y:S01]  /*6750*/  @!PT LDS RZ, [RZ] ;  /* 0x00000000fffff984 */ /* 0x000fe20000000800 */
[----:B------:R1:W-:Y:S06]  /*6760*/  MEMBAR.ALL.CTA ;  /* 0x0000000000007992 */ /* 0x0003ec0000008000 */
[----:B-1----:R-:W1:Y:S02]  /*6770*/  FENCE.VIEW.ASYNC.S ;  /* 0x00000000000073c6 */ /* 0x002e640000000000 */
[----:B-1----:R-:W-:Y:S06]  /*6780*/  BAR.ARV 0x1, 0x120 ;  /* 0x0044800000007b1d */ /* 0x002fec0000002000 */
[----:B------:R-:W-:Y:S05]  /*6790*/  @P0 BRA `(.L_x_31) ;  /* 0x0000000000540947 */ /* 0x000fea0003800000 */
[----:B------:R-:W-:Y:S01]  /*67a0*/  BAR.SYNC.DEFER_BLOCKING 0x1, 0x120 ;  /* 0x0044800000007b1d */ /* 0x000fe20000010000 */
[----:B------:R-:W-:-:S05]  /*67b0*/  ELECT P0, URZ, PT ;  /* 0x00000000003f782f */ /* 0x000fca0003800000 */
[----:B------:R-:W-:Y:S08]  /*67c0*/  BSSY B0, `(.L_x_31) ;  /* 0x0000012000007945 */ /* 0x000ff00003800000 */
[----:B------:R-:W-:Y:S05]  /*67d0*/  @!P0 BRA `(.L_x_32) ;  /* 0x0000000000408947 */ /* 0x000fea0003800000 */
[----:B------:R-:W1:Y:S01]  /*67e0*/  S2UR UR10, SR_CTAID.X ;  /* 0x00000000000a79c3 */ /* 0x000e620000002500 */
[----:B------:R-:W-:Y:S01]  /*67f0*/  R2UR UR6, R2 ;  /* 0x00000000020672ca */ /* 0x000fe200000e0000 */
[----:B------:R-:W-:Y:S01]  /*6800*/  ULDC.64 UR14, c[0x0][0x198] ;  /* 0x00006600000e7ab9 */ /* 0x000fe20000000a00 */
[----:B------:R-:W-:Y:S01]  /*6810*/  UMOV UR9, URZ ;  /* 0x0000003f00097c82 */ /* 0x000fe20008000000 */
[----:B------:R-:W-:Y:S02]  /*6820*/  UIADD3 UR4, UP0, UR14, 0x770, URZ ;  /* 0x000007700e047890 */ /* 0x000fe4000ff1e03f */
[----:B------:R-:W-:Y:S02]  /*6830*/  UIADD3 UR14, UP1, UR14, 0x670, URZ ;  /* 0x000006700e0e7890 */ /* 0x000fe4000ff3e03f */
[----:B------:R-:W-:Y:S01]  /*6840*/  S2UR UR12, SR_CTAID.Z ;  /* 0x00000000000c79c3 */ /* 0x000fe20000002700 */
[----:B------:R-:W-:Y:S02]  /*6850*/  UIADD3.X UR5, URZ, UR15, URZ, UP0, !UPT ;  /* 0x0000000f3f057290 */ /* 0x000fe400087fe43f */
[----:B------:R-:W-:-:S03]  /*6860*/  UIADD3.X UR15, URZ, UR15, URZ, UP1, !UPT ;  /* 0x0000000f3f0f7290 */ /* 0x000fc60008ffe43f */
[----:B------:R-:W-:Y:S02]  /*6870*/  UIADD3 UR8, UR6, 0x4000, URZ ;  /* 0x0000400006087890 */ /* 0x000fe4000fffe03f */
[----:B------:R-:W2:Y:S01]  /*6880*/  S2UR UR11, SR_CTAID.Y ;  /* 0x00000000000b79c3 */ /* 0x000ea20000002600 */
[----:B-1----:R-:W-:-:S09]  /*6890*/  USHF.L.U32 UR10, UR10, 0x7, URZ ;  /* 0x000000070a0a7899 */ /* 0x002fd2000800063f */
[----:B--2---:R1:W-:Y:S02]  /*68a0*/  UTMASTG.4D [UR8], [UR4] ;  /* 0x00000008040073b5 */ /* 0x0043e40008018000 */
[----:B-1----:R-:W-:Y:S02]  /*68b0*/  UMOV UR8, UR6 ;  /* 0x0000000600087c82 */ /* 0x002fe40008000000 */
[----:B------:R1:W-:Y:S02]  /*68c0*/  UTMASTG.4D [UR8], [UR14] ;  /* 0x000000080e0073b5 */ /* 0x0003e40008018000 */
[----:B-1----:R0:W-:Y:S02]  /*68d0*/  UTMACMDFLUSH ;  /* 0x00000000000079b7 */ /* 0x0021e40000000000 */
.L_x_32:
[----:B------:R-:W-:Y:S05]  /*68e0*/  BSYNC B0 ;  /* 0x0000000000007941 */ /* 0x000fea0003800000 */
.L_x_31:
[----:B------:R-:W-:-:S04]  /*68f0*/  DEPBAR.LE SB0, 0x0 ;  /* 0x000080000000791a */ /* 0x000fc80000000000 */
[----:B------:R-:W-:Y:S05]  /*6900*/  BRA `(.L_x_7) ;  /* 0x00000024000c7947 */ /* 0x000fea0003800000 */
.L_x_5:
[----:B------:R-:W-:-:S08]  /*6910*/  NOP ;  /* 0x0000000000007918 */ /* 0x000fd00000000000 */
[----:B------:R-:W1:-:S00]  /*6920*/  USETMAXREG.DEALLOC.CTAPOOL 0x18 ;  /* 0x00000018000079c8 */ /* 0x000e4000080e0500 */
[----:B-1----:R-:W-:Y:S02]  /*6930*/  LOP3.LUT R2, R0, 0x3, RZ, 0xc0, !PT ;  /* 0x0000000300027812 */ /* 0x002fe400078ec0ff */
[----:B------:R-:W-:-:S04]  /*6940*/  MOV R0, RZ ;  /* 0x000000ff00007202 */ /* 0x000fc80000000f00 */
[----:B------:R-:W1:Y:S02]  /*6950*/  SHFL.IDX PT, R2, R2, RZ, 0x1f ;  /* 0x00001fff02027589 */ /* 0x000e6400000e0000 */
[----:B-1----:R-:W-:-:S13]  /*6960*/  ISETP.NE.AND P0, PT, R2, RZ, PT ;  /* 0x000000ff0200720c */ /* 0x002fda0003f05270 */
[----:B------:R-:W-:Y:S05]  /*6970*/  @!P0 BRA `(.L_x_33) ;  /* 0x0000000800b08947 */ /* 0x000fea0003800000 */
[----:B------:R-:W-:-:S13]  /*6980*/  ISETP.NE.AND P0, PT, R2, 0x1, PT ;  /* 0x000000010200780c */ /* 0x000fda0003f05270 */
[----:B------:R-:W-:Y:S05]  /*6990*/  @P0 BRA `(.L_x_7) ;  /* 0x0000002000e80947 */ /* 0x000fea0003800000 */
[----:B------:R-:W1:Y:S02]  /*69a0*/  S2UR UR11, SR_CTAID.Z ;  /* 0x00000000000b79c3 */ /* 0x000e640000002700 */
[----:B-1----:R-:W-:-:S13]  /*69b0*/  ISETP.LE.AND P0, PT, RZ, UR11, PT ;  /* 0x0000000bff007c0c */ /* 0x002fda000bf03270 */
[----:B------:R-:W-:Y:S05]  /*69c0*/  @!P0 BRA `(.L_x_7) ;  /* 0x0000002000dc8947 */ /* 0x000fea0003800000 */
[----:B------:R-:W1:Y:S01]  /*69d0*/  S2UR UR7, SR_CTAID.Y ;  /* 0x00000000000779c3 */ /* 0x000e620000002600 */
[----:B------:R-:W-:Y:S01]  /*69e0*/  ULDC.64 UR8, c[0x0][0x2d8] ;  /* 0x0000b60000087ab9 */ /* 0x000fe20000000a00 */
[----:B------:R-:W-:-:S06]  /*69f0*/  ELECT P0, URZ, PT ;  /* 0x00000000003f782f */ /* 0x000fcc0003800000 */
[----:B------:R-:W2:Y:S01]  /*6a00*/  LDC R2, c[0x0][0x280] ;  /* 0x0000a000ff027b82 */ /* 0x000ea20000000800 */
[----:B-1----:R-:W-:-:S04]  /*6a10*/  USHF.R.S32.HI UR4, URZ, 0x1f, UR7 ;  /* 0x0000001f3f047899 */ /* 0x002fc80008011407 */
[----:B------:R-:W-:Y:S02]  /*6a20*/  UIMAD UR6, UR4, UR8, URZ ;  /* 0x00000008040672a4 */ /* 0x000fe4000f8e023f */
[----:B------:R-:W-:Y:S01]  /*6a30*/  UIMAD.WIDE.U32 UR4, UR7, UR8, URZ ;  /* 0x00000008070472a5 */ /* 0x000fe2000f8e003f */
[----:B--2---:R-:W-:Y:S01]  /*6a40*/  ISETP.GE.AND P1, PT, R2, 0x1, PT ;  /* 0x000000010200780c */ /* 0x004fe20003f26270 */
[----:B------:R-:W-:Y:S02]  /*6a50*/  UIMAD UR7, UR7, UR9, UR6 ;  /* 0x00000009070772a4 */ /* 0x000fe4000f8e0206 */
[----:B------:R-:W-:Y:S01]  /*6a60*/  USHF.R.S32.HI UR6, URZ, 0x1f, UR11 ;  /* 0x0000001f3f067899 */ /* 0x000fe2000801140b */
[----:B------:R-:W-:Y:S01]  /*6a70*/  ULDC.64 UR8, c[0x0][0x2e0] ;  /* 0x0000b80000087ab9 */ /* 0x000fe20000000a00 */
[----:B------:R-:W-:Y:S02]  /*6a80*/  UIADD3 UR5, UR5, UR7, URZ ;  /* 0x0000000705057290 */ /* 0x000fe4000fffe03f */
[----:B------:R-:W-:-:S04]  /*6a90*/  UIMAD UR6, UR6, UR8, URZ ;  /* 0x00000008060672a4 */ /* 0x000fc8000f8e023f */
[----:B------:R-:W-:Y:S02]  /*6aa0*/  UIMAD UR10, UR11, UR9, UR6 ;  /* 0x000000090b0a72a4 */ /* 0x000fe4000f8e0206 */
[----:B------:R-:W-:Y:S01]  /*6ab0*/  UIMAD.WIDE.U32 UR6, UR11, UR8, UR4 ;  /* 0x000000080b0672a5 */ /* 0x000fe2000f8e0004 */
[----:B------:R-:W-:Y:S11]  /*6ac0*/  @!P1 BRA `(.L_x_7) ;  /* 0x00000020009c9947 */ /* 0x000ff60003800000 */
[C---:B------:R-:W-:Y:S01]  /*6ad0*/  VIADD R0, R2.reuse, 0x7f ;  /* 0x0000007f02007836 */ /* 0x040fe20000000000 */
[----:B------:R-:W-:Y:S01]  /*6ae0*/  ISETP.GE.AND P1, PT, R2, 0x81, PT ;  /* 0x000000810200780c */ /* 0x000fe20003f26270 */
[----:B------:R-:W-:Y:S01]  /*6af0*/  UIADD3 UR10, UR7, UR10, URZ ;  /* 0x0000000a070a7290 */ /* 0x000fe2000fffe03f */
[----:B------:R-:W-:Y:S02]  /*6b00*/  UMOV UR5, URZ ;  /* 0x0000003f00057c82 */ /* 0x000fe40008000000 */
[----:B------:R-:W-:-:S04]  /*6b10*/  SHF.R.S32.HI R3, RZ, 0x1f, R0 ;  /* 0x0000001fff037819 */ /* 0x000fc80000011400 */
[----:B------:R-:W-:-:S04]  /*6b20*/  LEA.HI R3, R3, R0, RZ, 0x7 ;  /* 0x0000000003037211 */ /* 0x000fc800078f38ff */
[----:B------:R-:W-:-:S04]  /*6b30*/  SHF.R.S32.HI R0, RZ, 0x7, R3 ;  /* 0x00000007ff007819 */ /* 0x000fc80000011403 */
[----:B------:R-:W-:-:S04]  /*6b40*/  VIMNMX R0, R0, 0x1, !PT ;  /* 0x0000000100007848 */ /* 0x000fc80007fe0100 */
[----:B------:R-:W-:Y:S01]  /*6b50*/  LOP3.LUT R3, R0, 0x1, RZ, 0xc0, !PT ;  /* 0x0000000100037812 */ /* 0x000fe200078ec0ff */
[----:B------:R-:W-:Y:S06]  /*6b60*/  @!P1 BRA `(.L_x_34) ;  /* 0x0000000400789947 */ /* 0x000fec0003800000 */
[----:B------:R-:W-:Y:S01]  /*6b70*/  ULDC.64 UR16, c[0x0][0x2c0] ;  /* 0x0000b00000107ab9 */ /* 0x000fe20000000a00 */
[----:B------:R-:W-:Y:S01]  /*6b80*/  IMAD.IADD R0, R0, 0x1, -R3 ;  /* 0x0000000100007824 */ /* 0x000fe200078e0a03 */
[----:B------:R-:W-:Y:S01]  /*6b90*/  ULEA UR16, UP0, UR6, UR16, 0x2 ;  /* 0x0000001006107291 */ /* 0x000fe2000f80103f */
[----:B------:R-:W-:Y:S01]  /*6ba0*/  UMOV UR4, URZ ;  /* 0x0000003f00047c82 */ /* 0x000fe20008000000 */
[----:B------:R-:W-:Y:S02]  /*6bb0*/  UMOV UR5, URZ ;  /* 0x0000003f00057c82 */ /* 0x000fe40008000000 */
[----:B------:R-:W-:Y:S02]  /*6bc0*/  ULEA.HI.X UR17, UR6, UR17, UR10, 0x2, UP0 ;  /* 0x0000001106117291 */ /* 0x000fe400080f140a */
[----:B------:R-:W-:Y:S02]  /*6bd0*/  UIADD3 UR12, UP0, UR16, 0x4000, URZ ;  /* 0x00004000100c7890 */ /* 0x000fe4000ff1e03f */
[----:B------:R-:W-:-:S02]  /*6be0*/  UIADD3 UR14, UP1, UR16, 0x8000, URZ ;  /* 0x00008000100e7890 */ /* 0x000fc4000ff3e03f */
[----:B------:R-:W-:Y:S02]  /*6bf0*/  UIADD3 UR16, UP2, UR16, 0xc000, URZ ;  /* 0x0000c00010107890 */ /* 0x000fe4000ff5e03f */
[----:B------:R-:W-:Y:S02]  /*6c00*/  UIADD3.X UR13, URZ, UR17, URZ, UP0, !UPT ;  /* 0x000000113f0d7290 */ /* 0x000fe400087fe43f */
[----:B------:R-:W-:Y:S02]  /*6c10*/  UIADD3.X UR15, URZ, UR17, URZ, UP1, !UPT ;  /* 0x000000113f0f7290 */ /* 0x000fe40008ffe43f */
[----:B------:R-:W-:Y:S01]  /*6c20*/  UIADD3.X UR17, URZ, UR17, URZ, UP2, !UPT ;  /* 0x000000113f117290 */ /* 0x000fe200097fe43f */
[----:B------:R-:W-:-:S11]  /*6c30*/  ULDC.64 UR20, c[0x0][0x2c0] ;  /* 0x0000b00000147ab9 */ /* 0x000fd60000000a00 */
.L_x_47:
[----:B------:R-:W-:Y:S01]  /*6c40*/  USHF.L.U32 UR8, UR4, 0xe, URZ ;  /* 0x0000000e04087899 */ /* 0x000fe2000800063f */
[----:B------:R-:W-:Y:S03]  /*6c50*/  BAR.SYNC.DEFER_BLOCKING 0xd, 0xa0 ;  /* 0x0342800000007b1d */ /* 0x000fe60000010000 */
[----:B------:R-:W-:Y:S02]  /*6c60*/  UIMAD.WIDE UR24, UR8, 0x4, UR12 ;  /* 0x00000004081878a5 */ /* 0x000fe4000f8e020c */
[----:B------:R-:W-:Y:S01]  /*6c70*/  UIMAD.WIDE UR22, UR8, 0x4, UR14 ;  /* 0x00000004081678a5 */ /* 0x000fe2000f8e020e */
[----:B------:R-:W-:Y:S01]  /*6c80*/  BSSY B0, `(.L_x_35) ;  /* 0x0000011000007945 */ /* 0x000fe20003800000 */
[----:B------:R-:W-:-:S03]  /*6c90*/  UIMAD.WIDE UR8, UR8, 0x4, UR16 ;  /* 0x00000004080878a5 */ /* 0x000fc6000f8e0210 */
[----:B------:R-:W-:Y:S09]  /*6ca0*/  @!P0 BRA `(.L_x_36) ;  /* 0x0000000000388947 */ /* 0x000ff20003800000 */
[----:B------:R-:W1:Y:S01]  /*6cb0*/  S2UR UR19, SR_CgaCtaId ;  /* 0x00000000001379c3 */ /* 0x000e620000008800 */
[----:B------:R-:W-:Y:S01]  /*6cc0*/  USHF.L.U32 UR11, UR5, 0xd, URZ ;  /* 0x0000000d050b7899 */ /* 0x000fe2000800063f */
[----:B------:R-:W-:Y:S01]  /*6cd0*/  UMOV UR18, 0x400 ;  /* 0x0000040000127882 */ /* 0x000fe20000000000 */
[----:B------:R-:W-:Y:S02]  /*6ce0*/  UMOV UR27, 0x14f00000 ;  /* 0x14f00000001b7882 */ /* 0x000fe40000000000 */
[----:B------:R-:W-:-:S04]  /*6cf0*/  UIADD3 UR26, UP0, UR11, UR6, URZ ;  /* 0x000000060b1a7290 */ /* 0x000fc8000ff1e03f */
[----:B------:R-:W-:Y:S02]  /*6d00*/  ULEA.HI.X.SX32 UR11, UR11, UR10, 0x1, UP0 ;  /* 0x0000000a0b0b7291 */ /* 0x000fe400080f0e3f */
[----:B------:R-:W-:-:S04]  /*6d10*/  ULEA UR28, UP0, UR26, UR20, 0x2 ;  /* 0x000000141a1c7291 */ /* 0x000fc8000f80103f */
[----:B------:R-:W-:-:S03]  /*6d20*/  ULEA.HI.X UR29, UR26, UR21, UR11, 0x2, UP0 ;  /* 0x000000151a1d7291 */ /* 0x000fc600080f140b */
[----:B------:R-:W-:Y:S01]  /*6d30*/  UMOV UR11, 0x400 ;  /* 0x00000400000b7882 */ /* 0x000fe20000000000 */
[----:B------:R-:W-:Y:S01]  /*6d40*/  UMOV UR26, 0x0 ;  /* 0x00000000001a7882 */ /* 0x000fe20000000000 */
[----:B-1----:R-:W-:-:S04]  /*6d50*/  ULEA UR18, UR19, UR18, 0x18 ;  /* 0x0000001213127291 */ /* 0x002fc8000f8ec03f */
[----:B------:R-:W-:-:S09]  /*6d60*/  UIADD3 UR18, UR18, 0x8000, URZ ;  /* 0x0000800012127890 */ /* 0x000fd2000fffe03f */
[----:B------:R1:W-:Y:S02]  /*6d70*/  UBLKRED.G.S.ADD.F32.RN [UR28], [UR18], UR11, desc[UR26] ;  /* 0x00001a1c120073bb */ /* 0x0003e400080a140b */
[----:B-1----:R0:W-:Y:S02]  /*6d80*/  UTMACMDFLUSH ;  /* 0x00000000000079b7 */ /* 0x0021e40000000000 */
.L_x_36:
[----:B------:R-:W-:Y:S05]  /*6d90*/  BSYNC B0 ;  /* 0x0000000000007941 */ /* 0x000fea0003800000 */
.L_x_35:
[----:B------:R-:W-:Y:S06]  /*6da0*/  BAR.SYNC.DEFER_BLOCKING 0xe, 0xa0 ;  /* 0x0382800000007b1d */ /* 0x000fec0000010000 */
[----:B------:R-:W-:Y:S04]  /*6db0*/  BSSY B0, `(.L_x_37) ;  /* 0x000000c000007945 */ /* 0x000fe80003800000 */
[----:B------:R-:W-:Y:S05]  /*6dc0*/  @!P0 BRA `(.L_x_38) ;  /* 0x0000000000288947 */ /* 0x000fea0003800000 */
[----:B------:R-:W1:Y:S01]  /*6dd0*/  S2UR UR18, SR_CgaCtaId ;  /* 0x00000000001279c3 */ /* 0x000e620000008800 */
[----:B------:R-:W-:Y:S01]  /*6de0*/  UMOV UR11, 0x400 ;  /* 0x00000400000b7882 */ /* 0x000fe20000000000 */
[----:B------:R-:W-:Y:S01]  /*6df0*/  UMOV UR26, 0x0 ;  /* 0x00000000001a7882 */ /* 0x000fe20000000000 */
[----:B------:R-:W-:Y:S01]  /*6e00*/  UMOV UR27, 0x14f00000 ;  /* 0x14f00000001b7882 */ /* 0x000fe20000000000 */
[----:B-1----:R-:W-:-:S03]  /*6e10*/  ULEA UR11, UR18, UR11, 0x18 ;  /* 0x0000000b120b7291 */ /* 0x002fc6000f8ec03f */
[----:B------:R-:W-:Y:S01]  /*6e20*/  UMOV UR18, 0x400 ;  /* 0x0000040000127882 */ /* 0x000fe20000000000 */
[----:B------:R-:W-:-:S09]  /*6e30*/  UIADD3 UR11, UR11, 0xc000, URZ ;  /* 0x0000c0000b0b7890 */ /* 0x000fd2000fffe03f */
[----:B------:R1:W-:Y:S01]  /*6e40*/  UBLKRED.G.S.ADD.F32.RN [UR24], [UR11], UR18, desc[UR26] ;  /* 0x00001a180b0073bb */ /* 0x0003e200080a1412 */
[----:B------:R0:W-:Y:S01]  /*6e50*/  UTMACMDFLUSH ;  /* 0x00000000000079b7 */ /* 0x0001e20000000000 */
[----:B-1----:R-:W-:-:S04]  /*6e60*/  DEPBAR.LE SB0, 0x1 ;  /* 0x000080400000791a */ /* 0x002fc80000000000 */
.L_x_38:
[----:B------:R-:W-:Y:S05]  /*6e70*/  BSYNC B0 ;  /* 0x0000000000007941 */ /* 0x000fea0003800000 */
.L_x_37:
[----:B------:R-:W-:Y:S06]  /*6e80*/  BAR.ARV 0xa, 0xa0 ;  /* 0x0282800000007b1d */ /* 0x000fec0000002000 */
[----:B------:R-:W-:Y:S04]  /*6e90*/  BSSY B0, `(.L_x_39) ;  /* 0x0000003000007945 */ /* 0x000fe80003800000 */
[----:B------:R-:W-:Y:S05]  /*6ea0*/  @!P0 BRA `(.L_x_40) ;  /* 0x0000000000048947 */ /* 0x000fea0003800000 */
[----:B------:R-:W-:-:S04]  /*6eb0*/  DEPBAR.LE SB0, 0x0 ;  /* 0x000080000000791a */ /* 0x000fc80000000000 */
.L_x_40:
[----:B------:R-:W-:Y:S05]  /*6ec0*/  BSYNC B0 ;  /* 0x0000000000007941 */ /* 0x000fea0003800000 */
.L_x_39:
[----:B------:R-:W-:Y:S06]  /*6ed0*/  BAR.ARV 0xb, 0xa0 ;  /* 0x02c2800000007b1d */ /* 0x000fec0000002000 */
[----:B------:R-:W-:Y:S02]  /*6ee0*/  BSSY B0, `(.L_x_41) ;  /* 0x000000c000007945 */ /* 0x000fe40003800000 */
[----:B------:R-:W-:Y:S06]  /*6ef0*/  BAR.SYNC.DEFER_BLOCKING 0xd, 0xa0 ;  /* 0x0342800000007b1d */ /* 0x000fec0000010000 */
        /* <DEDUP_REMOVED lines=8> */
[----:B------:R1:W-:Y:S02]  /*6f80*/  UBLKRED.G.S.ADD.F32.RN [UR22], [UR11], UR18, desc[UR24] ;  /* 0x000018160b0073bb */ /* 0x0003e400080a1412 */
[----:B-1----:R0:W-:Y:S02]  /*6f90*/  UTMACMDFLUSH ;  /* 0x00000000000079b7 */ /* 0x0021e40000000000 */
.L_x_42:
[----:B------:R-:W-:Y:S05]  /*6fa0*/  BSYNC B0 ;  /* 0x0000000000007941 */ /* 0x000fea0003800000 */
.L_x_41:
        /* <DEDUP_REMOVED lines=13> */
.L_x_44:
[----:B------:R-:W-:Y:S05]  /*7080*/  BSYNC B0 ;  /* 0x0000000000007941 */ /* 0x000fea0003800000 */
.L_x_43:
[----:B------:R-:W-:Y:S01]  /*7090*/  IADD3 R0, R0, -0x2, RZ ;  /* 0xfffffffe00007810 */ /* 0x000fe20007ffe0ff */
[----:B------:R-:W-:Y:S06]  /*70a0*/  BAR.ARV 0xa, 0xa0 ;  /* 0x0282800000007b1d */ /* 0x000fec0000002000 */
[----:B------:R-:W-:Y:S01]  /*70b0*/  BSSY B0, `(.L_x_45) ;  /* 0x0000004000007945 */ /* 0x000fe20003800000 */
[----:B------:R-:W-:-:S03]  /*70c0*/  ISETP.NE.AND P1, PT, R0, RZ, PT ;  /* 0x000000ff0000720c */ /* 0x000fc60003f25270 */
[----:B------:R-:W-:Y:S10]  /*70d0*/  @!P0 BRA `(.L_x_46) ;  /* 0x0000000000048947 */ /* 0x000ff40003800000 */
[----:B------:R-:W-:-:S04]  /*70e0*/  DEPBAR.LE SB0, 0x0 ;  /* 0x000080000000791a */ /* 0x000fc80000000000 */
.L_x_46:
[----:B------:R-:W-:Y:S05]  /*70f0*/  BSYNC B0 ;  /* 0x0000000000007941 */ /* 0x000fea0003800000 */
.L_x_45:
[----:B------:R-:W-:Y:S06]  /*7100*/  BAR.ARV 0xb, 0xa0 ;  /* 0x02c2800000007b1d */ /* 0x000fec0000002000 */
[----:B------:R-:W-:Y:S02]  /*7110*/  UIADD3 UR5, UR5, 0x2, URZ ;  /* 0x0000000205057890 */ /* 0x000fe4000fffe03f */
[----:B------:R-:W-:Y:S01]  /*7120*/  UIADD3 UR4, UR4, 0x1, URZ ;  /* 0x0000000104047890 */ /* 0x000fe2000fffe03f */
[----:B------:R-:W-:Y:S11]  /*7130*/  @P1 BRA `(.L_x_47) ;  /* 0xfffffff800c01947 */ /* 0x000ff6000383ffff */
[----:B------:R-:W-:-:S12]  /*7140*/  USHF.L.U32 UR5, UR5, 0xd, URZ ;  /* 0x0000000d05057899 */ /* 0x000fd8000800063f */
.L_x_34:
[----:B------:R-:W-:-:S13]  /*7150*/  ISETP.NE.AND P1, PT, R3, RZ, PT ;  /* 0x000000ff0300720c */ /* 0x000fda0003f25270 */
[----:B------:R-:W-:Y:S05]  /*7160*/  @!P1 BRA `(.L_x_7) ;  /* 0x0000001800f49947 */ /* 0x000fea0003800000 */
[----:B------:R-:W-:Y:S06]  /*7170*/  BAR.SYNC.DEFER_BLOCKING 0xd, 0xa0 ;  /* 0x0342800000007b1d */ /* 0x000fec0000010000 */
[----:B------:R-:W-:Y:S04]  /*7180*/  BSSY B0, `(.L_x_48) ;  /* 0x0000010000007945 */ /* 0x000fe80003800000 */
[----:B------:R-:W-:Y:S05]  /*7190*/  @!P0 BRA `(.L_x_49) ;  /* 0x0000000000388947 */ /* 0x000fea0003800000 */
[----:B------:R-:W1:Y:S01]  /*71a0*/  S2UR UR11, SR_CgaCtaId ;  /* 0x00000000000b79c3 */ /* 0x000e620000008800 */
[----:B------:R-:W-:Y:S01]  /*71b0*/  UIADD3 UR12, UP0, UR5, UR6, URZ ;  /* 0x00000006050c7290 */ /* 0x000fe2000ff1e03f */
[----:B------:R-:W-:Y:S01]  /*71c0*/  UMOV UR4, 0x400 ;  /* 0x0000040000047882 */ /* 0x000fe20000000000 */
[----:B------:R-:W-:Y:S02]  /*71d0*/  ULDC.64 UR8, c[0x0][0x2c0] ;  /* 0x0000b00000087ab9 */ /* 0x000fe40000000a00 */
[----:B------:R-:W-:Y:S02]  /*71e0*/  ULEA.HI.X.SX32 UR13, UR5, UR10, 0x1, UP0 ;  /* 0x0000000a050d7291 */ /* 0x000fe400080f0e3f */
[----:B------:R-:W-:-:S04]  /*71f0*/  ULEA UR8, UP0, UR12, UR8, 0x2 ;  /* 0x000000080c087291 */ /* 0x000fc8000f80103f */
[----:B------:R-:W-:-:S03]  /*7200*/  ULEA.HI.X UR9, UR12, UR9, UR13, 0x2, UP0 ;  /* 0x000000090c097291 */ /* 0x000fc600080f140d */
[----:B------:R-:W-:Y:S01]  /*7210*/  UMOV UR12, 0x0 ;  /* 0x00000000000c7882 */ /* 0x000fe20000000000 */
[----:B------:R-:W-:Y:S01]  /*7220*/  UMOV UR13, 0x14f00000 ;  /* 0x14f00000000d7882 */ /* 0x000fe20000000000 */
[----:B-1----:R-:W-:-:S03]  /*7230*/  ULEA UR4, UR11, UR4, 0x18 ;  /* 0x000000040b047291 */ /* 0x002fc6000f8ec03f */
[----:B------:R-:W-:Y:S01]  /*7240*/  UMOV UR11, 0x400 ;  /* 0x00000400000b7882 */ /* 0x000fe20000000000 */
[----:B------:R-:W-:-:S09]  /*7250*/  UIADD3 UR4, UR4, 0x8000, URZ ;  /* 0x0000800004047890 */ /* 0x000fd2000fffe03f */
[----:B------:R1:W-:Y:S02]  /*7260*/  UBLKRED.G.S.ADD.F32.RN [UR8], [UR4], UR11, desc[UR12] ;  /* 0x00000c08040073bb */ /* 0x0003e400080a140b */
[----:B-1----:R0:W-:Y:S02]  /*7270*/  UTMACMDFLUSH ;  /* 0x00000000000079b7 */ /* 0x0021e40000000000 */
.L_x_49:
[----:B------:R-:W-:Y:S05]  /*7280*/  BSYNC B0 ;  /* 0x0000000000007941 */ /* 0x000fea0003800000 */
.L_x_48:
[----:B------:R-:W-:Y:S06]  /*7290*/  BAR.SYNC.DEFER_BLOCKING 0xe, 0xa0 ;  /* 0x0382800000007b1d */ /* 0x000fec0000010000 */
[----:B------:R-:W-:Y:S04]  /*72a0*/  BSSY B0, `(.L_x_50) ;  /* 0x0000012000007945 */ /* 0x000fe80003800000 */
[----:B------:R-:W-:Y:S05]  /*72b0*/  @!P0 BRA `(.L_x_51) ;  /* 0x0000000000408947 */ /* 0x000fea0003800000 */
[----:B------:R-:W1:Y:S01]  /*72c0*/  S2UR UR12, SR_CgaCtaId ;  /* 0x00000000000c79c3 */ /* 0x000e620000008800 */
[----:B------:R-:W-:Y:S01]  /*72d0*/  UIADD3 UR4, UR5, 0x1000, URZ ;  /* 0x0000100005047890 */ /* 0x000fe2000fffe03f */
[----:B------:R-:W-:Y:S01]  /*72e0*/  UMOV UR11, 0x400 ;  /* 0x00000400000b7882 */ /* 0x000fe20000000000 */
[----:B------:R-:W-:Y:S02]  /*72f0*/  ULDC.64 UR8, c[0x0][0x2c0] ;  /* 0x0000b00000087ab9 */ /* 0x000fe40000000a00 */
[----:B------:R-:W-:-:S04]  /*7300*/  UIADD3 UR13, UP0, UR4, UR6, URZ ;  /* 0x00000006040d7290 */ /* 0x000fc8000ff1e03f */
        /* <DEDUP_REMOVED lines=11> */
.L_x_51:
[----:B------:R-:W-:Y:S05]  /*73c0*/  BSYNC B0 ;  /* 0x0000000000007941 */ /* 0x000fea0003800000 */
.L_x_50:
[----:B------:R-:W-:Y:S06]  /*73d0*/  BAR.ARV 0xa, 0xa0 ;  /* 0x0282800000007b1d */ /* 0x000fec0000002000 */
[----:B------:R-:W-:Y:S04]  /*73e0*/  BSSY B0, `(.L_x_52) ;  /* 0x0000003000007945 */ /* 0x000fe80003800000 */
[----:B------:R-:W-:Y:S05]  /*73f0*/  @!P0 BRA `(.L_x_53) ;  /* 0x0000000000048947 */ /* 0x000fea0003800000 */
[----:B------:R-:W-:-:S04]  /*7400*/  DEPBAR.LE SB0, 0x0 ;  /* 0x000080000000791a */ /* 0x000fc80000000000 */
.L_x_53:
[----:B------:R-:W-:Y:S05]  /*7410*/  BSYNC B0 ;  /* 0x0000000000007941 */ /* 0x000fea0003800000 */
.L_x_52:
[----:B------:R-:W-:Y:S06]  /*7420*/  BAR.ARV 0xb, 0xa0 ;  /* 0x02c2800000007b1d */ /* 0x000fec0000002000 */
[----:B------:R-:W-:Y:S05]  /*7430*/  BRA `(.L_x_7) ;  /* 0x0000001800407947 */ /* 0x000fea0003800000 */
.L_x_33:
[----:B------:R-:W1:Y:S01]  /*7440*/  S2UR UR21, SR_CTAID.Z ;  /* 0x00000000001579c3 */ /* 0x000e620000002700 */
[----:B------:R-:W-:Y:S01]  /*7450*/  IMAD.MOV.U32 R9, RZ, RZ, 0x1 ;  /* 0x00000001ff097424 */ /* 0x000fe200078e00ff */
[----:B-1----:R-:W-:-:S13]  /*7460*/  ISETP.LE.AND P0, PT, RZ, UR21, PT ;  /* 0x00000015ff007c0c */ /* 0x002fda000bf03270 */
[----:B------:R-:W-:Y:S05]  /*7470*/  @!P0 BRA `(.L_x_54) ;  /* 0x0000001400a08947 */ /* 0x000fea0003800000 */
[----:B------:R-:W1:Y:S01]  /*7480*/  S2R R15, SR_CTAID.Y ;  /* 0x00000000000f7919 */ /* 0x000e620000002600 */
[----:B------:R-:W2:Y:S01]  /*7490*/  LDC.64 R2, c[0x0][0x718] ;  /* 0x0001c600ff027b82 */ /* 0x000ea20000000a00 */
[----:B------:R-:W-:Y:S01]  /*74a0*/  ULDC UR4, c[0x0][0x2e8] ;  /* 0x0000ba0000047ab9 */ /* 0x000fe20000000800 */
[----:B------:R-:W-:Y:S01]  /*74b0*/  BSSY B0, `(.L_x_54) ;  /* 0x0000164000007945 */ /* 0x000fe20003800000 */
[----:B------:R-:W3:Y:S01]  /*74c0*/  S2R R13, SR_CTAID.Z ;  /* 0x00000000000d7919 */ /* 0x000ee20000002700 */
[----:B------:R-:W-:-:S04]  /*74d0*/  UISETP.NE.AND UP0, UPT, UR4, 0x1, UPT ;  /* 0x000000010400788c */ /* 0x000fc8000bf05270 */
[----:B------:R-:W4:Y:S07]  /*74e0*/  S2UR UR20, SR_CTAID.Y ;  /* 0x00000000001479c3 */ /* 0x000f2e0000002600 */
[----:B------:R-:W-:Y:S01]  /*74f0*/  @UP0 ULDC UR6, c[0x0][0x2ec] ;  /* 0x0000bb0000060ab9 */ /* 0x000fe20000000800 */
[----:B------:R-:W5:Y:S01]  /*7500*/  LDC.64 R10, c[0x0][0x720] ;  /* 0x0001c800ff0a7b82 */ /* 0x000f620000000a00 */
[----:B------:R-:W-:-:S07]  /*7510*/  @UP0 ULDC UR8, c[0x0][0x2f0] ;  /* 0x0000bc0000080ab9 */ /* 0x000fce0000000800 */
[----:B------:R-:W5:Y:S01]  /*7520*/  LDC.64 R4, c[0x0][0x700] ;  /* 0x0001c000ff047b82 */ /* 0x000f620000000a00 */
[----:B-1----:R-:W-:Y:S01]  /*7530*/  SHF.R.S32.HI R15, RZ, 0x1f, R15 ;  /* 0x0000001fff0f7819 */ /* 0x002fe2000001140f */
[----:B----4-:R-:W-:Y:S02]  /*7540*/  UIMAD.WIDE.U32 UR6, UR20, UR6, URZ ;  /* 0x00000006140672a5 */ /* 0x010fe4000f8e003f */
[----:B------:R-:W-:Y:S01]  /*7550*/  UMOV UR12, UR20 ;  /* 0x00000014000c7c82 */ /* 0x000fe20008000000 */
[----:B---3--:R-:W-:Y:S01]  /*7560*/  SHF.R.S32.HI R13, RZ, 0x1f, R13 ;  /* 0x0000001fff0d7819 */ /* 0x008fe2000001140d */
[----:B--2---:R-:W-:Y:S01]  /*7570*/  IMAD R0, R15, R2, RZ ;  /* 0x000000020f007224 */ /* 0x004fe200078e02ff */
[----:B------:R-:W-:-:S03]  /*7580*/  @UP0 USHF.R.U32.HI UR12, URZ, UR8, UR7 ;  /* 0x000000083f0c0299 */ /* 0x000fc60008011607 */
[----:B------:R-:W-:Y:S02]  /*7590*/  IMAD R7, R3, UR20, R0 ;  /* 0x0000001403077c24 */ /* 0x000fe4000f8e0200 */
[----:B------:R-:W-:-:S04]  /*75a0*/  IMAD.WIDE.U32 R2, R2, UR20, RZ ;  /* 0x0000001402027c25 */ /* 0x000fc8000f8e00ff */
[----:B------:R-:W-:Y:S02]  /*75b0*/  IMAD.IADD R3, R3, 0x1, R7 ;  /* 0x0000000103037824 */ /* 0x000fe400078e0207 */
[----:B------:R-:W1:Y:S01]  /*75c0*/  LDC.64 R6, c[0x0][0x730] ;  /* 0x0001cc00ff067b82 */ /* 0x000e620000000a00 */
[----:B-----5:R-:W-:Y:S02]  /*75d0*/  IMAD R0, R13, R10, RZ ;  /* 0x0000000a0d007224 */ /* 0x020fe400078e02ff */
[----:B------:R-:W-:-:S04]  /*75e0*/  IMAD.WIDE.U32 R2, R10, UR21, R2 ;  /* 0x000000150a027c25 */ /* 0x000fc8000f8e0002 */
[----:B------:R-:W-:Y:S01]  /*75f0*/  IMAD R11, R11, UR21, R0 ;  /* 0x000000150b0b7c24 */ /* 0x000fe2000f8e0200 */
[----:B------:R-:W-:-:S04]  /*7600*/  LEA R4, P0, R2, R4, 0x2 ;  /* 0x0000000402047211 */ /* 0x000fc800078010ff */
[----:B------:R-:W-:Y:S02]  /*7610*/  IADD3 R0, R3, R11, RZ ;  /* 0x0000000b03007210 */ /* 0x000fe40007ffe0ff */
[----:B------:R-:W-:Y:S02]  /*7620*/  R2UR UR4, R4 ;  /* 0x00000000040472ca */ /* 0x000fe400000e0000 */
[----:B------:R-:W-:Y:S02]  /*7630*/  LEA.HI.X R0, R2, R5, R0, 0x2, P0 ;  /* 0x0000000502007211 */ /* 0x000fe400000f1400 */
[----:B------:R-:W-:Y:S02]  /*7640*/  ELECT P0, URZ, PT ;  /* 0x00000000003f782f */ /* 0x000fe40003800000 */
[----:B------:R-:W-:Y:S01]  /*7650*/  R2UR UR5, R0 ;  /* 0x00000000000572ca */ /* 0x000fe200000e0000 */
[----:B-1----:R-:W-:-:S04]  /*7660*/  IMAD R2, R15, R6, RZ ;  /* 0x000000060f027224 */ /* 0x002fc800078e02ff */
[----:B------:R-:W-:Y:S02]  /*7670*/  IMAD R5, R7, UR20, R2 ;  /* 0x0000001407057c24 */ /* 0x000fe4000f8e0202 */
[----:B------:R-:W1:Y:S01]  /*7680*/  LDC.64 R2, c[0x0][0x738] ;  /* 0x0001ce00ff027b82 */ /* 0x000e620000000a00 */
[----:B------:R-:W-:-:S04]  /*7690*/  IMAD.WIDE.U32 R6, R6, UR20, RZ ;  /* 0x0000001406067c25 */ /* 0x000fc8000f8e00ff */
[----:B------:R-:W-:Y:S02]  /*76a0*/  IMAD.IADD R7, R7, 0x1, R5 ;  /* 0x0000000107077824 */ /* 0x000fe400078e0205 */
[----:B-1----:R-:W-:Y:S02]  /*76b0*/  IMAD R0, R13, R2, RZ ;  /* 0x000000020d007224 */ /* 0x002fe400078e02ff */
[----:B------:R-:W-:-:S04]  /*76c0*/  IMAD.WIDE.U32 R6, R2, UR21, R6 ;  /* 0x0000001502067c25 */ /* 0x000fc8000f8e0006 */
[----:B------:R-:W-:Y:S02]  /*76d0*/  IMAD R3, R3, UR21, R0 ;  /* 0x0000001503037c24 */ /* 0x000fe4000f8e0200 */
[----:B------:R-:W-:Y:S01]  /*76e0*/  IMAD.MOV.U32 R0, RZ, RZ, RZ ;  /* 0x000000ffff007224 */ /* 0x000fe200078e00ff */
[----:B------:R-:W-:Y:S06]  /*76f0*/  @!P0 BRA `(.L_x_55) ;  /* 0x0000001000fc8947 */ /* 0x000fec0003800000 */
[----:B------:R-:W1:Y:S01]  /*7700*/  S2R R0, SR_CgaCtaId ;  /* 0x0000000000007919 */ /* 0x000e620000008800 */
[----:B------:R-:W-:Y:S01]  /*7710*/  MOV R11, 0x400 ;  /* 0x00000400000b7802 */ /* 0x000fe20000000f00 */
[----:B------:R-:W2:Y:S01]  /*7720*/  S2R R8, SR_TID.X ;  /* 0x0000000000087919 */ /* 0x000ea20000002100 */
[----:B------:R-:W3:Y:S02]  /*7730*/  S2R R2, SR_CTAID.X ;  /* 0x0000000000027919 */ /* 0x000ee40000002500 */
[----:B-1----:R-:W-:Y:S02]  /*7740*/  LEA R11, R0, R11, 0x18 ;  /* 0x0000000b000b7211 */ /* 0x002fe400078ec0ff */
[----:B------:R-:W-:Y:S02]  /*7750*/  MOV R0, 0x1 ;  /* 0x0000000100007802 */ /* 0x000fe40000000f00 */
[----:B--2---:R-:W-:Y:S02]  /*7760*/  LOP3.LUT R8, R8, 0x7f, RZ, 0xc0, !PT ;  /* 0x0000007f08087812 */ /* 0x004fe400078ec0ff */
[----:B------:R-:W-:-:S02]  /*7770*/  SHF.L.U32 R0, R0, 0x1f, RZ ;  /* 0x0000001f00007819 */ /* 0x000fc400000006ff */
[----:B------:R-:W-:Y:S02]  /*7780*/  ISETP.NE.AND P0, PT, R8, RZ, PT ;  /* 0x000000ff0800720c */ /* 0x000fe40003f05270 */
[----:B------:R-:W1:Y:S02]  /*7790*/  SYNCS.PHASECHK.TRANS64.TRYWAIT P1, [R11+URZ+0x30c20], R0 ;  /* 0x030c20000b0075a7 */ /* 0x000e64000802017f */
[----:B-1-3--:R-:W-:Y:S09]  /*77a0*/  @!P1 BRA `(.L_x_56) ;  /* 0x0000001400c49947 */ /* 0x00aff20003800000 */
.L_x_84:
[----:B------:R-:W-:Y:S01]  /*77b0*/  IMAD.IADD R10, R7, 0x1, R3 ;  /* 0x00000001070a7824 */ /* 0x000fe200078e0203 */
[----:B------:R-:W-:Y:S01]  /*77c0*/  SHF.L.U32 R2, R2, 0x7, RZ ;  /* 0x0000000702027819 */ /* 0x000fe200000006ff */
[----:B------:R-:W-:Y:S01]  /*77d0*/  IMAD.MOV.U32 R9, RZ, RZ, 0x1 ;  /* 0x00000001ff097424 */ /* 0x000fe200078e00ff */
[----:B------:R-:W-:Y:S06]  /*77e0*/  @P0 BRA `(.L_x_57) ;  /* 0x0000000000180947 */ /* 0x000fec0003800000 */
[----:B------:R-:W2:Y:S01]  /*77f0*/  S2R R4, SR_TID.X ;  /* 0x0000000000047919 */ /* 0x000ea20000002100 */
[----:B-1----:R-:W-:-:S04]  /*7800*/  MOV R0, 0x4200 ;  /* 0x0000420000007802 */ /* 0x002fc80000000f00 */
[----:B------:R3:W-:Y:S01]  /*7810*/  SYNCS.ARRIVE.TRANS64 RZ, [R11+URZ+0x30c10], R0 ;  /* 0x030c10000bff79a7 */ /* 0x0007e2000800003f */
[----:B--2---:R-:W-:-:S13]  /*7820*/  LOP3.LUT P1, RZ, R4, 0x1f, RZ, 0xc0, !PT ;  /* 0x0000001f04ff7812 */ /* 0x004fda000782c0ff */
[----:B---3--:R-:W-:Y:S05]  /*7830*/  @!P1 BRA `(.L_x_57) ;  /* 0x0000000000049947 */ /* 0x008fea0003800000 */
[----:B------:R-:W-:Y:S01]  /*7840*/  BPT.TRAP 0x1 ;  /* 0x000000040000795c */ /* 0x000fe20000300000 */
.L_x_57:
[----:B------:R-:W2:Y:S01]  /*7850*/  LDC.64 R4, c[0x0][0x198] ;  /* 0x00006600ff047b82 */ /* 0x000ea20000000a00 */
[----:B------:R-:W-:Y:S01]  /*7860*/  R2UR UR11, R2 ;  /* 0x00000000020b72ca */ /* 0x000fe200000e0000 */
[----:B------:R-:W-:Y:S01]  /*7870*/  UMOV UR14, 0x0 ;  /* 0x00000000000e7882 */ /* 0x000fe20000000000 */
[----:B------:R-:W-:Y:S01]  /*7880*/  R2UR UR8, R11 ;  /* 0x000000000b0872ca */ /* 0x000fe200000e0000 */
[----:B------:R-:W-:Y:S01]  /*7890*/  UMOV UR15, 0x14f00000 ;  /* 0x14f00000000f7882 */ /* 0x000fe20000000000 */
[----:B------:R-:W-:Y:S01]  /*78a0*/  UMOV UR19, URZ ;  /* 0x0000003f00137c82 */ /* 0x000fe20008000000 */
[----:B------:R-:W-:Y:S01]  /*78b0*/  UMOV UR18, URZ ;  /* 0x0000003f00127c82 */ /* 0x000fe20008000000 */
[----:B------:R-:W-:Y:S01]  /*78c0*/  UMOV UR25, 0x20 ;  /* 0x0000002000197882 */ /* 0x000fe20000000000 */
[----:B------:R-:W3:Y:S01]  /*78d0*/  LDC R12, c[0x0][0x280] ;  /* 0x0000a000ff0c7b82 */ /* 0x000ee20000000800 */
[----:B------:R-:W-:Y:S01]  /*78e0*/  UMOV UR22, 0x0 ;  /* 0x0000000000167882 */ /* 0x000fe20000000000 */
[----:B------:R-:W-:Y:S01]  /*78f0*/  UMOV UR23, 0x10000000 ;  /* 0x1000000000177882 */ /* 0x000fe20000000000 */
[----:B------:R-:W-:Y:S01]  /*7900*/  UMOV UR13, UR21 ;  /* 0x00000015000d7c82 */ /* 0x000fe20008000000 */
[----:B------:R-:W-:Y:S01]  /*7910*/  UMOV UR10, UR18 ;  /* 0x00000012000a7c82 */ /* 0x000fe20008000000 */
[----:B------:R-:W-:Y:S01]  /*7920*/  UMOV UR28, UR12 ;  /* 0x0000000c001c7c82 */ /* 0x000fe20008000000 */
[----:B------:R-:W-:Y:S01]  /*7930*/  UMOV UR29, UR21 ;  /* 0x00000015001d7c82 */ /* 0x000fe20008000000 */
[----:B------:R-:W-:Y:S01]  /*7940*/  UMOV UR26, UR18 ;  /* 0x00000012001a7c82 */ /* 0x000fe20008000000 */
[----:B------:R-:W-:Y:S01]  /*7950*/  UIADD3 UR16, UR8, 0x10000, URZ ;  /* 0x0001000008107890 */ /* 0x000fe2000fffe03f */
[----:B------:R-:W-:Y:S01]  /*7960*/  IMAD.MOV.U32 R20, RZ, RZ, RZ ;  /* 0x000000ffff147224 */ /* 0x000fe200078e00ff */
[----:B------:R-:W-:-:S02]  /*7970*/  UIADD3 UR17, UR8, 0x30c10, URZ ;  /* 0x00030c1008117890 */ /* 0x000fc4000fffe03f */
[----:B------:R-:W-:Y:S02]  /*7980*/  UIADD3 UR30, UR8, 0x20000, URZ ;  /* 0x00020000081e7890 */ /* 0x000fe4000fffe03f */
[----:B------:R-:W-:Y:S01]  /*7990*/  UIADD3 UR9, UR8, 0x30c00, URZ ;  /* 0x00030c0008097890 */ /* 0x000fe2000fffe03f */
[----:B--2---:R-:W-:Y:S01]  /*79a0*/  IMAD.MOV.U32 R8, RZ, RZ, R4 ;  /* 0x000000ffff087224 */ /* 0x004fe200078e0004 */
[----:B------:R-:W-:Y:S01]  /*79b0*/  UIADD3 UR24, UR8, 0x4000, URZ ;  /* 0x0000400008187890 */ /* 0x000fe2000fffe03f */
[----:B------:R-:W-:Y:S01]  /*79c0*/  MOV R4, 0x8000 ;  /* 0x0000800000047802 */ /* 0x000fe20000000f00 */
[----:B------:R-:W-:Y:S01]  /*79d0*/  UMOV UR31, UR17 ;  /* 0x00000011001f7c82 */ /* 0x000fe20008000000 */
[----:B------:R-:W-:Y:S01]  /*79e0*/  UMOV UR27, UR11 ;  /* 0x0000000b001b7c82 */ /* 0x000fe20008000000 */
[----:B-1----:R-:W-:-:S04]  /*79f0*/  IADD3 R0, P1, R8, 0x2f0, RZ ;  /* 0x000002f008007810 */ /* 0x002fc80007f3e0ff */
[----:B------:R-:W-:Y:S02]  /*7a00*/  R2UR UR32, R0 ;  /* 0x00000000002072ca */ /* 0x000fe400000e0000 */
[----:B------:R-:W-:-:S04]  /*7a10*/  IADD3 R0, P2, R8, 0x3f0, RZ ;  /* 0x000003f008007810 */ /* 0x000fc80007f5e0ff */
[----:B------:R-:W-:Y:S02]  /*7a20*/  R2UR UR34, R0 ;  /* 0x00000000002272ca */ /* 0x000fe400000e0000 */
[----:B------:R-:W-:Y:S02]  /*7a30*/  MOV R0, R5 ;  /* 0x0000000500007202 */ /* 0x000fe40000000f00 */
[----:B------:R-:W-:-:S03]  /*7a40*/  MOV R5, RZ ;  /* 0x000000ff00057202 */ /* 0x000fc60000000f00 */
[----:B------:R-:W-:-:S05]  /*7a50*/  IMAD.X R2, RZ, RZ, R0, P1 ;  /* 0x000000ffff027224 */ /* 0x000fca00008e0600 */
[----:B------:R-:W-:Y:S02]  /*7a60*/  R2UR UR33, R2 ;  /* 0x00000000022172ca */ /* 0x000fe400000e0000 */
[----:B------:R-:W-:-:S04]  /*7a70*/  IADD3.X R2, RZ, R0, RZ, P2, !PT ;  /* 0x00000000ff027210 */ /* 0x000fc800017fe4ff */
[----:B------:R-:W-:Y:S02]  /*7a80*/  R2UR UR35, R2 ;  /* 0x00000000022372ca */ /* 0x000fe400000e0000 */
[----:B------:R-:W-:-:S04]  /*7a90*/  IADD3 R2, P1, R8, 0xf0, RZ ;  /* 0x000000f008027810 */ /* 0x000fc80007f3e0ff */
[----:B------:R-:W-:Y:S01]  /*7aa0*/  R2UR UR6, R2 ;  /* 0x00000000020672ca */ /* 0x000fe200000e0000 */
[----:B------:R-:W-:Y:S01]  /*7ab0*/  IMAD.X R3, RZ, RZ, R0, P1 ;  /* 0x000000ffff037224 */ /* 0x000fe200008e0600 */
[----:B---3--:R-:W-:-:S04]  /*7ac0*/  ISETP.GE.AND P1, PT, R12, 0x81, PT ;  /* 0x000000810c00780c */ /* 0x008fc80003f26270 */
[----:B------:R-:W-:-:S13]  /*7ad0*/  R2UR UR7, R3 ;  /* 0x00000000030772ca */ /* 0x000fda00000e0000 */
[----:B------:R-:W-:Y:S01]  /*7ae0*/  UTMALDG.4D [UR16], [UR6], desc[UR14] ;  /* 0x00000e10060075b4 */ /* 0x000fe20008019000 */
[----:B------:R1:W-:Y:S01]  /*7af0*/  UBLKCP.S.G [UR30], [UR4], UR25 ;  /* 0x0000001e040073ba */ /* 0x0003e20008000219 */
[----:B------:R2:W-:Y:S01]  /*7b00*/  SYNCS.ARRIVE.TRANS64 RZ, [R11+URZ+0x30c00], R4 ;  /* 0x030c00040bff79a7 */ /* 0x0005e2000800003f */
[----:B------:R2:W-:Y:S01]  /*7b10*/  UTMALDG.4D [UR8], [UR32], desc[UR22] ;  /* 0x00001608200075b4 */ /* 0x0005e20008019000 */
[----:B-1----:R-:W-:Y:S02]  /*7b20*/  UMOV UR25, UR9 ;  /* 0x0000000900197c82 */ /* 0x002fe40008000000 */
[----:B------:R2:W-:Y:S01]  /*7b30*/  UTMALDG.4D [UR24], [UR34], desc[UR22] ;  /* 0x00001618220075b4 */ /* 0x0005e20008019000 */
[----:B------:R-:W-:Y:S05]  /*7b40*/  @!P1 BRA `(.L_x_58) ;  /* 0x0000000c002c9947 */ /* 0x000fea0003800000 */
[----:B------:R-:W1:Y:S01]  /*7b50*/  S2R R13, SR_TID.X ;  /* 0x00000000000d7919 */ /* 0x000e620000002100 */
[C---:B--2---:R-:W-:Y:S01]  /*7b60*/  VIADD R4, R12.reuse, 0x7f ;  /* 0x0000007f0c047836 */ /* 0x044fe20000000000 */
[----:B------:R-:W-:Y:S01]  /*7b70*/  ISETP.GE.AND P1, PT, R12, 0x101, PT ;  /* 0x000001010c00780c */ /* 0x000fe20003f26270 */
[----:B------:R-:W-:Y:S01]  /*7b80*/  IMAD.MOV.U32 R20, RZ, RZ, RZ ;  /* 0x000000ffff147224 */ /* 0x000fe200078e00ff */
[----:B------:R-:W-:Y:S02]  /*7b90*/  MOV R15, RZ ;  /* 0x000000ff000f7202 */ /* 0x000fe40000000f00 */
[----:B------:R-:W-:-:S04]  /*7ba0*/  SHF.R.S32.HI R9, RZ, 0x1f, R4 ;  /* 0x0000001fff097819 */ /* 0x000fc80000011404 */
[----:B------:R-:W-:Y:S02]  /*7bb0*/  LEA.HI R4, R9, R4, RZ, 0x7 ;  /* 0x0000000409047211 */ /* 0x000fe400078f38ff */
[----:B------:R-:W-:Y:S02]  /*7bc0*/  MOV R9, 0x1 ;  /* 0x0000000100097802 */ /* 0x000fe40000000f00 */
[----:B------:R-:W-:-:S04]  /*7bd0*/  LEA.HI.SX32 R4, R4, 0xffffffff, 0x19 ;  /* 0xffffffff04047811 */ /* 0x000fc800078fcaff */
[----:B------:R-:W-:-:S04]  /*7be0*/  VIMNMX R4, R4, 0x1, !PT ;  /* 0x0000000104047848 */ /* 0x000fc80007fe0100 */
[----:B------:R-:W-:Y:S02]  /*7bf0*/  LOP3.LUT R19, R4, 0x1, RZ, 0xc0, !PT ;  /* 0x0000000104137812 */ /* 0x000fe400078ec0ff */
[----:B-1----:R-:W-:Y:S01]  /*7c00*/  LOP3.LUT R14, R13, 0x1f, RZ, 0xc0, !PT ;  /* 0x0000001f0d0e7812 */ /* 0x002fe200078ec0ff */
[----:B------:R-:W-:Y:S06]  /*7c10*/  @!P1 BRA `(.L_x_59) ;  /* 0x0000000800009947 */ /* 0x000fec0003800000 */
[----:B------:R-:W-:Y:S01]  /*7c20*/  IMAD.IADD R18, R4, 0x1, -R19 ;  /* 0x0000000104127824 */ /* 0x000fe200078e0a13 */
[----:B------:R-:W-:Y:S01]  /*7c30*/  MOV R9, 0x1 ;  /* 0x0000000100097802 */ /* 0x000fe20000000f00 */
[----:B------:R-:W-:-:S07]  /*7c40*/  IMAD.MOV.U32 R15, RZ, RZ, RZ ;  /* 0x000000ffff0f7224 */ /* 0x000fce00078e00ff */
.L_x_68:
[----:B------:R-:W-:-:S04]  /*7c50*/  SHF.L.U32 R21, R9, 0x1f, RZ ;  /* 0x0000001f09157819 */ /* 0x000fc800000006ff */
[----:B-1----:R-:W1:Y:S02]  /*7c60*/  SYNCS.PHASECHK.TRANS64.TRYWAIT P1, [R11+URZ+0x30c40], R21 ;  /* 0x030c40150b0075a7 */ /* 0x002e64000802017f */
[----:B-12---:R-:W-:Y:S05]  /*7c70*/  @!P1 BRA `(.L_x_60) ;  /* 0x0000001000a49947 */ /* 0x006fea0003800000 */
.L_x_85:
[----:B------:R-:W-:Y:S05]  /*7c80*/  @P0 BRA `(.L_x_61) ;  /* 0x0000000000140947 */ /* 0x000fea0003800000 */
[----:B------:R-:W-:Y:S02]  /*7c90*/  ISETP.NE.AND P1, PT, R14, RZ, PT ;  /* 0x000000ff0e00720c */ /* 0x000fe40003f25270 */
[----:B------:R-:W-:-:S04]  /*7ca0*/  MOV R0, 0x4200 ;  /* 0x0000420000007802 */ /* 0x000fc80000000f00 */
[----:B------:R2:W-:Y:S07]  /*7cb0*/  SYNCS.ARRIVE.TRANS64 RZ, [R11+URZ+0x30c30], R0 ;  /* 0x030c30000bff79a7 */ /* 0x0005ee000800003f */
[----:B------:R-:W-:Y:S05]  /*7cc0*/  @!P1 BRA `(.L_x_61) ;  /* 0x0000000000049947 */ /* 0x000fea0003800000 */
[----:B------:R-:W-:Y:S01]  /*7cd0*/  BPT.TRAP 0x1 ;  /* 0x000000040000795c */ /* 0x000fe20000300000 */
.L_x_61:
[----:B------:R-:W3:Y:S01]  /*7ce0*/  LDC.64 R12, c[0x0][0x728] ;  /* 0x0001ca00ff0c7b82 */ /* 0x000ee20000000a00 */
[----:B------:R-:W-:Y:S01]  /*7cf0*/  IMAD.SHL.U32 R17, R15, 0x80, RZ ;  /* 0x000000800f117824 */ /* 0x000fe200078e00ff */
[----:B------:R-:W-:Y:S01]  /*7d00*/  R2UR UR6, R11 ;  /* 0x000000000b0672ca */ /* 0x000fe200000e0000 */
[----:B------:R-:W-:Y:S01]  /*7d10*/  UMOV UR14, 0x0 ;  /* 0x00000000000e7882 */ /* 0x000fe20000000000 */
[----:B------:R-:W-:Y:S01]  /*7d20*/  UMOV UR15, 0x14f00000 ;  /* 0x14f00000000f7882 */ /* 0x000fe20000000000 */
[----:B------:R-:W-:Y:S01]  /*7d30*/  UMOV UR18, URZ ;  /* 0x0000003f00127c82 */ /* 0x000fe20008000000 */
[C---:B--2---:R-:W-:Y:S01]  /*7d40*/  IADD3 R0, P1, R17.reuse, R6, RZ ;  /* 0x0000000611007210 */ /* 0x044fe20007f3e0ff */
[----:B------:R-:W-:Y:S01]  /*7d50*/  UMOV UR13, 0x20 ;  /* 0x00000020000d7882 */ /* 0x000fe20000000000 */
[----:B------:R-:W2:Y:S01]  /*7d60*/  LDC.64 R4, c[0x0][0x198] ;  /* 0x00006600ff047b82 */ /* 0x000ea20000000a00 */
[----:B------:R-:W-:-:S06]  /*7d70*/  R2UR UR19, R17 ;  /* 0x00000000111372ca */ /* 0x000fcc00000e0000 */
[----:B------:R-:W-:Y:S02]  /*7d80*/  UIADD3 UR16, UR6, 0x18000, URZ ;  /* 0x0001800006107890 */ /* 0x000fe4000fffe03f */
[----:B------:R-:W-:Y:S02]  /*7d90*/  UIADD3 UR17, UR6, 0x30c30, URZ ;  /* 0x00030c3006117890 */ /* 0x000fe4000fffe03f */
[----:B------:R-:W-:Y:S01]  /*7da0*/  UIADD3 UR6, UR6, 0x20400, URZ ;  /* 0x0002040006067890 */ /* 0x000fe2000fffe03f */
[----:B---3--:R-:W-:-:S04]  /*7db0*/  LEA R2, P2, R0, R12, 0x2 ;  /* 0x0000000c00027211 */ /* 0x008fc800078410ff */
[----:B------:R-:W-:Y:S01]  /*7dc0*/  UMOV UR7, UR17 ;  /* 0x0000001100077c82 */ /* 0x000fe20008000000 */
[----:B------:R-:W-:Y:S02]  /*7dd0*/  R2UR UR8, R2 ;  /* 0x00000000020872ca */ /* 0x000fe400000e0000 */
[----:B------:R-:W-:Y:S02]  /*7de0*/  LEA.HI.X.SX32 R2, R17, R10, 0x1, P1 ;  /* 0x0000000a11027211 */ /* 0x000fe400008f0eff */
[----:B--2---:R-:W-:Y:S02]  /*7df0*/  MOV R8, R4 ;  /* 0x0000000400087202 */ /* 0x004fe40000000f00 */
[----:B------:R-:W-:Y:S02]  /*7e00*/  LEA.HI.X R0, R0, R13, R2, 0x2, P2 ;  /* 0x0000000d00007211 */ /* 0x000fe400010f1402 */
[----:B------:R-:W-:Y:S02]  /*7e10*/  IADD3 R4, P1, R8, 0x1f0, RZ ;  /* 0x000001f008047810 */ /* 0x000fe40007f3e0ff */
[----:B------:R-:W-:Y:S01]  /*7e20*/  R2UR UR9, R0 ;  /* 0x00000000000972ca */ /* 0x000fe200000e0000 */
[----:B------:R-:W-:Y:S01]  /*7e30*/  IMAD.MOV.U32 R0, RZ, RZ, R5 ;  /* 0x000000ffff007224 */ /* 0x000fe200078e0005 */
[----:B------:R-:W-:-:S04]  /*7e40*/  R2UR UR10, R4 ;  /* 0x00000000040a72ca */ /* 0x000fc800000e0000 */
[----:B------:R-:W-:-:S04]  /*7e50*/  IADD3.X R5, RZ, R0, RZ, P1, !PT ;  /* 0x00000000ff057210 */ /* 0x000fc80000ffe4ff */
[----:B------:R-:W-:-:S13]  /*7e60*/  R2UR UR11, R5 ;  /* 0x00000000050b72ca */ /* 0x000fda00000e0000 */
[----:B------:R2:W-:Y:S01]  /*7e70*/  UTMALDG.4D [UR16], [UR10], desc[UR14] ;  /* 0x00000e100a0075b4 */ /* 0x0005e20008019000 */
[----:B------:R2:W-:Y:S01]  /*7e80*/  UBLKCP.S.G [UR6], [UR8], UR13 ;  /* 0x00000006080073ba */ /* 0x0005e2000800020d */
[----:B------:R-:W3:Y:S02]  /*7e90*/  SYNCS.PHASECHK.TRANS64.TRYWAIT P1, [R11+URZ+0x30c28], R21 ;  /* 0x030c28150b0075a7 */ /* 0x000ee4000802017f */
[----:B--23--:R-:W-:Y:S05]  /*7ea0*/  @!P1 BRA `(.L_x_62) ;  /* 0x00000010002c9947 */ /* 0x00cfea0003800000 */
.L_x_86:
[----:B------:R-:W-:Y:S05]  /*7eb0*/  @P0 BRA `(.L_x_63) ;  /* 0x0000000000140947 */ /* 0x000fea0003800000 */
[----:B------:R-:W-:Y:S01]  /*7ec0*/  ISETP.NE.AND P1, PT, R14, RZ, PT ;  /* 0x000000ff0e00720c */ /* 0x000fe20003f25270 */
[----:B------:R-:W-:-:S04]  /*7ed0*/  IMAD.MOV.U32 R2, RZ, RZ, 0x4200 ;  /* 0x00004200ff027424 */ /* 0x000fc800078e00ff */
[----:B------:R3:W-:Y:S08]  /*7ee0*/  SYNCS.ARRIVE.TRANS64 RZ, [R11+URZ+0x30c18], R2 ;  /* 0x030c18020bff79a7 */ /* 0x0007f0000800003f */
[----:B------:R-:W-:Y:S05]  /*7ef0*/  @!P1 BRA `(.L_x_63) ;  /* 0x0000000000049947 */ /* 0x000fea0003800000 */
[----:B------:R-:W-:Y:S01]  /*7f00*/  BPT.TRAP 0x1 ;  /* 0x000000040000795c */ /* 0x000fe20000300000 */
.L_x_63:
[----:B------:R-:W-:Y:S01]  /*7f10*/  IADD3 R17, R17, 0x80, RZ ;  /* 0x0000008011117810 */ /* 0x000fe20007ffe0ff */
[----:B------:R-:W-:Y:S01]  /*7f20*/  UMOV UR14, 0x0 ;  /* 0x00000000000e7882 */ /* 0x000fe20000000000 */
[----:B------:R-:W-:Y:S01]  /*7f30*/  R2UR UR17, R11 ;  /* 0x000000000b1172ca */ /* 0x000fe200000e0000 */
[----:B------:R-:W-:Y:S01]  /*7f40*/  UMOV UR15, 0x14f00000 ;  /* 0x14f00000000f7882 */ /* 0x000fe20000000000 */
[----:B---3--:R-:W-:Y:S01]  /*7f50*/  IADD3 R2, P1, R8, 0xf0, RZ ;  /* 0x000000f008027810 */ /* 0x008fe20007f3e0ff */
[----:B------:R-:W-:Y:S01]  /*7f60*/  UMOV UR18, URZ ;  /* 0x0000003f00127c82 */ /* 0x000fe20008000000 */
[----:B------:R-:W-:Y:S01]  /*7f70*/  R2UR UR19, R17 ;  /* 0x00000000111372ca */ /* 0x000fe200000e0000 */
[----:B------:R-:W-:Y:S01]  /*7f80*/  UMOV UR13, 0x20 ;  /* 0x00000020000d7882 */ /* 0x000fe20000000000 */
[----:B------:R-:W-:Y:S01]  /*7f90*/  R2UR UR10, R2 ;  /* 0x00000000020a72ca */ /* 0x000fe200000e0000 */
[----:B------:R-:W-:-:S05]  /*7fa0*/  IMAD.X R3, RZ, RZ, R0, P1 ;  /* 0x000000ffff037224 */ /* 0x000fca00008e0600 */
[----:B------:R-:W-:Y:S01]  /*7fb0*/  R2UR UR11, R3 ;  /* 0x00000000030b72ca */ /* 0x000fe200000e0000 */
[----:B------:R-:W-:Y:S02]  /*7fc0*/  UIADD3 UR8, UR17, 0x20200, URZ ;  /* 0x0002020011087890 */ /* 0x000fe4000fffe03f */
[----:B------:R-:W-:Y:S02]  /*7fd0*/  UIADD3 UR16, UR17, 0x14000, URZ ;  /* 0x0001400011107890 */ /* 0x000fe4000fffe03f */
[----:B------:R-:W-:Y:S02]  /*7fe0*/  UIADD3 UR17, UR17, 0x30c18, URZ ;  /* 0x00030c1811117890 */ /* 0x000fe4000fffe03f */
[----:B------:R-:W-:-:S05]  /*7ff0*/  UIMAD.WIDE UR6, UR19, 0x4, UR4 ;  /* 0x00000004130678a5 */ /* 0x000fca000f8e0204 */
[----:B------:R-:W-:Y:S02]  /*8000*/  UMOV UR9, UR17 ;  /* 0x0000001100097c82 */ /* 0x000fe40008000000 */
[----:B------:R3:W-:Y:S02]  /*8010*/  UTMALDG.4D [UR16], [UR10], desc[UR14] ;  /* 0x00000e100a0075b4 */ /* 0x0007e40008019000 */
[----:B------:R3:W-:Y:S01]  /*8020*/  UBLKCP.S.G [UR8], [UR6], UR13 ;  /* 0x00000008060073ba */ /* 0x0007e2000800020d */
[----:B------:R-:W4:Y:S02]  /*8030*/  SYNCS.PHASECHK.TRANS64.TRYWAIT P1, [R11+URZ+0x30c48], R21 ;  /* 0x030c48150b0075a7 */ /* 0x000f24000802017f */
[----:B---34-:R-:W-:Y:S05]  /*8040*/  @!P1 BRA `(.L_x_64) ;  /* 0x0000000c00d89947 */ /* 0x018fea0003800000 */
.L_x_87:
[----:B-123--:R-:W-:Y:S01]  /*8050*/  SHF.R.S32.HI R21, RZ, 0x1f, R17 ;  /* 0x0000001fff157819 */ /* 0x00efe20000011411 */
[----:B------:R-:W-:Y:S06]  /*8060*/  @P0 BRA `(.L_x_65) ;  /* 0x00000000001c0947 */ /* 0x000fec0003800000 */
[----:B------:R-:W-:-:S04]  /*8070*/  MOV R14, 0x4200 ;  /* 0x00004200000e7802 */ /* 0x000fc80000000f00 */
[----:B------:R1:W-:Y:S02]  /*8080*/  SYNCS.ARRIVE.TRANS64 RZ, [R11+URZ+0x30c38], R14 ;  /* 0x030c380e0bff79a7 */ /* 0x0003e4000800003f */
[----:B-1----:R-:W1:Y:S02]  /*8090*/  S2R R14, SR_TID.X ;  /* 0x00000000000e7919 */ /* 0x002e640000002100 */
[----:B-1----:R-:W-:-:S04]  /*80a0*/  LOP3.LUT R14, R14, 0x1f, RZ, 0xc0, !PT ;  /* 0x0000001f0e0e7812 */ /* 0x002fc800078ec0ff */
[----:B------:R-:W-:-:S13]  /*80b0*/  ISETP.NE.AND P1, PT, R14, RZ, PT ;  /* 0x000000ff0e00720c */ /* 0x000fda0003f25270 */
[----:B------:R-:W-:Y:S05]  /*80c0*/  @!P1 BRA `(.L_x_65) ;  /* 0x0000000000049947 */ /* 0x000fea0003800000 */
[----:B------:R-:W-:Y:S01]  /*80d0*/  BPT.TRAP 0x1 ;  /* 0x000000040000795c */ /* 0x000fe20000300000 */
.L_x_65:
[C---:B------:R-:W-:Y:S01]  /*80e0*/  R2UR UR19, R17.reuse ;  /* 0x00000000111372ca */ /* 0x040fe200000e0000 */
[----:B------:R-:W-:Y:S01]  /*80f0*/  UMOV UR8, 0x0 ;  /* 0x0000000000087882 */ /* 0x000fe20000000000 */
[----:B------:R-:W-:Y:S01]  /*8100*/  IADD3 R17, P1, R17, R6, RZ ;  /* 0x0000000611117210 */ /* 0x000fe20007f3e0ff */
[----:B------:R-:W-:Y:S01]  /*8110*/  UMOV UR9, 0x14f00000 ;  /* 0x14f0000000097882 */ /* 0x000fe20000000000 */
[----:B------:R-:W-:Y:S01]  /*8120*/  R2UR UR10, R11 ;  /* 0x000000000b0a72ca */ /* 0x000fe200000e0000 */
[----:B------:R-:W-:Y:S01]  /*8130*/  UMOV UR18, URZ ;  /* 0x0000003f00127c82 */ /* 0x000fe20008000000 */
[----:B------:R-:W-:Y:S01]  /*8140*/  R2UR UR6, R4 ;  /* 0x00000000040672ca */ /* 0x000fe200000e0000 */
[----:B------:R-:W-:Y:S01]  /*8150*/  IMAD.X R21, R21, 0x1, R10, P1 ;  /* 0x0000000115157824 */ /* 0x000fe200008e060a */
[----:B------:R-:W-:Y:S01]  /*8160*/  LEA R12, P1, R17, R12, 0x2 ;  /* 0x0000000c110c7211 */ /* 0x000fe200078210ff */
[----:B------:R-:W-:Y:S01]  /*8170*/  UMOV UR13, 0x20 ;  /* 0x00000020000d7882 */ /* 0x000fe20000000000 */
[----:B------:R-:W-:-:S02]  /*8180*/  R2UR UR7, R5 ;  /* 0x00000000050772ca */ /* 0x000fc400000e0000 */
[----:B------:R-:W-:Y:S02]  /*8190*/  LEA.HI.X R21, R17, R13, R21, 0x2, P1 ;  /* 0x0000000d11157211 */ /* 0x000fe400008f1415 */
[----:B------:R-:W-:Y:S02]  /*81a0*/  R2UR UR14, R12 ;  /* 0x000000000c0e72ca */ /* 0x000fe400000e0000 */
[----:B------:R-:W-:Y:S01]  /*81b0*/  R2UR UR15, R21 ;  /* 0x00000000150f72ca */ /* 0x000fe200000e0000 */
[----:B------:R-:W-:Y:S01]  /*81c0*/  UIADD3 UR16, UR10, 0x1c000, URZ ;  /* 0x0001c0000a107890 */ /* 0x000fe2000fffe03f */
[----:B------:R-:W-:Y:S01]  /*81d0*/  LOP3.LUT R9, R9, 0x1, RZ, 0x3c, !PT ;  /* 0x0000000109097812 */ /* 0x000fe200078e3cff */
[----:B------:R-:W-:Y:S02]  /*81e0*/  UIADD3 UR17, UR10, 0x30c38, URZ ;  /* 0x00030c380a117890 */ /* 0x000fe4000fffe03f */
[----:B------:R-:W-:Y:S01]  /*81f0*/  UIADD3 UR10, UR10, 0x20600, URZ ;  /* 0x000206000a0a7890 */ /* 0x000fe2000fffe03f */
[----:B------:R-:W-:-:S04]  /*8200*/  SHF.L.U32 R4, R9, 0x1f, RZ ;  /* 0x0000001f09047819 */ /* 0x000fc800000006ff */
[----:B------:R-:W-:Y:S02]  /*8210*/  UMOV UR11, UR17 ;  /* 0x00000011000b7c82 */ /* 0x000fe40008000000 */
[----:B------:R1:W-:Y:S02]  /*8220*/  UTMALDG.4D [UR16], [UR6], desc[UR8] ;  /* 0x00000810060075b4 */ /* 0x0003e40008019000 */
[----:B------:R1:W-:Y:S01]  /*8230*/  UBLKCP.S.G [UR10], [UR14], UR13 ;  /* 0x0000000a0e0073ba */ /* 0x0003e2000800020d */
[----:B------:R-:W2:Y:S02]  /*8240*/  SYNCS.PHASECHK.TRANS64.TRYWAIT P1, [R11+URZ+0x30c20], R4 ;  /* 0x030c20040b0075a7 */ /* 0x000ea4000802017f */
[----:B-12---:R-:W-:Y:S05]  /*8250*/  @!P1 BRA `(.L_x_66) ;  /* 0x0000000c00689947 */ /* 0x006fea0003800000 */
.L_x_89:
[----:B------:R-:W-:Y:S05]  /*8260*/  @P0 BRA `(.L_x_67) ;  /* 0x0000000000140947 */ /* 0x000fea0003800000 */
[----:B------:R-:W-:Y:S02]  /*8270*/  ISETP.NE.AND P1, PT, R14, RZ, PT ;  /* 0x000000ff0e00720c */ /* 0x000fe40003f25270 */
[----:B-1----:R-:W-:-:S04]  /*8280*/  MOV R4, 0x4200 ;  /* 0x0000420000047802 */ /* 0x002fc80000000f00 */
[----:B------:R2:W-:Y:S07]  /*8290*/  SYNCS.ARRIVE.TRANS64 RZ, [R11+URZ+0x30c10], R4 ;  /* 0x030c10040bff79a7 */ /* 0x0005ee000800003f */
[----:B------:R-:W-:Y:S05]  /*82a0*/  @!P1 BRA `(.L_x_67) ;  /* 0x0000000000049947 */ /* 0x000fea0003800000 */
[----:B------:R-:W-:Y:S01]  /*82b0*/  BPT.TRAP 0x1 ;  /* 0x000000040000795c */ /* 0x000fe20000300000 */
.L_x_67:
[----:B------:R-:W-:Y:S01]  /*82c0*/  R2UR UR6, R15 ;  /* 0x000000000f0672ca */ /* 0x000fe200000e0000 */
[----:B------:R-:W-:Y:S01]  /*82d0*/  VIADD R18, R18, 0xfffffffe ;  /* 0xfffffffe12127836 */ /* 0x000fe20000000000 */
[----:B------:R-:W-:Y:S01]  /*82e0*/  R2UR UR17, R11 ;  /* 0x000000000b1172ca */ /* 0x000fe200000e0000 */
[----:B------:R-:W-:Y:S01]  /*82f0*/  UMOV UR22, 0x0 ;  /* 0x0000000000167882 */ /* 0x000fe20000000000 */
[----:B------:R-:W-:Y:S01]  /*8300*/  R2UR UR14, R2 ;  /* 0x00000000020e72ca */ /* 0x000fe200000e0000 */
[----:B------:R-:W-:Y:S01]  /*8310*/  UMOV UR23, 0x14f00000 ;  /* 0x14f0000000177882 */ /* 0x000fe20000000000 */
[----:B------:R-:W-:Y:S01]  /*8320*/  R2UR UR15, R3 ;  /* 0x00000000030f72ca */ /* 0x000fe200000e0000 */
[----:B------:R-:W-:Y:S01]  /*8330*/  UMOV UR18, URZ ;  /* 0x0000003f00127c82 */ /* 0x000fe20008000000 */
[----:B------:R-:W-:Y:S01]  /*8340*/  ISETP.NE.AND P1, PT, R18, RZ, PT ;  /* 0x000000ff1200720c */ /* 0x000fe20003f25270 */
[----:B------:R-:W-:-:S04]  /*8350*/  UMOV UR7, 0x20 ;  /* 0x0000002000077882 */ /* 0x000fc80000000000 */
[----:B------:R-:W-:Y:S02]  /*8360*/  UIADD3 UR6, UR6, 0x2, URZ ;  /* 0x0000000206067890 */ /* 0x000fe4000fffe03f */
[----:B------:R-:W-:Y:S02]  /*8370*/  UIADD3 UR10, UR17, 0x20000, URZ ;  /* 0x00020000110a7890 */ /* 0x000fe4000fffe03f */
[----:B------:R-:W-:Y:S02]  /*8380*/  USHF.L.U32 UR19, UR6, 0x7, URZ ;  /* 0x0000000706137899 */ /* 0x000fe4000800063f */
[----:B------:R-:W-:Y:S01]  /*8390*/  UIADD3 UR16, UR17, 0x10000, URZ ;  /* 0x0001000011107890 */ /* 0x000fe2000fffe03f */
[----:B------:R-:W-:Y:S01]  /*83a0*/  MOV R15, UR6 ;  /* 0x00000006000f7c02 */ /* 0x000fe20008000f00 */
[----:B------:R-:W-:Y:S02]  /*83b0*/  UIADD3 UR17, UR17, 0x30c10, URZ ;  /* 0x00030c1011117890 */ /* 0x000fe4000fffe03f */
[----:B------:R-:W-:-:S05]  /*83c0*/  UIMAD.WIDE UR8, UR19, 0x4, UR4 ;  /* 0x00000004130878a5 */ /* 0x000fca000f8e0204 */
[----:B------:R-:W-:Y:S02]  /*83d0*/  UMOV UR11, UR17 ;  /* 0x00000011000b7c82 */ /* 0x000fe40008000000 */
[----:B------:R3:W-:Y:S02]  /*83e0*/  UTMALDG.4D [UR16], [UR14], desc[UR22] ;  /* 0x000016100e0075b4 */ /* 0x0007e40008019000 */
[----:B------:R3:W-:Y:S02]  /*83f0*/  UBLKCP.S.G [UR10], [UR8], UR7 ;  /* 0x0000000a080073ba */ /* 0x0007e40008000207 */
[----:B---3--:R-:W-:Y:S05]  /*8400*/  @P1 BRA `(.L_x_68) ;  /* 0xfffffff800101947 */ /* 0x008fea000383ffff */
[----:B------:R-:W-:-:S07]  /*8410*/  IMAD.U32 R5, RZ, RZ, UR19 ;  /* 0x00000013ff057e24 */ /* 0x000fce000f8e00ff */
.L_x_59:
[----:B------:R-:W-:-:S13]  /*8420*/  ISETP.NE.AND P1, PT, R19, RZ, PT ;  /* 0x000000ff1300720c */ /* 0x000fda0003f25270 */
[----:B------:R-:W-:Y:S05]  /*8430*/  @!P1 BRA `(.L_x_58) ;  /* 0x0000000000f09947 */ /* 0x000fea0003800000 */
[----:B------:R-:W-:-:S04]  /*8440*/  SHF.L.U32 R12, R9, 0x1f, RZ ;  /* 0x0000001f090c7819 */ /* 0x000fc800000006ff */
[----:B------:R-:W3:Y:S02]  /*8450*/  SYNCS.PHASECHK.TRANS64.TRYWAIT P1, [R11+URZ+0x30c40], R12 ;  /* 0x030c400c0b0075a7 */ /* 0x000ee4000802017f */
[----:B---3--:R-:W-:Y:S05]  /*8460*/  @!P1 BRA `(.L_x_69) ;  /* 0x0000000800fc9947 */ /* 0x008fea0003800000 */
.L_x_90:
[----:B------:R-:W-:Y:S05]  /*8470*/  @P0 BRA `(.L_x_70) ;  /* 0x0000000000140947 */ /* 0x000fea0003800000 */
[----:B------:R-:W-:Y:S02]  /*8480*/  ISETP.NE.AND P1, PT, R14, RZ, PT ;  /* 0x000000ff0e00720c */ /* 0x000fe40003f25270 */
[----:B-12---:R-:W-:-:S04]  /*8490*/  MOV R4, 0x4200 ;  /* 0x0000420000047802 */ /* 0x006fc80000000f00 */
[----:B------:R4:W-:Y:S07]  /*84a0*/  SYNCS.ARRIVE.TRANS64 RZ, [R11+URZ+0x30c30], R4 ;  /* 0x030c30040bff79a7 */ /* 0x0009ee000800003f */
[----:B------:R-:W-:Y:S05]  /*84b0*/  @!P1 BRA `(.L_x_70) ;  /* 0x0000000000049947 */ /* 0x000fea0003800000 */
[----:B------:R-:W-:Y:S01]  /*84c0*/  BPT.TRAP 0x1 ;  /* 0x000000040000795c */ /* 0x000fe20000300000 */
.L_x_70:
[----:B-12-4-:R-:W1:Y:S01]  /*84d0*/  LDC.64 R4, c[0x0][0x728] ;  /* 0x0001ca00ff047b82 */ /* 0x016e620000000a00 */
[----:B------:R-:W-:Y:S01]  /*84e0*/  IMAD.SHL.U32 R15, R15, 0x80, RZ ;  /* 0x000000800f0f7824 */ /* 0x000fe200078e00ff */
[----:B------:R-:W-:Y:S01]  /*84f0*/  R2UR UR10, R11 ;  /* 0x000000000b0a72ca */ /* 0x000fe200000e0000 */
[----:B------:R-:W-:Y:S01]  /*8500*/  UMOV UR8, 0x0 ;  /* 0x0000000000087882 */ /* 0x000fe20000000000 */
[----:B------:R-:W-:Y:S01]  /*8510*/  UMOV UR9, 0x14f00000 ;  /* 0x14f0000000097882 */ /* 0x000fe20000000000 */
[----:B------:R-:W-:Y:S01]  /*8520*/  UMOV UR18, URZ ;  /* 0x0000003f00127c82 */ /* 0x000fe20008000000 */
[C---:B------:R-:W-:Y:S01]  /*8530*/  IADD3 R13, P1, R15.reuse, R6, RZ ;  /* 0x000000060f0d7210 */ /* 0x040fe20007f3e0ff */
[----:B------:R-:W-:Y:S01]  /*8540*/  UMOV UR13, 0x20 ;  /* 0x00000020000d7882 */ /* 0x000fe20000000000 */
[----:B------:R-:W-:-:S07]  /*8550*/  R2UR UR19, R15 ;  /* 0x000000000f1372ca */ /* 0x000fce00000e0000 */
[----:B------:R-:W-:Y:S02]  /*8560*/  UIADD3 UR16, UR10, 0x18000, URZ ;  /* 0x000180000a107890 */ /* 0x000fe4000fffe03f */
[----:B------:R-:W-:Y:S02]  /*8570*/  UIADD3 UR17, UR10, 0x30c30, URZ ;  /* 0x00030c300a117890 */ /* 0x000fe4000fffe03f */
[----:B------:R-:W-:Y:S01]  /*8580*/  UIADD3 UR10, UR10, 0x20400, URZ ;  /* 0x000204000a0a7890 */ /* 0x000fe2000fffe03f */
[----:B-1----:R-:W-:-:S04]  /*8590*/  LEA R4, P2, R13, R4, 0x2 ;  /* 0x000000040d047211 */ /* 0x002fc800078410ff */
[----:B------:R-:W-:Y:S01]  /*85a0*/  UMOV UR11, UR17 ;  /* 0x00000011000b7c82 */ /* 0x000fe20008000000 */
[----:B------:R-:W-:Y:S02]  /*85b0*/  R2UR UR14, R4 ;  /* 0x00000000040e72ca */ /* 0x000fe400000e0000 */
[----:B------:R-:W-:-:S04]  /*85c0*/  LEA.HI.X.SX32 R4, R15, R10, 0x1, P1 ;  /* 0x0000000a0f047211 */ /* 0x000fc800008f0eff */
[----:B------:R-:W-:Y:S02]  /*85d0*/  LEA.HI.X R5, R13, R5, R4, 0x2, P2 ;  /* 0x000000050d057211 */ /* 0x000fe400010f1404 */
[----:B------:R-:W-:Y:S02]  /*85e0*/  IADD3 R4, P1, R8, 0x1f0, RZ ;  /* 0x000001f008047810 */ /* 0x000fe40007f3e0ff */
[----:B------:R-:W-:Y:S02]  /*85f0*/  R2UR UR15, R5 ;  /* 0x00000000050f72ca */ /* 0x000fe400000e0000 */
[----:B------:R-:W-:Y:S02]  /*8600*/  R2UR UR6, R4 ;  /* 0x00000000040672ca */ /* 0x000fe400000e0000 */
[----:B------:R-:W-:-:S04]  /*8610*/  IADD3.X R4, RZ, R0, RZ, P1, !PT ;  /* 0x00000000ff047210 */ /* 0x000fc80000ffe4ff */
[----:B------:R-:W-:-:S13]  /*8620*/  R2UR UR7, R4 ;  /* 0x00000000040772ca */ /* 0x000fda00000e0000 */
[----:B------:R1:W-:Y:S01]  /*8630*/  UTMALDG.4D [UR16], [UR6], desc[UR8] ;  /* 0x00000810060075b4 */ /* 0x0003e20008019000 */
[----:B------:R1:W-:Y:S01]  /*8640*/  UBLKCP.S.G [UR10], [UR14], UR13 ;  /* 0x0000000a0e0073ba */ /* 0x0003e2000800020d */
[----:B------:R-:W2:Y:S02]  /*8650*/  SYNCS.PHASECHK.TRANS64.TRYWAIT P1, [R11+URZ+0x30c28], R12 ;  /* 0x030c280c0b0075a7 */ /* 0x000ea4000802017f */
[----:B-12---:R-:W-:Y:S05]  /*8660*/  @!P1 BRA `(.L_x_71) ;  /* 0x0000000800909947 */ /* 0x006fea0003800000 */
.L_x_91:
[----:B------:R-:W-:Y:S05]  /*8670*/  @P0 BRA `(.L_x_72) ;  /* 0x0000000000140947 */ /* 0x000fea0003800000 */
[----:B------:R-:W-:Y:S01]  /*8680*/  ISETP.NE.AND P0, PT, R14, RZ, PT ;  /* 0x000000ff0e00720c */ /* 0x000fe20003f05270 */
[----:B------:R-:W-:-:S04]  /*8690*/  IMAD.MOV.U32 R4, RZ, RZ, 0x4200 ;  /* 0x00004200ff047424 */ /* 0x000fc800078e00ff */
[----:B------:R2:W-:Y:S08]  /*86a0*/  SYNCS.ARRIVE.TRANS64 RZ, [R11+URZ+0x30c18], R4 ;  /* 0x030c18040bff79a7 */ /* 0x0005f0000800003f */
[----:B------:R-:W-:Y:S05]  /*86b0*/  @!P0 BRA `(.L_x_72) ;  /* 0x0000000000048947 */ /* 0x000fea0003800000 */
[----:B------:R-:W-:Y:S01]  /*86c0*/  BPT.TRAP 0x1 ;  /* 0x000000040000795c */ /* 0x000fe20000300000 */
.L_x_72:
[----:B------:R-:W-:Y:S01]  /*86d0*/  R2UR UR19, R15 ;  /* 0x000000000f1372ca */ /* 0x000fe200000e0000 */
[----:B------:R-:W-:Y:S01]  /*86e0*/  UMOV UR14, 0x0 ;  /* 0x00000000000e7882 */ /* 0x000fe20000000000 */
[----:B------:R-:W-:Y:S01]  /*86f0*/  R2UR UR17, R11 ;  /* 0x000000000b1172ca */ /* 0x000fe200000e0000 */
[----:B------:R-:W-:Y:S01]  /*8700*/  UMOV UR15, 0x14f00000 ;  /* 0x14f00000000f7882 */ /* 0x000fe20000000000 */
[----:B------:R-:W-:Y:S01]  /*8710*/  R2UR UR10, R2 ;  /* 0x00000000020a72ca */ /* 0x000fe200000e0000 */
[----:B------:R-:W-:Y:S01]  /*8720*/  UMOV UR18, URZ ;  /* 0x0000003f00127c82 */ /* 0x000fe20008000000 */
[----:B------:R-:W-:Y:S01]  /*8730*/  R2UR UR11, R3 ;  /* 0x00000000030b72ca */ /* 0x000fe200000e0000 */
[----:B------:R-:W-:Y:S01]  /*8740*/  UMOV UR13, 0x20 ;  /* 0x00000020000d7882 */ /* 0x000fe20000000000 */
[----:B------:R-:W-:-:S05]  /*8750*/  MOV R20, 0x1 ;  /* 0x0000000100147802 */ /* 0x000fca0000000f00 */
[----:B------:R-:W-:Y:S02]  /*8760*/  UIADD3 UR19, UR19, 0x80, URZ ;  /* 0x0000008013137890 */ /* 0x000fe4000fffe03f */
[----:B------:R-:W-:Y:S02]  /*8770*/  UIADD3 UR8, UR17, 0x20200, URZ ;  /* 0x0002020011087890 */ /* 0x000fe4000fffe03f */
[----:B------:R-:W-:Y:S02]  /*8780*/  UIADD3 UR16, UR17, 0x14000, URZ ;  /* 0x0001400011107890 */ /* 0x000fe4000fffe03f */
[----:B------:R-:W-:Y:S01]  /*8790*/  UIADD3 UR17, UR17, 0x30c18, URZ ;  /* 0x00030c1811117890 */ /* 0x000fe2000fffe03f */
[----:B------:R-:W-:Y:S01]  /*87a0*/  IMAD.U32 R5, RZ, RZ, UR19 ;  /* 0x00000013ff057e24 */ /* 0x000fe2000f8e00ff */
[----:B------:R-:W-:-:S05]  /*87b0*/  UIMAD.WIDE UR6, UR19, 0x4, UR4 ;  /* 0x00000004130678a5 */ /* 0x000fca000f8e0204 */
[----:B------:R-:W-:Y:S02]  /*87c0*/  UMOV UR9, UR17 ;  /* 0x0000001100097c82 */ /* 0x000fe40008000000 */
[----:B------:R4:W-:Y:S02]  /*87d0*/  UTMALDG.4D [UR16], [UR10], desc[UR14] ;  /* 0x00000e100a0075b4 */ /* 0x0009e40008019000 */
[----:B------:R4:W-:Y:S02]  /*87e0*/  UBLKCP.S.G [UR8], [UR6], UR13 ;  /* 0x00000008060073ba */ /* 0x0009e4000800020d */
[----:B----4-:R-:W-:Y:S01]  /*87f0*/  NOP ;  /* 0x0000000000007918 */ /* 0x010fe20000000000 */
.L_x_58:
[----:B------:R-:W4:Y:S01]  /*8800*/  S2R R2, SR_TID.X ;  /* 0x0000000000027919 */ /* 0x000f220000002100 */
[----:B------:R-:W-:Y:S02]  /*8810*/  LEA R13, R20, R11, 0x3 ;  /* 0x0000000b140d7211 */ /* 0x000fe400078e18ff */
[----:B----4-:R-:W-:Y:S02]  /*8820*/  LOP3.LUT R3, R2, 0x7f, RZ, 0xc0, !PT ;  /* 0x0000007f02037812 */ /* 0x010fe400078ec0ff */
[----:B------:R-:W-:Y:S02]  /*8830*/  SHF.L.U32 R2, R9, 0x1f, RZ ;  /* 0x0000001f09027819 */ /* 0x000fe400000006ff */
[----:B------:R-:W-:Y:S02]  /*8840*/  ISETP.NE.AND P1, PT, R3, RZ, PT ;  /* 0x000000ff0300720c */ /* 0x000fe40003f25270 */
[----:B------:R-:W4:Y:S02]  /*8850*/  SYNCS.PHASECHK.TRANS64.TRYWAIT P0, [R13+URZ+0x30c40], R2 ;  /* 0x030c40020d0075a7 */ /* 0x000f24000800017f */
[----:B----4-:R-:W-:Y:S09]  /*8860*/  @!P0 BRA `(.L_x_73) ;  /* 0x0000000800248947 */ /* 0x010ff20003800000 */
.L_x_92:
[----:B------:R-:W-:Y:S05]  /*8870*/  @P1 BRA `(.L_x_74) ;  /* 0x0000000000181947 */ /* 0x000fea0003800000 */
[----:B------:R-:W5:Y:S01]  /*8880*/  S2R R3, SR_TID.X ;  /* 0x0000000000037919 */ /* 0x000f620000002100 */
[----:B----4-:R-:W-:-:S04]  /*8890*/  IMAD.MOV.U32 R2, RZ, RZ, 0x4200 ;  /* 0x00004200ff027424 */ /* 0x010fc800078e00ff */
[----:B------:R4:W-:Y:S01]  /*88a0*/  SYNCS.ARRIVE.TRANS64 RZ, [R13+URZ+0x30c30], R2 ;  /* 0x030c30020dff79a7 */ /* 0x0009e2000800003f */
[----:B-----5:R-:W-:-:S13]  /*88b0*/  LOP3.LUT P0, RZ, R3, 0x1f, RZ, 0xc0, !PT ;  /* 0x0000001f03ff7812 */ /* 0x020fda000780c0ff */
[----:B----4-:R-:W-:Y:S05]  /*88c0*/  @!P0 BRA `(.L_x_74) ;  /* 0x0000000000048947 */ /* 0x010fea0003800000 */
[----:B--2---:R-:W-:Y:S01]  /*88d0*/  BPT.TRAP 0x1 ;  /* 0x000000040000795c */ /* 0x004fe20000300000 */
.L_x_74:
[----:B----4-:R-:W4:Y:S01]  /*88e0*/  LDC.64 R2, c[0x0][0x728] ;  /* 0x0001ca00ff027b82 */ /* 0x010f220000000a00 */
[C---:B------:R-:W-:Y:S01]  /*88f0*/  IADD3 R6, P0, R5.reuse, R6, RZ ;  /* 0x0000000605067210 */ /* 0x040fe20007f1e0ff */
[----:B--2---:R-:W-:Y:S01]  /*8900*/  UMOV UR8, 0x0 ;  /* 0x0000000000087882 */ /* 0x004fe20000000000 */
[C---:B-1----:R-:W-:Y:S01]  /*8910*/  LEA R4, R20.reuse, R11, 0xe ;  /* 0x0000000b14047211 */ /* 0x042fe200078e70ff */
[----:B---3--:R-:W-:Y:S01]  /*8920*/  IMAD R11, R20, 0x200, R11 ;  /* 0x00000200140b7824 */ /* 0x008fe200078e020b */
[----:B------:R-:W-:Y:S01]  /*8930*/  LEA.HI.X.SX32 R10, R5, R10, 0x1, P0 ;  /* 0x0000000a050a7211 */ /* 0x000fe200000f0eff */
[----:B------:R-:W-:Y:S01]  /*8940*/  UMOV UR9, 0x14f00000 ;  /* 0x14f0000000097882 */ /* 0x000fe20000000000 */
[----:B------:R-:W-:Y:S01]  /*8950*/  R2UR UR17, R13 ;  /* 0x000000000d1172ca */ /* 0x000fe200000e0000 */
[----:B------:R-:W-:Y:S01]  /*8960*/  UMOV UR18, URZ ;  /* 0x0000003f00127c82 */ /* 0x000fe20008000000 */
[----:B------:R-:W-:Y:S01]  /*8970*/  R2UR UR16, R4 ;  /* 0x00000000041072ca */ /* 0x000fe200000e0000 */
[----:B------:R-:W-:Y:S01]  /*8980*/  UMOV UR13, 0x20 ;  /* 0x00000020000d7882 */ /* 0x000fe20000000000 */
[----:B------:R-:W-:-:S02]  /*8990*/  R2UR UR10, R11 ;  /* 0x000000000b0a72ca */ /* 0x000fc400000e0000 */
[----:B------:R-:W-:-:S07]  /*89a0*/  R2UR UR19, R5 ;  /* 0x00000000051372ca */ /* 0x000fce00000e0000 */
[----:B------:R-:W-:Y:S02]  /*89b0*/  UIADD3 UR17, UR17, 0x30c30, URZ ;  /* 0x00030c3011117890 */ /* 0x000fe4000fffe03f */
[----:B------:R-:W-:Y:S01]  /*89c0*/  UIADD3 UR16, UR16, 0x18000, URZ ;  /* 0x0001800010107890 */ /* 0x000fe2000fffe03f */
[----:B----4-:R-:W-:Y:S01]  /*89d0*/  LEA R2, P0, R6, R2, 0x2 ;  /* 0x0000000206027211 */ /* 0x010fe200078010ff */
[----:B------:R-:W-:-:S03]  /*89e0*/  UIADD3 UR10, UR10, 0x20400, URZ ;  /* 0x000204000a0a7890 */ /* 0x000fc6000fffe03f */
[----:B------:R-:W-:Y:S01]  /*89f0*/  UMOV UR11, UR17 ;  /* 0x00000011000b7c82 */ /* 0x000fe20008000000 */
[----:B------:R-:W-:Y:S02]  /*8a00*/  LEA.HI.X R3, R6, R3, R10, 0x2, P0 ;  /* 0x0000000306037211 */ /* 0x000fe400000f140a */
[----:B------:R-:W-:Y:S02]  /*8a10*/  IADD3 R8, P0, R8, 0x1f0, RZ ;  /* 0x000001f008087810 */ /* 0x000fe40007f1e0ff */
[----:B------:R-:W-:Y:S02]  /*8a20*/  R2UR UR14, R2 ;  /* 0x00000000020e72ca */ /* 0x000fe400000e0000 */
[----:B------:R-:W-:Y:S02]  /*8a30*/  IADD3.X R0, RZ, R0, RZ, P0, !PT ;  /* 0x00000000ff007210 */ /* 0x000fe400007fe4ff */
[----:B------:R-:W-:Y:S02]  /*8a40*/  R2UR UR6, R8 ;  /* 0x00000000080672ca */ /* 0x000fe400000e0000 */
[----:B------:R-:W-:Y:S01]  /*8a50*/  R2UR UR7, R0 ;  /* 0x00000000000772ca */ /* 0x000fe200000e0000 */
[----:B------:R-:W-:Y:S01]  /*8a60*/  VIADD R0, R20, 0x1 ;  /* 0x0000000114007836 */ /* 0x000fe20000000000 */
[----:B------:R-:W-:-:S04]  /*8a70*/  R2UR UR15, R3 ;  /* 0x00000000030f72ca */ /* 0x000fc800000e0000 */
[----:B------:R-:W-:-:S04]  /*8a80*/  ISETP.NE.AND P0, PT, R0, 0x2, PT ;  /* 0x000000020000780c */ /* 0x000fc80003f05270 */
[----:B------:R-:W-:Y:S02]  /*8a90*/  SEL R2, RZ, 0x1, P0 ;  /* 0x00000001ff027807 */ /* 0x000fe40000000000 */
[----:B------:R-:W-:Y:S01]  /*8aa0*/  SEL R0, R0, RZ, P0 ;  /* 0x000000ff00007207 */ /* 0x000fe20000000000 */
[----:B------:R1:W-:Y:S01]  /*8ab0*/  UTMALDG.4D [UR16], [UR6], desc[UR8] ;  /* 0x00000810060075b4 */ /* 0x0003e20008019000 */
[----:B------:R-:W-:Y:S01]  /*8ac0*/  LOP3.LUT R9, R9, R2, RZ, 0x3c, !PT ;  /* 0x0000000209097212 */ /* 0x000fe200078e3cff */
[----:B------:R1:W-:Y:S02]  /*8ad0*/  UBLKCP.S.G [UR10], [UR14], UR13 ;  /* 0x0000000a0e0073ba */ /* 0x0003e4000800020d */
[----:B-1----:R-:W-:-:S04]  /*8ae0*/  NOP ;  /* 0x0000000000007918 */ /* 0x002fc80000000000 */
.L_x_55:
[----:B------:R-:W-:Y:S05]  /*8af0*/  BSYNC B0 ;  /* 0x0000000000007941 */ /* 0x000fea0003800000 */
.L_x_54:
[----:B------:R-:W-:-:S03]  /*8b00*/  UMOV UR6, 0xffffffff ;  /* 0xffffffff00067882 */ /* 0x000fc60000000000 */
[----:B------:R-:W-:Y:S05]  /*8b10*/  BRA.DIV UR6, `(.L_x_75) ;  /* 0x00000006068c7947 */ /* 0x000fea000b800000 */
[----:B------:R-:W-:-:S13]  /*8b20*/  ELECT P0, URZ, PT ;  /* 0x00000000003f782f */ /* 0x000fda0003800000 */
.L_x_95:
[----:B------:R-:W-:Y:S05]  /*8b30*/  @!P0 BRA `(.L_x_7) ;  /* 0x0000000000808947 */ /* 0x000fea0003800000 */
[----:B------:R-:W-:-:S04]  /*8b40*/  LOP3.LUT R16, R16, 0x2, RZ, 0xfc, !PT ;  /* 0x0000000210107812 */ /* 0x000fc800078efcff */
[----:B------:R-:W-:-:S13]  /*8b50*/  ISETP.NE.AND P0, PT, R16, 0x3, PT ;  /* 0x000000031000780c */ /* 0x000fda0003f05270 */
[----:B------:R-:W-:Y:S05]  /*8b60*/  @!P0 BRA `(.L_x_76) ;  /* 0x0000000000048947 */ /* 0x000fea0003800000 */
[----:B------:R-:W-:Y:S01]  /*8b70*/  BPT.TRAP 0x1 ;  /* 0x000000040000795c */ /* 0x000fe20000300000 */
.L_x_76:
[----:B------:R-:W1:Y:S01]  /*8b80*/  S2R R3, SR_CgaCtaId ;  /* 0x0000000000037919 */ /* 0x000e620000008800 */
[----:B------:R-:W-:Y:S02]  /*8b90*/  MOV R2, 0x400 ;  /* 0x0000040000027802 */ /* 0x000fe40000000f00 */
[----:B------:R-:W-:Y:S02]  /*8ba0*/  SHF.L.U32 R5, R9, 0x1f, RZ ;  /* 0x0000001f09057819 */ /* 0x000fe400000006ff */
[----:B-1----:R-:W-:Y:S02]  /*8bb0*/  LEA R7, R3, R2, 0x18 ;  /* 0x0000000203077211 */ /* 0x002fe400078ec0ff */
[----:B------:R-:W-:Y:S02]  /*8bc0*/  IADD3 R2, R0, 0x1, RZ ;  /* 0x0000000100027810 */ /* 0x000fe40007ffe0ff */
[----:B------:R-:W-:Y:S02]  /*8bd0*/  IADD3 R3, R7, 0x30c20, RZ ;  /* 0x00030c2007037810 */ /* 0x000fe40007ffe0ff */
[----:B------:R-:W-:-:S03]  /*8be0*/  ISETP.NE.AND P2, PT, R2, 0x2, PT ;  /* 0x000000020200780c */ /* 0x000fc60003f45270 */
[----:B------:R-:W-:Y:S01]  /*8bf0*/  IMAD R6, R0, 0x8, R3 ;  /* 0x0000000800067824 */ /* 0x000fe200078e0203 */
[----:B------:R-:W-:-:S03]  /*8c00*/  SEL R4, RZ, 0x1, P2 ;  /* 0x00000001ff047807 */ /* 0x000fc60001000000 */
[----:B------:R-:W1:Y:S01]  /*8c10*/  SYNCS.PHASECHK.TRANS64.TRYWAIT P1, [R6+URZ], R5 ;  /* 0x00000005060075a7 */ /* 0x000e62000802017f */
[----:B------:R-:W-:Y:S02]  /*8c20*/  LOP3.LUT R9, R9, R4, RZ, 0x3c, !PT ;  /* 0x0000000409097212 */ /* 0x000fe400078e3cff */
[----:B------:R-:W-:Y:S02]  /*8c30*/  SEL R4, R2, RZ, P2 ;  /* 0x000000ff02047207 */ /* 0x000fe40001000000 */
[----:B------:R-:W-:-:S03]  /*8c40*/  SHF.L.U32 R2, R9, 0x1f, RZ ;  /* 0x0000001f09027819 */ /* 0x000fc600000006ff */
[----:B------:R-:W-:Y:S01]  /*8c50*/  IMAD R3, R4, 0x8, R3 ;  /* 0x0000000804037824 */ /* 0x000fe200078e0203 */
[----:B-1----:R-:W-:Y:S06]  /*8c60*/  @!P1 BRA `(.L_x_77) ;  /* 0x00000004005c9947 */ /* 0x002fec0003800000 */
.L_x_96:
[----:B------:R-:W2:Y:S02]  /*8c70*/  SYNCS.PHASECHK.TRANS64.TRYWAIT P1, [R3+URZ], R2 ;  /* 0x00000002030075a7 */ /* 0x000ea4000802017f */
[----:B--2---:R-:W-:Y:S05]  /*8c80*/  @!P1 BRA `(.L_x_78) ;  /* 0x0000000400689947 */ /* 0x004fea0003800000 */
.L_x_97:
[----:B------:R-:W-:Y:S05]  /*8c90*/  @!P0 BRA `(.L_x_79) ;  /* 0x0000000000048947 */ /* 0x000fea0003800000 */
[----:B------:R-:W-:Y:S01]  /*8ca0*/  BPT.TRAP 0x1 ;  /* 0x000000040000795c */ /* 0x000fe20000300000 */
.L_x_79:
[----:B--2---:R-:W-:-:S05]  /*8cb0*/  IADD3 R3, R7, 0x30c40, RZ ;  /* 0x00030c4007037810 */ /* 0x004fca0007ffe0ff */
[----:B------:R-:W-:-:S04]  /*8cc0*/  IMAD R0, R0, 0x8, R3 ;  /* 0x0000000800007824 */ /* 0x000fc800078e0203 */
[----:B------:R-:W2:Y:S02]  /*8cd0*/  SYNCS.PHASECHK.TRANS64.TRYWAIT P0, [R0+URZ], R5 ;  /* 0x00000005000075a7 */ /* 0x000ea4000800017f */
[----:B--2---:R-:W-:Y:S05]  /*8ce0*/  @!P0 BRA `(.L_x_80) ;  /* 0x0000000400648947 */ /* 0x004fea0003800000 */
.L_x_98:
[----:B------:R-:W-:-:S07]  /*8cf0*/  LEA R3, R4, R3, 0x3 ;  /* 0x0000000304037211 */ /* 0x000fce00078e18ff */
.L_x_81:
[----:B---3--:R3:W4:Y:S02]  /*8d00*/  SYNCS.PHASECHK.TRANS64.TRYWAIT P0, [R3+URZ], R2 ;  /* 0x00000002030075a7 */ /* 0x008724000800017f */
[----:B----4-:R-:W-:Y:S05]  /*8d10*/  @!P0 NANOSLEEP.SYNCS 0x989680 ;  /* 0x009896800000895d */ /* 0x010fea0003900000 */
[----:B------:R-:W4:Y:S02]  /*8d20*/  @!P0 SYNCS.PHASECHK.TRANS64 P0, [R3+URZ], R2 ;  /* 0x00000002030085a7 */ /* 0x000f24000800007f */
[----:B----4-:R-:W-:Y:S05]  /*8d30*/  @!P0 BRA `(.L_x_81) ;  /* 0xfffffffc00f08947 */ /* 0x010fea000383ffff */
.L_x_7:
[----:B------:R-:W-:Y:S05]  /*8d40*/  BSYNC B6 ;  /* 0x0000000000067941 */ /* 0x000fea0003800000 */
.L_x_4:
[----:B------:R-:W-:Y:S05]  /*8d50*/  EXIT ;  /* 0x000000000000794d */ /* 0x000fea0003800000 */
.L_x_12:
[----:B------:R-:W-:Y:S01]  /*8d60*/  IMAD.MOV.U32 R12, RZ, RZ, RZ ;  /* 0x000000ffff0c7224 */ /* 0x000fe200078e00ff */
[----:B------:R-:W-:Y:S01]  /*8d70*/  MOV R11, 0x1f ;  /* 0x0000001f000b7802 */ /* 0x000fe20000000f00 */
[----:B------:R-:W-:-:S07]  /*8d80*/  IMAD.MOV.U32 R15, RZ, RZ, -0x1 ;  /* 0xffffffffff0f7424 */ /* 0x000fce00078e00ff */
[----:B------:R-:W-:Y:S05]  /*8d90*/  WARPSYNC.COLLECTIVE R15, `(.L_x_82) ;  /* 0x000000000f087348 */ /* 0x000fea0003c00000 */
[----:B------:R1:W2:Y:S02]  /*8da0*/  SHFL.IDX P6, R14, R13, R12, R11 ;  /* 0x0000000c0d0e7389 */ /* 0x0002a400000c000b */
[----:B-12---:R-:W-:Y:S01]  /*8db0*/  ENDCOLLECTIVE ;  /* 0x000000000000791b */ /* 0x006fe20003800000 */
.L_x_82:
[----:B------:R-:W-:Y:S05]  /*8dc0*/  BRA `(.L_x_83) ;  /* 0xffffff7c00747947 */ /* 0x000fea000383ffff */
.L_x_14:
[----:B--2---:R2:W3:Y:S02]  /*8dd0*/  SYNCS.PHASECHK.TRANS64.TRYWAIT P0, [R2+URZ+0x30c00], R9 ;  /* 0x030c0009020075a7 */ /* 0x0044e4000800017f */
[----:B---3--:R-:W-:Y:S05]  /*8de0*/  @!P0 NANOSLEEP.SYNCS 0x989680 ;  /* 0x009896800000895d */ /* 0x008fea0003900000 */
[----:B------:R-:W3:Y:S02]  /*8df0*/  @!P0 SYNCS.PHASECHK.TRANS64 P0, [R2+URZ+0x30c00], R9 ;  /* 0x030c0009020085a7 */ /* 0x000ee4000800007f */
[----:B---3--:R-:W-:Y:S05]  /*8e00*/  @!P0 BRA `(.L_x_14) ;  /* 0xfffffffc00f08947 */ /* 0x008fea000383ffff */
[----:B------:R-:W-:Y:S05]  /*8e10*/  BRA `(.L_x_13) ;  /* 0xffffff7c00947947 */ /* 0x000fea000383ffff */
.L_x_19:
[----:B-1----:R1:W3:Y:S02]  /*8e20*/  SYNCS.PHASECHK.TRANS64.TRYWAIT P1, [R3+URZ+0x30c10], R20 ;  /* 0x030c1014030075a7 */ /* 0x0022e4000802017f */
[----:B---3--:R-:W-:Y:S05]  /*8e30*/  @!P1 NANOSLEEP.SYNCS 0x989680 ;  /* 0x009896800000995d */ /* 0x008fea0003900000 */
[----:B------:R-:W3:Y:S02]  /*8e40*/  @!P1 SYNCS.PHASECHK.TRANS64 P1, [R3+URZ+0x30c10], R20 ;  /* 0x030c1014030095a7 */ /* 0x000ee4000802007f */
[----:B---3--:R-:W-:Y:S05]  /*8e50*/  @!P1 BRA `(.L_x_19) ;  /* 0xfffffffc00f09947 */ /* 0x008fea000383ffff */
[----:B------:R-:W-:Y:S05]  /*8e60*/  BRA `(.L_x_18) ;  /* 0xffffff8400d07947 */ /* 0x000fea000383ffff */
.L_x_23:
[----:B------:R1:W1:Y:S02]  /*8e70*/  SYNCS.PHASECHK.TRANS64.TRYWAIT P1, [R3+URZ+0x30c30], R20 ;  /* 0x030c3014030075a7 */ /* 0x000264000802017f */
[----:B-1----:R-:W-:Y:S05]  /*8e80*/  @!P1 NANOSLEEP.SYNCS 0x989680 ;  /* 0x009896800000995d */ /* 0x002fea0003900000 */
[----:B------:R-:W1:Y:S02]  /*8e90*/  @!P1 SYNCS.PHASECHK.TRANS64 P1, [R3+URZ+0x30c30], R20 ;  /* 0x030c3014030095a7 */ /* 0x000e64000802007f */
[----:B-1----:R-:W-:Y:S05]  /*8ea0*/  @!P1 BRA `(.L_x_23) ;  /* 0xfffffffc00f09947 */ /* 0x002fea000383ffff */
[----:B------:R-:W-:Y:S05]  /*8eb0*/  BRA `(.L_x_22) ;  /* 0xffffff8800d47947 */ /* 0x000fea000383ffff */
.L_x_56:
[----:B-1----:R1:W2:Y:S02]  /*8ec0*/  SYNCS.PHASECHK.TRANS64.TRYWAIT P1, [R11+URZ+0x30c20], R0 ;  /* 0x030c20000b0075a7 */ /* 0x0022a4000802017f */
[----:B--2---:R-:W-:Y:S05]  /*8ed0*/  @!P1 NANOSLEEP.SYNCS 0x989680 ;  /* 0x009896800000995d */ /* 0x004fea0003900000 */
[----:B------:R-:W2:Y:S02]  /*8ee0*/  @!P1 SYNCS.PHASECHK.TRANS64 P1, [R11+URZ+0x30c20], R0 ;  /* 0x030c20000b0095a7 */ /* 0x000ea4000802007f */
[----:B--2---:R-:W-:Y:S05]  /*8ef0*/  @!P1 BRA `(.L_x_56) ;  /* 0xfffffffc00f09947 */ /* 0x004fea000383ffff */
[----:B------:R-:W-:Y:S05]  /*8f00*/  BRA `(.L_x_84) ;  /* 0xffffffe800287947 */ /* 0x000fea000383ffff */
.L_x_60:
[----:B-1----:R1:W2:Y:S02]  /*8f10*/  SYNCS.PHASECHK.TRANS64.TRYWAIT P1, [R11+URZ+0x30c40], R21 ;  /* 0x030c40150b0075a7 */ /* 0x0022a4000802017f */
[----:B--2---:R-:W-:Y:S05]  /*8f20*/  @!P1 NANOSLEEP.SYNCS 0x989680 ;  /* 0x009896800000995d */ /* 0x004fea0003900000 */
[----:B------:R-:W2:Y:S02]  /*8f30*/  @!P1 SYNCS.PHASECHK.TRANS64 P1, [R11+URZ+0x30c40], R21 ;  /* 0x030c40150b0095a7 */ /* 0x000ea4000802007f */
[----:B--2---:R-:W-:Y:S05]  /*8f40*/  @!P1 BRA `(.L_x_60) ;  /* 0xfffffffc00f09947 */ /* 0x004fea000383ffff */
[----:B------:R-:W-:Y:S05]  /*8f50*/  BRA `(.L_x_85) ;  /* 0xffffffec00487947 */ /* 0x000fea000383ffff */
.L_x_62:
[----:B--2---:R2:W3:Y:S02]  /*8f60*/  SYNCS.PHASECHK.TRANS64.TRYWAIT P1, [R11+URZ+0x30c28], R21 ;  /* 0x030c28150b0075a7 */ /* 0x0044e4000802017f */
[----:B---3--:R-:W-:Y:S05]  /*8f70*/  @!P1 NANOSLEEP.SYNCS 0x989680 ;  /* 0x009896800000995d */ /* 0x008fea0003900000 */
[----:B------:R-:W3:Y:S02]  /*8f80*/  @!P1 SYNCS.PHASECHK.TRANS64 P1, [R11+URZ+0x30c28], R21 ;  /* 0x030c28150b0095a7 */ /* 0x000ee4000802007f */
[----:B---3--:R-:W-:Y:S05]  /*8f90*/  @!P1 BRA `(.L_x_62) ;  /* 0xfffffffc00f09947 */ /* 0x008fea000383ffff */
[----:B------:R-:W-:Y:S05]  /*8fa0*/  BRA `(.L_x_86) ;  /* 0xffffffec00c07947 */ /* 0x000fea000383ffff */
.L_x_64:
[----:B---3--:R3:W4:Y:S02]  /*8fb0*/  SYNCS.PHASECHK.TRANS64.TRYWAIT P1, [R11+URZ+0x30c48], R21 ;  /* 0x030c48150b0075a7 */ /* 0x008724000802017f */
[----:B----4-:R-:W-:Y:S05]  /*8fc0*/  @!P1 NANOSLEEP.SYNCS 0x989680 ;  /* 0x009896800000995d */ /* 0x010fea0003900000 */
[----:B------:R-:W4:Y:S02]  /*8fd0*/  @!P1 SYNCS.PHASECHK.TRANS64 P1, [R11+URZ+0x30c48], R21 ;  /* 0x030c48150b0095a7 */ /* 0x000f24000802007f */
[----:B----4-:R-:W-:Y:S05]  /*8fe0*/  @!P1 BRA `(.L_x_64) ;  /* 0xfffffffc00f09947 */ /* 0x010fea000383ffff */
[----:B------:R-:W-:Y:S05]  /*8ff0*/  BRA `(.L_x_87) ;  /* 0xfffffff000147947 */ /* 0x000fea000383ffff */
.L_x_66:
[----:B------:R-:W-:-:S07]  /*9000*/  SHF.L.U32 R4, R9, 0x1f, RZ ;  /* 0x0000001f09047819 */ /* 0x000fce00000006ff */
.L_x_88:
[----:B-1----:R1:W2:Y:S02]  /*9010*/  SYNCS.PHASECHK.TRANS64.TRYWAIT P1, [R11+URZ+0x30c20], R4 ;  /* 0x030c20040b0075a7 */ /* 0x0022a4000802017f */
[----:B--2---:R-:W-:Y:S05]  /*9020*/  @!P1 NANOSLEEP.SYNCS 0x989680 ;  /* 0x009896800000995d */ /* 0x004fea0003900000 */
[----:B------:R-:W2:Y:S02]  /*9030*/  @!P1 SYNCS.PHASECHK.TRANS64 P1, [R11+URZ+0x30c20], R4 ;  /* 0x030c20040b0095a7 */ /* 0x000ea4000802007f */
[----:B--2---:R-:W-:Y:S05]  /*9040*/  @!P1 BRA `(.L_x_88) ;  /* 0xfffffffc00f09947 */ /* 0x004fea000383ffff */
[----:B------:R-:W-:Y:S05]  /*9050*/  BRA `(.L_x_89) ;  /* 0xfffffff000807947 */ /* 0x000fea000383ffff */
.L_x_69:
[----:B---3--:R3:W4:Y:S02]  /*9060*/  SYNCS.PHASECHK.TRANS64.TRYWAIT P1, [R11+URZ+0x30c40], R12 ;  /* 0x030c400c0b0075a7 */ /* 0x008724000802017f */
[----:B----4-:R-:W-:Y:S05]  /*9070*/  @!P1 NANOSLEEP.SYNCS 0x989680 ;  /* 0x009896800000995d */ /* 0x010fea0003900000 */
[----:B------:R-:W4:Y:S02]  /*9080*/  @!P1 SYNCS.PHASECHK.TRANS64 P1, [R11+URZ+0x30c40], R12 ;  /* 0x030c400c0b0095a7 */ /* 0x000f24000802007f */
[----:B----4-:R-:W-:Y:S05]  /*9090*/  @!P1 BRA `(.L_x_69) ;  /* 0xfffffffc00f09947 */ /* 0x010fea000383ffff */
[----:B------:R-:W-:Y:S05]  /*90a0*/  BRA `(.L_x_90) ;  /* 0xfffffff000f07947 */ /* 0x000fea000383ffff */
.L_x_71:
[----:B-1----:R1:W2:Y:S02]  /*90b0*/  SYNCS.PHASECHK.TRANS64.TRYWAIT P1, [R11+URZ+0x30c28], R12 ;  /* 0x030c280c0b0075a7 */ /* 0x0022a4000802017f */
[----:B--2---:R-:W-:Y:S05]  /*90c0*/  @!P1 NANOSLEEP.SYNCS 0x989680 ;  /* 0x009896800000995d */ /* 0x004fea0003900000 */
[----:B------:R-:W2:Y:S02]  /*90d0*/  @!P1 SYNCS.PHASECHK.TRANS64 P1, [R11+URZ+0x30c28], R12 ;  /* 0x030c280c0b0095a7 */ /* 0x000ea4000802007f */
[----:B--2---:R-:W-:Y:S05]  /*90e0*/  @!P1 BRA `(.L_x_71) ;  /* 0xfffffffc00f09947 */ /* 0x004fea000383ffff */
[----:B------:R-:W-:Y:S05]  /*90f0*/  BRA `(.L_x_91) ;  /* 0xfffffff4005c7947 */ /* 0x000fea000383ffff */
.L_x_73:
[----:B----4-:R4:W1:Y:S02]  /*9100*/  SYNCS.PHASECHK.TRANS64.TRYWAIT P0, [R13+URZ+0x30c40], R2 ;  /* 0x030c40020d0075a7 */ /* 0x010864000800017f */
[----:B-1----:R-:W-:Y:S05]  /*9110*/  @!P0 NANOSLEEP.SYNCS 0x989680 ;  /* 0x009896800000895d */ /* 0x002fea0003900000 */
[----:B------:R-:W1:Y:S02]  /*9120*/  @!P0 SYNCS.PHASECHK.TRANS64 P0, [R13+URZ+0x30c40], R2 ;  /* 0x030c40020d0085a7 */ /* 0x000e64000800007f */
[----:B-1----:R-:W-:Y:S05]  /*9130*/  @!P0 BRA `(.L_x_73) ;  /* 0xfffffffc00f08947 */ /* 0x002fea000383ffff */
[----:B------:R-:W-:Y:S05]  /*9140*/  BRA `(.L_x_92) ;  /* 0xfffffff400c87947 */ /* 0x000fea000383ffff */
.L_x_75:
[----:B------:R-:W-:Y:S01]  /*9150*/  BSSY B0, `(.L_x_93) ;  /* 0x0000006000007945 */ /* 0x000fe20003800000 */
[----:B------:R-:W-:-:S07]  /*9160*/  MOV R15, 0xffffffff ;  /* 0xffffffff000f7802 */ /* 0x000fce0000000f00 */
[----:B------:R-:W-:Y:S05]  /*9170*/  WARPSYNC.COLLECTIVE R15, `(.L_x_94) ;  /* 0x000000000f0c7348 */ /* 0x000fea0003c00000 */
[----:B------:R-:W-:Y:S02]  /*9180*/  ELECT P6, UR62, PT ;  /* 0x00000000003e782f */ /* 0x000fe400038c0000 */
[----:B------:R-:W-:Y:S01]  /*9190*/  MOV R14, UR62 ;  /* 0x0000003e000e7c02 */ /* 0x000fe20008000f00 */
[----:B------:R-:W-:Y:S10]  /*91a0*/  ENDCOLLECTIVE ;  /* 0x000000000000791b */ /* 0x000ff40003800000 */
.L_x_94:
[----:B------:R-:W-:Y:S05]  /*91b0*/  BSYNC B0 ;  /* 0x0000000000007941 */ /* 0x000fea0003800000 */
.L_x_93:
[----:B------:R-:W-:Y:S01]  /*91c0*/  PLOP3.LUT P0, PT, P6, PT, PT, 0x80, 0x0 ;  /* 0x000000000000781c */ /* 0x000fe2000370f070 */
[----:B------:R-:W-:-:S12]  /*91d0*/  BRA `(.L_x_95) ;  /* 0xfffffff800547947 */ /* 0x000fd8000383ffff */
.L_x_77:
[----:B-1----:R1:W2:Y:S02]  /*91e0*/  SYNCS.PHASECHK.TRANS64.TRYWAIT P1, [R6+URZ], R5 ;  /* 0x00000005060075a7 */ /* 0x0022a4000802017f */
[----:B--2---:R-:W-:Y:S05]  /*91f0*/  @!P1 NANOSLEEP.SYNCS 0x989680 ;  /* 0x009896800000995d */ /* 0x004fea0003900000 */
[----:B------:R-:W2:Y:S02]  /*9200*/  @!P1 SYNCS.PHASECHK.TRANS64 P1, [R6+URZ], R5 ;  /* 0x00000005060095a7 */ /* 0x000ea4000802007f */
[----:B--2---:R-:W-:Y:S05]  /*9210*/  @!P1 BRA `(.L_x_77) ;  /* 0xfffffffc00f09947 */ /* 0x004fea000383ffff */
[----:B------:R-:W-:Y:S05]  /*9220*/  BRA `(.L_x_96) ;  /* 0xfffffff800907947 */ /* 0x000fea000383ffff */
.L_x_78:
[----:B--2---:R2:W3:Y:S02]  /*9230*/  SYNCS.PHASECHK.TRANS64.TRYWAIT P1, [R3+URZ], R2 ;  /* 0x00000002030075a7 */ /* 0x0044e4000802017f */
[----:B---3--:R-:W-:Y:S05]  /*9240*/  @!P1 NANOSLEEP.SYNCS 0x989680 ;  /* 0x009896800000995d */ /* 0x008fea0003900000 */
[----:B------:R-:W3:Y:S02]  /*9250*/  @!P1 SYNCS.PHASECHK.TRANS64 P1, [R3+URZ], R2 ;  /* 0x00000002030095a7 */ /* 0x000ee4000802007f */
[----:B---3--:R-:W-:Y:S05]  /*9260*/  @!P1 BRA `(.L_x_78) ;  /* 0xfffffffc00f09947 */ /* 0x008fea000383ffff */
[----:B------:R-:W-:Y:S05]  /*9270*/  BRA `(.L_x_97) ;  /* 0xfffffff800847947 */ /* 0x000fea000383ffff */
.L_x_80:
[----:B--2---:R2:W3:Y:S02]  /*9280*/  SYNCS.PHASECHK.TRANS64.TRYWAIT P0, [R0+URZ], R5 ;  /* 0x00000005000075a7 */ /* 0x0044e4000800017f */
[----:B---3--:R-:W-:Y:S05]  /*9290*/  @!P0 NANOSLEEP.SYNCS 0x989680 ;  /* 0x009896800000895d */ /* 0x008fea0003900000 */
[----:B------:R-:W3:Y:S02]  /*92a0*/  @!P0 SYNCS.PHASECHK.TRANS64 P0, [R0+URZ], R5 ;  /* 0x00000005000085a7 */ /* 0x000ee4000800007f */
[----:B---3--:R-:W-:Y:S05]  /*92b0*/  @!P0 BRA `(.L_x_80) ;  /* 0xfffffffc00f08947 */ /* 0x008fea000383ffff */
[----:B------:R-:W-:Y:S05]  /*92c0*/  BRA `(.L_x_98) ;  /* 0xfffffff800887947 */ /* 0x000fea000383ffff */
.L_x_99:
[----:B------:R-:W-:-:S00]  /*92d0*/  BRA `(.L_x_99) ;  /* 0xfffffffc00fc7947 */ /* 0x000fc0000383ffff */
[----:B------:R-:W-:-:S00]  /*92e0*/  NOP ;  /* 0x0000000000007918 */ /* 0x000fc00000000000 */
        /* <DEDUP_REMOVED lines=9> */
.L_x_7374:


//--------------------- .text._ZN7cutlass13device_kernelIN5flash11enable_sm90INS1_16FlashAttnBwdSm90INS1_25CollectiveMainloopBwdSm90ILi2ELi2ELi2EN4cute5tupleIJNS5_1CILi1EEES8_S8_EEENS6_IJNS7_ILi128EEESA_NS7_ILi64EEEEEENS_10bfloat16_tEfNS_4arch4Sm90ELb0ELb0ELb1ELb0ELb1ELb1ELb0ELb0ELi2ELi1ELi2ELi2ELb0EEENS1_21CollectiveEpilogueBwdISC_SD_SF_Li256ELb0ELb0ELi1EEENS1_19SingleTileSchedulerILb0ELb0ELb0ELi128EEEEEEEEEvNT_6ParamsE --------------------------
	.section	.text._ZN7cutlass13device_kernelIN5flash11enable_sm90INS1_16FlashAttnBwdSm90INS1_25CollectiveMainloopBwdSm90ILi2ELi2ELi2EN4cute5tupleIJNS5_1CILi1EEES8_S8_EEENS6_IJNS7_ILi128EEESA_NS7_ILi64EEEEEENS_10bfloat16_tEfNS_4arch4Sm90ELb0ELb0ELb1ELb0ELb1ELb1ELb0ELb0ELi2ELi1ELi2ELi2ELb0EEENS1_21CollectiveEpilogueBwdISC_SD_SF_Li256ELb0ELb0ELi1EEENS1_19SingleTileSchedulerILb0ELb0ELb0ELi128EEEEEEEEEvNT_6ParamsE,"ax",@progbits
	.align	128
.text._ZN7cutlass13device_kernelIN5flash11enable_sm90INS1_16FlashAttnBwdSm90INS1_25CollectiveMainloopBwdSm90ILi2ELi2ELi2EN4cute5tupleIJNS5_1CILi1EEES8_S8_EEENS6_IJNS7_ILi128EEESA_NS7_ILi64EEEEEENS_10bfloat16_tEfNS_4arch4Sm90ELb0ELb0ELb1ELb0ELb1ELb1ELb0ELb0ELi2ELi1ELi2ELi2ELb0EEENS1_21CollectiveEpilogueBwdISC_SD_SF_Li256ELb0ELb0ELi1EEENS1_19SingleTileSchedulerILb0ELb0ELb0ELi128EEEEEEEEEvNT_6ParamsE:
        .type           _ZN7cutlass13device_kernelIN5flash11enable_sm90INS1_16FlashAttnBwdSm90INS1_25CollectiveMainloopBwdSm90ILi2ELi2ELi2EN4cute5tupleIJNS5_1CILi1EEES8_S8_EEENS6_IJNS7_ILi128EEESA_NS7_ILi64EEEEEENS_10bfloat16_tEfNS_4arch4Sm90ELb0ELb0ELb1ELb0ELb1ELb1ELb0ELb0ELi2ELi1ELi2ELi2ELb0EEENS1_21CollectiveEpilogueBwdISC_SD_SF_Li256ELb0ELb0ELi1EEENS1_19SingleTileSchedulerILb0ELb0ELb0ELi128EEEEEEEEEvNT_6ParamsE,@function
        .size           _ZN7cutlass13device_kernelIN5flash11enable_sm90INS1_16FlashAttnBwdSm90INS1_25CollectiveMainloopBwdSm90ILi2ELi2ELi2EN4cute5tupleIJNS5_1CILi1EEES8_S8_EEENS6_IJNS7_ILi128EEESA_NS7_ILi64EEEEEENS_10bfloat16_tEfNS_4arch4Sm90ELb0ELb0ELb1ELb0ELb1ELb1ELb0ELb0ELi2ELi1ELi2ELi2ELb0EEENS1_21CollectiveEpilogueBwdISC_SD_SF_Li256ELb0ELb0ELi1EEENS1_19SingleTileSchedulerILb0ELb0ELb0ELi128EEEEEEEEEvNT_6ParamsE,(.L_x_7375 - _ZN7cutlass13device_kernelIN5flash11enable_sm90INS1_16FlashAttnBwdSm90INS1_25CollectiveMainloopBwdSm90ILi2ELi2ELi2EN4cute5tupleIJNS5_1CILi1EEES8_S8_EEENS6_IJNS7_ILi128EEESA_NS7_ILi64EEEEEENS_10bfloat16_tEfNS_4arch4Sm90ELb0ELb0ELb1ELb0ELb1ELb1ELb0ELb0ELi2ELi1ELi2ELi2ELb0EEENS1_21CollectiveEpilogueBwdISC_SD_SF_Li256ELb0ELb0ELi1EEENS1_19SingleTileSchedulerILb0ELb0ELb0ELi128EEEEEEEEEvNT_6ParamsE)
        .other          _ZN7cutlass13device_kernelIN5flash11enable_sm90INS1_16FlashAttnBwdSm90INS1_25CollectiveMainloopBwdSm90ILi2ELi2ELi2EN4cute5tupleIJNS5_1CILi1EEES8_S8_EEENS6_IJNS7_ILi128EEESA_NS7_ILi64EEEEEENS_10bfloat16_tEfNS_4arch4Sm90ELb0ELb0ELb1ELb0ELb1ELb1ELb0ELb0ELi2ELi1ELi2ELi2ELb0EEENS1_21CollectiveEpilogueBwdISC_SD_SF_Li256ELb0ELb0ELi1EEENS1_19SingleTileSchedulerILb0ELb0ELb0ELi128EEEEEEEEEvNT_6ParamsE,@"STO_CUDA_ENTRY STV_DEFAULT"
_ZN7cutlass13device_kernelIN5flash11enable_sm90INS1_16FlashAttnBwdSm90INS1_25CollectiveMainloopBwdSm90ILi2ELi2ELi2EN4cute5tupleIJNS5_1CILi1EEES8_S8_EEENS6_IJNS7_ILi128EEESA_NS7_ILi64EEEEEENS_10bfloat16_tEfNS_4arch4Sm90ELb0ELb0ELb1ELb0ELb1ELb1ELb0ELb0ELi2ELi1ELi2ELi2ELb0EEENS1_21CollectiveEpilogueBwdISC_SD_SF_Li256ELb0ELb0ELi1EEENS1_19SingleTileSchedulerILb0ELb0ELb0ELi128EEEEEEEEEvNT_6ParamsE:
        /* <DEDUP_REMOVED lines=29> */
.L_x_101:
[----:B------:R-:W-:Y:S05]  /*01d0*/  BSYNC B0 ;  /* 0x0000000000007941 */ /* 0x000fea0003800000 */
.L_x_100:
        /* <DEDUP_REMOVED lines=34> */
.L_x_102:
        /* <DEDUP_REMOVED lines=22> */
.L_x_103:
[----:B---3--:R-:W-:Y:S01]  /*0560*/  ISETP.NE.AND P0, PT, R2, RZ, PT ;  /* 0x000000ff0200720c */ /* 0x008fe20003f05270 */
[----:B------:R-:W-:Y:S01]  /*0570*/  IMAD.MOV.U32 R16, RZ, RZ, 0x1 ;  /* 0x00000001ff107424 */ /* 0x000fe200078e00ff */
[----:B------:R-:W-:Y:S01]  /*0580*/  NOP ;  /* 0x0000000000007918 */ /* 0x000fe20000000000 */
[----:B------:R-:W-:Y:S03]  /*0590*/  BSSY B6, `(.L_x_104) ;  /* 0x00008fc000067945 */ /* 0x000fe60003800000 */
[----:B------:R-:W-:Y:S01]  /*05a0*/  SEL R16, R16, 0x2, !P0 ;  /* 0x0000000210107807 */ /* 0x000fe20004000000 */
[----:B-12-4-:R-:W-:Y:S06]  /*05b0*/  BAR.SYNC.DEFER_BLOCKING 0x0 ;  /* 0x0000000000007b1d */ /* 0x016fec0000010000 */
[----:B------:R-:W-:Y:S05]  /*05c0*/  @!P0 BRA `(.L_x_105) ;  /* 0x0000006000cc8947 */ /* 0x000fea0003800000 */
.L_x_106:
        /* <DEDUP_REMOVED lines=35> */
.L_x_109:
        /* <DEDUP_REMOVED lines=15> */
.L_x_108:
        /* <DEDUP_REMOVED lines=22> */
.L_x_111:
        /* <DEDUP_REMOVED lines=15> */
.L_x_110:
[----:B------:R-:W-:Y:S01]  /*0b40*/  SHF.R.S32.HI R3, RZ, 0x1f, R18 ;  /* 0x0000001fff037819 */ /* 0x000fe20000011412 */
[----:B------:R-:W-:-:S03]  /*0b50*/  UMOV UR4, 0xffffffff ;  /* 0xffffffff00047882 */ /* 0x000fc60000000000 */
[----:B------:R-:W-:-:S04]  /*0b60*/  LEA.HI R0, R3, R18, RZ, 0x7 ;  /* 0x0000001203007211 */ /* 0x000fc800078f38ff */
[----:B------:R-:W-:Y:S01]  /*0b70*/  SHF.R.S32.HI R13, RZ, 0x7, R0 ;  /* 0x00000007ff0d7819 */ /* 0x000fe20000011400 */
[----:B------:R-:W-:Y:S06]  /*0b80*/  BRA.DIV UR4, `(.L_x_112) ;  /* 0x0000008a04787947 */ /* 0x000fec000b800000 */
[----:B------:R1:W2:Y:S02]  /*0b90*/  SHFL.IDX PT, R14, R13, RZ, 0x1f ;  /* 0x00001fff0d0e7589 */ /* 0x0002a400000e0000 */
.L_x_199:
[----:B------:R-:W-:Y:S02]  /*0ba0*/  SHF.L.U32 R7, RZ, 0x1f, RZ ;  /* 0x0000001fff077819 */ /* 0x000fe400000006ff */
[----:B------:R-:W-:Y:S02]  /*0bb0*/  LEA.HI R5, R3, R18, RZ, 0x4 ;  /* 0x0000001203057211 */ /* 0x000fe400078f20ff */
[----:B------:R-:W3:Y:S01]  /*0bc0*/  SYNCS.PHASECHK.TRANS64.TRYWAIT P0, [R2+URZ+0x30c00], R7 ;  /* 0x030c0007020075a7 */ /* 0x000ee2000800017f */
[----:B--2---:R-:W-:Y:S02]  /*0bd0*/  LEA.HI R4, R14, R14, RZ, 0x1 ;  /* 0x0000000e0e047211 */ /* 0x004fe400078f08ff */
[----:B------:R-:W-:Y:S02]  /*0be0*/  SHF.R.S32.HI R6, RZ, 0x4, R5 ;  /* 0x00000004ff067819 */ /* 0x000fe40000011405 */
[----:B------:R-:W-:Y:S02]  /*0bf0*/  LOP3.LUT R11, R4, 0xffffe, RZ, 0xc0, !PT ;  /* 0x000ffffe040b7812 */ /* 0x000fe400078ec0ff */
[----:B------:R-:W-:-:S02]  /*0c00*/  LEA.HI R5, R5, R6, RZ, 0x1 ;  /* 0x0000000605057211 */ /* 0x000fc400078f08ff */
[----:B------:R-:W-:Y:S02]  /*0c10*/  IADD3 R11, R14, -R11, RZ ;  /* 0x8000000b0e0b7210 */ /* 0x000fe40007ffe0ff */
[----:B------:R-:W-:-:S05]  /*0c20*/  LOP3.LUT R5, R5, 0xfffffffe, RZ, 0xc0, !PT ;  /* 0xfffffffe05057812 */ /* 0x000fca00078ec0ff */
[----:B------:R-:W-:Y:S01]  /*0c30*/  IMAD.IADD R6, R6, 0x1, -R5 ;  /* 0x0000000106067824 */ /* 0x000fe200078e0a05 */
[----:B---3--:R-:W-:Y:S06]  /*0c40*/  @P0 BRA `(.L_x_113) ;  /* 0x0000000000080947 */ /* 0x008fec0003800000 */
[----:B------:R-:W2:Y:S02]  /*0c50*/  SYNCS.PHASECHK.TRANS64.TRYWAIT P0, [R2+URZ+0x30c00], R7 ;  /* 0x030c0007020075a7 */ /* 0x000ea4000800017f */
[----:B--2---:R-:W-:Y:S05]  /*0c60*/  @!P0 BRA `(.L_x_114) ;  /* 0x00000088005c8947 */ /* 0x004fea0003800000 */
.L_x_113:
        /* <DEDUP_REMOVED lines=37> */
[----:B--2---:R-:W-:Y:S01]  /*0ec0*/  IMAD.SHL.U32 R7, R18, 0x40, RZ ;  /* 0x0000004012077824 */ /* 0x004fe200078e00ff */
[----:B------:R-:W-:Y:S01]  /*0ed0*/  SHF.L.U32 R8, R5, 0x4, RZ ;  /* 0x0000000405087819 */ /* 0x000fe200000006ff */
[----:B------:R-:W-:Y:S01]  /*0ee0*/  VIADD R12, R12, 0x7f ;  /* 0x0000007f0c0c7836 */ /* 0x000fe20000000000 */
[-C--:B------:R-:W-:Y:S01]  /*0ef0*/  LEA.HI R9, R3, R18.reuse, RZ, 0x3 ;  /* 0x0000001203097211 */ /* 0x080fe200078f18ff */
[----:B------:R-:W2:Y:S01]  /*0f00*/  S2R R19, SR_CTAID.X ;  /* 0x0000000000137919 */ /* 0x000ea20000002500 */
[----:B------:R-:W-:Y:S01]  /*0f10*/  LOP3.LUT R7, R7, 0x1c0, RZ, 0xc0, !PT ;  /* 0x000001c007077812 */ /* 0x000fe200078ec0ff */
[----:B------:R-:W2:Y:S01]  /*0f20*/  LDC R24, c[0x0][0x290] ;  /* 0x0000a400ff187b82 */ /* 0x000ea20000000800 */
[----:B------:R-:W-:Y:S02]  /*0f30*/  LOP3.LUT R5, R0, 0xffffff80, RZ, 0xc0, !PT ;  /* 0xffffff8000057812 */ /* 0x000fe400078ec0ff */
[----:B------:R-:W-:Y:S02]  /*0f40*/  LOP3.LUT R10, R7, 0x30, R8, 0xf8, !PT ;  /* 0x00000030070a7812 */ /* 0x000fe400078ef808 */
[----:B------:R-:W-:Y:S01]  /*0f50*/  LEA.HI R8, R3, R18, RZ, 0x2 ;  /* 0x0000001203087211 */ /* 0x000fe200078f10ff */
[----:B------:R-:W-:Y:S01]  /*0f60*/  IMAD.IADD R0, R18, 0x1, -R5 ;  /* 0x0000000112007824 */ /* 0x000fe200078e0a05 */
[----:B------:R-:W-:-:S02]  /*0f70*/  LOP3.LUT R3, R4, 0xffffffe0, RZ, 0xc0, !PT ;  /* 0xffffffe004037812 */ /* 0x000fc400078ec0ff */
[----:B------:R-:W-:Y:S01]  /*0f80*/  LOP3.LUT R9, R10, 0x8, R9, 0xf8, !PT ;  /* 0x000000080a097812 */ /* 0x000fe200078ef809 */
[C---:B------:R-:W-:Y:S01]  /*0f90*/  IMAD R23, R13.reuse, 0x400, R0 ;  /* 0x000004000d177824 */ /* 0x040fe200078e0200 */
[----:B------:R-:W-:Y:S02]  /*0fa0*/  SHF.R.U32.HI R4, RZ, 0x3, R7 ;  /* 0x00000003ff047819 */ /* 0x000fe40000011607 */
[----:B------:R-:W-:Y:S02]  /*0fb0*/  IADD3 R3, R18, -R3, RZ ;  /* 0x8000000312037210 */ /* 0x000fe40007ffe0ff */
[----:B------:R-:W-:Y:S01]  /*0fc0*/  LOP3.LUT R5, R8, 0xfffffffc, RZ, 0xc0, !PT ;  /* 0xfffffffc08057812 */ /* 0x000fe200078ec0ff */
[----:B------:R-:W-:Y:S01]  /*0fd0*/  IMAD R8, R13, 0x10, R6 ;  /* 0x000000100d087824 */ /* 0x000fe200078e0206 */
[----:B------:R-:W-:Y:S02]  /*0fe0*/  LOP3.LUT R9, R9, R4, RZ, 0x3c, !PT ;  /* 0x0000000409097212 */ /* 0x000fe400078e3cff */
[----:B------:R-:W-:Y:S01]  /*0ff0*/  SHF.R.S32.HI R4, RZ, 0x1f, R3 ;  /* 0x0000001fff047819 */ /* 0x000fe20000011403 */
[----:B------:R-:W-:Y:S01]  /*1000*/  IMAD.IADD R10, R18, 0x1, -R5 ;  /* 0x00000001120a7824 */ /* 0x000fe200078e0a05 */
[----:B------:R-:W-:-:S02]  /*1010*/  LEA.HI R6, R13, R13, RZ, 0x1 ;  /* 0x0000000d0d067211 */ /* 0x000fc400078f08ff */
[CC--:B------:R-:W-:Y:S02]  /*1020*/  LEA.HI R5, R4.reuse, R3.reuse, RZ, 0x3 ;  /* 0x0000000304057211 */ /* 0x0c0fe400078f18ff */
[----:B------:R-:W-:Y:S02]  /*1030*/  LEA.HI R7, R4, R3, RZ, 0x2 ;  /* 0x0000000304077211 */ /* 0x000fe400078f10ff */
[----:B------:R-:W-:Y:S02]  /*1040*/  LEA R8, R8, R9, 0x9 ;  /* 0x0000000908087211 */ /* 0x000fe400078e48ff */
[----:B------:R-:W-:Y:S01]  /*1050*/  LOP3.LUT R4, R6, 0xfffffffe, RZ, 0xc0, !PT ;  /* 0xfffffffe06047812 */ /* 0x000fe200078ec0ff */
[----:B--2---:R-:W-:Y:S01]  /*1060*/  IMAD R19, R19, -0x80, R24 ;  /* 0xffffff8013137824 */ /* 0x004fe200078e0218 */
[----:B------:R-:W-:Y:S01]  /*1070*/  SHF.R.S32.HI R3, RZ, 0x1f, R0 ;  /* 0x0000001fff037819 */ /* 0x000fe20000011400 */
[----:B------:R2:W-:Y:S01]  /*1080*/  STL [R1+0x4], R8 ;  /* 0x0000040801007387 */ /* 0x0005e20000100800 */
[----:B------:R-:W-:Y:S01]  /*1090*/  SHF.R.S32.HI R6, RZ, 0x3, R5 ;  /* 0x00000003ff067819 */ /* 0x000fe20000011405 */
[----:B------:R-:W-:Y:S01]  /*10a0*/  IMAD.IADD R20, R13, 0x1, -R4 ;  /* 0x000000010d147824 */ /* 0x000fe200078e0a04 */
[----:B------:R-:W-:-:S02]  /*10b0*/  LEA.HI R4, R3, R0, RZ, 0x2 ;  /* 0x0000000003047211 */ /* 0x000fc400078f10ff */
[----:B------:R-:W-:Y:S02]  /*10c0*/  SHF.R.S32.HI R15, RZ, 0x1f, R12 ;  /* 0x0000001fff0f7819 */ /* 0x000fe4000001140c */
[----:B------:R-:W-:Y:S02]  /*10d0*/  SHF.R.S32.HI R5, RZ, 0x1f, R5 ;  /* 0x0000001fff057819 */ /* 0x000fe40000011405 */
[----:B------:R-:W-:Y:S02]  /*10e0*/  LOP3.LUT R9, R4, 0x7ffffffc, RZ, 0xc0, !PT ;  /* 0x7ffffffc04097812 */ /* 0x000fe400078ec0ff */
[----:B--2---:R-:W-:Y:S02]  /*10f0*/  SHF.R.S32.HI R8, RZ, 0x2, R7 ;  /* 0x00000002ff087819 */ /* 0x004fe40000011407 */
[----:B------:R-:W-:Y:S02]  /*1100*/  LEA.HI R22, R15, R12, RZ, 0x7 ;  /* 0x0000000c0f167211 */ /* 0x000fe400078f38ff */
[----:B------:R-:W-:Y:S01]  /*1110*/  LEA.HI R7, R7, R8, RZ, 0x1 ;  /* 0x0000000807077211 */ /* 0x000fe200078f08ff */
[----:B------:R-:W-:Y:S01]  /*1120*/  VIADD R14, R8, 0x18 ;  /* 0x00000018080e7836 */ /* 0x000fe20000000000 */
[----:B------:R-:W-:-:S02]  /*1130*/  LEA.HI R5, R5, R6, RZ, 0x4 ;  /* 0x0000000605057211 */ /* 0x000fc400078f20ff */
[----:B------:R-:W-:Y:S02]  /*1140*/  LOP3.LUT R7, R7, 0xfffffffe, RZ, 0xc0, !PT ;  /* 0xfffffffe07077812 */ /* 0x000fe400078ec0ff */
[----:B-1----:R-:W-:Y:S02]  /*1150*/  LEA.HI R13, R3, R0, RZ, 0x5 ;  /* 0x00000000030d7211 */ /* 0x002fe400078f28ff */
[----:B------:R-:W-:Y:S01]  /*1160*/  IADD3 R9, R0, -R9, RZ ;  /* 0x8000000900097210 */ /* 0x000fe20007ffe0ff */
[C---:B------:R-:W-:Y:S01]  /*1170*/  VIADD R0, R8.reuse, 0x8 ;  /* 0x0000000808007836 */ /* 0x040fe20000000000 */
[C---:B------:R-:W-:Y:S01]  /*1180*/  IADD3 R12, R8.reuse, 0x10, RZ ;  /* 0x00000010080c7810 */ /* 0x040fe20007ffe0ff */
[----:B------:R-:W-:Y:S01]  /*1190*/  IMAD.IADD R7, R8, 0x1, -R7 ;  /* 0x0000000108077824 */ /* 0x000fe200078e0a07 */
[----:B------:R-:W-:Y:S02]  /*11a0*/  LOP3.LUT R5, R5, 0x1ffffff0, RZ, 0xc0, !PT ;  /* 0x1ffffff005057812 */ /* 0x000fe400078ec0ff */
[----:B------:R-:W-:-:S02]  /*11b0*/  LEA.HI R8, R12, R12, RZ, 0x1 ;  /* 0x0000000c0c087211 */ /* 0x000fc400078f08ff */
[----:B------:R-:W-:Y:S01]  /*11c0*/  LEA.HI R17, R14, R14, RZ, 0x1 ;  /* 0x0000000e0e117211 */ /* 0x000fe200078f08ff */
[----:B------:R-:W-:Y:S01]  /*11d0*/  IMAD.IADD R6, R6, 0x1, -R5 ;  /* 0x0000000106067824 */ /* 0x000fe200078e0a05 */
[----:B------:R-:W-:Y:S02]  /*11e0*/  LEA.HI R3, R0, R0, RZ, 0x1 ;  /* 0x0000000000037211 */ /* 0x000fe400078f08ff */
[----:B------:R-:W-:Y:S02]  /*11f0*/  SHF.R.S32.HI R18, RZ, 0x5, R13 ;  /* 0x00000005ff127819 */ /* 0x000fe4000001140d */
[----:B------:R-:W-:Y:S02]  /*1200*/  LOP3.LUT R13, R8, 0xfffffffe, RZ, 0xc0, !PT ;  /* 0xfffffffe080d7812 */ /* 0x000fe400078ec0ff */
[----:B------:R-:W-:Y:S01]  /*1210*/  LOP3.LUT R15, R17, 0xfffffffe, RZ, 0xc0, !PT ;  /* 0xfffffffe110f7812 */ /* 0x000fe200078ec0ff */
[----:B------:R-:W-:Y:S01]  /*1220*/  IMAD R21, R18, -0x10, R19 ;  /* 0xfffffff012157824 */ /* 0x000fe200078e0213 */
[----:B------:R-:W-:Y:S01]  /*1230*/  LOP3.LUT R5, R3, 0xfffffffe, RZ, 0xc0, !PT ;  /* 0xfffffffe03057812 */ /* 0x000fe200078ec0ff */
[----:B------:R-:W-:Y:S01]  /*1240*/  IMAD.IADD R13, R12, 0x1, -R13 ;  /* 0x000000010c0d7824 */ /* 0x000fe200078e0a0d */
[----:B------:R-:W-:Y:S01]  /*1250*/  SHF.R.S32.HI R12, RZ, 0x1, R8 ;  /* 0x00000001ff0c7819 */ /* 0x000fe20000011408 */
[----:B------:R-:W-:Y:S01]  /*1260*/  IMAD.IADD R14, R14, 0x1, -R15 ;  /* 0x000000010e0e7824 */ /* 0x000fe200078e0a0f */
[----:B------:R-:W-:-:S02]  /*1270*/  IADD3 R5, R0, -R5, RZ ;  /* 0x8000000500057210 */ /* 0x000fc40007ffe0ff */
[--C-:B------:R-:W-:Y:S02]  /*1280*/  SHF.R.S32.HI R0, RZ, 0x1, R3.reuse ;  /* 0x00000001ff007819 */ /* 0x100fe40000011403 */
[----:B------:R-:W-:Y:S02]  /*1290*/  SHF.R.S32.HI R15, RZ, 0x1f, R8 ;  /* 0x0000001fff0f7819 */ /* 0x000fe40000011408 */
[----:B------:R-:W-:Y:S02]  /*12a0*/  SHF.R.S32.HI R3, RZ, 0x1f, R3 ;  /* 0x0000001fff037819 */ /* 0x000fe40000011403 */
[--C-:B------:R-:W-:Y:S02]  /*12b0*/  SHF.R.S32.HI R8, RZ, 0x1, R17.reuse ;  /* 0x00000001ff087819 */ /* 0x100fe40000011411 */
[----:B------:R-:W-:Y:S02]  /*12c0*/  SHF.R.S32.HI R17, RZ, 0x1f, R17 ;  /* 0x0000001fff117819 */ /* 0x000fe40000011411 */
[----:B------:R-:W-:-:S02]  /*12d0*/  LEA.HI R3, R3, R0, RZ, 0x4 ;  /* 0x0000000003037211 */ /* 0x000fc400078f20ff */
[----:B------:R-:W-:Y:S02]  /*12e0*/  LEA.HI R15, R15, R12, RZ, 0x4 ;  /* 0x0000000c0f0f7211 */ /* 0x000fe400078f20ff */
[----:B------:R-:W-:Y:S02]  /*12f0*/  LEA.HI R17, R17, R8, RZ, 0x4 ;  /* 0x0000000811117211 */ /* 0x000fe400078f20ff */
[----:B------:R-:W-:Y:S02]  /*1300*/  LOP3.LUT R3, R3, 0x1ffffff0, RZ, 0xc0, !PT ;  /* 0x1ffffff003037812 */ /* 0x000fe400078ec0ff */
[----:B------:R-:W-:Y:S02]  /*1310*/  LOP3.LUT R15, R15, 0x1ffffff0, RZ, 0xc0, !PT ;  /* 0x1ffffff00f0f7812 */ /* 0x000fe400078ec0ff */
[----:B------:R-:W-:Y:S02]  /*1320*/  LOP3.LUT R17, R17, 0x1ffffff0, RZ, 0xc0, !PT ;  /* 0x1ffffff011117812 */ /* 0x000fe400078ec0ff */
[----:B------:R-:W-:Y:S01]  /*1330*/  IADD3 R0, R0, -R3, RZ ;  /* 0x8000000300007210 */ /* 0x000fe20007ffe0ff */
[----:B------:R-:W-:Y:S01]  /*1340*/  IMAD.IADD R12, R12, 0x1, -R15 ;  /* 0x000000010c0c7824 */ /* 0x000fe200078e0a0f */
[--C-:B------:R-:W-:Y:S01]  /*1350*/  SHF.R.S32.HI R18, RZ, 0x2, R4.reuse ;  /* 0x00000002ff127819 */ /* 0x100fe20000011404 */
[----:B------:R-:W-:Y:S01]  /*1360*/  IMAD.IADD R17, R8, 0x1, -R17 ;  /* 0x0000000108117824 */ /* 0x000fe200078e0a11 */
[----:B------:R-:W-:Y:S01]  /*1370*/  SHF.R.S32.HI R19, RZ, 0x1f, R4 ;  /* 0x0000001fff137819 */ /* 0x000fe20000011404 */
[----:B------:R-:W-:Y:S01]  /*1380*/  IMAD R4, R0, 0x8, R5 ;  /* 0x0000000800047824 */ /* 0x000fe200078e0205 */
[----:B------:R-:W-:Y:S01]  /*1390*/  LEA R6, R6, R7, 0x3 ;  /* 0x0000000706067211 */ /* 0x000fe200078e18ff */
[----:B------:R-:W-:Y:S01]  /*13a0*/  IMAD R3, R12, 0x8, R13 ;  /* 0x000000080c037824 */ /* 0x000fe200078e020d */
[----:B------:R-:W-:-:S02]  /*13b0*/  LEA R0, R17, R14, 0x3 ;  /* 0x0000000e11007211 */ /* 0x000fc400078e18ff */
[----:B------:R-:W-:Y:S01]  /*13c0*/  LEA.HI R19, R19, R18, RZ, 0x3 ;  /* 0x0000001213137211 */ /* 0x000fe200078f18ff */
[----:B------:R1:W-:Y:S01]  /*13d0*/  STL [R1+0x14], R6 ;  /* 0x0000140601007387 */ /* 0x0003e20000100800 */
[----:B------:R-:W-:Y:S02]  /*13e0*/  LOP3.LUT R7, R16, 0x1, RZ, 0xfc, !PT ;  /* 0x0000000110077812 */ /* 0x000fe400078efcff */
[----:B------:R-:W-:Y:S01]  /*13f0*/  LOP3.LUT R19, R19, 0xfffffff8, RZ, 0xc0, !PT ;  /* 0xfffffff813137812 */ /* 0x000fe200078ec0ff */
[----:B------:R2:W-:Y:S01]  /*1400*/  STL [R1+0x10], R4 ;  /* 0x0000100401007387 */ /* 0x0005e20000100800 */
[----:B------:R-:W-:Y:S02]  /*1410*/  MOV R199, RZ ;  /* 0x000000ff00c77202 */ /* 0x000fe40000000f00 */
[----:B------:R-:W-:Y:S01]  /*1420*/  IADD3 R19, R21, R19, -R18 ;  /* 0x0000001315137210 */ /* 0x000fe20007ffe812 */
[----:B------:R3:W-:Y:S01]  /*1430*/  STL [R1+0xc], R3 ;  /* 0x00000c0301007387 */ /* 0x0007e20000100800 */
[----:B-1----:R-:W-:-:S03]  /*1440*/  IMAD.MOV.U32 R6, RZ, RZ, RZ ;  /* 0x000000ffff067224 */ /* 0x002fc600078e00ff */
[----:B------:R1:W-:Y:S01]  /*1450*/  STL [R1+0x8], R0 ;  /* 0x0000080001007387 */ /* 0x0003e20000100800 */
[----:B------:R-:W-:Y:S01]  /*1460*/  IMAD R8, R20, -0x40, R19 ;  /* 0xffffffc014087824 */ /* 0x000fe200078e0213 */
[----:B--2---:R-:W-:Y:S01]  /*1470*/  CS2R R4, SRZ ;  /* 0x0000000000047805 */ /* 0x004fe2000001ff00 */
[----:B---3--:R-:W-:Y:S01]  /*1480*/  IMAD.SHL.U32 R3, R23, 0x4, RZ ;  /* 0x0000000417037824 */ /* 0x008fe200078e00ff */
[----:B-1----:R-:W-:-:S03]  /*1490*/  SHF.R.S32.HI R0, RZ, 0x7, R22 ;  /* 0x00000007ff007819 */ /* 0x002fc60000011416 */
[----:B------:R-:W-:Y:S02]  /*14a0*/  IMAD R3, R3, 0x4, R2 ;  /* 0x0000000403037824 */ /* 0x000fe400078e0202 */
[----:B------:R1:W-:Y:S05]  /*14b0*/  STL [R1], R0 ;  /* 0x0000000001007387 */ /* 0x0003ea0000100800 */
.L_x_126:
[----:B------:R-:W-:Y:S01]  /*14c0*/  ISETP.NE.AND P0, PT, R7, 0x3, PT ;  /* 0x000000030700780c */ /* 0x000fe20003f05270 */
[----:B------:R-:W-:-:S12]  /*14d0*/  YIELD ;  /* 0x0000000000007946 */ /* 0x000fd80003800000 */
[----:B------:R-:W-:Y:S05]  /*14e0*/  @!P0 BRA `(.L_x_116) ;  /* 0x0000000000048947 */ /* 0x000fea0003800000 */
[----:B------:R-:W-:Y:S01]  /*14f0*/  BPT.TRAP 0x1 ;  /* 0x000000040000795c */ /* 0x000fe20000300000 */
.L_x_116:
[----:B------:R-:W-:Y:S01]  /*1500*/  IMAD R21, R4, 0x8, R2 ;  /* 0x0000000804157824 */ /* 0x000fe200078e0202 */
[----:B------:R-:W-:-:S04]  /*1510*/  SHF.L.U32 R20, R5, 0x1f, RZ ;  /* 0x0000001f05147819 */ /* 0x000fc800000006ff */
[----:B------:R2:W3:Y:S01]  /*1520*/  SYNCS.PHASECHK.TRANS64.TRYWAIT P1, [R21+URZ+0x30c10], R20 ;  /* 0x030c1014150075a7 */ /* 0x0004e2000802017f */
[----:B------:R-:W-:Y:S05]  /*1530*/  @!P0 BRA `(.L_x_117) ;  /* 0x0000000000048947 */ /* 0x000fea0003800000 */
[----:B------:R-:W-:Y:S01]  /*1540*/  BPT.TRAP 0x1 ;  /* 0x000000040000795c */ /* 0x000fe20000300000 */
.L_x_117:
[----:B-1----:R-:W-:-:S04]  /*1550*/  IADD3 R0, R2, 0x10000, RZ ;  /* 0x0001000002007810 */ /* 0x002fc80007ffe0ff */
[----:B------:R-:W-:-:S04]  /*1560*/  SHF.R.U32.HI R0, RZ, 0x4, R0 ;  /* 0x00000004ff007819 */ /* 0x000fc80000011600 */
[----:B------:R-:W-:Y:S01]  /*1570*/  LOP3.LUT R0, R0, 0x3fff, RZ, 0xc0, !PT ;  /* 0x00003fff00007812 */ /* 0x000fe200078ec0ff */
[----:B---3--:R-:W-:Y:S06]  /*1580*/  @P1 BRA `(.L_x_118) ;  /* 0x0000000000081947 */ /* 0x008fec0003800000 */
[----:B------:R-:W1:Y:S02]  /*1590*/  SYNCS.PHASECHK.TRANS64.TRYWAIT P1, [R21+URZ+0x30c10], R20 ;  /* 0x030c1014150075a7 */ /* 0x000e64000802017f */
[----:B-1----:R-:W-:Y:S05]  /*15a0*/  @!P1 BRA `(.L_x_119) ;  /* 0x0000008000209947 */ /* 0x002fea0003800000 */
.L_x_118:
        /* <DEDUP_REMOVED lines=64> */
.L_x_120:
[----:B------:R1:W1:Y:S01]  /*19b0*/  SYNCS.PHASECHK.TRANS64.TRYWAIT P1, [R21+URZ+0x30c30], R20 ;  /* 0x030c3014150075a7 */ /* 0x000262000802017f */
[----:B------:R-:W-:Y:S05]  /*19c0*/  @!P0 BRA `(.L_x_121) ;  /* 0x0000000000048947 */ /* 0x000fea0003800000 */
[----:B------:R-:W-:Y:S01]  /*19d0*/  BPT.TRAP 0x1 ;  /* 0x000000040000795c */ /* 0x000fe20000300000 */
.L_x_121:
[----:B-1----:R-:W-:Y:S05]  /*19e0*/  @P1 BRA `(.L_x_122) ;  /* 0x0000000000081947 */ /* 0x002fea0003800000 */
[----:B------:R-:W1:Y:S02]  /*19f0*/  SYNCS.PHASECHK.TRANS64.TRYWAIT P1, [R21+URZ+0x30c30], R20 ;  /* 0x030c3014150075a7 */ /* 0x000e64000802017f */
[----:B-1----:R-:W-:Y:S05]  /*1a00*/  @!P1 BRA `(.L_x_123) ;  /* 0x0000007c001c9947 */ /* 0x002fea0003800000 */
.L_x_122:
        /* <DEDUP_REMOVED lines=35> */
[----:B------:R-:W-:Y:S01]  /*1c40*/  FMUL.FTZ R106, R106, UR10 ;  /* 0x0000000a6a6a7c20 */ /* 0x000fe20008410000 */
[----:B------:R-:W-:Y:S01]  /*1c50*/  HGMMA.64x128x16.F32.BF16 R24, gdesc[UR4], RZ, !UPT, gsb0 ;  /* 0x01e00000041879f0 */ /* 0x000fe2000c0018ff */
[----:B------:R-:W-:Y:S01]  /*1c60*/  UIADD3 UR6, UR8, 0x2, URZ ;  /* 0x0000000208067890 */ /* 0x000fe2000fffe03f */
[----:B------:R-:W-:Y:S01]  /*1c70*/  STL [R1+0xa8], R198 ;  /* 0x0000a8c601007387 */ /* 0x000fe20000100800 */
[----:B------:R-:W-:Y:S01]  /*1c80*/  UIADD3 UR4, UR9, 0x2, URZ ;  /* 0x0000000209047890 */ /* 0x000fe2000fffe03f */
[----:B-1----:R-:W-:Y:S01]  /*1c90*/  MUFU.TANH R11, R92 ;  /* 0x0000005c000b7308 */ /* 0x002fe20000002400 */
[----:B------:R-:W-:Y:S01]  /*1ca0*/  UMOV UR7, 0x40000040 ;  /* 0x4000004000077882 */ /* 0x000fe20000000000 */
[----:B------:R-:W-:Y:S01]  /*1cb0*/  UMOV UR5, 0x40000040 ;  /* 0x4000004000057882 */ /* 0x000fe20000000000 */
[----:B------:R-:W-:Y:S01]  /*1cc0*/  STL [R1+0xa4], R197 ;  /* 0x0000a4c501007387 */ /* 0x000fe20000100800 */
[----:B------:R-:W-:Y:S01]  /*1cd0*/  FMUL.FTZ R109, R109, UR10 ;  /* 0x0000000a6d6d7c20 */ /* 0x000fe20008410000 */
[----:B------:R-:W-:Y:S01]  /*1ce0*/  FMUL.FTZ R236, R89, UR10 ;  /* 0x0000000a59ec7c20 */ /* 0x000fe20008410000 */
[----:B------:R-:W-:Y:S01]  /*1cf0*/  FMUL.FTZ R232, R88, UR10 ;  /* 0x0000000a58e87c20 */ /* 0x000fe20008410000 */
[----:B------:R-:W-:Y:S01]  /*1d00*/  STL [R1+0xa0], R196 ;  /* 0x0000a0c401007387 */ /* 0x000fe20000100800 */
[----:B------:R-:W1:Y:S01]  /*1d10*/  MUFU.TANH R17, R17 ;  /* 0x0000001100117308 */ /* 0x000e620000002400 */
[----:B------:R-:W-:Y:S01]  /*1d20*/  FMUL.FTZ R108, R108, UR10 ;  /* 0x0000000a6c6c7c20 */ /* 0x000fe20008410000 */
[C---:B------:R-:W-:Y:S01]  /*1d30*/  ISETP.GT.AND P2, PT, R8.reuse, RZ, PT ;  /* 0x000000ff0800720c */ /* 0x040fe20003f44270 */
[----:B------:R-:W-:Y:S01]  /*1d40*/  STL [R1+0x9c], R195 ;  /* 0x00009cc301007387 */ /* 0x000fe20000100800 */
[----:B------:R-:W-:Y:S01]  /*1d50*/  ISETP.GT.AND P1, PT, R8, 0x8, PT ;  /* 0x000000080800780c */ /* 0x000fe20003f24270 */
[----:B------:R-:W-:Y:S01]  /*1d60*/  FMUL.FTZ R235, R90, UR10 ;  /* 0x0000000a5aeb7c20 */ /* 0x000fe20008410000 */
[----:B------:R-:W-:Y:S01]  /*1d70*/  FMUL.FTZ R231, R91, UR10 ;  /* 0x0000000a5be77c20 */ /* 0x000fe20008410000 */
[----:B------:R-:W-:Y:S01]  /*1d80*/  STL [R1+0x98], R194 ;  /* 0x000098c201007387 */ /* 0x000fe20000100800 */
[----:B------:R-:W2:Y:S01]  /*1d90*/  MUFU.TANH R19, R19 ;  /* 0x0000001300137308 */ /* 0x000ea20000002400 */
[----:B------:R-:W-:Y:S01]  /*1da0*/  FMUL.FTZ R101, R101, UR10 ;  /* 0x0000000a65657c20 */ /* 0x000fe20008410000 */
[----:B------:R-:W-:Y:S01]  /*1db0*/  FMUL.FTZ R113, R113, UR10 ;  /* 0x0000000a71717c20 */ /* 0x000fe20008410000 */
[----:B------:R-:W-:Y:S01]  /*1dc0*/  STL [R1+0x94], R193 ;  /* 0x000094c101007387 */ /* 0x000fe20000100800 */
[----:B------:R-:W-:Y:S01]  /*1dd0*/  ULDC UR11, c[0x0][0x744] ;  /* 0x0001d100000b7ab9 */ /* 0x000fe20000000800 */
[----:B------:R-:W-:Y:S01]  /*1de0*/  FMUL.FTZ R110, R110, UR10 ;  /* 0x0000000a6e6e7c20 */ /* 0x000fe20008410000 */
[----:B------:R-:W-:Y:S01]  /*1df0*/  FMUL.FTZ R114, R114, UR10 ;  /* 0x0000000a72727c20 */ /* 0x000fe20008410000 */
[----:B------:R-:W-:Y:S01]  /*1e00*/  STL [R1+0x90], R192 ;  /* 0x000090c001007387 */ /* 0x000fe20000100800 */
[----:B------:R-:W3:Y:S01]  /*1e10*/  MUFU.TANH R18, R18 ;  /* 0x0000001200127308 */ /* 0x000ee20000002400 */
[----:B-1----:R-:W-:Y:S01]  /*1e20*/  FSEL R90, R17, -INF , P2 ;  /* 0xff800000115a7808 */ /* 0x002fe20001000000 */
[----:B------:R-:W-:Y:S01]  /*1e30*/  FMUL.FTZ R102, R102, UR10 ;  /* 0x0000000a66667c20 */ /* 0x000fe20008410000 */
[----:B------:R-:W-:Y:S01]  /*1e40*/  STL [R1+0x8c], R191 ;  /* 0x00008cbf01007387 */ /* 0x000fe20000100800 */
[----:B------:R-:W-:Y:S01]  /*1e50*/  FMUL.FTZ R107, R107, UR10 ;  /* 0x0000000a6b6b7c20 */ /* 0x000fe20008410000 */
[----:B------:R-:W-:Y:S01]  /*1e60*/  FMUL.FTZ R234, R94, UR10 ;  /* 0x0000000a5eea7c20 */ /* 0x000fe20008410000 */
[----:B------:R-:W-:Y:S01]  /*1e70*/  FMUL.FTZ R112, R112, UR10 ;  /* 0x0000000a70707c20 */ /* 0x000fe20008410000 */
[----:B------:R-:W-:Y:S01]  /*1e80*/  STL [R1+0x88], R190 ;  /* 0x000088be01007387 */ /* 0x000fe20000100800 */
[----:B------:R-:W1:Y:S01]  /*1e90*/  MUFU.TANH R20, R20 ;  /* 0x0000001400147308 */ /* 0x000e620000002400 */
[----:B--2---:R-:W-:Y:S01]  /*1ea0*/  FSEL R91, R19, -INF , P1 ;  /* 0xff800000135b7808 */ /* 0x004fe20000800000 */
[----:B------:R-:W-:Y:S01]  /*1eb0*/  FMUL.FTZ R116, R116, UR10 ;  /* 0x0000000a74747c20 */ /* 0x000fe20008410000 */
[----:B------:R2:W-:Y:S01]  /*1ec0*/  STL [R1+0x84], R189 ;  /* 0x000084bd01007387 */ /* 0x0005e20000100800 */
[----:B------:R-:W-:Y:S01]  /*1ed0*/  FMUL.FTZ R93, R93, UR10 ;  /* 0x0000000a5d5d7c20 */ /* 0x000fe20008410000 */
[----:B------:R-:W-:Y:S01]  /*1ee0*/  FMUL.FTZ R237, R97, UR10 ;  /* 0x0000000a61ed7c20 */ /* 0x000fe20008410000 */
[----:B------:R-:W-:Y:S01]  /*1ef0*/  FMUL.FTZ R103, R103, UR10 ;  /* 0x0000000a67677c20 */ /* 0x000fe20008410000 */
[----:B------:R-:W4:Y:S01]  /*1f00*/  SHFL.IDX PT, R92, R202, R10, 0x1f ;  /* 0x00001f0aca5c7589 */ /* 0x000f2200000e0000 */
[----:B------:R-:W1:Y:S01]  /*1f10*/  MUFU.TANH R21, R21 ;  /* 0x0000001500157308 */ /* 0x000e620000002400 */
[----:B------:R-:W-:Y:S01]  /*1f20*/  FMUL.FTZ R111, R111, UR10 ;  /* 0x0000000a6f6f7c20 */ /* 0x000fe20008410000 */
[----:B------:R-:W-:Y:S01]  /*1f30*/  FMUL.FTZ R118, R118, UR10 ;  /* 0x0000000a76767c20 */ /* 0x000fe20008410000 */
[----:B------:R-:W-:Y:S01]  /*1f40*/  STL [R1+0x80], R188 ;  /* 0x000080bc01007387 */ /* 0x000fe20000100800 */
[----:B------:R-:W-:Y:S01]  /*1f50*/  FMUL.FTZ R95, R95, UR10 ;  /* 0x0000000a5f5f7c20 */ /* 0x000fe20008410000 */
[----:B------:R-:W-:Y:S01]  /*1f60*/  FMUL.FTZ R129, R129, UR10 ;  /* 0x0000000a81817c20 */ /* 0x000fe20008410000 */
[----:B------:R-:W-:Y:S01]  /*1f70*/  FMUL.FTZ R217, R135, UR10 ;  /* 0x0000000a87d97c20 */ /* 0x000fe20008410000 */
[----:B------:R3:W-:Y:S01]  /*1f80*/  STL [R1+0x7c], R187 ;  /* 0x00007cbb01007387 */ /* 0x0007e20000100800 */
[----:B--2---:R2:W-:Y:S01]  /*1f90*/  MUFU.TANH R189, R106 ;  /* 0x0000006a00bd7308 */ /* 0x0045e20000002400 */
[----:B------:R-:W-:Y:S01]  /*1fa0*/  FMUL.FTZ R126, R126, UR10 ;  /* 0x0000000a7e7e7c20 */ /* 0x000fe20008410000 */
[----:B------:R-:W-:Y:S01]  /*1fb0*/  FMUL.FTZ R96, R96, UR10 ;  /* 0x0000000a60607c20 */ /* 0x000fe20008410000 */
[----:B------:R-:W-:Y:S01]  /*1fc0*/  STL [R1+0x78], R186 ;  /* 0x000078ba01007387 */ /* 0x000fe20000100800 */
[----:B------:R-:W-:Y:S01]  /*1fd0*/  FMUL.FTZ R99, R99, UR10 ;  /* 0x0000000a63637c20 */ /* 0x000fe20008410000 */
[----:B------:R-:W-:Y:S01]  /*1fe0*/  FMUL.FTZ R105, R105, UR10 ;  /* 0x0000000a69697c20 */ /* 0x000fe20008410000 */
[----:B------:R-:W-:Y:S01]  /*1ff0*/  FMUL.FTZ R122, R122, UR10 ;  /* 0x0000000a7a7a7c20 */ /* 0x000fe20008410000 */
[----:B------:R1:W-:Y:S01]  /*2000*/  STL [R1+0x74], R185 ;  /* 0x000074b901007387 */ /* 0x0003e20000100800 */
[----:B------:R-:W1:Y:S01]  /*2010*/  MUFU.TANH R200, R200 ;  /* 0x000000c800c87308 */ /* 0x000e620000002400 */
[----:B--2---:R-:W-:-:S02]  /*2020*/  VIADD R106, R10, 0x4 ;  /* 0x000000040a6a7836 */ /* 0x004fc40000000000 */
[----:B------:R-:W-:Y:S01]  /*2030*/  FMUL.FTZ R100, R100, UR10 ;  /* 0x0000000a64647c20 */ /* 0x000fe20008410000 */
[----:B------:R-:W-:Y:S01]  /*2040*/  STL [R1+0x70], R184 ;  /* 0x000070b801007387 */ /* 0x000fe20000100800 */
[----:B------:R-:W-:Y:S01]  /*2050*/  FMUL.FTZ R233, R98, UR10 ;  /* 0x0000000a62e97c20 */ /* 0x000fe20008410000 */
[----:B------:R-:W-:Y:S01]  /*2060*/  FMUL.FTZ R128, R128, UR10 ;  /* 0x0000000a80807c20 */ /* 0x000fe20008410000 */
[----:B------:R-:W-:Y:S01]  /*2070*/  FMUL.FTZ R132, R132, UR10 ;  /* 0x0000000a84847c20 */ /* 0x000fe20008410000 */
[----:B------:R-:W2:Y:S01]  /*2080*/  SHFL.IDX PT, R89, R202, R106, 0x1f ;  /* 0x00001f6aca597589 */ /* 0x000ea200000e0000 */
[----:B---3--:R3:W-:Y:S01]  /*2090*/  MUFU.TANH R187, R108 ;  /* 0x0000006c00bb7308 */ /* 0x0087e20000002400 */
[----:B----4-:R-:W-:Y:S01]  /*20a0*/  FFMA.FTZ R91, R91, UR11, -R92 ;  /* 0x0000000b5b5b7c23 */ /* 0x010fe2000801085c */
[----:B------:R-:W-:Y:S01]  /*20b0*/  FMUL.FTZ R104, R104, UR10 ;  /* 0x0000000a68687c20 */ /* 0x000fe20008410000 */
[----:B------:R-:W-:Y:S01]  /*20c0*/  STL [R1+0x6c], R183 ;  /* 0x00006cb701007387 */ /* 0x000fe20000100800 */
[----:B------:R-:W-:Y:S01]  /*20d0*/  FMUL.FTZ R117, R117, UR10 ;  /* 0x0000000a75757c20 */ /* 0x000fe20008410000 */
[----:B------:R-:W-:Y:S01]  /*20e0*/  FMUL.FTZ R119, R119, UR10 ;  /* 0x0000000a77777c20 */ /* 0x000fe20008410000 */
[----:B------:R-:W-:Y:S01]  /*20f0*/  FMUL.FTZ R131, R131, UR10 ;  /* 0x0000000a83837c20 */ /* 0x000fe20008410000 */
[----:B------:R-:W-:Y:S01]  /*2100*/  STL [R1+0x68], R182 ;  /* 0x000068b601007387 */ /* 0x000fe20000100800 */
[----:B-1----:R1:W-:Y:S01]  /*2110*/  MUFU.TANH R185, R109 ;  /* 0x0000006d00b97308 */ /* 0x0023e20000002400 */
[----:B---3--:R-:W-:Y:S01]  /*2120*/  IADD3 R108, R10, 0xc, RZ ;  /* 0x0000000c0a6c7810 */ /* 0x008fe20007ffe0ff */
[----:B------:R-:W-:Y:S01]  /*2130*/  FMUL.FTZ R121, R121, UR10 ;  /* 0x0000000a79797c20 */ /* 0x000fe20008410000 */
[----:B------:R3:W-:Y:S01]  /*2140*/  STL [R1+0x64], R181 ;  /* 0x000064b501007387 */ /* 0x0007e20000100800 */
[----:B------:R-:W-:Y:S01]  /*2150*/  FMUL.FTZ R127, R127, UR10 ;  /* 0x0000000a7f7f7c20 */ /* 0x000fe20008410000 */
[----:B------:R-:W-:Y:S01]  /*2160*/  FMUL.FTZ R115, R115, UR10 ;  /* 0x0000000a73737c20 */ /* 0x000fe20008410000 */
[----:B------:R-:W-:Y:S01]  /*2170*/  LEA R203, R4, R203, 0xa ;  /* 0x000000cb04cb7211 */ /* 0x000fe200078e50ff */
[----:B------:R-:W-:Y:S01]  /*2180*/  STL [R1+0x60], R180 ;  /* 0x000060b401007387 */ /* 0x000fe20000100800 */
[----:B------:R4:W-:Y:S01]  /*2190*/  MUFU.TANH R194, R101 ;  /* 0x0000006500c27308 */ /* 0x0009e20000002400 */
[----:B-1----:R-:W-:-:S02]  /*21a0*/  VIADD R109, R10, 0x8 ;  /* 0x000000080a6d7836 */ /* 0x002fc40000000000 */
[----:B------:R-:W-:Y:S01]  /*21b0*/  FMUL.FTZ R130, R130, UR10 ;  /* 0x0000000a82827c20 */ /* 0x000fe20008410000 */
[----:B------:R-:W-:Y:S01]  /*21c0*/  STL [R1+0x5c], R179 ;  /* 0x00005cb301007387 */ /* 0x000fe20000100800 */
[----:B------:R-:W-:Y:S01]  /*21d0*/  FMUL.FTZ R120, R120, UR10 ;  /* 0x0000000a78787c20 */ /* 0x000fe20008410000 */
[----:B------:R-:W-:Y:S01]  /*21e0*/  FMUL.FTZ R123, R123, UR10 ;  /* 0x0000000a7b7b7c20 */ /* 0x000fe20008410000 */
[----:B------:R-:W-:Y:S01]  /*21f0*/  FMUL.FTZ R124, R124, UR10 ;  /* 0x0000000a7c7c7c20 */ /* 0x000fe20008410000 */
[----:B------:R-:W1:Y:S01]  /*2200*/  SHFL.IDX PT, R88, R202, R109, 0x1f ;  /* 0x00001f6dca587589 */ /* 0x000e6200000e0000 */
[----:B---3--:R3:W-:Y:S01]  /*2210*/  MUFU.TANH R181, R113 ;  /* 0x0000007100b57308 */ /* 0x0087e20000002400 */
[----:B------:R-:W-:Y:S01]  /*2220*/  FMUL.FTZ R125, R125, UR10 ;  /* 0x0000000a7d7d7c20 */ /* 0x000fe20008410000 */
[----:B------:R-:W-:Y:S01]  /*2230*/  FMUL.FTZ R133, R133, UR10 ;  /* 0x0000000a85857c20 */ /* 0x000fe20008410000 */
[----:B----4-:R-:W-:Y:S01]  /*2240*/  SHFL.IDX PT, R101, R202, R108, 0x1f ;  /* 0x00001f6cca657589 */ /* 0x010fe200000e0000 */
[----:B------:R-:W-:Y:S01]  /*2250*/  FMUL.FTZ R218, R134, UR10 ;  /* 0x0000000a86da7c20 */ /* 0x000fe20008410000 */
[----:B------:R-:W-:Y:S01]  /*2260*/  R2UR UR10, R203 ;  /* 0x00000000cb0a72ca */ /* 0x000fe200000e0000 */
[----:B------:R-:W-:Y:S01]  /*2270*/  FFMA.FTZ R19, -R19, R19, 1 ;  /* 0x3f80000013137423 */ /* 0x000fe20000010113 */
[----:B------:R-:W-:Y:S01]  /*2280*/  STL [R1+0x58], R178 ;  /* 0x000058b201007387 */ /* 0x000fe20000100800 */
[----:B------:R-:W4:Y:S01]  /*2290*/  MUFU.TANH R201, R201 ;  /* 0x000000c900c97308 */ /* 0x000f220000002400 */
[----:B---3--:R-:W-:Y:S01]  /*22a0*/  FFMA.FTZ R113, R90, UR11, -R92 ;  /* 0x0000000b5a717c23 */ /* 0x008fe2000801085c */
[----:B------:R-:W-:Y:S01]  /*22b0*/  FSEL R90, R18, -INF , P2 ;  /* 0xff800000125a7808 */ /* 0x000fe20001000000 */
[----:B------:R-:W-:Y:S01]  /*22c0*/  STL [R1+0x54], R177 ;  /* 0x000054b101007387 */ /* 0x000fe20000100800 */
[C---:B------:R-:W-:Y:S01]  /*22d0*/  FSEL R92, R20.reuse, -INF , P1 ;  /* 0xff800000145c7808 */ /* 0x040fe20000800000 */
[----:B------:R-:W-:-:S02]  /*22e0*/  FFMA.FTZ R20, -R20, R20, 1 ;  /* 0x3f80000014147423 */ /* 0x000fc40000010114 */
[--C-:B--2---:R-:W-:Y:S01]  /*22f0*/  FFMA.FTZ R90, R90, UR11, -R89.reuse ;  /* 0x0000000b5a5a7c23 */ /* 0x104fe20008010859 */
[----:B------:R2:W-:Y:S01]  /*2300*/  MUFU.TANH R186, R110 ;  /* 0x0000006e00ba7308 */ /* 0x0005e20000002400 */
[----:B------:R-:W-:Y:S01]  /*2310*/  FFMA.FTZ R92, R92, UR11, -R89 ;  /* 0x0000000b5c5c7c23 */ /* 0x000fe20008010859 */
[----:B------:R-:W-:Y:S01]  /*2320*/  FSEL R89, R21, -INF , P2 ;  /* 0xff80000015597808 */ /* 0x000fe20001000000 */
[----:B------:R-:W-:Y:S04]  /*2330*/  STL [R1+0x50], R176 ;  /* 0x000050b001007387 */ /* 0x000fe80000100800 */
[----:B------:R-:W-:Y:S01]  /*2340*/  STL [R1+0x4c], R175 ;  /* 0x00004caf01007387 */ /* 0x000fe20000100800 */
[----:B------:R-:W-:Y:S01]  /*2350*/  MUFU.TANH R221, R221 ;  /* 0x000000dd00dd7308 */ /* 0x000fe20000002400 */
[----:B--2---:R-:W-:-:S02]  /*2360*/  VIADD R110, R10, 0x14 ;  /* 0x000000140a6e7836 */ /* 0x004fc40000000000 */
[----:B------:R-:W-:Y:S04]  /*2370*/  STL [R1+0x48], R174 ;  /* 0x000048ae01007387 */ /* 0x000fe80000100800 */
[----:B------:R-:W-:Y:S01]  /*2380*/  SHFL.IDX PT, R94, R202, R110, 0x1f ;  /* 0x00001f6eca5e7589 */ /* 0x000fe200000e0000 */
[----:B------:R2:W-:Y:S03]  /*2390*/  MUFU.TANH R182, R114 ;  /* 0x0000007200b67308 */ /* 0x0005e60000002400 */
[----:B------:R-:W-:Y:S04]  /*23a0*/  STL [R1+0x44], R173 ;  /* 0x000044ad01007387 */ /* 0x000fe80000100800 */
[----:B------:R-:W-:Y:S01]  /*23b0*/  STL [R1+0x40], R172 ;  /* 0x000040ac01007387 */ /* 0x000fe20000100800 */
[----:B------:R1:W-:Y:S01]  /*23c0*/  MUFU.TANH R193, R102 ;  /* 0x0000006600c17308 */ /* 0x0003e20000002400 */
[----:B--2---:R-:W-:Y:S01]  /*23d0*/  VIADD R114, R10, 0x1c ;  /* 0x0000001c0a727836 */ /* 0x004fe20000000000 */
[----:B------:R-:W-:-:S02]  /*23e0*/  WARPGROUP.DEPBAR.LE gsb0, 0x0 ;  /* 0x00008000000079c5 */ /* 0x000fc40000010000 */
[----:B------:R-:W-:Y:S01]  /*23f0*/  WARPGROUP.ARRIVE ;  /* 0x00000000000079c5 */ /* 0x000fe20000000000 */
[----:B------:R-:W-:Y:S03]  /*2400*/  STL [R1+0x3c], R171 ;  /* 0x00003cab01007387 */ /* 0x000fe60000100800 */
[----:B------:R-:W-:Y:S01]  /*2410*/  MUFU.TANH R219, R219 ;  /* 0x000000db00db7308 */ /* 0x000fe20000002400 */
[--C-:B-1----:R-:W-:Y:S01]  /*2420*/  FFMA.FTZ R102, R89, UR11, -R88.reuse ;  /* 0x0000000b59667c23 */ /* 0x102fe20008010858 */
[----:B------:R-:W-:Y:S01]  /*2430*/  HGMMA.64x128x16.F32.BF16 R24, gdesc[UR4], R24, gsb0 ;  /* 0x01e00000041879f0 */ /* 0x000fe20008001818 */
[----:B------:R-:W-:Y:S01]  /*2440*/  UIADD3 UR6, UR8, 0x4, URZ ;  /* 0x0000000408067890 */ /* 0x000fe2000fffe03f */
[----:B------:R-:W-:Y:S01]  /*2450*/  FSEL R89, R200, -INF , P1 ;  /* 0xff800000c8597808 */ /* 0x000fe20000800000 */
[----:B------:R-:W-:Y:S01]  /*2460*/  UIADD3 UR4, UR9, 0x4, URZ ;  /* 0x0000000409047890 */ /* 0x000fe2000fffe03f */
[----:B------:R-:W-:Y:S01]  /*2470*/  STL [R1+0x38], R170 ;  /* 0x000038aa01007387 */ /* 0x000fe20000100800 */
[----:B------:R-:W-:Y:S01]  /*2480*/  UMOV UR7, 0x40000040 ;  /* 0x4000004000077882 */ /* 0x000fe20000000000 */
[----:B------:R-:W-:Y:S01]  /*2490*/  UMOV UR5, 0x40000040 ;  /* 0x4000004000057882 */ /* 0x000fe20000000000 */
[----:B------:R-:W-:Y:S01]  /*24a0*/  MUFU.TANH R188, R107 ;  /* 0x0000006b00bc7308 */ /* 0x000fe20000002400 */
[----:B------:R-:W-:Y:S01]  /*24b0*/  FFMA.FTZ R97, R89, UR11, -R88 ;  /* 0x0000000b59617c23 */ /* 0x000fe20008010858 */
[----:B----4-:R-:W-:Y:S01]  /*24c0*/  FSEL R88, R201, -INF , P2 ;  /* 0xff800000c9587808 */ /* 0x010fe20001000000 */
[----:B------:R-:W-:Y:S04]  /*24d0*/  STL [R1+0x34], R169 ;  /* 0x000034a901007387 */ /* 0x000fe80000100800 */
[----:B------:R-:W-:Y:S01]  /*24e0*/  SHFL.IDX PT, R135, R22, R108, 0x1f ;  /* 0x00001f6c16877589 */ /* 0x000fe200000e0000 */
[----:B------:R-:W-:Y:S03]  /*24f0*/  MUFU.TANH R228, R228 ;  /* 0x000000e400e47308 */ /* 0x000fe60000002400 */
[----:B------:R-:W-:Y:S04]  /*2500*/  STL [R1+0x30], R168 ;  /* 0x000030a801007387 */ /* 0x000fe80000100800 */
[----:B------:R-:W-:Y:S01]  /*2510*/  STL [R1+0x2c], R9 ;  /* 0x00002c0901007387 */ /* 0x000fe20000100800 */
[----:B------:R1:W-:Y:S03]  /*2520*/  MUFU.EX2 R107, R90 ;  /* 0x0000005a006b7308 */ /* 0x0003e60000000800 */
[----:B------:R-:W-:Y:S04]  /*2530*/  STL [R1+0x28], R7 ;  /* 0x0000280701007387 */ /* 0x000fe80000100800 */
[----:B------:R-:W-:Y:S01]  /*2540*/  SHFL.IDX PT, R205, R22, R114, 0x1f ;  /* 0x00001f7216cd7589 */ /* 0x000fe200000e0000 */
[----:B------:R2:W3:Y:S03]  /*2550*/  MUFU.TANH R184, R112 ;  /* 0x0000007000b87308 */ /* 0x0004e60000002400 */
[----:B-1----:R-:W-:Y:S04]  /*2560*/  SHFL.IDX PT, R90, R202, R114, 0x1f ;  /* 0x00001f72ca5a7589 */ /* 0x002fe800000e0000 */
[----:B------:R-:W-:Y:S01]  /*2570*/  STL [R1+0x24], R6 ;  /* 0x0000240601007387 */ /* 0x000fe20000100800 */
[----:B------:R-:W-:Y:S01]  /*2580*/  MUFU.TANH R230, R230 ;  /* 0x000000e600e67308 */ /* 0x000fe20000002400 */
[----:B--2---:R-:W-:-:S02]  /*2590*/  VIADD R112, R10, 0x10 ;  /* 0x000000100a707836 */ /* 0x004fc40000000000 */
[----:B------:R-:W-:Y:S04]  /*25a0*/  STL [R1+0x20], R5 ;  /* 0x0000200501007387 */ /* 0x000fe80000100800 */
[----:B------:R-:W-:Y:S01]  /*25b0*/  STL [R1+0x1c], R3 ;  /* 0x00001c0301007387 */ /* 0x000fe20000100800 */
[----:B------:R1:W2:Y:S01]  /*25c0*/  MUFU.TANH R179, R116 ;  /* 0x0000007400b37308 */ /* 0x0002a20000002400 */
[----:B---3--:R-:W-:Y:S02]  /*25d0*/  FSEL R214, R184, -INF , P2 ;  /* 0xff800000b8d67808 */ /* 0x008fe40001000000 */
[----:B------:R-:W-:Y:S04]  /*25e0*/  SHFL.IDX PT, R215, R16, R108, 0x1f ;  /* 0x00001f6c10d77589 */ /* 0x000fe800000e0000 */
[----:B------:R-:W3:Y:S01]  /*25f0*/  SHFL.IDX PT, R213, R16, R112, 0x1f ;  /* 0x00001f7010d57589 */ /* 0x000ee200000e0000 */
[----:B------:R-:W-:Y:S03]  /*2600*/  MUFU.TANH R227, R227 ;  /* 0x000000e300e37308 */ /* 0x000fe60000002400 */
[----:B-1----:R-:W-:Y:S04]  /*2610*/  SHFL.IDX PT, R116, R22, R10, 0x1f ;  /* 0x00001f0a16747589 */ /* 0x002fe800000e0000 */
[----:B------:R-:W-:Y:S01]  /*2620*/  STL [R1+0x18], R0 ;  /* 0x0000180001007387 */ /* 0x000fe20000100800 */
[----:B------:R-:W-:Y:S01]  /*2630*/  MUFU.TANH R232, R232 ;  /* 0x000000e800e87308 */ /* 0x000fe20000002400 */
[----:B--2---:R-:W-:-:S02]  /*2640*/  FSEL R208, R179, -INF , P2 ;  /* 0xff800000b3d07808 */ /* 0x004fc40001000000 */
[----:B------:R-:W-:Y:S05]  /*2650*/  SHFL.IDX PT, R225, R13, R109, 0x1f ;  /* 0x00001f6d0de17589 */ /* 0x000fea00000e0000 */
[----:B------:R-:W1:Y:S01]  /*2660*/  MUFU.TANH R235, R235 ;  /* 0x000000eb00eb7308 */ /* 0x000e620000002400 */
[----:B---3--:R-:W-:-:S07]  /*2670*/  FFMA.FTZ R214, R214, UR11, -R213 ;  /* 0x0000000bd6d67c23 */ /* 0x008fce00080108d5 */
[----:B------:R2:W-:Y:S08]  /*2680*/  MUFU.TANH R199, R93 ;  /* 0x0000005d00c77308 */ /* 0x0005f00000002400 */
[----:B------:R3:W-:Y:S01]  /*2690*/  MUFU.TANH R192, R103 ;  /* 0x0000006700c07308 */ /* 0x0007e20000002400 */
[----:B--2---:R-:W2:Y:S01]  /*26a0*/  SHFL.IDX PT, R93, R202, R112, 0x1f ;  /* 0x00001f70ca5d7589 */ /* 0x004ea200000e0000 */
[----:B-1----:R-:W-:-:S06]  /*26b0*/  FSEL R98, R235, -INF , P1 ;  /* 0xff800000eb627808 */ /* 0x002fcc0000800000 */
[----:B------:R1:W-:Y:S01]  /*26c0*/  MUFU.TANH R183, R111 ;  /* 0x0000006f00b77308 */ /* 0x0003e20000002400 */
[----:B---3--:R-:W-:Y:S01]  /*26d0*/  FFMA.FTZ R103, R88, UR11, -R101 ;  /* 0x0000000b58677c23 */ /* 0x008fe20008010865 */
[----:B------:R-:W-:-:S05]  /*26e0*/  FSEL R88, R221, -INF , P1 ;  /* 0xff800000dd587808 */ /* 0x000fca0000800000 */
[----:B------:R-:W-:Y:S01]  /*26f0*/  FFMA.FTZ R101, R88, UR11, -R101 ;  /* 0x0000000b58657c23 */ /* 0x000fe20008010865 */
[----:B------:R-:W-:Y:S01]  /*2700*/  MUFU.TANH R220, R220 ;  /* 0x000000dc00dc7308 */ /* 0x000fe20000002400 */
[----:B-1----:R-:W-:Y:S01]  /*2710*/  VIADD R111, R10, 0x18 ;  /* 0x000000180a6f7836 */ /* 0x002fe20000000000 */
[----:B------:R-:W-:-:S04]  /*2720*/  FSEL R88, R228, -INF , P1 ;  /* 0xff800000e4587808 */ /* 0x000fc80000800000 */
[----:B------:R1:W-:Y:S02]  /*2730*/  SHFL.IDX PT, R89, R202, R111, 0x1f ;  /* 0x00001f6fca597589 */ /* 0x0003e400000e0000 */
[----:B------:R3:W4:Y:S08]  /*2740*/  MUFU.TANH R177, R118 ;  /* 0x0000007600b17308 */ /* 0x0007300000002400 */
[----:B------:R-:W-:Y:S01]  /*2750*/  MUFU.TANH R216, R216 ;  /* 0x000000d800d87308 */ /* 0x000fe20000002400 */
[----:B---3--:R-:W3:Y:S01]  /*2760*/  SHFL.IDX PT, R118, R22, R109, 0x1f ;  /* 0x00001f6d16767589 */ /* 0x008ee200000e0000 */
[----:B-1----:R-:W-:-:S05]  /*2770*/  FSEL R202, R194, -INF , P2 ;  /* 0xff800000c2ca7808 */ /* 0x002fca0001000000 */
[----:B------:R-:W-:Y:S01]  /*2780*/  FFMA.FTZ R202, R202, UR11, -R205 ;  /* 0x0000000bcaca7c23 */ /* 0x000fe200080108cd */
[----:B------:R1:W-:Y:S01]  /*2790*/  MUFU.TANH R197, R95 ;  /* 0x0000005f00c57308 */ /* 0x0003e20000002400 */
[----:B----4-:R-:W-:Y:S01]  /*27a0*/  FSEL R207, R177, -INF , P1 ;  /* 0xff800000b1cf7808 */ /* 0x010fe20000800000 */
[----:B------:R-:W-:Y:S02]  /*27b0*/  WARPGROUP.DEPBAR.LE gsb0, 0x0 ;  /* 0x00008000000079c5 */ /* 0x000fe40000010000 */
[----:B------:R-:W-:-:S04]  /*27c0*/  WARPGROUP.ARRIVE ;  /* 0x00000000000079c5 */ /* 0x000fc80000000000 */
[----:B------:R4:W-:Y:S01]  /*27d0*/  MUFU.TANH R7, R129 ;  /* 0x0000008100077308 */ /* 0x0009e20000002400 */
[C---:B-1----:R-:W-:Y:S01]  /*27e0*/  FSEL R95, R220.reuse, -INF , P2 ;  /* 0xff800000dc5f7808 */ /* 0x042fe20001000000 */
[----:B------:R-:W-:Y:S01]  /*27f0*/  FFMA.FTZ R220, -R220, R220, 1 ;  /* 0x3f800000dcdc7423 */ /* 0x000fe200000101dc */
[----:B------:R-:W-:Y:S01]  /*2800*/  HGMMA.64x128x16.F32.BF16 R24, gdesc[UR4], R24, gsb0 ;  /* 0x01e00000041879f0 */ /* 0x000fe20008001818 */
[----:B------:R-:W-:Y:S02]  /*2810*/  UIADD3 UR6, UR8, 0x6, URZ ;  /* 0x0000000608067890 */ /* 0x000fe4000fffe03f */
[----:B--2---:R-:W-:Y:S01]  /*2820*/  FFMA.FTZ R95, R95, UR11, -R93 ;  /* 0x0000000b5f5f7c23 */ /* 0x004fe2000801085d */
[----:B------:R-:W-:Y:S01]  /*2830*/  UIADD3 UR4, UR9, 0x6, URZ ;  /* 0x0000000609047890 */ /* 0x000fe2000fffe03f */
[----:B------:R1:W-:Y:S01]  /*2840*/  MUFU.TANH R169, R126 ;  /* 0x0000007e00a97308 */ /* 0x0003e20000002400 */
[----:B------:R-:W-:Y:S01]  /*2850*/  UMOV UR7, 0x40000040 ;  /* 0x4000004000077882 */ /* 0x000fe20000000000 */
[----:B------:R-:W-:Y:S01]  /*2860*/  UMOV UR5, 0x40000040 ;  /* 0x4000004000057882 */ /* 0x000fe20000000000 */
[----:B----4-:R-:W-:Y:S05]  /*2870*/  SHFL.IDX PT, R129, R22, R110, 0x1f ;  /* 0x00001f6e16817589 */ /* 0x010fea00000e0000 */
[----:B------:R-:W-:Y:S01]  /*2880*/  MUFU.TANH R234, R234 ;  /* 0x000000ea00ea7308 */ /* 0x000fe20000002400 */
[----:B-1----:R-:W-:Y:S07]  /*2890*/  SHFL.IDX PT, R126, R16, R109, 0x1f ;  /* 0x00001f6d107e7589 */ /* 0x002fee00000e0000 */
[----:B------:R1:W2:Y:S08]  /*28a0*/  MUFU.TANH R198, R96 ;  /* 0x0000006000c67308 */ /* 0x0002b00000002400 */
[----:B------:R-:W-:Y:S01]  /*28b0*/  MUFU.TANH R237, R237 ;  /* 0x000000ed00ed7308 */ /* 0x000fe20000002400 */
[----:B-1----:R-:W-:-:S05]  /*28c0*/  FSEL R96, R219, -INF , P2 ;  /* 0xff800000db607808 */ /* 0x002fca0001000000 */
[--C-:B------:R-:W-:Y:S01]  /*28d0*/  FFMA.FTZ R96, R96, UR11, -R94.reuse ;  /* 0x0000000b60607c23 */ /* 0x100fe2000801085e */
[----:B------:R-:W-:Y:S01]  /*28e0*/  FFMA.FTZ R94, R88, UR11, -R94 ;  /* 0x0000000b585e7c23 */ /* 0x000fe2000801085e */
[----:B------:R1:W-:Y:S01]  /*28f0*/  MUFU.TANH R196, R99 ;  /* 0x0000006300c47308 */ /* 0x0003e20000002400 */
[C---:B------:R-:W-:Y:S01]  /*2900*/  FSEL R88, R232.reuse, -INF , P2 ;  /* 0xff800000e8587808 */ /* 0x040fe20001000000 */
[----:B------:R-:W-:Y:S01]  /*2910*/  FFMA.FTZ R232, -R232, R232, 1 ;  /* 0x3f800000e8e87423 */ /* 0x000fe200000101e8 */
[----:B--2---:R-:W-:-:S03]  /*2920*/  FSEL R224, R198, -INF , P2 ;  /* 0xff800000c6e07808 */ /* 0x004fc60001000000 */
[--C-:B------:R-:W-:Y:S01]  /*2930*/  FFMA.FTZ R88, R88, UR11, -R116.reuse ;  /* 0x0000000b58587c23 */ /* 0x100fe20008010874 */
[----:B------:R-:W-:Y:S01]  /*2940*/  FFMA.FTZ R116, R98, UR11, -R116 ;  /* 0x0000000b62747c23 */ /* 0x000fe20008010874 */
[----:B------:R-:W-:Y:S01]  /*2950*/  MUFU.TANH R222, R222 ;  /* 0x000000de00de7308 */ /* 0x000fe20000002400 */
[C---:B-1----:R-:W-:Y:S01]  /*2960*/  FSEL R99, R227.reuse, -INF , P1 ;  /* 0xff800000e3637808 */ /* 0x042fe20000800000 */
[----:B------:R-:W-:Y:S01]  /*2970*/  FFMA.FTZ R227, -R227, R227, 1 ;  /* 0x3f800000e3e37423 */ /* 0x000fe200000101e3 */
[----:B------:R-:W-:-:S05]  /*2980*/  FSEL R98, R11, -INF , P2 ;  /* 0xff8000000b627808 */ /* 0x000fca0001000000 */
[----:B------:R-:W-:Y:S01]  /*2990*/  MUFU.TANH R229, R229 ;  /* 0x000000e500e57308 */ /* 0x000fe20000002400 */
[----:B---3--:R-:W-:-:S07]  /*29a0*/  FFMA.FTZ R98, R98, UR11, -R118 ;  /* 0x0000000b62627c23 */ /* 0x008fce0008010876 */
[----:B------:R-:W-:Y:S08]  /*29b0*/  MUFU.TANH R190, R105 ;  /* 0x0000006900be7308 */ /* 0x000ff00000002400 */
[----:B------:R1:W-:Y:S08]  /*29c0*/  MUFU.TANH R173, R122 ;  /* 0x0000007a00ad7308 */ /* 0x0003f00000002400 */
[----:B------:R2:W-:Y:S01]  /*29d0*/  MUFU.EX2 R105, R92 ;  /* 0x0000005c00697308 */ /* 0x0005e20000000800 */
[----:B-1----:R-:W1:Y:S07]  /*29e0*/  SHFL.IDX PT, R122, R22, R112, 0x1f ;  /* 0x00001f70167a7589 */ /* 0x002e6e00000e0000 */
[----:B------:R3:W4:Y:S01]  /*29f0*/  MUFU.TANH R195, R100 ;  /* 0x0000006400c37308 */ /* 0x0007220000002400 */
[----:B--2---:R-:W-:-:S05]  /*2a00*/  FSEL R92, R230, -INF , P2 ;  /* 0xff800000e65c7808 */ /* 0x004fca0001000000 */
[--C-:B------:R-:W-:Y:S01]  /*2a10*/  FFMA.FTZ R92, R92, UR11, -R90.reuse ;  /* 0x0000000b5c5c7c23 */ /* 0x100fe2000801085a */
[----:B------:R-:W-:Y:S01]  /*2a20*/  FFMA.FTZ R90, R99, UR11, -R90 ;  /* 0x0000000b635a7c23 */ /* 0x000fe2000801085a */
[----:B------:R-:W2:Y:S01]  /*2a30*/  MUFU.TANH R233, R233 ;  /* 0x000000e900e97308 */ /* 0x000ea20000002400 */
[----:B---3--:R-:W-:Y:S01]  /*2a40*/  SHFL.IDX PT, R100, R22, R106, 0x1f ;  /* 0x00001f6a16647589 */ /* 0x008fe200000e0000 */
[----:B------:R-:W-:-:S05]  /*2a50*/  FSEL R99, R199, -INF , P2 ;  /* 0xff800000c7637808 */ /* 0x000fca0001000000 */
[----:B------:R-:W-:Y:S01]  /*2a60*/  FFMA.FTZ R99, R99, UR11, -R135 ;  /* 0x0000000b63637c23 */ /* 0x000fe20008010887 */
[----:B------:R-:W3:Y:S01]  /*2a70*/  MUFU.TANH R236, R236 ;  /* 0x000000ec00ec7308 */ /* 0x000ee20000002400 */
[----:B-1----:R-:W-:Y:S01]  /*2a80*/  FFMA.FTZ R224, R224, UR11, -R122 ;  /* 0x0000000be0e07c23 */ /* 0x002fe2000801087a */
[----:B----4-:R-:W-:-:S06]  /*2a90*/  FSEL R134, R195, -INF , P2 ;  /* 0xff800000c3867808 */ /* 0x010fcc0001000000 */
[----:B------:R1:W-:Y:S08]  /*2aa0*/  MUFU.TANH R9, R128 ;  /* 0x0000008000097308 */ /* 0x0003f00000002400 */
[----:B------:R4:W-:Y:S01]  /*2ab0*/  MUFU.TANH R3, R132 ;  /* 0x0000008400037308 */ /* 0x0009e20000002400 */
[----:B-1----:R-:W-:Y:S07]  /*2ac0*/  SHFL.IDX PT, R128, R16, R106, 0x1f ;  /* 0x00001f6a10807589 */ /* 0x002fee00000e0000 */
[----:B------:R-:W-:Y:S01]  /*2ad0*/  MUFU.TANH R191, R104 ;  /* 0x0000006800bf7308 */ /* 0x000fe20000002400 */
[----:B----4-:R2:W1:Y:S07]  /*2ae0*/  SHFL.IDX PT, R132, R22, R111, 0x1f ;  /* 0x00001f6f16847589 */ /* 0x01046e00000e0000 */
[----:B------:R4:W-:Y:S01]  /*2af0*/  MUFU.TANH R178, R117 ;  /* 0x0000007500b27308 */ /* 0x0009e20000002400 */
[----:B------:R-:W-:-:S02]  /*2b00*/  WARPGROUP.DEPBAR.LE gsb0, 0x0 ;  /* 0x00008000000079c5 */ /* 0x000fc40000010000 */
[----:B------:R-:W-:Y:S01]  /*2b10*/  WARPGROUP.ARRIVE ;  /* 0x00000000000079c5 */ /* 0x000fe20000000000 */
[----:B--2---:R-:W-:-:S04]  /*2b20*/  FSEL R22, R233, -INF , P1 ;  /* 0xff800000e9167808 */ /* 0x004fc80000800000 */
[----:B------:R2:W-:Y:S01]  /*2b30*/  MUFU.EX2 R104, R91 ;  /* 0x0000005b00687308 */ /* 0x0005e20000000800 */
[----:B----4-:R-:W-:Y:S01]  /*2b40*/  FSEL R117, R197, -INF , P1 ;  /* 0xff800000c5757808 */ /* 0x010fe20000800000 */
[----:B------:R-:W-:Y:S01]  /*2b50*/  HGMMA.64x128x16.F32.BF16 R24, gdesc[UR4], R24, gsb0 ;  /* 0x01e00000041879f0 */ /* 0x000fe20008001818 */
[----:B------:R-:W-:Y:S01]  /*2b60*/  FFMA.FTZ R122, R22, UR11, -R122 ;  /* 0x0000000b167a7c23 */ /* 0x000fe2000801087a */
[----:B------:R-:W-:Y:S02]  /*2b70*/  FSEL R22, R193, -INF , P1 ;  /* 0xff800000c1167808 */ /* 0x000fe40000800000 */
[----:B------:R-:W-:Y:S01]  /*2b80*/  FFMA.FTZ R135, R117, UR11, -R135 ;  /* 0x0000000b75877c23 */ /* 0x000fe20008010887 */
[----:B------:R-:W-:Y:S01]  /*2b90*/  FSEL R117, R186, -INF , P1 ;  /* 0xff800000ba757808 */ /* 0x000fe20000800000 */
[----:B------:R4:W-:Y:S01]  /*2ba0*/  MUFU.TANH R176, R119 ;  /* 0x0000007700b07308 */ /* 0x0009e20000002400 */
[----:B--2---:R-:W-:Y:S01]  /*2bb0*/  FSEL R91, R216, -INF , P1 ;  /* 0xff800000d85b7808 */ /* 0x004fe20000800000 */
[--C-:B-1----:R-:W-:Y:S01]  /*2bc0*/  FFMA.FTZ R134, R134, UR11, -R132.reuse ;  /* 0x0000000b86867c23 */ /* 0x102fe20008010884 */
[----:B------:R-:W-:Y:S01]  /*2bd0*/  FFMA.FTZ R132, R22, UR11, -R132 ;  /* 0x0000000b16847c23 */ /* 0x000fe20008010884 */
[----:B------:R-:W-:-:S02]  /*2be0*/  FSEL R22, R189, -INF , P1 ;  /* 0xff800000bd167808 */ /* 0x000fc40000800000 */
[----:B------:R-:W-:Y:S01]  /*2bf0*/  FFMA.FTZ R93, R91, UR11, -R93 ;  /* 0x0000000b5b5d7c23 */ /* 0x000fe2000801085d */
[----:B------:R-:W-:Y:S01]  /*2c00*/  FSEL R91, R222, -INF , P2 ;  /* 0xff800000de5b7808 */ /* 0x000fe20001000000 */
[----:B------:R1:W-:Y:S01]  /*2c10*/  MUFU.TANH R174, R121 ;  /* 0x0000007900ae7308 */ /* 0x0003e20000002400 */
[----:B----4-:R-:W-:-:S03]  /*2c20*/  FSEL R119, R234, -INF , P1 ;  /* 0xff800000ea777808 */ /* 0x010fc60000800000 */
[----:B------:R-:W-:Y:S02]  /*2c30*/  FFMA.FTZ R91, R91, UR11, -R89 ;  /* 0x0000000b5b5b7c23 */ /* 0x000fe40008010859 */
[----:B------:R-:W-:Y:S02]  /*2c40*/  FFMA.FTZ R118, R119, UR11, -R118 ;  /* 0x0000000b77767c23 */ /* 0x000fe40008010876 */
[----:B------:R2:W-:Y:S01]  /*2c50*/  MUFU.TANH R5, R131 ;  /* 0x0000008300057308 */ /* 0x0005e20000002400 */
[----:B-1----:R-:W-:Y:S01]  /*2c60*/  FSEL R121, R237, -INF , P2 ;  /* 0xff800000ed797808 */ /* 0x002fe20001000000 */
[----:B------:R-:W1:Y:S04]  /*2c70*/  SHFL.IDX PT, R119, R16, R110, 0x1f ;  /* 0x00001f6e10777589 */ /* 0x000e6800000e0000 */
[----:B------:R-:W-:-:S02]  /*2c80*/  FFMA.FTZ R121, R121, UR11, -R129 ;  /* 0x0000000b79797c23 */ /* 0x000fc40008010881 */
[----:B------:R4:W-:Y:S01]  /*2c90*/  MUFU.TANH R168, R127 ;  /* 0x0000007f00a87308 */ /* 0x0009e20000002400 */
[----:B--2---:R-:W2:Y:S07]  /*2ca0*/  SHFL.IDX PT, R131, R16, R10, 0x1f ;  /* 0x00001f0a10837589 */ /* 0x004eae00000e0000 */
[----:B------:R-:W1:Y:S01]  /*2cb0*/  MUFU.TANH R231, R231 ;  /* 0x000000e700e77308 */ /* 0x000e620000002400 */
[----:B----4-:R-:W-:-:S05]  /*2cc0*/  FSEL R127, R187, -INF , P2 ;  /* 0xff800000bb7f7808 */ /* 0x010fca0001000000 */
[--C-:B------:R-:W-:Y:S01]  /*2cd0*/  FFMA.FTZ R127, R127, UR11, -R126.reuse ;  /* 0x0000000b7f7f7c23 */ /* 0x100fe2000801087e */
[----:B------:R-:W-:Y:S01]  /*2ce0*/  FFMA.FTZ R126, R117, UR11, -R126 ;  /* 0x0000000b757e7c23 */ /* 0x000fe2000801087e */
[----:B------:R4:W2:Y:S01]  /*2cf0*/  MUFU.TANH R180, R115 ;  /* 0x0000007300b47308 */ /* 0x0008a20000002400 */
[----:B------:R-:W-:Y:S07]  /*2d00*/  SHFL.IDX PT, R117, R16, R111, 0x1f ;  /* 0x00001f6f10757589 */ /* 0x000fee00000e0000 */
[----:B------:R1:W-:Y:S01]  /*2d10*/  MUFU.TANH R6, R130 ;  /* 0x0000008200067308 */ /* 0x0003e20000002400 */
[----:B----4-:R-:W-:-:S05]  /*2d20*/  FSEL R115, R229, -INF , P1 ;  /* 0xff800000e5737808 */ /* 0x010fca0000800000 */
[----:B------:R-:W-:Y:S01]  /*2d30*/  FFMA.FTZ R89, R115, UR11, -R89 ;  /* 0x0000000b73597c23 */ /* 0x000fe20008010859 */
[----:B---3--:R-:W-:Y:S01]  /*2d40*/  FSEL R115, R236, -INF , P2 ;  /* 0xff800000ec737808 */ /* 0x008fe20001000000 */
[----:B------:R3:W4:Y:S01]  /*2d50*/  MUFU.TANH R175, R120 ;  /* 0x0000007800af7308 */ /* 0x0007220000002400 */
[----:B-1----:R-:W-:-:S03]  /*2d60*/  FSEL R130, R190, -INF , P2 ;  /* 0xff800000be827808 */ /* 0x002fc60001000000 */
[----:B------:R-:W-:Y:S02]  /*2d70*/  FFMA.FTZ R115, R115, UR11, -R100 ;  /* 0x0000000b73737c23 */ /* 0x000fe40008010864 */
[----:B------:R-:W-:Y:S02]  /*2d80*/  FFMA.FTZ R130, R130, UR11, -R128 ;  /* 0x0000000b82827c23 */ /* 0x000fe40008010880 */
[----:B------:R1:W-:Y:S01]  /*2d90*/  MUFU.TANH R0, R133 ;  /* 0x0000008500007308 */ /* 0x0003e20000002400 */
[C---:B---3--:R-:W-:Y:S01]  /*2da0*/  FSEL R120, R231.reuse, -INF , P1 ;  /* 0xff800000e7787808 */ /* 0x048fe20000800000 */
[----:B------:R-:W-:-:S04]  /*2db0*/  FFMA.FTZ R231, -R231, R231, 1 ;  /* 0x3f800000e7e77423 */ /* 0x000fc800000101e7 */
[----:B------:R-:W-:Y:S01]  /*2dc0*/  FFMA.FTZ R100, R120, UR11, -R100 ;  /* 0x0000000b78647c23 */ /* 0x000fe20008010864 */
[----:B------:R-:W-:Y:S01]  /*2dd0*/  FSEL R120, R181, -INF , P2 ;  /* 0xff800000b5787808 */ /* 0x000fe20001000000 */
[----:B------:R3:W-:Y:S01]  /*2de0*/  MUFU.TANH R170, R125 ;  /* 0x0000007d00aa7308 */ /* 0x0007e20000002400 */
[----:B-1----:R-:W-:-:S03]  /*2df0*/  FSEL R133, R191, -INF , P2 ;  /* 0xff800000bf857808 */ /* 0x002fc60001000000 */
[----:B------:R-:W-:Y:S02]  /*2e00*/  FFMA.FTZ R120, R120, UR11, -R119 ;  /* 0x0000000b78787c23 */ /* 0x000fe40008010877 */
[--C-:B--2---:R-:W-:Y:S01]  /*2e10*/  FFMA.FTZ R133, R133, UR11, -R131.reuse ;  /* 0x0000000b85857c23 */ /* 0x104fe20008010883 */
[----:B------:R-:W-:Y:S01]  /*2e20*/  FFMA.FTZ R131, R22, UR11, -R131 ;  /* 0x0000000b16837c23 */ /* 0x000fe20008010883 */
[----:B------:R1:W-:Y:S01]  /*2e30*/  MUFU.TANH R172, R123 ;  /* 0x0000007b00ac7308 */ /* 0x0003e20000002400 */
[----:B---3--:R-:W-:-:S05]  /*2e40*/  FSEL R125, R185, -INF , P2 ;  /* 0xff800000b97d7808 */ /* 0x008fca0001000000 */
[----:B------:R-:W-:Y:S02]  /*2e50*/  FFMA.FTZ R125, R125, UR11, -R215 ;  /* 0x0000000b7d7d7c23 */ /* 0x000fe400080108d7 */
[----:B------:R2:W-:Y:S01]  /*2e60*/  MUFU.EX2 R22, R116 ;  /* 0x0000007400167308 */ /* 0x0005e20000000800 */
[----:B-1----:R-:W-:-:S07]  /*2e70*/  FSEL R123, R176, -INF , P1 ;  /* 0xff800000b07b7808 */ /* 0x002fce0000800000 */
[----:B------:R1:W-:Y:S01]  /*2e80*/  MUFU.TANH R171, R124 ;  /* 0x0000007c00ab7308 */ /* 0x0003e20000002400 */
[----:B--2---:R-:W-:-:S05]  /*2e90*/  FSEL R116, R183, -INF , P1 ;  /* 0xff800000b7747808 */ /* 0x004fca0000800000 */
[----:B------:R-:W-:Y:S01]  /*2ea0*/  FFMA.FTZ R215, R116, UR11, -R215 ;  /* 0x0000000b74d77c23 */ /* 0x000fe200080108d7 */
[----:B------:R-:W-:Y:S01]  /*2eb0*/  FSEL R116, R182, -INF , P1 ;  /* 0xff800000b6747808 */ /* 0x000fe20000800000 */
[----:B------:R-:W2:Y:S01]  /*2ec0*/  MUFU.EX2 R113, R113 ;  /* 0x0000007100717308 */ /* 0x000ea20000000800 */
[----:B-1----:R-:W-:Y:S03]  /*2ed0*/  SHFL.IDX PT, R124, R13, R10, 0x1f ;  /* 0x00001f0a0d7c7589 */ /* 0x002fe600000e0000 */
[----:B------:R-:W-:Y:S01]  /*2ee0*/  FFMA.FTZ R213, R116, UR11, -R213 ;  /* 0x0000000b74d57c23 */ /* 0x000fe200080108d5 */
[----:B------:R-:W-:-:S03]  /*2ef0*/  FSEL R116, R178, -INF , P2 ;  /* 0xff800000b2747808 */ /* 0x000fc60001000000 */
[----:B------:R-:W1:Y:S08]  /*2f00*/  MUFU.EX2 R97, R97 ;  /* 0x0000006100617308 */ /* 0x000e700000000800 */
[----:B------:R-:W-:Y:S01]  /*2f10*/  MUFU.EX2 R103, R103 ;  /* 0x0000006700677308 */ /* 0x000fe20000000800 */
[----:B------:R-:W-:Y:S02]  /*2f20*/  WARPGROUP.DEPBAR.LE gsb0, 0x0 ;  /* 0x00008000000079c5 */ /* 0x000fe40000010000 */
[----:B------:R3:W4:Y:S05]  /*2f30*/  LDS R211, [R23+0x400] ;  /* 0x0004000017d37984 */ /* 0x00072a0000000800 */
[----:B------:R-:W-:Y:S01]  /*2f40*/  MUFU.EX2 R91, R91 ;  /* 0x0000005b005b7308 */ /* 0x000fe20000000800 */
[----:B------:R-:W-:Y:S01]  /*2f50*/  LDS R12, [R12+0x400] ;  /* 0x000400000c0c7984 */ /* 0x000fe20000000800 */
[----:B---3--:R-:W-:-:S06]  /*2f60*/  FSEL R23, R196, -INF , P1 ;  /* 0xff800000c4177808 */ /* 0x008fcc0000800000 */
[----:B------:R-:W3:Y:S01]  /*2f70*/  MUFU.EX2 R102, R102 ;  /* 0x0000006600667308 */ /* 0x000ee20000000800 */
[----:B------:R-:W-:Y:S01]  /*2f80*/  FFMA.FTZ R129, R23, UR11, -R129 ;  /* 0x0000000b17817c23 */ /* 0x000fe20008010881 */
[----:B------:R-:W-:-:S06]  /*2f90*/  FSEL R23, R192, -INF , P1 ;  /* 0xff800000c0177808 */ /* 0x000fcc0000800000 */
[----:B------:R-:W-:Y:S01]  /*2fa0*/  MUFU.TANH R218, R218 ;  /* 0x000000da00da7308 */ /* 0x000fe20000002400 */
[----:B------:R-:W-:Y:S01]  /*2fb0*/  FFMA.FTZ R205, R23, UR11, -R205 ;  /* 0x0000000b17cd7c23 */ /* 0x000fe200080108cd */
[----:B------:R-:W-:-:S05]  /*2fc0*/  FSEL R23, R188, -INF , P1 ;  /* 0xff800000bc177808 */ /* 0x000fca0000800000 */
[----:B------:R-:W-:Y:S01]  /*2fd0*/  FFMA.FTZ R128, R23, UR11, -R128 ;  /* 0x0000000b17807c23 */ /* 0x000fe20008010880 */
[----:B------:R-:W-:Y:S08]  /*2fe0*/  MUFU.TANH R217, R217 ;  /* 0x000000d900d97308 */ /* 0x000ff00000002400 */
[----:B------:R2:W-:Y:S01]  /*2ff0*/  MUFU.EX2 R23, R115 ;  /* 0x0000007300177308 */ /* 0x0005e20000000800 */
[----:B----4-:R-:W-:Y:S07]  /*3000*/  SHFL.IDX PT, R203, R211, R109, 0x1f ;  /* 0x00001f6dd3cb7589 */ /* 0x010fee00000e0000 */
[----:B------:R-:W4:Y:S01]  /*3010*/  MUFU.EX2 R94, R94 ;  /* 0x0000005e005e7308 */ /* 0x000f220000000800 */
[----:B------:R-:W-:Y:S04]  /*3020*/  SHFL.IDX PT, R212, R211, R108, 0x1f ;  /* 0x00001f6cd3d47589 */ /* 0x000fe800000e0000 */
[----:B--2---:R2:W1:Y:S03]  /*3030*/  SHFL.IDX PT, R115, R16, R114, 0x1f ;  /* 0x00001f7210737589 */ /* 0x00446600000e0000 */
[----:B------:R-:W4:Y:S01]  /*3040*/  MUFU.EX2 R101, R101 ;  /* 0x0000006500657308 */ /* 0x000f220000000800 */
[----:B------:R-:W3:Y:S04]  /*3050*/  SHFL.IDX PT, R206, R211, R10, 0x1f ;  /* 0x00001f0ad3ce7589 */ /* 0x000ee800000e0000 */
[----:B------:R-:W4:Y:S01]  /*3060*/  SHFL.IDX PT, R204, R211, R106, 0x1f ;  /* 0x00001f6ad3cc7589 */ /* 0x000f2200000e0000 */
[----:B--2---:R-:W-:-:S02]  /*3070*/  FSEL R16, R180, -INF , P1 ;  /* 0xff800000b4107808 */ /* 0x004fc40000800000 */
[----:B------:R-:W2:Y:S01]  /*3080*/  MUFU.EX2 R95, R95 ;  /* 0x0000005f005f7308 */ /* 0x000ea20000000800 */
[----:B------:R-:W2:Y:S02]  /*3090*/  SHFL.IDX PT, R226, R211, R112, 0x1f ;  /* 0x00001f70d3e27589 */ /* 0x000ea400000e0000 */
[----:B------:R-:W-:Y:S02]  /*30a0*/  FFMA.FTZ R119, R16, UR11, -R119 ;  /* 0x0000000b10777c23 */ /* 0x000fe40008010877 */
[----:B------:R-:W-:Y:S03]  /*30b0*/  SHFL.IDX PT, R223, R211, R110, 0x1f ;  /* 0x00001f6ed3df7589 */ /* 0x000fe600000e0000 */
[----:B------:R3:W-:Y:S01]  /*30c0*/  MUFU.EX2 R16, R118 ;  /* 0x0000007600107308 */ /* 0x0007e20000000800 */
[--C-:B-1----:R-:W-:Y:S01]  /*30d0*/  FFMA.FTZ R116, R116, UR11, -R115.reuse ;  /* 0x0000000b74747c23 */ /* 0x102fe20008010873 */
[----:B------:R-:W-:-:S02]  /*30e0*/  FFMA.FTZ R115, R123, UR11, -R115 ;  /* 0x0000000b7b737c23 */ /* 0x000fc40008010873 */
[----:B------:R-:W1:Y:S01]  /*30f0*/  SHFL.IDX PT, R123, R13, R106, 0x1f ;  /* 0x00001f6a0d7b7589 */ /* 0x000e6200000e0000 */
[--C-:B---3--:R-:W-:Y:S01]  /*3100*/  FFMA.FTZ R118, R208, UR11, -R117.reuse ;  /* 0x0000000bd0767c23 */ /* 0x108fe20008010875 */
[----:B------:R-:W-:Y:S01]  /*3110*/  FFMA.FTZ R117, R207, UR11, -R117 ;  /* 0x0000000bcf757c23 */ /* 0x000fe20008010875 */
[--C-:B------:R-:W-:Y:S01]  /*3120*/  FADD.FTZ R207, R28, -R203.reuse ;  /* 0x800000cb1ccf7221 */ /* 0x100fe20000010000 */
[----:B------:R-:W-:Y:S01]  /*3130*/  FADD.FTZ R208, R29, -R212 ;  /* 0x800000d41dd07221 */ /* 0x000fe20000010000 */
[----:B------:R3:W-:Y:S01]  /*3140*/  MUFU.EX2 R28, R135 ;  /* 0x00000087001c7308 */ /* 0x0007e20000000800 */
[----:B------:R-:W-:Y:S01]  /*3150*/  FADD.FTZ R203, R30, -R203 ;  /* 0x800000cb1ecb7221 */ /* 0x000fe20000010000 */
[----:B------:R-:W-:Y:S01]  /*3160*/  FADD.FTZ R210, R24, -R206 ;  /* 0x800000ce18d27221 */ /* 0x000fe20000010000 */
[----:B----4-:R-:W-:Y:S01]  /*3170*/  FADD.FTZ R209, R25, -R204 ;  /* 0x800000cc19d17221 */ /* 0x010fe20000010000 */
[----:B------:R-:W-:Y:S01]  /*3180*/  FADD.FTZ R206, R26, -R206 ;  /* 0x800000ce1ace7221 */ /* 0x000fe20000010000 */
[----:B------:R-:W-:Y:S01]  /*3190*/  FADD.FTZ R204, R27, -R204 ;  /* 0x800000cc1bcc7221 */ /* 0x000fe20000010000 */
[----:B------:R-:W-:Y:S01]  /*31a0*/  FSEL R27, R175, -INF , P2 ;  /* 0xff800000af1b7808 */ /* 0x000fe20001000000 */
[----:B------:R-:W-:Y:S01]  /*31b0*/  FMUL.FTZ R210, R113, R210 ;  /* 0x000000d271d27220 */ /* 0x000fe20000410000 */
[----:B------:R2:W-:Y:S01]  /*31c0*/  MUFU.EX2 R30, R224 ;  /* 0x000000e0001e7308 */ /* 0x0005e20000000800 */
[----:B---3--:R-:W-:Y:S01]  /*31d0*/  FADD.FTZ R135, R31, -R212 ;  /* 0x800000d41f877221 */ /* 0x008fe20000010000 */
[----:B------:R-:W-:Y:S01]  /*31e0*/  FSEL R26, R173, -INF , P1 ;  /* 0xff800000ad1a7808 */ /* 0x000fe20000800000 */
[----:B------:R-:W3:Y:S01]  /*31f0*/  SHFL.IDX PT, R212, R211, R111, 0x1f ;  /* 0x00001f6fd3d47589 */ /* 0x000ee200000e0000 */
[----:B------:R-:W-:Y:S01]  /*3200*/  FSEL R25, R174, -INF , P2 ;  /* 0xff800000ae197808 */ /* 0x000fe20001000000 */
[----:B------:R-:W-:Y:S01]  /*3210*/  FFMA.FTZ R27, R27, UR11, -R124 ;  /* 0x0000000b1b1b7c23 */ /* 0x000fe2000801087c */
[----:B------:R-:W-:Y:S01]  /*3220*/  FSEL R24, R172, -INF , P1 ;  /* 0xff800000ac187808 */ /* 0x000fe20000800000 */
[----:B------:R-:W4:Y:S01]  /*3230*/  SHFL.IDX PT, R211, R211, R114, 0x1f ;  /* 0x00001f72d3d37589 */ /* 0x000f2200000e0000 */
[----:B------:R1:W-:Y:S01]  /*3240*/  MUFU.EX2 R29, R122 ;  /* 0x0000007a001d7308 */ /* 0x0003e20000000800 */
[--C-:B--2---:R-:W-:Y:S01]  /*3250*/  FADD.FTZ R224, R32, -R226.reuse ;  /* 0x800000e220e07221 */ /* 0x104fe20000010000 */
[----:B------:R-:W-:Y:S01]  /*3260*/  FADD.FTZ R226, R34, -R226 ;  /* 0x800000e222e27221 */ /* 0x000fe20000010000 */
[----:B------:R-:W2:Y:S01]  /*3270*/  SHFL.IDX PT, R31, R13, R108, 0x1f ;  /* 0x00001f6c0d1f7589 */ /* 0x000ea200000e0000 */
[----:B------:R-:W-:Y:S01]  /*3280*/  FFMA.FTZ R26, R26, UR11, -R124 ;  /* 0x0000000b1a1a7c23 */ /* 0x000fe2000801087c */
[--C-:B-1----:R-:W-:Y:S01]  /*3290*/  FFMA.FTZ R25, R25, UR11, -R123.reuse ;  /* 0x0000000b19197c23 */ /* 0x102fe2000801087b */
[----:B------:R-:W-:Y:S01]  /*32a0*/  FFMA.FTZ R24, R24, UR11, -R123 ;  /* 0x0000000b18187c23 */ /* 0x000fe2000801087b */
[----:B------:R-:W-:Y:S01]  /*32b0*/  SHFL.IDX PT, R34, R13, R110, 0x1f ;  /* 0x00001f6e0d227589 */ /* 0x000fe200000e0000 */
[----:B------:R1:W-:Y:S01]  /*32c0*/  MUFU.EX2 R32, R121 ;  /* 0x0000007900207308 */ /* 0x0003e20000000800 */
[----:B------:R-:W-:Y:S01]  /*32d0*/  FSEL R122, R170, -INF , P2 ;  /* 0xff800000aa7a7808 */ /* 0x000fe20001000000 */
[----:B------:R-:W-:Y:S01]  /*32e0*/  FMUL.FTZ R206, R104, R206 ;  /* 0x000000ce68ce7220 */ /* 0x000fe20000410000 */
[----:B------:R-:W-:Y:S01]  /*32f0*/  FSEL R124, R171, -INF , P2 ;  /* 0xff800000ab7c7808 */ /* 0x000fe20001000000 */
[--C-:B------:R-:W-:Y:S01]  /*3300*/  FADD.FTZ R33, R33, -R223.reuse ;  /* 0x800000df21217221 */ /* 0x100fe20000010000 */
[----:B------:R-:W-:Y:S01]  /*3310*/  FSEL R123, R169, -INF , P1 ;  /* 0xff800000a97b7808 */ /* 0x000fe20000800000 */
[----:B------:R-:W-:Y:S01]  /*3320*/  FADD.FTZ R223, R35, -R223 ;  /* 0x800000df23df7221 */ /* 0x000fe20000010000 */
[----:B------:R-:W-:Y:S01]  /*3330*/  FMUL.FTZ R203, R97, R203 ;  /* 0x000000cb61cb7220 */ /* 0x000fe20000410000 */
[--C-:B------:R-:W-:Y:S01]  /*3340*/  FFMA.FTZ R124, R124, UR11, -R225.reuse ;  /* 0x0000000b7c7c7c23 */ /* 0x100fe200080108e1 */
[----:B-1----:R-:W-:Y:S01]  /*3350*/  FSEL R121, R168, -INF , P1 ;  /* 0xff800000a8797808 */ /* 0x002fe20000800000 */
[----:B------:R-:W-:Y:S01]  /*3360*/  FFMA.FTZ R123, R123, UR11, -R225 ;  /* 0x0000000b7b7b7c23 */ /* 0x000fe200080108e1 */
[--C-:B---3--:R-:W-:Y:S01]  /*3370*/  FADD.FTZ R225, R36, -R212.reuse ;  /* 0x800000d424e17221 */ /* 0x108fe20000010000 */
[----:B------:R-:W-:Y:S01]  /*3380*/  FMUL.FTZ R36, R105, R204 ;  /* 0x000000cc69247220 */ /* 0x000fe20000410000 */
[----:B------:R-:W1:Y:S01]  /*3390*/  SHFL.IDX PT, R35, R13, R111, 0x1f ;  /* 0x00001f6f0d237589 */ /* 0x000e6200000e0000 */
[----:B------:R-:W-:Y:S01]  /*33a0*/  FADD.FTZ R38, R38, -R212 ;  /* 0x800000d426267221 */ /* 0x000fe20000010000 */
[--C-:B----4-:R-:W-:Y:S01]  /*33b0*/  FADD.FTZ R37, R37, -R211.reuse ;  /* 0x800000d325257221 */ /* 0x110fe20000010000 */
[----:B------:R-:W-:Y:S01]  /*33c0*/  FADD.FTZ R39, R39, -R211 ;  /* 0x800000d327277221 */ /* 0x000fe20000010000 */
[----:B------:R-:W-:Y:S01]  /*33d0*/  FSEL R212, R9, -INF , P2 ;  /* 0xff80000009d47808 */ /* 0x000fe20001000000 */
[----:B------:R-:W3:Y:S01]  /*33e0*/  SHFL.IDX PT, R211, R13, R112, 0x1f ;  /* 0x00001f700dd37589 */ /* 0x000ee200000e0000 */
[--C-:B--2---:R-:W-:Y:S01]  /*33f0*/  FFMA.FTZ R122, R122, UR11, -R31.reuse ;  /* 0x0000000b7a7a7c23 */ /* 0x104fe2000801081f */
[----:B------:R-:W-:Y:S01]  /*3400*/  FFMA.FTZ R121, R121, UR11, -R31 ;  /* 0x0000000b79797c23 */ /* 0x000fe2000801081f */
[----:B------:R-:W-:Y:S01]  /*3410*/  FFMA.FTZ R204, -R21, R21, 1 ;  /* 0x3f80000015cc7423 */ /* 0x000fe20000010115 */
[----:B------:R2:W-:Y:S01]  /*3420*/  MUFU.EX2 R31, R129 ;  /* 0x00000081001f7308 */ /* 0x0005e20000000800 */
[----:B------:R-:W-:Y:S01]  /*3430*/  FMUL.FTZ R207, R102, R207 ;  /* 0x000000cf66cf7220 */ /* 0x000fe20000410000 */
[----:B------:R-:W-:Y:S01]  /*3440*/  FMUL.FTZ R223, R94, R223 ;  /* 0x000000df5edf7220 */ /* 0x000fe20000410000 */
[----:B------:R-:W-:Y:S01]  /*3450*/  FMUL.FTZ R135, R101, R135 ;  /* 0x0000008765877220 */ /* 0x000fe20000410000 */
[----:B------:R-:W-:Y:S01]  /*3460*/  FMUL.FTZ R224, R95, R224 ;  /* 0x000000e05fe07220 */ /* 0x000fe20000410000 */
[----:B------:R-:W-:Y:S01]  /*3470*/  FMUL.FTZ R204, R204, R207 ;  /* 0x000000cfcccc7220 */ /* 0x000fe20000410000 */
[----:B------:R-:W-:Y:S01]  /*3480*/  FSEL R207, R3, -INF , P2 ;  /* 0xff80000003cf7808 */ /* 0x000fe20001000000 */
[----:B------:R-:W-:Y:S01]  /*3490*/  FMUL.FTZ R209, R107, R209 ;  /* 0x000000d16bd17220 */ /* 0x000fe20000410000 */
[----:B------:R4:W-:Y:S01]  /*34a0*/  MUFU.EX2 R21, R131 ;  /* 0x0000008300157308 */ /* 0x0009e20000000800 */
[----:B--2---:R-:W-:-:S04]  /*34b0*/  FFMA.FTZ R129, -R17, R17, 1 ;  /* 0x3f80000011817423 */ /* 0x004fc80000010111 */
[----:B------:R-:W-:Y:S01]  /*34c0*/  FMUL.FTZ R129, R129, R210 ;  /* 0x000000d281817220 */ /* 0x000fe20000410000 */
[----:B------:R-:W-:Y:S01]  /*34d0*/  FSEL R210, R7, -INF , P2 ;  /* 0xff80000007d27808 */ /* 0x000fe20001000000 */
[----:B-1----:R-:W-:Y:S01]  /*34e0*/  FFMA.FTZ R207, R207, UR11, -R35 ;  /* 0x0000000bcfcf7c23 */ /* 0x002fe20008010823 */
[----:B------:R1:W-:Y:S01]  /*34f0*/  MUFU.EX2 R17, R134 ;  /* 0x0000008600117308 */ /* 0x0003e20000000800 */
[----:B----4-:R-:W-:Y:S02]  /*3500*/  FFMA.FTZ R131, -R216, R216, 1 ;  /* 0x3f800000d8837423 */ /* 0x010fe400000101d8 */
[----:B------:R-:W-:Y:S01]  /*3510*/  FFMA.FTZ R210, R210, UR11, -R34 ;  /* 0x0000000bd2d27c23 */ /* 0x000fe20008010822 */
[----:B---3--:R-:W-:Y:S01]  /*3520*/  FFMA.FTZ R212, R212, UR11, -R211 ;  /* 0x0000000bd4d47c23 */ /* 0x008fe200080108d3 */
[----:B------:R-:W2:Y:S03]  /*3530*/  SHFL.IDX PT, R216, R12, R10, 0x1f ;  /* 0x00001f0a0cd87589 */ /* 0x000ea600000e0000 */
[----:B------:R-:W3:Y:S01]  /*3540*/  MUFU.EX2 R96, R96 ;  /* 0x0000006000607308 */ /* 0x000ee20000000800 */
[----:B-1----:R-:W-:-:S04]  /*3550*/  FFMA.FTZ R134, -R18, R18, 1 ;  /* 0x3f80000012867423 */ /* 0x002fc80000010112 */
[----:B------:R-:W-:Y:S01]  /*3560*/  FMUL.FTZ R134, R134, R209 ;  /* 0x000000d186867220 */ /* 0x000fe20000410000 */
[----:B------:R-:W-:Y:S02]  /*3570*/  FSEL R209, R0, -INF , P2 ;  /* 0xff80000000d17808 */ /* 0x000fe40001000000 */
[----:B------:R1:W-:Y:S08]  /*3580*/  MUFU.EX2 R18, R132 ;  /* 0x0000008400127308 */ /* 0x0003f00000000800 */
[----:B------:R-:W4:Y:S01]  /*3590*/  MUFU.EX2 R89, R89 ;  /* 0x0000005900597308 */ /* 0x000f220000000800 */
[----:B-1----:R-:W-:Y:S01]  /*35a0*/  FMUL.FTZ R132, R19, R206 ;  /* 0x000000ce13847220 */ /* 0x002fe20000410000 */
[----:B------:R-:W-:Y:S01]  /*35b0*/  FSEL R206, R5, -INF , P1 ;  /* 0xff80000005ce7808 */ /* 0x000fe20000800000 */
[----:B------:R1:W4:Y:S01]  /*35c0*/  SHFL.IDX PT, R19, R13, R114, 0x1f ;  /* 0x00001f720d137589 */ /* 0x00032200000e0000 */
[----:B---3--:R-:W-:Y:S01]  /*35d0*/  FMUL.FTZ R33, R96, R33 ;  /* 0x0000002160217220 */ /* 0x008fe20000410000 */
[--C-:B--2---:R-:W-:Y:S01]  /*35e0*/  FADD.FTZ R40, R40, -R216.reuse ;  /* 0x800000d828287221 */ /* 0x104fe20000010000 */
[----:B------:R-:W-:Y:S01]  /*35f0*/  FADD.FTZ R42, R42, -R216 ;  /* 0x800000d82a2a7221 */ /* 0x000fe20000010000 */
[----:B------:R-:W-:Y:S01]  /*3600*/  FFMA.FTZ R206, R206, UR11, -R34 ;  /* 0x0000000bcece7c23 */ /* 0x000fe20008010822 */
[----:B------:R-:W2:Y:S02]  /*3610*/  MUFU.EX2 R92, R92 ;  /* 0x0000005c005c7308 */ /* 0x000ea40000000800 */
[----:B------:R-:W-:-:S06]  /*3620*/  FMUL.FTZ R42, R22, R42 ;  /* 0x0000002a162a7220 */ /* 0x000fcc0000410000 */
[----:B-1----:R1:W-:Y:S01]  /*3630*/  MUFU.EX2 R13, R202 ;  /* 0x000000ca000d7308 */ /* 0x0023e20000000800 */
[----:B----4-:R-:W-:-:S07]  /*3640*/  FMUL.FTZ R38, R89, R38 ;  /* 0x0000002659267220 */ /* 0x010fce0000410000 */
[----:B------:R3:W-:Y:S01]  /*3650*/  MUFU.EX2 R34, R133 ;  /* 0x0000008500227308 */ /* 0x0007e20000000800 */
[----:B-1----:R-:W-:Y:S01]  /*3660*/  FMUL.FTZ R202, R20, R36 ;  /* 0x0000002414ca7220 */ /* 0x002fe20000410000 */
[----:B------:R-:W-:Y:S01]  /*3670*/  FSEL R20, R6, -INF , P1 ;  /* 0xff80000006147808 */ /* 0x000fe20000800000 */
[----:B------:R-:W-:Y:S01]  /*3680*/  FFMA.FTZ R209, R209, UR11, -R19 ;  /* 0x0000000bd1d17c23 */ /* 0x000fe20008010813 */
[----:B--2---:R-:W-:-:S03]  /*3690*/  FMUL.FTZ R37, R92, R37 ;  /* 0x000000255c257220 */ /* 0x004fc60000410000 */
[----:B------:R-:W-:Y:S01]  /*36a0*/  FFMA.FTZ R211, R20, UR11, -R211 ;  /* 0x0000000b14d37c23 */ /* 0x000fe200080108d3 */
[----:B------:R-:W-:Y:S01]  /*36b0*/  FFMA.FTZ R20, -R201, R201, 1 ;  /* 0x3f800000c9147423 */ /* 0x000fe200000101c9 */
[----:B------:R-:W-:Y:S01]  /*36c0*/  FFMA.FTZ R201, -R200, R200, 1 ;  /* 0x3f800000c8c97423 */ /* 0x000fe200000101c8 */
[----:B---3--:R-:W-:Y:S01]  /*36d0*/  FMUL.FTZ R133, R103, R208 ;  /* 0x000000d067857220 */ /* 0x008fe20000410000 */
[----:B------:R1:W-:Y:S01]  /*36e0*/  MUFU.EX2 R36, R205 ;  /* 0x000000cd00247308 */ /* 0x0003e20000000800 */
[----:B------:R-:W-:Y:S01]  /*36f0*/  FFMA.FTZ R200, -R221, R221, 1 ;  /* 0x3f800000ddc87423 */ /* 0x000fe200000101dd */
[----:B------:R-:W-:Y:S01]  /*3700*/  FMUL.FTZ R201, R201, R203 ;  /* 0x000000cbc9c97220 */ /* 0x000fe20000410000 */
[----:B------:R-:W-:Y:S01]  /*3710*/  FMUL.FTZ R203, R20, R133 ;  /* 0x0000008514cb7220 */ /* 0x000fe20000410000 */
[----:B------:R-:W-:Y:S01]  /*3720*/  FMUL.FTZ R20, R91, R225 ;  /* 0x000000e15b147220 */ /* 0x000fe20000410000 */
[----:B------:R-:W-:Y:S01]  /*3730*/  FFMA.FTZ R133, -R219, R219, 1 ;  /* 0x3f800000db857423 */ /* 0x000fe200000101db */
[----:B------:R-:W2:Y:S01]  /*3740*/  SHFL.IDX PT, R225, R12, R108, 0x1f ;  /* 0x00001f6c0ce17589 */ /* 0x000ea200000e0000 */
[----:B------:R-:W-:Y:S01]  /*3750*/  FMUL.FTZ R200, R200, R135 ;  /* 0x00000087c8c87220 */ /* 0x000fe20000410000 */
[----:B------:R-:W-:Y:S01]  /*3760*/  FMUL.FTZ R135, R220, R224 ;  /* 0x000000e0dc877220 */ /* 0x000fe20000410000 */
[----:B-1----:R-:W-:Y:S01]  /*3770*/  FSEL R205, R218, -INF , P1 ;  /* 0xff800000dacd7808 */ /* 0x002fe20000800000 */
[----:B------:R-:W1:Y:S01]  /*3780*/  SHFL.IDX PT, R219, R12, R106, 0x1f ;  /* 0x00001f6a0cdb7589 */ /* 0x000e6200000e0000 */
[----:B------:R-:W3:Y:S01]  /*3790*/  MUFU.EX2 R90, R90 ;  /* 0x0000005a005a7308 */ /* 0x000ee20000000800 */
[----:B------:R-:W-:-:S02]  /*37a0*/  FMUL.FTZ R133, R133, R33 ;  /* 0x0000002185857220 */ /* 0x000fc40000410000 */
[----:B------:R-:W-:Y:S01]  /*37b0*/  FFMA.FTZ R205, R205, UR11, -R35 ;  /* 0x0000000bcdcd7c23 */ /* 0x000fe20008010823 */
[----:B------:R-:W-:Y:S01]  /*37c0*/  FSEL R35, R217, -INF , P1 ;  /* 0xff800000d9237808 */ /* 0x000fe20000800000 */
[----:B------:R-:W4:Y:S03]  /*37d0*/  SHFL.IDX PT, R220, R12, R109, 0x1f ;  /* 0x00001f6d0cdc7589 */ /* 0x000f2600000e0000 */
[----:B------:R-:W4:Y:S01]  /*37e0*/  MUFU.EX2 R100, R100 ;  /* 0x0000006400647308 */ /* 0x000f220000000800 */
[----:B------:R-:W-:Y:S01]  /*37f0*/  FFMA.FTZ R208, R35, UR11, -R19 ;  /* 0x0000000b23d07c23 */ /* 0x000fe20008010813 */
[----:B------:R-:W4:Y:S04]  /*3800*/  SHFL.IDX PT, R224, R12, R110, 0x1f ;  /* 0x00001f6e0ce07589 */ /* 0x000f2800000e0000 */
[----:B------:R-:W-:Y:S02]  /*3810*/  SHFL.IDX PT, R221, R12, R111, 0x1f ;  /* 0x00001f6f0cdd7589 */ /* 0x000fe400000e0000 */
[----:B------:R1:W-:Y:S01]  /*3820*/  MUFU.EX2 R35, R130 ;  /* 0x0000008200237308 */ /* 0x0003e20000000800 */
[----:B---3--:R-:W-:Y:S01]  /*3830*/  FMUL.FTZ R39, R90, R39 ;  /* 0x000000275a277220 */ /* 0x008fe20000410000 */
[----:B--2---:R-:W-:-:S06]  /*3840*/  FADD.FTZ R216, R45, -R225 ;  /* 0x800000e12dd87221 */ /* 0x004fcc0000010000 */
[----:B------:R-:W2:Y:S01]  /*3850*/  MUFU.EX2 R88, R88 ;  /* 0x0000005800587308 */ /* 0x000ea20000000800 */
[----:B-1----:R-:W-:Y:S01]  /*3860*/  FFMA.FTZ R130, -R228, R228, 1 ;  /* 0x3f800000e4827423 */ /* 0x002fe200000101e4 */
[----:B------:R-:W-:Y:S01]  /*3870*/  LDS R45, [R15+0x400] ;  /* 0x000400000f2d7984 */ /* 0x000fe20000000800 */
[--C-:B------:R-:W-:Y:S01]  /*3880*/  FADD.FTZ R43, R43, -R219.reuse ;  /* 0x800000db2b2b7221 */ /* 0x100fe20000010000 */
[----:B------:R-:W-:Y:S01]  /*3890*/  FADD.FTZ R41, R41, -R219 ;  /* 0x800000db29297221 */ /* 0x000fe20000010000 */
[----:B------:R-:W-:Y:S01]  /*38a0*/  FMUL.FTZ R130, R130, R223 ;  /* 0x000000df82827220 */ /* 0x000fe20000410000 */
[----:B----4-:R-:W-:Y:S01]  /*38b0*/  FADD.FTZ R44, R44, -R220 ;  /* 0x800000dc2c2c7221 */ /* 0x010fe20000010000 */
[----:B------:R-:W1:Y:S01]  /*38c0*/  SHFL.IDX PT, R223, R12, R112, 0x1f ;  /* 0x00001f700cdf7589 */ /* 0x000e6200000e0000 */
[----:B------:R3:W-:Y:S01]  /*38d0*/  MUFU.EX2 R33, R128 ;  /* 0x0000008000217308 */ /* 0x0007e20000000800 */
[----:B------:R-:W-:Y:S01]  /*38e0*/  FMUL.FTZ R43, R100, R43 ;  /* 0x0000002b642b7220 */ /* 0x000fe20000410000 */
[----:B------:R-:W-:Y:S01]  /*38f0*/  FADD.FTZ R49, R49, -R224 ;  /* 0x800000e031317221 */ /* 0x000fe20000010000 */
[----:B------:R-:W-:-:S05]  /*3900*/  FMUL.FTZ R41, R23, R41 ;  /* 0x0000002917297220 */ /* 0x000fca0000410000 */
[----:B------:R-:W4:Y:S01]  /*3910*/  MUFU.EX2 R98, R98 ;  /* 0x0000006200627308 */ /* 0x000f220000000800 */
[----:B---3--:R-:W-:Y:S01]  /*3920*/  FFMA.FTZ R128, -R222, R222, 1 ;  /* 0x3f800000de807423 */ /* 0x008fe200000101de */
[----:B--2---:R-:W-:Y:S01]  /*3930*/  FMUL.FTZ R40, R88, R40 ;  /* 0x0000002858287220 */ /* 0x004fe20000410000 */
[----:B------:R2:W3:Y:S05]  /*3940*/  SHFL.IDX PT, R222, R12, R114, 0x1f ;  /* 0x00001f720cde7589 */ /* 0x0004ea00000e0000 */
[----:B------:R-:W3:Y:S01]  /*3950*/  MUFU.EX2 R99, R99 ;  /* 0x0000006300637308 */ /* 0x000ee20000000800 */
[----:B------:R-:W-:Y:S01]  /*3960*/  FMUL.FTZ R128, R128, R20 ;  /* 0x0000001480807220 */ /* 0x000fe20000410000 */
[----:B------:R-:W-:Y:S01]  /*3970*/  FFMA.FTZ R233, -R233, R233, 1 ;  /* 0x3f800000e9e97423 */ /* 0x000fe200000101e9 */
[----:B------:R-:W-:Y:S01]  /*3980*/  FFMA.FTZ R237, -R237, R237, 1 ;  /* 0x3f800000eded7423 */ /* 0x000fe200000101ed */
[----:B------:R-:W-:Y:S01]  /*3990*/  FADD.FTZ R46, R46, -R220 ;  /* 0x800000dc2e2e7221 */ /* 0x000fe20000010000 */
[----:B------:R-:W-:Y:S01]  /*39a0*/  FADD.FTZ R47, R47, -R225 ;  /* 0x800000e12f2f7221 */ /* 0x000fe20000010000 */
[----:B------:R-:W-:Y:S01]  /*39b0*/  FADD.FTZ R51, R51, -R224 ;  /* 0x800000e033337221 */ /* 0x000fe20000010000 */
[--C-:B-1----:R-:W-:Y:S01]  /*39c0*/  FADD.FTZ R50, R50, -R223.reuse ;  /* 0x800000df32327221 */ /* 0x102fe20000010000 */
[----:B--2---:R1:W-:Y:S08]  /*39d0*/  MUFU.EX2 R12, R126 ;  /* 0x0000007e000c7308 */ /* 0x0043f00000000800 */
[----:B------:R2:W-:Y:S01]  /*39e0*/  MUFU.EX2 R19, R127 ;  /* 0x0000007f00137308 */ /* 0x0005e20000000800 */
[----:B-1----:R-:W-:Y:S01]  /*39f0*/  FFMA.FTZ R126, -R229, R229, 1 ;  /* 0x3f800000e57e7423 */ /* 0x002fe200000101e5 */
[----:B----4-:R-:W-:Y:S01]  /*3a00*/  FMUL.FTZ R44, R98, R44 ;  /* 0x0000002c622c7220 */ /* 0x010fe20000410000 */
[----:B------:R-:W-:Y:S01]  /*3a10*/  FADD.FTZ R48, R48, -R223 ;  /* 0x800000df30307221 */ /* 0x000fe20000010000 */
[----:B------:R-:W-:Y:S01]  /*3a20*/  FADD.FTZ R52, R52, -R221 ;  /* 0x800000dd34347221 */ /* 0x000fe20000010000 */
[----:B------:R-:W-:Y:S01]  /*3a30*/  FMUL.FTZ R126, R126, R38 ;  /* 0x000000267e7e7220 */ /* 0x000fe20000410000 */
[----:B---3--:R-:W-:-:S02]  /*3a40*/  FADD.FTZ R219, R53, -R222 ;  /* 0x800000de35db7221 */ /* 0x008fc40000010000 */
[----:B------:R1:W-:Y:S01]  /*3a50*/  MUFU.EX2 R20, R125 ;  /* 0x0000007d00147308 */ /* 0x0003e20000000800 */
[----:B--2---:R-:W-:Y:S01]  /*3a60*/  FFMA.FTZ R127, -R230, R230, 1 ;  /* 0x3f800000e67f7423 */ /* 0x004fe200000101e6 */
[----:B------:R-:W-:Y:S01]  /*3a70*/  FMUL.FTZ R50, R29, R50 ;  /* 0x000000321d327220 */ /* 0x000fe20000410000 */
[----:B------:R-:W-:Y:S01]  /*3a80*/  FMUL.FTZ R216, R99, R216 ;  /* 0x000000d863d87220 */ /* 0x000fe20000410000 */
[----:B------:R-:W-:Y:S01]  /*3a90*/  FADD.FTZ R221, R54, -R221 ;  /* 0x800000dd36dd7221 */ /* 0x000fe20000010000 */
[----:B------:R-:W-:Y:S01]  /*3aa0*/  FMUL.FTZ R127, R127, R37 ;  /* 0x000000257f7f7220 */ /* 0x000fe20000410000 */
[----:B------:R-:W-:Y:S02]  /*3ab0*/  FADD.FTZ R222, R55, -R222 ;  /* 0x800000de37de7221 */ /* 0x000fe40000010000 */
[----:B------:R2:W-:Y:S01]  /*3ac0*/  MUFU.EX2 R38, R213 ;  /* 0x000000d500267308 */ /* 0x0005e20000000800 */
[----:B-1----:R-:W-:-:S07]  /*3ad0*/  FMUL.FTZ R125, R227, R39 ;  /* 0x00000027e37d7220 */ /* 0x002fce0000410000 */
[----:B------:R1:W-:Y:S01]  /*3ae0*/  MUFU.EX2 R37, R215 ;  /* 0x000000d700257308 */ /* 0x0003e20000000800 */
[----:B--2---:R-:W-:-:S04]  /*3af0*/  FFMA.FTZ R213, -R235, R235, 1 ;  /* 0x3f800000ebd57423 */ /* 0x004fc800000101eb */
[----:B------:R-:W-:Y:S01]  /*3b00*/  FMUL.FTZ R213, R213, R42 ;  /* 0x0000002ad5d57220 */ /* 0x000fe20000410000 */
[----:B------:R-:W-:Y:S02]  /*3b10*/  FFMA.FTZ R42, -R11, R11, 1 ;  /* 0x3f8000000b2a7423 */ /* 0x000fe4000001010b */
[----:B------:R2:W-:Y:S01]  /*3b20*/  MUFU.EX2 R39, R120 ;  /* 0x0000007800277308 */ /* 0x0005e20000000800 */
[----:B-1----:R-:W-:Y:S01]  /*3b30*/  FFMA.FTZ R215, -R236, R236, 1 ;  /* 0x3f800000ecd77423 */ /* 0x002fe200000101ec */
[----:B------:R-:W-:Y:S01]  /*3b40*/  FMUL.FTZ R46, R16, R46 ;  /* 0x0000002e102e7220 */ /* 0x000fe20000410000 */
[----:B------:R-:W-:-:S05]  /*3b50*/  FMUL.FTZ R47, R28, R47 ;  /* 0x0000002f1c2f7220 */ /* 0x000fca0000410000 */
[----:B------:R1:W3:Y:S01]  /*3b60*/  MUFU.EX2 R15, R214 ;  /* 0x000000d6000f7308 */ /* 0x0002e20000000800 */
[----:B--2---:R-:W-:Y:S01]  /*3b70*/  FMUL.FTZ R120, R231, R43 ;  /* 0x0000002be7787220 */ /* 0x004fe20000410000 */
[----:B------:R-:W-:Y:S01]  /*3b80*/  FMUL.FTZ R43, R32, R49 ;  /* 0x00000031202b7220 */ /* 0x000fe20000410000 */
[----:B------:R-:W-:Y:S01]  /*3b90*/  FMUL.FTZ R215, R215, R41 ;  /* 0x00000029d7d77220 */ /* 0x000fe20000410000 */
[----:B------:R-:W-:Y:S01]  /*3ba0*/  FFMA.FTZ R41, -R199, R199, 1 ;  /* 0x3f800000c7297423 */ /* 0x000fe200000101c7 */
[----:B------:R-:W-:Y:S01]  /*3bb0*/  FMUL.FTZ R49, R233, R50 ;  /* 0x00000032e9317220 */ /* 0x000fe20000410000 */
[----:B------:R-:W-:Y:S01]  /*3bc0*/  FMUL.FTZ R50, R237, R43 ;  /* 0x0000002bed327220 */ /* 0x000fe20000410000 */
[----:B------:R-:W-:Y:S01]  /*3bd0*/  FMUL.FTZ R48, R30, R48 ;  /* 0x000000301e307220 */ /* 0x000fe20000410000 */
[----:B------:R-:W-:Y:S01]  /*3be0*/  FMUL.FTZ R51, R31, R51 ;  /* 0x000000331f337220 */ /* 0x000fe20000410000 */
[----:B-1----:R-:W-:Y:S01]  /*3bf0*/  FMUL.FTZ R214, R232, R40 ;  /* 0x00000028e8d67220 */ /* 0x002fe20000410000 */
[----:B------:R-:W-:Y:S01]  /*3c00*/  FFMA.FTZ R55, -R234, R234, 1 ;  /* 0x3f800000ea377423 */ /* 0x000fe200000101ea */
[----:B------:R1:W-:Y:S01]  /*3c10*/  MUFU.EX2 R40, R119 ;  /* 0x0000007700287308 */ /* 0x0003e20000000800 */
[----:B------:R-:W-:Y:S01]  /*3c20*/  FFMA.FTZ R43, -R196, R196, 1 ;  /* 0x3f800000c42b7423 */ /* 0x000fe200000101c4 */
[----:B------:R-:W-:Y:S01]  /*3c30*/  FFMA.FTZ R54, -R198, R198, 1 ;  /* 0x3f800000c6367423 */ /* 0x000fe200000101c6 */
[----:B------:R-:W-:Y:S01]  /*3c40*/  FMUL.FTZ R216, R41, R216 ;  /* 0x000000d829d87220 */ /* 0x000fe20000410000 */
[----:B------:R-:W-:Y:S04]  /*3c50*/  SHFL.IDX PT, R224, R45, R108, 0x1f ;  /* 0x00001f6c2de07589 */ /* 0x000fe800000e0000 */
[----:B------:R-:W-:Y:S01]  /*3c60*/  SHFL.IDX PT, R223, R45, R110, 0x1f ;  /* 0x00001f6e2ddf7589 */ /* 0x000fe200000e0000 */
[----:B-1----:R-:W-:Y:S01]  /*3c70*/  FMUL.FTZ R119, R42, R44 ;  /* 0x0000002c2a777220 */ /* 0x002fe20000410000 */
[----:B------:R-:W-:Y:S01]  /*3c80*/  FFMA.FTZ R42, -R197, R197, 1 ;  /* 0x3f800000c52a7423 */ /* 0x000fe200000101c5 */
[----:B------:R1:W-:Y:S01]  /*3c90*/  MUFU.EX2 R41, R118 ;  /* 0x0000007600297308 */ /* 0x0003e20000000800 */
[----:B------:R-:W-:Y:S01]  /*3ca0*/  FMUL.FTZ R51, R43, R51 ;  /* 0x000000332b337220 */ /* 0x000fe20000410000 */
[----:B------:R-:W-:Y:S01]  /*3cb0*/  FMUL.FTZ R55, R55, R46 ;  /* 0x0000002e37377220 */ /* 0x000fe20000410000 */
[----:B------:R-:W-:Y:S01]  /*3cc0*/  FMUL.FTZ R54, R54, R48 ;  /* 0x0000003036367220 */ /* 0x000fe20000410000 */
[----:B------:R-:W2:Y:S04]  /*3cd0*/  SHFL.IDX PT, R46, R45, R10, 0x1f ;  /* 0x00001f0a2d2e7589 */ /* 0x000ea800000e0000 */
[----:B------:R4:W-:Y:S01]  /*3ce0*/  MUFU.EX2 R43, R116 ;  /* 0x00000074002b7308 */ /* 0x0009e20000000800 */
[----:B-1----:R-:W-:Y:S01]  /*3cf0*/  FMUL.FTZ R118, R42, R47 ;  /* 0x0000002f2a767220 */ /* 0x002fe20000410000 */
[----:B------:R-:W1:Y:S04]  /*3d00*/  SHFL.IDX PT, R48, R45, R109, 0x1f ;  /* 0x00001f6d2d307589 */ /* 0x000e6800000e0000 */
[----:B------:R-:W3:Y:S02]  /*3d10*/  SHFL.IDX PT, R47, R45, R106, 0x1f ;  /* 0x00001f6a2d2f7589 */ /* 0x000ee400000e0000 */
[----:B------:R2:W-:Y:S02]  /*3d20*/  MUFU.EX2 R42, R117 ;  /* 0x00000075002a7308 */ /* 0x0005e40000000800 */
[----:B----4-:R-:W-:Y:S04]  /*3d30*/  SHFL.IDX PT, R116, R45, R111, 0x1f ;  /* 0x00001f6f2d747589 */ /* 0x010fe800000e0000 */
[----:B------:R-:W-:Y:S02]  /*3d40*/  SHFL.IDX PT, R220, R45, R114, 0x1f ;  /* 0x00001f722ddc7589 */ /* 0x000fe400000e0000 */
[----:B------:R4:W-:Y:S02]  /*3d50*/  MUFU.EX2 R44, R115 ;  /* 0x00000073002c7308 */ /* 0x0009e40000000800 */
[----:B--2---:R2:W3:Y:S01]  /*3d60*/  SHFL.IDX PT, R117, R45, R112, 0x1f ;  /* 0x00001f702d757589 */ /* 0x0044e200000e0000 */
[----:B------:R-:W-:Y:S01]  /*3d70*/  FMUL.FTZ R222, R36, R222 ;  /* 0x000000de24de7220 */ /* 0x000fe20000410000 */
[----:B------:R-:W-:Y:S01]  /*3d80*/  FFMA.FTZ R53, -R195, R195, 1 ;  /* 0x3f800000c3357423 */ /* 0x000fe200000101c3 */
[----:B------:R-:W-:Y:S01]  /*3d90*/  FMUL.FTZ R52, R17, R52 ;  /* 0x0000003411347220 */ /* 0x000fe20000410000 */
[----:B------:R-:W3:Y:S02]  /*3da0*/  LDL.LU R11, [R1+0xb0] ;  /* 0x0000b000010b7983 */ /* 0x000ee40000300800 */
[----:B------:R-:W3:Y:S01]  /*3db0*/  MUFU.EX2 R93, R93 ;  /* 0x0000005d005d7308 */ /* 0x000ee20000000800 */
[----:B----4-:R-:W-:Y:S01]  /*3dc0*/  FMUL.FTZ R115, R13, R219 ;  /* 0x000000db0d737220 */ /* 0x010fe20000410000 */
[----:B------:R-:W-:Y:S01]  /*3dd0*/  FFMA.FTZ R219, -R192, R192, 1 ;  /* 0x3f800000c0db7423 */ /* 0x000fe200000101c0 */
[----:B------:R-:W-:Y:S01]  /*3de0*/  FADD.FTZ R56, R56, -R46 ;  /* 0x8000002e38387221 */ /* 0x000fe20000010000 */
[----:B--2---:R-:W-:Y:S01]  /*3df0*/  FFMA.FTZ R45, -R194, R194, 1 ;  /* 0x3f800000c22d7423 */ /* 0x004fe200000101c2 */
[----:B-1----:R-:W-:Y:S01]  /*3e00*/  FADD.FTZ R60, R60, -R48 ;  /* 0x800000303c3c7221 */ /* 0x002fe20000010000 */
[----:B---3--:R-:W-:Y:S01]  /*3e10*/  FADD.FTZ R57, R57, -R47 ;  /* 0x8000002f39397221 */ /* 0x008fe20000010000 */
[----:B------:R1:W5:Y:S01]  /*3e20*/  LDL.LU R199, [R1+0xac] ;  /* 0x0000ac0001c77983 */ /* 0x0003620000300800 */
[----:B------:R-:W-:-:S02]  /*3e30*/  FMUL.FTZ R115, R45, R115 ;  /* 0x000000732d737220 */ /* 0x000fc40000410000 */
[----:B------:R2:W3:Y:S01]  /*3e40*/  MUFU.EX2 R45, R27 ;  /* 0x0000001b002d7308 */ /* 0x0004e20000000800 */
[----:B------:R-:W-:Y:S01]  /*3e50*/  FADD.FTZ R64, R64, -R117 ;  /* 0x8000007540407221 */ /* 0x000fe20000010000 */
[----:B--2---:R-:W-:Y:S01]  /*3e60*/  FMUL.FTZ R27, R219, R222 ;  /* 0x000000dedb1b7220 */ /* 0x004fe20000410000 */
[----:B------:R-:W-:Y:S01]  /*3e70*/  FADD.FTZ R48, R62, -R48 ;  /* 0x800000303e307221 */ /* 0x000fe20000010000 */
[----:B------:R2:W4:Y:S01]  /*3e80*/  LDS R219, [R14+0x400] ;  /* 0x000400000edb7984 */ /* 0x0005220000000800 */
[----:B------:R-:W-:Y:S01]  /*3e90*/  FMUL.FTZ R64, R15, R64 ;  /* 0x000000400f407220 */ /* 0x000fe20000410000 */
[----:B------:R-:W-:Y:S01]  /*3ea0*/  FADD.FTZ R58, R58, -R46 ;  /* 0x8000002e3a3a7221 */ /* 0x000fe20000010000 */
[----:B------:R-:W-:Y:S01]  /*3eb0*/  FMUL.FTZ R56, R34, R56 ;  /* 0x0000003822387220 */ /* 0x000fe20000410000 */
[----:B------:R1:W5:Y:S01]  /*3ec0*/  LDL.LU R198, [R1+0xa8] ;  /* 0x0000a80001c67983 */ /* 0x0003620000300800 */
[----:B------:R-:W-:Y:S01]  /*3ed0*/  FADD.FTZ R59, R59, -R47 ;  /* 0x8000002f3b3b7221 */ /* 0x000fe20000010000 */
[----:B------:R-:W-:Y:S01]  /*3ee0*/  FMUL.FTZ R53, R53, R52 ;  /* 0x0000003435357220 */ /* 0x000fe20000410000 */
[--C-:B------:R-:W-:Y:S01]  /*3ef0*/  FADD.FTZ R63, R63, -R224.reuse ;  /* 0x800000e03f3f7221 */ /* 0x100fe20000010000 */
[----:B--2---:R2:W-:Y:S01]  /*3f00*/  MUFU.EX2 R14, R24 ;  /* 0x00000018000e7308 */ /* 0x0045e20000000800 */
[----:B------:R-:W-:Y:S01]  /*3f10*/  FADD.FTZ R62, R61, -R224 ;  /* 0x800000e03d3e7221 */ /* 0x000fe20000010000 */
[----:B------:R1:W5:Y:S01]  /*3f20*/  LDL.LU R197, [R1+0xa4] ;  /* 0x0000a40001c57983 */ /* 0x0003620000300800 */
[----:B------:R-:W-:Y:S01]  /*3f30*/  FADD.FTZ R67, R67, -R223 ;  /* 0x800000df43437221 */ /* 0x000fe20000010000 */
[----:B------:R-:W-:Y:S01]  /*3f40*/  FMUL.FTZ R221, R18, R221 ;  /* 0x000000dd12dd7220 */ /* 0x000fe20000410000 */
[----:B------:R-:W-:Y:S01]  /*3f50*/  FMUL.FTZ R226, R93, R226 ;  /* 0x000000e25de27220 */ /* 0x000fe20000410000 */
[----:B--2---:R-:W-:-:S02]  /*3f60*/  FFMA.FTZ R24, -R184, R184, 1 ;  /* 0x3f800000b8187423 */ /* 0x004fc400000101b8 */
[----:B------:R2:W-:Y:S01]  /*3f70*/  MUFU.EX2 R46, R26 ;  /* 0x0000001a002e7308 */ /* 0x0005e20000000800 */
[----:B------:R-:W-:Y:S01]  /*3f80*/  FADD.FTZ R61, R68, -R116 ;  /* 0x80000074443d7221 */ /* 0x000fe20000010000 */
[----:B------:R1:W5:Y:S01]  /*3f90*/  LDL.LU R196, [R1+0xa0] ;  /* 0x0000a00001c47983 */ /* 0x0003620000300800 */
[----:B------:R-:W-:Y:S01]  /*3fa0*/  FMUL.FTZ R64, R24, R64 ;  /* 0x0000004018407220 */ /* 0x000fe20000410000 */
[----:B------:R-:W-:Y:S01]  /*3fb0*/  FFMA.FTZ R68, -R191, R191, 1 ;  /* 0x3f800000bf447423 */ /* 0x000fe200000101bf */
[----:B------:R-:W-:Y:S01]  /*3fc0*/  FMUL.FTZ R57, R35, R57 ;  /* 0x0000003923397220 */ /* 0x000fe20000410000 */
[----:B------:R1:W5:Y:S01]  /*3fd0*/  LDL.LU R195, [R1+0x9c] ;  /* 0x00009c0001c37983 */ /* 0x0003620000300800 */
[----:B------:R-:W-:Y:S01]  /*3fe0*/  FFMA.FTZ R52, -R193, R193, 1 ;  /* 0x3f800000c1347423 */ /* 0x000fe200000101c1 */
[----:B------:R1:W3:Y:S01]  /*3ff0*/  MUFU.EX2 R47, R25 ;  /* 0x00000019002f7308 */ /* 0x0002e20000000800 */
[----:B--2---:R-:W-:Y:S01]  /*4000*/  FADD.FTZ R26, R65, -R223 ;  /* 0x800000df411a7221 */ /* 0x004fe20000010000 */
[----:B------:R-:W-:Y:S01]  /*4010*/  FFMA.FTZ R65, -R190, R190, 1 ;  /* 0x3f800000be417423 */ /* 0x000fe200000101be */
[----:B------:R2:W5:Y:S01]  /*4020*/  LDL.LU R194, [R1+0x98] ;  /* 0x0000980001c27983 */ /* 0x0005620000300800 */
[----:B------:R-:W-:Y:S01]  /*4030*/  FADD.FTZ R117, R66, -R117 ;  /* 0x8000007542757221 */ /* 0x000fe20000010000 */
[----:B------:R-:W-:-:S02]  /*4040*/  FMUL.FTZ R58, R21, R58 ;  /* 0x0000003a153a7220 */ /* 0x000fc40000410000 */
[----:B----4-:R-:W-:Y:S04]  /*4050*/  SHFL.IDX PT, R108, R219, R108, 0x1f ;  /* 0x00001f6cdb6c7589 */ /* 0x010fe800000e0000 */
[----:B------:R-:W-:Y:S04]  /*4060*/  SHFL.IDX PT, R106, R219, R106, 0x1f ;  /* 0x00001f6adb6a7589 */ /* 0x000fe800000e0000 */
[----:B------:R-:W-:Y:S04]  /*4070*/  SHFL.IDX PT, R111, R219, R111, 0x1f ;  /* 0x00001f6fdb6f7589 */ /* 0x000fe800000e0000 */
[----:B------:R-:W-:Y:S04]  /*4080*/  SHFL.IDX PT, R112, R219, R112, 0x1f ;  /* 0x00001f70db707589 */ /* 0x000fe800000e0000 */
[----:B------:R-:W-:Y:S01]  /*4090*/  SHFL.IDX PT, R109, R219, R109, 0x1f ;  /* 0x00001f6ddb6d7589 */ /* 0x000fe200000e0000 */
[----:B------:R-:W-:-:S03]  /*40a0*/  FMUL.FTZ R62, R20, R62 ;  /* 0x0000003e143e7220 */ /* 0x000fc60000410000 */
[----:B------:R-:W-:Y:S01]  /*40b0*/  SHFL.IDX PT, R110, R219, R110, 0x1f ;  /* 0x00001f6edb6e7589 */ /* 0x000fe200000e0000 */
[----:B------:R-:W-:Y:S01]  /*40c0*/  FMUL.FTZ R60, R19, R60 ;  /* 0x0000003c133c7220 */ /* 0x000fe20000410000 */
[----:B------:R-:W-:Y:S02]  /*40d0*/  FMUL.FTZ R59, R33, R59 ;  /* 0x0000003b213b7220 */ /* 0x000fe40000410000 */
[----:B------:R-:W-:Y:S01]  /*40e0*/  SHFL.IDX PT, R114, R219, R114, 0x1f ;  /* 0x00001f72db727589 */ /* 0x000fe200000e0000 */
[----:B------:R-:W-:Y:S01]  /*40f0*/  FMUL.FTZ R63, R37, R63 ;  /* 0x0000003f253f7220 */ /* 0x000fe20000410000 */
[----:B------:R-:W-:Y:S01]  /*4100*/  FMUL.FTZ R48, R12, R48 ;  /* 0x000000300c307220 */ /* 0x000fe20000410000 */
[----:B------:R-:W-:Y:S01]  /*4110*/  FMUL.FTZ R67, R40, R67 ;  /* 0x0000004328437220 */ /* 0x000fe20000410000 */
[----:B------:R-:W4:Y:S01]  /*4120*/  SHFL.IDX PT, R24, R219, R10, 0x1f ;  /* 0x00001f0adb187589 */ /* 0x000f2200000e0000 */
[----:B-1----:R-:W-:Y:S01]  /*4130*/  FFMA.FTZ R25, -R189, R189, 1 ;  /* 0x3f800000bd197423 */ /* 0x002fe200000101bd */
[----:B------:R-:W-:Y:S01]  /*4140*/  FMUL.FTZ R68, R68, R56 ;  /* 0x0000003844447220 */ /* 0x000fe20000410000 */
[----:B------:R-:W-:Y:S01]  /*4150*/  FMUL.FTZ R56, R65, R57 ;  /* 0x0000003941387220 */ /* 0x000fe20000410000 */
[----:B------:R2:W5:Y:S01]  /*4160*/  LDL.LU R193, [R1+0x94] ;  /* 0x0000940001c17983 */ /* 0x0005620000300800 */
[----:B------:R-:W-:Y:S01]  /*4170*/  FADD.FTZ R116, R70, -R116 ;  /* 0x8000007446747221 */ /* 0x000fe20000010000 */
[----:B------:R-:W-:Y:S01]  /*4180*/  FFMA.FTZ R57, -R185, R185, 1 ;  /* 0x3f800000b9397423 */ /* 0x000fe200000101b9 */
[----:B------:R-:W1:Y:S01]  /*4190*/  MUFU.EX2 R211, R211 ;  /* 0x000000d300d37308 */ /* 0x000e620000000800 */
[----:B------:R2:W5:Y:S01]  /*41a0*/  LDL.LU R192, [R1+0x90] ;  /* 0x0000900001c07983 */ /* 0x0005620000300800 */
[--C-:B------:R-:W-:Y:S01]  /*41b0*/  FADD.FTZ R66, R69, -R220.reuse ;  /* 0x800000dc45427221 */ /* 0x100fe20000010000 */
[----:B------:R-:W-:Y:S01]  /*41c0*/  FMUL.FTZ R25, R25, R58 ;  /* 0x0000003a19197220 */ /* 0x000fe20000410000 */
[----:B------:R-:W-:Y:S01]  /*41d0*/  FFMA.FTZ R70, -R187, R187, 1 ;  /* 0x3f800000bb467423 */ /* 0x000fe200000101bb */
[----:B------:R2:W5:Y:S01]  /*41e0*/  LDL.LU R191, [R1+0x8c] ;  /* 0x00008c0001bf7983 */ /* 0x0005620000300800 */
[----:B------:R-:W-:Y:S01]  /*41f0*/  FFMA.FTZ R65, -R182, R182, 1 ;  /* 0x3f800000b6417423 */ /* 0x000fe200000101b6 */
[----:B------:R-:W-:Y:S01]  /*4200*/  FMUL.FTZ R117, R38, R117 ;  /* 0x0000007526757220 */ /* 0x000fe20000410000 */
[----:B------:R-:W-:Y:S01]  /*4210*/  FADD.FTZ R220, R71, -R220 ;  /* 0x800000dc47dc7221 */ /* 0x000fe20000010000 */
[----:B------:R2:W5:Y:S01]  /*4220*/  LDL.LU R190, [R1+0x88] ;  /* 0x0000880001be7983 */ /* 0x0005620000300800 */
[----:B------:R-:W-:Y:S01]  /*4230*/  FFMA.FTZ R69, -R188, R188, 1 ;  /* 0x3f800000bc457423 */ /* 0x000fe200000101bc */
[----:B------:R-:W-:Y:S01]  /*4240*/  FFMA.FTZ R58, -R183, R183, 1 ;  /* 0x3f800000b73a7423 */ /* 0x000fe200000101b7 */
[----:B------:R-:W-:Y:S01]  /*4250*/  FFMA.FTZ R71, -R186, R186, 1 ;  /* 0x3f800000ba477423 */ /* 0x000fe200000101ba */
[----:B------:R2:W5:Y:S01]  /*4260*/  LDL.LU R189, [R1+0x84] ;  /* 0x0000840001bd7983 */ /* 0x0005620000300800 */
[----:B------:R-:W-:Y:S01]  /*4270*/  FMUL.FTZ R57, R57, R62 ;  /* 0x0000003e39397220 */ /* 0x000fe20000410000 */
[----:B------:R-:W-:Y:S01]  /*4280*/  FMUL.FTZ R70, R70, R60 ;  /* 0x0000003c46467220 */ /* 0x000fe20000410000 */
[----:B------:R-:W2:Y:S01]  /*4290*/  MUFU.EX2 R205, R205 ;  /* 0x000000cd00cd7308 */ /* 0x000ea20000000800 */
[----:B------:R1:W5:Y:S01]  /*42a0*/  LDL.LU R188, [R1+0x80] ;  /* 0x0000800001bc7983 */ /* 0x0003620000300800 */
[----:B------:R-:W-:Y:S01]  /*42b0*/  FMUL.FTZ R65, R65, R117 ;  /* 0x0000007541417220 */ /* 0x000fe20000410000 */
[----:B------:R-:W-:Y:S01]  /*42c0*/  FFMA.FTZ R62, -R179, R179, 1 ;  /* 0x3f800000b33e7423 */ /* 0x000fe200000101b3 */
[----:B------:R-:W-:Y:S01]  /*42d0*/  FMUL.FTZ R61, R41, R61 ;  /* 0x0000003d293d7220 */ /* 0x000fe20000410000 */
[----:B------:R1:W5:Y:S01]  /*42e0*/  LDL.LU R187, [R1+0x7c] ;  /* 0x00007c0001bb7983 */ /* 0x0003620000300800 */
[----:B------:R-:W-:Y:S01]  /*42f0*/  FMUL.FTZ R69, R69, R59 ;  /* 0x0000003b45457220 */ /* 0x000fe20000410000 */
[----:B------:R-:W-:Y:S01]  /*4300*/  FMUL.FTZ R58, R58, R63 ;  /* 0x0000003f3a3a7220 */ /* 0x000fe20000410000 */
[----:B------:R-:W-:Y:S01]  /*4310*/  FFMA.FTZ R60, -R178, R178, 1 ;  /* 0x3f800000b23c7423 */ /* 0x000fe200000101b2 */
[----:B------:R1:W5:Y:S01]  /*4320*/  LDL.LU R186, [R1+0x78] ;  /* 0x0000780001ba7983 */ /* 0x0003620000300800 */
[----:B------:R-:W-:Y:S01]  /*4330*/  FMUL.FTZ R117, R43, R66 ;  /* 0x000000422b757220 */ /* 0x000fe20000410000 */
[----:B------:R-:W-:Y:S01]  /*4340*/  FMUL.FTZ R71, R71, R48 ;  /* 0x0000003047477220 */ /* 0x000fe20000410000 */
[----:B------:R-:W-:Y:S01]  /*4350*/  FFMA.FTZ R59, -R181, R181, 1 ;  /* 0x3f800000b53b7423 */ /* 0x000fe200000101b5 */
[----:B------:R1:W5:Y:S01]  /*4360*/  LDL.LU R185, [R1+0x74] ;  /* 0x0000740001b97983 */ /* 0x0003620000300800 */
[----:B------:R-:W-:Y:S01]  /*4370*/  FMUL.FTZ R26, R39, R26 ;  /* 0x0000001a271a7220 */ /* 0x000fe20000410000 */
[----:B------:R-:W-:Y:S01]  /*4380*/  FFMA.FTZ R63, -R176, R176, 1 ;  /* 0x3f800000b03f7423 */ /* 0x000fe200000101b0 */
[----:B------:R-:W-:Y:S01]  /*4390*/  FMUL.FTZ R220, R44, R220 ;  /* 0x000000dc2cdc7220 */ /* 0x000fe20000410000 */
[----:B------:R1:W5:Y:S01]  /*43a0*/  LDL.LU R184, [R1+0x70] ;  /* 0x0000700001b87983 */ /* 0x0003620000300800 */
[----:B------:R-:W-:Y:S01]  /*43b0*/  FFMA.FTZ R48, -R180, R180, 1 ;  /* 0x3f800000b4307423 */ /* 0x000fe200000101b4 */
[----:B----4-:R-:W-:Y:S01]  /*43c0*/  FADD.FTZ R72, R72, -R24 ;  /* 0x8000001848487221 */ /* 0x010fe20000010000 */
[----:B------:R-:W-:Y:S01]  /*43d0*/  FMUL.FTZ R66, R62, R61 ;  /* 0x0000003d3e427220 */ /* 0x000fe20000410000 */
[----:B------:R4:W5:Y:S01]  /*43e0*/  LDL.LU R183, [R1+0x6c] ;  /* 0x00006c0001b77983 */ /* 0x0009620000300800 */
[----:B------:R-:W-:Y:S01]  /*43f0*/  FMUL.FTZ R61, R60, R117 ;  /* 0x000000753c3d7220 */ /* 0x000fe20000410000 */
[----:B------:R-:W-:Y:S01]  /*4400*/  FMUL.FTZ R59, R59, R26 ;  /* 0x0000001a3b3b7220 */ /* 0x000fe20000410000 */
[----:B------:R-:W4:Y:S01]  /*4410*/  MUFU.EX2 R207, R207 ;  /* 0x000000cf00cf7308 */ /* 0x000f220000000800 */
[----:B------:R1:W5:Y:S01]  /*4420*/  LDL.LU R182, [R1+0x68] ;  /* 0x0000680001b67983 */ /* 0x0003620000300800 */
[----:B------:R-:W-:Y:S01]  /*4430*/  FMUL.FTZ R60, R63, R220 ;  /* 0x000000dc3f3c7220 */ /* 0x000fe20000410000 */
[----:B------:R-:W-:-:S05]  /*4440*/  FMUL.FTZ R26, R48, R67 ;  /* 0x00000043301a7220 */ /* 0x000fca0000410000 */
[----:B------:R-:W4:Y:S01]  /*4450*/  MUFU.EX2 R209, R209 ;  /* 0x000000d100d17308 */ /* 0x000f220000000800 */
[----:B------:R1:W5:Y:S01]  /*4460*/  LDL.LU R181, [R1+0x64] ;  /* 0x0000640001b57983 */ /* 0x0003620000300800 */
[----:B------:R-:W-:Y:S01]  /*4470*/  FFMA.FTZ R62, -R175, R175, 1 ;  /* 0x3f800000af3e7423 */ /* 0x000fe200000101af */
[----:B---3--:R-:W-:-:S05]  /*4480*/  FMUL.FTZ R63, R45, R72 ;  /* 0x000000482d3f7220 */ /* 0x008fca0000410000 */
[----:B------:R-:W-:Y:S01]  /*4490*/  MUFU.EX2 R210, R210 ;  /* 0x000000d200d27308 */ /* 0x000fe20000000800 */
[----:B------:R3:W5:Y:S01]  /*44a0*/  LDL.LU R180, [R1+0x60] ;  /* 0x0000600001b47983 */ /* 0x0007620000300800 */
[----:B------:R-:W-:-:S06]  /*44b0*/  FFMA.FTZ R67, -R177, R177, 1 ;  /* 0x3f800000b1437423 */ /* 0x000fcc00000101b1 */
[----:B------:R-:W-:Y:S01]  /*44c0*/  MUFU.EX2 R206, R206 ;  /* 0x000000ce00ce7308 */ /* 0x000fe20000000800 */
[----:B------:R3:W5:Y:S01]  /*44d0*/  LDL.LU R179, [R1+0x5c] ;  /* 0x00005c0001b37983 */ /* 0x0007620000300800 */
[--C-:B------:R-:W-:Y:S01]  /*44e0*/  FADD.FTZ R77, R77, -R108.reuse ;  /* 0x8000006c4d4d7221 */ /* 0x100fe20000010000 */
[----:B------:R-:W-:-:S05]  /*44f0*/  FADD.FTZ R79, R79, -R108 ;  /* 0x8000006c4f4f7221 */ /* 0x000fca0000010000 */
[----:B------:R-:W-:Y:S01]  /*4500*/  MUFU.EX2 R124, R124 ;  /* 0x0000007c007c7308 */ /* 0x000fe20000000800 */
[----:B------:R3:W5:Y:S01]  /*4510*/  LDL.LU R178, [R1+0x58] ;  /* 0x0000580001b27983 */ /* 0x0007620000300800 */
[----:B------:R-:W-:Y:S01]  /*4520*/  FMUL.FTZ R62, R62, R63 ;  /* 0x0000003f3e3e7220 */ /* 0x000fe20000410000 */
[----:B------:R-:W-:-:S05]  /*4530*/  FFMA.FTZ R108, -R174, R174, 1 ;  /* 0x3f800000ae6c7423 */ /* 0x000fca00000101ae */
[----:B------:R-:W-:Y:S01]  /*4540*/  MUFU.EX2 R123, R123 ;  /* 0x0000007b007b7308 */ /* 0x000fe20000000800 */
[----:B------:R3:W5:Y:S01]  /*4550*/  LDL.LU R177, [R1+0x54] ;  /* 0x0000540001b17983 */ /* 0x0007620000300800 */
[--C-:B------:R-:W-:Y:S01]  /*4560*/  FADD.FTZ R73, R73, -R106.reuse ;  /* 0x8000006a49497221 */ /* 0x100fe20000010000 */
[----:B------:R-:W-:-:S05]  /*4570*/  FADD.FTZ R75, R75, -R106 ;  /* 0x8000006a4b4b7221 */ /* 0x000fca0000010000 */
[----:B------:R-:W-:Y:S01]  /*4580*/  MUFU.EX2 R122, R122 ;  /* 0x0000007a007a7308 */ /* 0x000fe20000000800 */
[----:B------:R3:W5:Y:S01]  /*4590*/  LDL.LU R176, [R1+0x50] ;  /* 0x0000500001b07983 */ /* 0x0007620000300800 */
[----:B------:R-:W-:Y:S01]  /*45a0*/  FFMA.FTZ R63, -R173, R173, 1 ;  /* 0x3f800000ad3f7423 */ /* 0x000fe200000101ad */
[----:B------:R-:W-:-:S05]  /*45b0*/  FADD.FTZ R84, R84, -R111 ;  /* 0x8000006f54547221 */ /* 0x000fca0000010000 */
[----:B------:R-:W-:Y:S01]  /*45c0*/  MUFU.EX2 R121, R121 ;  /* 0x0000007900797308 */ /* 0x000fe20000000800 */
[----:B------:R3:W5:Y:S01]  /*45d0*/  LDL.LU R175, [R1+0x4c] ;  /* 0x00004c0001af7983 */ /* 0x0007620000300800 */
[----:B------:R-:W-:Y:S01]  /*45e0*/  FADD.FTZ R86, R86, -R111 ;  /* 0x8000006f56567221 */ /* 0x000fe20000010000 */
[----:B------:R-:W-:Y:S01]  /*45f0*/  FFMA.FTZ R106, -R172, R172, 1 ;  /* 0x3f800000ac6a7423 */ /* 0x000fe200000101ac */
        /* <DEDUP_REMOVED lines=11> */
[--C-:B------:R-:W-:Y:S01]  /*46b0*/  FADD.FTZ R81, R81, -R110.reuse ;  /* 0x8000006e51517221 */ /* 0x100fe20000010000 */
[----:B------:R-:W-:Y:S01]  /*46c0*/  FADD.FTZ R83, R83, -R110 ;  /* 0x8000006e53537221 */ /* 0x000fe20000010000 */
[----:B------:R3:W5:Y:S01]  /*46d0*/  LDL.LU R171, [R1+0x3c] ;  /* 0x00003c0001ab7983 */ /* 0x0007620000300800 */
[----:B------:R-:W-:Y:S01]  /*46e0*/  FFMA.FTZ R109, -R169, R169, 1 ;  /* 0x3f800000a96d7423 */ /* 0x000fe200000101a9 */
[----:B------:R-:W-:Y:S01]  /*46f0*/  FFMA.FTZ R110, -R168, R168, 1 ;  /* 0x3f800000a86e7423 */ /* 0x000fe200000101a8 */
[----:B------:R-:W4:Y:S01]  /*4700*/  MUFU.EX2 R208, R208 ;  /* 0x000000d000d07308 */ /* 0x000f220000000800 */
[----:B------:R3:W5:Y:S01]  /*4710*/  LDL.LU R170, [R1+0x38] ;  /* 0x0000380001aa7983 */ /* 0x0007620000300800 */
[----:B------:R-:W-:Y:S01]  /*4720*/  FFMA.FTZ R117, -R9, R9, 1 ;  /* 0x3f80000009757423 */ /* 0x000fe20000010109 */
[--C-:B------:R-:W-:Y:S01]  /*4730*/  FADD.FTZ R85, R85, -R114.reuse ;  /* 0x8000007255557221 */ /* 0x100fe20000010000 */
[----:B------:R-:W-:Y:S01]  /*4740*/  FMUL.FTZ R131, R131, R226 ;  /* 0x000000e283837220 */ /* 0x000fe20000410000 */
[----:B------:R3:W5:Y:S01]  /*4750*/  LDL.LU R169, [R1+0x34] ;  /* 0x0000340001a97983 */ /* 0x0007620000300800 */
[----:B------:R-:W-:-:S02]  /*4760*/  FADD.FTZ R87, R87, -R114 ;  /* 0x8000007257577221 */ /* 0x000fc40000010000 */
[----:B------:R2:W4:Y:S01]  /*4770*/  MUFU.EX2 R48, R212 ;  /* 0x000000d400307308 */ /* 0x0005220000000800 */
[----:B------:R3:W5:Y:S01]  /*4780*/  LDL.LU R168, [R1+0x30] ;  /* 0x0000300001a87983 */ /* 0x0007620000300800 */
[----:B------:R-:W-:Y:S01]  /*4790*/  FMUL.FTZ R67, R67, R116 ;  /* 0x0000007443437220 */ /* 0x000fe20000410000 */
[----:B------:R-:W-:Y:S02]  /*47a0*/  FFMA.FTZ R114, -R6, R6, 1 ;  /* 0x3f80000006727423 */ /* 0x000fe40000010106 */
[----:B------:R3:W5:Y:S01]  /*47b0*/  LDL.LU R9, [R1+0x2c] ;  /* 0x00002c0001097983 */ /* 0x0007620000300800 */
[----:B------:R-:W-:Y:S01]  /*47c0*/  FFMA.FTZ R116, -R5, R5, 1 ;  /* 0x3f80000005747423 */ /* 0x000fe20000010105 */
[----:B--2---:R-:W-:Y:S02]  /*47d0*/  FFMA.FTZ R212, -R7, R7, 1 ;  /* 0x3f80000007d47423 */ /* 0x004fe40000010107 */
[----:B------:R3:W5:Y:S01]  /*47e0*/  LDL.LU R7, [R1+0x28] ;  /* 0x0000280001077983 */ /* 0x0007620000300800 */
[----:B------:R-:W-:Y:S01]  /*47f0*/  FFMA.FTZ R219, -R3, R3, 1 ;  /* 0x3f80000003db7423 */ /* 0x000fe20000010103 */
[----:B------:R-:W-:-:S02]  /*4800*/  FFMA.FTZ R220, -R0, R0, 1 ;  /* 0x3f80000000dc7423 */ /* 0x000fc40000010100 */
[----:B------:R3:W5:Y:S01]  /*4810*/  LDL.LU R6, [R1+0x24] ;  /* 0x0000240001067983 */ /* 0x0007620000300800 */
[----:B------:R-:W-:-:S03]  /*4820*/  FMUL.FTZ R52, R52, R221 ;  /* 0x000000dd34347220 */ /* 0x000fc60000410000 */
[----:B------:R3:W5:Y:S04]  /*4830*/  LDL.LU R5, [R1+0x20] ;  /* 0x0000200001057983 */ /* 0x0007680000300800 */
[----:B------:R3:W5:Y:S04]  /*4840*/  LDL.LU R3, [R1+0x1c] ;  /* 0x00001c0001037983 */ /* 0x0007680000300800 */
[----:B------:R3:W5:Y:S04]  /*4850*/  LDL.LU R0, [R1+0x18] ;  /* 0x0000180001007983 */ /* 0x0007680000300800 */
[----:B------:R-:W2:Y:S01]  /*4860*/  LDL R221, [R1+0x4] ;  /* 0x0000040001dd7983 */ /* 0x000ea20000100800 */
[----:B------:R-:W-:Y:S01]  /*4870*/  FADD.FTZ R24, R74, -R24 ;  /* 0x800000184a187221 */ /* 0x000fe20000010000 */
[----:B------:R-:W-:-:S03]  /*4880*/  FMUL.FTZ R73, R47, R73 ;  /* 0x000000492f497220 */ /* 0x000fc60000410000 */
[----:B------:R-:W-:Y:S01]  /*4890*/  FMUL.FTZ R24, R46, R24 ;  /* 0x000000182e187220 */ /* 0x000fe20000410000 */
[----:B------:R-:W-:Y:S01]  /*48a0*/  FMUL.FTZ R108, R108, R73 ;  /* 0x000000496c6c7220 */ /* 0x000fe20000410000 */
[----:B-1----:R-:W-:Y:S02]  /*48b0*/  FMUL.FTZ R73, R211, R82 ;  /* 0x00000052d3497220 */ /* 0x002fe40000410000 */
[----:B------:R-:W-:Y:S01]  /*48c0*/  FMUL.FTZ R63, R63, R24 ;  /* 0x000000183f3f7220 */ /* 0x000fe20000410000 */
[----:B------:R-:W-:Y:S01]  /*48d0*/  FFMA.FTZ R24, -R217, R217, 1 ;  /* 0x3f800000d9187423 */ /* 0x000fe200000101d9 */
[----:B------:R-:W-:Y:S01]  /*48e0*/  FMUL.FTZ R217, R205, R86 ;  /* 0x00000056cdd97220 */ /* 0x000fe20000410000 */
[----:B------:R-:W-:Y:S01]  /*48f0*/  F2FP.BF16.F32.PACK_AB R69, R69, R25 ;  /* 0x000000194545723e */ /* 0x000fe200000010ff */
[----:B----4-:R-:W-:Y:S01]  /*4900*/  FMUL.FTZ R84, R207, R84 ;  /* 0x00000054cf547220 */ /* 0x010fe20000410000 */
[----:B------:R-:W-:Y:S01]  /*4910*/  FMUL.FTZ R85, R209, R85 ;  /* 0x00000055d1557220 */ /* 0x000fe20000410000 */
        /* <DEDUP_REMOVED lines=14> */
[----:B------:R-:W-:Y:S01]  /*4a00*/  F2FP.BF16.F32.PACK_AB R73, R51, R49 ;  /* 0x000000313349723e */ /* 0x000fe200000010ff */
[----:B------:R-:W-:Y:S01]  /*4a10*/  FMUL.FTZ R106, R106, R75 ;  /* 0x0000004b6a6a7220 */ /* 0x000fe20000410000 */
[----:B------:R-:W-:Y:S01]  /*4a20*/  FMUL.FTZ R117, R117, R80 ;  /* 0x0000005075757220 */ /* 0x000fe20000410000 */
[----:B------:R-:W-:Y:S01]  /*4a30*/  FMUL.FTZ R212, R212, R81 ;  /* 0x00000051d4d47220 */ /* 0x000fe20000410000 */
[----:B------:R-:W-:Y:S01]  /*4a40*/  FMUL.FTZ R116, R116, R83 ;  /* 0x0000005374747220 */ /* 0x000fe20000410000 */
[----:B------:R-:W-:Y:S01]  /*4a50*/  F2FP.BF16.F32.PACK_AB R84, R134, R129 ;  /* 0x000000818654723e */ /* 0x000fe200000010ff */
[----:B------:R-:W-:Y:S01]  /*4a60*/  FMUL.FTZ R111, R111, R76 ;  /* 0x0000004c6f6f7220 */ /* 0x000fe20000410000 */
[----:B------:R-:W-:Y:S01]  /*4a70*/  F2FP.BF16.F32.PACK_AB R85, R202, R132 ;  /* 0x00000084ca55723e */ /* 0x000fe200000010ff */
[----:B------:R-:W-:Y:S01]  /*4a80*/  FMUL.FTZ R109, R109, R78 ;  /* 0x0000004e6d6d7220 */ /* 0x000fe20000410000 */
[----:B------:R-:W-:Y:S01]  /*4a90*/  F2FP.BF16.F32.PACK_AB R86, R203, R204 ;  /* 0x000000cccb56723e */ /* 0x000fe200000010ff */
[----:B------:R-:W-:Y:S01]  /*4aa0*/  FMUL.FTZ R112, R112, R77 ;  /* 0x0000004d70707220 */ /* 0x000fe20000410000 */
[----:B------:R-:W-:Y:S01]  /*4ab0*/  F2FP.BF16.F32.PACK_AB R87, R200, R201 ;  /* 0x000000c9c857723e */ /* 0x000fe200000010ff */
[----:B------:R-:W-:Y:S01]  /*4ac0*/  FMUL.FTZ R110, R110, R79 ;  /* 0x0000004f6e6e7220 */ /* 0x000fe20000410000 */
        /* <DEDUP_REMOVED lines=29> */
[----:B------:R-:W-:Y:S01]  /*4ca0*/  UMOV UR11, 0x40000040 ;  /* 0x40000040000b7882 */ /* 0x000fe20000000000 */
[----:B------:R-:W-:Y:S01]  /*4cb0*/  UIADD3 UR4, UR10, 0x80, URZ ;  /* 0x000000800a047890 */ /* 0x000fe2000fffe03f */
[----:B------:R-:W-:-:S06]  /*4cc0*/  UMOV UR7, 0x40000040 ;  /* 0x4000004000077882 */ /* 0x000fcc0000000000 */
[----:B------:R-:W-:Y:S01]  /*4cd0*/  UMOV UR6, UR4 ;  /* 0x0000000400067c82 */ /* 0x000fe20008000000 */
[----:B------:R-:W-:Y:S01]  /*4ce0*/  F2FP.BF16.F32.PACK_AB R88, R23, R88 ;  /* 0x000000581758723e */ /* 0x000fe200000010ff */
[----:B------:R-:W-:Y:S01]  /*4cf0*/  UIADD3 UR4, UR10, 0x100, URZ ;  /* 0x000001000a047890 */ /* 0x000fe2000fffe03f */
[----:B--2---:R-:W-:-:S05]  /*4d00*/  LEA R25, R4, R221, 0xe ;  /* 0x000000dd04197211 */ /* 0x004fca00078e70ff */
        /* <DEDUP_REMOVED lines=20> */
[----:B------:R-:W-:Y:S02]  /*4e50*/  F2FP.BF16.F32.PACK_AB R90, R99, R98 ;  /* 0x00000062635a723e */ /* 0x000fe400000010ff */
[----:B------:R-:W-:Y:S01]  /*4e60*/  F2FP.BF16.F32.PACK_AB R91, R28, R16 ;  /* 0x000000101c5b723e */ /* 0x000fe200000010ff */
[----:B------:R-:W-:Y:S01]  /*4e70*/  UMOV UR6, UR4 ;  /* 0x0000000400067c82 */ /* 0x000fe20008000000 */
[----:B------:R-:W-:Y:S01]  /*4e80*/  UMOV UR7, 0x40000040 ;  /* 0x4000004000077882 */ /* 0x000fe20000000000 */
[----:B------:R-:W-:Y:S01]  /*4e90*/  F2FP.BF16.F32.PACK_AB R28, R32, R30 ;  /* 0x0000001e201c723e */ /* 0x000fe200000010ff */
[----:B------:R-:W-:Y:S02]  /*4ea0*/  WARPGROUP.DEPBAR.LE gsb0, 0x0 ;  /* 0x00008000000079c5 */ /* 0x000fe40000010000 */
[----:B------:R-:W-:-:S06]  /*4eb0*/  WARPGROUP.ARRIVE ;  /* 0x00000000000079c5 */ /* 0x000fcc0000000000 */
[----:B------:R-:W-:Y:S01]  /*4ec0*/  HGMMA.64x64x16.F32.BF16 R136, R88, gdesc[UR4].tnspB, R136, gsb0 ;  /* 0x40e0000458887df0 */ /* 0x000fe20008001888 */
[----:B------:R-:W-:Y:S01]  /*4ed0*/  F2FP.BF16.F32.PACK_AB R29, R31, R29 ;  /* 0x0000001d1f1d723e */ /* 0x000fe200000010ff */
[----:B------:R-:W-:Y:S01]  /*4ee0*/  UIADD3 UR4, UR10, 0x180, URZ ;  /* 0x000001800a047890 */ /* 0x000fe2000fffe03f */
[----:B------:R-:W-:Y:S02]  /*4ef0*/  F2FP.BF16.F32.PACK_AB R30, R13, R17 ;  /* 0x000000110d1e723e */ /* 0x000fe400000010ff */
[----:B------:R-:W-:Y:S01]  /*4f00*/  F2FP.BF16.F32.PACK_AB R31, R36, R18 ;  /* 0x00000012241f723e */ /* 0x000fe200000010ff */
[----:B------:R-:W-:-:S03]  /*4f10*/  UMOV UR7, 0x40000040 ;  /* 0x4000004000077882 */ /* 0x000fc60000000000 */
        /* <DEDUP_REMOVED lines=38> */
[----:B-1----:R-:W-:Y:S02]  /*5180*/  F2FP.BF16.F32.PACK_AB R49, R206, R211 ;  /* 0x000000d3ce31723e */ /* 0x002fe400000010ff */
[----:B------:R-:W-:Y:S02]  /*5190*/  F2FP.BF16.F32.PACK_AB R50, R209, R207 ;  /* 0x000000cfd132723e */ /* 0x000fe400000010ff */
        /* <DEDUP_REMOVED lines=73> */
[----:B---3--:R-:W-:Y:S05]  /*5630*/  @!P0 BRA `(.L_x_124) ;  /* 0x0000000000048947 */ /* 0x008fea0003800000 */
[----:B------:R-:W-:Y:S01]  /*5640*/  BPT.TRAP 0x1 ;  /* 0x000000040000795c */ /* 0x000fe20000300000 */
.L_x_124:
[C---:B-----5:R-:W-:Y:S01]  /*5650*/  IMAD R0, R4.reuse, 0x400, R0 ;  /* 0x0000040004007824 */ /* 0x060fe200078e0200 */
[----:B------:R-:W-:Y:S01]  /*5660*/  LEA R13, R4, R2, 0x3 ;  /* 0x00000002040d7211 */ /* 0x000fe200078e18ff */
[----:B------:R-:W-:Y:S01]  /*5670*/  UMOV UR7, 0x40000040 ;  /* 0x4000004000077882 */ /* 0x000fe20000000000 */
[----:B------:R-:W1:Y:S02]  /*5680*/  S2R R12, SR_TID.X ;  /* 0x00000000000c7919 */ /* 0x000e640000002100 */
[----:B------:R-:W-:Y:S01]  /*5690*/  R2UR UR4, R0 ;  /* 0x00000000000472ca */ /* 0x000fe200000e0000 */
[----:B------:R-:W-:-:S05]  /*56a0*/  VIADD R0, R13, 0x30c40 ;  /* 0x00030c400d007836 */ /* 0x000fca0000000000 */
[----:B------:R-:W-:-:S04]  /*56b0*/  PRMT R0, RZ, 0x654, R0 ;  /* 0x00000654ff007816 */ /* 0x000fc80000000000 */
[----:B------:R2:W-:Y:S01]  /*56c0*/  SYNCS.ARRIVE.TRANS64.RED.A1T0 RZ, [R0+URZ], RZ ;  /* 0x000000ff00ff79a7 */ /* 0x0005e2000810043f */
[----:B------:R-:W-:Y:S02]  /*56d0*/  WARPGROUP.ARRIVE ;  /* 0x00000000000079c5 */ /* 0x000fe40000000000 */
[----:B------:R-:W-:-:S04]  /*56e0*/  UMOV UR6, UR4 ;  /* 0x0000000400067c82 */ /* 0x000fc80008000000 */
[----:B------:R-:W-:Y:S01]  /*56f0*/  HGMMA.64x64x16.F32.BF16 R168, R84, gdesc[UR4].tnspB, R168, gsb0 ;  /* 0x40e0000454a87df0 */ /* 0x000fe200080018a8 */
[----:B------:R-:W-:Y:S01]  /*5700*/  UIADD3 UR6, UR4, 0x80, URZ ;  /* 0x0000008004067890 */ /* 0x000fe2000fffe03f */
[----:B------:R-:W-:Y:S01]  /*5710*/  UMOV UR7, 0x40000040 ;  /* 0x4000004000077882 */ /* 0x000fe20000000000 */
[----:B-1----:R-:W-:-:S04]  /*5720*/  SHF.R.U32.HI R14, RZ, 0x7, R12 ;  /* 0x00000007ff0e7819 */ /* 0x002fc8000001160c */
[C---:B--2---:R-:W-:Y:S01]  /*5730*/  IADD3 R0, R14.reuse, 0xc, RZ ;  /* 0x0000000c0e007810 */ /* 0x044fe20007ffe0ff */
[----:B------:R-:W-:Y:S01]  /*5740*/  VIADD R12, R14, 0x9 ;  /* 0x000000090e0c7836 */ /* 0x000fe20000000000 */
        /* <DEDUP_REMOVED lines=53> */
.L_x_125:
[----:B-1----:R-:W2:Y:S01]  /*5aa0*/  LDL R12, [R1] ;  /* 0x00000000010c7983 */ /* 0x002ea20000100800 */
[----:B------:R-:W-:Y:S01]  /*5ab0*/  IADD3 R6, R6, 0x1, RZ ;  /* 0x0000000106067810 */ /* 0x000fe20007ffe0ff */
[----:B------:R-:W-:Y:S02]  /*5ac0*/  VIADD R0, R13, 0x30c20 ;  /* 0x00030c200d007836 */ /* 0x000fe40000000000 */
        /* <DEDUP_REMOVED lines=9> */
.L_x_115:
        /* <DEDUP_REMOVED lines=43> */
[----:B--2---:R-:W-:Y:S01]  /*5e10*/  IMAD.U32 R7, RZ, RZ, UR7 ;  /* 0x00000007ff077e24 */ /* 0x004fe2000f8e00ff */
[----:B------:R-:W-:Y:S01]  /*5e20*/  MOV R11, UR5 ;  /* 0x00000005000b7c02 */ /* 0x000fe20008000f00 */
[----:B------:R-:W-:Y:S01]  /*5e30*/  IMAD.U32 R10, RZ, RZ, UR4 ;  /* 0x00000004ff0a7e24 */ /* 0x000fe2000f8e00ff */
[----:B-1----:R-:W-:Y:S01]  /*5e40*/  MOV R13, RZ ;  /* 0x000000ff000d7202 */ /* 0x002fe20000000f00 */
[----:B------:R-:W-:-:S02]  /*5e50*/  IMAD.MOV.U32 R8, RZ, RZ, 0x70 ;  /* 0x00000070ff087424 */ /* 0x000fc400078e00ff */
[----:B---3--:R-:W-:-:S07]  /*5e60*/  IMAD.MOV.U32 R12, RZ, RZ, 0x1 ;  /* 0x00000001ff0c7424 */ /* 0x008fce00078e00ff */
[----:B------:R-:W-:-:S07]  /*5e70*/  LEPC R20, `(.L_x_127) ;  /* 0x000000001014794e */ /* 0x000fce0000000000 */
[----:B----4-:R-:W-:Y:S05]  /*5e80*/  CALL.ABS.NOINC R14 ;  /* 0x000000000e007343 */ /* 0x010fea0003c00000 */
.L_x_127:
[----:B------:R-:W-:-:S05]  /*5e90*/  VIADD R22, R2, 0x4000 ;  /* 0x0000400002167836 */ /* 0x000fca0000000000 */
[----:B------:R-:W-:-:S13]  /*5ea0*/  LOP3.LUT P0, RZ, R22, 0x3ff, RZ, 0xc0, !PT ;  /* 0x000003ff16ff7812 */ /* 0x000fda000780c0ff */
[----:B------:R-:W-:Y:S05]  /*5eb0*/  @!P0 BRA `(.L_x_128) ;  /* 0x0000000000408947 */ /* 0x000fea0003800000 */
[----:B------:R-:W-:Y:S01]  /*5ec0*/  MOV R0, 0x0 ;  /* 0x0000000000007802 */ /* 0x000fe20000000f00 */
[----:B------:R-:W-:Y:S01]  /*5ed0*/  ULDC.64 UR4, c[0x4][0x90] ;  /* 0x0100240000047ab9 */ /* 0x000fe20000000a00 */
[----:B------:R-:W-:Y:S01]  /*5ee0*/  ULDC.64 UR6, c[0x4][0x18] ;  /* 0x0100060000067ab9 */ /* 0x000fe20000000a00 */
[----:B------:R-:W-:Y:S01]  /*5ef0*/  IMAD.U32 R4, RZ, RZ, UR4 ;  /* 0x00000004ff047e24 */ /* 0x000fe2000f8e00ff */
[----:B------:R3:W4:Y:S01]  /*5f00*/  LDC.64 R14, c[0x4][R0] ;  /* 0x01000000000e7b82 */ /* 0x0007220000000a00 */
[----:B------:R-:W-:Y:S01]  /*5f10*/  MOV R5, UR5 ;  /* 0x0000000500057c02 */ /* 0x000fe20008000f00 */
[----:B------:R-:W-:Y:S01]  /*5f20*/  ULDC.64 UR4, c[0x4][0x98] ;  /* 0x0100260000047ab9 */ /* 0x000fe20000000a00 */
[----:B------:R-:W-:Y:S01]  /*5f30*/  MOV R10, UR6 ;  /* 0x00000006000a7c02 */ /* 0x000fe20008000f00 */
[----:B------:R-:W-:Y:S01]  /*5f40*/  IMAD.U32 R6, RZ, RZ, UR4 ;  /* 0x00000004ff067e24 */ /* 0x000fe2000f8e00ff */
[----:B------:R-:W-:Y:S01]  /*5f50*/  MOV R12, 0x1 ;  /* 0x00000001000c7802 */ /* 0x000fe20000000f00 */
[----:B--2---:R-:W-:-:S02]  /*5f60*/  IMAD.U32 R7, RZ, RZ, UR5 ;  /* 0x00000005ff077e24 */ /* 0x004fc4000f8e00ff */
[----:B------:R-:W-:Y:S02]  /*5f70*/  IMAD.U32 R11, RZ, RZ, UR7 ;  /* 0x00000007ff0b7e24 */ /* 0x000fe4000f8e00ff */
[----:B------:R-:W-:Y:S02]  /*5f80*/  IMAD.MOV.U32 R8, RZ, RZ, 0x70 ;  /* 0x00000070ff087424 */ /* 0x000fe400078e00ff */
[----:B-1-3--:R-:W-:-:S07]  /*5f90*/  IMAD.MOV.U32 R13, RZ, RZ, RZ ;  /* 0x000000ffff0d7224 */ /* 0x00afce00078e00ff */
[----:B------:R-:W-:-:S07]  /*5fa0*/  LEPC R20, `(.L_x_128) ;  /* 0x000000001014794e */ /* 0x000fce0000000000 */
[----:B----4-:R-:W-:Y:S05]  /*5fb0*/  CALL.ABS.NOINC R14 ;  /* 0x000000000e007343 */ /* 0x010fea0003c00000 */
.L_x_128:
        /* <DEDUP_REMOVED lines=9> */
[----:B------:R-:W-:Y:S01]  /*6050*/  IMAD.U32 R6, RZ, RZ, UR6 ;  /* 0x00000006ff067e24 */ /* 0x000fe2000f8e00ff */
[----:B------:R-:W-:Y:S01]  /*6060*/  MOV R10, UR4 ;  /* 0x00000004000a7c02 */ /* 0x000fe20008000f00 */
[----:B--2---:R-:W-:Y:S01]  /*6070*/  IMAD.U32 R7, RZ, RZ, UR7 ;  /* 0x00000007ff077e24 */ /* 0x004fe2000f8e00ff */
[----:B------:R-:W-:Y:S01]  /*6080*/  MOV R12, 0x1 ;  /* 0x00000001000c7802 */ /* 0x000fe20000000f00 */
[----:B------:R-:W-:-:S02]  /*6090*/  IMAD.U32 R11, RZ, RZ, UR5 ;  /* 0x00000005ff0b7e24 */ /* 0x000fc4000f8e00ff */
[----:B------:R-:W-:Y:S02]  /*60a0*/  IMAD.MOV.U32 R8, RZ, RZ, 0x70 ;  /* 0x00000070ff087424 */ /* 0x000fe400078e00ff */
[----:B-1-3--:R-:W-:-:S07]  /*60b0*/  IMAD.MOV.U32 R13, RZ, RZ, RZ ;  /* 0x000000ffff0d7224 */ /* 0x00afce00078e00ff */
[----:B------:R-:W-:-:S07]  /*60c0*/  LEPC R20, `(.L_x_129) ;  /* 0x000000001014794e */ /* 0x000fce0000000000 */
[----:B----4-:R-:W-:Y:S05]  /*60d0*/  CALL.ABS.NOINC R14 ;  /* 0x000000000e007343 */ /* 0x010fea0003c00000 */
.L_x_129:
        /* <DEDUP_REMOVED lines=18> */
.L_x_130:
[----:B------:R-:W2:Y:S01]  /*6200*/  S2R R0, SR_TID.X ;  /* 0x0000000000007919 */ /* 0x000ea20000002100 */
[----:B------:R-:W-:Y:S02]  /*6210*/  F2FP.BF16.F32.PACK_AB R136, R137, R136 ;  /* 0x000000888988723e */ /* 0x000fe400000010ff */
[----:B------:R-:W-:Y:S01]  /*6220*/  F2FP.BF16.F32.PACK_AB R137, R139, R138 ;  /* 0x0000008a8b89723e */ /* 0x000fe200000010ff */
[----:B------:R-:W3:Y:S01]  /*6230*/  S2R R3, SR_TID.X ;  /* 0x0000000000037919 */ /* 0x000ee20000002100 */
        /* <DEDUP_REMOVED lines=15> */
[----:B--2---:R-:W-:Y:S01]  /*6330*/  VIADD R7, R0, 0xffffff80 ;  /* 0xffffff8000077836 */ /* 0x004fe20000000000 */
[----:B------:R-:W-:Y:S02]  /*6340*/  F2FP.BF16.F32.PACK_AB R8, R177, R176 ;  /* 0x000000b0b108723e */ /* 0x000fe400000010ff */
[----:B------:R-:W-:-:S02]  /*6350*/  F2FP.BF16.F32.PACK_AB R10, R181, R180 ;  /* 0x000000b4b50a723e */ /* 0x000fc400000010ff */
[----:B------:R-:W-:Y:S02]  /*6360*/  SHF.R.S32.HI R4, RZ, 0x1f, R7 ;  /* 0x0000001fff047819 */ /* 0x000fe40000011407 */
[----:B---3--:R-:W-:Y:S02]  /*6370*/  IADD3 R3, R3, -0x80, RZ ;  /* 0xffffff8003037810 */ /* 0x008fe40007ffe0ff */
[----:B------:R-:W-:Y:S02]  /*6380*/  LEA.HI R0, R4, R7, RZ, 0x4 ;  /* 0x0000000704007211 */ /* 0x000fe400078f20ff */
[----:B------:R-:W-:Y:S02]  /*6390*/  SHF.R.S32.HI R6, RZ, 0x1f, R3 ;  /* 0x0000001fff067819 */ /* 0x000fe40000011403 */
[----:B------:R-:W-:Y:S02]  /*63a0*/  LOP3.LUT R0, R0, 0xfffffff0, RZ, 0xc0, !PT ;  /* 0xfffffff000007812 */ /* 0x000fe400078ec0ff */
[----:B------:R-:W-:-:S02]  /*63b0*/  LEA.HI R6, R6, R3, RZ, 0x4 ;  /* 0x0000000306067211 */ /* 0x000fc400078f20ff */
[----:B------:R-:W-:Y:S01]  /*63c0*/  LEA.HI R4, R4, R7, RZ, 0x5 ;  /* 0x0000000704047211 */ /* 0x000fe200078f28ff */
[----:B------:R-:W-:Y:S01]  /*63d0*/  IMAD.IADD R0, R7, 0x1, -R0 ;  /* 0x0000000107007824 */ /* 0x000fe200078e0a00 */
[----:B------:R-:W-:Y:S02]  /*63e0*/  SHF.R.S32.HI R9, RZ, 0x4, R6 ;  /* 0x00000004ff097819 */ /* 0x000fe40000011406 */
[----:B------:R-:W-:Y:S01]  /*63f0*/  SHF.R.S32.HI R22, RZ, 0x5, R4 ;  /* 0x00000005ff167819 */ /* 0x000fe20000011404 */
[----:B------:R-:W-:Y:S01]  /*6400*/  IMAD.MOV.U32 R4, RZ, RZ, 0x40 ;  /* 0x00000040ff047424 */ /* 0x000fe200078e00ff */
[----:B------:R-:W-:Y:S02]  /*6410*/  SHF.R.S32.HI R3, RZ, 0x1f, R0 ;  /* 0x0000001fff037819 */ /* 0x000fe40000011400 */
[----:B------:R-:W-:Y:S02]  /*6420*/  LEA.HI R6, R6, R9, RZ, 0x1 ;  /* 0x0000000906067211 */ /* 0x000fe400078f08ff */
[----:B------:R-:W-:-:S02]  /*6430*/  LEA.HI R3, R3, R0, RZ, 0x3 ;  /* 0x0000000003037211 */ /* 0x000fc400078f18ff */
[----:B------:R-:W-:Y:S02]  /*6440*/  LOP3.LUT R6, R6, 0xfffffffe, RZ, 0xc0, !PT ;  /* 0xfffffffe06067812 */ /* 0x000fe400078ec0ff */
[----:B------:R-:W-:Y:S02]  /*6450*/  LOP3.LUT R5, R3, 0xfffffff8, RZ, 0xc0, !PT ;  /* 0xfffffff803057812 */ /* 0x000fe400078ec0ff */
[----:B------:R-:W-:Y:S02]  /*6460*/  IADD3 R6, R9, -R6, RZ ;  /* 0x8000000609067210 */ /* 0x000fe40007ffe0ff */
[----:B------:R-:W-:Y:S01]  /*6470*/  SHF.L.U32 R3, R3, 0x6, RZ ;  /* 0x0000000603037819 */ /* 0x000fe200000006ff */
[----:B------:R-:W-:Y:S01]  /*6480*/  IMAD.IADD R5, R0, 0x1, -R5 ;  /* 0x0000000100057824 */ /* 0x000fe200078e0a05 */
[----:B------:R-:W-:Y:S01]  /*6490*/  F2FP.BF16.F32.PACK_AB R9, R179, R178 ;  /* 0x000000b2b309723e */ /* 0x000fe200000010ff */
[----:B------:R-:W-:Y:S01]  /*64a0*/  IMAD.SHL.U32 R7, R6, 0x8, RZ ;  /* 0x0000000806077824 */ /* 0x000fe200078e00ff */
[----:B------:R-:W-:Y:S01]  /*64b0*/  LOP3.LUT R3, R3, 0x7ffffe00, RZ, 0xc0, !PT ;  /* 0x7ffffe0003037812 */ /* 0x000fe200078ec0ff */
[C---:B------:R-:W-:Y:S01]  /*64c0*/  IMAD.SHL.U32 R0, R5.reuse, 0x40, RZ ;  /* 0x0000004005007824 */ /* 0x040fe200078e00ff */
[----:B------:R-:W-:-:S02]  /*64d0*/  R2P PR, R5, 0x6 ;  /* 0x0000000605007804 */ /* 0x000fc40000000000 */
[----:B------:R-:W-:Y:S01]  /*64e0*/  F2FP.BF16.F32.PACK_AB R5, R171, R170 ;  /* 0x000000aaab05723e */ /* 0x000fe200000010ff */
[----:B------:R-:W-:Y:S01]  /*64f0*/  IMAD R3, R22, 0x400, R3 ;  /* 0x0000040016037824 */ /* 0x000fe200078e0203 */
[----:B------:R-:W-:Y:S01]  /*6500*/  LOP3.LUT R0, R0, 0x1c0, RZ, 0xc0, !PT ;  /* 0x000001c000007812 */ /* 0x000fe200078ec0ff */
[----:B------:R-:W2:Y:S01]  /*6510*/  SHFL.IDX PT, R22, R22, RZ, 0x1f ;  /* 0x00001fff16167589 */ /* 0x000ea200000e0000 */
[----:B------:R-:W-:Y:S02]  /*6520*/  SEL R4, R4, 0xffffffc0, !P2 ;  /* 0xffffffc004047807 */ /* 0x000fe40005000000 */
[----:B------:R-:W-:Y:S02]  /*6530*/  LOP3.LUT R7, R0, 0x8, R7, 0xf8, !PT ;  /* 0x0000000800077812 */ /* 0x000fe400078ef807 */
[----:B------:R-:W-:Y:S02]  /*6540*/  SHF.R.U32.HI R0, RZ, 0x3, R0 ;  /* 0x00000003ff007819 */ /* 0x000fe40000011600 */
[----:B------:R-:W-:-:S02]  /*6550*/  F2FP.BF16.F32.PACK_AB R6, R173, R172 ;  /* 0x000000acad06723e */ /* 0x000fc400000010ff */
[----:B------:R-:W-:Y:S02]  /*6560*/  LOP3.LUT R0, R7, R0, RZ, 0x3c, !PT ;  /* 0x0000000007007212 */ /* 0x000fe400078e3cff */
[----:B------:R-:W-:Y:S02]  /*6570*/  F2FP.BF16.F32.PACK_AB R7, R175, R174 ;  /* 0x000000aeaf07723e */ /* 0x000fe400000010ff */
[----:B------:R-:W-:Y:S01]  /*6580*/  F2FP.BF16.F32.PACK_AB R11, R183, R182 ;  /* 0x000000b6b70b723e */ /* 0x000fe200000010ff */
[----:B------:R-:W-:Y:S01]  /*6590*/  IMAD.IADD R3, R0, 0x1, R3 ;  /* 0x0000000100037824 */ /* 0x000fe200078e0203 */
[----:B------:R-:W-:Y:S02]  /*65a0*/  MOV R0, 0x20 ;  /* 0x0000002000007802 */ /* 0x000fe40000000f00 */
[----:B------:R-:W-:Y:S01]  /*65b0*/  F2FP.BF16.F32.PACK_AB R12, R185, R184 ;  /* 0x000000b8b90c723e */ /* 0x000fe200000010ff */
[----:B------:R-:W-:Y:S01]  /*65c0*/  IMAD R3, R3, 0x2, R2 ;  /* 0x0000000203037824 */ /* 0x000fe200078e0202 */
[----:B------:R-:W-:-:S02]  /*65d0*/  SEL R0, R0, 0xffffffe0, !P1 ;  /* 0xffffffe000007807 */ /* 0x000fc40004800000 */
[----:B-1----:R-:W-:Y:S02]  /*65e0*/  F2FP.BF16.F32.PACK_AB R13, R187, R186 ;  /* 0x000000babb0d723e */ /* 0x002fe400000010ff */
[--C-:B------:R-:W-:Y:S01]  /*65f0*/  IADD3 R21, R4, 0x4000, R3.reuse ;  /* 0x0000400004157810 */ /* 0x100fe20007ffe003 */
[----:B------:R1:W-:Y:S01]  /*6600*/  STSM.16.M88.4 [R3+0x4000], R136 ;  /* 0x0040008803007844 */ /* 0x0003e20000000200 */
[C---:B------:R-:W-:Y:S02]  /*6610*/  IADD3 R20, R0.reuse, 0x4000, R3 ;  /* 0x0000400000147810 */ /* 0x040fe40007ffe003 */
[----:B------:R-:W-:Y:S02]  /*6620*/  IADD3 R0, R0, R21, RZ ;  /* 0x0000001500007210 */ /* 0x000fe40007ffe0ff */
[----:B------:R-:W-:Y:S01]  /*6630*/  F2FP.BF16.F32.PACK_AB R4, R169, R168 ;  /* 0x000000a8a904723e */ /* 0x000fe200000010ff */
        /* <DEDUP_REMOVED lines=18> */
[----:B--2---:R-:W2:Y:S02]  /*6760*/  FENCE.VIEW.ASYNC.S ;  /* 0x00000000000073c6 */ /* 0x004ea40000000000 */
[----:B--2---:R-:W-:Y:S06]  /*6770*/  BAR.ARV 0x1, 0x120 ;  /* 0x0044800000007b1d */ /* 0x004fec0000002000 */
[----:B------:R-:W-:Y:S05]  /*6780*/  @P0 BRA `(.L_x_131) ;  /* 0x0000000000540947 */ /* 0x000fea0003800000 */
[----:B------:R-:W-:Y:S01]  /*6790*/  BAR.SYNC.DEFER_BLOCKING 0x1, 0x120 ;  /* 0x0044800000007b1d */ /* 0x000fe20000010000 */
[----:B------:R-:W-:-:S05]  /*67a0*/  ELECT P0, URZ, PT ;  /* 0x00000000003f782f */ /* 0x000fca0003800000 */
[----:B------:R-:W-:Y:S08]  /*67b0*/  BSSY B0, `(.L_x_131) ;  /* 0x0000012000007945 */ /* 0x000ff00003800000 */
[----:B------:R-:W-:Y:S05]  /*67c0*/  @!P0 BRA `(.L_x_132) ;  /* 0x0000000000408947 */ /* 0x000fea0003800000 */
[----:B------:R-:W2:Y:S01]  /*67d0*/  S2UR UR10, SR_CTAID.X ;  /* 0x00000000000a79c3 */ /* 0x000ea20000002500 */
        /* <DEDUP_REMOVED lines=9> */
[----:B------:R-:W3:Y:S01]  /*6870*/  S2UR UR11, SR_CTAID.Y ;  /* 0x00000000000b79c3 */ /* 0x000ee20000002600 */
[----:B--2---:R-:W-:-:S09]  /*6880*/  USHF.L.U32 UR10, UR10, 0x7, URZ ;  /* 0x000000070a0a7899 */ /* 0x004fd2000800063f */
[----:B---3--:R2:W-:Y:S02]  /*6890*/  UTMASTG.4D [UR8], [UR4] ;  /* 0x00000008040073b5 */ /* 0x0085e40008018000 */
[----:B--2---:R-:W-:Y:S02]  /*68a0*/  UMOV UR8, UR6 ;  /* 0x0000000600087c82 */ /* 0x004fe40008000000 */
[----:B------:R2:W-:Y:S02]  /*68b0*/  UTMASTG.4D [UR8], [UR14] ;  /* 0x000000080e0073b5 */ /* 0x0005e40008018000 */
[----:B--2---:R0:W-:Y:S02]  /*68c0*/  UTMACMDFLUSH ;  /* 0x00000000000079b7 */ /* 0x0041e40000000000 */
.L_x_132:
[----:B------:R-:W-:Y:S05]  /*68d0*/  BSYNC B0 ;  /* 0x0000000000007941 */ /* 0x000fea0003800000 */
.L_x_131:
[----:B------:R-:W-:-:S04]  /*68e0*/  DEPBAR.LE SB0, 0x0 ;  /* 0x000080000000791a */ /* 0x000fc80000000000 */
[----:B------:R-:W-:Y:S05]  /*68f0*/  BRA `(.L_x_107) ;  /* 0x0000002c00147947 */ /* 0x000fea0003800000 */
.L_x_105:
[----:B------:R-:W-:-:S08]  /*6900*/  NOP ;  /* 0x0000000000007918 */ /* 0x000fd00000000000 */
[----:B------:R-:W1:-:S00]  /*6910*/  USETMAXREG.DEALLOC.CTAPOOL 0x18 ;  /* 0x00000018000079c8 */ /* 0x000e4000080e0500 */
[----:B-1----:R-:W-:Y:S01]  /*6920*/  LOP3.LUT R2, R0, 0x3, RZ, 0xc0, !PT ;  /* 0x0000000300027812 */ /* 0x002fe200078ec0ff */
[----:B------:R-:W-:-:S05]  /*6930*/  IMAD.MOV.U32 R0, RZ, RZ, RZ ;  /* 0x000000ffff007224 */ /* 0x000fca00078e00ff */
        /* <DEDUP_REMOVED lines=10> */
[----:B------:R-:W-:Y:S01]  /*69e0*/  ULDC UR13, c[0x0][0x288] ;  /* 0x0000a200000d7ab9 */ /* 0x000fe20000000800 */
[----:B------:R-:W-:Y:S01]  /*69f0*/  ULDC.64 UR14, c[0x0][0x2e0] ;  /* 0x0000b800000e7ab9 */ /* 0x000fe20000000a00 */
[----:B------:R-:W-:-:S04]  /*6a00*/  ELECT P0, URZ, PT ;  /* 0x00000000003f782f */ /* 0x000fc80003800000 */
[----:B------:R-:W2:Y:S01]  /*6a10*/  LDC R4, c[0x0][0x280] ;  /* 0x0000a000ff047b82 */ /* 0x000ea20000000800 */
[----:B-1----:R-:W-:Y:S02]  /*6a20*/  USHF.R.S32.HI UR8, URZ, 0x1f, UR16 ;  /* 0x0000001f3f087899 */ /* 0x002fe40008011410 */
[----:B------:R-:W-:Y:S02]  /*6a30*/  UIMAD.WIDE.U32 UR4, UR16, UR10, URZ ;  /* 0x0000000a100472a5 */ /* 0x000fe4000f8e003f */
[----:B------:R-:W-:Y:S01]  /*6a40*/  UIMAD UR6, UR8, UR10, URZ ;  /* 0x0000000a080672a4 */ /* 0x000fe2000f8e023f */
[----:B--2---:R-:W-:-:S03]  /*6a50*/  ISETP.GE.AND P1, PT, R4, 0x1, PT ;  /* 0x000000010400780c */ /* 0x004fc60003f26270 */
[----:B------:R-:W-:Y:S02]  /*6a60*/  UIMAD UR7, UR16, UR11, UR6 ;  /* 0x0000000b100772a4 */ /* 0x000fe4000f8e0206 */
[----:B------:R-:W-:Y:S02]  /*6a70*/  USHF.R.S32.HI UR6, URZ, 0x1f, UR9 ;  /* 0x0000001f3f067899 */ /* 0x000fe40008011409 */
[----:B------:R-:W-:Y:S02]  /*6a80*/  UIMAD UR11, UR9, UR13, URZ ;  /* 0x0000000d090b72a4 */ /* 0x000fe4000f8e023f */
[----:B------:R-:W-:Y:S02]  /*6a90*/  UIMAD UR6, UR6, UR14, URZ ;  /* 0x0000000e060672a4 */ /* 0x000fe4000f8e023f */
[----:B------:R-:W-:Y:S02]  /*6aa0*/  UIADD3 UR5, UR5, UR7, URZ ;  /* 0x0000000705057290 */ /* 0x000fe4000fffe03f */
[----:B------:R-:W-:-:S02]  /*6ab0*/  UIADD3 UR10, UP0, UR11, UR16, URZ ;  /* 0x000000100b0a7290 */ /* 0x000fc4000ff1e03f */
[----:B------:R-:W-:Y:S02]  /*6ac0*/  UIMAD UR12, UR9, UR15, UR6 ;  /* 0x0000000f090c72a4 */ /* 0x000fe4000f8e0206 */
[----:B------:R-:W-:Y:S02]  /*6ad0*/  UIMAD.WIDE.U32 UR6, UR9, UR14, UR4 ;  /* 0x0000000e090672a5 */ /* 0x000fe4000f8e0004 */
[----:B------:R-:W-:Y:S01]  /*6ae0*/  ULEA.HI.X.SX32 UR11, UR11, UR8, 0x1, UP0 ;  /* 0x000000080b0b7291 */ /* 0x000fe200080f0e3f */
[----:B------:R-:W-:Y:S11]  /*6af0*/  @!P1 BRA `(.L_x_107) ;  /* 0x0000002800949947 */ /* 0x000ff60003800000 */
[----:B------:R-:W1:Y:S01]  /*6b00*/  S2R R5, SR_TID.X ;  /* 0x0000000000057919 */ /* 0x000e620000002100 */
[C---:B------:R-:W-:Y:S01]  /*6b10*/  VIADD R0, R4.reuse, 0x7f ;  /* 0x0000007f04007836 */ /* 0x040fe20000000000 */
[----:B------:R-:W-:Y:S01]  /*6b20*/  ISETP.GE.AND P1, PT, R4, 0x81, PT ;  /* 0x000000810400780c */ /* 0x000fe20003f26270 */
[----:B------:R-:W-:Y:S01]  /*6b30*/  ULDC UR4, c[0x0][0x760] ;  /* 0x0001d80000047ab9 */ /* 0x000fe20000000800 */
[----:B------:R-:W2:Y:S01]  /*6b40*/  S2UR UR28, SR_CTAID.X ;  /* 0x00000000001c79c3 */ /* 0x000ea20000002500 */
[----:B------:R-:W-:Y:S01]  /*6b50*/  UIMAD UR13, UR13, UR4, URZ ;  /* 0x000000040d0d72a4 */ /* 0x000fe2000f8e023f */
[----:B------:R-:W-:Y:S01]  /*6b60*/  SHF.R.S32.HI R3, RZ, 0x1f, R0 ;  /* 0x0000001fff037819 */ /* 0x000fe20000011400 */
[----:B------:R-:W-:Y:S01]  /*6b70*/  UIADD3 UR12, UR7, UR12, URZ ;  /* 0x0000000c070c7290 */ /* 0x000fe2000fffe03f */
[----:B------:R-:W-:Y:S02]  /*6b80*/  UMOV UR4, URZ ;  /* 0x0000003f00047c82 */ /* 0x000fe40008000000 */
[----:B------:R-:W-:Y:S01]  /*6b90*/  LEA.HI R3, R3, R0, RZ, 0x7 ;  /* 0x0000000003037211 */ /* 0x000fe200078f38ff */
[----:B------:R-:W-:-:S03]  /*6ba0*/  ULDC.64 UR26, c[0x0][0x208] ;  /* 0x00008200001a7ab9 */ /* 0x000fc60000000a00 */
[----:B------:R-:W-:-:S04]  /*6bb0*/  SHF.R.S32.HI R2, RZ, 0x7, R3 ;  /* 0x00000007ff027819 */ /* 0x000fc80000011403 */
[----:B------:R-:W-:Y:S02]  /*6bc0*/  VIMNMX R2, R2, 0x1, !PT ;  /* 0x0000000102027848 */ /* 0x000fe40007fe0100 */
[----:B-1----:R-:W-:Y:S02]  /*6bd0*/  LOP3.LUT R0, R5, 0x1f, RZ, 0xc0, !PT ;  /* 0x0000001f05007812 */ /* 0x002fe400078ec0ff */
[----:B------:R-:W-:Y:S01]  /*6be0*/  LOP3.LUT R5, R2, 0x1, RZ, 0xc0, !PT ;  /* 0x0000000102057812 */ /* 0x000fe200078ec0ff */
[----:B--2---:R-:W-:Y:S06]  /*6bf0*/  @!P1 BRA `(.L_x_134) ;  /* 0x0000000800ac9947 */ /* 0x004fec0003800000 */
[----:B------:R-:W-:Y:S01]  /*6c00*/  ULDC.64 UR20, c[0x0][0x2c0] ;  /* 0x0000b00000147ab9 */ /* 0x000fe20000000a00 */
[----:B------:R-:W-:Y:S01]  /*6c10*/  IADD3 R4, R2, -R5, RZ ;  /* 0x8000000502047210 */ /* 0x000fe20007ffe0ff */
        /* <DEDUP_REMOVED lines=9> */
[----:B------:R-:W-:-:S12]  /*6cb0*/  UIADD3.X UR21, URZ, UR21, URZ, UP2, !UPT ;  /* 0x000000153f157290 */ /* 0x000fd800097fe43f */
.L_x_159:
[----:B------:R-:W-:Y:S01]  /*6cc0*/  UIMAD UR22, UR13, UR4, URZ ;  /* 0x000000040d1672a4 */ /* 0x000fe2000f8e023f */
[----:B------:R-:W-:Y:S01]  /*6cd0*/  ISETP.NE.AND P1, PT, R0, RZ, PT ;  /* 0x000000ff0000720c */ /* 0x000fe20003f25270 */
[----:B------:R-:W-:Y:S01]  /*6ce0*/  ULDC.64 UR8, c[0x0][0x768] ;  /* 0x0001da0000087ab9 */ /* 0x000fe20000000a00 */
[----:B------:R-:W-:Y:S01]  /*6cf0*/  USHF.L.U32 UR14, UR5, 0xe, URZ ;  /* 0x0000000e050e7899 */ /* 0x000fe2000800063f */
[----:B------:R-:W-:Y:S01]  /*6d00*/  VIADD R4, R4, 0xfffffffe ;  /* 0xfffffffe04047836 */ /* 0x000fe20000000000 */
[----:B------:R-:W-:Y:S01]  /*6d10*/  UIADD3 UR15, UP0, UR22, UR10, URZ ;  /* 0x0000000a160f7290 */ /* 0x000fe2000ff1e03f */
[----:B------:R-:W-:Y:S01]  /*6d20*/  BSSY B0, `(.L_x_135) ;  /* 0x0000010000007945 */ /* 0x000fe20003800000 */
[----:B------:R-:W-:Y:S02]  /*6d30*/  UIMAD.WIDE UR32, UR14, 0x4, UR16 ;  /* 0x000000040e2078a5 */ /* 0x000fe4000f8e0210 */
[----:B------:R-:W-:Y:S01]  /*6d40*/  ULEA.HI.X.SX32 UR23, UR22, UR11, 0x1, UP0 ;  /* 0x0000000b16177291 */ /* 0x000fe200080f0e3f */
[----:B------:R-:W-:Y:S01]  /*6d50*/  ISETP.NE.AND P2, PT, R4, RZ, PT ;  /* 0x000000ff0400720c */ /* 0x000fe20003f45270 */
[----:B------:R-:W-:-:S02]  /*6d60*/  ULEA UR24, UP0, UR15, UR8, 0x2 ;  /* 0x000000080f187291 */ /* 0x000fc4000f80103f */
[----:B------:R-:W-:Y:S02]  /*6d70*/  UIMAD.WIDE UR30, UR14, 0x4, UR18 ;  /* 0x000000040e1e78a5 */ /* 0x000fe4000f8e0212 */
[----:B------:R-:W-:Y:S02]  /*6d80*/  ULEA.HI.X UR23, UR15, UR9, UR23, 0x2, UP0 ;  /* 0x000000090f177291 */ /* 0x000fe400080f1417 */
[----:B-1----:R-:W-:Y:S01]  /*6d90*/  IMAD.U32 R2, RZ, RZ, UR24 ;  /* 0x00000018ff027e24 */ /* 0x002fe2000f8e00ff */
[----:B------:R-:W-:-:S03]  /*6da0*/  UIMAD.WIDE UR14, UR14, 0x4, UR20 ;  /* 0x000000040e0e78a5 */ /* 0x000fc6000f8e0214 */
[----:B------:R-:W-:Y:S01]  /*6db0*/  MOV R3, UR23 ;  /* 0x0000001700037c02 */ /* 0x000fe20008000f00 */
[----:B------:R-:W-:Y:S08]  /*6dc0*/  @P1 BRA `(.L_x_136) ;  /* 0x0000000000141947 */ /* 0x000ff00003800000 */
.L_x_137:
[----:B------:R-:W2:Y:S04]  /*6dd0*/  LDG.E.STRONG.GPU R6, desc[UR26][R2.64] ;  /* 0x0000001a02067981 */ /* 0x000ea8000c1ef900 */
[----:B--2---:R-:W-:Y:S01]  /*6de0*/  CCTL.IVALL ;  /* 0x00000000ff00798f */ /* 0x004fe20002000000 */
[----:B------:R-:W-:Y:S05]  /*6df0*/  YIELD ;  /* 0x0000000000007946 */ /* 0x000fea0003800000 */
[----:B------:R-:W-:-:S13]  /*6e00*/  ISETP.NE.AND P3, PT, R6, UR28, PT ;  /* 0x0000001c06007c0c */ /* 0x000fda000bf65270 */
[----:B------:R-:W-:Y:S05]  /*6e10*/  @P3 BRA `(.L_x_137) ;  /* 0xfffffffc00ec3947 */ /* 0x000fea000383ffff */
.L_x_136:
[----:B------:R-:W-:Y:S05]  /*6e20*/  BSYNC B0 ;  /* 0x0000000000007941 */ /* 0x000fea0003800000 */
.L_x_135:
[----:B------:R-:W-:-:S03]  /*6e30*/  UMOV UR23, 0xffffffff ;  /* 0xffffffff00177882 */ /* 0x000fc60000000000 */
[----:B------:R-:W-:Y:S05]  /*6e40*/  BRA.DIV UR23, `(.L_x_138) ;  /* 0x0000002a17207947 */ /* 0x000fea000b800000 */
[----:B------:R-:W-:Y:S01]  /*6e50*/  NOP ;  /* 0x0000000000007918 */ /* 0x000fe20000000000 */
.L_x_202:
[----:B------:R-:W-:Y:S05]  /*6e60*/  WARPSYNC.ALL ;  /* 0x0000000000007948 */ /* 0x000fea0003800000 */
[----:B------:R-:W-:Y:S06]  /*6e70*/  BAR.SYNC.DEFER_BLOCKING 0xd, 0xa0 ;  /* 0x0342800000007b1d */ /* 0x000fec0000010000 */
[----:B------:R-:W-:Y:S04]  /*6e80*/  BSSY B0, `(.L_x_139) ;  /* 0x0000011000007945 */ /* 0x000fe80003800000 */
[----:B------:R-:W-:Y:S05]  /*6e90*/  @!P0 BRA `(.L_x_140) ;  /* 0x00000000003c8947 */ /* 0x000fea0003800000 */
[----:B------:R-:W1:Y:S01]  /*6ea0*/  S2UR UR34, SR_CgaCtaId ;  /* 0x00000000002279c3 */ /* 0x000e620000008800 */
[----:B------:R-:W-:Y:S01]  /*6eb0*/  USHF.L.U32 UR23, UR4, 0xd, URZ ;  /* 0x0000000d04177899 */ /* 0x000fe2000800063f */
        /* <DEDUP_REMOVED lines=13> */
.L_x_140:
[----:B------:R-:W-:Y:S05]  /*6f90*/  BSYNC B0 ;  /* 0x0000000000007941 */ /* 0x000fea0003800000 */
.L_x_139:
        /* <DEDUP_REMOVED lines=13> */
.L_x_142:
[----:B------:R-:W-:Y:S05]  /*7070*/  BSYNC B0 ;  /* 0x0000000000007941 */ /* 0x000fea0003800000 */
.L_x_141:
[----:B------:R-:W-:Y:S06]  /*7080*/  BAR.ARV 0xa, 0xa0 ;  /* 0x0282800000007b1d */ /* 0x000fec0000002000 */
[----:B------:R-:W-:Y:S04]  /*7090*/  BSSY B0, `(.L_x_143) ;  /* 0x0000003000007945 */ /* 0x000fe80003800000 */
[----:B------:R-:W-:Y:S05]  /*70a0*/  @!P0 BRA `(.L_x_144) ;  /* 0x0000000000048947 */ /* 0x000fea0003800000 */
[----:B------:R-:W-:-:S04]  /*70b0*/  DEPBAR.LE SB0, 0x0 ;  /* 0x000080000000791a */ /* 0x000fc80000000000 */
.L_x_144:
[----:B------:R-:W-:Y:S05]  /*70c0*/  BSYNC B0 ;  /* 0x0000000000007941 */ /* 0x000fea0003800000 */
.L_x_143:
[----:B------:R-:W-:Y:S06]  /*70d0*/  BAR.ARV 0xb, 0xa0 ;  /* 0x02c2800000007b1d */ /* 0x000fec0000002000 */
[----:B------:R-:W-:Y:S01]  /*70e0*/  NOP ;  /* 0x0000000000007918 */ /* 0x000fe20000000000 */
[----:B------:R-:W-:Y:S04]  /*70f0*/  BSSY B0, `(.L_x_145) ;  /* 0x0000011000007945 */ /* 0x000fe80003800000 */
[----:B------:R-:W-:Y:S05]  /*7100*/  @P1 BRA `(.L_x_146) ;  /* 0x00000000003c1947 */ /* 0x000fea0003800000 */
[----:B------:R-:W-:Y:S01]  /*7110*/  @!PT LDS RZ, [RZ] ;  /* 0x00000000fffff984 */ /* 0x000fe20000000800 */
[----:B------:R-:W-:Y:S01]  /*7120*/  @!PT LDS RZ, [RZ] ;  /* 0x00000000fffff984 */ /* 0x000fe20000000800 */
[----:B------:R-:W-:Y:S01]  /*7130*/  @!PT LDS RZ, [RZ] ;  /* 0x00000000fffff984 */ /* 0x000fe20000000800 */
[----:B------:R-:W-:Y:S01]  /*7140*/  @!PT LDS RZ, [RZ] ;  /* 0x00000000fffff984 */ /* 0x000fe20000000800 */
[----:B------:R1:W-:Y:S06]  /*7150*/  MEMBAR.ALL.CTA ;  /* 0x0000000000007992 */ /* 0x0003ec0000008000 */
[----:B-1----:R-:W-:Y:S06]  /*7160*/  MEMBAR.ALL.GPU ;  /* 0x0000000000007992 */ /* 0x002fec000000a000 */
[----:B------:R-:W-:-:S00]  /*7170*/  ERRBAR ;  /* 0x00000000000079ab */ /* 0x000fc00000000000 */
[----:B------:R-:W-:Y:S06]  /*7180*/  CGAERRBAR ;  /* 0x00000000000075ab */ /* 0x000fec0000000000 */
[----:B012345:R-:W-:Y:S01]  /*7190*/  CCTL.IVALL ;  /* 0x00000000ff00798f */ /* 0x03ffe20002000000 */
[----:B------:R-:W1:Y:S01]  /*71a0*/  S2R R6, SR_LANEID ;  /* 0x0000000000067919 */ /* 0x000e620000000000 */
[----:B------:R-:W-:Y:S02]  /*71b0*/  VOTEU.ANY UR23, UPT, PT ;  /* 0x0000000000177886 */ /* 0x000fe400038e0100 */
[----:B------:R-:W-:-:S02]  /*71c0*/  UFLO.U32 UR24, UR23 ;  /* 0x00000017001872bd */ /* 0x000fc400080e0000 */
[----:B------:R-:W2:Y:S04]  /*71d0*/  POPC R7, UR23 ;  /* 0x0000001700077d09 */ /* 0x000ea80008000000 */
[----:B-1----:R-:W-:-:S13]  /*71e0*/  ISETP.EQ.U32.AND P3, PT, R6, UR24, PT ;  /* 0x0000001806007c0c */ /* 0x002fda000bf62070 */
[----:B--2---:R1:W-:Y:S02]  /*71f0*/  @P3 REDG.E.ADD.S32.STRONG.GPU desc[UR26][R2.64], R7 ;  /* 0x000000070200398e */ /* 0x0043e4000c10e39a */
.L_x_146:
[----:B------:R-:W-:Y:S05]  /*7200*/  BSYNC B0 ;  /* 0x0000000000007941 */ /* 0x000fea0003800000 */
.L_x_145:
[----:B------:R-:W-:Y:S01]  /*7210*/  UIADD3 UR22, UR13, UR22, URZ ;  /* 0x000000160d167290 */ /* 0x000fe2000fffe03f */
[----:B------:R-:W-:Y:S03]  /*7220*/  BSSY B0, `(.L_x_147) ;  /* 0x000000d000007945 */ /* 0x000fe60003800000 */
[----:B------:R-:W-:-:S04]  /*7230*/  UIADD3 UR23, UP0, UR22, UR10, URZ ;  /* 0x0000000a16177290 */ /* 0x000fc8000ff1e03f */
[----:B------:R-:W-:Y:S02]  /*7240*/  ULEA.HI.X.SX32 UR22, UR22, UR11, 0x1, UP0 ;  /* 0x0000000b16167291 */ /* 0x000fe400080f0e3f */
[----:B------:R-:W-:-:S04]  /*7250*/  ULEA UR8, UP0, UR23, UR8, 0x2 ;  /* 0x0000000817087291 */ /* 0x000fc8000f80103f */
[----:B------:R-:W-:Y:S02]  /*7260*/  ULEA.HI.X UR22, UR23, UR9, UR22, 0x2, UP0 ;  /* 0x0000000917167291 */ /* 0x000fe400080f1416 */
[----:B-1----:R-:W-:-:S04]  /*7270*/  IMAD.U32 R2, RZ, RZ, UR8 ;  /* 0x00000008ff027e24 */ /* 0x002fc8000f8e00ff */
[----:B------:R-:W-:Y:S01]  /*7280*/  IMAD.U32 R3, RZ, RZ, UR22 ;  /* 0x00000016ff037e24 */ /* 0x000fe2000f8e00ff */
[----:B------:R-:W-:Y:S06]  /*7290*/  @P1 BRA `(.L_x_148) ;  /* 0x0000000000141947 */ /* 0x000fec0003800000 */
.L_x_149:
[----:B------:R-:W2:Y:S04]  /*72a0*/  LDG.E.STRONG.GPU R6, desc[UR26][R2.64] ;  /* 0x0000001a02067981 */ /* 0x000ea8000c1ef900 */
[----:B--2---:R-:W-:Y:S01]  /*72b0*/  CCTL.IVALL ;  /* 0x00000000ff00798f */ /* 0x004fe20002000000 */
[----:B------:R-:W-:Y:S05]  /*72c0*/  YIELD ;  /* 0x0000000000007946 */ /* 0x000fea0003800000 */
[----:B------:R-:W-:-:S13]  /*72d0*/  ISETP.NE.AND P3, PT, R6, UR28, PT ;  /* 0x0000001c06007c0c */ /* 0x000fda000bf65270 */
[----:B------:R-:W-:Y:S05]  /*72e0*/  @P3 BRA `(.L_x_149) ;  /* 0xfffffffc00ec3947 */ /* 0x000fea000383ffff */
.L_x_148:
[----:B------:R-:W-:Y:S05]  /*72f0*/  BSYNC B0 ;  /* 0x0000000000007941 */ /* 0x000fea0003800000 */
.L_x_147:
[----:B------:R-:W-:-:S03]  /*7300*/  UMOV UR8, 0xffffffff ;  /* 0xffffffff00087882 */ /* 0x000fc60000000000 */
[----:B------:R-:W-:Y:S05]  /*7310*/  BRA.DIV UR8, `(.L_x_150) ;  /* 0x0000002608087947 */ /* 0x000fea000b800000 */
[----:B------:R-:W-:Y:S01]  /*7320*/  NOP ;  /* 0x0000000000007918 */ /* 0x000fe20000000000 */
.L_x_205:
[----:B------:R-:W-:Y:S05]  /*7330*/  WARPSYNC.ALL ;  /* 0x0000000000007948 */ /* 0x000fea0003800000 */
        /* <DEDUP_REMOVED lines=12> */
.L_x_152:
[----:B------:R-:W-:Y:S05]  /*7400*/  BSYNC B0 ;  /* 0x0000000000007941 */ /* 0x000fea0003800000 */
.L_x_151:
        /* <DEDUP_REMOVED lines=13> */
.L_x_154:
[----:B------:R-:W-:Y:S05]  /*74e0*/  BSYNC B0 ;  /* 0x0000000000007941 */ /* 0x000fea0003800000 */
.L_x_153:
[----:B------:R-:W-:Y:S06]  /*74f0*/  BAR.ARV 0xa, 0xa0 ;  /* 0x0282800000007b1d */ /* 0x000fec0000002000 */
[----:B------:R-:W-:Y:S04]  /*7500*/  BSSY B0, `(.L_x_155) ;  /* 0x0000003000007945 */ /* 0x000fe80003800000 */
[----:B------:R-:W-:Y:S05]  /*7510*/  @!P0 BRA `(.L_x_156) ;  /* 0x0000000000048947 */ /* 0x000fea0003800000 */
[----:B------:R-:W-:-:S04]  /*7520*/  DEPBAR.LE SB0, 0x0 ;  /* 0x000080000000791a */ /* 0x000fc80000000000 */
.L_x_156:
[----:B------:R-:W-:Y:S05]  /*7530*/  BSYNC B0 ;  /* 0x0000000000007941 */ /* 0x000fea0003800000 */
.L_x_155:
[----:B------:R-:W-:Y:S06]  /*7540*/  BAR.ARV 0xb, 0xa0 ;  /* 0x02c2800000007b1d */ /* 0x000fec0000002000 */
[----:B------:R-:W-:Y:S01]  /*7550*/  NOP ;  /* 0x0000000000007918 */ /* 0x000fe20000000000 */
[----:B------:R-:W-:Y:S04]  /*7560*/  BSSY B0, `(.L_x_157) ;  /* 0x0000011000007945 */ /* 0x000fe80003800000 */
[----:B------:R-:W-:Y:S05]  /*7570*/  @P1 BRA `(.L_x_158) ;  /* 0x00000000003c1947 */ /* 0x000fea0003800000 */
[----:B------:R-:W1:Y:S01]  /*7580*/  S2R R6, SR_LANEID ;  /* 0x0000000000067919 */ /* 0x000e620000000000 */
[----:B------:R-:W-:Y:S01]  /*7590*/  @!PT LDS RZ, [RZ] ;  /* 0x00000000fffff984 */ /* 0x000fe20000000800 */
[----:B------:R-:W-:Y:S01]  /*75a0*/  @!PT LDS RZ, [RZ] ;  /* 0x00000000fffff984 */ /* 0x000fe20000000800 */
[----:B------:R-:W-:Y:S01]  /*75b0*/  @!PT LDS RZ, [RZ] ;  /* 0x00000000fffff984 */ /* 0x000fe20000000800 */
[----:B------:R-:W-:Y:S01]  /*75c0*/  @!PT LDS RZ, [RZ] ;  /* 0x00000000fffff984 */ /* 0x000fe20000000800 */
[----:B------:R2:W-:Y:S06]  /*75d0*/  MEMBAR.ALL.CTA ;  /* 0x0000000000007992 */ /* 0x0005ec0000008000 */
[----:B--2---:R-:W-:Y:S06]  /*75e0*/  MEMBAR.ALL.GPU ;  /* 0x0000000000007992 */ /* 0x004fec000000a000 */
[----:B------:R-:W-:-:S00]  /*75f0*/  ERRBAR ;  /* 0x00000000000079ab */ /* 0x000fc00000000000 */
[----:B------:R-:W-:Y:S06]  /*7600*/  CGAERRBAR ;  /* 0x00000000000075ab */ /* 0x000fec0000000000 */
[----:B012345:R-:W-:Y:S01]  /*7610*/  CCTL.IVALL ;  /* 0x00000000ff00798f */ /* 0x03ffe20002000000 */
[----:B------:R-:W-:Y:S02]  /*7620*/  VOTEU.ANY UR8, UPT, PT ;  /* 0x0000000000087886 */ /* 0x000fe400038e0100 */
[----:B------:R-:W-:Y:S02]  /*7630*/  UFLO.U32 UR9, UR8 ;  /* 0x00000008000972bd */ /* 0x000fe400080e0000 */
[----:B------:R-:W2:Y:S04]  /*7640*/  POPC R7, UR8 ;  /* 0x0000000800077d09 */ /* 0x000ea80008000000 */
[----:B-1----:R-:W-:-:S13]  /*7650*/  ISETP.EQ.U32.AND P1, PT, R6, UR9, PT ;  /* 0x0000000906007c0c */ /* 0x002fda000bf22070 */
[----:B--2---:R1:W-:Y:S02]  /*7660*/  @P1 REDG.E.ADD.S32.STRONG.GPU desc[UR26][R2.64], R7 ;  /* 0x000000070200198e */ /* 0x0043e4000c10e39a */
.L_x_158:
[----:B------:R-:W-:Y:S05]  /*7670*/  BSYNC B0 ;  /* 0x0000000000007941 */ /* 0x000fea0003800000 */
.L_x_157:
[----:B------:R-:W-:Y:S02]  /*7680*/  UIADD3 UR4, UR4, 0x2, URZ ;  /* 0x0000000204047890 */ /* 0x000fe4000fffe03f */
[----:B------:R-:W-:Y:S01]  /*7690*/  UIADD3 UR5, UR5, 0x1, URZ ;  /* 0x0000000105057890 */ /* 0x000fe2000fffe03f */
[----:B------:R-:W-:Y:S11]  /*76a0*/  @P2 BRA `(.L_x_159) ;  /* 0xfffffff400842947 */ /* 0x000ff6000383ffff */
.L_x_134:
[----:B------:R-:W-:-:S13]  /*76b0*/  ISETP.NE.AND P1, PT, R5, RZ, PT ;  /* 0x000000ff0500720c */ /* 0x000fda0003f25270 */
[----:B------:R-:W-:Y:S05]  /*76c0*/  @!P1 BRA `(.L_x_107) ;  /* 0x0000001c00a09947 */ /* 0x000fea0003800000 */
[----:B------:R-:W-:Y:S01]  /*76d0*/  UIMAD UR5, UR13, UR4, URZ ;  /* 0x000000040d0572a4 */ /* 0x000fe2000f8e023f */
[----:B------:R-:W-:Y:S01]  /*76e0*/  ISETP.NE.AND P1, PT, R0, RZ, PT ;  /* 0x000000ff0000720c */ /* 0x000fe20003f25270 */
[----:B------:R-:W-:Y:S01]  /*76f0*/  ULDC.64 UR14, c[0x0][0x768] ;  /* 0x0001da00000e7ab9 */ /* 0x000fe20000000a00 */
[----:B------:R-:W-:Y:S01]  /*7700*/  BSSY B0, `(.L_x_160) ;  /* 0x000000d000007945 */ /* 0x000fe20003800000 */
[----:B------:R-:W-:-:S04]  /*7710*/  UIADD3 UR8, UP0, UR5, UR10, URZ ;  /* 0x0000000a05087290 */ /* 0x000fc8000ff1e03f */
[----:B------:R-:W-:Y:S02]  /*7720*/  ULEA.HI.X.SX32 UR5, UR5, UR11, 0x1, UP0 ;  /* 0x0000000b05057291 */ /* 0x000fe400080f0e3f */
[----:B------:R-:W-:-:S04]  /*7730*/  ULEA UR9, UP0, UR8, UR14, 0x2 ;  /* 0x0000000e08097291 */ /* 0x000fc8000f80103f */
[----:B------:R-:W-:Y:S02]  /*7740*/  ULEA.HI.X UR5, UR8, UR15, UR5, 0x2, UP0 ;  /* 0x0000000f08057291 */ /* 0x000fe400080f1405 */
[----:B-1----:R-:W-:-:S04]  /*7750*/  MOV R2, UR9 ;  /* 0x0000000900027c02 */ /* 0x002fc80008000f00 */
[----:B------:R-:W-:Y:S01]  /*7760*/  IMAD.U32 R3, RZ, RZ, UR5 ;  /* 0x00000005ff037e24 */ /* 0x000fe2000f8e00ff */
[----:B------:R-:W-:Y:S06]  /*7770*/  @P1 BRA `(.L_x_161) ;  /* 0x0000000000141947 */ /* 0x000fec0003800000 */
.L_x_162:
[----:B------:R-:W2:Y:S04]  /*7780*/  LDG.E.STRONG.GPU R0, desc[UR26][R2.64] ;  /* 0x0000001a02007981 */ /* 0x000ea8000c1ef900 */
[----:B--2---:R-:W-:Y:S01]  /*7790*/  CCTL.IVALL ;  /* 0x00000000ff00798f */ /* 0x004fe20002000000 */
[----:B------:R-:W-:Y:S05]  /*77a0*/  YIELD ;  /* 0x0000000000007946 */ /* 0x000fea0003800000 */
[----:B------:R-:W-:-:S13]  /*77b0*/  ISETP.NE.AND P2, PT, R0, UR28, PT ;  /* 0x0000001c00007c0c */ /* 0x000fda000bf45270 */
[----:B------:R-:W-:Y:S05]  /*77c0*/  @P2 BRA `(.L_x_162) ;  /* 0xfffffffc00ec2947 */ /* 0x000fea000383ffff */
.L_x_161:
[----:B------:R-:W-:Y:S05]  /*77d0*/  BSYNC B0 ;  /* 0x0000000000007941 */ /* 0x000fea0003800000 */
.L_x_160:
[----:B------:R-:W-:-:S03]  /*77e0*/  UMOV UR5, 0xffffffff ;  /* 0xffffffff00057882 */ /* 0x000fc60000000000 */
[----:B------:R-:W-:Y:S05]  /*77f0*/  BRA.DIV UR5, `(.L_x_163) ;  /* 0x0000001e05ec7947 */ /* 0x000fea000b800000 */
[----:B------:R-:W-:Y:S01]  /*7800*/  NOP ;  /* 0x0000000000007918 */ /* 0x000fe20000000000 */
.L_x_208:
[----:B------:R-:W-:Y:S01]  /*7810*/  IMAD.U32 R6, RZ, RZ, UR4 ;  /* 0x00000004ff067e24 */ /* 0x000fe2000f8e00ff */
[----:B------:R-:W-:Y:S05]  /*7820*/  WARPSYNC.ALL ;  /* 0x0000000000007948 */ /* 0x000fea0003800000 */
[----:B------:R-:W-:Y:S01]  /*7830*/  BAR.SYNC.DEFER_BLOCKING 0xd, 0xa0 ;  /* 0x0342800000007b1d */ /* 0x000fe20000010000 */
[----:B------:R-:W-:-:S05]  /*7840*/  SHF.L.U32 R6, R6, 0xd, RZ ;  /* 0x0000000d06067819 */ /* 0x000fca00000006ff */
[----:B------:R-:W-:Y:S04]  /*7850*/  BSSY B0, `(.L_x_164) ;  /* 0x0000012000007945 */ /* 0x000fe80003800000 */
[----:B------:R-:W-:Y:S05]  /*7860*/  @!P0 BRA `(.L_x_165) ;  /* 0x0000000000408947 */ /* 0x000fea0003800000 */
[----:B------:R-:W1:Y:S01]  /*7870*/  LDC.64 R8, c[0x0][0x2c0] ;  /* 0x0000b000ff087b82 */ /* 0x000e620000000a00 */
[C---:B------:R-:W-:Y:S01]  /*7880*/  IADD3 R4, P2, R6.reuse, UR6, RZ ;  /* 0x0000000606047c10 */ /* 0x040fe2000ff5e0ff */
[----:B------:R-:W-:Y:S01]  /*7890*/  UMOV UR5, 0x400 ;  /* 0x0000040000057882 */ /* 0x000fe20000000000 */
[----:B------:R-:W-:Y:S01]  /*78a0*/  UMOV UR16, 0x0 ;  /* 0x0000000000107882 */ /* 0x000fe20000000000 */
[----:B------:R-:W-:Y:S01]  /*78b0*/  UMOV UR17, 0x14f00000 ;  /* 0x14f0000000117882 */ /* 0x000fe20000000000 */
[----:B------:R-:W-:-:S03]  /*78c0*/  LEA.HI.X.SX32 R5, R6, UR12, 0x1, P2 ;  /* 0x0000000c06057c11 */ /* 0x000fc600090f0eff */
[----:B------:R-:W2:Y:S01]  /*78d0*/  S2UR UR8, SR_CgaCtaId ;  /* 0x00000000000879c3 */ /* 0x000ea20000008800 */
[----:B-1----:R-:W-:-:S04]  /*78e0*/  LEA R0, P3, R4, R8, 0x2 ;  /* 0x0000000804007211 */ /* 0x002fc800078610ff */
[----:B------:R-:W-:Y:S02]  /*78f0*/  LEA.HI.X R4, R4, R9, R5, 0x2, P3 ;  /* 0x0000000904047211 */ /* 0x000fe400018f1405 */
[----:B------:R-:W-:Y:S02]  /*7900*/  R2UR UR14, R0 ;  /* 0x00000000000e72ca */ /* 0x000fe400000e0000 */
[----:B------:R-:W-:Y:S01]  /*7910*/  R2UR UR15, R4 ;  /* 0x00000000040f72ca */ /* 0x000fe200000e0000 */
[----:B--2---:R-:W-:-:S03]  /*7920*/  ULEA UR5, UR8, UR5, 0x18 ;  /* 0x0000000508057291 */ /* 0x004fc6000f8ec03f */
[----:B------:R-:W-:Y:S01]  /*7930*/  UMOV UR8, 0x400 ;  /* 0x0000040000087882 */ /* 0x000fe20000000000 */
[----:B------:R-:W-:-:S09]  /*7940*/  UIADD3 UR5, UR5, 0x8000, URZ ;  /* 0x0000800005057890 */ /* 0x000fd2000fffe03f */
[----:B------:R1:W-:Y:S02]  /*7950*/  UBLKRED.G.S.ADD.F32.RN [UR14], [UR5], UR8, desc[UR16] ;  /* 0x0000100e050073bb */ /* 0x0003e400080a1408 */
[----:B-1----:R0:W-:Y:S02]  /*7960*/  UTMACMDFLUSH ;  /* 0x00000000000079b7 */ /* 0x0021e40000000000 */
.L_x_165:
[----:B------:R-:W-:Y:S05]  /*7970*/  BSYNC B0 ;  /* 0x0000000000007941 */ /* 0x000fea0003800000 */
.L_x_164:
[----:B------:R-:W-:Y:S06]  /*7980*/  BAR.SYNC.DEFER_BLOCKING 0xe, 0xa0 ;  /* 0x0382800000007b1d */ /* 0x000fec0000010000 */
[----:B------:R-:W-:Y:S04]  /*7990*/  BSSY B0, `(.L_x_166) ;  /* 0x0000013000007945 */ /* 0x000fe80003800000 */
[----:B------:R-:W-:Y:S05]  /*79a0*/  @!P0 BRA `(.L_x_167) ;  /* 0x0000000000448947 */ /* 0x000fea0003800000 */
[----:B------:R-:W1:Y:S01]  /*79b0*/  S2UR UR15, SR_CgaCtaId ;  /* 0x00000000000f79c3 */ /* 0x000e620000008800 */
[----:B------:R-:W-:Y:S01]  /*79c0*/  R2UR UR5, R6 ;  /* 0x00000000060572ca */ /* 0x000fe200000e0000 */
[----:B------:R-:W-:Y:S01]  /*79d0*/  UMOV UR14, 0x400 ;  /* 0x00000400000e7882 */ /* 0x000fe20000000000 */
[----:B------:R-:W-:Y:S01]  /*79e0*/  ULDC.64 UR8, c[0x0][0x2c0] ;  /* 0x0000b00000087ab9 */ /* 0x000fe20000000a00 */
[----:B------:R-:W-:-:S10]  /*79f0*/  UMOV UR17, 0x14f00000 ;  /* 0x14f0000000117882 */ /* 0x000fd40000000000 */
[----:B------:R-:W-:-:S04]  /*7a00*/  UIADD3 UR5, UR5, 0x1000, URZ ;  /* 0x0000100005057890 */ /* 0x000fc8000fffe03f */
[----:B------:R-:W-:-:S04]  /*7a10*/  UIADD3 UR16, UP0, UR5, UR6, URZ ;  /* 0x0000000605107290 */ /* 0x000fc8000ff1e03f */
[----:B------:R-:W-:Y:S02]  /*7a20*/  ULEA.HI.X.SX32 UR5, UR5, UR12, 0x1, UP0 ;  /* 0x0000000c05057291 */ /* 0x000fe400080f0e3f */
[----:B-1----:R-:W-:Y:S02]  /*7a30*/  ULEA UR14, UR15, UR14, 0x18 ;  /* 0x0000000e0f0e7291 */ /* 0x002fe4000f8ec03f */
[----:B------:R-:W-:Y:S02]  /*7a40*/  ULEA UR8, UP0, UR16, UR8, 0x2 ;  /* 0x0000000810087291 */ /* 0x000fe4000f80103f */
[----:B------:R-:W-:Y:S02]  /*7a50*/  UIADD3 UR14, UR14, 0xc000, URZ ;  /* 0x0000c0000e0e7890 */ /* 0x000fe4000fffe03f */
[----:B------:R-:W-:-:S03]  /*7a60*/  ULEA.HI.X UR9, UR16, UR9, UR5, 0x2, UP0 ;  /* 0x0000000910097291 */ /* 0x000fc600080f1405 */
[----:B------:R-:W-:Y:S01]  /*7a70*/  UMOV UR5, 0x400 ;  /* 0x0000040000057882 */ /* 0x000fe20000000000 */
[----:B------:R-:W-:-:S05]  /*7a80*/  UMOV UR16, 0x0 ;  /* 0x0000000000107882 */ /* 0x000fca0000000000 */
[----:B------:R1:W-:Y:S01]  /*7a90*/  UBLKRED.G.S.ADD.F32.RN [UR8], [UR14], UR5, desc[UR16] ;  /* 0x000010080e0073bb */ /* 0x0003e200080a1405 */
[----:B------:R0:W-:Y:S01]  /*7aa0*/  UTMACMDFLUSH ;  /* 0x00000000000079b7 */ /* 0x0001e20000000000 */
[----:B-1----:R-:W-:-:S04]  /*7ab0*/  DEPBAR.LE SB0, 0x1 ;  /* 0x000080400000791a */ /* 0x002fc80000000000 */
.L_x_167:
[----:B------:R-:W-:Y:S05]  /*7ac0*/  BSYNC B0 ;  /* 0x0000000000007941 */ /* 0x000fea0003800000 */
.L_x_166:
[----:B------:R-:W-:Y:S06]  /*7ad0*/  BAR.ARV 0xa, 0xa0 ;  /* 0x0282800000007b1d */ /* 0x000fec0000002000 */
[----:B------:R-:W-:Y:S04]  /*7ae0*/  BSSY B0, `(.L_x_168) ;  /* 0x0000003000007945 */ /* 0x000fe80003800000 */
[----:B------:R-:W-:Y:S05]  /*7af0*/  @!P0 BRA `(.L_x_169) ;  /* 0x0000000000048947 */ /* 0x000fea0003800000 */
[----:B------:R-:W-:-:S04]  /*7b00*/  DEPBAR.LE SB0, 0x0 ;  /* 0x000080000000791a */ /* 0x000fc80000000000 */
.L_x_169:
[----:B------:R-:W-:Y:S05]  /*7b10*/  BSYNC B0 ;  /* 0x0000000000007941 */ /* 0x000fea0003800000 */
.L_x_168:
[----:B------:R-:W-:Y:S06]  /*7b20*/  BAR.ARV 0xb, 0xa0 ;  /* 0x02c2800000007b1d */ /* 0x000fec0000002000 */
[----:B------:R-:W-:Y:S01]  /*7b30*/  NOP ;  /* 0x0000000000007918 */ /* 0x000fe20000000000 */
        /* <DEDUP_REMOVED lines=15> */
[----:B--2---:R4:W-:Y:S01]  /*7c30*/  @P0 REDG.E.ADD.S32.STRONG.GPU desc[UR26][R2.64], R5 ;  /* 0x000000050200098e */ /* 0x0049e2000c10e39a */
[----:B------:R-:W-:Y:S05]  /*7c40*/  BRA `(.L_x_107) ;  /* 0x0000001800407947 */ /* 0x000fea0003800000 */
.L_x_133:
        /* <DEDUP_REMOVED lines=55> */
.L_x_209:
[----:B------:R-:W-:Y:S01]  /*7fc0*/  IMAD.IADD R10, R7, 0x1, R3 ;  /* 0x00000001070a7824 */ /* 0x000fe200078e0203 */
[----:B------:R-:W-:Y:S01]  /*7fd0*/  MOV R9, 0x1 ;  /* 0x0000000100097802 */ /* 0x000fe20000000f00 */
[----:B------:R-:W-:Y:S01]  /*7fe0*/  IMAD.SHL.U32 R2, R2, 0x80, RZ ;  /* 0x0000008002027824 */ /* 0x000fe200078e00ff */
[----:B------:R-:W-:Y:S06]  /*7ff0*/  @P0 BRA `(.L_x_173) ;  /* 0x0000000000180947 */ /* 0x000fec0003800000 */
[----:B------:R-:W2:Y:S01]  /*8000*/  S2R R4, SR_TID.X ;  /* 0x0000000000047919 */ /* 0x000ea20000002100 */
[----:B-1----:R-:W-:-:S04]  /*8010*/  IMAD.MOV.U32 R0, RZ, RZ, 0x4200 ;  /* 0x00004200ff007424 */ /* 0x002fc800078e00ff */
[----:B------:R3:W-:Y:S01]  /*8020*/  SYNCS.ARRIVE.TRANS64 RZ, [R11+URZ+0x30c10], R0 ;  /* 0x030c10000bff79a7 */ /* 0x0007e2000800003f */
[----:B--2---:R-:W-:-:S13]  /*8030*/  LOP3.LUT P1, RZ, R4, 0x1f, RZ, 0xc0, !PT ;  /* 0x0000001f04ff7812 */ /* 0x004fda000782c0ff */
[----:B---3--:R-:W-:Y:S05]  /*8040*/  @!P1 BRA `(.L_x_173) ;  /* 0x0000000000049947 */ /* 0x008fea0003800000 */
[----:B------:R-:W-:Y:S01]  /*8050*/  BPT.TRAP 0x1 ;  /* 0x000000040000795c */ /* 0x000fe20000300000 */
.L_x_173:
        /* <DEDUP_REMOVED lines=23> */
[----:B------:R-:W-:Y:S01]  /*81d0*/  IMAD.MOV.U32 R4, RZ, RZ, 0x8000 ;  /* 0x00008000ff047424 */ /* 0x000fe200078e00ff */
        /* <DEDUP_REMOVED lines=9> */
[----:B------:R-:W-:Y:S01]  /*8270*/  R2UR UR33, R2 ;  /* 0x00000000022172ca */ /* 0x000fe200000e0000 */
[----:B------:R-:W-:-:S05]  /*8280*/  IMAD.X R2, RZ, RZ, R0, P2 ;  /* 0x000000ffff027224 */ /* 0x000fca00010e0600 */
[----:B------:R-:W-:Y:S02]  /*8290*/  R2UR UR35, R2 ;  /* 0x00000000022372ca */ /* 0x000fe400000e0000 */
[----:B------:R-:W-:-:S04]  /*82a0*/  IADD3 R2, P1, R8, 0xf0, RZ ;  /* 0x000000f008027810 */ /* 0x000fc80007f3e0ff */
[----:B------:R-:W-:Y:S02]  /*82b0*/  IADD3.X R3, RZ, R0, RZ, P1, !PT ;  /* 0x00000000ff037210 */ /* 0x000fe40000ffe4ff */
[----:B------:R-:W-:Y:S02]  /*82c0*/  R2UR UR6, R2 ;  /* 0x00000000020672ca */ /* 0x000fe400000e0000 */
[----:B------:R-:W-:Y:S02]  /*82d0*/  R2UR UR7, R3 ;  /* 0x00000000030772ca */ /* 0x000fe400000e0000 */
[----:B---3--:R-:W-:-:S11]  /*82e0*/  ISETP.GE.AND P1, PT, R12, 0x81, PT ;  /* 0x000000810c00780c */ /* 0x008fd60003f26270 */
        /* <DEDUP_REMOVED lines=13> */
[----:B------:R-:W-:Y:S01]  /*83c0*/  LEA.HI R4, R9, R4, RZ, 0x7 ;  /* 0x0000000409047211 */ /* 0x000fe200078f38ff */
[----:B------:R-:W-:-:S03]  /*83d0*/  IMAD.MOV.U32 R9, RZ, RZ, 0x1 ;  /* 0x00000001ff097424 */ /* 0x000fc600078e00ff */
        /* <DEDUP_REMOVED lines=8> */
.L_x_184:
[----:B------:R-:W-:-:S04]  /*8460*/  SHF.L.U32 R21, R9, 0x1f, RZ ;  /* 0x0000001f09157819 */ /* 0x000fc800000006ff */
[----:B-1----:R-:W1:Y:S02]  /*8470*/  SYNCS.PHASECHK.TRANS64.TRYWAIT P1, [R11+URZ+0x30c40], R21 ;  /* 0x030c40150b0075a7 */ /* 0x002e64000802017f */
[----:B-12---:R-:W-:Y:S05]  /*8480*/  @!P1 BRA `(.L_x_176) ;  /* 0x0000001000f89947 */ /* 0x006fea0003800000 */
.L_x_210:
[----:B------:R-:W-:Y:S05]  /*8490*/  @P0 BRA `(.L_x_177) ;  /* 0x0000000000140947 */ /* 0x000fea0003800000 */
[----:B------:R-:W-:Y:S01]  /*84a0*/  ISETP.NE.AND P1, PT, R14, RZ, PT ;  /* 0x000000ff0e00720c */ /* 0x000fe20003f25270 */
[----:B------:R-:W-:-:S04]  /*84b0*/  IMAD.MOV.U32 R0, RZ, RZ, 0x4200 ;  /* 0x00004200ff007424 */ /* 0x000fc800078e00ff */
[----:B------:R2:W-:Y:S08]  /*84c0*/  SYNCS.ARRIVE.TRANS64 RZ, [R11+URZ+0x30c30], R0 ;  /* 0x030c30000bff79a7 */ /* 0x0005f0000800003f */
[----:B------:R-:W-:Y:S05]  /*84d0*/  @!P1 BRA `(.L_x_177) ;  /* 0x0000000000049947 */ /* 0x000fea0003800000 */
[----:B------:R-:W-:Y:S01]  /*84e0*/  BPT.TRAP 0x1 ;  /* 0x000000040000795c */ /* 0x000fe20000300000 */
.L_x_177:
[----:B------:R-:W3:Y:S01]  /*84f0*/  LDC.64 R12, c[0x0][0x728] ;  /* 0x0001ca00ff0c7b82 */ /* 0x000ee20000000a00 */
[----:B------:R-:W-:Y:S01]  /*8500*/  SHF.L.U32 R17, R15, 0x7, RZ ;  /* 0x000000070f117819 */ /* 0x000fe200000006ff */
[----:B------:R-:W-:Y:S01]  /*8510*/  UMOV UR14, 0x0 ;  /* 0x00000000000e7882 */ /* 0x000fe20000000000 */
[----:B------:R-:W-:Y:S01]  /*8520*/  R2UR UR6, R11 ;  /* 0x000000000b0672ca */ /* 0x000fe200000e0000 */
[----:B------:R-:W-:Y:S01]  /*8530*/  UMOV UR15, 0x14f00000 ;  /* 0x14f00000000f7882 */ /* 0x000fe20000000000 */
[C---:B--2---:R-:W-:Y:S01]  /*8540*/  IADD3 R0, P1, R17.reuse, R6, RZ ;  /* 0x0000000611007210 */ /* 0x044fe20007f3e0ff */
[----:B------:R-:W-:Y:S01]  /*8550*/  UMOV UR18, URZ ;  /* 0x0000003f00127c82 */ /* 0x000fe20008000000 */
[----:B------:R-:W-:Y:S01]  /*8560*/  R2UR UR19, R17 ;  /* 0x00000000111372ca */ /* 0x000fe200000e0000 */
[----:B------:R-:W2:Y:S01]  /*8570*/  LDC.64 R4, c[0x0][0x198] ;  /* 0x00006600ff047b82 */ /* 0x000ea20000000a00 */
[----:B------:R-:W-:-:S07]  /*8580*/  UMOV UR13, 0x20 ;  /* 0x00000020000d7882 */ /* 0x000fce0000000000 */
[----:B------:R-:W-:Y:S02]  /*8590*/  UIADD3 UR16, UR6, 0x18000, URZ ;  /* 0x0001800006107890 */ /* 0x000fe4000fffe03f */
[----:B------:R-:W-:Y:S02]  /*85a0*/  UIADD3 UR17, UR6, 0x30c30, URZ ;  /* 0x00030c3006117890 */ /* 0x000fe4000fffe03f */
[----:B------:R-:W-:Y:S01]  /*85b0*/  UIADD3 UR6, UR6, 0x20400, URZ ;  /* 0x0002040006067890 */ /* 0x000fe2000fffe03f */
[----:B---3--:R-:W-:-:S04]  /*85c0*/  LEA R2, P2, R0, R12, 0x2 ;  /* 0x0000000c00027211 */ /* 0x008fc800078410ff */
[----:B------:R-:W-:Y:S01]  /*85d0*/  UMOV UR7, UR17 ;  /* 0x0000001100077c82 */ /* 0x000fe20008000000 */
[----:B------:R-:W-:Y:S02]  /*85e0*/  R2UR UR8, R2 ;  /* 0x00000000020872ca */ /* 0x000fe400000e0000 */
[----:B------:R-:W-:Y:S01]  /*85f0*/  LEA.HI.X.SX32 R2, R17, R10, 0x1, P1 ;  /* 0x0000000a11027211 */ /* 0x000fe200008f0eff */
[----:B--2---:R-:W-:-:S03]  /*8600*/  IMAD.MOV.U32 R8, RZ, RZ, R4 ;  /* 0x000000ffff087224 */ /* 0x004fc600078e0004 */
        /* <DEDUP_REMOVED lines=11> */
.L_x_211:
[----:B------:R-:W-:Y:S05]  /*86c0*/  @P0 BRA `(.L_x_179) ;  /* 0x0000000000140947 */ /* 0x000fea0003800000 */
[----:B------:R-:W-:Y:S01]  /*86d0*/  ISETP.NE.AND P1, PT, R14, RZ, PT ;  /* 0x000000ff0e00720c */ /* 0x000fe20003f25270 */
[----:B------:R-:W-:-:S04]  /*86e0*/  IMAD.MOV.U32 R2, RZ, RZ, 0x4200 ;  /* 0x00004200ff027424 */ /* 0x000fc800078e00ff */
[----:B------:R3:W-:Y:S08]  /*86f0*/  SYNCS.ARRIVE.TRANS64 RZ, [R11+URZ+0x30c18], R2 ;  /* 0x030c18020bff79a7 */ /* 0x0007f0000800003f */
[----:B------:R-:W-:Y:S05]  /*8700*/  @!P1 BRA `(.L_x_179) ;  /* 0x0000000000049947 */ /* 0x000fea0003800000 */
[----:B------:R-:W-:Y:S01]  /*8710*/  BPT.TRAP 0x1 ;  /* 0x000000040000795c */ /* 0x000fe20000300000 */
.L_x_179:
[----:B------:R-:W-:Y:S01]  /*8720*/  VIADD R17, R17, 0x80 ;  /* 0x0000008011117836 */ /* 0x000fe20000000000 */
[----:B------:R-:W-:Y:S01]  /*8730*/  R2UR UR17, R11 ;  /* 0x000000000b1172ca */ /* 0x000fe200000e0000 */
[----:B------:R-:W-:Y:S01]  /*8740*/  UMOV UR14, 0x0 ;  /* 0x00000000000e7882 */ /* 0x000fe20000000000 */
[----:B---3--:R-:W-:Y:S01]  /*8750*/  IADD3 R2, P1, R8, 0xf0, RZ ;  /* 0x000000f008027810 */ /* 0x008fe20007f3e0ff */
[----:B------:R-:W-:Y:S01]  /*8760*/  UMOV UR15, 0x14f00000 ;  /* 0x14f00000000f7882 */ /* 0x000fe20000000000 */
[----:B------:R-:W-:Y:S01]  /*8770*/  R2UR UR19, R17 ;  /* 0x00000000111372ca */ /* 0x000fe200000e0000 */
[----:B------:R-:W-:Y:S01]  /*8780*/  UMOV UR18, URZ ;  /* 0x0000003f00127c82 */ /* 0x000fe20008000000 */
[----:B------:R-:W-:Y:S01]  /*8790*/  IADD3.X R3, RZ, R0, RZ, P1, !PT ;  /* 0x00000000ff037210 */ /* 0x000fe20000ffe4ff */
[----:B------:R-:W-:Y:S01]  /*87a0*/  UMOV UR13, 0x20 ;  /* 0x00000020000d7882 */ /* 0x000fe20000000000 */
[----:B------:R-:W-:Y:S02]  /*87b0*/  R2UR UR10, R2 ;  /* 0x00000000020a72ca */ /* 0x000fe400000e0000 */
[----:B------:R-:W-:-:S03]  /*87c0*/  R2UR UR11, R3 ;  /* 0x00000000030b72ca */ /* 0x000fc600000e0000 */
        /* <DEDUP_REMOVED lines=9> */
.L_x_212:
[----:B-123--:R-:W-:Y:S01]  /*8860*/  SHF.R.S32.HI R21, RZ, 0x1f, R17 ;  /* 0x0000001fff157819 */ /* 0x00efe20000011411 */
[----:B------:R-:W-:Y:S06]  /*8870*/  @P0 BRA `(.L_x_181) ;  /* 0x00000000001c0947 */ /* 0x000fec0003800000 */
[----:B------:R-:W-:-:S04]  /*8880*/  IMAD.MOV.U32 R14, RZ, RZ, 0x4200 ;  /* 0x00004200ff0e7424 */ /* 0x000fc800078e00ff */
[----:B------:R1:W-:Y:S02]  /*8890*/  SYNCS.ARRIVE.TRANS64 RZ, [R11+URZ+0x30c38], R14 ;  /* 0x030c380e0bff79a7 */ /* 0x0003e4000800003f */
[----:B-1----:R-:W1:Y:S02]  /*88a0*/  S2R R14, SR_TID.X ;  /* 0x00000000000e7919 */ /* 0x002e640000002100 */
[----:B-1----:R-:W-:-:S04]  /*88b0*/  LOP3.LUT R14, R14, 0x1f, RZ, 0xc0, !PT ;  /* 0x0000001f0e0e7812 */ /* 0x002fc800078ec0ff */
[----:B------:R-:W-:-:S13]  /*88c0*/  ISETP.NE.AND P1, PT, R14, RZ, PT ;  /* 0x000000ff0e00720c */ /* 0x000fda0003f25270 */
[----:B------:R-:W-:Y:S05]  /*88d0*/  @!P1 BRA `(.L_x_181) ;  /* 0x0000000000049947 */ /* 0x000fea0003800000 */
[----:B------:R-:W-:Y:S01]  /*88e0*/  BPT.TRAP 0x1 ;  /* 0x000000040000795c */ /* 0x000fe20000300000 */
.L_x_181:
        /* <DEDUP_REMOVED lines=24> */
.L_x_214:
[----:B------:R-:W-:Y:S05]  /*8a70*/  @P0 BRA `(.L_x_183) ;  /* 0x0000000000140947 */ /* 0x000fea0003800000 */
[----:B------:R-:W-:Y:S02]  /*8a80*/  ISETP.NE.AND P1, PT, R14, RZ, PT ;  /* 0x000000ff0e00720c */ /* 0x000fe40003f25270 */
[----:B-1----:R-:W-:-:S04]  /*8a90*/  MOV R4, 0x4200 ;  /* 0x0000420000047802 */ /* 0x002fc80000000f00 */
[----:B------:R2:W-:Y:S07]  /*8aa0*/  SYNCS.ARRIVE.TRANS64 RZ, [R11+URZ+0x30c10], R4 ;  /* 0x030c10040bff79a7 */ /* 0x0005ee000800003f */
[----:B------:R-:W-:Y:S05]  /*8ab0*/  @!P1 BRA `(.L_x_183) ;  /* 0x0000000000049947 */ /* 0x000fea0003800000 */
[----:B------:R-:W-:Y:S01]  /*8ac0*/  BPT.TRAP 0x1 ;  /* 0x000000040000795c */ /* 0x000fe20000300000 */
.L_x_183:
        /* <DEDUP_REMOVED lines=14> */
[----:B------:R-:W-:Y:S01]  /*8bb0*/  IMAD.U32 R15, RZ, RZ, UR6 ;  /* 0x00000006ff0f7e24 */ /* 0x000fe2000f8e00ff */
[----:B------:R-:W-:Y:S02]  /*8bc0*/  UIADD3 UR17, UR17, 0x30c10, URZ ;  /* 0x00030c1011117890 */ /* 0x000fe4000fffe03f */
[----:B------:R-:W-:-:S05]  /*8bd0*/  UIMAD.WIDE UR8, UR19, 0x4, UR4 ;  /* 0x00000004130878a5 */ /* 0x000fca000f8e0204 */
[----:B------:R-:W-:Y:S02]  /*8be0*/  UMOV UR11, UR17 ;  /* 0x00000011000b7c82 */ /* 0x000fe40008000000 */
[----:B------:R3:W-:Y:S02]  /*8bf0*/  UTMALDG.4D [UR16], [UR14], desc[UR22] ;  /* 0x000016100e0075b4 */ /* 0x0007e40008019000 */
[----:B------:R3:W-:Y:S02]  /*8c00*/  UBLKCP.S.G [UR10], [UR8], UR7 ;  /* 0x0000000a080073ba */ /* 0x0007e40008000207 */
[----:B---3--:R-:W-:Y:S05]  /*8c10*/  @P1 BRA `(.L_x_184) ;  /* 0xfffffff800101947 */ /* 0x008fea000383ffff */
[----:B------:R-:W-:-:S07]  /*8c20*/  MOV R5, UR19 ;  /* 0x0000001300057c02 */ /* 0x000fce0008000f00 */
.L_x_175:
[----:B------:R-:W-:-:S13]  /*8c30*/  ISETP.NE.AND P1, PT, R19, RZ, PT ;  /* 0x000000ff1300720c */ /* 0x000fda0003f25270 */
[----:B------:R-:W-:Y:S05]  /*8c40*/  @!P1 BRA `(.L_x_174) ;  /* 0x0000000000f09947 */ /* 0x000fea0003800000 */
[----:B------:R-:W-:-:S04]  /*8c50*/  SHF.L.U32 R12, R9, 0x1f, RZ ;  /* 0x0000001f090c7819 */ /* 0x000fc800000006ff */
[----:B------:R-:W3:Y:S02]  /*8c60*/  SYNCS.PHASECHK.TRANS64.TRYWAIT P1, [R11+URZ+0x30c40], R12 ;  /* 0x030c400c0b0075a7 */ /* 0x000ee4000802017f */
[----:B---3--:R-:W-:Y:S05]  /*8c70*/  @!P1 BRA `(.L_x_185) ;  /* 0x0000000c00509947 */ /* 0x008fea0003800000 */
.L_x_215:
[----:B------:R-:W-:Y:S05]  /*8c80*/  @P0 BRA `(.L_x_186) ;  /* 0x0000000000140947 */ /* 0x000fea0003800000 */
[----:B------:R-:W-:Y:S01]  /*8c90*/  ISETP.NE.AND P1, PT, R14, RZ, PT ;  /* 0x000000ff0e00720c */ /* 0x000fe20003f25270 */
[----:B-12---:R-:W-:-:S04]  /*8ca0*/  IMAD.MOV.U32 R4, RZ, RZ, 0x4200 ;  /* 0x00004200ff047424 */ /* 0x006fc800078e00ff */
[----:B------:R4:W-:Y:S08]  /*8cb0*/  SYNCS.ARRIVE.TRANS64 RZ, [R11+URZ+0x30c30], R4 ;  /* 0x030c30040bff79a7 */ /* 0x0009f0000800003f */
[----:B------:R-:W-:Y:S05]  /*8cc0*/  @!P1 BRA `(.L_x_186) ;  /* 0x0000000000049947 */ /* 0x000fea0003800000 */
[----:B------:R-:W-:Y:S01]  /*8cd0*/  BPT.TRAP 0x1 ;  /* 0x000000040000795c */ /* 0x000fe20000300000 */
.L_x_186:
        /* <DEDUP_REMOVED lines=26> */
.L_x_216:
[----:B------:R-:W-:Y:S05]  /*8e80*/  @P0 BRA `(.L_x_188) ;  /* 0x0000000000140947 */ /* 0x000fea0003800000 */
[----:B------:R-:W-:Y:S01]  /*8e90*/  ISETP.NE.AND P0, PT, R14, RZ, PT ;  /* 0x000000ff0e00720c */ /* 0x000fe20003f05270 */
[----:B------:R-:W-:-:S04]  /*8ea0*/  IMAD.MOV.U32 R4, RZ, RZ, 0x4200 ;  /* 0x00004200ff047424 */ /* 0x000fc800078e00ff */
[----:B------:R2:W-:Y:S08]  /*8eb0*/  SYNCS.ARRIVE.TRANS64 RZ, [R11+URZ+0x30c18], R4 ;  /* 0x030c18040bff79a7 */ /* 0x0005f0000800003f */
[----:B------:R-:W-:Y:S05]  /*8ec0*/  @!P0 BRA `(.L_x_188) ;  /* 0x0000000000048947 */ /* 0x000fea0003800000 */
[----:B------:R-:W-:Y:S01]  /*8ed0*/  BPT.TRAP 0x1 ;  /* 0x000000040000795c */ /* 0x000fe20000300000 */
.L_x_188:
        /* <DEDUP_REMOVED lines=8> */
[----:B------:R-:W-:-:S05]  /*8f60*/  IMAD.MOV.U32 R20, RZ, RZ, 0x1 ;  /* 0x00000001ff147424 */ /* 0x000fca00078e00ff */
[----:B------:R-:W-:Y:S02]  /*8f70*/  UIADD3 UR19, UR19, 0x80, URZ ;  /* 0x0000008013137890 */ /* 0x000fe4000fffe03f */
[----:B------:R-:W-:Y:S02]  /*8f80*/  UIADD3 UR8, UR17, 0x20200, URZ ;  /* 0x0002020011087890 */ /* 0x000fe4000fffe03f */
[----:B------:R-:W-:Y:S02]  /*8f90*/  UIADD3 UR16, UR17, 0x14000, URZ ;  /* 0x0001400011107890 */ /* 0x000fe4000fffe03f */
[----:B------:R-:W-:Y:S01]  /*8fa0*/  UIADD3 UR17, UR17, 0x30c18, URZ ;  /* 0x00030c1811117890 */ /* 0x000fe2000fffe03f */
[----:B------:R-:W-:Y:S01]  /*8fb0*/  MOV R5, UR19 ;  /* 0x0000001300057c02 */ /* 0x000fe20008000f00 */
[----:B------:R-:W-:-:S05]  /*8fc0*/  UIMAD.WIDE UR6, UR19, 0x4, UR4 ;  /* 0x00000004130678a5 */ /* 0x000fca000f8e0204 */
[----:B------:R-:W-:Y:S02]  /*8fd0*/  UMOV UR9, UR17 ;  /* 0x0000001100097c82 */ /* 0x000fe40008000000 */
[----:B------:R4:W-:Y:S02]  /*8fe0*/  UTMALDG.4D [UR16], [UR10], desc[UR14] ;  /* 0x00000e100a0075b4 */ /* 0x0009e40008019000 */
[----:B------:R4:W-:Y:S02]  /*8ff0*/  UBLKCP.S.G [UR8], [UR6], UR13 ;  /* 0x00000008060073ba */ /* 0x0009e4000800020d */
[----:B----4-:R-:W-:Y:S01]  /*9000*/  NOP ;  /* 0x0000000000007918 */ /* 0x010fe20000000000 */
.L_x_174:
[----:B------:R-:W4:Y:S01]  /*9010*/  S2R R2, SR_TID.X ;  /* 0x0000000000027919 */ /* 0x000f220000002100 */
[----:B------:R-:W-:Y:S01]  /*9020*/  IMAD R13, R20, 0x8, R11 ;  /* 0x00000008140d7824 */ /* 0x000fe200078e020b */
[----:B----4-:R-:W-:Y:S02]  /*9030*/  LOP3.LUT R3, R2, 0x7f, RZ, 0xc0, !PT ;  /* 0x0000007f02037812 */ /* 0x010fe400078ec0ff */
[----:B------:R-:W-:Y:S02]  /*9040*/  SHF.L.U32 R2, R9, 0x1f, RZ ;  /* 0x0000001f09027819 */ /* 0x000fe400000006ff */
[----:B------:R-:W-:Y:S02]  /*9050*/  ISETP.NE.AND P1, PT, R3, RZ, PT ;  /* 0x000000ff0300720c */ /* 0x000fe40003f25270 */
[----:B------:R-:W4:Y:S02]  /*9060*/  SYNCS.PHASECHK.TRANS64.TRYWAIT P0, [R13+URZ+0x30c40], R2 ;  /* 0x030c40020d0075a7 */ /* 0x000f24000800017f */
[----:B----4-:R-:W-:Y:S09]  /*9070*/  @!P0 BRA `(.L_x_189) ;  /* 0x0000000800788947 */ /* 0x010ff20003800000 */
.L_x_217:
[----:B------:R-:W-:Y:S05]  /*9080*/  @P1 BRA `(.L_x_190) ;  /* 0x0000000000181947 */ /* 0x000fea0003800000 */
[----:B------:R-:W5:Y:S01]  /*9090*/  S2R R3, SR_TID.X ;  /* 0x0000000000037919 */ /* 0x000f620000002100 */
[----:B----4-:R-:W-:-:S04]  /*90a0*/  MOV R2, 0x4200 ;  /* 0x0000420000027802 */ /* 0x010fc80000000f00 */
[----:B------:R4:W-:Y:S01]  /*90b0*/  SYNCS.ARRIVE.TRANS64 RZ, [R13+URZ+0x30c30], R2 ;  /* 0x030c30020dff79a7 */ /* 0x0009e2000800003f */
[----:B-----5:R-:W-:-:S13]  /*90c0*/  LOP3.LUT P0, RZ, R3, 0x1f, RZ, 0xc0, !PT ;  /* 0x0000001f03ff7812 */ /* 0x020fda000780c0ff */
[----:B----4-:R-:W-:Y:S05]  /*90d0*/  @!P0 BRA `(.L_x_190) ;  /* 0x0000000000048947 */ /* 0x010fea0003800000 */
[----:B--2---:R-:W-:Y:S01]  /*90e0*/  BPT.TRAP 0x1 ;  /* 0x000000040000795c */ /* 0x004fe20000300000 */
.L_x_190:
[----:B----4-:R-:W4:Y:S01]  /*90f0*/  LDC.64 R2, c[0x0][0x728] ;  /* 0x0001ca00ff027b82 */ /* 0x010f220000000a00 */
[C---:B------:R-:W-:Y:S01]  /*9100*/  IADD3 R6, P0, R5.reuse, R6, RZ ;  /* 0x0000000605067210 */ /* 0x040fe20007f1e0ff */
[C---:B-12---:R-:W-:Y:S01]  /*9110*/  IMAD R4, R20.reuse, 0x4000, R11 ;  /* 0x0000400014047824 */ /* 0x046fe200078e020b */
[----:B---3--:R-:W-:Y:S01]  /*9120*/  LEA R11, R20, R11, 0x9 ;  /* 0x0000000b140b7211 */ /* 0x008fe200078e48ff */
[----:B------:R-:W-:Y:S01]  /*9130*/  UMOV UR8, 0x0 ;  /* 0x0000000000087882 */ /* 0x000fe20000000000 */
        /* <DEDUP_REMOVED lines=16> */
[----:B------:R-:W-:Y:S01]  /*9240*/  R2UR UR6, R8 ;  /* 0x00000000080672ca */ /* 0x000fe200000e0000 */
[----:B------:R-:W-:Y:S01]  /*9250*/  IMAD.X R0, RZ, RZ, R0, P0 ;  /* 0x000000ffff007224 */ /* 0x000fe200000e0600 */
[----:B------:R-:W-:-:S04]  /*9260*/  R2UR UR15, R3 ;  /* 0x00000000030f72ca */ /* 0x000fc800000e0000 */
[----:B------:R-:W-:Y:S02]  /*9270*/  R2UR UR7, R0 ;  /* 0x00000000000772ca */ /* 0x000fe400000e0000 */
[----:B------:R-:W-:-:S04]  /*9280*/  IADD3 R0, R20, 0x1, RZ ;  /* 0x0000000114007810 */ /* 0x000fc80007ffe0ff */
[----:B------:R-:W-:-:S04]  /*9290*/  ISETP.NE.AND P0, PT, R0, 0x2, PT ;  /* 0x000000020000780c */ /* 0x000fc80003f05270 */
[----:B------:R-:W-:Y:S02]  /*92a0*/  SEL R2, RZ, 0x1, P0 ;  /* 0x00000001ff027807 */ /* 0x000fe40000000000 */
[----:B------:R-:W-:Y:S01]  /*92b0*/  SEL R0, R0, RZ, P0 ;  /* 0x000000ff00007207 */ /* 0x000fe20000000000 */
[----:B------:R1:W-:Y:S01]  /*92c0*/  UTMALDG.4D [UR16], [UR6], desc[UR8] ;  /* 0x00000810060075b4 */ /* 0x0003e20008019000 */
[----:B------:R-:W-:Y:S01]  /*92d0*/  LOP3.LUT R9, R9, R2, RZ, 0x3c, !PT ;  /* 0x0000000209097212 */ /* 0x000fe200078e3cff */
[----:B------:R1:W-:Y:S02]  /*92e0*/  UBLKCP.S.G [UR10], [UR14], UR13 ;  /* 0x0000000a0e0073ba */ /* 0x0003e4000800020d */
[----:B-1----:R-:W-:-:S04]  /*92f0*/  NOP ;  /* 0x0000000000007918 */ /* 0x002fc80000000000 */
.L_x_171:
[----:B------:R-:W-:Y:S05]  /*9300*/  BSYNC B0 ;  /* 0x0000000000007941 */ /* 0x000fea0003800000 */
.L_x_170:
[----:B------:R-:W-:-:S03]  /*9310*/  UMOV UR6, 0xffffffff ;  /* 0xffffffff00067882 */ /* 0x000fc60000000000 */
[----:B------:R-:W-:Y:S05]  /*9320*/  BRA.DIV UR6, `(.L_x_191) ;  /* 0x0000000606e07947 */ /* 0x000fea000b800000 */
[----:B------:R-:W-:-:S13]  /*9330*/  ELECT P0, URZ, PT ;  /* 0x00000000003f782f */ /* 0x000fda0003800000 */
.L_x_220:
[----:B------:R-:W-:Y:S05]  /*9340*/  @!P0 BRA `(.L_x_107) ;  /* 0x0000000000808947 */ /* 0x000fea0003800000 */
[----:B------:R-:W-:-:S04]  /*9350*/  LOP3.LUT R16, R16, 0x2, RZ, 0xfc, !PT ;  /* 0x0000000210107812 */ /* 0x000fc800078efcff */
[----:B------:R-:W-:-:S13]  /*9360*/  ISETP.NE.AND P0, PT, R16, 0x3, PT ;  /* 0x000000031000780c */ /* 0x000fda0003f05270 */
[----:B------:R-:W-:Y:S05]  /*9370*/  @!P0 BRA `(.L_x_192) ;  /* 0x0000000000048947 */ /* 0x000fea0003800000 */
[----:B------:R-:W-:Y:S01]  /*9380*/  BPT.TRAP 0x1 ;  /* 0x000000040000795c */ /* 0x000fe20000300000 */
.L_x_192:
[----:B------:R-:W1:Y:S01]  /*9390*/  S2R R3, SR_CgaCtaId ;  /* 0x0000000000037919 */ /* 0x000e620000008800 */
[----:B------:R-:W-:Y:S02]  /*93a0*/  MOV R2, 0x400 ;  /* 0x0000040000027802 */ /* 0x000fe40000000f00 */
[----:B------:R-:W-:Y:S02]  /*93b0*/  SHF.L.U32 R5, R9, 0x1f, RZ ;  /* 0x0000001f09057819 */ /* 0x000fe400000006ff */
[----:B-1----:R-:W-:Y:S01]  /*93c0*/  LEA R7, R3, R2, 0x18 ;  /* 0x0000000203077211 */ /* 0x002fe200078ec0ff */
[----:B------:R-:W-:-:S04]  /*93d0*/  VIADD R2, R0, 0x1 ;  /* 0x0000000100027836 */ /* 0x000fc80000000000 */
[----:B------:R-:W-:Y:S01]  /*93e0*/  VIADD R3, R7, 0x30c20 ;  /* 0x00030c2007037836 */ /* 0x000fe20000000000 */
[----:B------:R-:W-:-:S04]  /*93f0*/  ISETP.NE.AND P2, PT, R2, 0x2, PT ;  /* 0x000000020200780c */ /* 0x000fc80003f45270 */
[----:B------:R-:W-:Y:S02]  /*9400*/  LEA R6, R0, R3, 0x3 ;  /* 0x0000000300067211 */ /* 0x000fe400078e18ff */
[----:B------:R-:W-:Y:S02]  /*9410*/  SEL R4, RZ, 0x1, P2 ;  /* 0x00000001ff047807 */ /* 0x000fe40001000000 */
[----:B------:R-:W1:Y:S02]  /*9420*/  SYNCS.PHASECHK.TRANS64.TRYWAIT P1, [R6+URZ], R5 ;  /* 0x00000005060075a7 */ /* 0x000e64000802017f */
[----:B------:R-:W-:Y:S02]  /*9430*/  LOP3.LUT R9, R9, R4, RZ, 0x3c, !PT ;  /* 0x0000000409097212 */ /* 0x000fe400078e3cff */
[----:B------:R-:W-:Y:S02]  /*9440*/  SEL R4, R2, RZ, P2 ;  /* 0x000000ff02047207 */ /* 0x000fe40001000000 */
[----:B------:R-:W-:-:S02]  /*9450*/  SHF.L.U32 R2, R9, 0x1f, RZ ;  /* 0x0000001f09027819 */ /* 0x000fc400000006ff */
[----:B------:R-:W-:Y:S01]  /*9460*/  LEA R3, R4, R3, 0x3 ;  /* 0x0000000304037211 */ /* 0x000fe200078e18ff */
[----:B-1----:R-:W-:Y:S06]  /*9470*/  @!P1 BRA `(.L_x_193) ;  /* 0x0000000400b09947 */ /* 0x002fec0003800000 */
.L_x_221:
[----:B------:R-:W2:Y:S02]  /*9480*/  SYNCS.PHASECHK.TRANS64.TRYWAIT P1, [R3+URZ], R2 ;  /* 0x00000002030075a7 */ /* 0x000ea4000802017f */
[----:B--2---:R-:W-:Y:S05]  /*9490*/  @!P1 BRA `(.L_x_194) ;  /* 0x0000000400bc9947 */ /* 0x004fea0003800000 */
.L_x_222:
[----:B------:R-:W-:Y:S05]  /*94a0*/  @!P0 BRA `(.L_x_195) ;  /* 0x0000000000048947 */ /* 0x000fea0003800000 */
[----:B------:R-:W-:Y:S01]  /*94b0*/  BPT.TRAP 0x1 ;  /* 0x000000040000795c */ /* 0x000fe20000300000 */
.L_x_195:
[----:B--2---:R-:W-:-:S05]  /*94c0*/  VIADD R3, R7, 0x30c40 ;  /* 0x00030c4007037836 */ /* 0x004fca0000000000 */
[----:B------:R-:W-:-:S04]  /*94d0*/  LEA R0, R0, R3, 0x3 ;  /* 0x0000000300007211 */ /* 0x000fc800078e18ff */
[----:B------:R-:W2:Y:S02]  /*94e0*/  SYNCS.PHASECHK.TRANS64.TRYWAIT P0, [R0+URZ], R5 ;  /* 0x00000005000075a7 */ /* 0x000ea4000800017f */
[----:B--2---:R-:W-:Y:S05]  /*94f0*/  @!P0 BRA `(.L_x_196) ;  /* 0x0000000400b88947 */ /* 0x004fea0003800000 */
.L_x_223:
[----:B------:R-:W-:-:S07]  /*9500*/  IMAD R3, R4, 0x8, R3 ;  /* 0x0000000804037824 */ /* 0x000fce00078e0203 */
.L_x_197:
[----:B---3--:R3:W4:Y:S02]  /*9510*/  SYNCS.PHASECHK.TRANS64.TRYWAIT P0, [R3+URZ], R2 ;  /* 0x00000002030075a7 */ /* 0x008724000800017f */
[----:B----4-:R-:W-:Y:S05]  /*9520*/  @!P0 NANOSLEEP.SYNCS 0x989680 ;  /* 0x009896800000895d */ /* 0x010fea0003900000 */
[----:B------:R-:W4:Y:S02]  /*9530*/  @!P0 SYNCS.PHASECHK.TRANS64 P0, [R3+URZ], R2 ;  /* 0x00000002030085a7 */ /* 0x000f24000800007f */
[----:B----4-:R-:W-:Y:S05]  /*9540*/  @!P0 BRA `(.L_x_197) ;  /* 0xfffffffc00f08947 */ /* 0x010fea000383ffff */
.L_x_107:
[----:B------:R-:W-:Y:S05]  /*9550*/  BSYNC B6 ;  /* 0x0000000000067941 */ /* 0x000fea0003800000 */
.L_x_104:
[----:B------:R-:W-:Y:S05]  /*9560*/  EXIT ;  /* 0x000000000000794d */ /* 0x000fea0003800000 */
.L_x_112:
[----:B------:R-:W-:Y:S01]  /*9570*/  MOV R12, RZ ;  /* 0x000000ff000c7202 */ /* 0x000fe20000000f00 */
[----:B------:R-:W-:Y:S01]  /*9580*/  IMAD.MOV.U32 R11, RZ, RZ, 0x1f ;  /* 0x0000001fff0b7424 */ /* 0x000fe200078e00ff */
[----:B------:R-:W-:-:S07]  /*9590*/  MOV R15, 0xffffffff ;  /* 0xffffffff000f7802 */ /* 0x000fce0000000f00 */
[----:B------:R-:W-:Y:S05]  /*95a0*/  WARPSYNC.COLLECTIVE R15, `(.L_x_198) ;  /* 0x000000000f087348 */ /* 0x000fea0003c00000 */
[----:B------:R1:W2:Y:S02]  /*95b0*/  SHFL.IDX P6, R14, R13, R12, R11 ;  /* 0x0000000c0d0e7389 */ /* 0x0002a400000c000b */
[----:B-12---:R-:W-:Y:S01]  /*95c0*/  ENDCOLLECTIVE ;  /* 0x000000000000791b */ /* 0x006fe20003800000 */
.L_x_198:
[----:B------:R-:W-:Y:S05]  /*95d0*/  BRA `(.L_x_199) ;  /* 0xffffff7400707947 */ /* 0x000fea000383ffff */
.L_x_114:
[----:B--2---:R2:W3:Y:S02]  /*95e0*/  SYNCS.PHASECHK.TRANS64.TRYWAIT P0, [R2+URZ+0x30c00], R7 ;  /* 0x030c0007020075a7 */ /* 0x0044e4000800017f */
[----:B---3--:R-:W-:Y:S05]  /*95f0*/  @!P0 NANOSLEEP.SYNCS 0x989680 ;  /* 0x009896800000895d */ /* 0x008fea0003900000 */
[----:B------:R-:W3:Y:S02]  /*9600*/  @!P0 SYNCS.PHASECHK.TRANS64 P0, [R2+URZ+0x30c00], R7 ;  /* 0x030c0007020085a7 */ /* 0x000ee4000800007f */
[----:B---3--:R-:W-:Y:S05]  /*9610*/  @!P0 BRA `(.L_x_114) ;  /* 0xfffffffc00f08947 */ /* 0x008fea000383ffff */
[----:B------:R-:W-:Y:S05]  /*9620*/  BRA `(.L_x_113) ;  /* 0xffffff7400907947 */ /* 0x000fea000383ffff */
.L_x_119:
[----:B-1----:R1:W3:Y:S02]  /*9630*/  SYNCS.PHASECHK.TRANS64.TRYWAIT P1, [R21+URZ+0x30c10], R20 ;  /* 0x030c1014150075a7 */ /* 0x0022e4000802017f */
[----:B---3--:R-:W-:Y:S05]  /*9640*/  @!P1 NANOSLEEP.SYNCS 0x989680 ;  /* 0x009896800000995d */ /* 0x008fea0003900000 */
[----:B------:R-:W3:Y:S02]  /*9650*/  @!P1 SYNCS.PHASECHK.TRANS64 P1, [R21+URZ+0x30c10], R20 ;  /* 0x030c1014150095a7 */ /* 0x000ee4000802007f */
[----:B---3--:R-:W-:Y:S05]  /*9660*/  @!P1 BRA `(.L_x_119) ;  /* 0xfffffffc00f09947 */ /* 0x008fea000383ffff */
[----:B------:R-:W-:Y:S05]  /*9670*/  BRA `(.L_x_118) ;  /* 0xffffff7c00cc7947 */ /* 0x000fea000383ffff */
.L_x_123:
[----:B------:R1:W1:Y:S02]  /*9680*/  SYNCS.PHASECHK.TRANS64.TRYWAIT P1, [R21+URZ+0x30c30], R20 ;  /* 0x030c3014150075a7 */ /* 0x000264000802017f */
[----:B-1----:R-:W-:Y:S05]  /*9690*/  @!P1 NANOSLEEP.SYNCS 0x989680 ;  /* 0x009896800000995d */ /* 0x002fea0003900000 */
[----:B------:R-:W1:Y:S02]  /*96a0*/  @!P1 SYNCS.PHASECHK.TRANS64 P1, [R21+URZ+0x30c30], R20 ;  /* 0x030c3014150095a7 */ /* 0x000e64000802007f */
[----:B-1----:R-:W-:Y:S05]  /*96b0*/  @!P1 BRA `(.L_x_123) ;  /* 0xfffffffc00f09947 */ /* 0x002fea000383ffff */
[----:B------:R-:W-:Y:S05]  /*96c0*/  BRA `(.L_x_122) ;  /* 0xffffff8000d07947 */ /* 0x000fea000383ffff */
.L_x_138:
[----:B------:R-:W-:Y:S01]  /*96d0*/  BSSY B0, `(.L_x_200) ;  /* 0x0000005000007945 */ /* 0x000fe20003800000 */
[----:B------:R-:W-:-:S07]  /*96e0*/  IMAD.MOV.U32 R15, RZ, RZ, -0x1 ;  /* 0xffffffffff0f7424 */ /* 0x000fce00078e00ff */
[----:B------:R-:W-:Y:S05]  /*96f0*/  WARPSYNC.COLLECTIVE R15, `(.L_x_201) ;  /* 0x000000000f087348 */ /* 0x000fea0003c00000 */
[----:B------:R-:W-:Y:S01]  /*9700*/  NOP ;  /* 0x0000000000007918 */ /* 0x000fe20000000000 */
[----:B------:R-:W-:Y:S01]  /*9710*/  ENDCOLLECTIVE ;  /* 0x000000000000791b */ /* 0x000fe20003800000 */
.L_x_201:
[----:B------:R-:W-:Y:S05]  /*9720*/  BSYNC B0 ;  /* 0x0000000000007941 */ /* 0x000fea0003800000 */
.L_x_200:
[----:B------:R-:W-:Y:S05]  /*9730*/  BRA `(.L_x_202) ;  /* 0xffffffd400c87947 */ /* 0x000fea000383ffff */
.L_x_150:
[----:B------:R-:W-:Y:S01]  /*9740*/  BSSY B0, `(.L_x_203) ;  /* 0x0000005000007945 */ /* 0x000fe20003800000 */
[----:B------:R-:W-:-:S07]  /*9750*/  MOV R15, 0xffffffff ;  /* 0xffffffff000f7802 */ /* 0x000fce0000000f00 */
[----:B------:R-:W-:Y:S05]  /*9760*/  WARPSYNC.COLLECTIVE R15, `(.L_x_204) ;  /* 0x000000000f087348 */ /* 0x000fea0003c00000 */
[----:B------:R-:W-:Y:S01]  /*9770*/  NOP ;  /* 0x0000000000007918 */ /* 0x000fe20000000000 */
[----:B------:R-:W-:Y:S01]  /*9780*/  ENDCOLLECTIVE ;  /* 0x000000000000791b */ /* 0x000fe20003800000 */
.L_x_204:
[----:B------:R-:W-:Y:S05]  /*9790*/  BSYNC B0 ;  /* 0x0000000000007941 */ /* 0x000fea0003800000 */
.L_x_203:
[----:B------:R-:W-:Y:S05]  /*97a0*/  BRA `(.L_x_205) ;  /* 0xffffffd800e07947 */ /* 0x000fea000383ffff */
.L_x_163:
[----:B------:R-:W-:Y:S01]  /*97b0*/  BSSY B0, `(.L_x_206) ;  /* 0x0000005000007945 */ /* 0x000fe20003800000 */
[----:B------:R-:W-:-:S07]  /*97c0*/  IMAD.MOV.U32 R15, RZ, RZ, -0x1 ;  /* 0xffffffffff0f7424 */ /* 0x000fce00078e00ff */
[----:B------:R-:W-:Y:S05]  /*97d0*/  WARPSYNC.COLLECTIVE R15, `(.L_x_207) ;  /* 0x000000000f087348 */ /* 0x000fea0003c00000 */
[----:B------:R-:W-:Y:S01]  /*97e0*/  NOP ;  /* 0x0000000000007918 */ /* 0x000fe20000000000 */
[----:B------:R-:W-:Y:S01]  /*97f0*/  ENDCOLLECTIVE ;  /* 0x000000000000791b */ /* 0x000fe20003800000 */
.L_x_207:
[----:B------:R-:W-:Y:S05]  /*9800*/  BSYNC B0 ;  /* 0x0000000000007941 */ /* 0x000fea0003800000 */
.L_x_206:
[----:B------:R-:W-:Y:S05]  /*9810*/  BRA `(.L_x_208) ;  /* 0xffffffdc00fc7947 */ /* 0x000fea000383ffff */
.L_x_172:
[----:B-1----:R1:W2:Y:S02]  /*9820*/  SYNCS.PHASECHK.TRANS64.TRYWAIT P1, [R11+URZ+0x30c20], R0 ;  /* 0x030c20000b0075a7 */ /* 0x0022a4000802017f */
[----:B--2---:R-:W-:Y:S05]  /*9830*/  @!P1 NANOSLEEP.SYNCS 0x989680 ;  /* 0x009896800000995d */ /* 0x004fea0003900000 */
[----:B------:R-:W2:Y:S02]  /*9840*/  @!P1 SYNCS.PHASECHK.TRANS64 P1, [R11+URZ+0x30c20], R0 ;  /* 0x030c20000b0095a7 */ /* 0x000ea4000802007f */
[----:B--2---:R-:W-:Y:S05]  /*9850*/  @!P1 BRA `(.L_x_172) ;  /* 0xfffffffc00f09947 */ /* 0x004fea000383ffff */
[----:B------:R-:W-:Y:S05]  /*9860*/  BRA `(.L_x_209) ;  /* 0xffffffe400d47947 */ /* 0x000fea000383ffff */
.L_x_176:
[----:B-1----:R1:W2:Y:S02]  /*9870*/  SYNCS.PHASECHK.TRANS64.TRYWAIT P1, [R11+URZ+0x30c40], R21 ;  /* 0x030c40150b0075a7 */ /* 0x0022a4000802017f */
[----:B--2---:R-:W-:Y:S05]  /*9880*/  @!P1 NANOSLEEP.SYNCS 0x989680 ;  /* 0x009896800000995d */ /* 0x004fea0003900000 */
[----:B------:R-:W2:Y:S02]  /*9890*/  @!P1 SYNCS.PHASECHK.TRANS64 P1, [R11+URZ+0x30c40], R21 ;  /* 0x030c40150b0095a7 */ /* 0x000ea4000802007f */
[----:B--2---:R-:W-:Y:S05]  /*98a0*/  @!P1 BRA `(.L_x_176) ;  /* 0xfffffffc00f09947 */ /* 0x004fea000383ffff */
[----:B------:R-:W-:Y:S05]  /*98b0*/  BRA `(.L_x_210) ;  /* 0xffffffe800f47947 */ /* 0x000fea000383ffff */
.L_x_178:
[----:B--2---:R2:W3:Y:S02]  /*98c0*/  SYNCS.PHASECHK.TRANS64.TRYWAIT P1, [R11+URZ+0x30c28], R21 ;  /* 0x030c28150b0075a7 */ /* 0x0044e4000802017f */
[----:B---3--:R-:W-:Y:S05]  /*98d0*/  @!P1 NANOSLEEP.SYNCS 0x989680 ;  /* 0x009896800000995d */ /* 0x008fea0003900000 */
[----:B------:R-:W3:Y:S02]  /*98e0*/  @!P1 SYNCS.PHASECHK.TRANS64 P1, [R11+URZ+0x30c28], R21 ;  /* 0x030c28150b0095a7 */ /* 0x000ee4000802007f */
[----:B---3--:R-:W-:Y:S05]  /*98f0*/  @!P1 BRA `(.L_x_178) ;  /* 0xfffffffc00f09947 */ /* 0x008fea000383ffff */
[----:B------:R-:W-:Y:S05]  /*9900*/  BRA `(.L_x_211) ;  /* 0xffffffec006c7947 */ /* 0x000fea000383ffff */
.L_x_180:
[----:B---3--:R3:W4:Y:S02]  /*9910*/  SYNCS.PHASECHK.TRANS64.TRYWAIT P1, [R11+URZ+0x30c48], R21 ;  /* 0x030c48150b0075a7 */ /* 0x008724000802017f */
[----:B----4-:R-:W-:Y:S05]  /*9920*/  @!P1 NANOSLEEP.SYNCS 0x989680 ;  /* 0x009896800000995d */ /* 0x010fea0003900000 */
[----:B------:R-:W4:Y:S02]  /*9930*/  @!P1 SYNCS.PHASECHK.TRANS64 P1, [R11+URZ+0x30c48], R21 ;  /* 0x030c48150b0095a7 */ /* 0x000f24000802007f */
[----:B----4-:R-:W-:Y:S05]  /*9940*/  @!P1 BRA `(.L_x_180) ;  /* 0xfffffffc00f09947 */ /* 0x010fea000383ffff */
[----:B------:R-:W-:Y:S05]  /*9950*/  BRA `(.L_x_212) ;  /* 0xffffffec00c07947 */ /* 0x000fea000383ffff */
.L_x_182:
[----:B------:R-:W-:-:S07]  /*9960*/  SHF.L.U32 R4, R9, 0x1f, RZ ;  /* 0x0000001f09047819 */ /* 0x000fce00000006ff */
.L_x_213:
[----:B-1----:R1:W2:Y:S02]  /*9970*/  SYNCS.PHASECHK.TRANS64.TRYWAIT P1, [R11+URZ+0x30c20], R4 ;  /* 0x030c20040b0075a7 */ /* 0x0022a4000802017f */
[----:B--2---:R-:W-:Y:S05]  /*9980*/  @!P1 NANOSLEEP.SYNCS 0x989680 ;  /* 0x009896800000995d */ /* 0x004fea0003900000 */
[----:B------:R-:W2:Y:S02]  /*9990*/  @!P1 SYNCS.PHASECHK.TRANS64 P1, [R11+URZ+0x30c20], R4 ;  /* 0x030c20040b0095a7 */ /* 0x000ea4000802007f */
[----:B--2---:R-:W-:Y:S05]  /*99a0*/  @!P1 BRA `(.L_x_213) ;  /* 0xfffffffc00f09947 */ /* 0x004fea000383ffff */
[----:B------:R-:W-:Y:S05]  /*99b0*/  BRA `(.L_x_214) ;  /* 0xfffffff0002c7947 */ /* 0x000fea000383ffff */
.L_x_185:
[----:B---3--:R3:W4:Y:S02]  /*99c0*/  SYNCS.PHASECHK.TRANS64.TRYWAIT P1, [R11+URZ+0x30c40], R12 ;  /* 0x030c400c0b0075a7 */ /* 0x008724000802017f */
[----:B----4-:R-:W-:Y:S05]  /*99d0*/  @!P1 NANOSLEEP.SYNCS 0x989680 ;  /* 0x009896800000995d */ /* 0x010fea0003900000 */
[----:B------:R-:W4:Y:S02]  /*99e0*/  @!P1 SYNCS.PHASECHK.TRANS64 P1, [R11+URZ+0x30c40], R12 ;  /* 0x030c400c0b0095a7 */ /* 0x000f24000802007f */
[----:B----4-:R-:W-:Y:S05]  /*99f0*/  @!P1 BRA `(.L_x_185) ;  /* 0xfffffffc00f09947 */ /* 0x010fea000383ffff */
[----:B------:R-:W-:Y:S05]  /*9a00*/  BRA `(.L_x_215) ;  /* 0xfffffff0009c7947 */ /* 0x000fea000383ffff */
.L_x_187:
[----:B-1----:R1:W2:Y:S02]  /*9a10*/  SYNCS.PHASECHK.TRANS64.TRYWAIT P1, [R11+URZ+0x30c28], R12 ;  /* 0x030c280c0b0075a7 */ /* 0x0022a4000802017f */
[----:B--2---:R-:W-:Y:S05]  /*9a20*/  @!P1 NANOSLEEP.SYNCS 0x989680 ;  /* 0x009896800000995d */ /* 0x004fea0003900000 */
[----:B------:R-:W2:Y:S02]  /*9a30*/  @!P1 SYNCS.PHASECHK.TRANS64 P1, [R11+URZ+0x30c28], R12 ;  /* 0x030c280c0b0095a7 */ /* 0x000ea4000802007f */
[----:B--2---:R-:W-:Y:S05]  /*9a40*/  @!P1 BRA `(.L_x_187) ;  /* 0xfffffffc00f09947 */ /* 0x004fea000383ffff */
[----:B------:R-:W-:Y:S05]  /*9a50*/  BRA `(.L_x_216) ;  /* 0xfffffff400087947 */ /* 0x000fea000383ffff */
.L_x_189:
[----:B----4-:R4:W1:Y:S02]  /*9a60*/  SYNCS.PHASECHK.TRANS64.TRYWAIT P0, [R13+URZ+0x30c40], R2 ;  /* 0x030c40020d0075a7 */ /* 0x010864000800017f */
[----:B-1----:R-:W-:Y:S05]  /*9a70*/  @!P0 NANOSLEEP.SYNCS 0x989680 ;  /* 0x009896800000895d */ /* 0x002fea0003900000 */
[----:B------:R-:W1:Y:S02]  /*9a80*/  @!P0 SYNCS.PHASECHK.TRANS64 P0, [R13+URZ+0x30c40], R2 ;  /* 0x030c40020d0085a7 */ /* 0x000e64000800007f */
[----:B-1----:R-:W-:Y:S05]  /*9a90*/  @!P0 BRA `(.L_x_189) ;  /* 0xfffffffc00f08947 */ /* 0x002fea000383ffff */
[----:B------:R-:W-:Y:S05]  /*9aa0*/  BRA `(.L_x_217) ;  /* 0xfffffff400747947 */ /* 0x000fea000383ffff */
.L_x_191:
[----:B------:R-:W-:Y:S01]  /*9ab0*/  BSSY B0, `(.L_x_218) ;  /* 0x0000006000007945 */ /* 0x000fe20003800000 */
[----:B------:R-:W-:-:S07]  /*9ac0*/  MOV R15, 0xffffffff ;  /* 0xffffffff000f7802 */ /* 0x000fce0000000f00 */
[----:B------:R-:W-:Y:S05]  /*9ad0*/  WARPSYNC.COLLECTIVE R15, `(.L_x_219) ;  /* 0x000000000f0c7348 */ /* 0x000fea0003c00000 */
[----:B------:R-:W-:Y:S02]  /*9ae0*/  ELECT P6, UR62, PT ;  /* 0x00000000003e782f */ /* 0x000fe400038c0000 */
[----:B------:R-:W-:Y:S01]  /*9af0*/  MOV R14, UR62 ;  /* 0x0000003e000e7c02 */ /* 0x000fe20008000f00 */
[----:B------:R-:W-:Y:S10]  /*9b00*/  ENDCOLLECTIVE ;  /* 0x000000000000791b */ /* 0x000ff40003800000 */
.L_x_219:
[----:B------:R-:W-:Y:S05]  /*9b10*/  BSYNC B0 ;  /* 0x0000000000007941 */ /* 0x000fea0003800000 */
.L_x_218:
[----:B------:R-:W-:Y:S01]  /*9b20*/  PLOP3.LUT P0, PT, P6, PT, PT, 0x80, 0x0 ;  /* 0x000000000000781c */ /* 0x000fe2000370f070 */
[----:B------:R-:W-:-:S12]  /*9b30*/  BRA `(.L_x_220) ;  /* 0xfffffff800007947 */ /* 0x000fd8000383ffff */
.L_x_193:
[----:B-1----:R1:W2:Y:S02]  /*9b40*/  SYNCS.PHASECHK.TRANS64.TRYWAIT P1, [R6+URZ], R5 ;  /* 0x00000005060075a7 */ /* 0x0022a4000802017f */
[----:B--2---:R-:W-:Y:S05]  /*9b50*/  @!P1 NANOSLEEP.SYNCS 0x989680 ;  /* 0x009896800000995d */ /* 0x004fea0003900000 */
[----:B------:R-:W2:Y:S02]  /*9b60*/  @!P1 SYNCS.PHASECHK.TRANS64 P1, [R6+URZ], R5 ;  /* 0x00000005060095a7 */ /* 0x000ea4000802007f */
[----:B--2---:R-:W-:Y:S05]  /*9b70*/  @!P1 BRA `(.L_x_193) ;  /* 0xfffffffc00f09947 */ /* 0x004fea000383ffff */
[----:B------:R-:W-:Y:S05]  /*9b80*/  BRA `(.L_x_221) ;  /* 0xfffffff8003c7947 */ /* 0x000fea000383ffff */
.L_x_194:
[----:B--2---:R2:W3:Y:S02]  /*9b90*/  SYNCS.PHASECHK.TRANS64.TRYWAIT P1, [R3+URZ], R2 ;  /* 0x00000002030075a7 */ /* 0x0044e4000802017f */
[----:B---3--:R-:W-:Y:S05]  /*9ba0*/  @!P1 NANOSLEEP.SYNCS 0x989680 ;  /* 0x009896800000995d */ /* 0x008fea0003900000 */
[----:B------:R-:W3:Y:S02]  /*9bb0*/  @!P1 SYNCS.PHASECHK.TRANS64 P1, [R3+URZ], R2 ;  /* 0x00000002030095a7 */ /* 0x000ee4000802007f */
[----:B---3--:R-:W-:Y:S05]  /*9bc0*/  @!P1 BRA `(.L_x_194) ;  /* 0xfffffffc00f09947 */ /* 0x008fea000383ffff */
[----:B------:R-:W-:Y:S05]  /*9bd0*/  BRA `(.L_x_222) ;  /* 0xfffffff800307947 */ /* 0x000fea000383ffff */
.L_x_196:
[----:B--2---:R2:W3:Y:S02]  /*9be0*/  SYNCS.PHASECHK.TRANS64.TRYWAIT P0, [R0+URZ], R5 ;  /* 0x00000005000075a7 */ /* 0x0044e4000800017f */
[----:B---3--:R-:W-:Y:S05]  /*9bf0*/  @!P0 NANOSLEEP.SYNCS 0x989680 ;  /* 0x009896800000895d */ /* 0x008fea0003900000 */
[----:B------:R-:W3:Y:S02]  /*9c00*/  @!P0 SYNCS.PHASECHK.TRANS64 P0, [R0+URZ], R5 ;  /* 0x00000005000085a7 */ /* 0x000ee4000800007f */
[----:B---3--:R-:W-:Y:S05]  /*9c10*/  @!P0 BRA `(.L_x_196) ;  /* 0xfffffffc00f08947 */ /* 0x008fea000383ffff */
[----:B------:R-:W-:Y:S05]  /*9c20*/  BRA `(.L_x_223) ;  /* 0xfffffff800347947 */ /* 0x000fea000383ffff */
.L_x_224:
        /* <DEDUP_REMOVED lines=13> */
.L_x_7375:


//--------------------- .text._ZN7cutlass13device_kernelIN5flash11enable_sm90INS1_16FlashAttnBwdSm90INS1_25CollectiveMainloopBwdSm90ILi2ELi2ELi2EN4cute5tupleIJNS5_1CILi1EEES8_S8_EEENS6_IJNS7_ILi128EEESA_NS7_ILi64EEEEEENS_10bfloat16_tEfNS_4arch4Sm90ELb0ELb0ELb1ELb0ELb0ELb1ELb0ELb0ELi2ELi1ELi2ELi2ELb0EEENS1_24CollectiveEpilogueBwdGQAISC_fSF_Li256ELb0ELb0EEENS1_19SingleTileSchedulerILb0ELb0ELb0ELi128EEEEEEEEEvNT_6ParamsE --------------------------
	.section	.text._ZN7cutlass13device_kernelIN5flash11enable_sm90INS1_16FlashAttnBwdSm90INS1_25CollectiveMainloopBwdSm90ILi2ELi2ELi2EN4cute5tupleIJNS5_1CILi1EEES8_S8_EEENS6_IJNS7_ILi128EEESA_NS7_ILi64EEEEEENS_10bfloat16_tEfNS_4arch4Sm90ELb0ELb0ELb1ELb0ELb0ELb1ELb0ELb0ELi2ELi1ELi2ELi2ELb0EEENS1_24CollectiveEpilogueBwdGQAISC_fSF_Li256ELb0ELb0EEENS1_19SingleTileSchedulerILb0ELb0ELb0ELi128EEEEEEEEEvNT_6ParamsE,"ax",@progbits
	.align	128
.text._ZN7cutlass13device_kernelIN5flash11enable_sm90INS1_16FlashAttnBwdSm90INS1_25CollectiveMainloopBwdSm90ILi2ELi2ELi2EN4cute5tupleIJNS5_1CILi1EEES8_S8_EEENS6_IJNS7_ILi128EEESA_NS7_ILi64EEEEEENS_10bfloat16_tEfNS_4arch4Sm90ELb0ELb0ELb1ELb0ELb0ELb1ELb0ELb0ELi2ELi1ELi2ELi2ELb0EEENS1_24CollectiveEpilogueBwdGQAISC_fSF_Li256ELb0ELb0EEENS1_19SingleTileSchedulerILb0ELb0ELb0ELi128EEEEEEEEEvNT_6ParamsE:
        .type           _ZN7cutlass13device_kernelIN5flash11enable_sm90INS1_16FlashAttnBwdSm90INS1_25CollectiveMainloopBwdSm90ILi2ELi2ELi2EN4cute5tupleIJNS5_1CILi1EEES8_S8_EEENS6_IJNS7_ILi128EEESA_NS7_ILi64EEEEEENS_10bfloat16_tEfNS_4arch4Sm90ELb0ELb0ELb1ELb0ELb0ELb1ELb0ELb0ELi2ELi1ELi2ELi2ELb0EEENS1_24CollectiveEpilogueBwdGQAISC_fSF_Li256ELb0ELb0EEENS1_19SingleTileSchedulerILb0ELb0ELb0ELi128EEEEEEEEEvNT_6ParamsE,@function
        .size           _ZN7cutlass13device_kernelIN5flash11enable_sm90INS1_16FlashAttnBwdSm90INS1_25CollectiveMainloopBwdSm90ILi2ELi2ELi2EN4cute5tupleIJNS5_1CILi1EEES8_S8_EEENS6_IJNS7_ILi128EEESA_NS7_ILi64EEEEEENS_10bfloat16_tEfNS_4arch4Sm90ELb0ELb0ELb1ELb0ELb0ELb1ELb0ELb0ELi2ELi1ELi2ELi2ELb0EEENS1_24CollectiveEpilogueBwdGQAISC_fSF_Li256ELb0ELb0EEENS1_19SingleTileSchedulerILb0ELb0ELb0ELi128EEEEEEEEEvNT_6ParamsE,(.L_x_7376 - _ZN7cutlass13device_kernelIN5flash11enable_sm90INS1_16FlashAttnBwdSm90INS1_25CollectiveMainloopBwdSm90ILi2ELi2ELi2EN4cute5tupleIJNS5_1CILi1EEES8_S8_EEENS6_IJNS7_ILi128EEESA_NS7_ILi64EEEEEENS_10bfloat16_tEfNS_4arch4Sm90ELb0ELb0ELb1ELb0ELb0ELb1ELb0ELb0ELi2ELi1ELi2ELi2ELb0EEENS1_24CollectiveEpilogueBwdGQAISC_fSF_Li256ELb0ELb0EEENS1_19SingleTileSchedulerILb0ELb0ELb0ELi128EEEEEEEEEvNT_6ParamsE)
        .other          _ZN7cutlass13device_kernelIN5flash11enable_sm90INS1_16FlashAttnBwdSm90INS1_25CollectiveMainloopBwdSm90ILi2ELi2ELi2EN4cute5tupleIJNS5_1CILi1EEES8_S8_EEENS6_IJNS7_ILi128EEESA_NS7_ILi64EEEEEENS_10bfloat16_tEfNS_4arch4Sm90ELb0ELb0ELb1ELb0ELb0ELb1ELb0ELb0ELi2ELi1ELi2ELi2ELb0EEENS1_24CollectiveEpilogueBwdGQAISC_fSF_Li256ELb0ELb0EEENS1_19SingleTileSchedulerILb0ELb0ELb0ELi128EEEEEEEEEvNT_6ParamsE,@"STO_CUDA_ENTRY STV_DEFAULT"
_ZN7cutlass13device_kernelIN5flash11enable_sm90INS1_16FlashAttnBwdSm90INS1_25CollectiveMainloopBwdSm90ILi2ELi2ELi2EN4cute5tupleIJNS5_1CILi1EEES8_S8_EEENS6_IJNS7_ILi128EEESA_NS7_ILi64EEEEEENS_10bfloat16_tEfNS_4arch4Sm90ELb0ELb0ELb1ELb0ELb0ELb1ELb0ELb0ELi2ELi1ELi2ELi2ELb0EEENS1_24CollectiveEpilogueBwdGQAISC_fSF_Li256ELb0ELb0EEENS1_19SingleTileSchedulerILb0ELb0ELb0ELi128EEEEEEEEEvNT_6ParamsE:
        /* <DEDUP_REMOVED lines=14> */
[----:B------:R-:W-:-:S02]  /*00e0*/  UIADD3.X UR7, URZ, UR5, URZ, UP0, !UPT ;  /* 0x000000053f077290 */ /* 0x000fc400087fe43f */
[----:B------:R-:W-:Y:S02]  /*00f0*/  UIADD3.X UR9, URZ, UR5, URZ, UP1, !UPT ;  /* 0x000000053f097290 */ /* 0x000fe40008ffe43f */
[----:B------:R-:W-:Y:S02]  /*0100*/  UIADD3.X UR11, URZ, UR5, URZ, UP2, !UPT ;  /* 0x000000053f0b7290 */ /* 0x000fe400097fe43f */
[----:B------:R-:W-:-:S03]  /*0110*/  UIADD3.X UR5, URZ, UR5, URZ, UP3, !UPT ;  /* 0x000000053f057290 */ /* 0x000fc60009ffe43f */
[----:B------:R1:W-:Y:S02]  /*0120*/  UTMACCTL.PF [UR6] ;  /* 0x00000000060079b9 */ /* 0x0003e40008040000 */
[----:B------:R1:W-:Y:S02]  /*0130*/  UTMACCTL.PF [UR8] ;  /* 0x00000000080079b9 */ /* 0x0003e40008040000 */
[----:B------:R1:W-:Y:S02]  /*0140*/  UTMACCTL.PF [UR10] ;  /* 0x000000000a0079b9 */ /* 0x0003e40008040000 */
[----:B------:R1:W-:Y:S02]  /*0150*/  UTMACCTL.PF [UR4] ;  /* 0x00000000040079b9 */ /* 0x0003e40008040000 */
[----:B-1----:R-:W-:Y:S01]  /*0160*/  NOP ;  /* 0x0000000000007918 */ /* 0x002fe20000000000 */
.L_x_226:
[----:B------:R-:W-:Y:S05]  /*0170*/  BSYNC B0 ;  /* 0x0000000000007941 */ /* 0x000fea0003800000 */
.L_x_225:
        /* <DEDUP_REMOVED lines=34> */
.L_x_227:
        /* <DEDUP_REMOVED lines=22> */
.L_x_228:
[----:B---3--:R-:W-:Y:S01]  /*0500*/  ISETP.NE.AND P0, PT, R2, RZ, PT ;  /* 0x000000ff0200720c */ /* 0x008fe20003f05270 */
[----:B------:R-:W-:Y:S01]  /*0510*/  IMAD.MOV.U32 R16, RZ, RZ, 0x1 ;  /* 0x00000001ff107424 */ /* 0x000fe200078e00ff */
[----:B------:R-:W-:Y:S01]  /*0520*/  NOP ;  /* 0x0000000000007918 */ /* 0x000fe20000000000 */
[----:B------:R-:W-:Y:S03]  /*0530*/  BSSY B6, `(.L_x_229) ;  /* 0x0000851000067945 */ /* 0x000fe60003800000 */
[----:B------:R-:W-:Y:S01]  /*0540*/  SEL R16, R16, 0x2, !P0 ;  /* 0x0000000210107807 */ /* 0x000fe20004000000 */
[----:B-12-4-:R-:W-:Y:S06]  /*0550*/  BAR.SYNC.DEFER_BLOCKING 0x0 ;  /* 0x0000000000007b1d */ /* 0x016fec0000010000 */
[----:B------:R-:W-:Y:S05]  /*0560*/  @!P0 BRA `(.L_x_230) ;  /* 0x0000006000288947 */ /* 0x000fea0003800000 */
.L_x_231:
        /* <DEDUP_REMOVED lines=13> */
[----:B----4-:R-:W-:Y:S05]  /*0640*/  @!P0 BRA `(.L_x_232) ;  /* 0x0000008000fc8947 */ /* 0x010fea0003800000 */
        /* <DEDUP_REMOVED lines=21> */
.L_x_234:
        /* <DEDUP_REMOVED lines=15> */
.L_x_233:
        /* <DEDUP_REMOVED lines=22> */
.L_x_236:
        /* <DEDUP_REMOVED lines=15> */
.L_x_235:
[----:B------:R-:W-:Y:S01]  /*0ae0*/  SHF.R.S32.HI R3, RZ, 0x1f, R18 ;  /* 0x0000001fff037819 */ /* 0x000fe20000011412 */
[----:B------:R-:W-:-:S03]  /*0af0*/  UMOV UR4, 0xffffffff ;  /* 0xffffffff00047882 */ /* 0x000fc60000000000 */
[----:B------:R-:W-:-:S04]  /*0b00*/  LEA.HI R0, R3, R18, RZ, 0x7 ;  /* 0x0000001203007211 */ /* 0x000fc800078f38ff */
[----:B------:R-:W-:Y:S01]  /*0b10*/  SHF.R.S32.HI R13, RZ, 0x7, R0 ;  /* 0x00000007ff0d7819 */ /* 0x000fe20000011400 */
[----:B------:R-:W-:Y:S06]  /*0b20*/  BRA.DIV UR4, `(.L_x_237) ;  /* 0x0000007e04cc7947 */ /* 0x000fec000b800000 */
[----:B------:R1:W2:Y:S02]  /*0b30*/  SHFL.IDX PT, R14, R13, RZ, 0x1f ;  /* 0x00001fff0d0e7589 */ /* 0x0002a400000e0000 */
.L_x_306:
[----:B------:R-:W-:Y:S02]  /*0b40*/  SHF.L.U32 R9, RZ, 0x1f, RZ ;  /* 0x0000001fff097819 */ /* 0x000fe400000006ff */
[----:B--2---:R-:W-:Y:S02]  /*0b50*/  LEA.HI R4, R14, R14, RZ, 0x1 ;  /* 0x0000000e0e047211 */ /* 0x004fe400078f08ff */
[----:B------:R-:W2:Y:S01]  /*0b60*/  SYNCS.PHASECHK.TRANS64.TRYWAIT P0, [R2+URZ+0x30c00], R9 ;  /* 0x030c0009020075a7 */ /* 0x000ea2000800017f */
[----:B------:R-:W-:Y:S02]  /*0b70*/  LOP3.LUT R7, R0, 0xffffff80, RZ, 0xc0, !PT ;  /* 0xffffff8000077812 */ /* 0x000fe400078ec0ff */
[----:B------:R-:W-:-:S04]  /*0b80*/  LOP3.LUT R5, R4, 0xffffe, RZ, 0xc0, !PT ;  /* 0x000ffffe04057812 */ /* 0x000fc800078ec0ff */
[----:B------:R-:W-:Y:S01]  /*0b90*/  IADD3 R12, R14, -R5, RZ ;  /* 0x800000050e0c7210 */ /* 0x000fe20007ffe0ff */
[----:B--2---:R-:W-:Y:S06]  /*0ba0*/  @P0 BRA `(.L_x_238) ;  /* 0x0000000000080947 */ /* 0x004fec0003800000 */
[----:B------:R-:W2:Y:S02]  /*0bb0*/  SYNCS.PHASECHK.TRANS64.TRYWAIT P0, [R2+URZ+0x30c00], R9 ;  /* 0x030c0009020075a7 */ /* 0x000ea4000800017f */
[----:B--2---:R-:W-:Y:S05]  /*0bc0*/  @!P0 BRA `(.L_x_239) ;  /* 0x0000007c00c08947 */ /* 0x004fea0003800000 */
.L_x_238:
[----:B------:R-:W3:Y:S01]  /*0bd0*/  LDC R14, c[0x0][0x280] ;  /* 0x0000a000ff0e7b82 */ /* 0x000ee20000000800 */
[----:B------:R-:W-:Y:S01]  /*0be0*/  IMAD.IADD R0, R18, 0x1, -R7 ;  /* 0x0000000112007824 */ /* 0x000fe200078e0a07 */
[----:B------:R-:W-:Y:S02]  /*0bf0*/  CS2R R136, SRZ ;  /* 0x0000000000887805 */ /* 0x000fe4000001ff00 */
[----:B------:R-:W-:Y:S02]  /*0c00*/  CS2R R168, SRZ ;  /* 0x0000000000a87805 */ /* 0x000fe4000001ff00 */
[----:B------:R-:W-:Y:S01]  /*0c10*/  CS2R R170, SRZ ;  /* 0x0000000000aa7805 */ /* 0x000fe2000001ff00 */
[----:B------:R-:W-:Y:S01]  /*0c20*/  IMAD R11, R13, 0x400, R0 ;  /* 0x000004000d0b7824 */ /* 0x000fe200078e0200 */
[----:B------:R-:W-:Y:S02]  /*0c30*/  CS2R R172, SRZ ;  /* 0x0000000000ac7805 */ /* 0x000fe4000001ff00 */
[----:B------:R-:W-:-:S02]  /*0c40*/  CS2R R174, SRZ ;  /* 0x0000000000ae7805 */ /* 0x000fc4000001ff00 */
[----:B------:R-:W-:Y:S02]  /*0c50*/  CS2R R176, SRZ ;  /* 0x0000000000b07805 */ /* 0x000fe4000001ff00 */
[----:B------:R-:W-:Y:S02]  /*0c60*/  CS2R R178, SRZ ;  /* 0x0000000000b27805 */ /* 0x000fe4000001ff00 */
[----:B------:R-:W-:Y:S02]  /*0c70*/  SHF.L.U32 R11, R11, 0x2, RZ ;  /* 0x000000020b0b7819 */ /* 0x000fe400000006ff */
        /* <DEDUP_REMOVED lines=13> */
[----:B---3--:R-:W-:Y:S02]  /*0d50*/  ISETP.GE.AND P0, PT, R14, 0x1, PT ;  /* 0x000000010e00780c */ /* 0x008fe40003f06270 */
        /* <DEDUP_REMOVED lines=11> */
[----:B------:R-:W-:Y:S01]  /*0e10*/  CS2R R166, SRZ ;  /* 0x0000000000a67805 */ /* 0x000fe2000001ff00 */
[----:B------:R-:W-:Y:S01]  /*0e20*/  IMAD R11, R11, 0x4, R2 ;  /* 0x000000040b0b7824 */ /* 0x000fe200078e0202 */
[----:B------:R-:W-:Y:S06]  /*0e30*/  @!P0 BRA `(.L_x_240) ;  /* 0x0000004c00ac8947 */ /* 0x000fec0003800000 */
[CC--:B------:R-:W-:Y:S01]  /*0e40*/  LEA.HI R5, R3.reuse, R18.reuse, RZ, 0x5 ;  /* 0x0000001203057211 */ /* 0x0c0fe200078f28ff */
[----:B------:R-:W-:Y:S01]  /*0e50*/  IMAD.SHL.U32 R4, R18, 0x40, RZ ;  /* 0x0000004012047824 */ /* 0x000fe200078e00ff */
[CC--:B------:R-:W-:Y:S01]  /*0e60*/  LEA.HI R8, R3.reuse, R18.reuse, RZ, 0x4 ;  /* 0x0000001203087211 */ /* 0x0c0fe200078f20ff */
[----:B------:R-:W3:Y:S01]  /*0e70*/  S2R R20, SR_CTAID.X ;  /* 0x0000000000147919 */ /* 0x000ee20000002500 */
[CC--:B------:R-:W-:Y:S01]  /*0e80*/  LEA.HI R6, R3.reuse, R18.reuse, RZ, 0x2 ;  /* 0x0000001203067211 */ /* 0x0c0fe200078f10ff */
[----:B------:R-:W3:Y:S01]  /*0e90*/  LDC R25, c[0x0][0x290] ;  /* 0x0000a400ff197b82 */ /* 0x000ee20000000800 */
[----:B------:R-:W-:Y:S02]  /*0ea0*/  LEA.HI R15, R3, R18, RZ, 0x3 ;  /* 0x00000012030f7211 */ /* 0x000fe400078f18ff */
[----:B------:R-:W-:Y:S02]  /*0eb0*/  CS2R R198, SRZ ;  /* 0x0000000000c67805 */ /* 0x000fe4000001ff00 */
[----:B------:R-:W-:-:S02]  /*0ec0*/  LOP3.LUT R3, R5, 0xffffffe0, RZ, 0xc0, !PT ;  /* 0xffffffe005037812 */ /* 0x000fc400078ec0ff */
[----:B------:R-:W-:Y:S02]  /*0ed0*/  CS2R R196, SRZ ;  /* 0x0000000000c47805 */ /* 0x000fe4000001ff00 */
[----:B------:R-:W-:Y:S02]  /*0ee0*/  SHF.R.S32.HI R5, RZ, 0x5, R5 ;  /* 0x00000005ff057819 */ /* 0x000fe40000011405 */
[----:B------:R-:W-:Y:S02]  /*0ef0*/  CS2R R194, SRZ ;  /* 0x0000000000c27805 */ /* 0x000fe4000001ff00 */
[----:B--2---:R-:W-:Y:S02]  /*0f00*/  SHF.R.S32.HI R9, RZ, 0x4, R8 ;  /* 0x00000004ff097819 */ /* 0x004fe40000011408 */
[----:B------:R-:W-:Y:S02]  /*0f10*/  CS2R R192, SRZ ;  /* 0x0000000000c07805 */ /* 0x000fe4000001ff00 */
[----:B------:R-:W-:Y:S01]  /*0f20*/  LOP3.LUT R7, R6, 0xfffffffc, RZ, 0xc0, !PT ;  /* 0xfffffffc06077812 */ /* 0x000fe200078ec0ff */
[----:B------:R-:W-:Y:S01]  /*0f30*/  IMAD.SHL.U32 R5, R5, 0x10, RZ ;  /* 0x0000001005057824 */ /* 0x000fe200078e00ff */
[----:B------:R-:W-:-:S02]  /*0f40*/  IADD3 R14, R14, 0x7f, RZ ;  /* 0x0000007f0e0e7810 */ /* 0x000fc40007ffe0ff */
[----:B------:R-:W-:Y:S02]  /*0f50*/  CS2R R190, SRZ ;  /* 0x0000000000be7805 */ /* 0x000fe4000001ff00 */
[----:B------:R-:W-:Y:S01]  /*0f60*/  LEA.HI R8, R8, R9, RZ, 0x1 ;  /* 0x0000000908087211 */ /* 0x000fe200078f08ff */
[----:B------:R-:W-:Y:S01]  /*0f70*/  IMAD.IADD R10, R18, 0x1, -R7 ;  /* 0x00000001120a7824 */ /* 0x000fe200078e0a07 */
[----:B------:R-:W-:Y:S02]  /*0f80*/  LOP3.LUT R4, R4, 0x1c0, RZ, 0xc0, !PT ;  /* 0x000001c004047812 */ /* 0x000fe400078ec0ff */
[----:B------:R-:W-:Y:S02]  /*0f90*/  CS2R R188, SRZ ;  /* 0x0000000000bc7805 */ /* 0x000fe4000001ff00 */
[----:B------:R-:W-:Y:S02]  /*0fa0*/  SHF.R.S32.HI R17, RZ, 0x1f, R14 ;  /* 0x0000001fff117819 */ /* 0x000fe4000001140e */
[----:B------:R-:W-:-:S02]  /*0fb0*/  CS2R R186, SRZ ;  /* 0x0000000000ba7805 */ /* 0x000fc4000001ff00 */
[----:B------:R-:W-:Y:S02]  /*0fc0*/  IADD3 R3, R18, -R3, RZ ;  /* 0x8000000312037210 */ /* 0x000fe40007ffe0ff */
[----:B------:R-:W-:Y:S02]  /*0fd0*/  CS2R R184, SRZ ;  /* 0x0000000000b87805 */ /* 0x000fe4000001ff00 */
[----:B------:R-:W-:Y:S02]  /*0fe0*/  LOP3.LUT R8, R8, 0x7ffffe, RZ, 0xc0, !PT ;  /* 0x007ffffe08087812 */ /* 0x000fe400078ec0ff */
[----:B------:R-:W-:Y:S02]  /*0ff0*/  CS2R R182, SRZ ;  /* 0x0000000000b67805 */ /* 0x000fe4000001ff00 */
[----:B------:R-:W-:Y:S02]  /*1000*/  LOP3.LUT R18, R4, 0x30, R5, 0xf8, !PT ;  /* 0x0000003004127812 */ /* 0x000fe400078ef805 */
[----:B------:R-:W-:-:S02]  /*1010*/  CS2R R180, SRZ ;  /* 0x0000000000b47805 */ /* 0x000fc4000001ff00 */
[----:B------:R-:W-:Y:S02]  /*1020*/  LEA.HI R5, R13, R13, RZ, 0x1 ;  /* 0x0000000d0d057211 */ /* 0x000fe400078f08ff */
[----:B------:R-:W-:Y:S02]  /*1030*/  CS2R R178, SRZ ;  /* 0x0000000000b27805 */ /* 0x000fe4000001ff00 */
[----:B------:R-:W-:Y:S01]  /*1040*/  LEA.HI R23, R17, R14, RZ, 0x7 ;  /* 0x0000000e11177211 */ /* 0x000fe200078f38ff */
[----:B------:R-:W-:Y:S01]  /*1050*/  IMAD.IADD R14, R9, 0x1, -R8 ;  /* 0x00000001090e7824 */ /* 0x000fe200078e0a08 */
[----:B------:R-:W-:Y:S01]  /*1060*/  SHF.R.S32.HI R6, RZ, 0x1f, R3 ;  /* 0x0000001fff067819 */ /* 0x000fe20000011403 */
[----:B---3--:R-:W-:Y:S01]  /*1070*/  IMAD R20, R20, -0x80, R25 ;  /* 0xffffff8014147824 */ /* 0x008fe200078e0219 */
[----:B------:R-:W-:Y:S02]  /*1080*/  LOP3.LUT R8, R5, 0xfffffffe, RZ, 0xc0, !PT ;  /* 0xfffffffe05087812 */ /* 0x000fe400078ec0ff */
[----:B------:R-:W-:-:S02]  /*1090*/  CS2R R176, SRZ ;  /* 0x0000000000b07805 */ /* 0x000fc4000001ff00 */
[CC--:B------:R-:W-:Y:S02]  /*10a0*/  LEA.HI R5, R6.reuse, R3.reuse, RZ, 0x3 ;  /* 0x0000000306057211 */ /* 0x0c0fe400078f18ff */
[----:B------:R-:W-:Y:S02]  /*10b0*/  CS2R R174, SRZ ;  /* 0x0000000000ae7805 */ /* 0x000fe4000001ff00 */
[----:B------:R-:W-:Y:S01]  /*10c0*/  LEA.HI R7, R6, R3, RZ, 0x2 ;  /* 0x0000000306077211 */ /* 0x000fe200078f10ff */
[----:B------:R-:W-:Y:S01]  /*10d0*/  IMAD.IADD R21, R13, 0x1, -R8 ;  /* 0x000000010d157824 */ /* 0x000fe200078e0a08 */
[----:B------:R-:W-:Y:S02]  /*10e0*/  SHF.R.S32.HI R3, RZ, 0x1f, R0 ;  /* 0x0000001fff037819 */ /* 0x000fe40000011400 */
[----:B------:R-:W-:Y:S02]  /*10f0*/  CS2R R172, SRZ ;  /* 0x0000000000ac7805 */ /* 0x000fe4000001ff00 */
[----:B------:R-:W-:-:S02]  /*1100*/  SHF.R.U32.HI R8, RZ, 0x3, R4 ;  /* 0x00000003ff087819 */ /* 0x000fc40000011604 */
[----:B------:R-:W-:Y:S02]  /*1110*/  CS2R R170, SRZ ;  /* 0x0000000000aa7805 */ /* 0x000fe4000001ff00 */
[----:B------:R-:W-:Y:S02]  /*1120*/  LEA.HI R4, R3, R0, RZ, 0x2 ;  /* 0x0000000003047211 */ /* 0x000fe400078f10ff */
[----:B------:R-:W-:Y:S02]  /*1130*/  CS2R R168, SRZ ;  /* 0x0000000000a87805 */ /* 0x000fe4000001ff00 */
[----:B------:R-:W-:Y:S02]  /*1140*/  LOP3.LUT R15, R18, 0x8, R15, 0xf8, !PT ;  /* 0x00000008120f7812 */ /* 0x000fe400078ef80f */
[----:B------:R-:W-:Y:S02]  /*1150*/  CS2R R166, SRZ ;  /* 0x0000000000a67805 */ /* 0x000fe4000001ff00 */
[----:B------:R-:W-:-:S02]  /*1160*/  LOP3.LUT R9, R4, 0x7ffffffc, RZ, 0xc0, !PT ;  /* 0x7ffffffc04097812 */ /* 0x000fc400078ec0ff */
[----:B------:R-:W-:Y:S02]  /*1170*/  CS2R R164, SRZ ;  /* 0x0000000000a47805 */ /* 0x000fe4000001ff00 */
[----:B------:R-:W-:Y:S02]  /*1180*/  LEA R18, R13, R14, 0x4 ;  /* 0x0000000e0d127211 */ /* 0x000fe400078e20ff */
[----:B------:R-:W-:Y:S02]  /*1190*/  CS2R R162, SRZ ;  /* 0x0000000000a27805 */ /* 0x000fe4000001ff00 */
[----:B------:R-:W-:Y:S01]  /*11a0*/  LOP3.LUT R15, R15, R8, RZ, 0x3c, !PT ;  /* 0x000000080f0f7212 */ /* 0x000fe200078e3cff */
[----:B------:R-:W-:Y:S01]  /*11b0*/  IMAD.IADD R9, R0, 0x1, -R9 ;  /* 0x0000000100097824 */ /* 0x000fe200078e0a09 */
[----:B------:R-:W-:Y:S02]  /*11c0*/  LEA.HI R14, R3, R0, RZ, 0x5 ;  /* 0x00000000030e7211 */ /* 0x000fe400078f28ff */
[----:B------:R-:W-:-:S02]  /*11d0*/  CS2R R160, SRZ ;  /* 0x0000000000a07805 */ /* 0x000fc4000001ff00 */
[----:B------:R-:W-:Y:S01]  /*11e0*/  SHF.R.S32.HI R8, RZ, 0x2, R7 ;  /* 0x00000002ff087819 */ /* 0x000fe20000011407 */
[----:B------:R-:W-:Y:S01]  /*11f0*/  IMAD.U32 R0, R18, 0x200, R15 ;  /* 0x0000020012007824 */ /* 0x000fe200078e000f */
[--C-:B------:R-:W-:Y:S02]  /*1200*/  SHF.R.S32.HI R6, RZ, 0x3, R5.reuse ;  /* 0x00000003ff067819 */ /* 0x100fe40000011405 */
[----:B------:R-:W-:Y:S02]  /*1210*/  CS2R R158, SRZ ;  /* 0x00000000009e7805 */ /* 0x000fe4000001ff00 */
[----:B------:R-:W-:Y:S01]  /*1220*/  SHF.R.S32.HI R5, RZ, 0x1f, R5 ;  /* 0x0000001fff057819 */ /* 0x000fe20000011405 */
[----:B-1----:R-:W-:Y:S01]  /*1230*/  VIADD R13, R8, 0x10 ;  /* 0x00000010080d7836 */ /* 0x002fe20000000000 */
[----:B------:R-:W-:Y:S01]  /*1240*/  LEA.HI R7, R7, R8, RZ, 0x1 ;  /* 0x0000000807077211 */ /* 0x000fe200078f08ff */
[----:B------:R1:W-:Y:S01]  /*1250*/  STL [R1+0x4], R0 ;  /* 0x0000040001007387 */ /* 0x0003e20000100800 */
[----:B------:R-:W-:-:S02]  /*1260*/  LEA.HI R5, R5, R6, RZ, 0x4 ;  /* 0x0000000605057211 */ /* 0x000fc400078f20ff */
[----:B------:R-:W-:Y:S02]  /*1270*/  CS2R R156, SRZ ;  /* 0x00000000009c7805 */ /* 0x000fe4000001ff00 */
[----:B------:R-:W-:Y:S02]  /*1280*/  LOP3.LUT R7, R7, 0xfffffffe, RZ, 0xc0, !PT ;  /* 0xfffffffe07077812 */ /* 0x000fe400078ec0ff */
[----:B------:R-:W-:Y:S02]  /*1290*/  CS2R R154, SRZ ;  /* 0x00000000009a7805 */ /* 0x000fe4000001ff00 */
[----:B------:R-:W-:Y:S02]  /*12a0*/  LOP3.LUT R5, R5, 0x1ffffff0, RZ, 0xc0, !PT ;  /* 0x1ffffff005057812 */ /* 0x000fe400078ec0ff */
[----:B------:R-:W-:Y:S02]  /*12b0*/  CS2R R152, SRZ ;  /* 0x0000000000987805 */ /* 0x000fe4000001ff00 */
[C---:B------:R-:W-:Y:S01]  /*12c0*/  IADD3 R15, R8.reuse, 0x18, RZ ;  /* 0x00000018080f7810 */ /* 0x040fe20007ffe0ff */
[----:B------:R-:W-:Y:S01]  /*12d0*/  IMAD.IADD R7, R8, 0x1, -R7 ;  /* 0x0000000108077824 */ /* 0x000fe200078e0a07 */
[----:B------:R-:W-:Y:S01]  /*12e0*/  IADD3 R6, R6, -R5, RZ ;  /* 0x8000000506067210 */ /* 0x000fe20007ffe0ff */
[----:B-1----:R-:W-:Y:S01]  /*12f0*/  VIADD R0, R8, 0x8 ;  /* 0x0000000808007836 */ /* 0x002fe20000000000 */
[----:B------:R-:W-:-:S02]  /*1300*/  LEA.HI R8, R13, R13, RZ, 0x1 ;  /* 0x0000000d0d087211 */ /* 0x000fc400078f08ff */
[----:B------:R-:W-:Y:S02]  /*1310*/  CS2R R150, SRZ ;  /* 0x0000000000967805 */ /* 0x000fe4000001ff00 */
[----:B------:R-:W-:Y:S01]  /*1320*/  LEA.HI R17, R15, R15, RZ, 0x1 ;  /* 0x0000000f0f117211 */ /* 0x000fe200078f08ff */
[----:B------:R-:W-:Y:S01]  /*1330*/  IMAD R6, R6, 0x8, R7 ;  /* 0x0000000806067824 */ /* 0x000fe200078e0207 */
[----:B------:R-:W-:Y:S02]  /*1340*/  LEA.HI R3, R0, R0, RZ, 0x1 ;  /* 0x0000000000037211 */ /* 0x000fe400078f08ff */
[----:B------:R-:W-:Y:S02]  /*1350*/  CS2R R148, SRZ ;  /* 0x0000000000947805 */ /* 0x000fe4000001ff00 */
[----:B------:R-:W-:Y:S02]  /*1360*/  SHF.R.S32.HI R19, RZ, 0x5, R14 ;  /* 0x00000005ff137819 */ /* 0x000fe4000001140e */
[----:B------:R-:W-:-:S02]  /*1370*/  CS2R R146, SRZ ;  /* 0x0000000000927805 */ /* 0x000fc4000001ff00 */
[----:B------:R-:W-:Y:S01]  /*1380*/  LOP3.LUT R5, R3, 0xfffffffe, RZ, 0xc0, !PT ;  /* 0xfffffffe03057812 */ /* 0x000fe200078ec0ff */
[----:B------:R1:W-:Y:S01]  /*1390*/  STL [R1+0x14], R6 ;  /* 0x0000140601007387 */ /* 0x0003e20000100800 */
[----:B------:R-:W-:Y:S01]  /*13a0*/  LOP3.LUT R14, R8, 0xfffffffe, RZ, 0xc0, !PT ;  /* 0xfffffffe080e7812 */ /* 0x000fe200078ec0ff */
[----:B------:R-:W-:Y:S01]  /*13b0*/  IMAD R22, R19, -0x10, R20 ;  /* 0xfffffff013167824 */ /* 0x000fe200078e0214 */
[----:B------:R-:W-:Y:S01]  /*13c0*/  LOP3.LUT R18, R17, 0xfffffffe, RZ, 0xc0, !PT ;  /* 0xfffffffe11127812 */ /* 0x000fe200078ec0ff */
[----:B------:R-:W-:Y:S01]  /*13d0*/  IMAD.IADD R5, R0, 0x1, -R5 ;  /* 0x0000000100057824 */ /* 0x000fe200078e0a05 */
[--C-:B------:R-:W-:Y:S02]  /*13e0*/  SHF.R.S32.HI R0, RZ, 0x1, R3.reuse ;  /* 0x00000001ff007819 */ /* 0x100fe40000011403 */
[----:B------:R-:W-:Y:S02]  /*13f0*/  CS2R R144, SRZ ;  /* 0x0000000000907805 */ /* 0x000fe4000001ff00 */
[----:B------:R-:W-:Y:S01]  /*1400*/  IADD3 R14, R13, -R14, RZ ;  /* 0x8000000e0d0e7210 */ /* 0x000fe20007ffe0ff */
[----:B------:R-:W-:Y:S01]  /*1410*/  IMAD.IADD R18, R15, 0x1, -R18 ;  /* 0x000000010f127824 */ /* 0x000fe200078e0a12 */
[----:B------:R-:W-:-:S02]  /*1420*/  SHF.R.S32.HI R3, RZ, 0x1f, R3 ;  /* 0x0000001fff037819 */ /* 0x000fc40000011403 */
[----:B------:R-:W-:Y:S02]  /*1430*/  CS2R R142, SRZ ;  /* 0x00000000008e7805 */ /* 0x000fe4000001ff00 */
[--C-:B------:R-:W-:Y:S02]  /*1440*/  SHF.R.S32.HI R13, RZ, 0x1, R8.reuse ;  /* 0x00000001ff0d7819 */ /* 0x100fe40000011408 */
[----:B------:R-:W-:Y:S02]  /*1450*/  CS2R R140, SRZ ;  /* 0x00000000008c7805 */ /* 0x000fe4000001ff00 */
[----:B------:R-:W-:Y:S02]  /*1460*/  SHF.R.S32.HI R8, RZ, 0x1f, R8 ;  /* 0x0000001fff087819 */ /* 0x000fe40000011408 */
[----:B------:R-:W-:Y:S02]  /*1470*/  CS2R R138, SRZ ;  /* 0x00000000008a7805 */ /* 0x000fe4000001ff00 */
[----:B------:R-:W-:-:S02]  /*1480*/  SHF.R.S32.HI R15, RZ, 0x1, R17 ;  /* 0x00000001ff0f7819 */ /* 0x000fc40000011411 */
[----:B------:R-:W-:Y:S02]  /*1490*/  CS2R R136, SRZ ;  /* 0x0000000000887805 */ /* 0x000fe4000001ff00 */
[----:B------:R-:W-:Y:S02]  /*14a0*/  SHF.R.S32.HI R20, RZ, 0x1f, R17 ;  /* 0x0000001fff147819 */ /* 0x000fe40000011411 */
[----:B------:R-:W-:Y:S02]  /*14b0*/  LEA.HI R3, R3, R0, RZ, 0x4 ;  /* 0x0000000003037211 */ /* 0x000fe400078f20ff */
[----:B------:R-:W-:Y:S02]  /*14c0*/  LEA.HI R8, R8, R13, RZ, 0x4 ;  /* 0x0000000d08087211 */ /* 0x000fe400078f20ff */
[----:B------:R-:W-:Y:S02]  /*14d0*/  LEA.HI R20, R20, R15, RZ, 0x4 ;  /* 0x0000000f14147211 */ /* 0x000fe400078f20ff */
[----:B------:R-:W-:-:S02]  /*14e0*/  LOP3.LUT R3, R3, 0x1ffffff0, RZ, 0xc0, !PT ;  /* 0x1ffffff003037812 */ /* 0x000fc400078ec0ff */
[----:B------:R-:W-:Y:S02]  /*14f0*/  LOP3.LUT R8, R8, 0x1ffffff0, RZ, 0xc0, !PT ;  /* 0x1ffffff008087812 */ /* 0x000fe400078ec0ff */
[----:B------:R-:W-:Y:S01]  /*1500*/  LOP3.LUT R20, R20, 0x1ffffff0, RZ, 0xc0, !PT ;  /* 0x1ffffff014147812 */ /* 0x000fe200078ec0ff */
[----:B------:R-:W-:Y:S01]  /*1510*/  IMAD.IADD R0, R0, 0x1, -R3 ;  /* 0x0000000100007824 */ /* 0x000fe200078e0a03 */
[----:B------:R-:W-:Y:S02]  /*1520*/  IADD3 R13, R13, -R8, RZ ;  /* 0x800000080d0d7210 */ /* 0x000fe40007ffe0ff */
[----:B------:R-:W-:Y:S01]  /*1530*/  SHF.R.S32.HI R19, RZ, 0x2, R4 ;  /* 0x00000002ff137819 */ /* 0x000fe20000011404 */
[----:B------:R-:W-:Y:S01]  /*1540*/  IMAD.IADD R15, R15, 0x1, -R20 ;  /* 0x000000010f0f7824 */ /* 0x000fe200078e0a14 */
[----:B------:R-:W-:Y:S01]  /*1550*/  LEA R5, R0, R5, 0x3 ;  /* 0x0000000500057211 */ /* 0x000fe200078e18ff */
[----:B------:R-:W-:Y:S01]  /*1560*/  IMAD R3, R13, 0x8, R14 ;  /* 0x000000080d037824 */ /* 0x000fe200078e020e */
[----:B------:R-:W-:Y:S01]  /*1570*/  SHF.R.S32.HI R4, RZ, 0x1f, R4 ;  /* 0x0000001fff047819 */ /* 0x000fe20000011404 */
[----:B------:R-:W-:Y:S01]  /*1580*/  IMAD R0, R15, 0x8, R18 ;  /* 0x000000080f007824 */ /* 0x000fe200078e0212 */
[----:B------:R-:W-:Y:S01]  /*1590*/  LOP3.LUT R7, R16, 0x1, RZ, 0xfc, !PT ;  /* 0x0000000110077812 */ /* 0x000fe200078efcff */
[----:B------:R2:W-:Y:S01]  /*15a0*/  STL [R1+0x10], R5 ;  /* 0x0000100501007387 */ /* 0x0005e20000100800 */
[----:B------:R-:W-:-:S02]  /*15b0*/  LEA.HI R4, R4, R19, RZ, 0x3 ;  /* 0x0000001304047211 */ /* 0x000fc400078f18ff */
[----:B-1----:R-:W-:Y:S01]  /*15c0*/  MOV R6, RZ ;  /* 0x000000ff00067202 */ /* 0x002fe20000000f00 */
[----:B------:R-:W-:Y:S01]  /*15d0*/  STL [R1+0xc], R3 ;  /* 0x00000c0301007387 */ /* 0x000fe20000100800 */
[----:B------:R-:W-:-:S03]  /*15e0*/  LOP3.LUT R4, R4, 0xfffffff8, RZ, 0xc0, !PT ;  /* 0xfffffff804047812 */ /* 0x000fc600078ec0ff */
[----:B------:R1:W-:Y:S01]  /*15f0*/  STL [R1+0x8], R0 ;  /* 0x0000080001007387 */ /* 0x0003e20000100800 */
[----:B------:R-:W-:-:S05]  /*1600*/  IADD3 R4, R22, R4, -R19 ;  /* 0x0000000416047210 */ /* 0x000fca0007ffe813 */
[----:B------:R-:W-:Y:S01]  /*1610*/  IMAD R8, R21, -0x40, R4 ;  /* 0xffffffc015087824 */ /* 0x000fe200078e0204 */
[----:B--2---:R-:W-:Y:S02]  /*1620*/  CS2R R4, SRZ ;  /* 0x0000000000047805 */ /* 0x004fe4000001ff00 */
[----:B-1----:R-:W-:-:S05]  /*1630*/  SHF.R.S32.HI R0, RZ, 0x7, R23 ;  /* 0x00000007ff007819 */ /* 0x002fca0000011417 */
[----:B------:R1:W-:Y:S02]  /*1640*/  STL [R1], R0 ;  /* 0x0000000001007387 */ /* 0x0003e40000100800 */
.L_x_251:
[----:B------:R-:W-:-:S13]  /*1650*/  ISETP.NE.AND P0, PT, R7, 0x3, PT ;  /* 0x000000030700780c */ /* 0x000fda0003f05270 */
[----:B------:R-:W-:Y:S05]  /*1660*/  @!P0 BRA `(.L_x_241) ;  /* 0x0000000000048947 */ /* 0x000fea0003800000 */
[----:B------:R-:W-:Y:S01]  /*1670*/  BPT.TRAP 0x1 ;  /* 0x000000040000795c */ /* 0x000fe20000300000 */
.L_x_241:
[----:B------:R-:W-:Y:S01]  /*1680*/  IMAD R3, R4, 0x8, R2 ;  /* 0x0000000804037824 */ /* 0x000fe200078e0202 */
[----:B------:R-:W-:-:S04]  /*1690*/  SHF.L.U32 R22, R5, 0x1f, RZ ;  /* 0x0000001f05167819 */ /* 0x000fc800000006ff */
[----:B------:R2:W3:Y:S01]  /*16a0*/  SYNCS.PHASECHK.TRANS64.TRYWAIT P1, [R3+URZ+0x30c10], R22 ;  /* 0x030c1016030075a7 */ /* 0x0004e2000802017f */
[----:B------:R-:W-:Y:S05]  /*16b0*/  @!P0 BRA `(.L_x_242) ;  /* 0x0000000000048947 */ /* 0x000fea0003800000 */
[----:B------:R-:W-:Y:S01]  /*16c0*/  BPT.TRAP 0x1 ;  /* 0x000000040000795c */ /* 0x000fe20000300000 */
.L_x_242:
[----:B-1----:R-:W-:-:S05]  /*16d0*/  VIADD R0, R2, 0x10000 ;  /* 0x0001000002007836 */ /* 0x002fca0000000000 */
[----:B------:R-:W-:-:S04]  /*16e0*/  SHF.R.U32.HI R0, RZ, 0x4, R0 ;  /* 0x00000004ff007819 */ /* 0x000fc80000011600 */
[----:B------:R-:W-:Y:S01]  /*16f0*/  LOP3.LUT R0, R0, 0x3fff, RZ, 0xc0, !PT ;  /* 0x00003fff00007812 */ /* 0x000fe200078ec0ff */
[----:B---3--:R-:W-:Y:S06]  /*1700*/  @P1 BRA `(.L_x_243) ;  /* 0x0000000000081947 */ /* 0x008fec0003800000 */
[----:B------:R-:W1:Y:S02]  /*1710*/  SYNCS.PHASECHK.TRANS64.TRYWAIT P1, [R3+URZ+0x30c10], R22 ;  /* 0x030c1016030075a7 */ /* 0x000e64000802017f */
[----:B-1----:R-:W-:Y:S05]  /*1720*/  @!P1 BRA `(.L_x_244) ;  /* 0x0000007000fc9947 */ /* 0x002fea0003800000 */
.L_x_243:
[----:B------:R-:W-:Y:S05]  /*1730*/  WARPSYNC.ALL ;  /* 0x0000000000007948 */ /* 0x000fea0003800000 */
[----:B------:R-:W-:Y:S02]  /*1740*/  LOP3.LUT R13, R0, 0x10000, RZ, 0xfc, !PT ;  /* 0x00010000000d7812 */ /* 0x000fe400078efcff */
[----:B------:R-:W-:Y:S01]  /*1750*/  LEA R14, R12, R2, 0xd ;  /* 0x000000020c0e7211 */ /* 0x000fe200078e68ff */
[----:B------:R-:W3:Y:S03]  /*1760*/  LDL R18, [R1+0x14] ;  /* 0x0000140001127983 */ /* 0x000ee60000100800 */
        /* <DEDUP_REMOVED lines=34> */
[C---:B-----5:R-:W-:Y:S01]  /*1990*/  LEA R16, R4.reuse, R16, 0x7 ;  /* 0x0000001004107211 */ /* 0x060fe200078e38ff */
[C---:B----4-:R-:W-:Y:S02]  /*19a0*/  IMAD R20, R4.reuse, 0x80, R15 ;  /* 0x0000008004147824 */ /* 0x050fe400078e020f */
[----:B--2---:R-:W-:Y:S01]  /*19b0*/  IMAD R18, R4, 0x80, R17 ;  /* 0x0000008004127824 */ /* 0x004fe200078e0211 */
[C---:B------:R-:W-:Y:S01]  /*19c0*/  LEA R13, R9.reuse, R14, 0x1 ;  /* 0x0000000e090d7211 */ /* 0x040fe200078e08ff */
[C---:B------:R-:W-:Y:S01]  /*19d0*/  IMAD R15, R9.reuse, 0x2, R16 ;  /* 0x00000002090f7824 */ /* 0x040fe200078e0210 */
[C---:B------:R-:W-:Y:S01]  /*19e0*/  LEA R21, R9.reuse, R20, 0x1 ;  /* 0x0000001409157211 */ /* 0x040fe200078e08ff */
[----:B------:R-:W-:-:S02]  /*19f0*/  IMAD R19, R9, 0x2, R18 ;  /* 0x0000000209137824 */ /* 0x000fc400078e0212 */
[--C-:B------:R-:W-:Y:S02]  /*1a00*/  IMAD R202, R13, 0x4, R2.reuse ;  /* 0x000000040dca7824 */ /* 0x100fe400078e0202 */
[--C-:B------:R-:W-:Y:S01]  /*1a10*/  IMAD R23, R15, 0x4, R2.reuse ;  /* 0x000000040f177824 */ /* 0x100fe200078e0202 */
[----:B------:R-:W-:Y:S01]  /*1a20*/  LEA R17, R19, R2, 0x2 ;  /* 0x0000000213117211 */ /* 0x000fe200078e10ff */
[----:B------:R-:W-:Y:S01]  /*1a30*/  IMAD R14, R21, 0x4, R2 ;  /* 0x00000004150e7824 */ /* 0x000fe200078e0202 */
[----:B------:R-:W-:Y:S02]  /*1a40*/  WARPGROUP.DEPBAR.LE gsb0, 0x0 ;  /* 0x00008000000079c5 */ /* 0x000fe40000010000 */
[----:B------:R-:W-:-:S06]  /*1a50*/  WARPGROUP.ARRIVE ;  /* 0x00000000000079c5 */ /* 0x000fcc0000000000 */
[----:B------:R-:W-:Y:S01]  /*1a60*/  HGMMA.64x128x16.F32.BF16 R72, gdesc[UR4], R72, gsb0 ;  /* 0x01e00000044879f0 */ /* 0x000fe20008001848 */
[----:B------:R-:W-:-:S05]  /*1a70*/  VIADD R18, R2, 0x20000 ;  /* 0x0002000002127836 */ /* 0x000fca0000000000 */
[-C--:B------:R-:W-:Y:S01]  /*1a80*/  LEA R200, R13, R18.reuse, 0x2 ;  /* 0x000000120dc87211 */ /* 0x080fe200078e10ff */
[--C-:B------:R-:W-:Y:S01]  /*1a90*/  IMAD R13, R15, 0x4, R18.reuse ;  /* 0x000000040f0d7824 */ /* 0x100fe200078e0212 */
[----:B------:R-:W-:Y:S01]  /*1aa0*/  LEA R15, R21, R18, 0x2 ;  /* 0x00000012150f7211 */ /* 0x000fe200078e10ff */
        /* <DEDUP_REMOVED lines=8> */
.L_x_245:
[----:B------:R1:W1:Y:S01]  /*1b30*/  SYNCS.PHASECHK.TRANS64.TRYWAIT P1, [R3+URZ+0x30c30], R22 ;  /* 0x030c3016030075a7 */ /* 0x000262000802017f */
[----:B------:R-:W-:Y:S05]  /*1b40*/  @!P0 BRA `(.L_x_246) ;  /* 0x0000000000048947 */ /* 0x000fea0003800000 */
[----:B------:R-:W-:Y:S01]  /*1b50*/  BPT.TRAP 0x1 ;  /* 0x000000040000795c */ /* 0x000fe20000300000 */
.L_x_246:
[----:B-1----:R-:W-:Y:S05]  /*1b60*/  @P1 BRA `(.L_x_247) ;  /* 0x0000000000081947 */ /* 0x002fea0003800000 */
[----:B------:R-:W1:Y:S02]  /*1b70*/  SYNCS.PHASECHK.TRANS64.TRYWAIT P1, [R3+URZ+0x30c30], R22 ;  /* 0x030c3016030075a7 */ /* 0x000e64000802017f */
[----:B-1----:R-:W-:Y:S05]  /*1b80*/  @!P1 BRA `(.L_x_248) ;  /* 0x0000006c00f89947 */ /* 0x002fea0003800000 */
.L_x_247:
        /* <DEDUP_REMOVED lines=17> */
[----:B------:R-:W-:Y:S01]  /*1ca0*/  FMUL.FTZ R201, R78, UR10 ;  /* 0x0000000a4ec97c20 */ /* 0x000fe20008410000 */
[----:B------:R-:W-:-:S02]  /*1cb0*/  IMAD R25, R4, 0x400, R25 ;  /* 0x0000040004197824 */ /* 0x000fc400078e0219 */
[----:B------:R-:W-:Y:S01]  /*1cc0*/  FMUL.FTZ R221, R79, UR10 ;  /* 0x0000000a4fdd7c20 */ /* 0x000fe20008410000 */
        /* <DEDUP_REMOVED lines=14> */
[----:B------:R-:W2:Y:S01]  /*1db0*/  MUFU.TANH R20, R20 ;  /* 0x0000001400147308 */ /* 0x000ea20000002400 */
[----:B------:R-:W-:Y:S01]  /*1dc0*/  IADD3 R218, R10, 0x4, RZ ;  /* 0x000000040ada7810 */ /* 0x000fe20007ffe0ff */
[----:B------:R-:W-:Y:S01]  /*1dd0*/  UMOV UR6, UR8 ;  /* 0x0000000800067c82 */ /* 0x000fe20008000000 */
[----:B------:R-:W-:Y:S01]  /*1de0*/  STL [R1+0xac], R198 ;  /* 0x0000acc601007387 */ /* 0x000fe20000100800 */
[----:B------:R-:W-:Y:S01]  /*1df0*/  HGMMA.64x128x16.F32.BF16 R24, gdesc[UR4], RZ, !UPT, gsb0 ;  /* 0x01e00000041879f0 */ /* 0x000fe2000c0018ff */
[----:B------:R-:W-:Y:S01]  /*1e00*/  UIADD3 UR6, UR8, 0x2, URZ ;  /* 0x0000000208067890 */ /* 0x000fe2000fffe03f */
[----:B------:R-:W-:Y:S01]  /*1e10*/  FMUL.FTZ R109, R109, UR10 ;  /* 0x0000000a6d6d7c20 */ /* 0x000fe20008410000 */
[----:B------:R-:W-:Y:S01]  /*1e20*/  UIADD3 UR4, UR9, 0x2, URZ ;  /* 0x0000000209047890 */ /* 0x000fe2000fffe03f */
[----:B------:R-:W-:Y:S01]  /*1e30*/  STL [R1+0xa8], R197 ;  /* 0x0000a8c501007387 */ /* 0x000fe20000100800 */
[----:B------:R-:W-:Y:S01]  /*1e40*/  UMOV UR7, 0x40000040 ;  /* 0x4000004000077882 */ /* 0x000fe20000000000 */
[----:B------:R-:W-:Y:S01]  /*1e50*/  UMOV UR5, 0x40000040 ;  /* 0x4000004000057882 */ /* 0x000fe20000000000 */
[----:B-1----:R1:W-:Y:S01]  /*1e60*/  MUFU.TANH R12, R92 ;  /* 0x0000005c000c7308 */ /* 0x0023e20000002400 */
[----:B------:R-:W-:Y:S01]  /*1e70*/  STL [R1+0xa4], R196 ;  /* 0x0000a4c401007387 */ /* 0x000fe20000100800 */
[----:B------:R-:W-:Y:S01]  /*1e80*/  FMUL.FTZ R236, R89, UR10 ;  /* 0x0000000a59ec7c20 */ /* 0x000fe20008410000 */
[----:B------:R-:W-:Y:S01]  /*1e90*/  FMUL.FTZ R232, R88, UR10 ;  /* 0x0000000a58e87c20 */ /* 0x000fe20008410000 */
[----:B------:R-:W-:Y:S01]  /*1ea0*/  ISETP.GT.AND P1, PT, R8, 0x8, PT ;  /* 0x000000080800780c */ /* 0x000fe20003f24270 */
[----:B------:R-:W-:Y:S01]  /*1eb0*/  STL [R1+0xa0], R195 ;  /* 0x0000a0c301007387 */ /* 0x000fe20000100800 */
[----:B------:R-:W-:Y:S01]  /*1ec0*/  FMUL.FTZ R108, R108, UR10 ;  /* 0x0000000a6c6c7c20 */ /* 0x000fe20008410000 */
[----:B------:R-:W-:Y:S01]  /*1ed0*/  ISETP.GT.AND P2, PT, R8, RZ, PT ;  /* 0x000000ff0800720c */ /* 0x000fe20003f44270 */
[----:B------:R-:W3:Y:S01]  /*1ee0*/  MUFU.TANH R18, R18 ;  /* 0x0000001200127308 */ /* 0x000ee20000002400 */
[----:B------:R-:W-:Y:S01]  /*1ef0*/  STL [R1+0x9c], R194 ;  /* 0x00009cc201007387 */ /* 0x000fe20000100800 */
[----:B------:R-:W-:Y:S01]  /*1f00*/  FMUL.FTZ R231, R91, UR10 ;  /* 0x0000000a5be77c20 */ /* 0x000fe20008410000 */
[----:B------:R-:W-:Y:S01]  /*1f10*/  FMUL.FTZ R112, R112, UR10 ;  /* 0x0000000a70707c20 */ /* 0x000fe20008410000 */
[----:B--2---:R-:W-:Y:S01]  /*1f20*/  FSEL R91, R20, -INF , P1 ;  /* 0xff800000145b7808 */ /* 0x004fe20000800000 */
[----:B------:R-:W-:Y:S01]  /*1f30*/  STL [R1+0x98], R193 ;  /* 0x000098c101007387 */ /* 0x000fe20000100800 */
[----:B------:R-:W-:Y:S01]  /*1f40*/  FMUL.FTZ R235, R90, UR10 ;  /* 0x0000000a5aeb7c20 */ /* 0x000fe20008410000 */
[----:B------:R-:W-:Y:S01]  /*1f50*/  FMUL.FTZ R102, R102, UR10 ;  /* 0x0000000a66667c20 */ /* 0x000fe20008410000 */
[----:B------:R-:W-:Y:S01]  /*1f60*/  MUFU.TANH R19, R19 ;  /* 0x0000001300137308 */ /* 0x000fe20000002400 */
[----:B------:R-:W-:Y:S01]  /*1f70*/  STL [R1+0x94], R192 ;  /* 0x000094c001007387 */ /* 0x000fe20000100800 */
[----:B------:R-:W-:Y:S01]  /*1f80*/  FMUL.FTZ R114, R114, UR10 ;  /* 0x0000000a72727c20 */ /* 0x000fe20008410000 */
[----:B------:R-:W-:Y:S01]  /*1f90*/  FMUL.FTZ R113, R113, UR10 ;  /* 0x0000000a71717c20 */ /* 0x000fe20008410000 */
[----:B------:R-:W-:Y:S01]  /*1fa0*/  FMUL.FTZ R110, R110, UR10 ;  /* 0x0000000a6e6e7c20 */ /* 0x000fe20008410000 */
[----:B-1----:R-:W1:Y:S01]  /*1fb0*/  SHFL.IDX PT, R92, R202, R10, 0x1f ;  /* 0x00001f0aca5c7589 */ /* 0x002e6200000e0000 */
[----:B------:R-:W-:Y:S01]  /*1fc0*/  ULDC UR11, c[0x0][0x744] ;  /* 0x0001d100000b7ab9 */ /* 0x000fe20000000800 */
[----:B------:R-:W-:Y:S01]  /*1fd0*/  FMUL.FTZ R105, R105, UR10 ;  /* 0x0000000a69697c20 */ /* 0x000fe20008410000 */
[----:B------:R-:W-:Y:S01]  /*1fe0*/  MUFU.TANH R21, R21 ;  /* 0x0000001500157308 */ /* 0x000fe20000002400 */
[----:B------:R-:W-:Y:S01]  /*1ff0*/  STL [R1+0x90], R191 ;  /* 0x000090bf01007387 */ /* 0x000fe20000100800 */
[----:B---3--:R-:W-:Y:S01]  /*2000*/  FSEL R90, R18, -INF , P2 ;  /* 0xff800000125a7808 */ /* 0x008fe20001000000 */
[----:B------:R-:W-:Y:S01]  /*2010*/  FMUL.FTZ R122, R122, UR10 ;  /* 0x0000000a7a7a7c20 */ /* 0x000fe20008410000 */
[----:B------:R-:W-:Y:S01]  /*2020*/  FMUL.FTZ R111, R111, UR10 ;  /* 0x0000000a6f6f7c20 */ /* 0x000fe20008410000 */
        /* <DEDUP_REMOVED lines=8> */
[----:B------:R-:W-:Y:S01]  /*20b0*/  STL [R1+0x84], R188 ;  /* 0x000084bc01007387 */ /* 0x000fe20000100800 */
[----:B------:R-:W-:Y:S01]  /*20c0*/  FMUL.FTZ R115, R115, UR10 ;  /* 0x0000000a73737c20 */ /* 0x000fe20008410000 */
[----:B------:R-:W-:Y:S01]  /*20d0*/  FMUL.FTZ R100, R100, UR10 ;  /* 0x0000000a64647c20 */ /* 0x000fe20008410000 */
[----:B------:R-:W-:Y:S01]  /*20e0*/  MUFU.TANH R201, R201 ;  /* 0x000000c900c97308 */ /* 0x000fe20000002400 */
[----:B------:R2:W-:Y:S01]  /*20f0*/  STL [R1+0x80], R187 ;  /* 0x000080bb01007387 */ /* 0x0005e20000100800 */
[----:B------:R-:W-:Y:S01]  /*2100*/  FMUL.FTZ R103, R103, UR10 ;  /* 0x0000000a67677c20 */ /* 0x000fe20008410000 */
[----:B------:R-:W-:Y:S01]  /*2110*/  FMUL.FTZ R93, R93, UR10 ;  /* 0x0000000a5d5d7c20 */ /* 0x000fe20008410000 */
[----:B------:R-:W-:Y:S01]  /*2120*/  FMUL.FTZ R131, R131, UR10 ;  /* 0x0000000a83837c20 */ /* 0x000fe20008410000 */
[----:B------:R-:W-:Y:S01]  /*2130*/  STL [R1+0x7c], R186 ;  /* 0x00007cba01007387 */ /* 0x000fe20000100800 */
[----:B-1----:R-:W-:Y:S01]  /*2140*/  FFMA.FTZ R91, R91, UR11, -R92 ;  /* 0x0000000b5b5b7c23 */ /* 0x002fe2000801085c */
[----:B------:R-:W-:Y:S01]  /*2150*/  FMUL.FTZ R219, R135, UR10 ;  /* 0x0000000a87db7c20 */ /* 0x000fe20008410000 */
[----:B------:R-:W-:Y:S01]  /*2160*/  MUFU.TANH R193, R102 ;  /* 0x0000006600c17308 */ /* 0x000fe20000002400 */
[----:B------:R1:W-:Y:S01]  /*2170*/  STL [R1+0x78], R185 ;  /* 0x000078b901007387 */ /* 0x0003e20000100800 */
[----:B------:R-:W-:Y:S01]  /*2180*/  FMUL.FTZ R129, R129, UR10 ;  /* 0x0000000a81817c20 */ /* 0x000fe20008410000 */
[----:B------:R-:W-:Y:S01]  /*2190*/  FMUL.FTZ R107, R107, UR10 ;  /* 0x0000000a6b6b7c20 */ /* 0x000fe20008410000 */
[----:B------:R-:W-:Y:S01]  /*21a0*/  FMUL.FTZ R237, R97, UR10 ;  /* 0x0000000a61ed7c20 */ /* 0x000fe20008410000 */
[----:B------:R-:W3:Y:S01]  /*21b0*/  SHFL.IDX PT, R89, R202, R218, 0x1f ;  /* 0x00001fdaca597589 */ /* 0x000ee200000e0000 */
[----:B------:R-:W-:Y:S01]  /*21c0*/  FMUL.FTZ R101, R101, UR10 ;  /* 0x0000000a65657c20 */ /* 0x000fe20008410000 */
[----:B------:R-:W-:Y:S01]  /*21d0*/  FMUL.FTZ R104, R104, UR10 ;  /* 0x0000000a68687c20 */ /* 0x000fe20008410000 */
[----:B--2---:R2:W-:Y:S01]  /*21e0*/  MUFU.TANH R187, R108 ;  /* 0x0000006c00bb7308 */ /* 0x0045e20000002400 */
[----:B------:R4:W-:Y:S01]  /*21f0*/  STL [R1+0x74], R184 ;  /* 0x000074b801007387 */ /* 0x0009e20000100800 */
[----:B------:R-:W-:Y:S01]  /*2200*/  FMUL.FTZ R106, R106, UR10 ;  /* 0x0000000a6a6a7c20 */ /* 0x000fe20008410000 */
[----:B------:R-:W-:Y:S01]  /*2210*/  FMUL.FTZ R99, R99, UR10 ;  /* 0x0000000a63637c20 */ /* 0x000fe20008410000 */
[----:B------:R-:W-:Y:S01]  /*2220*/  FMUL.FTZ R118, R118, UR10 ;  /* 0x0000000a76767c20 */ /* 0x000fe20008410000 */
[----:B------:R-:W-:Y:S01]  /*2230*/  STL [R1+0x70], R183 ;  /* 0x000070b701007387 */ /* 0x000fe20000100800 */
[----:B------:R-:W-:Y:S01]  /*2240*/  FMUL.FTZ R126, R126, UR10 ;  /* 0x0000000a7e7e7c20 */ /* 0x000fe20008410000 */
[----:B------:R-:W-:Y:S01]  /*2250*/  FMUL.FTZ R128, R128, UR10 ;  /* 0x0000000a80807c20 */ /* 0x000fe20008410000 */
[----:B-1----:R1:W-:Y:S01]  /*2260*/  MUFU.TANH R185, R109 ;  /* 0x0000006d00b97308 */ /* 0x0023e20000002400 */
[----:B------:R3:W-:Y:S01]  /*2270*/  STL [R1+0x6c], R182 ;  /* 0x00006cb601007387 */ /* 0x0007e20000100800 */
[----:B--2---:R-:W-:-:S02]  /*2280*/  VIADD R108, R10, 0xc ;  /* 0x0000000c0a6c7836 */ /* 0x004fc40000000000 */
[----:B------:R-:W-:Y:S01]  /*2290*/  FMUL.FTZ R134, R134, UR10 ;  /* 0x0000000a86867c20 */ /* 0x000fe20008410000 */
[----:B------:R-:W-:Y:S01]  /*22a0*/  FMUL.FTZ R116, R116, UR10 ;  /* 0x0000000a74747c20 */ /* 0x000fe20008410000 */
[----:B------:R2:W-:Y:S01]  /*22b0*/  STL [R1+0x68], R181 ;  /* 0x000068b501007387 */ /* 0x0005e20000100800 */
[----:B------:R-:W-:Y:S01]  /*22c0*/  FMUL.FTZ R133, R133, UR10 ;  /* 0x0000000a85857c20 */ /* 0x000fe20008410000 */
[----:B------:R-:W-:Y:S01]  /*22d0*/  FMUL.FTZ R121, R121, UR10 ;  /* 0x0000000a79797c20 */ /* 0x000fe20008410000 */
[----:B----4-:R4:W2:Y:S01]  /*22e0*/  MUFU.TANH R184, R112 ;  /* 0x0000007000b87308 */ /* 0x0108a20000002400 */
[----:B-1----:R-:W-:Y:S01]  /*22f0*/  VIADD R109, R10, 0x8 ;  /* 0x000000080a6d7836 */ /* 0x002fe20000000000 */
[----:B------:R-:W-:Y:S01]  /*2300*/  STL [R1+0x64], R180 ;  /* 0x000064b401007387 */ /* 0x000fe20000100800 */
[----:B------:R-:W-:Y:S01]  /*2310*/  FMUL.FTZ R127, R127, UR10 ;  /* 0x0000000a7f7f7c20 */ /* 0x000fe20008410000 */
[----:B------:R-:W-:Y:S01]  /*2320*/  FMUL.FTZ R119, R119, UR10 ;  /* 0x0000000a77777c20 */ /* 0x000fe20008410000 */
[----:B------:R-:W-:Y:S01]  /*2330*/  FMUL.FTZ R117, R117, UR10 ;  /* 0x0000000a75757c20 */ /* 0x000fe20008410000 */
[----:B------:R-:W-:Y:S01]  /*2340*/  SHFL.IDX PT, R88, R202, R109, 0x1f ;  /* 0x00001f6dca587589 */ /* 0x000fe200000e0000 */
[----:B------:R-:W-:Y:S01]  /*2350*/  FMUL.FTZ R130, R130, UR10 ;  /* 0x0000000a82827c20 */ /* 0x000fe20008410000 */
[----:B---3--:R1:W-:Y:S01]  /*2360*/  MUFU.TANH R182, R114 ;  /* 0x0000007200b67308 */ /* 0x0083e20000002400 */
[----:B----4-:R-:W-:Y:S01]  /*2370*/  IADD3 R112, R10, 0x10, RZ ;  /* 0x000000100a707810 */ /* 0x010fe20007ffe0ff */
[----:B------:R-:W-:Y:S01]  /*2380*/  STL [R1+0x60], R179 ;  /* 0x000060b301007387 */ /* 0x000fe20000100800 */
[----:B------:R-:W-:Y:S01]  /*2390*/  FMUL.FTZ R125, R125, UR10 ;  /* 0x0000000a7d7d7c20 */ /* 0x000fe20008410000 */
[----:B------:R-:W-:Y:S01]  /*23a0*/  LEA R204, R4, R204, 0xa ;  /* 0x000000cc04cc7211 */ /* 0x000fe200078e50ff */
[----:B------:R-:W-:Y:S01]  /*23b0*/  FMUL.FTZ R120, R120, UR10 ;  /* 0x0000000a78787c20 */ /* 0x000fe20008410000 */
[----:B------:R-:W-:Y:S01]  /*23c0*/  STL [R1+0x5c], R178 ;  /* 0x00005cb201007387 */ /* 0x000fe20000100800 */
[----:B------:R-:W-:Y:S01]  /*23d0*/  FMUL.FTZ R123, R123, UR10 ;  /* 0x0000000a7b7b7c20 */ /* 0x000fe20008410000 */
[----:B--2---:R2:W-:Y:S01]  /*23e0*/  MUFU.TANH R181, R113 ;  /* 0x0000007100b57308 */ /* 0x0045e20000002400 */
[----:B-1----:R-:W-:Y:S01]  /*23f0*/  IADD3 R114, R10, 0x1c, RZ ;  /* 0x0000001c0a727810 */ /* 0x002fe20007ffe0ff */
        /* <DEDUP_REMOVED lines=24> */
[----:B------:R-:W-:Y:S04]  /*2580*/  SHFL.IDX PT, R102, R202, R108, 0x1f ;  /* 0x00001f6cca667589 */ /* 0x000fe800000e0000 */
[----:B------:R-:W-:Y:S01]  /*2590*/  STL [R1+0x38], R169 ;  /* 0x000038a901007387 */ /* 0x000fe20000100800 */
[----:B------:R-:W-:-:S02]  /*25a0*/  WARPGROUP.DEPBAR.LE gsb0, 0x0 ;  /* 0x00008000000079c5 */ /* 0x000fc40000010000 */
[----:B------:R-:W-:Y:S01]  /*25b0*/  WARPGROUP.ARRIVE ;  /* 0x00000000000079c5 */ /* 0x000fe20000000000 */
[----:B------:R-:W-:Y:S01]  /*25c0*/  STL [R1+0x34], R168 ;  /* 0x000034a801007387 */ /* 0x000fe20000100800 */
[----:B------:R-:W-:Y:S03]  /*25d0*/  MUFU.TANH R221, R221 ;  /* 0x000000dd00dd7308 */ /* 0x000fe60000002400 */
[----:B------:R-:W-:Y:S01]  /*25e0*/  STL [R1+0x30], R11 ;  /* 0x0000300b01007387 */ /* 0x000fe20000100800 */
[----:B------:R-:W-:Y:S01]  /*25f0*/  HGMMA.64x128x16.F32.BF16 R24, gdesc[UR4], R24, gsb0 ;  /* 0x01e00000041879f0 */ /* 0x000fe20008001818 */
[----:B------:R-:W-:Y:S02]  /*2600*/  UIADD3 UR6, UR8, 0x4, URZ ;  /* 0x0000000408067890 */ /* 0x000fe4000fffe03f */
[----:B------:R-:W-:Y:S01]  /*2610*/  UIADD3 UR4, UR9, 0x4, URZ ;  /* 0x0000000409047890 */ /* 0x000fe2000fffe03f */
[----:B------:R2:W-:Y:S01]  /*2620*/  MUFU.TANH R183, R111 ;  /* 0x0000006f00b77308 */ /* 0x0005e20000002400 */
[----:B------:R-:W-:Y:S01]  /*2630*/  UMOV UR7, 0x40000040 ;  /* 0x4000004000077882 */ /* 0x000fe20000000000 */
[----:B------:R-:W-:Y:S01]  /*2640*/  UMOV UR5, 0x40000040 ;  /* 0x4000004000057882 */ /* 0x000fe20000000000 */
[----:B-1----:R-:W1:Y:S04]  /*2650*/  SHFL.IDX PT, R122, R23, R112, 0x1f ;  /* 0x00001f70177a7589 */ /* 0x002e6800000e0000 */
[----:B------:R-:W-:Y:S01]  /*2660*/  STL [R1+0x2c], R9 ;  /* 0x00002c0901007387 */ /* 0x000fe20000100800 */
[----:B------:R3:W-:Y:S01]  /*2670*/  MUFU.EX2 R105, R91 ;  /* 0x0000005b00697308 */ /* 0x0007e20000000800 */
[----:B--2---:R-:W-:-:S02]  /*2680*/  VIADD R111, R10, 0x18 ;  /* 0x000000180a6f7836 */ /* 0x004fc40000000000 */
[----:B------:R-:W-:Y:S04]  /*2690*/  STL [R1+0x28], R7 ;  /* 0x0000280701007387 */ /* 0x000fe80000100800 */
[----:B------:R-:W2:Y:S01]  /*26a0*/  SHFL.IDX PT, R94, R202, R112, 0x1f ;  /* 0x00001f70ca5e7589 */ /* 0x000ea200000e0000 */
[----:B------:R4:W-:Y:S03]  /*26b0*/  MUFU.TANH R197, R95 ;  /* 0x0000005f00c57308 */ /* 0x0009e60000002400 */
[----:B---3--:R-:W-:Y:S04]  /*26c0*/  SHFL.IDX PT, R91, R202, R114, 0x1f ;  /* 0x00001f72ca5b7589 */ /* 0x008fe800000e0000 */
[----:B------:R-:W-:Y:S01]  /*26d0*/  STL [R1+0x24], R6 ;  /* 0x0000240601007387 */ /* 0x000fe20000100800 */
[----:B------:R-:W3:Y:S03]  /*26e0*/  MUFU.TANH R198, R96 ;  /* 0x0000006000c67308 */ /* 0x000ee60000002400 */
[----:B----4-:R-:W-:Y:S04]  /*26f0*/  SHFL.IDX PT, R95, R202, R110, 0x1f ;  /* 0x00001f6eca5f7589 */ /* 0x010fe800000e0000 */
[----:B------:R-:W-:Y:S01]  /*2700*/  STL [R1+0x20], R5 ;  /* 0x0000200501007387 */ /* 0x000fe20000100800 */
[----:B------:R-:W-:Y:S03]  /*2710*/  MUFU.TANH R230, R230 ;  /* 0x000000e600e67308 */ /* 0x000fe60000002400 */
[----:B------:R-:W-:Y:S04]  /*2720*/  SHFL.IDX PT, R135, R23, R108, 0x1f ;  /* 0x00001f6c17877589 */ /* 0x000fe800000e0000 */
[----:B------:R-:W-:Y:S01]  /*2730*/  SHFL.IDX PT, R205, R23, R114, 0x1f ;  /* 0x00001f7217cd7589 */ /* 0x000fe200000e0000 */
[----:B------:R-:W-:Y:S01]  /*2740*/  MUFU.TANH R233, R233 ;  /* 0x000000e900e97308 */ /* 0x000fe20000002400 */
[----:B---3--:R-:W-:-:S02]  /*2750*/  FSEL R211, R198, -INF , P2 ;  /* 0xff800000c6d37808 */ /* 0x008fc40001000000 */
[----:B------:R-:W-:Y:S03]  /*2760*/  STL [R1+0x1c], R3 ;  /* 0x00001c0301007387 */ /* 0x000fe60000100800 */
[----:B-1----:R-:W-:Y:S01]  /*2770*/  FFMA.FTZ R211, R211, UR11, -R122 ;  /* 0x0000000bd3d37c23 */ /* 0x002fe2000801087a */
[----:B------:R-:W-:Y:S01]  /*2780*/  STL [R1+0x18], R0 ;  /* 0x0000180001007387 */ /* 0x000fe20000100800 */
[----:B------:R-:W1:Y:S03]  /*2790*/  MUFU.TANH R220, R220 ;  /* 0x000000dc00dc7308 */ /* 0x000e660000002400 */
[----:B------:R-:W-:Y:S04]  /*27a0*/  SHFL.IDX PT, R215, R17, R108, 0x1f ;  /* 0x00001f6c11d77589 */ /* 0x000fe800000e0000 */
[----:B------:R-:W3:Y:S01]  /*27b0*/  SHFL.IDX PT, R213, R17, R112, 0x1f ;  /* 0x00001f7011d57589 */ /* 0x000ee200000e0000 */
[----:B------:R-:W4:Y:S03]  /*27c0*/  MUFU.TANH R227, R227 ;  /* 0x000000e300e37308 */ /* 0x000f260000002400 */
[----:B------:R-:W-:Y:S05]  /*27d0*/  SHFL.IDX PT, R224, R14, R109, 0x1f ;  /* 0x00001f6d0ee07589 */ /* 0x000fea00000e0000 */
        /* <DEDUP_REMOVED lines=21> */
[----:B-1----:R-:W1:Y:S07]  /*2930*/  SHFL.IDX PT, R115, R23, R10, 0x1f ;  /* 0x00001f0a17737589 */ /* 0x002e6e00000e0000 */
[----:B------:R-:W4:Y:S01]  /*2940*/  MUFU.TANH R232, R232 ;  /* 0x000000e800e87308 */ /* 0x000f220000002400 */
[----:B--2---:R-:W-:Y:S01]  /*2950*/  FSEL R93, R230, -INF , P2 ;  /* 0xff800000e65d7808 */ /* 0x004fe20001000000 */
[----:B------:R-:W-:-:S02]  /*2960*/  WARPGROUP.DEPBAR.LE gsb0, 0x0 ;  /* 0x00008000000079c5 */ /* 0x000fc40000010000 */
[----:B------:R-:W-:Y:S02]  /*2970*/  WARPGROUP.ARRIVE ;  /* 0x00000000000079c5 */ /* 0x000fe40000000000 */
[--C-:B------:R-:W-:Y:S01]  /*2980*/  FFMA.FTZ R93, R93, UR11, -R91.reuse ;  /* 0x0000000b5d5d7c23 */ /* 0x100fe2000801085b */
[----:B------:R-:W-:Y:S01]  /*2990*/  FFMA.FTZ R91, R98, UR11, -R91 ;  /* 0x0000000b625b7c23 */ /* 0x000fe2000801085b */
[----:B------:R2:W-:Y:S01]  /*29a0*/  MUFU.TANH R6, R131 ;  /* 0x0000008300067308 */ /* 0x0005e20000002400 */
[----:B---3--:R-:W-:Y:S01]  /*29b0*/  FSEL R98, R199, -INF , P2 ;  /* 0xff800000c7627808 */ /* 0x008fe20001000000 */
[----:B------:R-:W-:Y:S01]  /*29c0*/  HGMMA.64x128x16.F32.BF16 R24, gdesc[UR4], R24, gsb0 ;  /* 0x01e00000041879f0 */ /* 0x000fe20008001818 */
[----:B------:R-:W-:Y:S02]  /*29d0*/  UIADD3 UR6, UR8, 0x6, URZ ;  /* 0x0000000608067890 */ /* 0x000fe4000fffe03f */
[----:B------:R-:W-:Y:S01]  /*29e0*/  UIADD3 UR4, UR9, 0x6, URZ ;  /* 0x0000000609047890 */ /* 0x000fe2000fffe03f */
[----:B------:R-:W-:Y:S01]  /*29f0*/  FFMA.FTZ R98, R98, UR11, -R135 ;  /* 0x0000000b62627c23 */ /* 0x000fe20008010887 */
[----:B------:R-:W-:Y:S01]  /*2a00*/  UMOV UR7, 0x40000040 ;  /* 0x4000004000077882 */ /* 0x000fe20000000000 */
[----:B------:R-:W-:Y:S01]  /*2a10*/  UMOV UR5, 0x40000040 ;  /* 0x4000004000057882 */ /* 0x000fe20000000000 */
[----:B------:R-:W3:Y:S01]  /*2a20*/  MUFU.TANH R235, R235 ;  /* 0x000000eb00eb7308 */ /* 0x000ee20000002400 */
[----:B--2---:R-:W2:Y:S07]  /*2a30*/  SHFL.IDX PT, R131, R17, R10, 0x1f ;  /* 0x00001f0a11837589 */ /* 0x004eae00000e0000 */
[----:B------:R1:W-:Y:S08]  /*2a40*/  MUFU.TANH R9, R129 ;  /* 0x0000008100097308 */ /* 0x0003f00000002400 */
[----:B------:R4:W2:Y:S01]  /*2a50*/  MUFU.TANH R194, R101 ;  /* 0x0000006500c27308 */ /* 0x0008a20000002400 */
[----:B-1----:R-:W1:Y:S07]  /*2a60*/  SHFL.IDX PT, R129, R23, R110, 0x1f ;  /* 0x00001f6e17817589 */ /* 0x002e6e00000e0000 */
[----:B------:R3:W-:Y:S01]  /*2a70*/  MUFU.TANH R191, R104 ;  /* 0x0000006800bf7308 */ /* 0x0007e20000002400 */
[----:B----4-:R-:W-:Y:S01]  /*2a80*/  FFMA.FTZ R101, R89, UR11, -R88 ;  /* 0x0000000b59657c23 */ /* 0x010fe20008010858 */
        /* <DEDUP_REMOVED lines=19> */
[----:B---3--:R2:W3:Y:S07]  /*2bc0*/  SHFL.IDX PT, R90, R202, R111, 0x1f ;  /* 0x00001f6fca5a7589 */ /* 0x0084ee00000e0000 */
[----:B------:R-:W-:Y:S01]  /*2bd0*/  MUFU.TANH R196, R99 ;  /* 0x0000006300c47308 */ /* 0x000fe20000002400 */
[----:B--2---:R-:W-:-:S07]  /*2be0*/  FSEL R202, R194, -INF , P2 ;  /* 0xff800000c2ca7808 */ /* 0x004fce0001000000 */
[----:B------:R-:W-:Y:S01]  /*2bf0*/  MUFU.TANH R222, R222 ;  /* 0x000000de00de7308 */ /* 0x000fe20000002400 */
[----:B------:R-:W-:-:S07]  /*2c00*/  FFMA.FTZ R202, R202, UR11, -R205 ;  /* 0x0000000bcaca7c23 */ /* 0x000fce00080108cd */
[----:B------:R2:W4:Y:S08]  /*2c10*/  MUFU.TANH R177, R118 ;  /* 0x0000007600b17308 */ /* 0x0005300000002400 */
[----:B------:R1:W-:Y:S01]  /*2c20*/  MUFU.TANH R169, R126 ;  /* 0x0000007e00a97308 */ /* 0x0003e20000002400 */
[----:B--2---:R2:W-:Y:S07]  /*2c30*/  SHFL.IDX PT, R118, R23, R109, 0x1f ;  /* 0x00001f6d17767589 */ /* 0x0045ee00000e0000 */
[----:B------:R-:W3:Y:S01]  /*2c40*/  MUFU.TANH R229, R229 ;  /* 0x000000e500e57308 */ /* 0x000ee20000002400 */
[----:B-1----:R-:W1:Y:S01]  /*2c50*/  SHFL.IDX PT, R126, R17, R109, 0x1f ;  /* 0x00001f6d117e7589 */ /* 0x002e6200000e0000 */
[----:B----4-:R-:W-:-:S02]  /*2c60*/  FSEL R207, R177, -INF , P1 ;  /* 0xff800000b1cf7808 */ /* 0x010fc40000800000 */
[----:B--2---:R-:W-:-:S04]  /*2c70*/  FSEL R23, R233, -INF , P1 ;  /* 0xff800000e9177808 */ /* 0x004fc80000800000 */
[----:B------:R-:W2:Y:S01]  /*2c80*/  MUFU.TANH R236, R236 ;  /* 0x000000ec00ec7308 */ /* 0x000ea20000002400 */
[----:B------:R-:W-:Y:S01]  /*2c90*/  FFMA.FTZ R122, R23, UR11, -R122 ;  /* 0x0000000b177a7c23 */ /* 0x000fe2000801087a */
[----:B------:R-:W-:-:S06]  /*2ca0*/  FSEL R23, R193, -INF , P1 ;  /* 0xff800000c1177808 */ /* 0x000fcc0000800000 */
[----:B------:R-:W-:Y:S01]  /*2cb0*/  MUFU.TANH R231, R231 ;  /* 0x000000e700e77308 */ /* 0x000fe20000002400 */
[----:B---3--:R-:W-:-:S07]  /*2cc0*/  FSEL R99, R229, -INF , P1 ;  /* 0xff800000e5637808 */ /* 0x008fce0000800000 */
[----:B------:R3:W-:Y:S01]  /*2cd0*/  MUFU.TANH R0, R134 ;  /* 0x0000008600007308 */ /* 0x0007e20000002400 */
[----:B--2---:R-:W-:-:S05]  /*2ce0*/  FSEL R88, R236, -INF , P2 ;  /* 0xff800000ec587808 */ /* 0x004fca0001000000 */
[----:B------:R-:W-:Y:S01]  /*2cf0*/  FFMA.FTZ R88, R88, UR11, -R100 ;  /* 0x0000000b58587c23 */ /* 0x000fe20008010864 */
[----:B------:R-:W-:Y:S02]  /*2d00*/  WARPGROUP.DEPBAR.LE gsb0, 0x0 ;  /* 0x00008000000079c5 */ /* 0x000fe40000010000 */
[----:B------:R-:W-:Y:S01]  /*2d10*/  WARPGROUP.ARRIVE ;  /* 0x00000000000079c5 */ /* 0x000fe20000000000 */
[----:B------:R2:W-:Y:S01]  /*2d20*/  MUFU.TANH R11, R128 ;  /* 0x00000080000b7308 */ /* 0x0005e20000002400 */
[----:B---3--:R-:W-:-:S04]  /*2d30*/  FSEL R134, R195, -INF , P2 ;  /* 0xff800000c3867808 */ /* 0x008fc80001000000 */
[----:B------:R-:W-:Y:S01]  /*2d40*/  HGMMA.64x128x16.F32.BF16 R24, gdesc[UR4], R24, gsb0 ;  /* 0x01e00000041879f0 */ /* 0x000fe20008001818 */
[--C-:B------:R-:W-:Y:S01]  /*2d50*/  FFMA.FTZ R134, R134, UR11, -R132.reuse ;  /* 0x0000000b86867c23 */ /* 0x100fe20008010884 */
[----:B------:R-:W-:Y:S01]  /*2d60*/  FFMA.FTZ R132, R23, UR11, -R132 ;  /* 0x0000000b17847c23 */ /* 0x000fe20008010884 */
[----:B------:R-:W-:Y:S01]  /*2d70*/  MUFU.TANH R234, R234 ;  /* 0x000000ea00ea7308 */ /* 0x000fe20000002400 */
[----:B--2---:R-:W2:Y:S01]  /*2d80*/  SHFL.IDX PT, R128, R17, R218, 0x1f ;  /* 0x00001fda11807589 */ /* 0x004ea200000e0000 */
[----:B------:R-:W-:-:S06]  /*2d90*/  FSEL R23, R189, -INF , P1 ;  /* 0xff800000bd177808 */ /* 0x000fcc0000800000 */
[----:B------:R3:W4:Y:S08]  /*2da0*/  MUFU.TANH R179, R116 ;  /* 0x0000007400b37308 */ /* 0x0007300000002400 */
[----:B------:R1:W-:Y:S01]  /*2db0*/  MUFU.TANH R3, R133 ;  /* 0x0000008500037308 */ /* 0x0003e20000002400 */
[----:B---3--:R-:W-:-:S05]  /*2dc0*/  FSEL R116, R197, -INF , P1 ;  /* 0xff800000c5747808 */ /* 0x008fca0000800000 */
[----:B------:R-:W-:Y:S01]  /*2dd0*/  FFMA.FTZ R135, R116, UR11, -R135 ;  /* 0x0000000b74877c23 */ /* 0x000fe20008010887 */
[----:B------:R-:W-:Y:S01]  /*2de0*/  FSEL R116, R196, -INF , P1 ;  /* 0xff800000c4747808 */ /* 0x000fe20000800000 */
[----:B------:R3:W-:Y:S01]  /*2df0*/  MUFU.TANH R174, R121 ;  /* 0x0000007900ae7308 */ /* 0x0007e20000002400 */
[----:B-1----:R-:W-:Y:S02]  /*2e00*/  FSEL R133, R191, -INF , P2 ;  /* 0xff800000bf857808 */ /* 0x002fe40001000000 */
[----:B----4-:R-:W-:-:S03]  /*2e10*/  FSEL R209, R179, -INF , P2 ;  /* 0xff800000b3d17808 */ /* 0x010fc60001000000 */
[--C-:B------:R-:W-:Y:S01]  /*2e20*/  FFMA.FTZ R133, R133, UR11, -R131.reuse ;  /* 0x0000000b85857c23 */ /* 0x100fe20008010883 */
[----:B------:R-:W-:Y:S01]  /*2e30*/  FFMA.FTZ R131, R23, UR11, -R131 ;  /* 0x0000000b17837c23 */ /* 0x000fe20008010883 */
[----:B------:R1:W-:Y:S01]  /*2e40*/  MUFU.EX2 R106, R92 ;  /* 0x0000005c006a7308 */ /* 0x0003e20000000800 */
[----:B---3--:R-:W-:-:S05]  /*2e50*/  FSEL R121, R237, -INF , P2 ;  /* 0xff800000ed797808 */ /* 0x008fca0001000000 */
[--C-:B------:R-:W-:Y:S01]  /*2e60*/  FFMA.FTZ R121, R121, UR11, -R129.reuse ;  /* 0x0000000b79797c23 */ /* 0x100fe20008010881 */
[----:B------:R-:W-:Y:S01]  /*2e70*/  FFMA.FTZ R129, R116, UR11, -R129 ;  /* 0x0000000b74817c23 */ /* 0x000fe20008010881 */
[----:B------:R3:W-:Y:S01]  /*2e80*/  MUFU.TANH R168, R127 ;  /* 0x0000007f00a87308 */ /* 0x0007e20000002400 */
[----:B-1----:R-:W-:Y:S02]  /*2e90*/  FSEL R92, R222, -INF , P2 ;  /* 0xff800000de5c7808 */ /* 0x002fe40001000000 */
[----:B------:R-:W-:-:S03]  /*2ea0*/  FSEL R116, R192, -INF , P1 ;  /* 0xff800000c0747808 */ /* 0x000fc60000800000 */
[--C-:B------:R-:W-:Y:S01]  /*2eb0*/  FFMA.FTZ R92, R92, UR11, -R90.reuse ;  /* 0x0000000b5c5c7c23 */ /* 0x100fe2000801085a */
[----:B------:R-:W-:Y:S01]  /*2ec0*/  FFMA.FTZ R90, R99, UR11, -R90 ;  /* 0x0000000b635a7c23 */ /* 0x000fe2000801085a */
[----:B------:R1:W-:Y:S01]  /*2ed0*/  MUFU.EX2 R23, R115 ;  /* 0x0000007300177308 */ /* 0x0003e20000000800 */
[----:B---3--:R-:W-:Y:S01]  /*2ee0*/  FSEL R127, R187, -INF , P2 ;  /* 0xff800000bb7f7808 */ /* 0x008fe20001000000 */
[----:B------:R-:W-:Y:S01]  /*2ef0*/  FFMA.FTZ R205, R116, UR11, -R205 ;  /* 0x0000000b74cd7c23 */ /* 0x000fe200080108cd */
[----:B------:R-:W-:Y:S02]  /*2f00*/  FSEL R99, R12, -INF , P2 ;  /* 0xff8000000c637808 */ /* 0x000fe40001000000 */
[----:B------:R-:W-:Y:S01]  /*2f10*/  FSEL R116, R188, -INF , P1 ;  /* 0xff800000bc747808 */ /* 0x000fe20000800000 */
[----:B------:R-:W-:Y:S02]  /*2f20*/  FFMA.FTZ R127, R127, UR11, -R126 ;  /* 0x0000000b7f7f7c23 */ /* 0x000fe4000801087e */
[----:B------:R3:W-:Y:S01]  /*2f30*/  MUFU.TANH R176, R119 ;  /* 0x0000007700b07308 */ /* 0x0007e20000002400 */
[----:B-1----:R-:W-:Y:S01]  /*2f40*/  FSEL R115, R186, -INF , P1 ;  /* 0xff800000ba737808 */ /* 0x002fe20000800000 */
[----:B------:R-:W-:-:S04]  /*2f50*/  FFMA.FTZ R99, R99, UR11, -R118 ;  /* 0x0000000b63637c23 */ /* 0x000fc80008010876 */
[----:B------:R-:W-:Y:S02]  /*2f60*/  FFMA.FTZ R126, R115, UR11, -R126 ;  /* 0x0000000b737e7c23 */ /* 0x000fe4000801087e */
[----:B------:R1:W4:Y:S01]  /*2f70*/  MUFU.TANH R178, R117 ;  /* 0x0000007500b27308 */ /* 0x0003220000002400 */
[C---:B---3--:R-:W-:Y:S01]  /*2f80*/  FSEL R119, R231.reuse, -INF , P1 ;  /* 0xff800000e7777808 */ /* 0x048fe20000800000 */
[----:B------:R-:W-:Y:S01]  /*2f90*/  SHFL.IDX PT, R115, R17, R114, 0x1f ;  /* 0x00001f7211737589 */ /* 0x000fe200000e0000 */
[----:B------:R-:W-:-:S03]  /*2fa0*/  FFMA.FTZ R231, -R231, R231, 1 ;  /* 0x3f800000e7e77423 */ /* 0x000fc600000101e7 */
[----:B------:R-:W-:Y:S02]  /*2fb0*/  FFMA.FTZ R100, R119, UR11, -R100 ;  /* 0x0000000b77647c23 */ /* 0x000fe40008010864 */
[----:B------:R3:W-:Y:S01]  /*2fc0*/  MUFU.TANH R7, R130 ;  /* 0x0000008200077308 */ /* 0x0007e20000002400 */
[----:B-1----:R-:W-:Y:S01]  /*2fd0*/  FSEL R117, R234, -INF , P1 ;  /* 0xff800000ea757808 */ /* 0x002fe20000800000 */
[----:B------:R-:W1:Y:S04]  /*2fe0*/  SHFL.IDX PT, R119, R17, R110, 0x1f ;  /* 0x00001f6e11777589 */ /* 0x000e6800000e0000 */
[----:B------:R-:W-:Y:S02]  /*2ff0*/  FFMA.FTZ R118, R117, UR11, -R118 ;  /* 0x0000000b75767c23 */ /* 0x000fe40008010876 */
[----:B------:R4:W1:Y:S01]  /*3000*/  SHFL.IDX PT, R117, R17, R111, 0x1f ;  /* 0x00001f6f11757589 */ /* 0x00086200000e0000 */
[----:B---3--:R-:W-:Y:S01]  /*3010*/  FSEL R130, R190, -INF , P2 ;  /* 0xff800000be827808 */ /* 0x008fe20001000000 */
[----:B------:R3:W-:Y:S04]  /*3020*/  MUFU.TANH R170, R125 ;  /* 0x0000007d00aa7308 */ /* 0x0007e80000002400 */
[--C-:B--2---:R-:W-:Y:S01]  /*3030*/  FFMA.FTZ R130, R130, UR11, -R128.reuse ;  /* 0x0000000b82827c23 */ /* 0x104fe20008010880 */
[----:B------:R-:W-:Y:S01]  /*3040*/  FFMA.FTZ R128, R116, UR11, -R128 ;  /* 0x0000000b74807c23 */ /* 0x000fe20008010880 */
[----:B------:R-:W-:-:S02]  /*3050*/  FSEL R116, R183, -INF , P1 ;  /* 0xff800000b7747808 */ /* 0x000fc40000800000 */
[----:B------:R2:W-:Y:S01]  /*3060*/  MUFU.TANH R175, R120 ;  /* 0x0000007800af7308 */ /* 0x0005e20000002400 */
[----:B---3--:R-:W-:Y:S02]  /*3070*/  FSEL R125, R185, -INF , P2 ;  /* 0xff800000b97d7808 */ /* 0x008fe40001000000 */
[----:B----4-:R-:W-:-:S03]  /*3080*/  FSEL R17, R180, -INF , P1 ;  /* 0xff800000b4117808 */ /* 0x010fc60000800000 */
[--C-:B------:R-:W-:Y:S01]  /*3090*/  FFMA.FTZ R125, R125, UR11, -R215.reuse ;  /* 0x0000000b7d7d7c23 */ /* 0x100fe200080108d7 */
[----:B------:R-:W-:Y:S01]  /*30a0*/  FFMA.FTZ R215, R116, UR11, -R215 ;  /* 0x0000000b74d77c23 */ /* 0x000fe200080108d7 */
[----:B------:R-:W-:Y:S01]  /*30b0*/  FSEL R116, R182, -INF , P1 ;  /* 0xff800000b6747808 */ /* 0x000fe20000800000 */
[----:B------:R3:W-:Y:S01]  /*30c0*/  MUFU.TANH R172, R123 ;  /* 0x0000007b00ac7308 */ /* 0x0007e20000002400 */
[----:B--2---:R-:W-:-:S03]  /*30d0*/  FSEL R120, R181, -INF , P2 ;  /* 0xff800000b5787808 */ /* 0x004fc60001000000 */
[----:B------:R-:W-:Y:S01]  /*30e0*/  FFMA.FTZ R213, R116, UR11, -R213 ;  /* 0x0000000b74d57c23 */ /* 0x000fe200080108d5 */
[----:B------:R-:W-:Y:S01]  /*30f0*/  FSEL R116, R178, -INF , P2 ;  /* 0xff800000b2747808 */ /* 0x000fe20001000000 */
[--C-:B-1----:R-:W-:Y:S01]  /*3100*/  FFMA.FTZ R120, R120, UR11, -R119.reuse ;  /* 0x0000000b78787c23 */ /* 0x102fe20008010877 */
[----:B------:R-:W-:Y:S01]  /*3110*/  FFMA.FTZ R119, R17, UR11, -R119 ;  /* 0x0000000b11777c23 */ /* 0x000fe20008010877 */
[----:B------:R1:W-:Y:S01]  /*3120*/  MUFU.TANH R171, R124 ;  /* 0x0000007c00ab7308 */ /* 0x0003e20000002400 */
[----:B---3--:R-:W-:Y:S01]  /*3130*/  FSEL R123, R176, -INF , P1 ;  /* 0xff800000b07b7808 */ /* 0x008fe20000800000 */
        /* <DEDUP_REMOVED lines=470> */
[----:B------:R-:W-:Y:S01]  /*4ea0*/  F2FP.BF16.F32.PACK_AB R89, R100, R23 ;  /* 0x000000176459723e */ /* 0x000fe200000010ff */
[----:B---3--:R-:W-:-:S05]  /*4eb0*/  IMAD R25, R4, 0x4000, R222 ;  /* 0x0000400004197824 */ /* 0x008fca00078e02de */
[----:B------:R-:W-:-:S05]  /*4ec0*/  LEA R50, R25, R2, 0x1 ;  /* 0x0000000219327211 */ /* 0x000fca00078e08ff */
[----:B------:R-:W-:Y:S01]  /*4ed0*/  STSM.16.MT88.4 [R50+0x20c00], R84 ;  /* 0x020c005432007844 */ /* 0x000fe20000004200 */
[----:B------:R-:W-:-:S03]  /*4ee0*/  F2FP.BF16.F32.PACK_AB R25, R106, R105 ;  /* 0x000000696a19723e */ /* 0x000fc600000010ff */
        /* <DEDUP_REMOVED lines=144> */
.L_x_249:
[----:B-----5:R-:W-:Y:S01]  /*57f0*/  LEA R0, R4, R0, 0xa ;  /* 0x0000000004007211 */ /* 0x020fe200078e50ff */
        /* <DEDUP_REMOVED lines=12> */
[C---:B------:R-:W-:Y:S01]  /*58c0*/  IADD3 R13, R14.reuse, 0x9, RZ ;  /* 0x000000090e0d7810 */ /* 0x040fe20007ffe0ff */
        /* <DEDUP_REMOVED lines=54> */
.L_x_250:
[----:B-1----:R-:W2:Y:S01]  /*5c30*/  LDL R0, [R1] ;  /* 0x0000000001007983 */ /* 0x002ea20000100800 */
[----:B------:R-:W-:Y:S01]  /*5c40*/  IADD3 R6, R6, 0x1, RZ ;  /* 0x0000000106067810 */ /* 0x000fe20007ffe0ff */
[----:B------:R-:W-:Y:S01]  /*5c50*/  VIADD R4, R4, 0x1 ;  /* 0x0000000104047836 */ /* 0x000fe20000000000 */
[----:B------:R-:W-:-:S04]  /*5c60*/  IADD3 R3, R3, 0x30c20, RZ ;  /* 0x00030c2003037810 */ /* 0x000fc80007ffe0ff */
[C---:B------:R-:W-:Y:S02]  /*5c70*/  ISETP.NE.AND P0, PT, R4.reuse, 0x2, PT ;  /* 0x000000020400780c */ /* 0x040fe40003f05270 */
[----:B------:R-:W-:Y:S02]  /*5c80*/  PRMT R3, RZ, 0x654, R3 ;  /* 0x00000654ff037816 */ /* 0x000fe40000000003 */
[----:B------:R-:W-:Y:S02]  /*5c90*/  SEL R4, R4, RZ, P0 ;  /* 0x000000ff04047207 */ /* 0x000fe40000000000 */
[----:B------:R3:W-:Y:S01]  /*5ca0*/  SYNCS.ARRIVE.TRANS64.RED.A1T0 RZ, [R3+URZ], RZ ;  /* 0x000000ff03ff79a7 */ /* 0x0007e2000810043f */
[----:B--2---:R-:W-:Y:S02]  /*5cb0*/  ISETP.GE.AND P1, PT, R6, R0, PT ;  /* 0x000000000600720c */ /* 0x004fe40003f26270 */
[----:B------:R-:W-:-:S04]  /*5cc0*/  SEL R0, RZ, 0x1, P0 ;  /* 0x00000001ff007807 */ /* 0x000fc80000000000 */
[----:B------:R-:W-:-:S07]  /*5cd0*/  LOP3.LUT R5, R5, R0, RZ, 0x3c, !PT ;  /* 0x0000000005057212 */ /* 0x000fce00078e3cff */
[----:B---3--:R-:W-:Y:S05]  /*5ce0*/  @!P1 BRA `(.L_x_251) ;  /* 0xffffffb800589947 */ /* 0x008fea000383ffff */
.L_x_240:
[----:B------:R-:W3:Y:S01]  /*5cf0*/  S2UR UR8, SR_CTAID.Y ;  /* 0x00000000000879c3 */ /* 0x000ee20000002600 */
[----:B------:R-:W-:Y:S01]  /*5d00*/  ULDC UR5, c[0x0][0x850] ;  /* 0x0002140000057ab9 */ /* 0x000fe20000000800 */
[----:B------:R-:W-:Y:S01]  /*5d10*/  ULDC.64 UR10, c[0x0][0x818] ;  /* 0x00020600000a7ab9 */ /* 0x000fe20000000a00 */
[----:B------:R-:W-:Y:S01]  /*5d20*/  UISETP.NE.AND UP0, UPT, UR5, 0x1, UPT ;  /* 0x000000010500788c */ /* 0x000fe2000bf05270 */
[----:B------:R-:W4:Y:S01]  /*5d30*/  S2R R10, SR_TID.X ;  /* 0x00000000000a7919 */ /* 0x000f220000002100 */
[----:B------:R-:W-:-:S03]  /*5d40*/  ULDC.64 UR12, c[0x0][0x840] ;  /* 0x00021000000c7ab9 */ /* 0x000fc60000000a00 */
[----:B------:R-:W5:Y:S06]  /*5d50*/  S2UR UR4, SR_CTAID.X ;  /* 0x00000000000479c3 */ /* 0x000f6c0000002500 */
[----:B------:R-:W-:Y:S01]  /*5d60*/  @UP0 ULDC UR6, c[0x0][0x854] ;  /* 0x0002150000060ab9 */ /* 0x000fe20000000800 */
[----:B------:R-:W-:Y:S01]  /*5d70*/  @UP0 ULDC UR9, c[0x0][0x858] ;  /* 0x0002160000090ab9 */ /* 0x000fe20000000800 */
[----:B------:R-:W2:Y:S01]  /*5d80*/  S2UR UR16, SR_CTAID.Z ;  /* 0x00000000001079c3 */ /* 0x000ea20000002700 */
[----:B---3--:R-:W-:-:S07]  /*5d90*/  UIMAD.WIDE.U32 UR6, UR8, UR6, URZ ;  /* 0x00000006080672a5 */ /* 0x008fce000f8e003f */
[----:B------:R-:W3:Y:S01]  /*5da0*/  LDC.64 R14, c[0x0][0x848] ;  /* 0x00021200ff0e7b82 */ /* 0x000ee20000000a00 */
[----:B------:R-:W-:Y:S02]  /*5db0*/  @UP0 USHF.R.U32.HI UR8, URZ, UR9, UR7 ;  /* 0x000000093f080299 */ /* 0x000fe40008011607 */
[----:B-----5:R-:W-:-:S05]  /*5dc0*/  USHF.L.U32 UR4, UR4, 0xd, URZ ;  /* 0x0000000d04047899 */ /* 0x020fca000800063f */
[----:B-1----:R-:W1:Y:S01]  /*5dd0*/  LDC.64 R12, c[0x0][0x820] ;  /* 0x00020800ff0c7b82 */ /* 0x002e620000000a00 */
[----:B------:R-:W-:Y:S02]  /*5de0*/  USHF.R.S32.HI UR6, URZ, 0x1f, UR8 ;  /* 0x0000001f3f067899 */ /* 0x000fe40008011408 */
[----:B------:R-:W-:Y:S02]  /*5df0*/  USHF.R.S32.HI UR5, URZ, 0x1f, UR4 ;  /* 0x0000001f3f057899 */ /* 0x000fe40008011404 */
[----:B------:R-:W-:Y:S02]  /*5e00*/  UIMAD UR7, UR6, UR10, URZ ;  /* 0x0000000a060772a4 */ /* 0x000fe4000f8e023f */
[----:B------:R-:W-:Y:S02]  /*5e10*/  UIMAD UR6, UR6, UR12, URZ ;  /* 0x0000000c060672a4 */ /* 0x000fe4000f8e023f */
[----:B------:R-:W-:Y:S02]  /*5e20*/  UIMAD.WIDE.U32 UR14, UR8, UR10, UR4 ;  /* 0x0000000a080e72a5 */ /* 0x000fe4000f8e0004 */
[----:B------:R-:W-:-:S02]  /*5e30*/  UIMAD.WIDE.U32 UR4, UR8, UR12, UR4 ;  /* 0x0000000c080472a5 */ /* 0x000fc4000f8e0004 */
[----:B------:R-:W-:Y:S02]  /*5e40*/  UIMAD UR6, UR8, UR13, UR6 ;  /* 0x0000000d080672a4 */ /* 0x000fe4000f8e0206 */
[----:B------:R-:W-:Y:S01]  /*5e50*/  UIMAD UR7, UR8, UR11, UR7 ;  /* 0x0000000b080772a4 */ /* 0x000fe2000f8e0207 */
[----:B------:R-:W-:Y:S01]  /*5e60*/  MOV R5, UR15 ;  /* 0x0000000f00057c02 */ /* 0x000fe20008000f00 */
[----:B------:R-:W-:Y:S02]  /*5e70*/  UIADD3 UR6, UR5, UR6, URZ ;  /* 0x0000000605067290 */ /* 0x000fe4000fffe03f */
[----:B------:R-:W-:Y:S01]  /*5e80*/  IMAD.U32 R7, RZ, RZ, UR5 ;  /* 0x00000005ff077e24 */ /* 0x000fe2000f8e00ff */
[----:B--2---:R-:W-:Y:S01]  /*5e90*/  USHF.R.S32.HI UR8, URZ, 0x1f, UR16 ;  /* 0x0000001f3f087899 */ /* 0x004fe20008011410 */
[----:B------:R-:W-:Y:S01]  /*5ea0*/  MOV R6, UR4 ;  /* 0x0000000400067c02 */ /* 0x000fe20008000f00 */
[----:B------:R-:W-:Y:S01]  /*5eb0*/  UIADD3 UR7, UR15, UR7, URZ ;  /* 0x000000070f077290 */ /* 0x000fe2000fffe03f */
[----:B------:R-:W-:Y:S01]  /*5ec0*/  IMAD.U32 R4, RZ, RZ, UR14 ;  /* 0x0000000eff047e24 */ /* 0x000fe2000f8e00ff */
[----:B------:R-:W-:Y:S01]  /*5ed0*/  MOV R7, UR6 ;  /* 0x0000000600077c02 */ /* 0x000fe20008000f00 */
[----:B------:R-:W-:Y:S01]  /*5ee0*/  ULDC UR4, c[0x0][0x740] ;  /* 0x0001d00000047ab9 */ /* 0x000fe20000000800 */
[----:B---3--:R-:W-:-:S02]  /*5ef0*/  IMAD R8, R14, UR8, RZ ;  /* 0x000000080e087c24 */ /* 0x008fc4000f8e02ff */
[----:B------:R-:W-:Y:S01]  /*5f00*/  FMUL.FTZ R168, R168, UR4 ;  /* 0x00000004a8a87c20 */ /* 0x000fe20008410000 */
[----:B------:R-:W-:Y:S02]  /*5f10*/  IMAD.U32 R5, RZ, RZ, UR7 ;  /* 0x00000007ff057e24 */ /* 0x000fe4000f8e00ff */
[----:B------:R-:W-:Y:S01]  /*5f20*/  FMUL.FTZ R169, R169, UR4 ;  /* 0x00000004a9a97c20 */ /* 0x000fe20008410000 */
[----:B-1----:R-:W-:Y:S02]  /*5f30*/  IMAD R0, R12, UR8, RZ ;  /* 0x000000080c007c24 */ /* 0x002fe4000f8e02ff */
[----:B------:R-:W-:Y:S01]  /*5f40*/  FMUL.FTZ R170, R170, UR4 ;  /* 0x00000004aaaa7c20 */ /* 0x000fe20008410000 */
[----:B------:R-:W-:Y:S02]  /*5f50*/  IMAD R9, R15, UR16, R8 ;  /* 0x000000100f097c24 */ /* 0x000fe4000f8e0208 */
[----:B------:R-:W-:Y:S01]  /*5f60*/  FMUL.FTZ R171, R171, UR4 ;  /* 0x00000004abab7c20 */ /* 0x000fe20008410000 */
[----:B------:R-:W-:-:S04]  /*5f70*/  IMAD.WIDE.U32 R6, R14, UR16, R6 ;  /* 0x000000100e067c25 */ /* 0x000fc8000f8e0006 */
[----:B------:R-:W-:Y:S01]  /*5f80*/  FMUL.FTZ R172, R172, UR4 ;  /* 0x00000004acac7c20 */ /* 0x000fe20008410000 */
[----:B------:R-:W-:Y:S01]  /*5f90*/  FMUL.FTZ R173, R173, UR4 ;  /* 0x00000004adad7c20 */ /* 0x000fe20008410000 */
[----:B------:R-:W-:Y:S01]  /*5fa0*/  FMUL.FTZ R174, R174, UR4 ;  /* 0x00000004aeae7c20 */ /* 0x000fe20008410000 */
[----:B------:R-:W-:Y:S02]  /*5fb0*/  IMAD R3, R13, UR16, R0 ;  /* 0x000000100d037c24 */ /* 0x000fe4000f8e0200 */
[----:B------:R-:W-:Y:S01]  /*5fc0*/  FMUL.FTZ R175, R175, UR4 ;  /* 0x00000004afaf7c20 */ /* 0x000fe20008410000 */
[----:B------:R-:W-:-:S04]  /*5fd0*/  IMAD.WIDE.U32 R4, R12, UR16, R4 ;  /* 0x000000100c047c25 */ /* 0x000fc8000f8e0004 */
        /* <DEDUP_REMOVED lines=24> */
[----:B------:R-:W-:Y:S05]  /*6160*/  WARPSYNC.ALL ;  /* 0x0000000000007948 */ /* 0x000fea0003800000 */
[----:B------:R-:W-:Y:S01]  /*6170*/  IMAD.IADD R3, R5, 0x1, R3 ;  /* 0x0000000105037824 */ /* 0x000fe200078e0203 */
[----:B------:R-:W-:Y:S01]  /*6180*/  IADD3 R0, R7, R9, RZ ;  /* 0x0000000907007210 */ /* 0x000fe20007ffe0ff */
[----:B------:R-:W-:Y:S01]  /*6190*/  BAR.SYNC.DEFER_BLOCKING 0x1, 0x100 ;  /* 0x0044000000007b1d */ /* 0x000fe20000010000 */
[----:B----4-:R-:W-:-:S07]  /*61a0*/  ISETP.NE.AND P1, PT, R10, 0x80, PT ;  /* 0x000000800a00780c */ /* 0x010fce0003f25270 */
[----:B------:R-:W1:Y:S01]  /*61b0*/  LDC.64 R8, c[0x0][0x800] ;  /* 0x00020000ff087b82 */ /* 0x000e620000000a00 */
[----:B------:R-:W-:Y:S07]  /*61c0*/  BSSY B0, `(.L_x_252) ;  /* 0x0000024000007945 */ /* 0x000fee0003800000 */
[----:B------:R-:W2:Y:S01]  /*61d0*/  LDC.64 R12, c[0x0][0x828] ;  /* 0x00020a00ff0c7b82 */ /* 0x000ea20000000a00 */
[----:B------:R3:W-:Y:S04]  /*61e0*/  STS.128 [R11], R136 ;  /* 0x000000880b007388 */ /* 0x0007e80000000c00 */
[----:B------:R3:W-:Y:S01]  /*61f0*/  STS.128 [R11+0x800], R140 ;  /* 0x0008008c0b007388 */ /* 0x0007e20000000c00 */
[----:B-1----:R-:W-:-:S03]  /*6200*/  LEA R8, P0, R4, R8, 0x2 ;  /* 0x0000000804087211 */ /* 0x002fc600078010ff */
[----:B------:R3:W-:Y:S01]  /*6210*/  STS.128 [R11+0x1000], R144 ;  /* 0x001000900b007388 */ /* 0x0007e20000000c00 */
[----:B------:R-:W-:-:S03]  /*6220*/  LEA.HI.X R3, R4, R9, R3, 0x2, P0 ;  /* 0x0000000904037211 */ /* 0x000fc600000f1403 */
[----:B------:R3:W-:Y:S01]  /*6230*/  STS.128 [R11+0x1800], R148 ;  /* 0x001800940b007388 */ /* 0x0007e20000000c00 */
[----:B--2---:R-:W-:-:S03]  /*6240*/  LEA R12, P2, R6, R12, 0x2 ;  /* 0x0000000c060c7211 */ /* 0x004fc600078410ff */
[----:B------:R3:W-:Y:S01]  /*6250*/  STS.128 [R11+0x2000], R152 ;  /* 0x002000980b007388 */ /* 0x0007e20000000c00 */
[----:B------:R-:W-:-:S03]  /*6260*/  LEA.HI.X R0, R6, R13, R0, 0x2, P2 ;  /* 0x0000000d06007211 */ /* 0x000fc600010f1400 */
        /* <DEDUP_REMOVED lines=8> */
[----:B-1----:R-:W1:Y:S02]  /*62f0*/  FENCE.VIEW.ASYNC.S ;  /* 0x00000000000073c6 */ /* 0x002e640000000000 */
[----:B-1----:R-:W-:Y:S06]  /*6300*/  BAR.SYNC.DEFER_BLOCKING 0x1, 0x100 ;  /* 0x0044000000007b1d */ /* 0x002fec0000010000 */
[----:B------:R-:W-:Y:S05]  /*6310*/  @P1 BRA `(.L_x_253) ;  /* 0x0000000000381947 */ /* 0x000fea0003800000 */
[----:B------:R-:W-:Y:S01]  /*6320*/  R2UR UR4, R12 ;  /* 0x000000000c0472ca */ /* 0x000fe200000e0000 */
[----:B------:R-:W-:Y:S01]  /*6330*/  UMOV UR7, 0x800 ;  /* 0x0000080000077882 */ /* 0x000fe20000000000 */
[----:B------:R-:W-:Y:S01]  /*6340*/  R2UR UR5, R0 ;  /* 0x00000000000572ca */ /* 0x000fe200000e0000 */
[----:B------:R-:W-:Y:S01]  /*6350*/  UMOV UR8, 0x0 ;  /* 0x0000000000087882 */ /* 0x000fe20000000000 */
[----:B------:R-:W-:Y:S01]  /*6360*/  R2UR UR6, R2 ;  /* 0x00000000020672ca */ /* 0x000fe200000e0000 */
[----:B------:R-:W-:Y:S01]  /*6370*/  UMOV UR9, 0x14f00000 ;  /* 0x14f0000000097882 */ /* 0x000fe20000000000 */
[----:B------:R-:W-:-:S13]  /*6380*/  PLOP3.LUT P0, PT, PT, PT, PT, 0x80, 0x0 ;  /* 0x000000000000781c */ /* 0x000fda0003f0f070 */
.L_x_254:
[----:B------:R-:W-:Y:S01]  /*6390*/  @P0 ELECT P2, URZ, PT ;  /* 0x00000000003f082f */ /* 0x000fe20003840000 */
[----:B------:R1:W-:-:S12]  /*63a0*/  UBLKRED.G.S.ADD.F32.RN [UR4], [UR6], UR7, desc[UR8] ;  /* 0x00000804060073bb */ /* 0x0003d800080a1407 */
[----:B------:R-:W-:Y:S02]  /*63b0*/  @P2 PLOP3.LUT P0, PT, P2, PT, PT, 0x8, 0x0 ;  /* 0x000000000000281c */ /* 0x000fe4000170e170 */
[----:B------:R-:W-:-:S11]  /*63c0*/  PLOP3.LUT P2, PT, PT, PT, PT, 0x8, 0x0 ;  /* 0x000000000000781c */ /* 0x000fd60003f4e170 */
[----:B-1----:R-:W-:Y:S05]  /*63d0*/  @P0 BRA.U.ANY `(.L_x_254) ;  /* 0xfffffffd00ec0947 */ /* 0x002fea000393ffff */
[----:B------:R0:W-:Y:S01]  /*63e0*/  UTMACMDFLUSH ;  /* 0x00000000000079b7 */ /* 0x0001e20000000000 */
[----:B------:R-:W-:-:S04]  /*63f0*/  DEPBAR.LE SB0, 0x0 ;  /* 0x000080000000791a */ /* 0x000fc80000000000 */
.L_x_253:
[----:B------:R-:W-:Y:S05]  /*6400*/  BSYNC B0 ;  /* 0x0000000000007941 */ /* 0x000fea0003800000 */
.L_x_252:
[----:B------:R-:W-:Y:S06]  /*6410*/  BAR.SYNC.DEFER_BLOCKING 0x1, 0x100 ;  /* 0x0044000000007b1d */ /* 0x000fec0000010000 */
[----:B------:R4:W-:Y:S04]  /*6420*/  STS.128 [R11], R168 ;  /* 0x000000a80b007388 */ /* 0x0009e80000000c00 */
        /* <DEDUP_REMOVED lines=22> */
.L_x_255:
[----:B------:R-:W-:Y:S01]  /*6590*/  @P0 ELECT P1, URZ, PT ;  /* 0x00000000003f082f */ /* 0x000fe20003820000 */
[----:B------:R1:W-:-:S12]  /*65a0*/  UBLKRED.G.S.ADD.F32.RN [UR4], [UR6], UR7, desc[UR8] ;  /* 0x00000804060073bb */ /* 0x0003d800080a1407 */
[----:B------:R-:W-:Y:S02]  /*65b0*/  @P1 PLOP3.LUT P0, PT, P1, PT, PT, 0x8, 0x0 ;  /* 0x000000000000181c */ /* 0x000fe40000f0e170 */
[----:B------:R-:W-:-:S11]  /*65c0*/  PLOP3.LUT P1, PT, PT, PT, PT, 0x8, 0x0 ;  /* 0x000000000000781c */ /* 0x000fd60003f2e170 */
[----:B-1----:R-:W-:Y:S05]  /*65d0*/  @P0 BRA.U.ANY `(.L_x_255) ;  /* 0xfffffffd00ec0947 */ /* 0x002fea000393ffff */
[----:B------:R0:W-:Y:S01]  /*65e0*/  UTMACMDFLUSH ;  /* 0x00000000000079b7 */ /* 0x0001e20000000000 */
[----:B------:R-:W-:-:S04]  /*65f0*/  DEPBAR.LE SB0, 0x0 ;  /* 0x000080000000791a */ /* 0x000fc80000000000 */
[----:B------:R-:W-:Y:S05]  /*6600*/  BRA `(.L_x_232) ;  /* 0x00000024000c7947 */ /* 0x000fea0003800000 */
.L_x_230:
        /* <DEDUP_REMOVED lines=28> */
[C---:B------:R-:W-:Y:S01]  /*67d0*/  IADD3 R0, R2.reuse, 0x7f, RZ ;  /* 0x0000007f02007810 */ /* 0x040fe20007ffe0ff */
[----:B------:R-:W-:Y:S01]  /*67e0*/  UIADD3 UR10, UR7, UR10, URZ ;  /* 0x0000000a070a7290 */ /* 0x000fe2000fffe03f */
[----:B------:R-:W-:Y:S01]  /*67f0*/  ISETP.GE.AND P1, PT, R2, 0x81, PT ;  /* 0x000000810200780c */ /* 0x000fe20003f26270 */
[----:B------:R-:W-:Y:S01]  /*6800*/  UMOV UR5, URZ ;  /* 0x0000003f00057c82 */ /* 0x000fe20008000000 */
        /* <DEDUP_REMOVED lines=19> */
.L_x_270:
        /* <DEDUP_REMOVED lines=21> */
.L_x_259:
[----:B------:R-:W-:Y:S05]  /*6a90*/  BSYNC B0 ;  /* 0x0000000000007941 */ /* 0x000fea0003800000 */
.L_x_258:
        /* <DEDUP_REMOVED lines=13> */
.L_x_261:
[----:B------:R-:W-:Y:S05]  /*6b70*/  BSYNC B0 ;  /* 0x0000000000007941 */ /* 0x000fea0003800000 */
.L_x_260:
[----:B------:R-:W-:Y:S06]  /*6b80*/  BAR.ARV 0xa, 0xa0 ;  /* 0x0282800000007b1d */ /* 0x000fec0000002000 */
[----:B------:R-:W-:Y:S04]  /*6b90*/  BSSY B0, `(.L_x_262) ;  /* 0x0000003000007945 */ /* 0x000fe80003800000 */
[----:B------:R-:W-:Y:S05]  /*6ba0*/  @!P0 BRA `(.L_x_263) ;  /* 0x0000000000048947 */ /* 0x000fea0003800000 */
[----:B------:R-:W-:-:S04]  /*6bb0*/  DEPBAR.LE SB0, 0x0 ;  /* 0x000080000000791a */ /* 0x000fc80000000000 */
.L_x_263:
[----:B------:R-:W-:Y:S05]  /*6bc0*/  BSYNC B0 ;  /* 0x0000000000007941 */ /* 0x000fea0003800000 */
.L_x_262:
        /* <DEDUP_REMOVED lines=13> */
.L_x_265:
[----:B------:R-:W-:Y:S05]  /*6ca0*/  BSYNC B0 ;  /* 0x0000000000007941 */ /* 0x000fea0003800000 */
.L_x_264:
        /* <DEDUP_REMOVED lines=13> */
.L_x_267:
[----:B------:R-:W-:Y:S05]  /*6d80*/  BSYNC B0 ;  /* 0x0000000000007941 */ /* 0x000fea0003800000 */
.L_x_266:
[----:B------:R-:W-:Y:S01]  /*6d90*/  IADD3 R0, R0, -0x2, RZ ;  /* 0xfffffffe00007810 */ /* 0x000fe20007ffe0ff */
[----:B------:R-:W-:Y:S06]  /*6da0*/  BAR.ARV 0xa, 0xa0 ;  /* 0x0282800000007b1d */ /* 0x000fec0000002000 */
[----:B------:R-:W-:Y:S01]  /*6db0*/  BSSY B0, `(.L_x_268) ;  /* 0x0000004000007945 */ /* 0x000fe20003800000 */
[----:B------:R-:W-:-:S03]  /*6dc0*/  ISETP.NE.AND P1, PT, R0, RZ, PT ;  /* 0x000000ff0000720c */ /* 0x000fc60003f25270 */
[----:B------:R-:W-:Y:S10]  /*6dd0*/  @!P0 BRA `(.L_x_269) ;  /* 0x0000000000048947 */ /* 0x000ff40003800000 */
[----:B------:R-:W-:-:S04]  /*6de0*/  DEPBAR.LE SB0, 0x0 ;  /* 0x000080000000791a */ /* 0x000fc80000000000 */
.L_x_269:
[----:B------:R-:W-:Y:S05]  /*6df0*/  BSYNC B0 ;  /* 0x0000000000007941 */ /* 0x000fea0003800000 */
.L_x_268:
[----:B------:R-:W-:Y:S06]  /*6e00*/  BAR.ARV 0xb, 0xa0 ;  /* 0x02c2800000007b1d */ /* 0x000fec0000002000 */
[----:B------:R-:W-:Y:S02]  /*6e10*/  UIADD3 UR5, UR5, 0x2, URZ ;  /* 0x0000000205057890 */ /* 0x000fe4000fffe03f */
[----:B------:R-:W-:Y:S01]  /*6e20*/  UIADD3 UR4, UR4, 0x1, URZ ;  /* 0x0000000104047890 */ /* 0x000fe2000fffe03f */
[----:B------:R-:W-:Y:S11]  /*6e30*/  @P1 BRA `(.L_x_270) ;  /* 0xfffffff800c01947 */ /* 0x000ff6000383ffff */
[----:B------:R-:W-:-:S12]  /*6e40*/  USHF.L.U32 UR5, UR5, 0xd, URZ ;  /* 0x0000000d05057899 */ /* 0x000fd8000800063f */
.L_x_257:
        /* <DEDUP_REMOVED lines=19> */
.L_x_272:
[----:B------:R-:W-:Y:S05]  /*6f80*/  BSYNC B0 ;  /* 0x0000000000007941 */ /* 0x000fea0003800000 */
.L_x_271:
        /* <DEDUP_REMOVED lines=19> */
.L_x_274:
[----:B------:R-:W-:Y:S05]  /*70c0*/  BSYNC B0 ;  /* 0x0000000000007941 */ /* 0x000fea0003800000 */
.L_x_273:
[----:B------:R-:W-:Y:S06]  /*70d0*/  BAR.ARV 0xa, 0xa0 ;  /* 0x0282800000007b1d */ /* 0x000fec0000002000 */
[----:B------:R-:W-:Y:S04]  /*70e0*/  BSSY B0, `(.L_x_275) ;  /* 0x0000003000007945 */ /* 0x000fe80003800000 */
[----:B------:R-:W-:Y:S05]  /*70f0*/  @!P0 BRA `(.L_x_276) ;  /* 0x0000000000048947 */ /* 0x000fea0003800000 */
[----:B------:R-:W-:-:S04]  /*7100*/  DEPBAR.LE SB0, 0x0 ;  /* 0x000080000000791a */ /* 0x000fc80000000000 */
.L_x_276:
[----:B------:R-:W-:Y:S05]  /*7110*/  BSYNC B0 ;  /* 0x0000000000007941 */ /* 0x000fea0003800000 */
.L_x_275:
[----:B------:R-:W-:Y:S06]  /*7120*/  BAR.ARV 0xb, 0xa0 ;  /* 0x02c2800000007b1d */ /* 0x000fec0000002000 */
[----:B------:R-:W-:Y:S05]  /*7130*/  BRA `(.L_x_232) ;  /* 0x0000001800407947 */ /* 0x000fea0003800000 */
.L_x_256:
        /* <DEDUP_REMOVED lines=23> */
[----:B-----5:R-:W-:Y:S01]  /*72b0*/  IMAD R0, R13, R10, RZ ;  /* 0x0000000a0d007224 */ /* 0x020fe200078e02ff */
[----:B------:R-:W-:Y:S02]  /*72c0*/  IADD3 R3, R3, R7, RZ ;  /* 0x0000000703037210 */ /* 0x000fe40007ffe0ff */
[----:B------:R-:W1:Y:S01]  /*72d0*/  LDC.64 R6, c[0x0][0x730] ;  /* 0x0001cc00ff067b82 */ /* 0x000e620000000a00 */
[----:B------:R-:W-:Y:S02]  /*72e0*/  IMAD R11, R11, UR21, R0 ;  /* 0x000000150b0b7c24 */ /* 0x000fe4000f8e0200 */
[----:B------:R-:W-:-:S04]  /*72f0*/  IMAD.WIDE.U32 R2, R10, UR21, R2 ;  /* 0x000000150a027c25 */ /* 0x000fc8000f8e0002 */
[----:B------:R-:W-:Y:S01]  /*7300*/  IMAD.IADD R0, R3, 0x1, R11 ;  /* 0x0000000103007824 */ /* 0x000fe200078e020b */
[----:B------:R-:W-:-:S04]  /*7310*/  LEA R4, P0, R2, R4, 0x2 ;  /* 0x0000000402047211 */ /* 0x000fc800078010ff */
[----:B------:R-:W-:Y:S02]  /*7320*/  LEA.HI.X R0, R2, R5, R0, 0x2, P0 ;  /* 0x0000000502007211 */ /* 0x000fe400000f1400 */
[----:B------:R-:W-:Y:S02]  /*7330*/  ELECT P0, URZ, PT ;  /* 0x00000000003f782f */ /* 0x000fe40003800000 */
[----:B------:R-:W-:Y:S02]  /*7340*/  R2UR UR4, R4 ;  /* 0x00000000040472ca */ /* 0x000fe400000e0000 */
[----:B------:R-:W-:Y:S01]  /*7350*/  R2UR UR5, R0 ;  /* 0x00000000000572ca */ /* 0x000fe200000e0000 */
[----:B-1----:R-:W-:-:S04]  /*7360*/  IMAD R2, R15, R6, RZ ;  /* 0x000000060f027224 */ /* 0x002fc800078e02ff */
[----:B------:R-:W-:Y:S02]  /*7370*/  IMAD R5, R7, UR20, R2 ;  /* 0x0000001407057c24 */ /* 0x000fe4000f8e0202 */
[----:B------:R-:W1:Y:S01]  /*7380*/  LDC.64 R2, c[0x0][0x738] ;  /* 0x0001ce00ff027b82 */ /* 0x000e620000000a00 */
[----:B------:R-:W-:-:S05]  /*7390*/  IMAD.WIDE.U32 R6, R6, UR20, RZ ;  /* 0x0000001406067c25 */ /* 0x000fca000f8e00ff */
[----:B------:R-:W-:Y:S01]  /*73a0*/  IADD3 R7, R7, R5, RZ ;  /* 0x0000000507077210 */ /* 0x000fe20007ffe0ff */
        /* <DEDUP_REMOVED lines=16> */
.L_x_307:
[----:B------:R-:W-:Y:S01]  /*74b0*/  IMAD.IADD R10, R7, 0x1, R3 ;  /* 0x00000001070a7824 */ /* 0x000fe200078e0203 */
[----:B-1----:R-:W-:Y:S01]  /*74c0*/  SHF.L.U32 R0, R2, 0x7, RZ ;  /* 0x0000000702007819 */ /* 0x002fe200000006ff */
[----:B------:R-:W-:Y:S01]  /*74d0*/  IMAD.MOV.U32 R9, RZ, RZ, 0x1 ;  /* 0x00000001ff097424 */ /* 0x000fe200078e00ff */
[----:B------:R-:W-:Y:S06]  /*74e0*/  @P0 BRA `(.L_x_280) ;  /* 0x0000000000180947 */ /* 0x000fec0003800000 */
[----:B------:R-:W1:Y:S01]  /*74f0*/  S2R R4, SR_TID.X ;  /* 0x0000000000047919 */ /* 0x000e620000002100 */
[----:B------:R-:W-:-:S04]  /*7500*/  MOV R2, 0x4200 ;  /* 0x0000420000027802 */ /* 0x000fc80000000f00 */
[----:B------:R2:W-:Y:S01]  /*7510*/  SYNCS.ARRIVE.TRANS64 RZ, [R11+URZ+0x30c10], R2 ;  /* 0x030c10020bff79a7 */ /* 0x0005e2000800003f */
[----:B-1----:R-:W-:-:S13]  /*7520*/  LOP3.LUT P1, RZ, R4, 0x1f, RZ, 0xc0, !PT ;  /* 0x0000001f04ff7812 */ /* 0x002fda000782c0ff */
[----:B--2---:R-:W-:Y:S05]  /*7530*/  @!P1 BRA `(.L_x_280) ;  /* 0x0000000000049947 */ /* 0x004fea0003800000 */
[----:B------:R-:W-:Y:S01]  /*7540*/  BPT.TRAP 0x1 ;  /* 0x000000040000795c */ /* 0x000fe20000300000 */
.L_x_280:
[----:B------:R-:W1:Y:S01]  /*7550*/  LDC.64 R2, c[0x0][0x198] ;  /* 0x00006600ff027b82 */ /* 0x000e620000000a00 */
[----:B------:R-:W-:Y:S01]  /*7560*/  R2UR UR11, R0 ;  /* 0x00000000000b72ca */ /* 0x000fe200000e0000 */
[----:B------:R-:W-:Y:S01]  /*7570*/  UMOV UR14, 0x0 ;  /* 0x00000000000e7882 */ /* 0x000fe20000000000 */
[----:B------:R-:W-:Y:S01]  /*7580*/  R2UR UR8, R11 ;  /* 0x000000000b0872ca */ /* 0x000fe200000e0000 */
[----:B------:R-:W-:Y:S01]  /*7590*/  UMOV UR15, 0x14f00000 ;  /* 0x14f00000000f7882 */ /* 0x000fe20000000000 */
[----:B------:R-:W-:Y:S01]  /*75a0*/  UMOV UR19, URZ ;  /* 0x0000003f00137c82 */ /* 0x000fe20008000000 */
[----:B------:R-:W-:Y:S01]  /*75b0*/  UMOV UR18, URZ ;  /* 0x0000003f00127c82 */ /* 0x000fe20008000000 */
[----:B------:R-:W-:Y:S01]  /*75c0*/  MOV R4, 0x8000 ;  /* 0x0000800000047802 */ /* 0x000fe20000000f00 */
[----:B------:R-:W2:Y:S01]  /*75d0*/  LDC R12, c[0x0][0x280] ;  /* 0x0000a000ff0c7b82 */ /* 0x000ea20000000800 */
[----:B------:R-:W-:Y:S01]  /*75e0*/  UMOV UR25, 0x20 ;  /* 0x0000002000197882 */ /* 0x000fe20000000000 */
[----:B------:R-:W-:Y:S01]  /*75f0*/  UMOV UR22, 0x0 ;  /* 0x0000000000167882 */ /* 0x000fe20000000000 */
[----:B------:R-:W-:Y:S01]  /*7600*/  UMOV UR23, 0x10000000 ;  /* 0x1000000000177882 */ /* 0x000fe20000000000 */
[----:B------:R-:W-:Y:S01]  /*7610*/  UMOV UR13, UR21 ;  /* 0x00000015000d7c82 */ /* 0x000fe20008000000 */
[----:B------:R-:W-:Y:S01]  /*7620*/  UMOV UR10, UR18 ;  /* 0x00000012000a7c82 */ /* 0x000fe20008000000 */
[----:B------:R-:W-:Y:S01]  /*7630*/  UMOV UR28, UR12 ;  /* 0x0000000c001c7c82 */ /* 0x000fe20008000000 */
[----:B------:R-:W-:Y:S01]  /*7640*/  UMOV UR29, UR21 ;  /* 0x00000015001d7c82 */ /* 0x000fe20008000000 */
[----:B------:R-:W-:Y:S01]  /*7650*/  UIADD3 UR16, UR8, 0x10000, URZ ;  /* 0x0001000008107890 */ /* 0x000fe2000fffe03f */
[----:B------:R-:W-:Y:S01]  /*7660*/  IMAD.MOV.U32 R20, RZ, RZ, RZ ;  /* 0x000000ffff147224 */ /* 0x000fe200078e00ff */
[----:B------:R-:W-:Y:S01]  /*7670*/  UIADD3 UR17, UR8, 0x30c10, URZ ;  /* 0x00030c1008117890 */ /* 0x000fe2000fffe03f */
[----:B------:R-:W-:Y:S01]  /*7680*/  MOV R5, RZ ;  /* 0x000000ff00057202 */ /* 0x000fe20000000f00 */
[----:B------:R-:W-:-:S02]  /*7690*/  UIADD3 UR30, UR8, 0x20000, URZ ;  /* 0x00020000081e7890 */ /* 0x000fc4000fffe03f */
[----:B------:R-:W-:Y:S01]  /*76a0*/  UIADD3 UR9, UR8, 0x30c00, URZ ;  /* 0x00030c0008097890 */ /* 0x000fe2000fffe03f */
[----:B-1----:R-:W-:Y:S01]  /*76b0*/  IMAD.MOV.U32 R8, RZ, RZ, R2 ;  /* 0x000000ffff087224 */ /* 0x002fe200078e0002 */
[----:B------:R-:W-:Y:S01]  /*76c0*/  UIADD3 UR24, UR8, 0x4000, URZ ;  /* 0x0000400008187890 */ /* 0x000fe2000fffe03f */
[----:B------:R-:W-:Y:S01]  /*76d0*/  UMOV UR31, UR17 ;  /* 0x00000011001f7c82 */ /* 0x000fe20008000000 */
[----:B------:R-:W-:Y:S02]  /*76e0*/  UMOV UR26, UR18 ;  /* 0x00000012001a7c82 */ /* 0x000fe40008000000 */
[----:B------:R-:W-:Y:S01]  /*76f0*/  IADD3 R0, P1, R8, 0x2f0, RZ ;  /* 0x000002f008007810 */ /* 0x000fe20007f3e0ff */
[----:B------:R-:W-:-:S03]  /*7700*/  UMOV UR27, UR11 ;  /* 0x0000000b001b7c82 */ /* 0x000fc60008000000 */
[----:B------:R-:W-:Y:S02]  /*7710*/  R2UR UR32, R0 ;  /* 0x00000000002072ca */ /* 0x000fe400000e0000 */
[----:B------:R-:W-:-:S04]  /*7720*/  IADD3 R0, P2, R8, 0x3f0, RZ ;  /* 0x000003f008007810 */ /* 0x000fc80007f5e0ff */
[----:B------:R-:W-:Y:S02]  /*7730*/  R2UR UR34, R0 ;  /* 0x00000000002272ca */ /* 0x000fe400000e0000 */
[----:B------:R-:W-:-:S05]  /*7740*/  MOV R0, R3 ;  /* 0x0000000300007202 */ /* 0x000fca0000000f00 */
[----:B------:R-:W-:-:S05]  /*7750*/  IMAD.X R2, RZ, RZ, R0, P1 ;  /* 0x000000ffff027224 */ /* 0x000fca00008e0600 */
[----:B------:R-:W-:Y:S02]  /*7760*/  R2UR UR33, R2 ;  /* 0x00000000022172ca */ /* 0x000fe400000e0000 */
[----:B------:R-:W-:-:S04]  /*7770*/  IADD3.X R2, RZ, R0, RZ, P2, !PT ;  /* 0x00000000ff027210 */ /* 0x000fc800017fe4ff */
[----:B------:R-:W-:Y:S02]  /*7780*/  R2UR UR35, R2 ;  /* 0x00000000022372ca */ /* 0x000fe400000e0000 */
[----:B------:R-:W-:-:S04]  /*7790*/  IADD3 R2, P1, R8, 0xf0, RZ ;  /* 0x000000f008027810 */ /* 0x000fc80007f3e0ff */
[----:B------:R-:W-:Y:S01]  /*77a0*/  R2UR UR6, R2 ;  /* 0x00000000020672ca */ /* 0x000fe200000e0000 */
[----:B------:R-:W-:Y:S01]  /*77b0*/  IMAD.X R3, RZ, RZ, R0, P1 ;  /* 0x000000ffff037224 */ /* 0x000fe200008e0600 */
[----:B--2---:R-:W-:-:S04]  /*77c0*/  ISETP.GE.AND P1, PT, R12, 0x81, PT ;  /* 0x000000810c00780c */ /* 0x004fc80003f26270 */
        /* <DEDUP_REMOVED lines=24> */
.L_x_291:
[----:B------:R-:W-:-:S04]  /*7950*/  SHF.L.U32 R21, R9, 0x1f, RZ ;  /* 0x0000001f09157819 */ /* 0x000fc800000006ff */
[----:B-1----:R-:W1:Y:S02]  /*7960*/  SYNCS.PHASECHK.TRANS64.TRYWAIT P1, [R11+URZ+0x30c40], R21 ;  /* 0x030c40150b0075a7 */ /* 0x002e64000802017f */
[----:B-12---:R-:W-:Y:S05]  /*7970*/  @!P1 BRA `(.L_x_283) ;  /* 0x0000001000a49947 */ /* 0x006fea0003800000 */
.L_x_308:
[----:B------:R-:W-:Y:S05]  /*7980*/  @P0 BRA `(.L_x_284) ;  /* 0x0000000000140947 */ /* 0x000fea0003800000 */
[----:B------:R-:W-:Y:S02]  /*7990*/  ISETP.NE.AND P1, PT, R14, RZ, PT ;  /* 0x000000ff0e00720c */ /* 0x000fe40003f25270 */
[----:B------:R-:W-:-:S04]  /*79a0*/  MOV R0, 0x4200 ;  /* 0x0000420000007802 */ /* 0x000fc80000000f00 */
[----:B------:R2:W-:Y:S07]  /*79b0*/  SYNCS.ARRIVE.TRANS64 RZ, [R11+URZ+0x30c30], R0 ;  /* 0x030c30000bff79a7 */ /* 0x0005ee000800003f */
[----:B------:R-:W-:Y:S05]  /*79c0*/  @!P1 BRA `(.L_x_284) ;  /* 0x0000000000049947 */ /* 0x000fea0003800000 */
[----:B------:R-:W-:Y:S01]  /*79d0*/  BPT.TRAP 0x1 ;  /* 0x000000040000795c */ /* 0x000fe20000300000 */
.L_x_284:
        /* <DEDUP_REMOVED lines=29> */
.L_x_309:
[----:B------:R-:W-:Y:S05]  /*7bb0*/  @P0 BRA `(.L_x_286) ;  /* 0x0000000000140947 */ /* 0x000fea0003800000 */
[----:B------:R-:W-:Y:S01]  /*7bc0*/  ISETP.NE.AND P1, PT, R14, RZ, PT ;  /* 0x000000ff0e00720c */ /* 0x000fe20003f25270 */
[----:B------:R-:W-:-:S04]  /*7bd0*/  IMAD.MOV.U32 R2, RZ, RZ, 0x4200 ;  /* 0x00004200ff027424 */ /* 0x000fc800078e00ff */
[----:B------:R3:W-:Y:S08]  /*7be0*/  SYNCS.ARRIVE.TRANS64 RZ, [R11+URZ+0x30c18], R2 ;  /* 0x030c18020bff79a7 */ /* 0x0007f0000800003f */
[----:B------:R-:W-:Y:S05]  /*7bf0*/  @!P1 BRA `(.L_x_286) ;  /* 0x0000000000049947 */ /* 0x000fea0003800000 */
[----:B------:R-:W-:Y:S01]  /*7c00*/  BPT.TRAP 0x1 ;  /* 0x000000040000795c */ /* 0x000fe20000300000 */
.L_x_286:
        /* <DEDUP_REMOVED lines=20> */
.L_x_310:
        /* <DEDUP_REMOVED lines=9> */
.L_x_288:
        /* <DEDUP_REMOVED lines=24> */
.L_x_312:
[----:B------:R-:W-:Y:S05]  /*7f60*/  @P0 BRA `(.L_x_290) ;  /* 0x0000000000140947 */ /* 0x000fea0003800000 */
[----:B------:R-:W-:Y:S02]  /*7f70*/  ISETP.NE.AND P1, PT, R14, RZ, PT ;  /* 0x000000ff0e00720c */ /* 0x000fe40003f25270 */
[----:B-1----:R-:W-:-:S04]  /*7f80*/  MOV R4, 0x4200 ;  /* 0x0000420000047802 */ /* 0x002fc80000000f00 */
[----:B------:R2:W-:Y:S07]  /*7f90*/  SYNCS.ARRIVE.TRANS64 RZ, [R11+URZ+0x30c10], R4 ;  /* 0x030c10040bff79a7 */ /* 0x0005ee000800003f */
[----:B------:R-:W-:Y:S05]  /*7fa0*/  @!P1 BRA `(.L_x_290) ;  /* 0x0000000000049947 */ /* 0x000fea0003800000 */
[----:B------:R-:W-:Y:S01]  /*7fb0*/  BPT.TRAP 0x1 ;  /* 0x000000040000795c */ /* 0x000fe20000300000 */
.L_x_290:
        /* <DEDUP_REMOVED lines=22> */
.L_x_282:
[----:B------:R-:W-:-:S13]  /*8120*/  ISETP.NE.AND P1, PT, R19, RZ, PT ;  /* 0x000000ff1300720c */ /* 0x000fda0003f25270 */
[----:B------:R-:W-:Y:S05]  /*8130*/  @!P1 BRA `(.L_x_281) ;  /* 0x0000000000f09947 */ /* 0x000fea0003800000 */
[----:B------:R-:W-:-:S04]  /*8140*/  SHF.L.U32 R12, R9, 0x1f, RZ ;  /* 0x0000001f090c7819 */ /* 0x000fc800000006ff */
[----:B------:R-:W3:Y:S02]  /*8150*/  SYNCS.PHASECHK.TRANS64.TRYWAIT P1, [R11+URZ+0x30c40], R12 ;  /* 0x030c400c0b0075a7 */ /* 0x000ee4000802017f */
[----:B---3--:R-:W-:Y:S05]  /*8160*/  @!P1 BRA `(.L_x_292) ;  /* 0x0000000800fc9947 */ /* 0x008fea0003800000 */
.L_x_313:
[----:B------:R-:W-:Y:S05]  /*8170*/  @P0 BRA `(.L_x_293) ;  /* 0x0000000000140947 */ /* 0x000fea0003800000 */
[----:B------:R-:W-:Y:S02]  /*8180*/  ISETP.NE.AND P1, PT, R14, RZ, PT ;  /* 0x000000ff0e00720c */ /* 0x000fe40003f25270 */
[----:B-12---:R-:W-:-:S04]  /*8190*/  MOV R4, 0x4200 ;  /* 0x0000420000047802 */ /* 0x006fc80000000f00 */
[----:B------:R4:W-:Y:S07]  /*81a0*/  SYNCS.ARRIVE.TRANS64 RZ, [R11+URZ+0x30c30], R4 ;  /* 0x030c30040bff79a7 */ /* 0x0009ee000800003f */
[----:B------:R-:W-:Y:S05]  /*81b0*/  @!P1 BRA `(.L_x_293) ;  /* 0x0000000000049947 */ /* 0x000fea0003800000 */
[----:B------:R-:W-:Y:S01]  /*81c0*/  BPT.TRAP 0x1 ;  /* 0x000000040000795c */ /* 0x000fe20000300000 */
.L_x_293:
        /* <DEDUP_REMOVED lines=26> */
.L_x_314:
[----:B------:R-:W-:Y:S05]  /*8370*/  @P0 BRA `(.L_x_295) ;  /* 0x0000000000140947 */ /* 0x000fea0003800000 */
[----:B------:R-:W-:Y:S01]  /*8380*/  ISETP.NE.AND P0, PT, R14, RZ, PT ;  /* 0x000000ff0e00720c */ /* 0x000fe20003f05270 */
[----:B------:R-:W-:-:S04]  /*8390*/  IMAD.MOV.U32 R4, RZ, RZ, 0x4200 ;  /* 0x00004200ff047424 */ /* 0x000fc800078e00ff */
[----:B------:R2:W-:Y:S08]  /*83a0*/  SYNCS.ARRIVE.TRANS64 RZ, [R11+URZ+0x30c18], R4 ;  /* 0x030c18040bff79a7 */ /* 0x0005f0000800003f */
[----:B------:R-:W-:Y:S05]  /*83b0*/  @!P0 BRA `(.L_x_295) ;  /* 0x0000000000048947 */ /* 0x000fea0003800000 */
[----:B------:R-:W-:Y:S01]  /*83c0*/  BPT.TRAP 0x1 ;  /* 0x000000040000795c */ /* 0x000fe20000300000 */
.L_x_295:
        /* <DEDUP_REMOVED lines=19> */
.L_x_281:
[----:B------:R-:W4:Y:S01]  /*8500*/  S2R R2, SR_TID.X ;  /* 0x0000000000027919 */ /* 0x000f220000002100 */
[----:B------:R-:W-:Y:S02]  /*8510*/  LEA R13, R20, R11, 0x3 ;  /* 0x0000000b140d7211 */ /* 0x000fe400078e18ff */
[----:B----4-:R-:W-:Y:S02]  /*8520*/  LOP3.LUT R3, R2, 0x7f, RZ, 0xc0, !PT ;  /* 0x0000007f02037812 */ /* 0x010fe400078ec0ff */
[----:B------:R-:W-:Y:S02]  /*8530*/  SHF.L.U32 R2, R9, 0x1f, RZ ;  /* 0x0000001f09027819 */ /* 0x000fe400000006ff */
[----:B------:R-:W-:Y:S02]  /*8540*/  ISETP.NE.AND P1, PT, R3, RZ, PT ;  /* 0x000000ff0300720c */ /* 0x000fe40003f25270 */
[----:B------:R-:W4:Y:S02]  /*8550*/  SYNCS.PHASECHK.TRANS64.TRYWAIT P0, [R13+URZ+0x30c40], R2 ;  /* 0x030c40020d0075a7 */ /* 0x000f24000800017f */
[----:B----4-:R-:W-:Y:S09]  /*8560*/  @!P0 BRA `(.L_x_296) ;  /* 0x0000000800248947 */ /* 0x010ff20003800000 */
.L_x_315:
[----:B------:R-:W-:Y:S05]  /*8570*/  @P1 BRA `(.L_x_297) ;  /* 0x0000000000181947 */ /* 0x000fea0003800000 */
[----:B------:R-:W5:Y:S01]  /*8580*/  S2R R3, SR_TID.X ;  /* 0x0000000000037919 */ /* 0x000f620000002100 */
[----:B----4-:R-:W-:-:S04]  /*8590*/  IMAD.MOV.U32 R2, RZ, RZ, 0x4200 ;  /* 0x00004200ff027424 */ /* 0x010fc800078e00ff */
[----:B------:R4:W-:Y:S01]  /*85a0*/  SYNCS.ARRIVE.TRANS64 RZ, [R13+URZ+0x30c30], R2 ;  /* 0x030c30020dff79a7 */ /* 0x0009e2000800003f */
[----:B-----5:R-:W-:-:S13]  /*85b0*/  LOP3.LUT P0, RZ, R3, 0x1f, RZ, 0xc0, !PT ;  /* 0x0000001f03ff7812 */ /* 0x020fda000780c0ff */
[----:B----4-:R-:W-:Y:S05]  /*85c0*/  @!P0 BRA `(.L_x_297) ;  /* 0x0000000000048947 */ /* 0x010fea0003800000 */
[----:B--2---:R-:W-:Y:S01]  /*85d0*/  BPT.TRAP 0x1 ;  /* 0x000000040000795c */ /* 0x004fe20000300000 */
.L_x_297:
        /* <DEDUP_REMOVED lines=33> */
.L_x_278:
[----:B------:R-:W-:Y:S05]  /*87f0*/  BSYNC B0 ;  /* 0x0000000000007941 */ /* 0x000fea0003800000 */
.L_x_277:
[----:B------:R-:W-:-:S03]  /*8800*/  UMOV UR6, 0xffffffff ;  /* 0xffffffff00067882 */ /* 0x000fc60000000000 */
[----:B------:R-:W-:Y:S05]  /*8810*/  BRA.DIV UR6, `(.L_x_298) ;  /* 0x00000006068c7947 */ /* 0x000fea000b800000 */
[----:B------:R-:W-:-:S13]  /*8820*/  ELECT P0, URZ, PT ;  /* 0x00000000003f782f */ /* 0x000fda0003800000 */
.L_x_318:
[----:B------:R-:W-:Y:S05]  /*8830*/  @!P0 BRA `(.L_x_232) ;  /* 0x0000000000808947 */ /* 0x000fea0003800000 */
[----:B------:R-:W-:-:S04]  /*8840*/  LOP3.LUT R16, R16, 0x2, RZ, 0xfc, !PT ;  /* 0x0000000210107812 */ /* 0x000fc800078efcff */
[----:B------:R-:W-:-:S13]  /*8850*/  ISETP.NE.AND P0, PT, R16, 0x3, PT ;  /* 0x000000031000780c */ /* 0x000fda0003f05270 */
[----:B------:R-:W-:Y:S05]  /*8860*/  @!P0 BRA `(.L_x_299) ;  /* 0x0000000000048947 */ /* 0x000fea0003800000 */
[----:B------:R-:W-:Y:S01]  /*8870*/  BPT.TRAP 0x1 ;  /* 0x000000040000795c */ /* 0x000fe20000300000 */
.L_x_299:
        /* <DEDUP_REMOVED lines=15> */
.L_x_319:
[----:B------:R-:W2:Y:S02]  /*8970*/  SYNCS.PHASECHK.TRANS64.TRYWAIT P1, [R3+URZ], R2 ;  /* 0x00000002030075a7 */ /* 0x000ea4000802017f */
[----:B--2---:R-:W-:Y:S05]  /*8980*/  @!P1 BRA `(.L_x_301) ;  /* 0x0000000400689947 */ /* 0x004fea0003800000 */
.L_x_320:
[----:B------:R-:W-:Y:S05]  /*8990*/  @!P0 BRA `(.L_x_302) ;  /* 0x0000000000048947 */ /* 0x000fea0003800000 */
[----:B------:R-:W-:Y:S01]  /*89a0*/  BPT.TRAP 0x1 ;  /* 0x000000040000795c */ /* 0x000fe20000300000 */
.L_x_302:
[----:B--2---:R-:W-:-:S05]  /*89b0*/  IADD3 R3, R7, 0x30c40, RZ ;  /* 0x00030c4007037810 */ /* 0x004fca0007ffe0ff */
[----:B------:R-:W-:-:S04]  /*89c0*/  IMAD R0, R0, 0x8, R3 ;  /* 0x0000000800007824 */ /* 0x000fc800078e0203 */
[----:B------:R-:W2:Y:S02]  /*89d0*/  SYNCS.PHASECHK.TRANS64.TRYWAIT P0, [R0+URZ], R5 ;  /* 0x00000005000075a7 */ /* 0x000ea4000800017f */
[----:B--2---:R-:W-:Y:S05]  /*89e0*/  @!P0 BRA `(.L_x_303) ;  /* 0x0000000400648947 */ /* 0x004fea0003800000 */
.L_x_321:
[----:B------:R-:W-:-:S07]  /*89f0*/  LEA R3, R4, R3, 0x3 ;  /* 0x0000000304037211 */ /* 0x000fce00078e18ff */
.L_x_304:
[----:B---3--:R3:W4:Y:S02]  /*8a00*/  SYNCS.PHASECHK.TRANS64.TRYWAIT P0, [R3+URZ], R2 ;  /* 0x00000002030075a7 */ /* 0x008724000800017f */
[----:B----4-:R-:W-:Y:S05]  /*8a10*/  @!P0 NANOSLEEP.SYNCS 0x989680 ;  /* 0x009896800000895d */ /* 0x010fea0003900000 */
[----:B------:R-:W4:Y:S02]  /*8a20*/  @!P0 SYNCS.PHASECHK.TRANS64 P0, [R3+URZ], R2 ;  /* 0x00000002030085a7 */ /* 0x000f24000800007f */
[----:B----4-:R-:W-:Y:S05]  /*8a30*/  @!P0 BRA `(.L_x_304) ;  /* 0xfffffffc00f08947 */ /* 0x010fea000383ffff */
.L_x_232:
[----:B------:R-:W-:Y:S05]  /*8a40*/  BSYNC B6 ;  /* 0x0000000000067941 */ /* 0x000fea0003800000 */
.L_x_229:
[----:B------:R-:W-:Y:S05]  /*8a50*/  EXIT ;  /* 0x000000000000794d */ /* 0x000fea0003800000 */
.L_x_237:
[----:B------:R-:W-:Y:S01]  /*8a60*/  IMAD.MOV.U32 R12, RZ, RZ, RZ ;  /* 0x000000ffff0c7224 */ /* 0x000fe200078e00ff */
[----:B------:R-:W-:Y:S01]  /*8a70*/  MOV R11, 0x1f ;  /* 0x0000001f000b7802 */ /* 0x000fe20000000f00 */
[----:B------:R-:W-:-:S07]  /*8a80*/  IMAD.MOV.U32 R15, RZ, RZ, -0x1 ;  /* 0xffffffffff0f7424 */ /* 0x000fce00078e00ff */
[----:B------:R-:W-:Y:S05]  /*8a90*/  WARPSYNC.COLLECTIVE R15, `(.L_x_305) ;  /* 0x000000000f087348 */ /* 0x000fea0003c00000 */
[----:B------:R1:W2:Y:S02]  /*8aa0*/  SHFL.IDX P6, R14, R13, R12, R11 ;  /* 0x0000000c0d0e7389 */ /* 0x0002a400000c000b */
[----:B-12---:R-:W-:Y:S01]  /*8ab0*/  ENDCOLLECTIVE ;  /* 0x000000000000791b */ /* 0x006fe20003800000 */
.L_x_305:
[----:B------:R-:W-:Y:S05]  /*8ac0*/  BRA `(.L_x_306) ;  /* 0xffffff80001c7947 */ /* 0x000fea000383ffff */
.L_x_239:
[----:B--2---:R2:W3:Y:S02]  /*8ad0*/  SYNCS.PHASECHK.TRANS64.TRYWAIT P0, [R2+URZ+0x30c00], R9 ;  /* 0x030c0009020075a7 */ /* 0x0044e4000800017f */
[----:B---3--:R-:W-:Y:S05]  /*8ae0*/  @!P0 NANOSLEEP.SYNCS 0x989680 ;  /* 0x009896800000895d */ /* 0x008fea0003900000 */
[----:B------:R-:W3:Y:S02]  /*8af0*/  @!P0 SYNCS.PHASECHK.TRANS64 P0, [R2+URZ+0x30c00], R9 ;  /* 0x030c0009020085a7 */ /* 0x000ee4000800007f */
[----:B---3--:R-:W-:Y:S05]  /*8b00*/  @!P0 BRA `(.L_x_239) ;  /* 0xfffffffc00f08947 */ /* 0x008fea000383ffff */
[----:B------:R-:W-:Y:S05]  /*8b10*/  BRA `(.L_x_238) ;  /* 0xffffff80002c7947 */ /* 0x000fea000383ffff */
.L_x_244:
[----:B-1----:R1:W3:Y:S02]  /*8b20*/  SYNCS.PHASECHK.TRANS64.TRYWAIT P1, [R3+URZ+0x30c10], R22 ;  /* 0x030c1016030075a7 */ /* 0x0022e4000802017f */
[----:B---3--:R-:W-:Y:S05]  /*8b30*/  @!P1 NANOSLEEP.SYNCS 0x989680 ;  /* 0x009896800000995d */ /* 0x008fea0003900000 */
[----:B------:R-:W3:Y:S02]  /*8b40*/  @!P1 SYNCS.PHASECHK.TRANS64 P1, [R3+URZ+0x30c10], R22 ;  /* 0x030c1016030095a7 */ /* 0x000ee4000802007f */
[----:B---3--:R-:W-:Y:S05]  /*8b50*/  @!P1 BRA `(.L_x_244) ;  /* 0xfffffffc00f09947 */ /* 0x008fea000383ffff */
[----:B------:R-:W-:Y:S05]  /*8b60*/  BRA `(.L_x_243) ;  /* 0xffffff8800f07947 */ /* 0x000fea000383ffff */
.L_x_248:
[----:B------:R1:W1:Y:S02]  /*8b70*/  SYNCS.PHASECHK.TRANS64.TRYWAIT P1, [R3+URZ+0x30c30], R22 ;  /* 0x030c3016030075a7 */ /* 0x000264000802017f */
[----:B-1----:R-:W-:Y:S05]  /*8b80*/  @!P1 NANOSLEEP.SYNCS 0x989680 ;  /* 0x009896800000995d */ /* 0x002fea0003900000 */
[----:B------:R-:W1:Y:S02]  /*8b90*/  @!P1 SYNCS.PHASECHK.TRANS64 P1, [R3+URZ+0x30c30], R22 ;  /* 0x030c3016030095a7 */ /* 0x000e64000802007f */
[----:B-1----:R-:W-:Y:S05]  /*8ba0*/  @!P1 BRA `(.L_x_248) ;  /* 0xfffffffc00f09947 */ /* 0x002fea000383ffff */
[----:B------:R-:W-:Y:S05]  /*8bb0*/  BRA `(.L_x_247) ;  /* 0xffffff8c00f47947 */ /* 0x000fea000383ffff */
.L_x_279:
[----:B-1----:R1:W2:Y:S02]  /*8bc0*/  SYNCS.PHASECHK.TRANS64.TRYWAIT P1, [R11+URZ+0x30c20], R0 ;  /* 0x030c20000b0075a7 */ /* 0x0022a4000802017f */
[----:B--2---:R-:W-:Y:S05]  /*8bd0*/  @!P1 NANOSLEEP.SYNCS 0x989680 ;  /* 0x009896800000995d */ /* 0x004fea0003900000 */
[----:B------:R-:W2:Y:S02]  /*8be0*/  @!P1 SYNCS.PHASECHK.TRANS64 P1, [R11+URZ+0x30c20], R0 ;  /* 0x030c20000b0095a7 */ /* 0x000ea4000802007f */
[----:B--2---:R-:W-:Y:S05]  /*8bf0*/  @!P1 BRA `(.L_x_279) ;  /* 0xfffffffc00f09947 */ /* 0x004fea000383ffff */
[----:B------:R-:W-:Y:S05]  /*8c00*/  BRA `(.L_x_307) ;  /* 0xffffffe800287947 */ /* 0x000fea000383ffff */
.L_x_283:
[----:B-1----:R1:W2:Y:S02]  /*8c10*/  SYNCS.PHASECHK.TRANS64.TRYWAIT P1, [R11+URZ+0x30c40], R21 ;  /* 0x030c40150b0075a7 */ /* 0x0022a4000802017f */
[----:B--2---:R-:W-:Y:S05]  /*8c20*/  @!P1 NANOSLEEP.SYNCS 0x989680 ;  /* 0x009896800000995d */ /* 0x004fea0003900000 */
[----:B------:R-:W2:Y:S02]  /*8c30*/  @!P1 SYNCS.PHASECHK.TRANS64 P1, [R11+URZ+0x30c40], R21 ;  /* 0x030c40150b0095a7 */ /* 0x000ea4000802007f */
[----:B--2---:R-:W-:Y:S05]  /*8c40*/  @!P1 BRA `(.L_x_283) ;  /* 0xfffffffc00f09947 */ /* 0x004fea000383ffff */
[----:B------:R-:W-:Y:S05]  /*8c50*/  BRA `(.L_x_308) ;  /* 0xffffffec00487947 */ /* 0x000fea000383ffff */
.L_x_285:
[----:B--2---:R2:W3:Y:S02]  /*8c60*/  SYNCS.PHASECHK.TRANS64.TRYWAIT P1, [R11+URZ+0x30c28], R21 ;  /* 0x030c28150b0075a7 */ /* 0x0044e4000802017f */
[----:B---3--:R-:W-:Y:S05]  /*8c70*/  @!P1 NANOSLEEP.SYNCS 0x989680 ;  /* 0x009896800000995d */ /* 0x008fea0003900000 */
[----:B------:R-:W3:Y:S02]  /*8c80*/  @!P1 SYNCS.PHASECHK.TRANS64 P1, [R11+URZ+0x30c28], R21 ;  /* 0x030c28150b0095a7 */ /* 0x000ee4000802007f */
[----:B---3--:R-:W-:Y:S05]  /*8c90*/  @!P1 BRA `(.L_x_285) ;  /* 0xfffffffc00f09947 */ /* 0x008fea000383ffff */
[----:B------:R-:W-:Y:S05]  /*8ca0*/  BRA `(.L_x_309) ;  /* 0xffffffec00c07947 */ /* 0x000fea000383ffff */
.L_x_287:
[----:B---3--:R3:W4:Y:S02]  /*8cb0*/  SYNCS.PHASECHK.TRANS64.TRYWAIT P1, [R11+URZ+0x30c48], R21 ;  /* 0x030c48150b0075a7 */ /* 0x008724000802017f */
[----:B----4-:R-:W-:Y:S05]  /*8cc0*/  @!P1 NANOSLEEP.SYNCS 0x989680 ;  /* 0x009896800000995d */ /* 0x010fea0003900000 */
[----:B------:R-:W4:Y:S02]  /*8cd0*/  @!P1 SYNCS.PHASECHK.TRANS64 P1, [R11+URZ+0x30c48], R21 ;  /* 0x030c48150b0095a7 */ /* 0x000f24000802007f */
[----:B----4-:R-:W-:Y:S05]  /*8ce0*/  @!P1 BRA `(.L_x_287) ;  /* 0xfffffffc00f09947 */ /* 0x010fea000383ffff */
[----:B------:R-:W-:Y:S05]  /*8cf0*/  BRA `(.L_x_310) ;  /* 0xfffffff000147947 */ /* 0x000fea000383ffff */
.L_x_289:
[----:B------:R-:W-:-:S07]  /*8d00*/  SHF.L.U32 R4, R9, 0x1f, RZ ;  /* 0x0000001f09047819 */ /* 0x000fce00000006ff */
.L_x_311:
[----:B-1----:R1:W2:Y:S02]  /*8d10*/  SYNCS.PHASECHK.TRANS64.TRYWAIT P1, [R11+URZ+0x30c20], R4 ;  /* 0x030c20040b0075a7 */ /* 0x0022a4000802017f */
[----:B--2---:R-:W-:Y:S05]  /*8d20*/  @!P1 NANOSLEEP.SYNCS 0x989680 ;  /* 0x009896800000995d */ /* 0x004fea0003900000 */
[----:B------:R-:W2:Y:S02]  /*8d30*/  @!P1 SYNCS.PHASECHK.TRANS64 P1, [R11+URZ+0x30c20], R4 ;  /* 0x030c20040b0095a7 */ /* 0x000ea4000802007f */
[----:B--2---:R-:W-:Y:S05]  /*8d40*/  @!P1 BRA `(.L_x_311) ;  /* 0xfffffffc00f09947 */ /* 0x004fea000383ffff */
[----:B------:R-:W-:Y:S05]  /*8d50*/  BRA `(.L_x_312) ;  /* 0xfffffff000807947 */ /* 0x000fea000383ffff */
.L_x_292:
[----:B---3--:R3:W4:Y:S02]  /*8d60*/  SYNCS.PHASECHK.TRANS64.TRYWAIT P1, [R11+URZ+0x30c40], R12 ;  /* 0x030c400c0b0075a7 */ /* 0x008724000802017f */
[----:B----4-:R-:W-:Y:S05]  /*8d70*/  @!P1 NANOSLEEP.SYNCS 0x989680 ;  /* 0x009896800000995d */ /* 0x010fea0003900000 */
[----:B------:R-:W4:Y:S02]  /*8d80*/  @!P1 SYNCS.PHASECHK.TRANS64 P1, [R11+URZ+0x30c40], R12 ;  /* 0x030c400c0b0095a7 */ /* 0x000f24000802007f */
[----:B----4-:R-:W-:Y:S05]  /*8d90*/  @!P1 BRA `(.L_x_292) ;  /* 0xfffffffc00f09947 */ /* 0x010fea000383ffff */
[----:B------:R-:W-:Y:S05]  /*8da0*/  BRA `(.L_x_313) ;  /* 0xfffffff000f07947 */ /* 0x000fea000383ffff */
.L_x_294:
[----:B-1----:R1:W2:Y:S02]  /*8db0*/  SYNCS.PHASECHK.TRANS64.TRYWAIT P1, [R11+URZ+0x30c28], R12 ;  /* 0x030c280c0b0075a7 */ /* 0x0022a4000802017f */
[----:B--2---:R-:W-:Y:S05]  /*8dc0*/  @!P1 NANOSLEEP.SYNCS 0x989680 ;  /* 0x009896800000995d */ /* 0x004fea0003900000 */
[----:B------:R-:W2:Y:S02]  /*8dd0*/  @!P1 SYNCS.PHASECHK.TRANS64 P1, [R11+URZ+0x30c28], R12 ;  /* 0x030c280c0b0095a7 */ /* 0x000ea4000802007f */
[----:B--2---:R-:W-:Y:S05]  /*8de0*/  @!P1 BRA `(.L_x_294) ;  /* 0xfffffffc00f09947 */ /* 0x004fea000383ffff */
[----:B------:R-:W-:Y:S05]  /*8df0*/  BRA `(.L_x_314) ;  /* 0xfffffff4005c7947 */ /* 0x000fea000383ffff */
.L_x_296:
[----:B----4-:R4:W1:Y:S02]  /*8e00*/  SYNCS.PHASECHK.TRANS64.TRYWAIT P0, [R13+URZ+0x30c40], R2 ;  /* 0x030c40020d0075a7 */ /* 0x010864000800017f */
[----:B-1----:R-:W-:Y:S05]  /*8e10*/  @!P0 NANOSLEEP.SYNCS 0x989680 ;  /* 0x009896800000895d */ /* 0x002fea0003900000 */
[----:B------:R-:W1:Y:S02]  /*8e20*/  @!P0 SYNCS.PHASECHK.TRANS64 P0, [R13+URZ+0x30c40], R2 ;  /* 0x030c40020d0085a7 */ /* 0x000e64000800007f */
[----:B-1----:R-:W-:Y:S05]  /*8e30*/  @!P0 BRA `(.L_x_296) ;  /* 0xfffffffc00f08947 */ /* 0x002fea000383ffff */
[----:B------:R-:W-:Y:S05]  /*8e40*/  BRA `(.L_x_315) ;  /* 0xfffffff400c87947 */ /* 0x000fea000383ffff */
.L_x_298:
[----:B------:R-:W-:Y:S01]  /*8e50*/  BSSY B0, `(.L_x_316) ;  /* 0x0000006000007945 */ /* 0x000fe20003800000 */
[----:B------:R-:W-:-:S07]  /*8e60*/  MOV R15, 0xffffffff ;  /* 0xffffffff000f7802 */ /* 0x000fce0000000f00 */
[----:B------:R-:W-:Y:S05]  /*8e70*/  WARPSYNC.COLLECTIVE R15, `(.L_x_317) ;  /* 0x000000000f0c7348 */ /* 0x000fea0003c00000 */
[----:B------:R-:W-:Y:S02]  /*8e80*/  ELECT P6, UR62, PT ;  /* 0x00000000003e782f */ /* 0x000fe400038c0000 */
[----:B------:R-:W-:Y:S01]  /*8e90*/  MOV R14, UR62 ;  /* 0x0000003e000e7c02 */ /* 0x000fe20008000f00 */
[----:B------:R-:W-:Y:S10]  /*8ea0*/  ENDCOLLECTIVE ;  /* 0x000000000000791b */ /* 0x000ff40003800000 */
.L_x_317:
[----:B------:R-:W-:Y:S05]  /*8eb0*/  BSYNC B0 ;  /* 0x0000000000007941 */ /* 0x000fea0003800000 */
.L_x_316:
[----:B------:R-:W-:Y:S01]  /*8ec0*/  PLOP3.LUT P0, PT, P6, PT, PT, 0x80, 0x0 ;  /* 0x000000000000781c */ /* 0x000fe2000370f070 */
[----:B------:R-:W-:-:S12]  /*8ed0*/  BRA `(.L_x_318) ;  /* 0xfffffff800547947 */ /* 0x000fd8000383ffff */
.L_x_300:
[----:B-1----:R1:W2:Y:S02]  /*8ee0*/  SYNCS.PHASECHK.TRANS64.TRYWAIT P1, [R6+URZ], R5 ;  /* 0x00000005060075a7 */ /* 0x0022a4000802017f */
[----:B--2---:R-:W-:Y:S05]  /*8ef0*/  @!P1 NANOSLEEP.SYNCS 0x989680 ;  /* 0x009896800000995d */ /* 0x004fea0003900000 */
[----:B------:R-:W2:Y:S02]  /*8f00*/  @!P1 SYNCS.PHASECHK.TRANS64 P1, [R6+URZ], R5 ;  /* 0x00000005060095a7 */ /* 0x000ea4000802007f */
[----:B--2---:R-:W-:Y:S05]  /*8f10*/  @!P1 BRA `(.L_x_300) ;  /* 0xfffffffc00f09947 */ /* 0x004fea000383ffff */
[----:B------:R-:W-:Y:S05]  /*8f20*/  BRA `(.L_x_319) ;  /* 0xfffffff800907947 */ /* 0x000fea000383ffff */
.L_x_301:
[----:B--2---:R2:W3:Y:S02]  /*8f30*/  SYNCS.PHASECHK.TRANS64.TRYWAIT P1, [R3+URZ], R2 ;  /* 0x00000002030075a7 */ /* 0x0044e4000802017f */
[----:B---3--:R-:W-:Y:S05]  /*8f40*/  @!P1 NANOSLEEP.SYNCS 0x989680 ;  /* 0x009896800000995d */ /* 0x008fea0003900000 */
[----:B------:R-:W3:Y:S02]  /*8f50*/  @!P1 SYNCS.PHASECHK.TRANS64 P1, [R3+URZ], R2 ;  /* 0x00000002030095a7 */ /* 0x000ee4000802007f */
[----:B---3--:R-:W-:Y:S05]  /*8f60*/  @!P1 BRA `(.L_x_301) ;  /* 0xfffffffc00f09947 */ /* 0x008fea000383ffff */
[----:B------:R-:W-:Y:S05]  /*8f70*/  BRA `(.L_x_320) ;  /* 0xfffffff800847947 */ /* 0x000fea000383ffff */
.L_x_303:
[----:B--2---:R2:W3:Y:S02]  /*8f80*/  SYNCS.PHASECHK.TRANS64.TRYWAIT P0, [R0+URZ], R5 ;  /* 0x00000005000075a7 */ /* 0x0044e4000800017f */
[----:B---3--:R-:W-:Y:S05]  /*8f90*/  @!P0 NANOSLEEP.SYNCS 0x989680 ;  /* 0x009896800000895d */ /* 0x008fea0003900000 */
[----:B------:R-:W3:Y:S02]  /*8fa0*/  @!P0 SYNCS.PHASECHK.TRANS64 P0, [R0+URZ], R5 ;  /* 0x00000005000085a7 */ /* 0x000ee4000800007f */
[----:B---3--:R-:W-:Y:S05]  /*8fb0*/  @!P0 BRA `(.L_x_303) ;  /* 0xfffffffc00f08947 */ /* 0x008fea000383ffff */
[----:B------:R-:W-:Y:S05]  /*8fc0*/  BRA `(.L_x_321) ;  /* 0xfffffff800887947 */ /* 0x000fea000383ffff */
.L_x_322:
        /* <DEDUP_REMOVED lines=11> */
.L_x_7376:


//--------------------- .text._ZN7cutlass13device_kernelIN5flash11enable_sm90INS1_16FlashAttnBwdSm90INS1_25CollectiveMainloopBwdSm90ILi2ELi2ELi2EN4cute5tupleIJNS5_1CILi1EEES8_S8_EEENS6_IJNS7_ILi128EEESA_NS7_ILi64EEEEEENS_10bfloat16_tEfNS_4arch4Sm90ELb0ELb0ELb1ELb0ELb1ELb1ELb0ELb0ELi2ELi1ELi2ELi2ELb0EEENS1_24CollectiveEpilogueBwdGQAISC_fSF_Li256ELb0ELb1EEENS1_19SingleTileSchedulerILb0ELb0ELb0ELi128EEEEEEEEEvNT_6ParamsE --------------------------
	.section	.text._ZN7cutlass13device_kernelIN5flash11enable_sm90INS1_16FlashAttnBwdSm90INS1_25CollectiveMainloopBwdSm90ILi2ELi2ELi2EN4cute5tupleIJNS5_1CILi1EEES8_S8_EEENS6_IJNS7_ILi128EEESA_NS7_ILi64EEEEEENS_10bfloat16_tEfNS_4arch4Sm90ELb0ELb0ELb1ELb0ELb1ELb1ELb0ELb0ELi2ELi1ELi2ELi2ELb0EEENS1_24CollectiveEpilogueBwdGQAISC_fSF_Li256ELb0ELb1EEENS1_19SingleTileSchedulerILb0ELb0ELb0ELi128EEEEEEEEEvNT_6ParamsE,"ax",@progbits
	.align	128
.text._ZN7cutlass13device_kernelIN5flash11enable_sm90INS1_16FlashAttnBwdSm90INS1_25CollectiveMainloopBwdSm90ILi2ELi2ELi2EN4cute5tupleIJNS5_1CILi1EEES8_S8_EEENS6_IJNS7_ILi128EEESA_NS7_ILi64EEEEEENS_10bfloat16_tEfNS_4arch4Sm90ELb0ELb0ELb1ELb0ELb1ELb1ELb0ELb0ELi2ELi1ELi2ELi2ELb0EEENS1_24CollectiveEpilogueBwdGQAISC_fSF_Li256ELb0ELb1EEENS1_19SingleTileSchedulerILb0ELb0ELb0ELi128EEEEEEEEEvNT_6ParamsE:
        .type           _ZN7cutlass13device_kernelIN5flash11enable_sm90INS1_16FlashAttnBwdSm90INS1_25CollectiveMainloopBwdSm90ILi2ELi2ELi2EN4cute5tupleIJNS5_1CILi1EEES8_S8_EEENS6_IJNS7_ILi128EEESA_NS7_ILi64EEEEEENS_10bfloat16_tEfNS_4arch4Sm90ELb0ELb0ELb1ELb0ELb1ELb1ELb0ELb0ELi2ELi1ELi2ELi2ELb0EEENS1_24CollectiveEpilogueBwdGQAISC_fSF_Li256ELb0ELb1EEENS1_19SingleTileSchedulerILb0ELb0ELb0ELi128EEEEEEEEEvNT_6ParamsE,@function
        .size           _ZN7cutlass13device_kernelIN5flash11enable_sm90INS1_16FlashAttnBwdSm90INS1_25CollectiveMainloopBwdSm90ILi2ELi2ELi2EN4cute5tupleIJNS5_1CILi1EEES8_S8_EEENS6_IJNS7_ILi128EEESA_NS7_ILi64EEEEEENS_10bfloat16_tEfNS_4arch4Sm90ELb0ELb0ELb1ELb0ELb1ELb1ELb0ELb0ELi2ELi1ELi2ELi2ELb0EEENS1_24CollectiveEpilogueBwdGQAISC_fSF_Li256ELb0ELb1EEENS1_19SingleTileSchedulerILb0ELb0ELb0ELi128EEEEEEEEEvNT_6ParamsE,(.L_x_7377 - _ZN7cutlass13device_kernelIN5flash11enable_sm90INS1_16FlashAttnBwdSm90INS1_25CollectiveMainloopBwdSm90ILi2ELi2ELi2EN4cute5tupleIJNS5_1CILi1EEES8_S8_EEENS6_IJNS7_ILi128EEESA_NS7_ILi64EEEEEENS_10bfloat16_tEfNS_4arch4Sm90ELb0ELb0ELb1ELb0ELb1ELb1ELb0ELb0ELi2ELi1ELi2ELi2ELb0EEENS1_24CollectiveEpilogueBwdGQAISC_fSF_Li256ELb0ELb1EEENS1_19SingleTileSchedulerILb0ELb0ELb0ELi128EEEEEEEEEvNT_6ParamsE)
        .other          _ZN7cutlass13device_kernelIN5flash11enable_sm90INS1_16FlashAttnBwdSm90INS1_25CollectiveMainloopBwdSm90ILi2ELi2ELi2EN4cute5tupleIJNS5_1CILi1EEES8_S8_EEENS6_IJNS7_ILi128EEESA_NS7_ILi64EEEEEENS_10bfloat16_tEfNS_4arch4Sm90ELb0ELb0ELb1ELb0ELb1ELb1ELb0ELb0ELi2ELi1ELi2ELi2ELb0EEENS1_24CollectiveEpilogueBwdGQAISC_fSF_Li256ELb0ELb1EEENS1_19SingleTileSchedulerILb0ELb0ELb0ELi128EEEEEEEEEvNT_6ParamsE,@"STO_CUDA_ENTRY STV_DEFAULT"
_ZN7cutlass13device_kernelIN5flash11enable_sm90INS1_16FlashAttnBwdSm90INS1_25CollectiveMainloopBwdSm90ILi2ELi2ELi2EN4cute5tupleIJNS5_1CILi1EEES8_S8_EEENS6_IJNS7_ILi128EEESA_NS7_ILi64EEEEEENS_10bfloat16_tEfNS_4arch4Sm90ELb0ELb0ELb1ELb0ELb1ELb1ELb0ELb0ELi2ELi1ELi2ELi2ELb0EEENS1_24CollectiveEpilogueBwdGQAISC_fSF_Li256ELb0ELb1EEENS1_19SingleTileSchedulerILb0ELb0ELb0ELi128EEEEEEEEEvNT_6ParamsE:
        /* <DEDUP_REMOVED lines=23> */
.L_x_324:
[----:B------:R-:W-:Y:S05]  /*0170*/  BSYNC B0 ;  /* 0x0000000000007941 */ /* 0x000fea0003800000 */
.L_x_323:
        /* <DEDUP_REMOVED lines=34> */
.L_x_325:
        /* <DEDUP_REMOVED lines=22> */
.L_x_326:
[----:B---3--:R-:W-:Y:S01]  /*0500*/  ISETP.NE.AND P0, PT, R2, RZ, PT ;  /* 0x000000ff0200720c */ /* 0x008fe20003f05270 */
[----:B------:R-:W-:Y:S01]  /*0510*/  IMAD.MOV.U32 R16, RZ, RZ, 0x1 ;  /* 0x00000001ff107424 */ /* 0x000fe200078e00ff */
[----:B------:R-:W-:Y:S01]  /*0520*/  NOP ;  /* 0x0000000000007918 */ /* 0x000fe20000000000 */
[----:B------:R-:W-:Y:S01]  /*0530*/  ULDC.64 UR36, c[0x0][0x208] ;  /* 0x0000820000247ab9 */ /* 0x000fe20000000a00 */
[----:B------:R-:W-:Y:S02]  /*0540*/  BSSY B6, `(.L_x_327) ;  /* 0x0000915000067945 */ /* 0x000fe40003800000 */
[----:B------:R-:W-:Y:S01]  /*0550*/  SEL R16, R16, 0x2, !P0 ;  /* 0x0000000210107807 */ /* 0x000fe20004000000 */
[----:B-12-4-:R-:W-:Y:S06]  /*0560*/  BAR.SYNC.DEFER_BLOCKING 0x0 ;  /* 0x0000000000007b1d */ /* 0x016fec0000010000 */
[----:B------:R-:W-:Y:S05]  /*0570*/  @!P0 BRA `(.L_x_328) ;  /* 0x0000006400348947 */ /* 0x000fea0003800000 */
.L_x_329:
        /* <DEDUP_REMOVED lines=35> */
.L_x_332:
        /* <DEDUP_REMOVED lines=15> */
.L_x_331:
        /* <DEDUP_REMOVED lines=22> */
.L_x_334:
        /* <DEDUP_REMOVED lines=15> */
.L_x_333:
[----:B------:R-:W-:Y:S01]  /*0af0*/  SHF.R.S32.HI R3, RZ, 0x1f, R18 ;  /* 0x0000001fff037819 */ /* 0x000fe20000011412 */
[----:B------:R-:W-:-:S03]  /*0b00*/  UMOV UR4, 0xffffffff ;  /* 0xffffffff00047882 */ /* 0x000fc60000000000 */
[----:B------:R-:W-:-:S04]  /*0b10*/  LEA.HI R0, R3, R18, RZ, 0x7 ;  /* 0x0000001203007211 */ /* 0x000fc800078f38ff */
[----:B------:R-:W-:Y:S01]  /*0b20*/  SHF.R.S32.HI R13, RZ, 0x7, R0 ;  /* 0x00000007ff0d7819 */ /* 0x000fe20000011400 */
[----:B------:R-:W-:Y:S06]  /*0b30*/  BRA.DIV UR4, `(.L_x_335) ;  /* 0x0000008a04dc7947 */ /* 0x000fec000b800000 */
[----:B------:R1:W2:Y:S02]  /*0b40*/  SHFL.IDX PT, R14, R13, RZ, 0x1f ;  /* 0x00001fff0d0e7589 */ /* 0x0002a400000e0000 */
.L_x_432:
        /* <DEDUP_REMOVED lines=9> */
.L_x_336:
        /* <DEDUP_REMOVED lines=43> */
[CC--:B--2---:R-:W-:Y:S01]  /*0e90*/  LEA.HI R7, R3.reuse, R18.reuse, RZ, 0x2 ;  /* 0x0000001203077211 */ /* 0x0c4fe200078f10ff */
[----:B------:R-:W3:Y:S01]  /*0ea0*/  LDC R25, c[0x0][0x290] ;  /* 0x0000a400ff197b82 */ /* 0x000ee20000000800 */
[----:B------:R-:W-:Y:S02]  /*0eb0*/  LEA.HI R12, R3, R18, RZ, 0x3 ;  /* 0x00000012030c7211 */ /* 0x000fe400078f18ff */
[----:B------:R-:W-:Y:S02]  /*0ec0*/  CS2R R198, SRZ ;  /* 0x0000000000c67805 */ /* 0x000fe4000001ff00 */
[----:B------:R-:W-:-:S02]  /*0ed0*/  LOP3.LUT R3, R6, 0xffffffe0, RZ, 0xc0, !PT ;  /* 0xffffffe006037812 */ /* 0x000fc400078ec0ff */
[----:B------:R-:W-:Y:S02]  /*0ee0*/  CS2R R196, SRZ ;  /* 0x0000000000c47805 */ /* 0x000fe4000001ff00 */
[----:B------:R-:W-:Y:S02]  /*0ef0*/  SHF.R.S32.HI R6, RZ, 0x5, R6 ;  /* 0x00000005ff067819 */ /* 0x000fe40000011406 */
[----:B------:R-:W-:Y:S02]  /*0f00*/  CS2R R194, SRZ ;  /* 0x0000000000c27805 */ /* 0x000fe4000001ff00 */
[----:B------:R-:W-:Y:S02]  /*0f10*/  IADD3 R14, R14, 0x7f, RZ ;  /* 0x0000007f0e0e7810 */ /* 0x000fe40007ffe0ff */
[----:B------:R-:W-:Y:S02]  /*0f20*/  CS2R R192, SRZ ;  /* 0x0000000000c07805 */ /* 0x000fe4000001ff00 */
[----:B------:R-:W-:Y:S01]  /*0f30*/  SHF.R.S32.HI R9, RZ, 0x4, R8 ;  /* 0x00000004ff097819 */ /* 0x000fe20000011408 */
[----:B------:R-:W-:Y:S01]  /*0f40*/  IMAD.SHL.U32 R6, R6, 0x10, RZ ;  /* 0x0000001006067824 */ /* 0x000fe200078e00ff */
[----:B------:R-:W-:-:S02]  /*0f50*/  LOP3.LUT R7, R7, 0xfffffffc, RZ, 0xc0, !PT ;  /* 0xfffffffc07077812 */ /* 0x000fc400078ec0ff */
[----:B------:R-:W-:Y:S02]  /*0f60*/  CS2R R190, SRZ ;  /* 0x0000000000be7805 */ /* 0x000fe4000001ff00 */
[----:B------:R-:W-:Y:S02]  /*0f70*/  SHF.R.S32.HI R15, RZ, 0x1f, R14 ;  /* 0x0000001fff0f7819 */ /* 0x000fe4000001140e */
[----:B------:R-:W-:Y:S02]  /*0f80*/  CS2R R188, SRZ ;  /* 0x0000000000bc7805 */ /* 0x000fe4000001ff00 */
[----:B------:R-:W-:Y:S01]  /*0f90*/  LOP3.LUT R5, R5, 0x1c0, RZ, 0xc0, !PT ;  /* 0x000001c005057812 */ /* 0x000fe200078ec0ff */
[----:B------:R-:W-:Y:S01]  /*0fa0*/  IMAD.IADD R10, R18, 0x1, -R7 ;  /* 0x00000001120a7824 */ /* 0x000fe200078e0a07 */
[----:B------:R-:W-:Y:S02]  /*0fb0*/  LEA.HI R8, R8, R9, RZ, 0x1 ;  /* 0x0000000908087211 */ /* 0x000fe400078f08ff */
[----:B------:R-:W-:-:S02]  /*0fc0*/  CS2R R186, SRZ ;  /* 0x0000000000ba7805 */ /* 0x000fc4000001ff00 */
[----:B------:R-:W-:Y:S02]  /*0fd0*/  IADD3 R3, R18, -R3, RZ ;  /* 0x8000000312037210 */ /* 0x000fe40007ffe0ff */
[----:B------:R-:W-:Y:S02]  /*0fe0*/  CS2R R184, SRZ ;  /* 0x0000000000b87805 */ /* 0x000fe4000001ff00 */
[----:B------:R-:W-:Y:S02]  /*0ff0*/  LEA.HI R23, R15, R14, RZ, 0x7 ;  /* 0x0000000e0f177211 */ /* 0x000fe400078f38ff */
[----:B------:R-:W-:Y:S02]  /*1000*/  CS2R R182, SRZ ;  /* 0x0000000000b67805 */ /* 0x000fe4000001ff00 */
[----:B------:R-:W-:Y:S02]  /*1010*/  LOP3.LUT R15, R5, 0x30, R6, 0xf8, !PT ;  /* 0x00000030050f7812 */ /* 0x000fe400078ef806 */
[----:B------:R-:W-:-:S02]  /*1020*/  CS2R R180, SRZ ;  /* 0x0000000000b47805 */ /* 0x000fc4000001ff00 */
[----:B------:R-:W-:Y:S02]  /*1030*/  LOP3.LUT R8, R8, 0x7ffffe, RZ, 0xc0, !PT ;  /* 0x007ffffe08087812 */ /* 0x000fe400078ec0ff */
[----:B------:R-:W-:Y:S02]  /*1040*/  CS2R R178, SRZ ;  /* 0x0000000000b27805 */ /* 0x000fe4000001ff00 */
[----:B------:R-:W-:Y:S02]  /*1050*/  LEA.HI R7, R13, R13, RZ, 0x1 ;  /* 0x0000000d0d077211 */ /* 0x000fe400078f08ff */
[----:B------:R-:W-:Y:S02]  /*1060*/  CS2R R176, SRZ ;  /* 0x0000000000b07805 */ /* 0x000fe4000001ff00 */
[----:B------:R-:W-:Y:S01]  /*1070*/  SHF.R.S32.HI R6, RZ, 0x1f, R3 ;  /* 0x0000001fff067819 */ /* 0x000fe20000011403 */
[----:B------:R-:W-:Y:S01]  /*1080*/  IMAD.IADD R14, R9, 0x1, -R8 ;  /* 0x00000001090e7824 */ /* 0x000fe200078e0a08 */
[----:B------:R-:W-:Y:S01]  /*1090*/  LOP3.LUT R15, R15, 0x8, R12, 0xf8, !PT ;  /* 0x000000080f0f7812 */ /* 0x000fe200078ef80c */
[----:B---3--:R-:W-:Y:S01]  /*10a0*/  IMAD R20, R20, -0x80, R25 ;  /* 0xffffff8014147824 */ /* 0x008fe200078e0219 */
[----:B------:R-:W-:-:S02]  /*10b0*/  LOP3.LUT R12, R7, 0xfffffffe, RZ, 0xc0, !PT ;  /* 0xfffffffe070c7812 */ /* 0x000fc400078ec0ff */
[----:B------:R-:W-:Y:S02]  /*10c0*/  CS2R R174, SRZ ;  /* 0x0000000000ae7805 */ /* 0x000fe4000001ff00 */
[CC--:B------:R-:W-:Y:S02]  /*10d0*/  LEA.HI R7, R6.reuse, R3.reuse, RZ, 0x3 ;  /* 0x0000000306077211 */ /* 0x0c0fe400078f18ff */
[----:B------:R-:W-:Y:S02]  /*10e0*/  CS2R R172, SRZ ;  /* 0x0000000000ac7805 */ /* 0x000fe4000001ff00 */
[----:B------:R-:W-:Y:S01]  /*10f0*/  LEA.HI R8, R6, R3, RZ, 0x2 ;  /* 0x0000000306087211 */ /* 0x000fe200078f10ff */
[----:B------:R-:W-:Y:S01]  /*1100*/  IMAD.IADD R21, R13, 0x1, -R12 ;  /* 0x000000010d157824 */ /* 0x000fe200078e0a0c */
[----:B------:R-:W-:Y:S02]  /*1110*/  SHF.R.S32.HI R3, RZ, 0x1f, R4 ;  /* 0x0000001fff037819 */ /* 0x000fe40000011404 */
[----:B------:R-:W-:-:S02]  /*1120*/  CS2R R170, SRZ ;  /* 0x0000000000aa7805 */ /* 0x000fc4000001ff00 */
[----:B------:R-:W-:Y:S02]  /*1130*/  SHF.R.U32.HI R12, RZ, 0x3, R5 ;  /* 0x00000003ff0c7819 */ /* 0x000fe40000011605 */
[----:B------:R-:W-:Y:S02]  /*1140*/  CS2R R168, SRZ ;  /* 0x0000000000a87805 */ /* 0x000fe4000001ff00 */
[----:B------:R-:W-:Y:S02]  /*1150*/  LEA.HI R5, R3, R4, RZ, 0x2 ;  /* 0x0000000403057211 */ /* 0x000fe400078f10ff */
[----:B------:R-:W-:Y:S02]  /*1160*/  CS2R R166, SRZ ;  /* 0x0000000000a67805 */ /* 0x000fe4000001ff00 */
[----:B------:R-:W-:Y:S02]  /*1170*/  LEA R14, R13, R14, 0x4 ;  /* 0x0000000e0d0e7211 */ /* 0x000fe400078e20ff */
[----:B------:R-:W-:-:S02]  /*1180*/  CS2R R164, SRZ ;  /* 0x0000000000a47805 */ /* 0x000fc4000001ff00 */
[----:B------:R-:W-:Y:S02]  /*1190*/  LOP3.LUT R9, R5, 0x7ffffffc, RZ, 0xc0, !PT ;  /* 0x7ffffffc05097812 */ /* 0x000fe400078ec0ff */
[----:B------:R-:W-:Y:S02]  /*11a0*/  CS2R R162, SRZ ;  /* 0x0000000000a27805 */ /* 0x000fe4000001ff00 */
[----:B------:R-:W-:Y:S02]  /*11b0*/  SHF.R.S32.HI R6, RZ, 0x3, R7 ;  /* 0x00000003ff067819 */ /* 0x000fe40000011407 */
[----:B------:R-:W-:Y:S02]  /*11c0*/  CS2R R160, SRZ ;  /* 0x0000000000a07805 */ /* 0x000fe4000001ff00 */
[----:B------:R-:W-:Y:S01]  /*11d0*/  LOP3.LUT R15, R15, R12, RZ, 0x3c, !PT ;  /* 0x0000000c0f0f7212 */ /* 0x000fe200078e3cff */
[----:B------:R-:W-:Y:S01]  /*11e0*/  IMAD.IADD R9, R4, 0x1, -R9 ;  /* 0x0000000104097824 */ /* 0x000fe200078e0a09 */
[----:B------:R-:W-:-:S02]  /*11f0*/  SHF.R.S32.HI R7, RZ, 0x1f, R7 ;  /* 0x0000001fff077819 */ /* 0x000fc40000011407 */
[----:B------:R-:W-:Y:S02]  /*1200*/  CS2R R158, SRZ ;  /* 0x00000000009e7805 */ /* 0x000fe4000001ff00 */
[----:B-1----:R-:W-:Y:S01]  /*1210*/  LEA.HI R13, R3, R4, RZ, 0x5 ;  /* 0x00000004030d7211 */ /* 0x002fe200078f28ff */
[----:B------:R-:W-:Y:S01]  /*1220*/  IMAD.U32 R4, R14, 0x200, R15 ;  /* 0x000002000e047824 */ /* 0x000fe200078e000f */
[----:B------:R-:W-:Y:S02]  /*1230*/  LEA.HI R12, R7, R6, RZ, 0x4 ;  /* 0x00000006070c7211 */ /* 0x000fe400078f20ff */
[----:B------:R-:W-:Y:S02]  /*1240*/  CS2R R156, SRZ ;  /* 0x00000000009c7805 */ /* 0x000fe4000001ff00 */
[----:B------:R-:W-:Y:S02]  /*1250*/  SHF.R.S32.HI R7, RZ, 0x2, R8 ;  /* 0x00000002ff077819 */ /* 0x000fe40000011408 */
[----:B------:R-:W-:Y:S01]  /*1260*/  CS2R R154, SRZ ;  /* 0x00000000009a7805 */ /* 0x000fe2000001ff00 */
[----:B------:R1:W-:Y:S01]  /*1270*/  STL [R1+0x4], R4 ;  /* 0x0000040401007387 */ /* 0x0003e20000100800 */
[----:B------:R-:W-:-:S02]  /*1280*/  LOP3.LUT R3, R12, 0x1ffffff0, RZ, 0xc0, !PT ;  /* 0x1ffffff00c037812 */ /* 0x000fc400078ec0ff */
[----:B------:R-:W-:Y:S02]  /*1290*/  CS2R R152, SRZ ;  /* 0x0000000000987805 */ /* 0x000fe4000001ff00 */
[----:B------:R-:W-:Y:S01]  /*12a0*/  LEA.HI R8, R8, R7, RZ, 0x1 ;  /* 0x0000000708087211 */ /* 0x000fe200078f08ff */
[C---:B------:R-:W-:Y:S01]  /*12b0*/  VIADD R12, R7.reuse, 0x10 ;  /* 0x00000010070c7836 */ /* 0x040fe20000000000 */
[----:B------:R-:W-:Y:S02]  /*12c0*/  IADD3 R15, R7, 0x18, RZ ;  /* 0x00000018070f7810 */ /* 0x000fe40007ffe0ff */
[----:B------:R-:W-:Y:S02]  /*12d0*/  CS2R R150, SRZ ;  /* 0x0000000000967805 */ /* 0x000fe4000001ff00 */
[----:B------:R-:W-:Y:S02]  /*12e0*/  LOP3.LUT R8, R8, 0xfffffffe, RZ, 0xc0, !PT ;  /* 0xfffffffe08087812 */ /* 0x000fe400078ec0ff */
[----:B------:R-:W-:-:S02]  /*12f0*/  CS2R R148, SRZ ;  /* 0x0000000000947805 */ /* 0x000fc4000001ff00 */
[----:B------:R-:W-:Y:S01]  /*1300*/  IADD3 R3, R6, -R3, RZ ;  /* 0x8000000306037210 */ /* 0x000fe20007ffe0ff */
[C---:B-1----:R-:W-:Y:S01]  /*1310*/  VIADD R4, R7.reuse, 0x8 ;  /* 0x0000000807047836 */ /* 0x042fe20000000000 */
[----:B------:R-:W-:Y:S01]  /*1320*/  LEA.HI R14, R12, R12, RZ, 0x1 ;  /* 0x0000000c0c0e7211 */ /* 0x000fe200078f08ff */
[----:B------:R-:W-:Y:S01]  /*1330*/  IMAD.IADD R8, R7, 0x1, -R8 ;  /* 0x0000000107087824 */ /* 0x000fe200078e0a08 */
[----:B------:R-:W-:Y:S02]  /*1340*/  LEA.HI R17, R15, R15, RZ, 0x1 ;  /* 0x0000000f0f117211 */ /* 0x000fe400078f08ff */
[----:B------:R-:W-:Y:S02]  /*1350*/  CS2R R146, SRZ ;  /* 0x0000000000927805 */ /* 0x000fe4000001ff00 */
[----:B------:R-:W-:Y:S01]  /*1360*/  LEA.HI R6, R4, R4, RZ, 0x1 ;  /* 0x0000000404067211 */ /* 0x000fe200078f08ff */
[----:B------:R-:W-:Y:S01]  /*1370*/  IMAD R3, R3, 0x8, R8 ;  /* 0x0000000803037824 */ /* 0x000fe200078e0208 */
[----:B------:R-:W-:-:S02]  /*1380*/  SHF.R.S32.HI R19, RZ, 0x5, R13 ;  /* 0x00000005ff137819 */ /* 0x000fc4000001140d */
[----:B------:R-:W-:Y:S02]  /*1390*/  CS2R R144, SRZ ;  /* 0x0000000000907805 */ /* 0x000fe4000001ff00 */
[----:B------:R-:W-:Y:S02]  /*13a0*/  LOP3.LUT R7, R6, 0xfffffffe, RZ, 0xc0, !PT ;  /* 0xfffffffe06077812 */ /* 0x000fe400078ec0ff */
[----:B------:R-:W-:Y:S02]  /*13b0*/  CS2R R142, SRZ ;  /* 0x00000000008e7805 */ /* 0x000fe4000001ff00 */
[----:B------:R-:W-:Y:S01]  /*13c0*/  LOP3.LUT R13, R14, 0xfffffffe, RZ, 0xc0, !PT ;  /* 0xfffffffe0e0d7812 */ /* 0x000fe200078ec0ff */
[----:B------:R-:W-:Y:S01]  /*13d0*/  IMAD R22, R19, -0x10, R20 ;  /* 0xfffffff013167824 */ /* 0x000fe200078e0214 */
[----:B------:R-:W-:Y:S01]  /*13e0*/  LOP3.LUT R18, R17, 0xfffffffe, RZ, 0xc0, !PT ;  /* 0xfffffffe11127812 */ /* 0x000fe200078ec0ff */
[----:B------:R-:W-:Y:S01]  /*13f0*/  IMAD.IADD R7, R4, 0x1, -R7 ;  /* 0x0000000104077824 */ /* 0x000fe200078e0a07 */
[----:B------:R-:W-:Y:S01]  /*1400*/  IADD3 R12, R12, -R13, RZ ;  /* 0x8000000d0c0c7210 */ /* 0x000fe20007ffe0ff */
[----:B------:R1:W-:Y:S01]  /*1410*/  STL [R1+0x14], R3 ;  /* 0x0000140301007387 */ /* 0x0003e20000100800 */
[----:B------:R-:W-:Y:S01]  /*1420*/  SHF.R.S32.HI R4, RZ, 0x1, R6 ;  /* 0x00000001ff047819 */ /* 0x000fe20000011406 */
        /* <DEDUP_REMOVED lines=8> */
[----:B------:R-:W-:Y:S02]  /*14b0*/  SHF.R.S32.HI R17, RZ, 0x1f, R17 ;  /* 0x0000001fff117819 */ /* 0x000fe40000011411 */
[----:B------:R-:W-:Y:S02]  /*14c0*/  LEA.HI R13, R13, R4, RZ, 0x4 ;  /* 0x000000040d0d7211 */ /* 0x000fe400078f20ff */
[----:B------:R-:W-:Y:S02]  /*14d0*/  LEA.HI R15, R15, R6, RZ, 0x4 ;  /* 0x000000060f0f7211 */ /* 0x000fe400078f20ff */
[----:B------:R-:W-:Y:S02]  /*14e0*/  LEA.HI R17, R17, R14, RZ, 0x4 ;  /* 0x0000000e11117211 */ /* 0x000fe400078f20ff */
[----:B------:R-:W-:Y:S02]  /*14f0*/  LOP3.LUT R13, R13, 0x1ffffff0, RZ, 0xc0, !PT ;  /* 0x1ffffff00d0d7812 */ /* 0x000fe400078ec0ff */
[----:B------:R-:W-:-:S02]  /*1500*/  LOP3.LUT R15, R15, 0x1ffffff0, RZ, 0xc0, !PT ;  /* 0x1ffffff00f0f7812 */ /* 0x000fc400078ec0ff */
[----:B------:R-:W-:Y:S01]  /*1510*/  LOP3.LUT R17, R17, 0x1ffffff0, RZ, 0xc0, !PT ;  /* 0x1ffffff011117812 */ /* 0x000fe200078ec0ff */
[----:B------:R-:W-:Y:S01]  /*1520*/  IMAD.IADD R4, R4, 0x1, -R13 ;  /* 0x0000000104047824 */ /* 0x000fe200078e0a0d */
[----:B------:R-:W-:Y:S02]  /*1530*/  IADD3 R15, R6, -R15, RZ ;  /* 0x8000000f060f7210 */ /* 0x000fe40007ffe0ff */
[----:B------:R-:W-:Y:S01]  /*1540*/  SHF.R.S32.HI R19, RZ, 0x2, R5 ;  /* 0x00000002ff137819 */ /* 0x000fe20000011405 */
[----:B------:R-:W-:Y:S01]  /*1550*/  IMAD.IADD R17, R14, 0x1, -R17 ;  /* 0x000000010e117824 */ /* 0x000fe200078e0a11 */
[----:B------:R-:W-:Y:S02]  /*1560*/  SHF.R.S32.HI R20, RZ, 0x1f, R5 ;  /* 0x0000001fff147819 */ /* 0x000fe40000011405 */
[----:B------:R-:W-:Y:S01]  /*1570*/  LEA R5, R4, R7, 0x3 ;  /* 0x0000000704057211 */ /* 0x000fe200078e18ff */
[----:B------:R-:W-:Y:S01]  /*1580*/  IMAD R4, R15, 0x8, R12 ;  /* 0x000000080f047824 */ /* 0x000fe200078e020c */
[----:B------:R-:W-:Y:S01]  /*1590*/  LEA.HI R20, R20, R19, RZ, 0x3 ;  /* 0x0000001314147211 */ /* 0x000fe200078f18ff */
[----:B-1----:R-:W-:Y:S01]  /*15a0*/  IMAD R3, R17, 0x8, R18 ;  /* 0x0000000811037824 */ /* 0x002fe200078e0212 */
[----:B------:R-:W-:Y:S01]  /*15b0*/  LOP3.LUT R7, R16, 0x1, RZ, 0xfc, !PT ;  /* 0x0000000110077812 */ /* 0x000fe200078efcff */
[----:B------:R-:W-:Y:S01]  /*15c0*/  STL [R1+0x10], R5 ;  /* 0x0000100501007387 */ /* 0x000fe20000100800 */
[----:B------:R-:W-:-:S02]  /*15d0*/  LOP3.LUT R20, R20, 0xfffffff8, RZ, 0xc0, !PT ;  /* 0xfffffff814147812 */ /* 0x000fc400078ec0ff */
[----:B------:R-:W-:Y:S01]  /*15e0*/  MOV R6, RZ ;  /* 0x000000ff00067202 */ /* 0x000fe20000000f00 */
[----:B------:R1:W-:Y:S01]  /*15f0*/  STL [R1+0xc], R4 ;  /* 0x00000c0401007387 */ /* 0x0003e20000100800 */
[----:B------:R-:W-:-:S03]  /*1600*/  IADD3 R20, R22, R20, -R19 ;  /* 0x0000001416147210 */ /* 0x000fc60007ffe813 */
[----:B------:R2:W-:Y:S02]  /*1610*/  STL [R1+0x8], R3 ;  /* 0x0000080301007387 */ /* 0x0005e40000100800 */
[----:B------:R-:W-:Y:S01]  /*1620*/  IMAD R8, R21, -0x40, R20 ;  /* 0xffffffc015087824 */ /* 0x000fe200078e0214 */
[----:B-1----:R-:W-:Y:S02]  /*1630*/  CS2R R4, SRZ ;  /* 0x0000000000047805 */ /* 0x002fe4000001ff00 */
[----:B--2---:R-:W-:-:S05]  /*1640*/  SHF.R.S32.HI R3, RZ, 0x7, R23 ;  /* 0x00000007ff037819 */ /* 0x004fca0000011417 */
[----:B------:R1:W-:Y:S02]  /*1650*/  STL [R1], R3 ;  /* 0x0000000301007387 */ /* 0x0003e40000100800 */
.L_x_349:
[----:B------:R-:W-:-:S13]  /*1660*/  ISETP.NE.AND P0, PT, R7, 0x3, PT ;  /* 0x000000030700780c */ /* 0x000fda0003f05270 */
[----:B------:R-:W-:Y:S05]  /*1670*/  @!P0 BRA `(.L_x_339) ;  /* 0x0000000000048947 */ /* 0x000fea0003800000 */
[----:B------:R-:W-:Y:S01]  /*1680*/  BPT.TRAP 0x1 ;  /* 0x000000040000795c */ /* 0x000fe20000300000 */
.L_x_339:
[----:B------:R-:W-:Y:S01]  /*1690*/  IMAD R21, R4, 0x8, R2 ;  /* 0x0000000804157824 */ /* 0x000fe200078e0202 */
[----:B------:R-:W-:-:S04]  /*16a0*/  SHF.L.U32 R20, R5, 0x1f, RZ ;  /* 0x0000001f05147819 */ /* 0x000fc800000006ff */
[----:B------:R2:W3:Y:S01]  /*16b0*/  SYNCS.PHASECHK.TRANS64.TRYWAIT P1, [R21+URZ+0x30c10], R20 ;  /* 0x030c1014150075a7 */ /* 0x0004e2000802017f */
[----:B------:R-:W-:Y:S05]  /*16c0*/  @!P0 BRA `(.L_x_340) ;  /* 0x0000000000048947 */ /* 0x000fea0003800000 */
[----:B------:R-:W-:Y:S01]  /*16d0*/  BPT.TRAP 0x1 ;  /* 0x000000040000795c */ /* 0x000fe20000300000 */
.L_x_340:
[----:B-1----:R-:W-:-:S05]  /*16e0*/  VIADD R3, R2, 0x10000 ;  /* 0x0001000002037836 */ /* 0x002fca0000000000 */
[----:B------:R-:W-:-:S04]  /*16f0*/  SHF.R.U32.HI R3, RZ, 0x4, R3 ;  /* 0x00000004ff037819 */ /* 0x000fc80000011603 */
[----:B------:R-:W-:Y:S01]  /*1700*/  LOP3.LUT R3, R3, 0x3fff, RZ, 0xc0, !PT ;  /* 0x00003fff03037812 */ /* 0x000fe200078ec0ff */
[----:B---3--:R-:W-:Y:S06]  /*1710*/  @P1 BRA `(.L_x_341) ;  /* 0x0000000000081947 */ /* 0x008fec0003800000 */
[----:B------:R-:W1:Y:S02]  /*1720*/  SYNCS.PHASECHK.TRANS64.TRYWAIT P1, [R21+URZ+0x30c10], R20 ;  /* 0x030c1014150075a7 */ /* 0x000e64000802017f */
[----:B-1----:R-:W-:Y:S05]  /*1730*/  @!P1 BRA `(.L_x_342) ;  /* 0x00000080000c9947 */ /* 0x002fea0003800000 */
.L_x_341:
        /* <DEDUP_REMOVED lines=52> */
[----:B------:R-:W-:-:S04]  /*1a80*/  VIADD R14, R2, 0x20000 ;  /* 0x00020000020e7836 */ /* 0x000fc80000000000 */
[--C-:B------:R-:W-:Y:S01]  /*1a90*/  IMAD R12, R15, 0x4, R14.reuse ;  /* 0x000000040f0c7824 */ /* 0x100fe200078e020e */
[-C--:B------:R-:W-:Y:S01]  /*1aa0*/  LEA R23, R23, R14.reuse, 0x2 ;  /* 0x0000000e17177211 */ /* 0x080fe200078e10ff */
[----:B------:R-:W-:Y:S01]  /*1ab0*/  IMAD R15, R17, 0x4, R14 ;  /* 0x00000004110f7824 */ /* 0x000fe200078e020e */
[----:B------:R-:W-:Y:S01]  /*1ac0*/  LEA R14, R19, R14, 0x2 ;  /* 0x0000000e130e7211 */ /* 0x000fe200078e10ff */
[----:B------:R-:W-:Y:S02]  /*1ad0*/  WARPGROUP.DEPBAR.LE gsb0, 0x0 ;  /* 0x00008000000079c5 */ /* 0x000fe40000010000 */
[----:B------:R-:W2:Y:S04]  /*1ae0*/  LDS R202, [R202+0x20000] ;  /* 0x02000000caca7984 */ /* 0x000ea80000000800 */
[----:B------:R-:W3:Y:S04]  /*1af0*/  LDS R22, [R22+0x20000] ;  /* 0x0200000016167984 */ /* 0x000ee80000000800 */
[----:B------:R-:W4:Y:S04]  /*1b00*/  LDS R16, [R16+0x20000] ;  /* 0x0200000010107984 */ /* 0x000f280000000800 */
[----:B------:R-:W1:Y:S01]  /*1b10*/  LDS R13, [R13+0x20000] ;  /* 0x020000000d0d7984 */ /* 0x000e620000000800 */
[----:B------:R-:W-:Y:S05]  /*1b20*/  @!P0 BRA `(.L_x_343) ;  /* 0x0000000000048947 */ /* 0x000fea0003800000 */
[----:B------:R-:W-:Y:S01]  /*1b30*/  BPT.TRAP 0x1 ;  /* 0x000000040000795c */ /* 0x000fe20000300000 */
.L_x_343:
[----:B------:R1:W1:Y:S01]  /*1b40*/  SYNCS.PHASECHK.TRANS64.TRYWAIT P1, [R21+URZ+0x30c30], R20 ;  /* 0x030c3014150075a7 */ /* 0x000262000802017f */
[----:B------:R-:W-:Y:S05]  /*1b50*/  @!P0 BRA `(.L_x_344) ;  /* 0x0000000000048947 */ /* 0x000fea0003800000 */
[----:B------:R-:W-:Y:S01]  /*1b60*/  BPT.TRAP 0x1 ;  /* 0x000000040000795c */ /* 0x000fe20000300000 */
.L_x_344:
[----:B-1----:R-:W-:Y:S05]  /*1b70*/  @P1 BRA `(.L_x_345) ;  /* 0x0000000000081947 */ /* 0x002fea0003800000 */
[----:B------:R-:W1:Y:S02]  /*1b80*/  SYNCS.PHASECHK.TRANS64.TRYWAIT P1, [R21+URZ+0x30c30], R20 ;  /* 0x030c3014150075a7 */ /* 0x000e64000802017f */
[----:B-1----:R-:W-:Y:S05]  /*1b90*/  @!P1 BRA `(.L_x_346) ;  /* 0x0000007c00089947 */ /* 0x002fea0003800000 */
.L_x_345:
        /* <DEDUP_REMOVED lines=34> */
[----:B------:R-:W-:Y:S01]  /*1dc0*/  FMUL.FTZ R106, R106, UR10 ;  /* 0x0000000a6a6a7c20 */ /* 0x000fe20008410000 */
[----:B------:R-:W2:Y:S01]  /*1dd0*/  MUFU.TANH R17, R17 ;  /* 0x0000001100117308 */ /* 0x000ea20000002400 */
        /* <DEDUP_REMOVED lines=9> */
[----:B-1----:R-:W-:Y:S01]  /*1e70*/  MUFU.TANH R11, R92 ;  /* 0x0000005c000b7308 */ /* 0x002fe20000002400 */
[----:B------:R-:W-:Y:S01]  /*1e80*/  STL [R1+0xa0], R196 ;  /* 0x0000a0c401007387 */ /* 0x000fe20000100800 */
[----:B------:R-:W-:Y:S01]  /*1e90*/  FMUL.FTZ R236, R89, UR10 ;  /* 0x0000000a59ec7c20 */ /* 0x000fe20008410000 */
[----:B------:R-:W-:Y:S01]  /*1ea0*/  FMUL.FTZ R232, R88, UR10 ;  /* 0x0000000a58e87c20 */ /* 0x000fe20008410000 */
[----:B------:R-:W-:Y:S01]  /*1eb0*/  FMUL.FTZ R108, R108, UR10 ;  /* 0x0000000a6c6c7c20 */ /* 0x000fe20008410000 */
[----:B------:R-:W-:Y:S01]  /*1ec0*/  STL [R1+0x9c], R195 ;  /* 0x00009cc301007387 */ /* 0x000fe20000100800 */
[----:B------:R-:W-:Y:S01]  /*1ed0*/  ISETP.GT.AND P2, PT, R8, RZ, PT ;  /* 0x000000ff0800720c */ /* 0x000fe20003f44270 */
[----:B------:R-:W-:Y:S01]  /*1ee0*/  FMUL.FTZ R235, R90, UR10 ;  /* 0x0000000a5aeb7c20 */ /* 0x000fe20008410000 */
[----:B------:R-:W1:Y:S01]  /*1ef0*/  MUFU.TANH R19, R19 ;  /* 0x0000001300137308 */ /* 0x000e620000002400 */
[----:B------:R-:W-:Y:S01]  /*1f00*/  STL [R1+0x98], R194 ;  /* 0x000098c201007387 */ /* 0x000fe20000100800 */
[----:B------:R-:W-:Y:S01]  /*1f10*/  ISETP.GT.AND P1, PT, R8, 0x8, PT ;  /* 0x000000080800780c */ /* 0x000fe20003f24270 */
[----:B------:R-:W-:Y:S01]  /*1f20*/  FMUL.FTZ R231, R91, UR10 ;  /* 0x0000000a5be77c20 */ /* 0x000fe20008410000 */
[----:B------:R-:W-:Y:S01]  /*1f30*/  FMUL.FTZ R101, R101, UR10 ;  /* 0x0000000a65657c20 */ /* 0x000fe20008410000 */
[----:B------:R-:W-:Y:S01]  /*1f40*/  STL [R1+0x94], R193 ;  /* 0x000094c101007387 */ /* 0x000fe20000100800 */
[----:B------:R-:W-:Y:S01]  /*1f50*/  FMUL.FTZ R113, R113, UR10 ;  /* 0x0000000a71717c20 */ /* 0x000fe20008410000 */
[----:B--2---:R-:W-:Y:S01]  /*1f60*/  FSEL R90, R17, -INF , P2 ;  /* 0xff800000115a7808 */ /* 0x004fe20001000000 */
[----:B------:R-:W2:Y:S01]  /*1f70*/  MUFU.TANH R18, R18 ;  /* 0x0000001200127308 */ /* 0x000ea20000002400 */
[----:B------:R-:W-:Y:S01]  /*1f80*/  STL [R1+0x90], R192 ;  /* 0x000090c001007387 */ /* 0x000fe20000100800 */
[----:B------:R-:W-:Y:S01]  /*1f90*/  ULDC UR11, c[0x0][0x744] ;  /* 0x0001d100000b7ab9 */ /* 0x000fe20000000800 */
[----:B------:R-:W-:Y:S01]  /*1fa0*/  FMUL.FTZ R110, R110, UR10 ;  /* 0x0000000a6e6e7c20 */ /* 0x000fe20008410000 */
[----:B------:R-:W-:Y:S01]  /*1fb0*/  FMUL.FTZ R114, R114, UR10 ;  /* 0x0000000a72727c20 */ /* 0x000fe20008410000 */
[----:B------:R-:W-:Y:S01]  /*1fc0*/  STL [R1+0x8c], R191 ;  /* 0x00008cbf01007387 */ /* 0x000fe20000100800 */
[----:B------:R-:W-:Y:S01]  /*1fd0*/  FMUL.FTZ R102, R102, UR10 ;  /* 0x0000000a66667c20 */ /* 0x000fe20008410000 */
[----:B------:R-:W-:Y:S01]  /*1fe0*/  FMUL.FTZ R107, R107, UR10 ;  /* 0x0000000a6b6b7c20 */ /* 0x000fe20008410000 */
[----:B------:R-:W3:Y:S01]  /*1ff0*/  MUFU.TANH R20, R20 ;  /* 0x0000001400147308 */ /* 0x000ee20000002400 */
[----:B------:R-:W-:Y:S01]  /*2000*/  STL [R1+0x88], R190 ;  /* 0x000088be01007387 */ /* 0x000fe20000100800 */
[----:B-1----:R-:W-:Y:S01]  /*2010*/  FSEL R91, R19, -INF , P1 ;  /* 0xff800000135b7808 */ /* 0x002fe20000800000 */
[----:B------:R-:W-:Y:S01]  /*2020*/  FMUL.FTZ R234, R94, UR10 ;  /* 0x0000000a5eea7c20 */ /* 0x000fe20008410000 */
[----:B------:R-:W-:Y:S01]  /*2030*/  FMUL.FTZ R112, R112, UR10 ;  /* 0x0000000a70707c20 */ /* 0x000fe20008410000 */
[----:B------:R1:W-:Y:S01]  /*2040*/  STL [R1+0x84], R189 ;  /* 0x000084bd01007387 */ /* 0x0003e20000100800 */
[----:B------:R-:W-:Y:S01]  /*2050*/  FMUL.FTZ R116, R116, UR10 ;  /* 0x0000000a74747c20 */ /* 0x000fe20008410000 */
[----:B------:R-:W-:Y:S01]  /*2060*/  FMUL.FTZ R93, R93, UR10 ;  /* 0x0000000a5d5d7c20 */ /* 0x000fe20008410000 */
[----:B------:R-:W4:Y:S01]  /*2070*/  MUFU.TANH R21, R21 ;  /* 0x0000001500157308 */ /* 0x000f220000002400 */
[----:B------:R-:W2:Y:S01]  /*2080*/  SHFL.IDX PT, R92, R202, R10, 0x1f ;  /* 0x00001f0aca5c7589 */ /* 0x000ea200000e0000 */
        /* <DEDUP_REMOVED lines=8> */
[----:B------:R-:W-:Y:S01]  /*2110*/  FMUL.FTZ R129, R129, UR10 ;  /* 0x0000000a81817c20 */ /* 0x000fe20008410000 */
[----:B------:R-:W-:Y:S01]  /*2120*/  FMUL.FTZ R217, R135, UR10 ;  /* 0x0000000a87d97c20 */ /* 0x000fe20008410000 */
[----:B------:R-:W-:Y:S01]  /*2130*/  FMUL.FTZ R126, R126, UR10 ;  /* 0x0000000a7e7e7c20 */ /* 0x000fe20008410000 */
[----:B------:R-:W-:Y:S01]  /*2140*/  STL [R1+0x78], R186 ;  /* 0x000078ba01007387 */ /* 0x000fe20000100800 */
[----:B------:R-:W-:Y:S01]  /*2150*/  FMUL.FTZ R96, R96, UR10 ;  /* 0x0000000a60607c20 */ /* 0x000fe20008410000 */
[----:B------:R-:W-:Y:S01]  /*2160*/  FMUL.FTZ R99, R99, UR10 ;  /* 0x0000000a63637c20 */ /* 0x000fe20008410000 */
[----:B------:R-:W4:Y:S01]  /*2170*/  MUFU.TANH R200, R200 ;  /* 0x000000c800c87308 */ /* 0x000f220000002400 */
[----:B-1----:R-:W-:Y:S01]  /*2180*/  IADD3 R106, R10, 0x4, RZ ;  /* 0x000000040a6a7810 */ /* 0x002fe20007ffe0ff */
[----:B------:R1:W-:Y:S01]  /*2190*/  STL [R1+0x74], R185 ;  /* 0x000074b901007387 */ /* 0x0003e20000100800 */
[----:B------:R-:W-:Y:S01]  /*21a0*/  FMUL.FTZ R105, R105, UR10 ;  /* 0x0000000a69697c20 */ /* 0x000fe20008410000 */
[----:B------:R-:W-:Y:S01]  /*21b0*/  FMUL.FTZ R122, R122, UR10 ;  /* 0x0000000a7a7a7c20 */ /* 0x000fe20008410000 */
[----:B------:R-:W-:Y:S01]  /*21c0*/  FMUL.FTZ R100, R100, UR10 ;  /* 0x0000000a64647c20 */ /* 0x000fe20008410000 */
[----:B------:R-:W4:Y:S01]  /*21d0*/  SHFL.IDX PT, R89, R202, R106, 0x1f ;  /* 0x00001f6aca597589 */ /* 0x000f2200000e0000 */
[----:B------:R-:W-:Y:S01]  /*21e0*/  FMUL.FTZ R233, R98, UR10 ;  /* 0x0000000a62e97c20 */ /* 0x000fe20008410000 */
[----:B---3--:R3:W-:Y:S01]  /*21f0*/  MUFU.TANH R187, R108 ;  /* 0x0000006c00bb7308 */ /* 0x0087e20000002400 */
[----:B--2---:R-:W-:Y:S01]  /*2200*/  FFMA.FTZ R91, R91, UR11, -R92 ;  /* 0x0000000b5b5b7c23 */ /* 0x004fe2000801085c */
[----:B------:R-:W-:Y:S01]  /*2210*/  STL [R1+0x70], R184 ;  /* 0x000070b801007387 */ /* 0x000fe20000100800 */
[----:B------:R-:W-:Y:S01]  /*2220*/  FMUL.FTZ R128, R128, UR10 ;  /* 0x0000000a80807c20 */ /* 0x000fe20008410000 */
[----:B------:R-:W-:Y:S01]  /*2230*/  FMUL.FTZ R132, R132, UR10 ;  /* 0x0000000a84847c20 */ /* 0x000fe20008410000 */
[----:B------:R-:W-:Y:S01]  /*2240*/  FMUL.FTZ R104, R104, UR10 ;  /* 0x0000000a68687c20 */ /* 0x000fe20008410000 */
[----:B------:R-:W-:Y:S01]  /*2250*/  STL [R1+0x6c], R183 ;  /* 0x00006cb701007387 */ /* 0x000fe20000100800 */
[----:B------:R-:W-:Y:S01]  /*2260*/  FMUL.FTZ R117, R117, UR10 ;  /* 0x0000000a75757c20 */ /* 0x000fe20008410000 */
[----:B-1----:R1:W-:Y:S01]  /*2270*/  MUFU.TANH R185, R109 ;  /* 0x0000006d00b97308 */ /* 0x0023e20000002400 */
[C---:B---3--:R-:W-:Y:S01]  /*2280*/  VIADD R108, R10.reuse, 0xc ;  /* 0x0000000c0a6c7836 */ /* 0x048fe20000000000 */
[----:B------:R-:W-:Y:S01]  /*2290*/  STL [R1+0x68], R182 ;  /* 0x000068b601007387 */ /* 0x000fe20000100800 */
[----:B------:R-:W-:Y:S01]  /*22a0*/  FMUL.FTZ R119, R119, UR10 ;  /* 0x0000000a77777c20 */ /* 0x000fe20008410000 */
[----:B------:R-:W-:Y:S01]  /*22b0*/  FMUL.FTZ R131, R131, UR10 ;  /* 0x0000000a83837c20 */ /* 0x000fe20008410000 */
[----:B------:R-:W-:Y:S01]  /*22c0*/  FMUL.FTZ R121, R121, UR10 ;  /* 0x0000000a79797c20 */ /* 0x000fe20008410000 */
[----:B------:R2:W-:Y:S01]  /*22d0*/  STL [R1+0x64], R181 ;  /* 0x000064b501007387 */ /* 0x0005e20000100800 */
[----:B------:R-:W-:Y:S01]  /*22e0*/  FMUL.FTZ R127, R127, UR10 ;  /* 0x0000000a7f7f7c20 */ /* 0x000fe20008410000 */
[----:B------:R3:W-:Y:S01]  /*22f0*/  MUFU.TANH R194, R101 ;  /* 0x0000006500c27308 */ /* 0x0007e20000002400 */
[----:B-1----:R-:W-:Y:S01]  /*2300*/  VIADD R109, R10, 0x8 ;  /* 0x000000080a6d7836 */ /* 0x002fe20000000000 */
[----:B------:R-:W-:Y:S01]  /*2310*/  STL [R1+0x60], R180 ;  /* 0x000060b401007387 */ /* 0x000fe20000100800 */
[----:B------:R-:W-:Y:S01]  /*2320*/  FMUL.FTZ R115, R115, UR10 ;  /* 0x0000000a73737c20 */ /* 0x000fe20008410000 */
[----:B------:R-:W-:-:S02]  /*2330*/  IMAD R203, R4, 0x400, R203 ;  /* 0x0000040004cb7824 */ /* 0x000fc400078e02cb */
[----:B------:R-:W-:Y:S01]  /*2340*/  FMUL.FTZ R130, R130, UR10 ;  /* 0x0000000a82827c20 */ /* 0x000fe20008410000 */
[----:B------:R-:W1:Y:S01]  /*2350*/  SHFL.IDX PT, R88, R202, R109, 0x1f ;  /* 0x00001f6dca587589 */ /* 0x000e6200000e0000 */
[----:B------:R-:W-:Y:S01]  /*2360*/  FMUL.FTZ R120, R120, UR10 ;  /* 0x0000000a78787c20 */ /* 0x000fe20008410000 */
[----:B--2---:R2:W-:Y:S01]  /*2370*/  MUFU.TANH R181, R113 ;  /* 0x0000007100b57308 */ /* 0x0045e20000002400 */
[----:B------:R-:W-:Y:S01]  /*2380*/  FMUL.FTZ R123, R123, UR10 ;  /* 0x0000000a7b7b7c20 */ /* 0x000fe20008410000 */
[----:B---3--:R-:W-:Y:S01]  /*2390*/  SHFL.IDX PT, R101, R202, R108, 0x1f ;  /* 0x00001f6cca657589 */ /* 0x008fe200000e0000 */
[----:B------:R-:W-:Y:S01]  /*23a0*/  FMUL.FTZ R124, R124, UR10 ;  /* 0x0000000a7c7c7c20 */ /* 0x000fe20008410000 */
[----:B------:R-:W-:Y:S01]  /*23b0*/  FMUL.FTZ R125, R125, UR10 ;  /* 0x0000000a7d7d7c20 */ /* 0x000fe20008410000 */
[----:B------:R-:W-:Y:S01]  /*23c0*/  FMUL.FTZ R133, R133, UR10 ;  /* 0x0000000a85857c20 */ /* 0x000fe20008410000 */
[----:B------:R3:W-:Y:S01]  /*23d0*/  STL [R1+0x5c], R179 ;  /* 0x00005cb301007387 */ /* 0x0007e20000100800 */
[----:B------:R-:W-:Y:S01]  /*23e0*/  FMUL.FTZ R218, R134, UR10 ;  /* 0x0000000a86da7c20 */ /* 0x000fe20008410000 */
[----:B------:R-:W3:Y:S01]  /*23f0*/  MUFU.TANH R201, R201 ;  /* 0x000000c900c97308 */ /* 0x000ee20000002400 */
[----:B--2---:R-:W-:Y:S01]  /*2400*/  FFMA.FTZ R113, R90, UR11, -R92 ;  /* 0x0000000b5a717c23 */ /* 0x004fe2000801085c */
[----:B------:R-:W-:Y:S01]  /*2410*/  FSEL R90, R18, -INF , P2 ;  /* 0xff800000125a7808 */ /* 0x000fe20001000000 */
[----:B------:R-:W-:Y:S01]  /*2420*/  STL [R1+0x58], R178 ;  /* 0x000058b201007387 */ /* 0x000fe20000100800 */
[----:B------:R-:W-:Y:S01]  /*2430*/  FSEL R92, R20, -INF , P1 ;  /* 0xff800000145c7808 */ /* 0x000fe20000800000 */
[----:B------:R-:W-:Y:S01]  /*2440*/  FFMA.FTZ R19, -R19, R19, 1 ;  /* 0x3f80000013137423 */ /* 0x000fe20000010113 */
[----:B------:R-:W-:Y:S01]  /*2450*/  R2UR UR10, R203 ;  /* 0x00000000cb0a72ca */ /* 0x000fe200000e0000 */
[--C-:B----4-:R-:W-:Y:S01]  /*2460*/  FFMA.FTZ R90, R90, UR11, -R89.reuse ;  /* 0x0000000b5a5a7c23 */ /* 0x110fe20008010859 */
[----:B------:R2:W-:Y:S01]  /*2470*/  MUFU.TANH R186, R110 ;  /* 0x0000006e00ba7308 */ /* 0x0005e20000002400 */
[----:B------:R-:W-:Y:S01]  /*2480*/  FFMA.FTZ R92, R92, UR11, -R89 ;  /* 0x0000000b5c5c7c23 */ /* 0x000fe20008010859 */
[----:B------:R-:W-:Y:S01]  /*2490*/  FSEL R89, R21, -INF , P2 ;  /* 0xff80000015597808 */ /* 0x000fe20001000000 */
[----:B------:R-:W-:Y:S01]  /*24a0*/  STL [R1+0x54], R177 ;  /* 0x000054b101007387 */ /* 0x000fe20000100800 */
[----:B------:R-:W-:-:S03]  /*24b0*/  FFMA.FTZ R20, -R20, R20, 1 ;  /* 0x3f80000014147423 */ /* 0x000fc60000010114 */
[----:B------:R-:W-:Y:S01]  /*24c0*/  STL [R1+0x50], R176 ;  /* 0x000050b001007387 */ /* 0x000fe20000100800 */
[----:B------:R-:W-:Y:S01]  /*24d0*/  MUFU.TANH R221, R221 ;  /* 0x000000dd00dd7308 */ /* 0x000fe20000002400 */
[C---:B--2---:R-:W-:Y:S02]  /*24e0*/  VIADD R110, R10.reuse, 0x14 ;  /* 0x000000140a6e7836 */ /* 0x044fe40000000000 */
[----:B------:R-:W-:Y:S04]  /*24f0*/  STL [R1+0x4c], R175 ;  /* 0x00004caf01007387 */ /* 0x000fe80000100800 */
[----:B------:R-:W-:Y:S01]  /*2500*/  SHFL.IDX PT, R94, R202, R110, 0x1f ;  /* 0x00001f6eca5e7589 */ /* 0x000fe200000e0000 */
[----:B------:R2:W-:Y:S03]  /*2510*/  MUFU.TANH R182, R114 ;  /* 0x0000007200b67308 */ /* 0x0005e60000002400 */
[----:B------:R-:W-:Y:S04]  /*2520*/  STL [R1+0x48], R174 ;  /* 0x000048ae01007387 */ /* 0x000fe80000100800 */
[----:B------:R-:W-:Y:S01]  /*2530*/  STL [R1+0x44], R173 ;  /* 0x000044ad01007387 */ /* 0x000fe20000100800 */
[----:B------:R1:W-:Y:S01]  /*2540*/  MUFU.TANH R193, R102 ;  /* 0x0000006600c17308 */ /* 0x0003e20000002400 */
[----:B--2---:R-:W-:-:S02]  /*2550*/  VIADD R114, R10, 0x1c ;  /* 0x0000001c0a727836 */ /* 0x004fc40000000000 */
[----:B------:R-:W-:Y:S01]  /*2560*/  STL [R1+0x40], R172 ;  /* 0x000040ac01007387 */ /* 0x000fe20000100800 */
[----:B------:R-:W-:Y:S02]  /*2570*/  WARPGROUP.DEPBAR.LE gsb0, 0x0 ;  /* 0x00008000000079c5 */ /* 0x000fe40000010000 */
[----:B------:R-:W-:Y:S01]  /*2580*/  WARPGROUP.ARRIVE ;  /* 0x00000000000079c5 */ /* 0x000fe20000000000 */
[--C-:B-1----:R-:W-:Y:S01]  /*2590*/  FFMA.FTZ R102, R89, UR11, -R88.reuse ;  /* 0x0000000b59667c23 */ /* 0x102fe20008010858 */
[----:B------:R-:W-:Y:S01]  /*25a0*/  MUFU.TANH R219, R219 ;  /* 0x000000db00db7308 */ /* 0x000fe20000002400 */
[----:B------:R-:W-:Y:S01]  /*25b0*/  FSEL R89, R200, -INF , P1 ;  /* 0xff800000c8597808 */ /* 0x000fe20000800000 */
[----:B------:R-:W-:Y:S02]  /*25c0*/  STL [R1+0x3c], R171 ;  /* 0x00003cab01007387 */ /* 0x000fe40000100800 */
[----:B------:R-:W-:Y:S01]  /*25d0*/  HGMMA.64x128x16.F32.BF16 R24, gdesc[UR4], R24, gsb0 ;  /* 0x01e00000041879f0 */ /* 0x000fe20008001818 */
[----:B------:R-:W-:Y:S01]  /*25e0*/  UIADD3 UR6, UR8, 0x4, URZ ;  /* 0x0000000408067890 */ /* 0x000fe2000fffe03f */
[----:B------:R-:W-:Y:S01]  /*25f0*/  FFMA.FTZ R97, R89, UR11, -R88 ;  /* 0x0000000b59617c23 */ /* 0x000fe20008010858 */
[----:B------:R-:W-:Y:S01]  /*2600*/  UIADD3 UR4, UR9, 0x4, URZ ;  /* 0x0000000409047890 */ /* 0x000fe2000fffe03f */
[----:B------:R-:W-:Y:S01]  /*2610*/  MUFU.TANH R188, R107 ;  /* 0x0000006b00bc7308 */ /* 0x000fe20000002400 */
[----:B------:R-:W-:Y:S01]  /*2620*/  UMOV UR7, 0x40000040 ;  /* 0x4000004000077882 */ /* 0x000fe20000000000 */
[----:B------:R-:W-:Y:S01]  /*2630*/  UMOV UR5, 0x40000040 ;  /* 0x4000004000057882 */ /* 0x000fe20000000000 */
[----:B---3--:R-:W-:Y:S01]  /*2640*/  FSEL R88, R201, -INF , P2 ;  /* 0xff800000c9587808 */ /* 0x008fe20001000000 */
[----:B------:R-:W-:Y:S04]  /*2650*/  STL [R1+0x38], R170 ;  /* 0x000038aa01007387 */ /* 0x000fe80000100800 */
[----:B------:R-:W-:Y:S01]  /*2660*/  MUFU.TANH R228, R228 ;  /* 0x000000e400e47308 */ /* 0x000fe20000002400 */
[----:B------:R-:W-:Y:S04]  /*2670*/  STL [R1+0x34], R169 ;  /* 0x000034a901007387 */ /* 0x000fe80000100800 */
[----:B------:R-:W-:Y:S03]  /*2680*/  SHFL.IDX PT, R135, R22, R108, 0x1f ;  /* 0x00001f6c16877589 */ /* 0x000fe600000e0000 */
[----:B------:R1:W-:Y:S01]  /*2690*/  MUFU.EX2 R107, R90 ;  /* 0x0000005a006b7308 */ /* 0x0003e20000000800 */
[----:B------:R-:W-:Y:S04]  /*26a0*/  STL [R1+0x30], R168 ;  /* 0x000030a801007387 */ /* 0x000fe80000100800 */
[----:B------:R-:W-:Y:S03]  /*26b0*/  STL [R1+0x2c], R9 ;  /* 0x00002c0901007387 */ /* 0x000fe60000100800 */
[----:B------:R2:W3:Y:S01]  /*26c0*/  MUFU.TANH R184, R112 ;  /* 0x0000007000b87308 */ /* 0x0004e20000002400 */
[----:B-1----:R-:W-:Y:S04]  /*26d0*/  SHFL.IDX PT, R90, R202, R114, 0x1f ;  /* 0x00001f72ca5a7589 */ /* 0x002fe800000e0000 */
[----:B------:R-:W-:Y:S03]  /*26e0*/  STL [R1+0x28], R7 ;  /* 0x0000280701007387 */ /* 0x000fe60000100800 */
[----:B------:R-:W-:Y:S01]  /*26f0*/  MUFU.TANH R230, R230 ;  /* 0x000000e600e67308 */ /* 0x000fe20000002400 */
[----:B--2---:R-:W-:Y:S01]  /*2700*/  IADD3 R112, R10, 0x10, RZ ;  /* 0x000000100a707810 */ /* 0x004fe20007ffe0ff */
[----:B------:R-:W-:Y:S04]  /*2710*/  SHFL.IDX PT, R205, R22, R114, 0x1f ;  /* 0x00001f7216cd7589 */ /* 0x000fe800000e0000 */
[----:B------:R-:W-:Y:S02]  /*2720*/  STL [R1+0x24], R6 ;  /* 0x0000240601007387 */ /* 0x000fe40000100800 */
[----:B------:R1:W2:Y:S01]  /*2730*/  MUFU.TANH R179, R116 ;  /* 0x0000007400b37308 */ /* 0x0002a20000002400 */
[----:B---3--:R-:W-:Y:S01]  /*2740*/  FSEL R214, R184, -INF , P2 ;  /* 0xff800000b8d67808 */ /* 0x008fe20001000000 */
[----:B------:R-:W-:Y:S04]  /*2750*/  STL [R1+0x20], R5 ;  /* 0x0000200501007387 */ /* 0x000fe80000100800 */
[----:B------:R-:W-:Y:S02]  /*2760*/  STL [R1+0x1c], R3 ;  /* 0x00001c0301007387 */ /* 0x000fe40000100800 */
[----:B------:R-:W-:Y:S02]  /*2770*/  MUFU.TANH R227, R227 ;  /* 0x000000e300e37308 */ /* 0x000fe40000002400 */
[----:B-1----:R-:W-:Y:S04]  /*2780*/  SHFL.IDX PT, R116, R22, R10, 0x1f ;  /* 0x00001f0a16747589 */ /* 0x002fe800000e0000 */
[----:B------:R-:W-:Y:S02]  /*2790*/  SHFL.IDX PT, R215, R16, R108, 0x1f ;  /* 0x00001f6c10d77589 */ /* 0x000fe400000e0000 */
[----:B------:R-:W-:Y:S01]  /*27a0*/  MUFU.TANH R232, R232 ;  /* 0x000000e800e87308 */ /* 0x000fe20000002400 */
[----:B--2---:R-:W-:Y:S01]  /*27b0*/  FSEL R208, R179, -INF , P2 ;  /* 0xff800000b3d07808 */ /* 0x004fe20001000000 */
[----:B------:R-:W1:Y:S04]  /*27c0*/  SHFL.IDX PT, R213, R16, R112, 0x1f ;  /* 0x00001f7010d57589 */ /* 0x000e6800000e0000 */
[----:B------:R-:W-:Y:S02]  /*27d0*/  STL [R1+0x18], R0 ;  /* 0x0000180001007387 */ /* 0x000fe40000100800 */
[----:B------:R-:W2:Y:S02]  /*27e0*/  MUFU.TANH R235, R235 ;  /* 0x000000eb00eb7308 */ /* 0x000ea40000002400 */
[----:B------:R-:W-:Y:S06]  /*27f0*/  SHFL.IDX PT, R225, R13, R109, 0x1f ;  /* 0x00001f6d0de17589 */ /* 0x000fec00000e0000 */
[----:B------:R3:W-:Y:S08]  /*2800*/  MUFU.TANH R199, R93 ;  /* 0x0000005d00c77308 */ /* 0x0007f00000002400 */
[----:B------:R4:W-:Y:S01]  /*2810*/  MUFU.TANH R192, R103 ;  /* 0x0000006700c07308 */ /* 0x0009e20000002400 */
[----:B---3--:R-:W3:Y:S01]  /*2820*/  SHFL.IDX PT, R93, R202, R112, 0x1f ;  /* 0x00001f70ca5d7589 */ /* 0x008ee200000e0000 */
[----:B--2---:R-:W-:Y:S01]  /*2830*/  FSEL R98, R235, -INF , P1 ;  /* 0xff800000eb627808 */ /* 0x004fe20000800000 */
[----:B-1----:R-:W-:-:S05]  /*2840*/  FFMA.FTZ R214, R214, UR11, -R213 ;  /* 0x0000000bd6d67c23 */ /* 0x002fca00080108d5 */
[----:B------:R1:W-:Y:S01]  /*2850*/  MUFU.TANH R183, R111 ;  /* 0x0000006f00b77308 */ /* 0x0003e20000002400 */
[----:B----4-:R-:W-:Y:S01]  /*2860*/  FFMA.FTZ R103, R88, UR11, -R101 ;  /* 0x0000000b58677c23 */ /* 0x010fe20008010865 */
[----:B------:R-:W-:-:S05]  /*2870*/  FSEL R88, R221, -INF , P1 ;  /* 0xff800000dd587808 */ /* 0x000fca0000800000 */
[----:B------:R-:W-:Y:S01]  /*2880*/  FFMA.FTZ R101, R88, UR11, -R101 ;  /* 0x0000000b58657c23 */ /* 0x000fe20008010865 */
[----:B------:R-:W-:Y:S01]  /*2890*/  MUFU.TANH R220, R220 ;  /* 0x000000dc00dc7308 */ /* 0x000fe20000002400 */
[----:B-1----:R-:W-:Y:S02]  /*28a0*/  IADD3 R111, R10, 0x18, RZ ;  /* 0x000000180a6f7810 */ /* 0x002fe40007ffe0ff */
[----:B------:R-:W-:-:S03]  /*28b0*/  FSEL R88, R228, -INF , P1 ;  /* 0xff800000e4587808 */ /* 0x000fc60000800000 */
[----:B------:R1:W-:Y:S02]  /*28c0*/  SHFL.IDX PT, R89, R202, R111, 0x1f ;  /* 0x00001f6fca597589 */ /* 0x0003e400000e0000 */
[----:B------:R2:W4:Y:S08]  /*28d0*/  MUFU.TANH R177, R118 ;  /* 0x0000007600b17308 */ /* 0x0005300000002400 */
[----:B------:R-:W-:Y:S01]  /*28e0*/  MUFU.TANH R216, R216 ;  /* 0x000000d800d87308 */ /* 0x000fe20000002400 */
[----:B--2---:R-:W2:Y:S01]  /*28f0*/  SHFL.IDX PT, R118, R22, R109, 0x1f ;  /* 0x00001f6d16767589 */ /* 0x004ea200000e0000 */
[----:B-1----:R-:W-:-:S05]  /*2900*/  FSEL R202, R194, -INF , P2 ;  /* 0xff800000c2ca7808 */ /* 0x002fca0001000000 */
[----:B------:R-:W-:Y:S01]  /*2910*/  FFMA.FTZ R202, R202, UR11, -R205 ;  /* 0x0000000bcaca7c23 */ /* 0x000fe200080108cd */
[----:B------:R1:W-:Y:S01]  /*2920*/  MUFU.TANH R197, R95 ;  /* 0x0000005f00c57308 */ /* 0x0003e20000002400 */
[----:B----4-:R-:W-:-:S07]  /*2930*/  FSEL R207, R177, -INF , P1 ;  /* 0xff800000b1cf7808 */ /* 0x010fce0000800000 */
[----:B------:R4:W-:Y:S01]  /*2940*/  MUFU.TANH R7, R129 ;  /* 0x0000008100077308 */ /* 0x0009e20000002400 */
[C---:B-1----:R-:W-:Y:S01]  /*2950*/  FSEL R95, R220.reuse, -INF , P2 ;  /* 0xff800000dc5f7808 */ /* 0x042fe20001000000 */
[----:B------:R-:W-:Y:S02]  /*2960*/  WARPGROUP.DEPBAR.LE gsb0, 0x0 ;  /* 0x00008000000079c5 */ /* 0x000fe40000010000 */
[----:B------:R-:W-:Y:S01]  /*2970*/  WARPGROUP.ARRIVE ;  /* 0x00000000000079c5 */ /* 0x000fe20000000000 */
[----:B------:R-:W-:Y:S01]  /*2980*/  FFMA.FTZ R220, -R220, R220, 1 ;  /* 0x3f800000dcdc7423 */ /* 0x000fe200000101dc */
[----:B---3--:R-:W-:Y:S02]  /*2990*/  FFMA.FTZ R95, R95, UR11, -R93 ;  /* 0x0000000b5f5f7c23 */ /* 0x008fe4000801085d */
[----:B------:R1:W-:Y:S01]  /*29a0*/  MUFU.TANH R169, R126 ;  /* 0x0000007e00a97308 */ /* 0x0003e20000002400 */
[----:B----4-:R-:W-:Y:S01]  /*29b0*/  SHFL.IDX PT, R129, R22, R110, 0x1f ;  /* 0x00001f6e16817589 */ /* 0x010fe200000e0000 */
[----:B------:R-:W-:Y:S01]  /*29c0*/  HGMMA.64x128x16.F32.BF16 R24, gdesc[UR4], R24, gsb0 ;  /* 0x01e00000041879f0 */ /* 0x000fe20008001818 */
[----:B------:R-:W-:-:S02]  /*29d0*/  UIADD3 UR6, UR8, 0x6, URZ ;  /* 0x0000000608067890 */ /* 0x000fc4000fffe03f */
[----:B------:R-:W-:Y:S01]  /*29e0*/  UIADD3 UR4, UR9, 0x6, URZ ;  /* 0x0000000609047890 */ /* 0x000fe2000fffe03f */
[----:B------:R-:W-:Y:S01]  /*29f0*/  UMOV UR7, 0x40000040 ;  /* 0x4000004000077882 */ /* 0x000fe20000000000 */
[----:B------:R-:W-:Y:S01]  /*2a00*/  UMOV UR5, 0x40000040 ;  /* 0x4000004000057882 */ /* 0x000fe20000000000 */
[----:B------:R-:W-:Y:S01]  /*2a10*/  MUFU.TANH R234, R234 ;  /* 0x000000ea00ea7308 */ /* 0x000fe20000002400 */
[----:B-1----:R-:W-:Y:S07]  /*2a20*/  SHFL.IDX PT, R126, R16, R109, 0x1f ;  /* 0x00001f6d107e7589 */ /* 0x002fee00000e0000 */
[----:B------:R1:W3:Y:S08]  /*2a30*/  MUFU.TANH R198, R96 ;  /* 0x0000006000c67308 */ /* 0x0002f00000002400 */
[----:B------:R-:W-:Y:S01]  /*2a40*/  MUFU.TANH R237, R237 ;  /* 0x000000ed00ed7308 */ /* 0x000fe20000002400 */
[----:B-1----:R-:W-:-:S05]  /*2a50*/  FSEL R96, R219, -INF , P2 ;  /* 0xff800000db607808 */ /* 0x002fca0001000000 */
[--C-:B------:R-:W-:Y:S01]  /*2a60*/  FFMA.FTZ R96, R96, UR11, -R94.reuse ;  /* 0x0000000b60607c23 */ /* 0x100fe2000801085e */
[----:B------:R-:W-:Y:S01]  /*2a70*/  FFMA.FTZ R94, R88, UR11, -R94 ;  /* 0x0000000b585e7c23 */ /* 0x000fe2000801085e */
[----:B------:R1:W-:Y:S01]  /*2a80*/  MUFU.TANH R196, R99 ;  /* 0x0000006300c47308 */ /* 0x0003e20000002400 */
[C---:B------:R-:W-:Y:S01]  /*2a90*/  FSEL R88, R232.reuse, -INF , P2 ;  /* 0xff800000e8587808 */ /* 0x040fe20001000000 */
[----:B------:R-:W-:Y:S01]  /*2aa0*/  FFMA.FTZ R232, -R232, R232, 1 ;  /* 0x3f800000e8e87423 */ /* 0x000fe200000101e8 */
[----:B---3--:R-:W-:-:S03]  /*2ab0*/  FSEL R224, R198, -INF , P2 ;  /* 0xff800000c6e07808 */ /* 0x008fc60001000000 */
[--C-:B------:R-:W-:Y:S01]  /*2ac0*/  FFMA.FTZ R88, R88, UR11, -R116.reuse ;  /* 0x0000000b58587c23 */ /* 0x100fe20008010874 */
[----:B------:R-:W-:Y:S01]  /*2ad0*/  FFMA.FTZ R116, R98, UR11, -R116 ;  /* 0x0000000b62747c23 */ /* 0x000fe20008010874 */
[----:B------:R-:W-:Y:S01]  /*2ae0*/  MUFU.TANH R222, R222 ;  /* 0x000000de00de7308 */ /* 0x000fe20000002400 */
[C---:B-1----:R-:W-:Y:S01]  /*2af0*/  FSEL R99, R227.reuse, -INF , P1 ;  /* 0xff800000e3637808 */ /* 0x042fe20000800000 */
[----:B------:R-:W-:Y:S01]  /*2b00*/  FFMA.FTZ R227, -R227, R227, 1 ;  /* 0x3f800000e3e37423 */ /* 0x000fe200000101e3 */
[----:B------:R-:W-:-:S05]  /*2b10*/  FSEL R98, R11, -INF , P2 ;  /* 0xff8000000b627808 */ /* 0x000fca0001000000 */
[----:B------:R-:W-:Y:S01]  /*2b20*/  MUFU.TANH R229, R229 ;  /* 0x000000e500e57308 */ /* 0x000fe20000002400 */
[----:B--2---:R-:W-:-:S07]  /*2b30*/  FFMA.FTZ R98, R98, UR11, -R118 ;  /* 0x0000000b62627c23 */ /* 0x004fce0008010876 */
        /* <DEDUP_REMOVED lines=21> */
[----:B--2---:R-:W-:Y:S01]  /*2c90*/  FSEL R22, R233, -INF , P1 ;  /* 0xff800000e9167808 */ /* 0x004fe20000800000 */
[----:B------:R-:W-:-:S02]  /*2ca0*/  WARPGROUP.DEPBAR.LE gsb0, 0x0 ;  /* 0x00008000000079c5 */ /* 0x000fc40000010000 */
[----:B------:R-:W-:-:S04]  /*2cb0*/  WARPGROUP.ARRIVE ;  /* 0x00000000000079c5 */ /* 0x000fc80000000000 */
[----:B------:R2:W-:Y:S01]  /*2cc0*/  MUFU.EX2 R104, R91 ;  /* 0x0000005b00687308 */ /* 0x0005e20000000800 */
[----:B----4-:R-:W-:Y:S01]  /*2cd0*/  FSEL R117, R197, -INF , P1 ;  /* 0xff800000c5757808 */ /* 0x010fe20000800000 */
[----:B------:R-:W-:Y:S01]  /*2ce0*/  FFMA.FTZ R122, R22, UR11, -R122 ;  /* 0x0000000b167a7c23 */ /* 0x000fe2000801087a */
[----:B------:R-:W-:Y:S01]  /*2cf0*/  FSEL R22, R193, -INF , P1 ;  /* 0xff800000c1167808 */ /* 0x000fe20000800000 */
[----:B------:R-:W-:Y:S02]  /*2d00*/  HGMMA.64x128x16.F32.BF16 R24, gdesc[UR4], R24, gsb0 ;  /* 0x01e00000041879f0 */ /* 0x000fe40008001818 */
        /* <DEDUP_REMOVED lines=29> */
[----:B------:R3:W-:Y:S01]  /*2ee0*/  MUFU.TANH R175, R120 ;  /* 0x0000007800af7308 */ /* 0x0007e20000002400 */
        /* <DEDUP_REMOVED lines=22> */
[----:B------:R-:W-:Y:S01]  /*3050*/  MUFU.EX2 R113, R113 ;  /* 0x0000007100717308 */ /* 0x000fe20000000800 */
[----:B-1----:R-:W-:Y:S03]  /*3060*/  SHFL.IDX PT, R124, R13, R10, 0x1f ;  /* 0x00001f0a0d7c7589 */ /* 0x002fe600000e0000 */
[----:B------:R-:W-:Y:S01]  /*3070*/  FFMA.FTZ R213, R116, UR11, -R213 ;  /* 0x0000000b74d57c23 */ /* 0x000fe200080108d5 */
[----:B------:R-:W-:-:S03]  /*3080*/  FSEL R116, R178, -INF , P2 ;  /* 0xff800000b2747808 */ /* 0x000fc60001000000 */
[----:B------:R-:W-:Y:S08]  /*3090*/  MUFU.EX2 R97, R97 ;  /* 0x0000006100617308 */ /* 0x000ff00000000800 */
[----:B------:R-:W-:Y:S08]  /*30a0*/  MUFU.EX2 R103, R103 ;  /* 0x0000006700677308 */ /* 0x000ff00000000800 */
[----:B------:R-:W-:Y:S01]  /*30b0*/  MUFU.EX2 R91, R91 ;  /* 0x0000005b005b7308 */ /* 0x000fe20000000800 */
[----:B------:R-:W-:-:S02]  /*30c0*/  WARPGROUP.DEPBAR.LE gsb0, 0x0 ;  /* 0x00008000000079c5 */ /* 0x000fc40000010000 */
[----:B------:R1:W2:Y:S05]  /*30d0*/  LDS R211, [R23+0x400] ;  /* 0x0004000017d37984 */ /* 0x0002aa0000000800 */
[----:B------:R-:W3:Y:S01]  /*30e0*/  MUFU.EX2 R102, R102 ;  /* 0x0000006600667308 */ /* 0x000ee20000000800 */
[----:B------:R-:W-:Y:S01]  /*30f0*/  LDS R12, [R12+0x400] ;  /* 0x000400000c0c7984 */ /* 0x000fe20000000800 */
[----:B-1----:R-:W-:-:S06]  /*3100*/  FSEL R23, R196, -INF , P1 ;  /* 0xff800000c4177808 */ /* 0x002fcc0000800000 */
[----:B------:R-:W-:Y:S01]  /*3110*/  MUFU.TANH R218, R218 ;  /* 0x000000da00da7308 */ /* 0x000fe20000002400 */
[----:B------:R-:W-:Y:S01]  /*3120*/  FFMA.FTZ R129, R23, UR11, -R129 ;  /* 0x0000000b17817c23 */ /* 0x000fe20008010881 */
[----:B------:R-:W-:-:S05]  /*3130*/  FSEL R23, R192, -INF , P1 ;  /* 0xff800000c0177808 */ /* 0x000fca0000800000 */
[----:B------:R-:W-:Y:S01]  /*3140*/  FFMA.FTZ R205, R23, UR11, -R205 ;  /* 0x0000000b17cd7c23 */ /* 0x000fe200080108cd */
[----:B------:R-:W-:Y:S01]  /*3150*/  FSEL R23, R188, -INF , P1 ;  /* 0xff800000bc177808 */ /* 0x000fe20000800000 */
[----:B------:R-:W-:Y:S04]  /*3160*/  MUFU.TANH R217, R217 ;  /* 0x000000d900d97308 */ /* 0x000fe80000002400 */
[----:B------:R-:W-:-:S04]  /*3170*/  FFMA.FTZ R128, R23, UR11, -R128 ;  /* 0x0000000b17807c23 */ /* 0x000fc80008010880 */
[----:B------:R1:W-:Y:S08]  /*3180*/  MUFU.EX2 R23, R115 ;  /* 0x0000007300177308 */ /* 0x0003f00000000800 */
[----:B------:R-:W4:Y:S01]  /*3190*/  MUFU.EX2 R94, R94 ;  /* 0x0000005e005e7308 */ /* 0x000f220000000800 */
[----:B-1----:R1:W3:Y:S04]  /*31a0*/  SHFL.IDX PT, R115, R16, R114, 0x1f ;  /* 0x00001f7210737589 */ /* 0x0022e800000e0000 */
[----:B--2---:R-:W2:Y:S03]  /*31b0*/  SHFL.IDX PT, R203, R211, R109, 0x1f ;  /* 0x00001f6dd3cb7589 */ /* 0x004ea600000e0000 */
[----:B------:R-:W4:Y:S01]  /*31c0*/  MUFU.EX2 R101, R101 ;  /* 0x0000006500657308 */ /* 0x000f220000000800 */
[----:B------:R-:W4:Y:S01]  /*31d0*/  SHFL.IDX PT, R212, R211, R108, 0x1f ;  /* 0x00001f6cd3d47589 */ /* 0x000f2200000e0000 */
[----:B-1----:R-:W-:-:S03]  /*31e0*/  FSEL R16, R180, -INF , P1 ;  /* 0xff800000b4107808 */ /* 0x002fc60000800000 */
[----:B------:R-:W1:Y:S02]  /*31f0*/  SHFL.IDX PT, R206, R211, R10, 0x1f ;  /* 0x00001f0ad3ce7589 */ /* 0x000e6400000e0000 */
[----:B------:R-:W-:Y:S02]  /*3200*/  FFMA.FTZ R119, R16, UR11, -R119 ;  /* 0x0000000b10777c23 */ /* 0x000fe40008010877 */
[----:B------:R-:W1:Y:S01]  /*3210*/  SHFL.IDX PT, R204, R211, R106, 0x1f ;  /* 0x00001f6ad3cc7589 */ /* 0x000e6200000e0000 */
[----:B------:R2:W-:Y:S03]  /*3220*/  MUFU.EX2 R16, R118 ;  /* 0x0000007600107308 */ /* 0x0005e60000000800 */
[----:B------:R-:W1:Y:S04]  /*3230*/  SHFL.IDX PT, R226, R211, R112, 0x1f ;  /* 0x00001f70d3e27589 */ /* 0x000e6800000e0000 */
[----:B------:R-:W-:Y:S01]  /*3240*/  SHFL.IDX PT, R223, R211, R110, 0x1f ;  /* 0x00001f6ed3df7589 */ /* 0x000fe200000e0000 */
[----:B---3--:R-:W-:Y:S01]  /*3250*/  FFMA.FTZ R116, R116, UR11, -R115 ;  /* 0x0000000b74747c23 */ /* 0x008fe20008010873 */
[--C-:B--2---:R-:W-:Y:S01]  /*3260*/  FFMA.FTZ R118, R208, UR11, -R117.reuse ;  /* 0x0000000bd0767c23 */ /* 0x104fe20008010875 */
[----:B------:R-:W-:Y:S01]  /*3270*/  FFMA.FTZ R117, R207, UR11, -R117 ;  /* 0x0000000bcf757c23 */ /* 0x000fe20008010875 */
[----:B------:R-:W-:Y:S01]  /*3280*/  FADD.FTZ R207, R28, -R203 ;  /* 0x800000cb1ccf7221 */ /* 0x000fe20000010000 */
[----:B------:R-:W-:Y:S01]  /*3290*/  FFMA.FTZ R115, R123, UR11, -R115 ;  /* 0x0000000b7b737c23 */ /* 0x000fe20008010873 */
[----:B------:R2:W-:Y:S01]  /*32a0*/  MUFU.EX2 R28, R135 ;  /* 0x00000087001c7308 */ /* 0x0005e20000000800 */
[----:B------:R-:W3:Y:S01]  /*32b0*/  SHFL.IDX PT, R123, R13, R106, 0x1f ;  /* 0x00001f6a0d7b7589 */ /* 0x000ee200000e0000 */
[----:B----4-:R-:W-:Y:S01]  /*32c0*/  FADD.FTZ R208, R29, -R212 ;  /* 0x800000d41dd07221 */ /* 0x010fe20000010000 */
[----:B------:R-:W-:Y:S01]  /*32d0*/  FADD.FTZ R203, R30, -R203 ;  /* 0x800000cb1ecb7221 */ /* 0x000fe20000010000 */
[----:B------:R-:W-:Y:S01]  /*32e0*/  FMUL.FTZ R207, R102, R207 ;  /* 0x000000cf66cf7220 */ /* 0x000fe20000410000 */
[--C-:B-1----:R-:W-:Y:S01]  /*32f0*/  FADD.FTZ R210, R24, -R206.reuse ;  /* 0x800000ce18d27221 */ /* 0x102fe20000010000 */
[----:B------:R-:W-:-:S02]  /*3300*/  FADD.FTZ R206, R26, -R206 ;  /* 0x800000ce1ace7221 */ /* 0x000fc40000010000 */
[----:B------:R1:W-:Y:S01]  /*3310*/  MUFU.EX2 R30, R224 ;  /* 0x000000e0001e7308 */ /* 0x0003e20000000800 */
[----:B--2---:R-:W-:Y:S01]  /*3320*/  FADD.FTZ R135, R31, -R212 ;  /* 0x800000d41f877221 */ /* 0x004fe20000010000 */
[--C-:B------:R-:W-:Y:S01]  /*3330*/  FADD.FTZ R209, R25, -R204.reuse ;  /* 0x800000cc19d17221 */ /* 0x100fe20000010000 */
[----:B------:R-:W-:Y:S01]  /*3340*/  SHFL.IDX PT, R212, R211, R111, 0x1f ;  /* 0x00001f6fd3d47589 */ /* 0x000fe200000e0000 */
[----:B------:R-:W-:Y:S01]  /*3350*/  FADD.FTZ R204, R27, -R204 ;  /* 0x800000cc1bcc7221 */ /* 0x000fe20000010000 */
[----:B------:R-:W-:Y:S01]  /*3360*/  FSEL R27, R175, -INF , P2 ;  /* 0xff800000af1b7808 */ /* 0x000fe20001000000 */
[----:B------:R-:W-:Y:S01]  /*3370*/  FMUL.FTZ R206, R104, R206 ;  /* 0x000000ce68ce7220 */ /* 0x000fe20000410000 */
[----:B------:R-:W2:Y:S01]  /*3380*/  SHFL.IDX PT, R211, R211, R114, 0x1f ;  /* 0x00001f72d3d37589 */ /* 0x000ea200000e0000 */
[----:B------:R-:W-:Y:S01]  /*3390*/  FSEL R26, R173, -INF , P1 ;  /* 0xff800000ad1a7808 */ /* 0x000fe20000800000 */
[--C-:B-1----:R-:W-:Y:S01]  /*33a0*/  FADD.FTZ R224, R32, -R226.reuse ;  /* 0x800000e220e07221 */ /* 0x102fe20000010000 */
[----:B------:R-:W-:Y:S01]  /*33b0*/  FADD.FTZ R226, R34, -R226 ;  /* 0x800000e222e27221 */ /* 0x000fe20000010000 */
[----:B------:R-:W1:Y:S01]  /*33c0*/  SHFL.IDX PT, R31, R13, R108, 0x1f ;  /* 0x00001f6c0d1f7589 */ /* 0x000e6200000e0000 */
[----:B------:R-:W-:Y:S01]  /*33d0*/  FSEL R25, R174, -INF , P2 ;  /* 0xff800000ae197808 */ /* 0x000fe20001000000 */
[----:B------:R4:W-:Y:S01]  /*33e0*/  MUFU.EX2 R29, R122 ;  /* 0x0000007a001d7308 */ /* 0x0009e20000000800 */
[----:B------:R-:W-:Y:S01]  /*33f0*/  FSEL R24, R172, -INF , P1 ;  /* 0xff800000ac187808 */ /* 0x000fe20000800000 */
[----:B------:R-:W-:Y:S01]  /*3400*/  SHFL.IDX PT, R34, R13, R110, 0x1f ;  /* 0x00001f6e0d227589 */ /* 0x000fe200000e0000 */
[--C-:B------:R-:W-:Y:S01]  /*3410*/  FFMA.FTZ R27, R27, UR11, -R124.reuse ;  /* 0x0000000b1b1b7c23 */ /* 0x100fe2000801087c */
[----:B------:R-:W-:Y:S01]  /*3420*/  FFMA.FTZ R26, R26, UR11, -R124 ;  /* 0x0000000b1a1a7c23 */ /* 0x000fe2000801087c */
[--C-:B---3--:R-:W-:Y:S01]  /*3430*/  FFMA.FTZ R25, R25, UR11, -R123.reuse ;  /* 0x0000000b19197c23 */ /* 0x108fe2000801087b */
[----:B------:R-:W-:Y:S01]  /*3440*/  FFMA.FTZ R24, R24, UR11, -R123 ;  /* 0x0000000b18187c23 */ /* 0x000fe2000801087b */
[----:B------:R-:W-:Y:S01]  /*3450*/  FSEL R124, R171, -INF , P2 ;  /* 0xff800000ab7c7808 */ /* 0x000fe20001000000 */
[----:B------:R3:W-:Y:S01]  /*3460*/  MUFU.EX2 R32, R121 ;  /* 0x0000007900207308 */ /* 0x0007e20000000800 */
[----:B----4-:R-:W-:Y:S01]  /*3470*/  FSEL R122, R170, -INF , P2 ;  /* 0xff800000aa7a7808 */ /* 0x010fe20001000000 */
[----:B------:R-:W-:Y:S01]  /*3480*/  FADD.FTZ R33, R33, -R223 ;  /* 0x800000df21217221 */ /* 0x000fe20000010000 */
[----:B------:R-:W-:Y:S01]  /*3490*/  FSEL R123, R169, -INF , P1 ;  /* 0xff800000a97b7808 */ /* 0x000fe20000800000 */
[----:B------:R-:W-:Y:S01]  /*34a0*/  FFMA.FTZ R124, R124, UR11, -R225 ;  /* 0x0000000b7c7c7c23 */ /* 0x000fe200080108e1 */
[----:B------:R-:W-:Y:S01]  /*34b0*/  FADD.FTZ R223, R35, -R223 ;  /* 0x800000df23df7221 */ /* 0x000fe20000010000 */
[----:B------:R-:W-:Y:S01]  /*34c0*/  FMUL.FTZ R210, R113, R210 ;  /* 0x000000d271d27220 */ /* 0x000fe20000410000 */
[----:B------:R-:W4:Y:S01]  /*34d0*/  SHFL.IDX PT, R35, R13, R111, 0x1f ;  /* 0x00001f6f0d237589 */ /* 0x000f2200000e0000 */
[----:B------:R-:W-:Y:S01]  /*34e0*/  FFMA.FTZ R123, R123, UR11, -R225 ;  /* 0x0000000b7b7b7c23 */ /* 0x000fe200080108e1 */
[----:B---3--:R-:W-:Y:S01]  /*34f0*/  FSEL R121, R168, -INF , P1 ;  /* 0xff800000a8797808 */ /* 0x008fe20000800000 */
[--C-:B--2---:R-:W-:Y:S01]  /*3500*/  FADD.FTZ R37, R37, -R211.reuse ;  /* 0x800000d325257221 */ /* 0x104fe20000010000 */
[----:B------:R-:W-:Y:S01]  /*3510*/  FADD.FTZ R39, R39, -R211 ;  /* 0x800000d327277221 */ /* 0x000fe20000010000 */
[--C-:B------:R-:W-:Y:S01]  /*3520*/  FADD.FTZ R225, R36, -R212.reuse ;  /* 0x800000d424e17221 */ /* 0x100fe20000010000 */
[----:B------:R-:W2:Y:S01]  /*3530*/  SHFL.IDX PT, R211, R13, R112, 0x1f ;  /* 0x00001f700dd37589 */ /* 0x000ea200000e0000 */
[--C-:B-1----:R-:W-:Y:S01]  /*3540*/  FFMA.FTZ R122, R122, UR11, -R31.reuse ;  /* 0x0000000b7a7a7c23 */ /* 0x102fe2000801081f */
[----:B------:R-:W-:Y:S01]  /*3550*/  FFMA.FTZ R121, R121, UR11, -R31 ;  /* 0x0000000b79797c23 */ /* 0x000fe2000801081f */
[----:B------:R-:W-:Y:S01]  /*3560*/  FMUL.FTZ R36, R105, R204 ;  /* 0x000000cc69247220 */ /* 0x000fe20000410000 */
[----:B------:R1:W-:Y:S01]  /*3570*/  MUFU.EX2 R31, R129 ;  /* 0x00000081001f7308 */ /* 0x0003e20000000800 */
[----:B------:R-:W-:Y:S01]  /*3580*/  FADD.FTZ R38, R38, -R212 ;  /* 0x800000d426267221 */ /* 0x000fe20000010000 */
[----:B------:R-:W-:Y:S01]  /*3590*/  FSEL R212, R9, -INF , P2 ;  /* 0xff80000009d47808 */ /* 0x000fe20001000000 */
[----:B------:R-:W-:Y:S01]  /*35a0*/  FMUL.FTZ R203, R97, R203 ;  /* 0x000000cb61cb7220 */ /* 0x000fe20000410000 */
[----:B------:R-:W-:Y:S01]  /*35b0*/  FFMA.FTZ R204, -R21, R21, 1 ;  /* 0x3f80000015cc7423 */ /* 0x000fe20000010115 */
[----:B------:R-:W-:Y:S01]  /*35c0*/  FMUL.FTZ R223, R94, R223 ;  /* 0x000000df5edf7220 */ /* 0x000fe20000410000 */
[----:B------:R-:W-:Y:S01]  /*35d0*/  FMUL.FTZ R135, R101, R135 ;  /* 0x0000008765877220 */ /* 0x000fe20000410000 */
[----:B------:R-:W-:Y:S01]  /*35e0*/  FMUL.FTZ R209, R107, R209 ;  /* 0x000000d16bd17220 */ /* 0x000fe20000410000 */
[----:B------:R3:W-:Y:S01]  /*35f0*/  MUFU.EX2 R21, R131 ;  /* 0x0000008300157308 */ /* 0x0007e20000000800 */
[----:B-1----:R-:W-:Y:S01]  /*3600*/  FFMA.FTZ R129, -R17, R17, 1 ;  /* 0x3f80000011817423 */ /* 0x002fe20000010111 */
[----:B------:R-:W-:Y:S01]  /*3610*/  FMUL.FTZ R204, R204, R207 ;  /* 0x000000cfcccc7220 */ /* 0x000fe20000410000 */
[----:B------:R-:W-:-:S02]  /*3620*/  FSEL R207, R3, -INF , P2 ;  /* 0xff80000003cf7808 */ /* 0x000fc40001000000 */
[----:B------:R-:W-:Y:S01]  /*3630*/  FMUL.FTZ R129, R129, R210 ;  /* 0x000000d281817220 */ /* 0x000fe20000410000 */
[----:B------:R-:W-:Y:S02]  /*3640*/  FSEL R210, R7, -INF , P2 ;  /* 0xff80000007d27808 */ /* 0x000fe40001000000 */
[----:B------:R1:W-:Y:S01]  /*3650*/  MUFU.EX2 R17, R134 ;  /* 0x0000008600117308 */ /* 0x0003e20000000800 */
[----:B---3--:R-:W-:Y:S01]  /*3660*/  FFMA.FTZ R131, -R216, R216, 1 ;  /* 0x3f800000d8837423 */ /* 0x008fe200000101d8 */
[----:B----4-:R-:W-:Y:S01]  /*3670*/  FFMA.FTZ R207, R207, UR11, -R35 ;  /* 0x0000000bcfcf7c23 */ /* 0x010fe20008010823 */
[----:B------:R-:W-:Y:S01]  /*3680*/  FFMA.FTZ R210, R210, UR11, -R34 ;  /* 0x0000000bd2d27c23 */ /* 0x000fe20008010822 */
[----:B--2---:R-:W-:Y:S01]  /*3690*/  FFMA.FTZ R212, R212, UR11, -R211 ;  /* 0x0000000bd4d47c23 */ /* 0x004fe200080108d3 */
        /* <DEDUP_REMOVED lines=21> */
[----:B--2---:R-:W-:Y:S01]  /*37f0*/  FMUL.FTZ R38, R89, R38 ;  /* 0x0000002659267220 */ /* 0x004fe20000410000 */
[----:B------:R-:W-:-:S03]  /*3800*/  FFMA.FTZ R209, R209, UR11, -R19 ;  /* 0x0000000bd1d17c23 */ /* 0x000fc60008010813 */
        /* <DEDUP_REMOVED lines=20> */
[----:B------:R-:W1:Y:S01]  /*3950*/  MUFU.EX2 R90, R90 ;  /* 0x0000005a005a7308 */ /* 0x000e620000000800 */
        /* <DEDUP_REMOVED lines=10> */
[----:B------:R-:W-:Y:S01]  /*3a00*/  FMUL.FTZ R39, R90, R39 ;  /* 0x000000275a277220 */ /* 0x000fe20000410000 */
[----:B------:R-:W-:Y:S01]  /*3a10*/  FMUL.FTZ R130, R130, R223 ;  /* 0x000000df82827220 */ /* 0x000fe20000410000 */
[----:B------:R-:W-:Y:S01]  /*3a20*/  FADD.FTZ R41, R41, -R219 ;  /* 0x800000db29297221 */ /* 0x000fe20000010000 */
[----:B------:R-:W1:Y:S01]  /*3a30*/  SHFL.IDX PT, R223, R12, R112, 0x1f ;  /* 0x00001f700cdf7589 */ /* 0x000e6200000e0000 */
[----:B------:R-:W3:Y:S01]  /*3a40*/  MUFU.EX2 R100, R100 ;  /* 0x0000006400647308 */ /* 0x000ee20000000800 */
[----:B----4-:R-:W-:Y:S01]  /*3a50*/  FADD.FTZ R44, R44, -R220 ;  /* 0x800000dc2c2c7221 */ /* 0x010fe20000010000 */
[----:B------:R-:W-:Y:S01]  /*3a60*/  FADD.FTZ R49, R49, -R224 ;  /* 0x800000e031317221 */ /* 0x000fe20000010000 */
[----:B------:R-:W-:-:S05]  /*3a70*/  FMUL.FTZ R41, R23, R41 ;  /* 0x0000002917297220 */ /* 0x000fca0000410000 */
[----:B------:R-:W4:Y:S01]  /*3a80*/  MUFU.EX2 R98, R98 ;  /* 0x0000006200627308 */ /* 0x000f220000000800 */
[----:B--2---:R-:W-:-:S07]  /*3a90*/  FMUL.FTZ R40, R88, R40 ;  /* 0x0000002858287220 */ /* 0x004fce0000410000 */
[----:B------:R-:W2:Y:S01]  /*3aa0*/  MUFU.EX2 R99, R99 ;  /* 0x0000006300637308 */ /* 0x000ea20000000800 */
[----:B---3--:R-:W-:Y:S01]  /*3ab0*/  FMUL.FTZ R43, R100, R43 ;  /* 0x0000002b642b7220 */ /* 0x008fe20000410000 */
[----:B------:R-:W-:Y:S01]  /*3ac0*/  FFMA.FTZ R233, -R233, R233, 1 ;  /* 0x3f800000e9e97423 */ /* 0x000fe200000101e9 */
[----:B------:R-:W-:Y:S01]  /*3ad0*/  FFMA.FTZ R237, -R237, R237, 1 ;  /* 0x3f800000eded7423 */ /* 0x000fe200000101ed */
[----:B------:R-:W-:Y:S01]  /*3ae0*/  FADD.FTZ R46, R46, -R220 ;  /* 0x800000dc2e2e7221 */ /* 0x000fe20000010000 */
[----:B------:R-:W-:Y:S01]  /*3af0*/  FADD.FTZ R47, R47, -R225 ;  /* 0x800000e12f2f7221 */ /* 0x000fe20000010000 */
[----:B------:R-:W-:Y:S01]  /*3b00*/  FADD.FTZ R51, R51, -R224 ;  /* 0x800000e033337221 */ /* 0x000fe20000010000 */
[--C-:B-1----:R-:W-:Y:S01]  /*3b10*/  FADD.FTZ R50, R50, -R223.reuse ;  /* 0x800000df32327221 */ /* 0x102fe20000010000 */
[----:B------:R1:W-:Y:S01]  /*3b20*/  MUFU.EX2 R33, R128 ;  /* 0x0000008000217308 */ /* 0x0003e20000000800 */
[----:B------:R-:W-:Y:S01]  /*3b30*/  FADD.FTZ R48, R48, -R223 ;  /* 0x800000df30307221 */ /* 0x000fe20000010000 */
[----:B------:R-:W-:-:S06]  /*3b40*/  FADD.FTZ R52, R52, -R221 ;  /* 0x800000dd34347221 */ /* 0x000fcc0000010000 */
[----:B------:R3:W-:Y:S01]  /*3b50*/  MUFU.EX2 R19, R127 ;  /* 0x0000007f00137308 */ /* 0x0007e20000000800 */
[----:B-1----:R-:W-:Y:S01]  /*3b60*/  FFMA.FTZ R128, -R222, R222, 1 ;  /* 0x3f800000de807423 */ /* 0x002fe200000101de */
[----:B------:R-:W-:Y:S01]  /*3b70*/  FMUL.FTZ R50, R29, R50 ;  /* 0x000000321d327220 */ /* 0x000fe20000410000 */
[----:B------:R1:W1:Y:S01]  /*3b80*/  SHFL.IDX PT, R222, R12, R114, 0x1f ;  /* 0x00001f720cde7589 */ /* 0x00026200000e0000 */
[----:B----4-:R-:W-:Y:S01]  /*3b90*/  FMUL.FTZ R44, R98, R44 ;  /* 0x0000002c622c7220 */ /* 0x010fe20000410000 */
[----:B------:R-:W-:-:S03]  /*3ba0*/  FMUL.FTZ R128, R128, R20 ;  /* 0x0000001480807220 */ /* 0x000fc60000410000 */
[----:B------:R4:W4:Y:S01]  /*3bb0*/  MUFU.EX2 R15, R214 ;  /* 0x000000d6000f7308 */ /* 0x0009220000000800 */
[----:B---3--:R-:W-:Y:S01]  /*3bc0*/  FFMA.FTZ R127, -R230, R230, 1 ;  /* 0x3f800000e67f7423 */ /* 0x008fe200000101e6 */
[----:B--2---:R-:W-:Y:S01]  /*3bd0*/  FMUL.FTZ R216, R99, R216 ;  /* 0x000000d863d87220 */ /* 0x004fe20000410000 */
[----:B------:R-:W-:Y:S02]  /*3be0*/  FADD.FTZ R221, R54, -R221 ;  /* 0x800000dd36dd7221 */ /* 0x000fe40000010000 */
[----:B------:R-:W-:-:S03]  /*3bf0*/  FMUL.FTZ R127, R127, R37 ;  /* 0x000000257f7f7220 */ /* 0x000fc60000410000 */
[----:B-1----:R1:W-:Y:S01]  /*3c00*/  MUFU.EX2 R12, R126 ;  /* 0x0000007e000c7308 */ /* 0x0023e20000000800 */
[----:B----4-:R-:W-:-:S07]  /*3c10*/  FMUL.FTZ R214, R232, R40 ;  /* 0x00000028e8d67220 */ /* 0x010fce0000410000 */
[----:B------:R2:W-:Y:S01]  /*3c20*/  MUFU.EX2 R20, R125 ;  /* 0x0000007d00147308 */ /* 0x0005e20000000800 */
[----:B-1----:R-:W-:Y:S01]  /*3c30*/  FFMA.FTZ R126, -R229, R229, 1 ;  /* 0x3f800000e57e7423 */ /* 0x002fe200000101e5 */
[----:B------:R-:W-:Y:S01]  /*3c40*/  FMUL.FTZ R46, R16, R46 ;  /* 0x0000002e102e7220 */ /* 0x000fe20000410000 */
[--C-:B------:R-:W-:Y:S01]  /*3c50*/  FADD.FTZ R219, R53, -R222.reuse ;  /* 0x800000de35db7221 */ /* 0x100fe20000010000 */
[----:B------:R-:W-:Y:S01]  /*3c60*/  FADD.FTZ R222, R55, -R222 ;  /* 0x800000de37de7221 */ /* 0x000fe20000010000 */
[----:B------:R-:W-:-:S03]  /*3c70*/  FMUL.FTZ R126, R126, R38 ;  /* 0x000000267e7e7220 */ /* 0x000fc60000410000 */
[----:B------:R1:W-:Y:S01]  /*3c80*/  MUFU.EX2 R38, R213 ;  /* 0x000000d500267308 */ /* 0x0003e20000000800 */
[----:B--2---:R-:W-:-:S07]  /*3c90*/  FMUL.FTZ R125, R227, R39 ;  /* 0x00000027e37d7220 */ /* 0x004fce0000410000 */
[----:B------:R2:W-:Y:S01]  /*3ca0*/  MUFU.EX2 R37, R215 ;  /* 0x000000d700257308 */ /* 0x0005e20000000800 */
[----:B-1----:R-:W-:-:S04]  /*3cb0*/  FFMA.FTZ R213, -R235, R235, 1 ;  /* 0x3f800000ebd57423 */ /* 0x002fc800000101eb */
[----:B------:R-:W-:Y:S01]  /*3cc0*/  FMUL.FTZ R213, R213, R42 ;  /* 0x0000002ad5d57220 */ /* 0x000fe20000410000 */
[----:B------:R-:W-:Y:S02]  /*3cd0*/  FFMA.FTZ R42, -R11, R11, 1 ;  /* 0x3f8000000b2a7423 */ /* 0x000fe4000001010b */
[----:B------:R1:W-:Y:S01]  /*3ce0*/  MUFU.EX2 R39, R120 ;  /* 0x0000007800277308 */ /* 0x0003e20000000800 */
[----:B--2---:R-:W-:Y:S01]  /*3cf0*/  FFMA.FTZ R215, -R236, R236, 1 ;  /* 0x3f800000ecd77423 */ /* 0x004fe200000101ec */
[----:B------:R-:W-:Y:S01]  /*3d00*/  FMUL.FTZ R47, R28, R47 ;  /* 0x0000002f1c2f7220 */ /* 0x000fe20000410000 */
[----:B------:R-:W-:Y:S01]  /*3d10*/  FMUL.FTZ R48, R30, R48 ;  /* 0x000000301e307220 */ /* 0x000fe20000410000 */
[----:B------:R-:W-:Y:S01]  /*3d20*/  FMUL.FTZ R51, R31, R51 ;  /* 0x000000331f337220 */ /* 0x000fe20000410000 */
[----:B------:R-:W-:-:S03]  /*3d30*/  FMUL.FTZ R215, R215, R41 ;  /* 0x00000029d7d77220 */ /* 0x000fc60000410000 */
[----:B------:R2:W-:Y:S01]  /*3d40*/  MUFU.EX2 R40, R119 ;  /* 0x0000007700287308 */ /* 0x0005e20000000800 */
[----:B-1----:R-:W-:Y:S01]  /*3d50*/  FMUL.FTZ R120, R231, R43 ;  /* 0x0000002be7787220 */ /* 0x002fe20000410000 */
[----:B------:R-:W-:Y:S01]  /*3d60*/  FMUL.FTZ R43, R32, R49 ;  /* 0x00000031202b7220 */ /* 0x000fe20000410000 */
[----:B------:R-:W-:Y:S01]  /*3d70*/  FFMA.FTZ R41, -R199, R199, 1 ;  /* 0x3f800000c7297423 */ /* 0x000fe200000101c7 */
[----:B------:R-:W-:Y:S01]  /*3d80*/  FMUL.FTZ R49, R233, R50 ;  /* 0x00000032e9317220 */ /* 0x000fe20000410000 */
[----:B------:R-:W-:Y:S01]  /*3d90*/  FFMA.FTZ R55, -R234, R234, 1 ;  /* 0x3f800000ea377423 */ /* 0x000fe200000101ea */
[----:B------:R-:W-:Y:S01]  /*3da0*/  FMUL.FTZ R50, R237, R43 ;  /* 0x0000002bed327220 */ /* 0x000fe20000410000 */
[----:B------:R-:W-:Y:S01]  /*3db0*/  FFMA.FTZ R43, -R196, R196, 1 ;  /* 0x3f800000c42b7423 */ /* 0x000fe200000101c4 */
[----:B------:R-:W-:Y:S01]  /*3dc0*/  FFMA.FTZ R54, -R198, R198, 1 ;  /* 0x3f800000c6367423 */ /* 0x000fe200000101c6 */
[----:B--2---:R-:W-:Y:S01]  /*3dd0*/  FMUL.FTZ R119, R42, R44 ;  /* 0x0000002c2a777220 */ /* 0x004fe20000410000 */
[----:B------:R-:W-:Y:S01]  /*3de0*/  FFMA.FTZ R42, -R197, R197, 1 ;  /* 0x3f800000c52a7423 */ /* 0x000fe200000101c5 */
[----:B------:R-:W-:Y:S01]  /*3df0*/  FMUL.FTZ R216, R41, R216 ;  /* 0x000000d829d87220 */ /* 0x000fe20000410000 */
[----:B------:R-:W-:Y:S01]  /*3e00*/  FMUL.FTZ R51, R43, R51 ;  /* 0x000000332b337220 */ /* 0x000fe20000410000 */
[----:B------:R1:W-:Y:S01]  /*3e10*/  MUFU.EX2 R41, R118 ;  /* 0x0000007600297308 */ /* 0x0003e20000000800 */
[----:B------:R-:W-:Y:S01]  /*3e20*/  FMUL.FTZ R55, R55, R46 ;  /* 0x0000002e37377220 */ /* 0x000fe20000410000 */
[----:B------:R-:W-:Y:S01]  /*3e30*/  FMUL.FTZ R54, R54, R48 ;  /* 0x0000003036367220 */ /* 0x000fe20000410000 */
[----:B------:R-:W2:Y:S04]  /*3e40*/  SHFL.IDX PT, R46, R45, R10, 0x1f ;  /* 0x00001f0a2d2e7589 */ /* 0x000ea800000e0000 */
[----:B------:R-:W3:Y:S01]  /*3e50*/  SHFL.IDX PT, R48, R45, R109, 0x1f ;  /* 0x00001f6d2d307589 */ /* 0x000ee200000e0000 */
[----:B------:R4:W-:Y:S01]  /*3e60*/  MUFU.EX2 R43, R116 ;  /* 0x00000074002b7308 */ /* 0x0009e20000000800 */
[----:B-1----:R-:W-:-:S02]  /*3e70*/  FMUL.FTZ R118, R42, R47 ;  /* 0x0000002f2a767220 */ /* 0x002fc40000410000 */
[----:B------:R-:W1:Y:S04]  /*3e80*/  SHFL.IDX PT, R47, R45, R106, 0x1f ;  /* 0x00001f6a2d2f7589 */ /* 0x000e6800000e0000 */
[----:B------:R-:W-:Y:S01]  /*3e90*/  SHFL.IDX PT, R224, R45, R108, 0x1f ;  /* 0x00001f6c2de07589 */ /* 0x000fe200000e0000 */
[----:B------:R2:W-:Y:S03]  /*3ea0*/  MUFU.EX2 R42, R117 ;  /* 0x00000075002a7308 */ /* 0x0005e60000000800 */
[----:B------:R-:W-:Y:S04]  /*3eb0*/  SHFL.IDX PT, R223, R45, R110, 0x1f ;  /* 0x00001f6e2ddf7589 */ /* 0x000fe800000e0000 */
[----:B----4-:R-:W-:Y:S01]  /*3ec0*/  SHFL.IDX PT, R116, R45, R111, 0x1f ;  /* 0x00001f6f2d747589 */ /* 0x010fe200000e0000 */
[----:B------:R4:W-:Y:S03]  /*3ed0*/  MUFU.EX2 R44, R115 ;  /* 0x00000073002c7308 */ /* 0x0009e60000000800 */
[----:B--2---:R-:W2:Y:S04]  /*3ee0*/  SHFL.IDX PT, R117, R45, R112, 0x1f ;  /* 0x00001f702d757589 */ /* 0x004ea800000e0000 */
[----:B------:R1:W-:Y:S01]  /*3ef0*/  SHFL.IDX PT, R220, R45, R114, 0x1f ;  /* 0x00001f722ddc7589 */ /* 0x0003e200000e0000 */
[----:B------:R-:W2:Y:S01]  /*3f00*/  MUFU.EX2 R93, R93 ;  /* 0x0000005d005d7308 */ /* 0x000ea20000000800 */
[----:B----4-:R-:W-:Y:S01]  /*3f10*/  FMUL.FTZ R115, R13, R219 ;  /* 0x000000db0d737220 */ /* 0x010fe20000410000 */
[----:B------:R-:W-:Y:S01]  /*3f20*/  FFMA.FTZ R219, -R192, R192, 1 ;  /* 0x3f800000c0db7423 */ /* 0x000fe200000101c0 */
[----:B------:R-:W-:Y:S01]  /*3f30*/  FMUL.FTZ R222, R36, R222 ;  /* 0x000000de24de7220 */ /* 0x000fe20000410000 */
[----:B------:R-:W4:Y:S01]  /*3f40*/  LDL.LU R11, [R1+0xb0] ;  /* 0x0000b000010b7983 */ /* 0x000f220000300800 */
[----:B------:R-:W-:Y:S01]  /*3f50*/  FADD.FTZ R56, R56, -R46 ;  /* 0x8000002e38387221 */ /* 0x000fe20000010000 */
[----:B---3--:R-:W-:Y:S01]  /*3f60*/  FADD.FTZ R60, R60, -R48 ;  /* 0x800000303c3c7221 */ /* 0x008fe20000010000 */
[----:B-1----:R-:W-:Y:S01]  /*3f70*/  FFMA.FTZ R45, -R194, R194, 1 ;  /* 0x3f800000c22d7423 */ /* 0x002fe200000101c2 */
[----:B------:R-:W-:Y:S01]  /*3f80*/  FADD.FTZ R57, R57, -R47 ;  /* 0x8000002f39397221 */ /* 0x000fe20000010000 */
[----:B------:R1:W5:Y:S02]  /*3f90*/  LDL.LU R199, [R1+0xac] ;  /* 0x0000ac0001c77983 */ /* 0x0003640000300800 */
[----:B------:R-:W-:-:S02]  /*3fa0*/  FMUL.FTZ R115, R45, R115 ;  /* 0x000000732d737220 */ /* 0x000fc40000410000 */
[----:B------:R3:W1:Y:S01]  /*3fb0*/  MUFU.EX2 R45, R27 ;  /* 0x0000001b002d7308 */ /* 0x0006620000000800 */
[----:B--2---:R-:W-:Y:S01]  /*3fc0*/  FADD.FTZ R64, R64, -R117 ;  /* 0x8000007540407221 */ /* 0x004fe20000010000 */
[----:B------:R-:W-:Y:S01]  /*3fd0*/  FADD.FTZ R48, R62, -R48 ;  /* 0x800000303e307221 */ /* 0x000fe20000010000 */
[----:B------:R-:W-:Y:S01]  /*3fe0*/  FFMA.FTZ R53, -R195, R195, 1 ;  /* 0x3f800000c3357423 */ /* 0x000fe200000101c3 */
[----:B------:R-:W-:Y:S01]  /*3ff0*/  FMUL.FTZ R52, R17, R52 ;  /* 0x0000003411347220 */ /* 0x000fe20000410000 */
[----:B------:R-:W-:Y:S01]  /*4000*/  FADD.FTZ R58, R58, -R46 ;  /* 0x8000002e3a3a7221 */ /* 0x000fe20000010000 */
[----:B---3--:R-:W-:Y:S01]  /*4010*/  FMUL.FTZ R27, R219, R222 ;  /* 0x000000dedb1b7220 */ /* 0x008fe20000410000 */
[----:B------:R2:W5:Y:S01]  /*4020*/  LDL.LU R198, [R1+0xa8] ;  /* 0x0000a80001c67983 */ /* 0x0005620000300800 */
[----:B------:R-:W-:Y:S01]  /*4030*/  FADD.FTZ R59, R59, -R47 ;  /* 0x8000002f3b3b7221 */ /* 0x000fe20000010000 */
[--C-:B------:R-:W-:Y:S01]  /*4040*/  FADD.FTZ R63, R63, -R224.reuse ;  /* 0x800000e03f3f7221 */ /* 0x100fe20000010000 */
[----:B------:R-:W-:Y:S01]  /*4050*/  FADD.FTZ R67, R67, -R223 ;  /* 0x800000df43437221 */ /* 0x000fe20000010000 */
[----:B------:R3:W1:Y:S01]  /*4060*/  LDS R219, [R14+0x400] ;  /* 0x000400000edb7984 */ /* 0x0006620000000800 */
[----:B------:R-:W-:Y:S01]  /*4070*/  FMUL.FTZ R64, R15, R64 ;  /* 0x000000400f407220 */ /* 0x000fe20000410000 */
[----:B------:R-:W-:Y:S01]  /*4080*/  FADD.FTZ R62, R61, -R224 ;  /* 0x800000e03d3e7221 */ /* 0x000fe20000010000 */
[----:B------:R2:W-:Y:S01]  /*4090*/  MUFU.EX2 R46, R26 ;  /* 0x0000001a002e7308 */ /* 0x0005e20000000800 */
[----:B------:R1:W5:Y:S01]  /*40a0*/  LDL.LU R197, [R1+0xa4] ;  /* 0x0000a40001c57983 */ /* 0x0003620000300800 */
[----:B------:R-:W-:Y:S01]  /*40b0*/  FMUL.FTZ R221, R18, R221 ;  /* 0x000000dd12dd7220 */ /* 0x000fe20000410000 */
[----:B------:R-:W-:-:S05]  /*40c0*/  FMUL.FTZ R226, R93, R226 ;  /* 0x000000e25de27220 */ /* 0x000fca0000410000 */
[----:B---3--:R3:W-:Y:S01]  /*40d0*/  MUFU.EX2 R14, R24 ;  /* 0x00000018000e7308 */ /* 0x0087e20000000800 */
[----:B------:R-:W-:Y:S01]  /*40e0*/  FADD.FTZ R61, R68, -R116 ;  /* 0x80000074443d7221 */ /* 0x000fe20000010000 */
[----:B--2---:R-:W-:Y:S01]  /*40f0*/  FADD.FTZ R26, R65, -R223 ;  /* 0x800000df411a7221 */ /* 0x004fe20000010000 */
[----:B------:R-:W-:Y:S01]  /*4100*/  FMUL.FTZ R56, R34, R56 ;  /* 0x0000003822387220 */ /* 0x000fe20000410000 */
[----:B------:R2:W5:Y:S01]  /*4110*/  LDL.LU R196, [R1+0xa0] ;  /* 0x0000a00001c47983 */ /* 0x0005620000300800 */
[----:B------:R-:W-:Y:S01]  /*4120*/  FMUL.FTZ R57, R35, R57 ;  /* 0x0000003923397220 */ /* 0x000fe20000410000 */
[----:B------:R-:W-:Y:S01]  /*4130*/  FMUL.FTZ R53, R53, R52 ;  /* 0x0000003435357220 */ /* 0x000fe20000410000 */
[----:B------:R-:W-:Y:S01]  /*4140*/  FADD.FTZ R117, R66, -R117 ;  /* 0x8000007542757221 */ /* 0x000fe20000010000 */
[----:B------:R2:W1:Y:S01]  /*4150*/  MUFU.EX2 R47, R25 ;  /* 0x00000019002f7308 */ /* 0x0004620000000800 */
[----:B---3--:R-:W-:Y:S01]  /*4160*/  FFMA.FTZ R24, -R184, R184, 1 ;  /* 0x3f800000b8187423 */ /* 0x008fe200000101b8 */
[----:B------:R-:W-:Y:S01]  /*4170*/  FFMA.FTZ R68, -R191, R191, 1 ;  /* 0x3f800000bf447423 */ /* 0x000fe200000101bf */
[----:B------:R-:W-:Y:S01]  /*4180*/  FFMA.FTZ R65, -R190, R190, 1 ;  /* 0x3f800000be417423 */ /* 0x000fe200000101be */
[----:B------:R3:W5:Y:S01]  /*4190*/  LDL.LU R195, [R1+0x9c] ;  /* 0x00009c0001c37983 */ /* 0x0007620000300800 */
[----:B------:R-:W-:Y:S01]  /*41a0*/  FMUL.FTZ R64, R24, R64 ;  /* 0x0000004018407220 */ /* 0x000fe20000410000 */
[----:B------:R-:W-:Y:S01]  /*41b0*/  FFMA.FTZ R52, -R193, R193, 1 ;  /* 0x3f800000c1347423 */ /* 0x000fe200000101c1 */
[----:B------:R-:W-:Y:S01]  /*41c0*/  FMUL.FTZ R58, R21, R58 ;  /* 0x0000003a153a7220 */ /* 0x000fe20000410000 */
[----:B------:R3:W5:Y:S01]  /*41d0*/  LDL.LU R194, [R1+0x98] ;  /* 0x0000980001c27983 */ /* 0x0007620000300800 */
[----:B--2---:R-:W-:Y:S01]  /*41e0*/  FFMA.FTZ R25, -R189, R189, 1 ;  /* 0x3f800000bd197423 */ /* 0x004fe200000101bd */
[----:B------:R-:W-:Y:S01]  /*41f0*/  FMUL.FTZ R68, R68, R56 ;  /* 0x0000003844447220 */ /* 0x000fe20000410000 */
[----:B------:R-:W-:Y:S01]  /*4200*/  FMUL.FTZ R62, R20, R62 ;  /* 0x0000003e143e7220 */ /* 0x000fe20000410000 */
[----:B------:R3:W5:Y:S01]  /*4210*/  LDL.LU R193, [R1+0x94] ;  /* 0x0000940001c17983 */ /* 0x0007620000300800 */
[----:B------:R-:W-:Y:S01]  /*4220*/  FMUL.FTZ R60, R19, R60 ;  /* 0x0000003c133c7220 */ /* 0x000fe20000410000 */
[----:B------:R-:W-:Y:S01]  /*4230*/  FMUL.FTZ R59, R33, R59 ;  /* 0x0000003b213b7220 */ /* 0x000fe20000410000 */
[----:B------:R-:W-:Y:S01]  /*4240*/  FMUL.FTZ R63, R37, R63 ;  /* 0x0000003f253f7220 */ /* 0x000fe20000410000 */
[----:B------:R3:W5:Y:S01]  /*4250*/  LDL.LU R192, [R1+0x90] ;  /* 0x0000900001c07983 */ /* 0x0007620000300800 */
[----:B------:R-:W-:Y:S01]  /*4260*/  FMUL.FTZ R48, R12, R48 ;  /* 0x000000300c307220 */ /* 0x000fe20000410000 */
[----:B------:R-:W-:Y:S01]  /*4270*/  FMUL.FTZ R67, R40, R67 ;  /* 0x0000004328437220 */ /* 0x000fe20000410000 */
[----:B------:R-:W2:Y:S08]  /*4280*/  MUFU.EX2 R211, R211 ;  /* 0x000000d300d37308 */ /* 0x000eb00000000800 */
[----:B------:R-:W-:Y:S01]  /*4290*/  MUFU.EX2 R207, R207 ;  /* 0x000000cf00cf7308 */ /* 0x000fe20000000800 */
[----:B-1----:R-:W1:Y:S04]  /*42a0*/  SHFL.IDX PT, R24, R219, R10, 0x1f ;  /* 0x00001f0adb187589 */ /* 0x002e6800000e0000 */
[----:B------:R-:W3:Y:S04]  /*42b0*/  SHFL.IDX PT, R108, R219, R108, 0x1f ;  /* 0x00001f6cdb6c7589 */ /* 0x000ee800000e0000 */
[----:B------:R-:W2:Y:S04]  /*42c0*/  SHFL.IDX PT, R106, R219, R106, 0x1f ;  /* 0x00001f6adb6a7589 */ /* 0x000ea800000e0000 */
[----:B------:R-:W2:Y:S04]  /*42d0*/  SHFL.IDX PT, R111, R219, R111, 0x1f ;  /* 0x00001f6fdb6f7589 */ /* 0x000ea800000e0000 */
[----:B------:R-:W2:Y:S01]  /*42e0*/  SHFL.IDX PT, R112, R219, R112, 0x1f ;  /* 0x00001f70db707589 */ /* 0x000ea200000e0000 */
[----:B------:R-:W-:-:S03]  /*42f0*/  FMUL.FTZ R56, R65, R57 ;  /* 0x0000003941387220 */ /* 0x000fc60000410000 */
[----:B------:R-:W2:Y:S01]  /*4300*/  SHFL.IDX PT, R109, R219, R109, 0x1f ;  /* 0x00001f6ddb6d7589 */ /* 0x000ea200000e0000 */
[----:B------:R-:W-:-:S03]  /*4310*/  FADD.FTZ R116, R70, -R116 ;  /* 0x8000007446747221 */ /* 0x000fc60000010000 */
[----:B------:R-:W2:Y:S01]  /*4320*/  SHFL.IDX PT, R110, R219, R110, 0x1f ;  /* 0x00001f6edb6e7589 */ /* 0x000ea200000e0000 */
[----:B------:R-:W-:Y:S01]  /*4330*/  FFMA.FTZ R57, -R185, R185, 1 ;  /* 0x3f800000b9397423 */ /* 0x000fe200000101b9 */
[--C-:B------:R-:W-:Y:S01]  /*4340*/  FADD.FTZ R66, R69, -R220.reuse ;  /* 0x800000dc45427221 */ /* 0x100fe20000010000 */
[----:B------:R-:W-:Y:S01]  /*4350*/  FMUL.FTZ R25, R25, R58 ;  /* 0x0000003a19197220 */ /* 0x000fe20000410000 */
[----:B------:R1:W5:Y:S01]  /*4360*/  LDL.LU R191, [R1+0x8c] ;  /* 0x00008c0001bf7983 */ /* 0x0003620000300800 */
[----:B------:R-:W-:Y:S01]  /*4370*/  FFMA.FTZ R70, -R187, R187, 1 ;  /* 0x3f800000bb467423 */ /* 0x000fe200000101bb */
[----:B------:R-:W-:Y:S01]  /*4380*/  FFMA.FTZ R65, -R182, R182, 1 ;  /* 0x3f800000b6417423 */ /* 0x000fe200000101b6 */
[----:B------:R-:W-:Y:S01]  /*4390*/  FMUL.FTZ R117, R38, R117 ;  /* 0x0000007526757220 */ /* 0x000fe20000410000 */
[----:B------:R-:W2:Y:S01]  /*43a0*/  SHFL.IDX PT, R114, R219, R114, 0x1f ;  /* 0x00001f72db727589 */ /* 0x000ea200000e0000 */
[----:B------:R-:W-:Y:S01]  /*43b0*/  FADD.FTZ R220, R71, -R220 ;  /* 0x800000dc47dc7221 */ /* 0x000fe20000010000 */
[----:B------:R-:W-:Y:S01]  /*43c0*/  FFMA.FTZ R69, -R188, R188, 1 ;  /* 0x3f800000bc457423 */ /* 0x000fe200000101bc */
[----:B------:R-:W-:Y:S01]  /*43d0*/  FFMA.FTZ R58, -R183, R183, 1 ;  /* 0x3f800000b73a7423 */ /* 0x000fe200000101b7 */
[----:B------:R1:W5:Y:S01]  /*43e0*/  LDL.LU R190, [R1+0x88] ;  /* 0x0000880001be7983 */ /* 0x0003620000300800 */
[----:B------:R-:W-:Y:S01]  /*43f0*/  FFMA.FTZ R71, -R186, R186, 1 ;  /* 0x3f800000ba477423 */ /* 0x000fe200000101ba */
[----:B------:R-:W-:Y:S01]  /*4400*/  FMUL.FTZ R57, R57, R62 ;  /* 0x0000003e39397220 */ /* 0x000fe20000410000 */
[----:B------:R-:W2:Y:S01]  /*4410*/  MUFU.EX2 R205, R205 ;  /* 0x000000cd00cd7308 */ /* 0x000ea20000000800 */
[----:B------:R1:W5:Y:S01]  /*4420*/  LDL.LU R189, [R1+0x84] ;  /* 0x0000840001bd7983 */ /* 0x0003620000300800 */
[----:B------:R-:W-:Y:S01]  /*4430*/  FMUL.FTZ R70, R70, R60 ;  /* 0x0000003c46467220 */ /* 0x000fe20000410000 */
[----:B------:R-:W-:-:S05]  /*4440*/  FMUL.FTZ R65, R65, R117 ;  /* 0x0000007541417220 */ /* 0x000fca0000410000 */
[----:B------:R-:W2:Y:S01]  /*4450*/  MUFU.EX2 R209, R209 ;  /* 0x000000d100d17308 */ /* 0x000ea20000000800 */
[----:B------:R1:W5:Y:S01]  /*4460*/  LDL.LU R188, [R1+0x80] ;  /* 0x0000800001bc7983 */ /* 0x0003620000300800 */
[----:B------:R-:W-:Y:S01]  /*4470*/  FFMA.FTZ R62, -R179, R179, 1 ;  /* 0x3f800000b33e7423 */ /* 0x000fe200000101b3 */
[----:B------:R-:W-:-:S05]  /*4480*/  FMUL.FTZ R61, R41, R61 ;  /* 0x0000003d293d7220 */ /* 0x000fca0000410000 */
[----:B------:R-:W-:Y:S01]  /*4490*/  MUFU.EX2 R210, R210 ;  /* 0x000000d200d27308 */ /* 0x000fe20000000800 */
        /* <DEDUP_REMOVED lines=14> */
[----:B-1----:R-:W-:Y:S01]  /*4580*/  FADD.FTZ R72, R72, -R24 ;  /* 0x8000001848487221 */ /* 0x002fe20000010000 */
[----:B------:R-:W-:Y:S01]  /*4590*/  FMUL.FTZ R66, R62, R61 ;  /* 0x0000003d3e427220 */ /* 0x000fe20000410000 */
[----:B------:R1:W5:Y:S01]  /*45a0*/  LDL.LU R183, [R1+0x6c] ;  /* 0x00006c0001b77983 */ /* 0x0003620000300800 */
[----:B------:R-:W-:Y:S01]  /*45b0*/  FMUL.FTZ R61, R60, R117 ;  /* 0x000000753c3d7220 */ /* 0x000fe20000410000 */
[----:B------:R-:W-:Y:S01]  /*45c0*/  FMUL.FTZ R59, R59, R26 ;  /* 0x0000001a3b3b7220 */ /* 0x000fe20000410000 */
[----:B------:R-:W1:Y:S01]  /*45d0*/  MUFU.EX2 R208, R208 ;  /* 0x000000d000d07308 */ /* 0x000e620000000800 */
[----:B------:R1:W5:Y:S01]  /*45e0*/  LDL.LU R182, [R1+0x68] ;  /* 0x0000680001b67983 */ /* 0x0003620000300800 */
[----:B------:R-:W-:Y:S01]  /*45f0*/  FMUL.FTZ R60, R63, R220 ;  /* 0x000000dc3f3c7220 */ /* 0x000fe20000410000 */
[----:B------:R-:W-:-:S05]  /*4600*/  FMUL.FTZ R26, R48, R67 ;  /* 0x00000043301a7220 */ /* 0x000fca0000410000 */
[----:B------:R-:W-:Y:S01]  /*4610*/  MUFU.EX2 R206, R206 ;  /* 0x000000ce00ce7308 */ /* 0x000fe20000000800 */
[----:B------:R1:W5:Y:S01]  /*4620*/  LDL.LU R181, [R1+0x64] ;  /* 0x0000640001b57983 */ /* 0x0003620000300800 */
[----:B------:R-:W-:Y:S01]  /*4630*/  FFMA.FTZ R62, -R175, R175, 1 ;  /* 0x3f800000af3e7423 */ /* 0x000fe200000101af */
[----:B------:R-:W-:-:S05]  /*4640*/  FMUL.FTZ R63, R45, R72 ;  /* 0x000000482d3f7220 */ /* 0x000fca0000410000 */
[----:B------:R-:W-:Y:S01]  /*4650*/  MUFU.EX2 R124, R124 ;  /* 0x0000007c007c7308 */ /* 0x000fe20000000800 */
[----:B------:R1:W5:Y:S01]  /*4660*/  LDL.LU R180, [R1+0x60] ;  /* 0x0000600001b47983 */ /* 0x0003620000300800 */
[----:B------:R-:W-:-:S06]  /*4670*/  FFMA.FTZ R67, -R177, R177, 1 ;  /* 0x3f800000b1437423 */ /* 0x000fcc00000101b1 */
[----:B------:R-:W-:Y:S01]  /*4680*/  MUFU.EX2 R123, R123 ;  /* 0x0000007b007b7308 */ /* 0x000fe20000000800 */
[----:B------:R1:W5:Y:S01]  /*4690*/  LDL.LU R179, [R1+0x5c] ;  /* 0x00005c0001b37983 */ /* 0x0003620000300800 */
[--C-:B---3--:R-:W-:Y:S01]  /*46a0*/  FADD.FTZ R77, R77, -R108.reuse ;  /* 0x8000006c4d4d7221 */ /* 0x108fe20000010000 */
[----:B------:R-:W-:-:S05]  /*46b0*/  FADD.FTZ R79, R79, -R108 ;  /* 0x8000006c4f4f7221 */ /* 0x000fca0000010000 */
[----:B------:R-:W-:Y:S01]  /*46c0*/  MUFU.EX2 R122, R122 ;  /* 0x0000007a007a7308 */ /* 0x000fe20000000800 */
[----:B------:R3:W5:Y:S01]  /*46d0*/  LDL.LU R178, [R1+0x58] ;  /* 0x0000580001b27983 */ /* 0x0007620000300800 */
[----:B------:R-:W-:Y:S01]  /*46e0*/  FMUL.FTZ R62, R62, R63 ;  /* 0x0000003f3e3e7220 */ /* 0x000fe20000410000 */
[----:B------:R-:W-:-:S05]  /*46f0*/  FFMA.FTZ R108, -R174, R174, 1 ;  /* 0x3f800000ae6c7423 */ /* 0x000fca00000101ae */
[----:B------:R-:W-:Y:S01]  /*4700*/  MUFU.EX2 R121, R121 ;  /* 0x0000007900797308 */ /* 0x000fe20000000800 */
[----:B------:R3:W5:Y:S01]  /*4710*/  LDL.LU R177, [R1+0x54] ;  /* 0x0000540001b17983 */ /* 0x0007620000300800 */
[--C-:B--2---:R-:W-:Y:S01]  /*4720*/  FADD.FTZ R73, R73, -R106.reuse ;  /* 0x8000006a49497221 */ /* 0x104fe20000010000 */
[----:B------:R-:W-:Y:S01]  /*4730*/  FADD.FTZ R75, R75, -R106 ;  /* 0x8000006a4b4b7221 */ /* 0x000fe20000010000 */
[----:B------:R-:W-:Y:S01]  /*4740*/  FFMA.FTZ R218, -R218, R218, 1 ;  /* 0x3f800000dada7423 */ /* 0x000fe200000101da */
[----:B------:R3:W5:Y:S01]  /*4750*/  LDL.LU R176, [R1+0x50] ;  /* 0x0000500001b07983 */ /* 0x0007620000300800 */
[----:B------:R-:W-:Y:S01]  /*4760*/  FFMA.FTZ R63, -R173, R173, 1 ;  /* 0x3f800000ad3f7423 */ /* 0x000fe200000101ad */
[--C-:B------:R-:W-:Y:S01]  /*4770*/  FADD.FTZ R84, R84, -R111.reuse ;  /* 0x8000006f54547221 */ /* 0x100fe20000010000 */
[----:B------:R-:W-:Y:S01]  /*4780*/  FMUL.FTZ R131, R131, R226 ;  /* 0x000000e283837220 */ /* 0x000fe20000410000 */
        /* <DEDUP_REMOVED lines=17> */
[----:B------:R-:W-:-:S02]  /*48a0*/  FFMA.FTZ R110, -R168, R168, 1 ;  /* 0x3f800000a86e7423 */ /* 0x000fc400000101a8 */
[----:B------:R3:W5:Y:S01]  /*48b0*/  LDL.LU R170, [R1+0x38] ;  /* 0x0000380001aa7983 */ /* 0x0007620000300800 */
[----:B------:R2:W3:Y:S01]  /*48c0*/  MUFU.EX2 R48, R212 ;  /* 0x000000d400307308 */ /* 0x0004e20000000800 */
[----:B------:R-:W-:Y:S02]  /*48d0*/  FFMA.FTZ R117, -R9, R9, 1 ;  /* 0x3f80000009757423 */ /* 0x000fe40000010109 */
[----:B------:R1:W5:Y:S01]  /*48e0*/  LDL.LU R169, [R1+0x34] ;  /* 0x0000340001a97983 */ /* 0x0003620000300800 */
[--C-:B------:R-:W-:Y:S01]  /*48f0*/  FADD.FTZ R85, R85, -R114.reuse ;  /* 0x8000007255557221 */ /* 0x100fe20000010000 */
[----:B------:R-:W-:Y:S02]  /*4900*/  FADD.FTZ R87, R87, -R114 ;  /* 0x8000007257577221 */ /* 0x000fe40000010000 */
[----:B------:R1:W5:Y:S01]  /*4910*/  LDL.LU R168, [R1+0x30] ;  /* 0x0000300001a87983 */ /* 0x0003620000300800 */
[----:B------:R-:W-:Y:S01]  /*4920*/  FMUL.FTZ R67, R67, R116 ;  /* 0x0000007443437220 */ /* 0x000fe20000410000 */
[----:B--2---:R-:W-:Y:S01]  /*4930*/  FFMA.FTZ R212, -R7, R7, 1 ;  /* 0x3f80000007d47423 */ /* 0x004fe20000010107 */
[----:B------:R-:W-:Y:S01]  /*4940*/  FFMA.FTZ R114, -R6, R6, 1 ;  /* 0x3f80000006727423 */ /* 0x000fe20000010106 */
[----:B------:R2:W5:Y:S01]  /*4950*/  LDL.LU R9, [R1+0x2c] ;  /* 0x00002c0001097983 */ /* 0x0005620000300800 */
[----:B------:R-:W-:Y:S01]  /*4960*/  FFMA.FTZ R116, -R5, R5, 1 ;  /* 0x3f80000005747423 */ /* 0x000fe20000010105 */
[----:B------:R-:W-:-:S02]  /*4970*/  FFMA.FTZ R219, -R3, R3, 1 ;  /* 0x3f80000003db7423 */ /* 0x000fc40000010103 */
[----:B------:R2:W5:Y:S01]  /*4980*/  LDL.LU R7, [R1+0x28] ;  /* 0x0000280001077983 */ /* 0x0005620000300800 */
[----:B------:R-:W-:-:S03]  /*4990*/  FFMA.FTZ R220, -R0, R0, 1 ;  /* 0x3f80000000dc7423 */ /* 0x000fc60000010100 */
        /* <DEDUP_REMOVED lines=10> */
[----:B------:R-:W-:Y:S02]  /*4a40*/  FMUL.FTZ R73, R211, R82 ;  /* 0x00000052d3497220 */ /* 0x000fe40000410000 */
[----:B------:R-:W-:Y:S01]  /*4a50*/  FMUL.FTZ R63, R63, R24 ;  /* 0x000000183f3f7220 */ /* 0x000fe20000410000 */
[----:B------:R-:W-:Y:S01]  /*4a60*/  FFMA.FTZ R24, -R217, R217, 1 ;  /* 0x3f800000d9187423 */ /* 0x000fe200000101d9 */
[----:B------:R-:W-:Y:S01]  /*4a70*/  FMUL.FTZ R217, R205, R86 ;  /* 0x00000056cdd97220 */ /* 0x000fe20000410000 */
[----:B------:R-:W-:Y:S01]  /*4a80*/  F2FP.BF16.F32.PACK_AB R69, R69, R25 ;  /* 0x000000194545723e */ /* 0x000fe200000010ff */
[----:B------:R-:W-:Y:S01]  /*4a90*/  FMUL.FTZ R84, R207, R84 ;  /* 0x00000054cf547220 */ /* 0x000fe20000410000 */
[----:B------:R-:W-:Y:S01]  /*4aa0*/  FMUL.FTZ R85, R209, R85 ;  /* 0x00000055d1557220 */ /* 0x000fe20000410000 */
[----:B-1----:R-:W-:Y:S01]  /*4ab0*/  FMUL.FTZ R87, R208, R87 ;  /* 0x00000057d0577220 */ /* 0x002fe20000410000 */
[----:B------:R-:W-:Y:S01]  /*4ac0*/  FMUL.FTZ R75, R14, R75 ;  /* 0x0000004b0e4b7220 */ /* 0x000fe20000410000 */
[----:B---3--:R-:W-:Y:S01]  /*4ad0*/  FMUL.FTZ R80, R48, R80 ;  /* 0x0000005030507220 */ /* 0x008fe20000410000 */
        /* <DEDUP_REMOVED lines=59> */
[----:B--2---:R-:W-:-:S05]  /*4e90*/  IMAD R25, R4, 0x4000, R221 ;  /* 0x0000400004197824 */ /* 0x004fca00078e02dd */
        /* <DEDUP_REMOVED lines=68> */
[----:B----4-:R-:W-:Y:S01]  /*52e0*/  IMAD R12, R11, 0x2000, R50 ;  /* 0x000020000b0c7824 */ /* 0x010fe200078e0232 */
[----:B------:R-:W-:Y:S01]  /*52f0*/  F2FP.BF16.F32.PACK_AB R48, R210, R48 ;  /* 0x00000030d230723e */ /* 0x000fe200000010ff */
[----:B------:R-:W-:Y:S01]  /*5300*/  UIADD3 UR10, UR10, 0x380, URZ ;  /* 0x000003800a0a7890 */ /* 0x000fe2000fffe03f */
[----:B-1----:R-:W-:Y:S02]  /*5310*/  F2FP.BF16.F32.PACK_AB R49, R206, R211 ;  /* 0x000000d3ce31723e */ /* 0x002fe400000010ff */
[----:B------:R-:W-:Y:S02]  /*5320*/  F2FP.BF16.F32.PACK_AB R50, R209, R207 ;  /* 0x000000cfd132723e */ /* 0x000fe400000010ff */
[----:B------:R-:W-:Y:S01]  /*5330*/  F2FP.BF16.F32.PACK_AB R51, R208, R205 ;  /* 0x000000cdd033723e */ /* 0x000fe200000010ff */
[----:B------:R-:W-:Y:S01]  /*5340*/  UMOV UR11, 0x40000040 ;  /* 0x40000040000b7882 */ /* 0x000fe20000000000 */
[----:B------:R-:W-:-:S02]  /*5350*/  WARPGROUP.DEPBAR.LE gsb0, 0x0 ;  /* 0x00008000000079c5 */ /* 0x000fc40000010000 */
[----:B------:R-:W-:-:S06]  /*5360*/  WARPGROUP.ARRIVE ;  /* 0x00000000000079c5 */ /* 0x000fcc0000000000 */
[----:B------:R-:W-:Y:S01]  /*5370*/  HGMMA.64x64x16.F32.BF16 R136, R48, gdesc[UR8].tnspB, R136, gsb0 ;  /* 0x40e0000830887df0 */ /* 0x000fe20008001888 */
[----:B------:R-:W-:Y:S02]  /*5380*/  SHF.R.U32.HI R12, RZ, 0x4, R12 ;  /* 0x00000004ff0c7819 */ /* 0x000fe4000001160c */
[----:B------:R-:W-:Y:S02]  /*5390*/  R2UR UR4, R2 ;  /* 0x00000000020472ca */ /* 0x000fe400000e0000 */
[----:B------:R-:W-:-:S04]  /*53a0*/  LOP3.LUT R12, R12, 0x3fff, RZ, 0xc0, !PT ;  /* 0x00003fff0c0c7812 */ /* 0x000fc800078ec0ff */
[----:B------:R-:W-:-:S04]  /*53b0*/  LOP3.LUT R13, R12, 0x10000, RZ, 0xfc, !PT ;  /* 0x000100000c0d7812 */ /* 0x000fc800078efcff */
[----:B------:R-:W-:-:S04]  /*53c0*/  LEA R13, R4, R13, 0xb ;  /* 0x0000000d040d7211 */ /* 0x000fc800078e58ff */
[----:B------:R-:W-:Y:S01]  /*53d0*/  R2UR UR8, R13 ;  /* 0x000000000d0872ca */ /* 0x000fe200000e0000 */
[----:B------:R-:W-:-:S04]  /*53e0*/  USHF.R.U32.HI UR4, URZ, 0x4, UR4 ;  /* 0x000000043f047899 */ /* 0x000fc80008011604 */
[----:B------:R-:W-:Y:S01]  /*53f0*/  ULOP3.LUT UR9, UR4, 0x3fff, URZ, 0xc0, !UPT ;  /* 0x00003fff04097892 */ /* 0x000fe2000f8ec03f */
[----:B------:R-:W-:Y:S01]  /*5400*/  UMOV UR5, 0x40000040 ;  /* 0x4000004000057882 */ /* 0x000fe20000000000 */
[----:B------:R-:W-:Y:S01]  /*5410*/  UMOV UR7, 0x40000040 ;  /* 0x4000004000077882 */ /* 0x000fe20000000000 */
[----:B------:R-:W-:Y:S02]  /*5420*/  WARPGROUP.DEPBAR.LE gsb0, 0x0 ;  /* 0x00008000000079c5 */ /* 0x000fe40000010000 */
[----:B------:R1:W-:Y:S06]  /*5430*/  MEMBAR.ALL.CTA ;  /* 0x0000000000007992 */ /* 0x0003ec0000008000 */
[----:B-1----:R-:W1:Y:S02]  /*5440*/  FENCE.VIEW.ASYNC.S ;  /* 0x00000000000073c6 */ /* 0x002e640000000000 */
[----:B-1----:R-:W-:Y:S06]  /*5450*/  BAR.SYNC.DEFER_BLOCKING 0x9, 0x100 ;  /* 0x0244000000007b1d */ /* 0x002fec0000010000 */
[----:B------:R-:W-:Y:S01]  /*5460*/  UMOV UR4, UR8 ;  /* 0x0000000800047c82 */ /* 0x000fe20008000000 */
[----:B------:R-:W-:Y:S01]  /*5470*/  UMOV UR6, UR9 ;  /* 0x0000000900067c82 */ /* 0x000fe20008000000 */
        /* <DEDUP_REMOVED lines=52> */
[----:B------:R-:W-:Y:S05]  /*57c0*/  @!P0 BRA `(.L_x_347) ;  /* 0x0000000000048947 */ /* 0x000fea0003800000 */
[----:B------:R-:W-:Y:S01]  /*57d0*/  BPT.TRAP 0x1 ;  /* 0x000000040000795c */ /* 0x000fe20000300000 */
.L_x_347:
[C---:B-----5:R-:W-:Y:S01]  /*57e0*/  IMAD R3, R4.reuse, 0x400, R3 ;  /* 0x0000040004037824 */ /* 0x060fe200078e0203 */
[----:B------:R-:W-:Y:S01]  /*57f0*/  UMOV UR7, 0x40000040 ;  /* 0x4000004000077882 */ /* 0x000fe20000000000 */
[----:B------:R-:W-:Y:S01]  /*5800*/  IMAD R13, R4, 0x8, R2 ;  /* 0x00000008040d7824 */ /* 0x000fe200078e0202 */
[----:B------:R-:W1:Y:S02]  /*5810*/  S2R R12, SR_TID.X ;  /* 0x00000000000c7919 */ /* 0x000e640000002100 */
        /* <DEDUP_REMOVED lines=65> */
.L_x_348:
        /* <DEDUP_REMOVED lines=8> */
[----:B--2---:R-:W-:Y:S02]  /*5cb0*/  ISETP.GE.AND P1, PT, R6, R12, PT ;  /* 0x0000000c0600720c */ /* 0x004fe40003f26270 */
[----:B------:R-:W-:-:S04]  /*5cc0*/  SEL R12, RZ, 0x1, P0 ;  /* 0x00000001ff0c7807 */ /* 0x000fc80000000000 */
[----:B------:R-:W-:-:S07]  /*5cd0*/  LOP3.LUT R5, R5, R12, RZ, 0x3c, !PT ;  /* 0x0000000c05057212 */ /* 0x000fce00078e3cff */
[----:B---3--:R-:W-:Y:S05]  /*5ce0*/  @!P1 BRA `(.L_x_349) ;  /* 0xffffffb8005c9947 */ /* 0x008fea000383ffff */
.L_x_338:
[----:B------:R-:W3:Y:S01]  /*5cf0*/  LDC R15, c[0x0][0x850] ;  /* 0x00021400ff0f7b82 */ /* 0x000ee20000000800 */
[----:B------:R-:W4:Y:S01]  /*5d00*/  S2R R10, SR_CTAID.Y ;  /* 0x00000000000a7919 */ /* 0x000f220000002600 */
[----:B------:R-:W-:Y:S01]  /*5d10*/  ULDC.64 UR4, c[0x0][0x818] ;  /* 0x0002060000047ab9 */ /* 0x000fe20000000a00 */
[----:B------:R-:W-:Y:S01]  /*5d20*/  ULDC.64 UR6, c[0x0][0x840] ;  /* 0x0002100000067ab9 */ /* 0x000fe20000000a00 */
[----:B------:R-:W5:Y:S01]  /*5d30*/  S2R R20, SR_CTAID.X ;  /* 0x0000000000147919 */ /* 0x000f620000002500 */
[----:B------:R-:W1:Y:S01]  /*5d40*/  S2R R21, SR_CTAID.Z ;  /* 0x0000000000157919 */ /* 0x000e620000002700 */
[----:B---3--:R-:W-:-:S13]  /*5d50*/  ISETP.NE.AND P0, PT, R15, 0x1, PT ;  /* 0x000000010f00780c */ /* 0x008fda0003f05270 */
[----:B------:R-:W4:Y:S01]  /*5d60*/  @P0 LDC R3, c[0x0][0x854] ;  /* 0x00021500ff030b82 */ /* 0x000f220000000800 */
[----:B-----5:R-:W-:-:S05]  /*5d70*/  IMAD.SHL.U32 R6, R20, 0x2000, RZ ;  /* 0x0000200014067824 */ /* 0x020fca00078e00ff */
[----:B--2---:R-:W-:Y:S02]  /*5d80*/  SHF.R.S32.HI R7, RZ, 0x1f, R6 ;  /* 0x0000001fff077819 */ /* 0x004fe40000011406 */
[----:B------:R-:W2:Y:S01]  /*5d90*/  @P0 LDC R5, c[0x0][0x858] ;  /* 0x00021600ff050b82 */ /* 0x000ea20000000800 */
[----:B----4-:R-:W-:Y:S01]  /*5da0*/  @P0 IMAD.HI.U32 R4, R10, R3, RZ ;  /* 0x000000030a040227 */ /* 0x010fe200078e00ff */
[----:B------:R-:W-:-:S04]  /*5db0*/  MOV R3, R10 ;  /* 0x0000000a00037202 */ /* 0x000fc80000000f00 */
[----:B--2---:R-:W-:-:S04]  /*5dc0*/  @P0 SHF.R.U32.HI R3, RZ, R5, R4 ;  /* 0x00000005ff030219 */ /* 0x004fc80000011604 */
[----:B------:R-:W-:Y:S01]  /*5dd0*/  SHF.R.S32.HI R11, RZ, 0x1f, R3 ;  /* 0x0000001fff0b7819 */ /* 0x000fe20000011403 */
[----:B------:R-:W-:-:S04]  /*5de0*/  IMAD.WIDE.U32 R4, R3, UR4, R6 ;  /* 0x0000000403047c25 */ /* 0x000fc8000f8e0006 */
[C---:B------:R-:W-:Y:S02]  /*5df0*/  IMAD R8, R11.reuse, UR4, RZ ;  /* 0x000000040b087c24 */ /* 0x040fe4000f8e02ff */
[----:B------:R-:W-:Y:S02]  /*5e00*/  IMAD R12, R11, UR6, RZ ;  /* 0x000000060b0c7c24 */ /* 0x000fe4000f8e02ff */
[C---:B------:R-:W-:Y:S01]  /*5e10*/  IMAD R9, R3.reuse, UR5, R8 ;  /* 0x0000000503097c24 */ /* 0x040fe2000f8e0208 */
[----:B-1----:R-:W-:Y:S01]  /*5e20*/  SHF.R.S32.HI R8, RZ, 0x1f, R21 ;  /* 0x0000001fff087819 */ /* 0x002fe20000011415 */
[----:B------:R-:W-:Y:S01]  /*5e30*/  IMAD.WIDE.U32 R6, R3, UR6, R6 ;  /* 0x0000000603067c25 */ /* 0x000fe2000f8e0006 */
[----:B------:R-:W-:-:S03]  /*5e40*/  ULDC.64 UR4, c[0x0][0x820] ;  /* 0x0002080000047ab9 */ /* 0x000fc60000000a00 */
[----:B------:R-:W-:Y:S01]  /*5e50*/  IMAD R13, R3, UR7, R12 ;  /* 0x00000007030d7c24 */ /* 0x000fe2000f8e020c */
[----:B------:R-:W-:Y:S01]  /*5e60*/  ULDC.64 UR6, c[0x0][0x848] ;  /* 0x0002120000067ab9 */ /* 0x000fe20000000a00 */
[----:B------:R-:W-:Y:S02]  /*5e70*/  IMAD.IADD R5, R5, 0x1, R9 ;  /* 0x0000000105057824 */ /* 0x000fe400078e0209 */
[C---:B------:R-:W-:Y:S01]  /*5e80*/  IMAD R9, R8.reuse, UR4, RZ ;  /* 0x0000000408097c24 */ /* 0x040fe2000f8e02ff */
[----:B------:R-:W-:Y:S01]  /*5e90*/  IADD3 R7, R7, R13, RZ ;  /* 0x0000000d07077210 */ /* 0x000fe20007ffe0ff */
[----:B------:R-:W-:Y:S02]  /*5ea0*/  IMAD R8, R8, UR6, RZ ;  /* 0x0000000608087c24 */ /* 0x000fe4000f8e02ff */
[----:B------:R-:W-:Y:S01]  /*5eb0*/  IMAD.WIDE.U32 R4, R21, UR4, R4 ;  /* 0x0000000415047c25 */ /* 0x000fe2000f8e0004 */
[----:B------:R-:W-:-:S03]  /*5ec0*/  ULDC UR4, c[0x0][0x740] ;  /* 0x0001d00000047ab9 */ /* 0x000fc60000000800 */
[----:B------:R-:W-:Y:S01]  /*5ed0*/  FMUL.FTZ R168, R168, UR4 ;  /* 0x00000004a8a87c20 */ /* 0x000fe20008410000 */
[----:B------:R-:W-:Y:S02]  /*5ee0*/  IMAD R13, R21, UR7, R8 ;  /* 0x00000007150d7c24 */ /* 0x000fe4000f8e0208 */
[----:B------:R-:W-:Y:S01]  /*5ef0*/  FMUL.FTZ R169, R169, UR4 ;  /* 0x00000004a9a97c20 */ /* 0x000fe20008410000 */
[----:B------:R-:W1:Y:S01]  /*5f00*/  S2R R8, SR_TID.X ;  /* 0x0000000000087919 */ /* 0x000e620000002100 */
[C---:B------:R-:W-:Y:S02]  /*5f10*/  IMAD R9, R21.reuse, UR5, R9 ;  /* 0x0000000515097c24 */ /* 0x040fe4000f8e0209 */
        /* <DEDUP_REMOVED lines=32> */
[----:B------:R-:W-:-:S02]  /*6120*/  IMAD.IADD R14, R5, 0x1, R9 ;  /* 0x00000001050e7824 */ /* 0x000fc400078e0209 */
[----:B------:R-:W-:Y:S01]  /*6130*/  IMAD.IADD R13, R7, 0x1, R13 ;  /* 0x00000001070d7824 */ /* 0x000fe200078e020d */
[----:B------:R-:W-:Y:S01]  /*6140*/  BAR.SYNC.DEFER_BLOCKING 0x1, 0x100 ;  /* 0x0044000000007b1d */ /* 0x000fe20000010000 */
[----:B-1----:R-:W-:-:S05]  /*6150*/  ISETP.NE.AND P1, PT, R8, 0x80, PT ;  /* 0x000000800800780c */ /* 0x002fca0003f25270 */
[----:B------:R-:W-:Y:S02]  /*6160*/  ULDC UR4, c[0x0][0x870] ;  /* 0x00021c0000047ab9 */ /* 0x000fe40000000800 */
[----:B------:R-:W1:Y:S01]  /*6170*/  LDC.64 R16, c[0x0][0x800] ;  /* 0x00020000ff107b82 */ /* 0x000e620000000a00 */
[----:B------:R-:W-:Y:S01]  /*6180*/  IMAD R9, R20, UR4, RZ ;  /* 0x0000000414097c24 */ /* 0x000fe2000f8e02ff */
[----:B------:R-:W-:Y:S01]  /*6190*/  ULDC UR4, c[0x0][0x80c] ;  /* 0x0002030000047ab9 */ /* 0x000fe20000000800 */
[----:B------:R-:W-:Y:S01]  /*61a0*/  BSSY B0, `(.L_x_350) ;  /* 0x000001f000007945 */ /* 0x000fe20003800000 */
[----:B------:R-:W-:Y:S02]  /*61b0*/  IMAD R8, R21, UR4, RZ ;  /* 0x0000000415087c24 */ /* 0x000fe4000f8e02ff */
[----:B------:R-:W-:Y:S01]  /*61c0*/  IMAD R9, R9, UR4, RZ ;  /* 0x0000000409097c24 */ /* 0x000fe2000f8e02ff */
[----:B------:R-:W-:Y:S01]  /*61d0*/  ULDC.64 UR4, c[0x0][0x868] ;  /* 0x00021a0000047ab9 */ /* 0x000fe20000000a00 */
[----:B------:R-:W2:Y:S01]  /*61e0*/  LDC.64 R18, c[0x0][0x828] ;  /* 0x00020a00ff127b82 */ /* 0x000ea20000000a00 */
[----:B------:R-:W-:-:S02]  /*61f0*/  SHF.R.S32.HI R12, RZ, 0x1f, R8 ;  /* 0x0000001fff0c7819 */ /* 0x000fc40000011408 */
[--C-:B------:R-:W-:Y:S01]  /*6200*/  IADD3 R8, P0, P2, R9, R8, R3.reuse ;  /* 0x0000000809087210 */ /* 0x100fe20007a1e003 */
[----:B------:R-:W-:Y:S01]  /*6210*/  IMAD.MOV R3, RZ, RZ, -R3 ;  /* 0x000000ffff037224 */ /* 0x000fe200078e0a03 */
[----:B------:R-:W-:-:S03]  /*6220*/  SHF.R.S32.HI R9, RZ, 0x1f, R9 ;  /* 0x0000001fff097819 */ /* 0x000fc60000011409 */
[----:B------:R-:W-:Y:S01]  /*6230*/  IMAD R10, R15, R3, R10 ;  /* 0x000000030f0a7224 */ /* 0x000fe200078e020a */
[----:B------:R3:W-:Y:S01]  /*6240*/  STS.128 [R0], R136 ;  /* 0x0000008800007388 */ /* 0x0007e20000000c00 */
[----:B------:R-:W-:Y:S02]  /*6250*/  IADD3.X R9, R9, R12, R11, P0, P2 ;  /* 0x0000000c09097210 */ /* 0x000fe400007e440b */
[C---:B------:R-:W-:Y:S01]  /*6260*/  SHF.L.U32 R12, R8.reuse, 0x2, RZ ;  /* 0x00000002080c7819 */ /* 0x040fe200000006ff */
[----:B------:R3:W-:Y:S01]  /*6270*/  STS.128 [R0+0x800], R140 ;  /* 0x0008008c00007388 */ /* 0x0007e20000000c00 */
[----:B------:R-:W-:Y:S02]  /*6280*/  SHF.L.U64.HI R11, R8, 0x2, R9 ;  /* 0x00000002080b7819 */ /* 0x000fe40000010209 */
[----:B------:R-:W-:Y:S01]  /*6290*/  IADD3 R8, P3, R12, UR4, RZ ;  /* 0x000000040c087c10 */ /* 0x000fe2000ff7e0ff */
[----:B------:R3:W-:Y:S01]  /*62a0*/  STS.128 [R0+0x1000], R144 ;  /* 0x0010009000007388 */ /* 0x0007e20000000c00 */
[----:B-1----:R-:W-:-:S02]  /*62b0*/  LEA R16, P2, R4, R16, 0x2 ;  /* 0x0000001004107211 */ /* 0x002fc400078410ff */
[----:B------:R-:W-:Y:S01]  /*62c0*/  IADD3.X R9, R11, UR5, RZ, P3, !PT ;  /* 0x000000050b097c10 */ /* 0x000fe20009ffe4ff */
[----:B------:R3:W-:Y:S01]  /*62d0*/  STS.128 [R0+0x1800], R148 ;  /* 0x0018009400007388 */ /* 0x0007e20000000c00 */
[----:B--2---:R-:W-:-:S03]  /*62e0*/  LEA R18, P0, R6, R18, 0x2 ;  /* 0x0000001206127211 */ /* 0x004fc600078010ff */
[----:B------:R3:W-:Y:S04]  /*62f0*/  STS.128 [R0+0x2000], R152 ;  /* 0x0020009800007388 */ /* 0x0007e80000000c00 */
[----:B------:R3:W-:Y:S04]  /*6300*/  STS.128 [R0+0x2800], R156 ;  /* 0x0028009c00007388 */ /* 0x0007e80000000c00 */
[----:B------:R3:W-:Y:S04]  /*6310*/  STS.128 [R0+0x3000], R160 ;  /* 0x003000a000007388 */ /* 0x0007e80000000c00 */
[----:B------:R3:W-:Y:S01]  /*6320*/  STS.128 [R0+0x3800], R164 ;  /* 0x003800a400007388 */ /* 0x0007e20000000c00 */
[----:B------:R-:W-:Y:S05]  /*6330*/  @P1 BRA `(.L_x_351) ;  /* 0x0000000000141947 */ /* 0x000fea0003800000 */
.L_x_352:
[----:B------:R-:W2:Y:S04]  /*6340*/  LDG.E.STRONG.GPU R3, desc[UR36][R8.64] ;  /* 0x0000002408037981 */ /* 0x000ea8000c1ef900 */
[----:B--2---:R-:W-:Y:S01]  /*6350*/  CCTL.IVALL ;  /* 0x00000000ff00798f */ /* 0x004fe20002000000 */
[----:B------:R-:W-:Y:S05]  /*6360*/  YIELD ;  /* 0x0000000000007946 */ /* 0x000fea0003800000 */
[----:B------:R-:W-:-:S13]  /*6370*/  ISETP.NE.AND P3, PT, R3, R10, PT ;  /* 0x0000000a0300720c */ /* 0x000fda0003f65270 */
[----:B------:R-:W-:Y:S05]  /*6380*/  @P3 BRA `(.L_x_352) ;  /* 0xfffffffc00ec3947 */ /* 0x000fea000383ffff */
.L_x_351:
[----:B------:R-:W-:Y:S05]  /*6390*/  BSYNC B0 ;  /* 0x0000000000007941 */ /* 0x000fea0003800000 */
.L_x_350:
[----:B------:R-:W-:Y:S01]  /*63a0*/  UMOV UR4, 0xffffffff ;  /* 0xffffffff00047882 */ /* 0x000fe20000000000 */
[----:B------:R-:W-:Y:S02]  /*63b0*/  LEA.HI.X R14, R4, R17, R14, 0x2, P2 ;  /* 0x00000011040e7211 */ /* 0x000fe400010f140e */
[----:B------:R-:W-:Y:S01]  /*63c0*/  LEA.HI.X R13, R6, R19, R13, 0x2, P0 ;  /* 0x00000013060d7211 */ /* 0x000fe200000f140d */
[----:B------:R-:W-:Y:S06]  /*63d0*/  BRA.DIV UR4, `(.L_x_353) ;  /* 0x00000036040c7947 */ /* 0x000fec000b800000 */
[----:B------:R-:W-:Y:S01]  /*63e0*/  NOP ;  /* 0x0000000000007918 */ /* 0x000fe20000000000 */
.L_x_435:
[----:B------:R-:W-:Y:S01]  /*63f0*/  @!PT LDS RZ, [RZ] ;  /* 0x00000000fffff984 */ /* 0x000fe20000000800 */
[----:B------:R-:W-:Y:S01]  /*6400*/  @!PT LDS RZ, [RZ] ;  /* 0x00000000fffff984 */ /* 0x000fe20000000800 */
[----:B------:R-:W-:Y:S01]  /*6410*/  @!PT LDS RZ, [RZ] ;  /* 0x00000000fffff984 */ /* 0x000fe20000000800 */
[----:B------:R-:W-:Y:S01]  /*6420*/  @!PT LDS RZ, [RZ] ;  /* 0x00000000fffff984 */ /* 0x000fe20000000800 */
[----:B------:R1:W-:Y:S06]  /*6430*/  MEMBAR.ALL.CTA ;  /* 0x0000000000007992 */ /* 0x0003ec0000008000 */
[----:B-1----:R-:W1:Y:S01]  /*6440*/  FENCE.VIEW.ASYNC.S ;  /* 0x00000000000073c6 */ /* 0x002e620000000000 */
[----:B------:R-:W-:Y:S05]  /*6450*/  WARPSYNC.ALL ;  /* 0x0000000000007948 */ /* 0x000fea0003800000 */
[----:B------:R-:W-:Y:S01]  /*6460*/  BSSY B0, `(.L_x_354) ;  /* 0x0000011000007945 */ /* 0x000fe20003800000 */
        /* <DEDUP_REMOVED lines=9> */
.L_x_356:
[----:B------:R-:W-:Y:S01]  /*6500*/  @P0 ELECT P2, URZ, PT ;  /* 0x00000000003f082f */ /* 0x000fe20003840000 */
[----:B------:R1:W-:-:S12]  /*6510*/  UBLKRED.G.S.ADD.F32.RN [UR4], [UR6], UR7, desc[UR8] ;  /* 0x00000804060073bb */ /* 0x0003d800080a1407 */
[----:B------:R-:W-:Y:S02]  /*6520*/  @P2 PLOP3.LUT P0, PT, P2, PT, PT, 0x8, 0x0 ;  /* 0x000000000000281c */ /* 0x000fe4000170e170 */
[----:B------:R-:W-:-:S11]  /*6530*/  PLOP3.LUT P2, PT, PT, PT, PT, 0x8, 0x0 ;  /* 0x000000000000781c */ /* 0x000fd60003f4e170 */
[----:B-1----:R-:W-:Y:S05]  /*6540*/  @P0 BRA.U.ANY `(.L_x_356) ;  /* 0xfffffffd00ec0947 */ /* 0x002fea000393ffff */
[----:B------:R0:W-:Y:S01]  /*6550*/  UTMACMDFLUSH ;  /* 0x00000000000079b7 */ /* 0x0001e20000000000 */
[----:B------:R-:W-:-:S04]  /*6560*/  DEPBAR.LE SB0, 0x0 ;  /* 0x000080000000791a */ /* 0x000fc80000000000 */
.L_x_355:
[----:B------:R-:W-:Y:S05]  /*6570*/  BSYNC B0 ;  /* 0x0000000000007941 */ /* 0x000fea0003800000 */
.L_x_354:
        /* <DEDUP_REMOVED lines=12> */
[----:B------:R-:W-:-:S05]  /*6640*/  IMAD.MOV.U32 R3, RZ, RZ, 0x1 ;  /* 0x00000001ff037424 */ /* 0x000fca00078e00ff */
[----:B------:R1:W-:Y:S02]  /*6650*/  REDG.E.ADD.S32.STRONG.GPU desc[UR36][R8.64], R3 ;  /* 0x000000030800798e */ /* 0x0003e4000c10e3a4 */
.L_x_358:
[----:B------:R-:W-:Y:S05]  /*6660*/  BSYNC B0 ;  /* 0x0000000000007941 */ /* 0x000fea0003800000 */
.L_x_357:
[----:B------:R-:W-:Y:S06]  /*6670*/  BAR.SYNC.DEFER_BLOCKING 0x1, 0x100 ;  /* 0x0044000000007b1d */ /* 0x000fec0000010000 */
[----:B------:R-:W-:Y:S01]  /*6680*/  ULDC.64 UR4, c[0x0][0x860] ;  /* 0x0002180000047ab9 */ /* 0x000fe20000000a00 */
[----:B------:R-:W-:Y:S01]  /*6690*/  BSSY B0, `(.L_x_359) ;  /* 0x0000011000007945 */ /* 0x000fe20003800000 */
[----:B------:R-:W-:-:S04]  /*66a0*/  IADD3 R4, P0, R12, UR4, RZ ;  /* 0x000000040c047c10 */ /* 0x000fc8000ff1e0ff */
[----:B------:R-:W-:Y:S01]  /*66b0*/  IADD3.X R5, R11, UR5, RZ, P0, !PT ;  /* 0x000000050b057c10 */ /* 0x000fe200087fe4ff */
        /* <DEDUP_REMOVED lines=8> */
[----:B------:R-:W-:Y:S05]  /*6740*/  @P1 BRA `(.L_x_360) ;  /* 0x0000000000141947 */ /* 0x000fea0003800000 */
.L_x_361:
[----:B--23--:R-:W2:Y:S04]  /*6750*/  LDG.E.STRONG.GPU R0, desc[UR36][R4.64] ;  /* 0x0000002404007981 */ /* 0x00cea8000c1ef900 */
[----:B--2---:R-:W-:Y:S01]  /*6760*/  CCTL.IVALL ;  /* 0x00000000ff00798f */ /* 0x004fe20002000000 */
[----:B------:R-:W-:Y:S05]  /*6770*/  YIELD ;  /* 0x0000000000007946 */ /* 0x000fea0003800000 */
[----:B------:R-:W-:-:S13]  /*6780*/  ISETP.NE.AND P0, PT, R0, R10, PT ;  /* 0x0000000a0000720c */ /* 0x000fda0003f05270 */
[----:B------:R-:W-:Y:S05]  /*6790*/  @P0 BRA `(.L_x_361) ;  /* 0xfffffffc00ec0947 */ /* 0x000fea000383ffff */
.L_x_360:
[----:B------:R-:W-:Y:S05]  /*67a0*/  BSYNC B0 ;  /* 0x0000000000007941 */ /* 0x000fea0003800000 */
.L_x_359:
[----:B------:R-:W-:-:S03]  /*67b0*/  UMOV UR4, 0xffffffff ;  /* 0xffffffff00047882 */ /* 0x000fc60000000000 */
[----:B------:R-:W-:Y:S05]  /*67c0*/  BRA.DIV UR4, `(.L_x_362) ;  /* 0x00000032042c7947 */ /* 0x000fea000b800000 */
[----:B------:R-:W-:Y:S01]  /*67d0*/  NOP ;  /* 0x0000000000007918 */ /* 0x000fe20000000000 */
.L_x_438:
[----:B------:R-:W-:Y:S01]  /*67e0*/  @!PT LDS RZ, [RZ] ;  /* 0x00000000fffff984 */ /* 0x000fe20000000800 */
[----:B------:R-:W-:Y:S01]  /*67f0*/  @!PT LDS RZ, [RZ] ;  /* 0x00000000fffff984 */ /* 0x000fe20000000800 */
[----:B------:R-:W-:Y:S01]  /*6800*/  @!PT LDS RZ, [RZ] ;  /* 0x00000000fffff984 */ /* 0x000fe20000000800 */
[----:B------:R-:W-:Y:S01]  /*6810*/  @!PT LDS RZ, [RZ] ;  /* 0x00000000fffff984 */ /* 0x000fe20000000800 */
[----:B------:R4:W-:Y:S06]  /*6820*/  MEMBAR.ALL.CTA ;  /* 0x0000000000007992 */ /* 0x0009ec0000008000 */
[----:B----4-:R-:W4:Y:S01]  /*6830*/  FENCE.VIEW.ASYNC.S ;  /* 0x00000000000073c6 */ /* 0x010f220000000000 */
[----:B------:R-:W-:Y:S05]  /*6840*/  WARPSYNC.ALL ;  /* 0x0000000000007948 */ /* 0x000fea0003800000 */
[----:B------:R-:W-:Y:S01]  /*6850*/  BSSY B0, `(.L_x_363) ;  /* 0x0000011000007945 */ /* 0x000fe20003800000 */
[----:B----4-:R-:W-:Y:S06]  /*6860*/  BAR.SYNC.DEFER_BLOCKING 0x1, 0x100 ;  /* 0x0044000000007b1d */ /* 0x010fec0000010000 */
        /* <DEDUP_REMOVED lines=8> */
.L_x_365:
[----:B------:R-:W-:Y:S01]  /*68f0*/  @P0 ELECT P2, URZ, PT ;  /* 0x00000000003f082f */ /* 0x000fe20003840000 */
[----:B------:R4:W-:-:S12]  /*6900*/  UBLKRED.G.S.ADD.F32.RN [UR4], [UR6], UR7, desc[UR8] ;  /* 0x00000804060073bb */ /* 0x0009d800080a1407 */
[----:B------:R-:W-:Y:S02]  /*6910*/  @P2 PLOP3.LUT P0, PT, P2, PT, PT, 0x8, 0x0 ;  /* 0x000000000000281c */ /* 0x000fe4000170e170 */
[----:B------:R-:W-:-:S11]  /*6920*/  PLOP3.LUT P2, PT, PT, PT, PT, 0x8, 0x0 ;  /* 0x000000000000781c */ /* 0x000fd60003f4e170 */
[----:B----4-:R-:W-:Y:S05]  /*6930*/  @P0 BRA.U.ANY `(.L_x_365) ;  /* 0xfffffffd00ec0947 */ /* 0x010fea000393ffff */
[----:B------:R0:W-:Y:S01]  /*6940*/  UTMACMDFLUSH ;  /* 0x00000000000079b7 */ /* 0x0001e20000000000 */
[----:B------:R-:W-:-:S04]  /*6950*/  DEPBAR.LE SB0, 0x0 ;  /* 0x000080000000791a */ /* 0x000fc80000000000 */
.L_x_364:
[----:B------:R-:W-:Y:S05]  /*6960*/  BSYNC B0 ;  /* 0x0000000000007941 */ /* 0x000fea0003800000 */
.L_x_363:
[----:B------:R-:W-:Y:S01]  /*6970*/  NOP ;  /* 0x0000000000007918 */ /* 0x000fe20000000000 */
[----:B------:R-:W-:Y:S05]  /*6980*/  @P1 BRA `(.L_x_330) ;  /* 0x0000002c00401947 */ /* 0x000fea0003800000 */
[----:B-1----:R-:W-:Y:S01]  /*6990*/  MOV R3, 0x1 ;  /* 0x0000000100037802 */ /* 0x002fe20000000f00 */
        /* <DEDUP_REMOVED lines=8> */
[----:B012345:R-:W-:Y:S04]  /*6a20*/  CCTL.IVALL ;  /* 0x00000000ff00798f */ /* 0x03ffe80002000000 */
[----:B------:R1:W-:Y:S01]  /*6a30*/  REDG.E.ADD.S32.STRONG.GPU desc[UR36][R4.64], R3 ;  /* 0x000000030400798e */ /* 0x0003e2000c10e3a4 */
[----:B------:R-:W-:Y:S05]  /*6a40*/  BRA `(.L_x_330) ;  /* 0x0000002c00107947 */ /* 0x000fea0003800000 */
.L_x_328:
        /* <DEDUP_REMOVED lines=20> */
[----:B------:R-:W-:Y:S02]  /*6b90*/  UIMAD UR6, UR8, UR10, URZ ;  /* 0x0000000a080672a4 */ /* 0x000fe4000f8e023f */
[----:B------:R-:W-:Y:S01]  /*6ba0*/  USHF.R.S32.HI UR10, URZ, 0x1f, UR7 ;  /* 0x0000001f3f0a7899 */ /* 0x000fe20008011407 */
[----:B--2---:R-:W-:Y:S01]  /*6bb0*/  ISETP.GE.AND P1, PT, R4, 0x1, PT ;  /* 0x000000010400780c */ /* 0x004fe20003f26270 */
[----:B------:R-:W-:Y:S02]  /*6bc0*/  UIMAD UR6, UR9, UR11, UR6 ;  /* 0x0000000b090672a4 */ /* 0x000fe4000f8e0206 */
[----:B------:R-:W-:-:S02]  /*6bd0*/  UIMAD UR11, UR7, UR13, URZ ;  /* 0x0000000d070b72a4 */ /* 0x000fc4000f8e023f */
[----:B------:R-:W-:Y:S02]  /*6be0*/  UIADD3 UR5, UR5, UR6, URZ ;  /* 0x0000000605057290 */ /* 0x000fe4000fffe03f */
[----:B------:R-:W-:Y:S02]  /*6bf0*/  UIMAD UR6, UR10, UR14, URZ ;  /* 0x0000000e0a0672a4 */ /* 0x000fe4000f8e023f */
[----:B------:R-:W-:Y:S02]  /*6c00*/  UIADD3 UR10, UP0, UR11, UR9, URZ ;  /* 0x000000090b0a7290 */ /* 0x000fe4000ff1e03f */
        /* <DEDUP_REMOVED lines=13> */
[----:B------:R-:W-:-:S04]  /*6ce0*/  LEA.HI R3, R3, R0, RZ, 0x7 ;  /* 0x0000000003037211 */ /* 0x000fc800078f38ff */
        /* <DEDUP_REMOVED lines=17> */
.L_x_392:
        /* <DEDUP_REMOVED lines=17> */
.L_x_370:
[----:B------:R-:W2:Y:S04]  /*6f10*/  LDG.E.STRONG.GPU R6, desc[UR36][R2.64] ;  /* 0x0000002402067981 */ /* 0x000ea8000c1ef900 */
[----:B--2---:R-:W-:Y:S01]  /*6f20*/  CCTL.IVALL ;  /* 0x00000000ff00798f */ /* 0x004fe20002000000 */
[----:B------:R-:W-:Y:S05]  /*6f30*/  YIELD ;  /* 0x0000000000007946 */ /* 0x000fea0003800000 */
[----:B------:R-:W-:-:S13]  /*6f40*/  ISETP.NE.AND P3, PT, R6, UR26, PT ;  /* 0x0000001a06007c0c */ /* 0x000fda000bf65270 */
[----:B------:R-:W-:Y:S05]  /*6f50*/  @P3 BRA `(.L_x_370) ;  /* 0xfffffffc00ec3947 */ /* 0x000fea000383ffff */
.L_x_369:
[----:B------:R-:W-:Y:S05]  /*6f60*/  BSYNC B0 ;  /* 0x0000000000007941 */ /* 0x000fea0003800000 */
.L_x_368:
[----:B------:R-:W-:-:S03]  /*6f70*/  UMOV UR23, 0xffffffff ;  /* 0xffffffff00177882 */ /* 0x000fc60000000000 */
[----:B------:R-:W-:Y:S05]  /*6f80*/  BRA.DIV UR23, `(.L_x_371) ;  /* 0x0000002a17587947 */ /* 0x000fea000b800000 */
[----:B------:R-:W-:Y:S01]  /*6f90*/  NOP ;  /* 0x0000000000007918 */ /* 0x000fe20000000000 */
.L_x_441:
        /* <DEDUP_REMOVED lines=19> */
.L_x_373:
[----:B------:R-:W-:Y:S05]  /*70d0*/  BSYNC B0 ;  /* 0x0000000000007941 */ /* 0x000fea0003800000 */
.L_x_372:
        /* <DEDUP_REMOVED lines=13> */
.L_x_375:
[----:B------:R-:W-:Y:S05]  /*71b0*/  BSYNC B0 ;  /* 0x0000000000007941 */ /* 0x000fea0003800000 */
.L_x_374:
[----:B------:R-:W-:Y:S06]  /*71c0*/  BAR.ARV 0xa, 0xa0 ;  /* 0x0282800000007b1d */ /* 0x000fec0000002000 */
[----:B------:R-:W-:Y:S04]  /*71d0*/  BSSY B0, `(.L_x_376) ;  /* 0x0000003000007945 */ /* 0x000fe80003800000 */
[----:B------:R-:W-:Y:S05]  /*71e0*/  @!P0 BRA `(.L_x_377) ;  /* 0x0000000000048947 */ /* 0x000fea0003800000 */
[----:B------:R-:W-:-:S04]  /*71f0*/  DEPBAR.LE SB0, 0x0 ;  /* 0x000080000000791a */ /* 0x000fc80000000000 */
.L_x_377:
[----:B------:R-:W-:Y:S05]  /*7200*/  BSYNC B0 ;  /* 0x0000000000007941 */ /* 0x000fea0003800000 */
.L_x_376:
        /* <DEDUP_REMOVED lines=19> */
.L_x_379:
[----:B------:R-:W-:Y:S05]  /*7340*/  BSYNC B0 ;  /* 0x0000000000007941 */ /* 0x000fea0003800000 */
.L_x_378:
        /* <DEDUP_REMOVED lines=9> */
.L_x_382:
[----:B------:R-:W2:Y:S04]  /*73e0*/  LDG.E.STRONG.GPU R6, desc[UR36][R2.64] ;  /* 0x0000002402067981 */ /* 0x000ea8000c1ef900 */
[----:B--2---:R-:W-:Y:S01]  /*73f0*/  CCTL.IVALL ;  /* 0x00000000ff00798f */ /* 0x004fe20002000000 */
[----:B------:R-:W-:Y:S05]  /*7400*/  YIELD ;  /* 0x0000000000007946 */ /* 0x000fea0003800000 */
[----:B------:R-:W-:-:S13]  /*7410*/  ISETP.NE.AND P3, PT, R6, UR26, PT ;  /* 0x0000001a06007c0c */ /* 0x000fda000bf65270 */
[----:B------:R-:W-:Y:S05]  /*7420*/  @P3 BRA `(.L_x_382) ;  /* 0xfffffffc00ec3947 */ /* 0x000fea000383ffff */
.L_x_381:
[----:B------:R-:W-:Y:S05]  /*7430*/  BSYNC B0 ;  /* 0x0000000000007941 */ /* 0x000fea0003800000 */
.L_x_380:
[----:B------:R-:W-:-:S03]  /*7440*/  UMOV UR8, 0xffffffff ;  /* 0xffffffff00087882 */ /* 0x000fc60000000000 */
[----:B------:R-:W-:Y:S05]  /*7450*/  BRA.DIV UR8, `(.L_x_383) ;  /* 0x0000002608407947 */ /* 0x000fea000b800000 */
[----:B------:R-:W-:Y:S01]  /*7460*/  NOP ;  /* 0x0000000000007918 */ /* 0x000fe20000000000 */
.L_x_444:
        /* <DEDUP_REMOVED lines=13> */
.L_x_385:
[----:B------:R-:W-:Y:S05]  /*7540*/  BSYNC B0 ;  /* 0x0000000000007941 */ /* 0x000fea0003800000 */
.L_x_384:
        /* <DEDUP_REMOVED lines=13> */
.L_x_387:
[----:B------:R-:W-:Y:S05]  /*7620*/  BSYNC B0 ;  /* 0x0000000000007941 */ /* 0x000fea0003800000 */
.L_x_386:
[----:B------:R-:W-:Y:S06]  /*7630*/  BAR.ARV 0xa, 0xa0 ;  /* 0x0282800000007b1d */ /* 0x000fec0000002000 */
[----:B------:R-:W-:Y:S04]  /*7640*/  BSSY B0, `(.L_x_388) ;  /* 0x0000003000007945 */ /* 0x000fe80003800000 */
[----:B------:R-:W-:Y:S05]  /*7650*/  @!P0 BRA `(.L_x_389) ;  /* 0x0000000000048947 */ /* 0x000fea0003800000 */
[----:B------:R-:W-:-:S04]  /*7660*/  DEPBAR.LE SB0, 0x0 ;  /* 0x000080000000791a */ /* 0x000fc80000000000 */
.L_x_389:
[----:B------:R-:W-:Y:S05]  /*7670*/  BSYNC B0 ;  /* 0x0000000000007941 */ /* 0x000fea0003800000 */
.L_x_388:
        /* <DEDUP_REMOVED lines=19> */
.L_x_391:
[----:B------:R-:W-:Y:S05]  /*77b0*/  BSYNC B0 ;  /* 0x0000000000007941 */ /* 0x000fea0003800000 */
.L_x_390:
[----:B------:R-:W-:Y:S02]  /*77c0*/  UIADD3 UR4, UR4, 0x2, URZ ;  /* 0x0000000204047890 */ /* 0x000fe4000fffe03f */
[----:B------:R-:W-:Y:S01]  /*77d0*/  UIADD3 UR5, UR5, 0x1, URZ ;  /* 0x0000000105057890 */ /* 0x000fe2000fffe03f */
[----:B------:R-:W-:Y:S11]  /*77e0*/  @P2 BRA `(.L_x_392) ;  /* 0xfffffff400842947 */ /* 0x000ff6000383ffff */
.L_x_367:
        /* <DEDUP_REMOVED lines=13> */
.L_x_395:
[----:B------:R-:W2:Y:S04]  /*78c0*/  LDG.E.STRONG.GPU R0, desc[UR36][R2.64] ;  /* 0x0000002402007981 */ /* 0x000ea8000c1ef900 */
[----:B--2---:R-:W-:Y:S01]  /*78d0*/  CCTL.IVALL ;  /* 0x00000000ff00798f */ /* 0x004fe20002000000 */
[----:B------:R-:W-:Y:S05]  /*78e0*/  YIELD ;  /* 0x0000000000007946 */ /* 0x000fea0003800000 */
[----:B------:R-:W-:-:S13]  /*78f0*/  ISETP.NE.AND P2, PT, R0, UR26, PT ;  /* 0x0000001a00007c0c */ /* 0x000fda000bf45270 */
[----:B------:R-:W-:Y:S05]  /*7900*/  @P2 BRA `(.L_x_395) ;  /* 0xfffffffc00ec2947 */ /* 0x000fea000383ffff */
.L_x_394:
[----:B------:R-:W-:Y:S05]  /*7910*/  BSYNC B0 ;  /* 0x0000000000007941 */ /* 0x000fea0003800000 */
.L_x_393:
[----:B------:R-:W-:-:S03]  /*7920*/  UMOV UR5, 0xffffffff ;  /* 0xffffffff00057882 */ /* 0x000fc60000000000 */
[----:B------:R-:W-:Y:S05]  /*7930*/  BRA.DIV UR5, `(.L_x_396) ;  /* 0x0000002205247947 */ /* 0x000fea000b800000 */
[----:B------:R-:W-:Y:S01]  /*7940*/  NOP ;  /* 0x0000000000007918 */ /* 0x000fe20000000000 */
.L_x_447:
        /* <DEDUP_REMOVED lines=22> */
.L_x_398:
[----:B------:R-:W-:Y:S05]  /*7ab0*/  BSYNC B0 ;  /* 0x0000000000007941 */ /* 0x000fea0003800000 */
.L_x_397:
        /* <DEDUP_REMOVED lines=20> */
.L_x_400:
[----:B------:R-:W-:Y:S05]  /*7c00*/  BSYNC B0 ;  /* 0x0000000000007941 */ /* 0x000fea0003800000 */
.L_x_399:
[----:B------:R-:W-:Y:S06]  /*7c10*/  BAR.ARV 0xa, 0xa0 ;  /* 0x0282800000007b1d */ /* 0x000fec0000002000 */
[----:B------:R-:W-:Y:S04]  /*7c20*/  BSSY B0, `(.L_x_401) ;  /* 0x0000003000007945 */ /* 0x000fe80003800000 */
[----:B------:R-:W-:Y:S05]  /*7c30*/  @!P0 BRA `(.L_x_402) ;  /* 0x0000000000048947 */ /* 0x000fea0003800000 */
[----:B------:R-:W-:-:S04]  /*7c40*/  DEPBAR.LE SB0, 0x0 ;  /* 0x000080000000791a */ /* 0x000fc80000000000 */
.L_x_402:
[----:B------:R-:W-:Y:S05]  /*7c50*/  BSYNC B0 ;  /* 0x0000000000007941 */ /* 0x000fea0003800000 */
.L_x_401:
        /* <DEDUP_REMOVED lines=19> */
.L_x_366:
        /* <DEDUP_REMOVED lines=55> */
.L_x_448:
[----:B------:R-:W-:Y:S01]  /*8100*/  IMAD.IADD R10, R7, 0x1, R3 ;  /* 0x00000001070a7824 */ /* 0x000fe200078e0203 */
[----:B------:R-:W-:Y:S01]  /*8110*/  MOV R9, 0x1 ;  /* 0x0000000100097802 */ /* 0x000fe20000000f00 */
[----:B-1----:R-:W-:Y:S01]  /*8120*/  IMAD.SHL.U32 R0, R2, 0x80, RZ ;  /* 0x0000008002007824 */ /* 0x002fe200078e00ff */
[----:B------:R-:W-:Y:S06]  /*8130*/  @P0 BRA `(.L_x_406) ;  /* 0x0000000000180947 */ /* 0x000fec0003800000 */
[----:B------:R-:W1:Y:S01]  /*8140*/  S2R R4, SR_TID.X ;  /* 0x0000000000047919 */ /* 0x000e620000002100 */
[----:B------:R-:W-:-:S04]  /*8150*/  IMAD.MOV.U32 R2, RZ, RZ, 0x4200 ;  /* 0x00004200ff027424 */ /* 0x000fc800078e00ff */
[----:B------:R2:W-:Y:S01]  /*8160*/  SYNCS.ARRIVE.TRANS64 RZ, [R11+URZ+0x30c10], R2 ;  /* 0x030c10020bff79a7 */ /* 0x0005e2000800003f */
[----:B-1----:R-:W-:-:S13]  /*8170*/  LOP3.LUT P1, RZ, R4, 0x1f, RZ, 0xc0, !PT ;  /* 0x0000001f04ff7812 */ /* 0x002fda000782c0ff */
[----:B--2---:R-:W-:Y:S05]  /*8180*/  @!P1 BRA `(.L_x_406) ;  /* 0x0000000000049947 */ /* 0x004fea0003800000 */
[----:B------:R-:W-:Y:S01]  /*8190*/  BPT.TRAP 0x1 ;  /* 0x000000040000795c */ /* 0x000fe20000300000 */
.L_x_406:
[----:B------:R-:W1:Y:S01]  /*81a0*/  LDC.64 R2, c[0x0][0x198] ;  /* 0x00006600ff027b82 */ /* 0x000e620000000a00 */
[----:B------:R-:W-:Y:S01]  /*81b0*/  R2UR UR11, R0 ;  /* 0x00000000000b72ca */ /* 0x000fe200000e0000 */
[----:B------:R-:W-:Y:S01]  /*81c0*/  UMOV UR14, 0x0 ;  /* 0x00000000000e7882 */ /* 0x000fe20000000000 */
[----:B------:R-:W-:Y:S01]  /*81d0*/  R2UR UR8, R11 ;  /* 0x000000000b0872ca */ /* 0x000fe200000e0000 */
[----:B------:R-:W-:Y:S01]  /*81e0*/  UMOV UR15, 0x14f00000 ;  /* 0x14f00000000f7882 */ /* 0x000fe20000000000 */
[----:B------:R-:W-:Y:S01]  /*81f0*/  UMOV UR19, URZ ;  /* 0x0000003f00137c82 */ /* 0x000fe20008000000 */
[----:B------:R-:W-:Y:S01]  /*8200*/  UMOV UR18, URZ ;  /* 0x0000003f00127c82 */ /* 0x000fe20008000000 */
[----:B------:R-:W-:Y:S01]  /*8210*/  IMAD.MOV.U32 R4, RZ, RZ, 0x8000 ;  /* 0x00008000ff047424 */ /* 0x000fe200078e00ff */
        /* <DEDUP_REMOVED lines=32> */
[----:B--2---:R-:W-:-:S11]  /*8420*/  ISETP.GE.AND P1, PT, R12, 0x81, PT ;  /* 0x000000810c00780c */ /* 0x004fd60003f26270 */
        /* <DEDUP_REMOVED lines=23> */
.L_x_417:
[----:B------:R-:W-:-:S04]  /*85a0*/  SHF.L.U32 R21, R9, 0x1f, RZ ;  /* 0x0000001f09157819 */ /* 0x000fc800000006ff */
[----:B-1----:R-:W1:Y:S02]  /*85b0*/  SYNCS.PHASECHK.TRANS64.TRYWAIT P1, [R11+URZ+0x30c40], R21 ;  /* 0x030c40150b0075a7 */ /* 0x002e64000802017f */
[----:B-12---:R-:W-:Y:S05]  /*85c0*/  @!P1 BRA `(.L_x_409) ;  /* 0x0000001400309947 */ /* 0x006fea0003800000 */
.L_x_449:
[----:B------:R-:W-:Y:S05]  /*85d0*/  @P0 BRA `(.L_x_410) ;  /* 0x0000000000140947 */ /* 0x000fea0003800000 */
[----:B------:R-:W-:Y:S01]  /*85e0*/  ISETP.NE.AND P1, PT, R14, RZ, PT ;  /* 0x000000ff0e00720c */ /* 0x000fe20003f25270 */
[----:B------:R-:W-:-:S04]  /*85f0*/  IMAD.MOV.U32 R0, RZ, RZ, 0x4200 ;  /* 0x00004200ff007424 */ /* 0x000fc800078e00ff */
[----:B------:R2:W-:Y:S08]  /*8600*/  SYNCS.ARRIVE.TRANS64 RZ, [R11+URZ+0x30c30], R0 ;  /* 0x030c30000bff79a7 */ /* 0x0005f0000800003f */
[----:B------:R-:W-:Y:S05]  /*8610*/  @!P1 BRA `(.L_x_410) ;  /* 0x0000000000049947 */ /* 0x000fea0003800000 */
[----:B------:R-:W-:Y:S01]  /*8620*/  BPT.TRAP 0x1 ;  /* 0x000000040000795c */ /* 0x000fe20000300000 */
.L_x_410:
        /* <DEDUP_REMOVED lines=20> */
[----:B------:R-:W-:Y:S02]  /*8770*/  R2UR UR9, R0 ;  /* 0x00000000000972ca */ /* 0x000fe400000e0000 */
[----:B------:R-:W-:Y:S02]  /*8780*/  MOV R0, R5 ;  /* 0x0000000500007202 */ /* 0x000fe40000000f00 */
[----:B------:R-:W-:-:S03]  /*8790*/  R2UR UR10, R4 ;  /* 0x00000000040a72ca */ /* 0x000fc600000e0000 */
[----:B------:R-:W-:-:S05]  /*87a0*/  IMAD.X R5, RZ, RZ, R0, P1 ;  /* 0x000000ffff057224 */ /* 0x000fca00008e0600 */
[----:B------:R-:W-:-:S13]  /*87b0*/  R2UR UR11, R5 ;  /* 0x00000000050b72ca */ /* 0x000fda00000e0000 */
[----:B------:R2:W-:Y:S01]  /*87c0*/  UTMALDG.4D [UR16], [UR10], desc[UR14] ;  /* 0x00000e100a0075b4 */ /* 0x0005e20008019000 */
[----:B------:R2:W-:Y:S01]  /*87d0*/  UBLKCP.S.G [UR6], [UR8], UR13 ;  /* 0x00000006080073ba */ /* 0x0005e2000800020d */
[----:B------:R-:W3:Y:S02]  /*87e0*/  SYNCS.PHASECHK.TRANS64.TRYWAIT P1, [R11+URZ+0x30c28], R21 ;  /* 0x030c28150b0075a7 */ /* 0x000ee4000802017f */
[----:B--23--:R-:W-:Y:S05]  /*87f0*/  @!P1 BRA `(.L_x_411) ;  /* 0x0000001000b89947 */ /* 0x00cfea0003800000 */
.L_x_450:
[----:B------:R-:W-:Y:S05]  /*8800*/  @P0 BRA `(.L_x_412) ;  /* 0x0000000000140947 */ /* 0x000fea0003800000 */
[----:B------:R-:W-:Y:S02]  /*8810*/  ISETP.NE.AND P1, PT, R14, RZ, PT ;  /* 0x000000ff0e00720c */ /* 0x000fe40003f25270 */
[----:B------:R-:W-:-:S04]  /*8820*/  MOV R2, 0x4200 ;  /* 0x0000420000027802 */ /* 0x000fc80000000f00 */
[----:B------:R3:W-:Y:S07]  /*8830*/  SYNCS.ARRIVE.TRANS64 RZ, [R11+URZ+0x30c18], R2 ;  /* 0x030c18020bff79a7 */ /* 0x0007ee000800003f */
[----:B------:R-:W-:Y:S05]  /*8840*/  @!P1 BRA `(.L_x_412) ;  /* 0x0000000000049947 */ /* 0x000fea0003800000 */
[----:B------:R-:W-:Y:S01]  /*8850*/  BPT.TRAP 0x1 ;  /* 0x000000040000795c */ /* 0x000fe20000300000 */
.L_x_412:
        /* <DEDUP_REMOVED lines=20> */
.L_x_451:
        /* <DEDUP_REMOVED lines=9> */
.L_x_414:
[C---:B------:R-:W-:Y:S01]  /*8a30*/  R2UR UR19, R17.reuse ;  /* 0x00000000111372ca */ /* 0x040fe200000e0000 */
[----:B------:R-:W-:Y:S01]  /*8a40*/  UMOV UR8, 0x0 ;  /* 0x0000000000087882 */ /* 0x000fe20000000000 */
[----:B------:R-:W-:Y:S01]  /*8a50*/  IADD3 R17, P1, R17, R6, RZ ;  /* 0x0000000611117210 */ /* 0x000fe20007f3e0ff */
[----:B------:R-:W-:Y:S01]  /*8a60*/  UMOV UR9, 0x14f00000 ;  /* 0x14f0000000097882 */ /* 0x000fe20000000000 */
[----:B------:R-:W-:Y:S01]  /*8a70*/  R2UR UR10, R11 ;  /* 0x000000000b0a72ca */ /* 0x000fe200000e0000 */
[----:B------:R-:W-:Y:S01]  /*8a80*/  UMOV UR18, URZ ;  /* 0x0000003f00127c82 */ /* 0x000fe20008000000 */
[----:B------:R-:W-:Y:S01]  /*8a90*/  IADD3.X R21, R21, R10, RZ, P1, !PT ;  /* 0x0000000a15157210 */ /* 0x000fe20000ffe4ff */
[----:B------:R-:W-:Y:S01]  /*8aa0*/  UMOV UR13, 0x20 ;  /* 0x00000020000d7882 */ /* 0x000fe20000000000 */
[----:B------:R-:W-:Y:S02]  /*8ab0*/  LEA R12, P1, R17, R12, 0x2 ;  /* 0x0000000c110c7211 */ /* 0x000fe400078210ff */
[----:B------:R-:W-:-:S02]  /*8ac0*/  R2UR UR6, R4 ;  /* 0x00000000040672ca */ /* 0x000fc400000e0000 */
[----:B------:R-:W-:Y:S02]  /*8ad0*/  LEA.HI.X R21, R17, R13, R21, 0x2, P1 ;  /* 0x0000000d11157211 */ /* 0x000fe400008f1415 */
[----:B------:R-:W-:Y:S02]  /*8ae0*/  R2UR UR7, R5 ;  /* 0x00000000050772ca */ /* 0x000fe400000e0000 */
[----:B------:R-:W-:Y:S01]  /*8af0*/  R2UR UR14, R12 ;  /* 0x000000000c0e72ca */ /* 0x000fe200000e0000 */
[----:B------:R-:W-:Y:S01]  /*8b00*/  UIADD3 UR16, UR10, 0x1c000, URZ ;  /* 0x0001c0000a107890 */ /* 0x000fe2000fffe03f */
[----:B------:R-:W-:Y:S01]  /*8b10*/  R2UR UR15, R21 ;  /* 0x00000000150f72ca */ /* 0x000fe200000e0000 */
[----:B------:R-:W-:Y:S01]  /*8b20*/  UIADD3 UR17, UR10, 0x30c38, URZ ;  /* 0x00030c380a117890 */ /* 0x000fe2000fffe03f */
[----:B------:R-:W-:Y:S01]  /*8b30*/  LOP3.LUT R9, R9, 0x1, RZ, 0x3c, !PT ;  /* 0x0000000109097812 */ /* 0x000fe200078e3cff */
[----:B------:R-:W-:-:S03]  /*8b40*/  UIADD3 UR10, UR10, 0x20600, URZ ;  /* 0x000206000a0a7890 */ /* 0x000fc6000fffe03f */
[----:B------:R-:W-:Y:S02]  /*8b50*/  SHF.L.U32 R4, R9, 0x1f, RZ ;  /* 0x0000001f09047819 */ /* 0x000fe400000006ff */
[----:B------:R-:W-:Y:S02]  /*8b60*/  UMOV UR11, UR17 ;  /* 0x00000011000b7c82 */ /* 0x000fe40008000000 */
[----:B------:R1:W-:Y:S03]  /*8b70*/  UTMALDG.4D [UR16], [UR6], desc[UR8] ;  /* 0x00000810060075b4 */ /* 0x0003e60008019000 */
[----:B------:R1:W-:Y:S01]  /*8b80*/  UBLKCP.S.G [UR10], [UR14], UR13 ;  /* 0x0000000a0e0073ba */ /* 0x0003e2000800020d */
[----:B------:R-:W2:Y:S02]  /*8b90*/  SYNCS.PHASECHK.TRANS64.TRYWAIT P1, [R11+URZ+0x30c20], R4 ;  /* 0x030c20040b0075a7 */ /* 0x000ea4000802017f */
[----:B-12---:R-:W-:Y:S05]  /*8ba0*/  @!P1 BRA `(.L_x_415) ;  /* 0x0000000c00f49947 */ /* 0x006fea0003800000 */
.L_x_453:
[----:B------:R-:W-:Y:S05]  /*8bb0*/  @P0 BRA `(.L_x_416) ;  /* 0x0000000000140947 */ /* 0x000fea0003800000 */
[----:B------:R-:W-:Y:S01]  /*8bc0*/  ISETP.NE.AND P1, PT, R14, RZ, PT ;  /* 0x000000ff0e00720c */ /* 0x000fe20003f25270 */
[----:B-1----:R-:W-:-:S04]  /*8bd0*/  IMAD.MOV.U32 R4, RZ, RZ, 0x4200 ;  /* 0x00004200ff047424 */ /* 0x002fc800078e00ff */
[----:B------:R2:W-:Y:S08]  /*8be0*/  SYNCS.ARRIVE.TRANS64 RZ, [R11+URZ+0x30c10], R4 ;  /* 0x030c10040bff79a7 */ /* 0x0005f0000800003f */
[----:B------:R-:W-:Y:S05]  /*8bf0*/  @!P1 BRA `(.L_x_416) ;  /* 0x0000000000049947 */ /* 0x000fea0003800000 */
[----:B------:R-:W-:Y:S01]  /*8c00*/  BPT.TRAP 0x1 ;  /* 0x000000040000795c */ /* 0x000fe20000300000 */
.L_x_416:
[----:B------:R-:W-:Y:S01]  /*8c10*/  R2UR UR6, R15 ;  /* 0x000000000f0672ca */ /* 0x000fe200000e0000 */
[----:B------:R-:W-:Y:S01]  /*8c20*/  UMOV UR22, 0x0 ;  /* 0x0000000000167882 */ /* 0x000fe20000000000 */
[----:B------:R-:W-:Y:S01]  /*8c30*/  R2UR UR17, R11 ;  /* 0x000000000b1172ca */ /* 0x000fe200000e0000 */
[----:B------:R-:W-:Y:S01]  /*8c40*/  UMOV UR23, 0x14f00000 ;  /* 0x14f0000000177882 */ /* 0x000fe20000000000 */
[----:B------:R-:W-:Y:S01]  /*8c50*/  IADD3 R18, R18, -0x2, RZ ;  /* 0xfffffffe12127810 */ /* 0x000fe20007ffe0ff */
[----:B------:R-:W-:Y:S01]  /*8c60*/  UMOV UR18, URZ ;  /* 0x0000003f00127c82 */ /* 0x000fe20008000000 */
[----:B------:R-:W-:Y:S01]  /*8c70*/  R2UR UR14, R2 ;  /* 0x00000000020e72ca */ /* 0x000fe200000e0000 */
[----:B------:R-:W-:Y:S01]  /*8c80*/  UMOV UR7, 0x20 ;  /* 0x0000002000077882 */ /* 0x000fe20000000000 */
[----:B------:R-:W-:Y:S02]  /*8c90*/  R2UR UR15, R3 ;  /* 0x00000000030f72ca */ /* 0x000fe400000e0000 */
[----:B------:R-:W-:-:S03]  /*8ca0*/  ISETP.NE.AND P1, PT, R18, RZ, PT ;  /* 0x000000ff1200720c */ /* 0x000fc60003f25270 */
        /* <DEDUP_REMOVED lines=12> */
.L_x_408:
[----:B------:R-:W-:-:S13]  /*8d70*/  ISETP.NE.AND P1, PT, R19, RZ, PT ;  /* 0x000000ff1300720c */ /* 0x000fda0003f25270 */
[----:B------:R-:W-:Y:S05]  /*8d80*/  @!P1 BRA `(.L_x_407) ;  /* 0x0000000000f09947 */ /* 0x000fea0003800000 */
[----:B------:R-:W-:-:S04]  /*8d90*/  SHF.L.U32 R12, R9, 0x1f, RZ ;  /* 0x0000001f090c7819 */ /* 0x000fc800000006ff */
[----:B------:R-:W3:Y:S02]  /*8da0*/  SYNCS.PHASECHK.TRANS64.TRYWAIT P1, [R11+URZ+0x30c40], R12 ;  /* 0x030c400c0b0075a7 */ /* 0x000ee4000802017f */
[----:B---3--:R-:W-:Y:S05]  /*8db0*/  @!P1 BRA `(.L_x_418) ;  /* 0x0000000c00889947 */ /* 0x008fea0003800000 */
.L_x_454:
[----:B------:R-:W-:Y:S05]  /*8dc0*/  @P0 BRA `(.L_x_419) ;  /* 0x0000000000140947 */ /* 0x000fea0003800000 */
[----:B------:R-:W-:Y:S01]  /*8dd0*/  ISETP.NE.AND P1, PT, R14, RZ, PT ;  /* 0x000000ff0e00720c */ /* 0x000fe20003f25270 */
[----:B-12---:R-:W-:-:S04]  /*8de0*/  IMAD.MOV.U32 R4, RZ, RZ, 0x4200 ;  /* 0x00004200ff047424 */ /* 0x006fc800078e00ff */
[----:B------:R4:W-:Y:S08]  /*8df0*/  SYNCS.ARRIVE.TRANS64 RZ, [R11+URZ+0x30c30], R4 ;  /* 0x030c30040bff79a7 */ /* 0x0009f0000800003f */
[----:B------:R-:W-:Y:S05]  /*8e00*/  @!P1 BRA `(.L_x_419) ;  /* 0x0000000000049947 */ /* 0x000fea0003800000 */
[----:B------:R-:W-:Y:S01]  /*8e10*/  BPT.TRAP 0x1 ;  /* 0x000000040000795c */ /* 0x000fe20000300000 */
.L_x_419:
[----:B-12-4-:R-:W1:Y:S01]  /*8e20*/  LDC.64 R4, c[0x0][0x728] ;  /* 0x0001ca00ff047b82 */ /* 0x016e620000000a00 */
[----:B------:R-:W-:Y:S01]  /*8e30*/  SHF.L.U32 R15, R15, 0x7, RZ ;  /* 0x000000070f0f7819 */ /* 0x000fe200000006ff */
[----:B------:R-:W-:Y:S01]  /*8e40*/  UMOV UR8, 0x0 ;  /* 0x0000000000087882 */ /* 0x000fe20000000000 */
[----:B------:R-:W-:Y:S01]  /*8e50*/  R2UR UR10, R11 ;  /* 0x000000000b0a72ca */ /* 0x000fe200000e0000 */
[----:B------:R-:W-:Y:S01]  /*8e60*/  UMOV UR9, 0x14f00000 ;  /* 0x14f0000000097882 */ /* 0x000fe20000000000 */
[C---:B------:R-:W-:Y:S01]  /*8e70*/  IADD3 R13, P1, R15.reuse, R6, RZ ;  /* 0x000000060f0d7210 */ /* 0x040fe20007f3e0ff */
[----:B------:R-:W-:Y:S01]  /*8e80*/  UMOV UR18, URZ ;  /* 0x0000003f00127c82 */ /* 0x000fe20008000000 */
[----:B------:R-:W-:Y:S01]  /*8e90*/  R2UR UR19, R15 ;  /* 0x000000000f1372ca */ /* 0x000fe200000e0000 */
[----:B------:R-:W-:-:S08]  /*8ea0*/  UMOV UR13, 0x20 ;  /* 0x00000020000d7882 */ /* 0x000fd00000000000 */
        /* <DEDUP_REMOVED lines=10> */
[----:B------:R-:W-:Y:S01]  /*8f50*/  R2UR UR6, R4 ;  /* 0x00000000040672ca */ /* 0x000fe200000e0000 */
[----:B------:R-:W-:-:S05]  /*8f60*/  IMAD.X R4, RZ, RZ, R0, P1 ;  /* 0x000000ffff047224 */ /* 0x000fca00008e0600 */
[----:B------:R-:W-:-:S13]  /*8f70*/  R2UR UR7, R4 ;  /* 0x00000000040772ca */ /* 0x000fda00000e0000 */
[----:B------:R1:W-:Y:S01]  /*8f80*/  UTMALDG.4D [UR16], [UR6], desc[UR8] ;  /* 0x00000810060075b4 */ /* 0x0003e20008019000 */
[----:B------:R1:W-:Y:S01]  /*8f90*/  UBLKCP.S.G [UR10], [UR14], UR13 ;  /* 0x0000000a0e0073ba */ /* 0x0003e2000800020d */
[----:B------:R-:W2:Y:S02]  /*8fa0*/  SYNCS.PHASECHK.TRANS64.TRYWAIT P1, [R11+URZ+0x30c28], R12 ;  /* 0x030c280c0b0075a7 */ /* 0x000ea4000802017f */
[----:B-12---:R-:W-:Y:S05]  /*8fb0*/  @!P1 BRA `(.L_x_420) ;  /* 0x0000000c001c9947 */ /* 0x006fea0003800000 */
.L_x_455:
[----:B------:R-:W-:Y:S05]  /*8fc0*/  @P0 BRA `(.L_x_421) ;  /* 0x0000000000140947 */ /* 0x000fea0003800000 */
[----:B------:R-:W-:Y:S02]  /*8fd0*/  ISETP.NE.AND P0, PT, R14, RZ, PT ;  /* 0x000000ff0e00720c */ /* 0x000fe40003f05270 */
[----:B------:R-:W-:-:S04]  /*8fe0*/  MOV R4, 0x4200 ;  /* 0x0000420000047802 */ /* 0x000fc80000000f00 */
[----:B------:R2:W-:Y:S07]  /*8ff0*/  SYNCS.ARRIVE.TRANS64 RZ, [R11+URZ+0x30c18], R4 ;  /* 0x030c18040bff79a7 */ /* 0x0005ee000800003f */
[----:B------:R-:W-:Y:S05]  /*9000*/  @!P0 BRA `(.L_x_421) ;  /* 0x0000000000048947 */ /* 0x000fea0003800000 */
[----:B------:R-:W-:Y:S01]  /*9010*/  BPT.TRAP 0x1 ;  /* 0x000000040000795c */ /* 0x000fe20000300000 */
.L_x_421:
        /* <DEDUP_REMOVED lines=19> */
.L_x_407:
[----:B------:R-:W4:Y:S01]  /*9150*/  S2R R2, SR_TID.X ;  /* 0x0000000000027919 */ /* 0x000f220000002100 */
[----:B------:R-:W-:Y:S01]  /*9160*/  IMAD R13, R20, 0x8, R11 ;  /* 0x00000008140d7824 */ /* 0x000fe200078e020b */
[----:B----4-:R-:W-:Y:S02]  /*9170*/  LOP3.LUT R3, R2, 0x7f, RZ, 0xc0, !PT ;  /* 0x0000007f02037812 */ /* 0x010fe400078ec0ff */
[----:B------:R-:W-:Y:S02]  /*9180*/  SHF.L.U32 R2, R9, 0x1f, RZ ;  /* 0x0000001f09027819 */ /* 0x000fe400000006ff */
[----:B------:R-:W-:Y:S02]  /*9190*/  ISETP.NE.AND P1, PT, R3, RZ, PT ;  /* 0x000000ff0300720c */ /* 0x000fe40003f25270 */
[----:B------:R-:W4:Y:S02]  /*91a0*/  SYNCS.PHASECHK.TRANS64.TRYWAIT P0, [R13+URZ+0x30c40], R2 ;  /* 0x030c40020d0075a7 */ /* 0x000f24000800017f */
[----:B----4-:R-:W-:Y:S09]  /*91b0*/  @!P0 BRA `(.L_x_422) ;  /* 0x0000000800b08947 */ /* 0x010ff20003800000 */
.L_x_456:
[----:B------:R-:W-:Y:S05]  /*91c0*/  @P1 BRA `(.L_x_423) ;  /* 0x0000000000181947 */ /* 0x000fea0003800000 */
[----:B------:R-:W5:Y:S01]  /*91d0*/  S2R R3, SR_TID.X ;  /* 0x0000000000037919 */ /* 0x000f620000002100 */
[----:B----4-:R-:W-:-:S04]  /*91e0*/  MOV R2, 0x4200 ;  /* 0x0000420000027802 */ /* 0x010fc80000000f00 */
[----:B------:R4:W-:Y:S01]  /*91f0*/  SYNCS.ARRIVE.TRANS64 RZ, [R13+URZ+0x30c30], R2 ;  /* 0x030c30020dff79a7 */ /* 0x0009e2000800003f */
[----:B-----5:R-:W-:-:S13]  /*9200*/  LOP3.LUT P0, RZ, R3, 0x1f, RZ, 0xc0, !PT ;  /* 0x0000001f03ff7812 */ /* 0x020fda000780c0ff */
[----:B----4-:R-:W-:Y:S05]  /*9210*/  @!P0 BRA `(.L_x_423) ;  /* 0x0000000000048947 */ /* 0x010fea0003800000 */
[----:B--2---:R-:W-:Y:S01]  /*9220*/  BPT.TRAP 0x1 ;  /* 0x000000040000795c */ /* 0x004fe20000300000 */
.L_x_423:
        /* <DEDUP_REMOVED lines=33> */
.L_x_404:
[----:B------:R-:W-:Y:S05]  /*9440*/  BSYNC B0 ;  /* 0x0000000000007941 */ /* 0x000fea0003800000 */
.L_x_403:
[----:B------:R-:W-:-:S03]  /*9450*/  UMOV UR6, 0xffffffff ;  /* 0xffffffff00067882 */ /* 0x000fc60000000000 */
[----:B------:R-:W-:Y:S05]  /*9460*/  BRA.DIV UR6, `(.L_x_424) ;  /* 0x0000000a06187947 */ /* 0x000fea000b800000 */
[----:B------:R-:W-:-:S13]  /*9470*/  ELECT P0, URZ, PT ;  /* 0x00000000003f782f */ /* 0x000fda0003800000 */
.L_x_459:
[----:B------:R-:W-:Y:S05]  /*9480*/  @!P0 BRA `(.L_x_330) ;  /* 0x0000000000808947 */ /* 0x000fea0003800000 */
[----:B------:R-:W-:-:S04]  /*9490*/  LOP3.LUT R16, R16, 0x2, RZ, 0xfc, !PT ;  /* 0x0000000210107812 */ /* 0x000fc800078efcff */
[----:B------:R-:W-:-:S13]  /*94a0*/  ISETP.NE.AND P0, PT, R16, 0x3, PT ;  /* 0x000000031000780c */ /* 0x000fda0003f05270 */
[----:B------:R-:W-:Y:S05]  /*94b0*/  @!P0 BRA `(.L_x_425) ;  /* 0x0000000000048947 */ /* 0x000fea0003800000 */
[----:B------:R-:W-:Y:S01]  /*94c0*/  BPT.TRAP 0x1 ;  /* 0x000000040000795c */ /* 0x000fe20000300000 */
.L_x_425:
        /* <DEDUP_REMOVED lines=15> */
.L_x_460:
[----:B------:R-:W2:Y:S02]  /*95c0*/  SYNCS.PHASECHK.TRANS64.TRYWAIT P1, [R3+URZ], R2 ;  /* 0x00000002030075a7 */ /* 0x000ea4000802017f */
[----:B--2---:R-:W-:Y:S05]  /*95d0*/  @!P1 BRA `(.L_x_427) ;  /* 0x0000000400f49947 */ /* 0x004fea0003800000 */
.L_x_461:
[----:B------:R-:W-:Y:S05]  /*95e0*/  @!P0 BRA `(.L_x_428) ;  /* 0x0000000000048947 */ /* 0x000fea0003800000 */
[----:B------:R-:W-:Y:S01]  /*95f0*/  BPT.TRAP 0x1 ;  /* 0x000000040000795c */ /* 0x000fe20000300000 */
.L_x_428:
[----:B--2---:R-:W-:-:S05]  /*9600*/  VIADD R3, R7, 0x30c40 ;  /* 0x00030c4007037836 */ /* 0x004fca0000000000 */
[----:B------:R-:W-:-:S04]  /*9610*/  LEA R0, R0, R3, 0x3 ;  /* 0x0000000300007211 */ /* 0x000fc800078e18ff */
[----:B------:R-:W2:Y:S02]  /*9620*/  SYNCS.PHASECHK.TRANS64.TRYWAIT P0, [R0+URZ], R5 ;  /* 0x00000005000075a7 */ /* 0x000ea4000800017f */
[----:B--2---:R-:W-:Y:S05]  /*9630*/  @!P0 BRA `(.L_x_429) ;  /* 0x0000000400f08947 */ /* 0x004fea0003800000 */
.L_x_462:
[----:B------:R-:W-:-:S07]  /*9640*/  IMAD R3, R4, 0x8, R3 ;  /* 0x0000000804037824 */ /* 0x000fce00078e0203 */
.L_x_430:
[----:B---3--:R3:W4:Y:S02]  /*9650*/  SYNCS.PHASECHK.TRANS64.TRYWAIT P0, [R3+URZ], R2 ;  /* 0x00000002030075a7 */ /* 0x008724000800017f */
[----:B----4-:R-:W-:Y:S05]  /*9660*/  @!P0 NANOSLEEP.SYNCS 0x989680 ;  /* 0x009896800000895d */ /* 0x010fea0003900000 */
[----:B------:R-:W4:Y:S02]  /*9670*/  @!P0 SYNCS.PHASECHK.TRANS64 P0, [R3+URZ], R2 ;  /* 0x00000002030085a7 */ /* 0x000f24000800007f */
[----:B----4-:R-:W-:Y:S05]  /*9680*/  @!P0 BRA `(.L_x_430) ;  /* 0xfffffffc00f08947 */ /* 0x010fea000383ffff */
.L_x_330:
[----:B------:R-:W-:Y:S05]  /*9690*/  BSYNC B6 ;  /* 0x0000000000067941 */ /* 0x000fea0003800000 */
.L_x_327:
[----:B------:R-:W-:Y:S05]  /*96a0*/  EXIT ;  /* 0x000000000000794d */ /* 0x000fea0003800000 */
.L_x_335:
[----:B------:R-:W-:Y:S01]  /*96b0*/  MOV R12, RZ ;  /* 0x000000ff000c7202 */ /* 0x000fe20000000f00 */
[----:B------:R-:W-:Y:S01]  /*96c0*/  IMAD.MOV.U32 R11, RZ, RZ, 0x1f ;  /* 0x0000001fff0b7424 */ /* 0x000fe200078e00ff */
[----:B------:R-:W-:-:S07]  /*96d0*/  MOV R15, 0xffffffff ;  /* 0xffffffff000f7802 */ /* 0x000fce0000000f00 */
[----:B------:R-:W-:Y:S05]  /*96e0*/  WARPSYNC.COLLECTIVE R15, `(.L_x_431) ;  /* 0x000000000f087348 */ /* 0x000fea0003c00000 */
[----:B------:R1:W2:Y:S02]  /*96f0*/  SHFL.IDX P6, R14, R13, R12, R11 ;  /* 0x0000000c0d0e7389 */ /* 0x0002a400000c000b */
[----:B-12---:R-:W-:Y:S01]  /*9700*/  ENDCOLLECTIVE ;  /* 0x000000000000791b */ /* 0x006fe20003800000 */
.L_x_431:
[----:B------:R-:W-:Y:S05]  /*9710*/  BRA `(.L_x_432) ;  /* 0xffffff74000c7947 */ /* 0x000fea000383ffff */
.L_x_337:
[----:B--2---:R2:W3:Y:S02]  /*9720*/  SYNCS.PHASECHK.TRANS64.TRYWAIT P0, [R2+URZ+0x30c00], R7 ;  /* 0x030c0007020075a7 */ /* 0x0044e4000800017f */
[----:B---3--:R-:W-:Y:S05]  /*9730*/  @!P0 NANOSLEEP.SYNCS 0x989680 ;  /* 0x009896800000895d */ /* 0x008fea0003900000 */
[----:B------:R-:W3:Y:S02]  /*9740*/  @!P0 SYNCS.PHASECHK.TRANS64 P0, [R2+URZ+0x30c00], R7 ;  /* 0x030c0007020085a7 */ /* 0x000ee4000800007f */
[----:B---3--:R-:W-:Y:S05]  /*9750*/  @!P0 BRA `(.L_x_337) ;  /* 0xfffffffc00f08947 */ /* 0x008fea000383ffff */
[----:B------:R-:W-:Y:S05]  /*9760*/  BRA `(.L_x_336) ;  /* 0xffffff74001c7947 */ /* 0x000fea000383ffff */
.L_x_342:
[----:B-1----:R1:W3:Y:S02]  /*9770*/  SYNCS.PHASECHK.TRANS64.TRYWAIT P1, [R21+URZ+0x30c10], R20 ;  /* 0x030c1014150075a7 */ /* 0x0022e4000802017f */
[----:B---3--:R-:W-:Y:S05]  /*9780*/  @!P1 NANOSLEEP.SYNCS 0x989680 ;  /* 0x009896800000995d */ /* 0x008fea0003900000 */
[----:B------:R-:W3:Y:S02]  /*9790*/  @!P1 SYNCS.PHASECHK.TRANS64 P1, [R21+URZ+0x30c10], R20 ;  /* 0x030c1014150095a7 */ /* 0x000ee4000802007f */
[----:B---3--:R-:W-:Y:S05]  /*97a0*/  @!P1 BRA `(.L_x_342) ;  /* 0xfffffffc00f09947 */ /* 0x008fea000383ffff */
[----:B------:R-:W-:Y:S05]  /*97b0*/  BRA `(.L_x_341) ;  /* 0xffffff7c00e07947 */ /* 0x000fea000383ffff */
.L_x_346:
[----:B------:R1:W1:Y:S02]  /*97c0*/  SYNCS.PHASECHK.TRANS64.TRYWAIT P1, [R21+URZ+0x30c30], R20 ;  /* 0x030c3014150075a7 */ /* 0x000264000802017f */
[----:B-1----:R-:W-:Y:S05]  /*97d0*/  @!P1 NANOSLEEP.SYNCS 0x989680 ;  /* 0x009896800000995d */ /* 0x002fea0003900000 */
[----:B------:R-:W1:Y:S02]  /*97e0*/  @!P1 SYNCS.PHASECHK.TRANS64 P1, [R21+URZ+0x30c30], R20 ;  /* 0x030c3014150095a7 */ /* 0x000e64000802007f */
[----:B-1----:R-:W-:Y:S05]  /*97f0*/  @!P1 BRA `(.L_x_346) ;  /* 0xfffffffc00f09947 */ /* 0x002fea000383ffff */
[----:B------:R-:W-:Y:S05]  /*9800*/  BRA `(.L_x_345) ;  /* 0xffffff8000e47947 */ /* 0x000fea000383ffff */
.L_x_353:
[----:B------:R-:W-:Y:S01]  /*9810*/  BSSY B0, `(.L_x_433) ;  /* 0x0000005000007945 */ /* 0x000fe20003800000 */
[----:B------:R-:W-:-:S07]  /*9820*/  IMAD.MOV.U32 R15, RZ, RZ, -0x1 ;  /* 0xffffffffff0f7424 */ /* 0x000fce00078e00ff */
[----:B---3--:R-:W-:Y:S05]  /*9830*/  WARPSYNC.COLLECTIVE R15, `(.L_x_434) ;  /* 0x000000000f087348 */ /* 0x008fea0003c00000 */
[----:B------:R-:W-:Y:S01]  /*9840*/  NOP ;  /* 0x0000000000007918 */ /* 0x000fe20000000000 */
[----:B---3--:R-:W-:Y:S01]  /*9850*/  ENDCOLLECTIVE ;  /* 0x000000000000791b */ /* 0x008fe20003800000 */
.L_x_434:
[----:B------:R-:W-:Y:S05]  /*9860*/  BSYNC B0 ;  /* 0x0000000000007941 */ /* 0x000fea0003800000 */
.L_x_433:
[----:B------:R-:W-:Y:S05]  /*9870*/  BRA `(.L_x_435) ;  /* 0xffffffc800dc7947 */ /* 0x000fea000383ffff */
.L_x_362:
[----:B------:R-:W-:Y:S01]  /*9880*/  BSSY B0, `(.L_x_436) ;  /* 0x0000005000007945 */ /* 0x000fe20003800000 */
[----:B------:R-:W-:-:S07]  /*9890*/  MOV R15, 0xffffffff ;  /* 0xffffffff000f7802 */ /* 0x000fce0000000f00 */
[----:B-123--:R-:W-:Y:S05]  /*98a0*/  WARPSYNC.COLLECTIVE R15, `(.L_x_437) ;  /* 0x000000000f087348 */ /* 0x00efea0003c00000 */
[----:B------:R-:W-:Y:S01]  /*98b0*/  NOP ;  /* 0x0000000000007918 */ /* 0x000fe20000000000 */
[----:B-123--:R-:W-:Y:S01]  /*98c0*/  ENDCOLLECTIVE ;  /* 0x000000000000791b */ /* 0x00efe20003800000 */
.L_x_437:
[----:B------:R-:W-:Y:S05]  /*98d0*/  BSYNC B0 ;  /* 0x0000000000007941 */ /* 0x000fea0003800000 */
.L_x_436:
[----:B------:R-:W-:Y:S05]  /*98e0*/  BRA `(.L_x_438) ;  /* 0xffffffcc00bc7947 */ /* 0x000fea000383ffff */
.L_x_371:
[----:B------:R-:W-:Y:S01]  /*98f0*/  BSSY B0, `(.L_x_439) ;  /* 0x0000005000007945 */ /* 0x000fe20003800000 */
[----:B------:R-:W-:-:S07]  /*9900*/  IMAD.MOV.U32 R15, RZ, RZ, -0x1 ;  /* 0xffffffffff0f7424 */ /* 0x000fce00078e00ff */
[----:B------:R-:W-:Y:S05]  /*9910*/  WARPSYNC.COLLECTIVE R15, `(.L_x_440) ;  /* 0x000000000f087348 */ /* 0x000fea0003c00000 */
[----:B------:R-:W-:Y:S01]  /*9920*/  NOP ;  /* 0x0000000000007918 */ /* 0x000fe20000000000 */
[----:B------:R-:W-:Y:S01]  /*9930*/  ENDCOLLECTIVE ;  /* 0x000000000000791b */ /* 0x000fe20003800000 */
.L_x_440:
[----:B------:R-:W-:Y:S05]  /*9940*/  BSYNC B0 ;  /* 0x0000000000007941 */ /* 0x000fea0003800000 */
.L_x_439:
[----:B------:R-:W-:Y:S05]  /*9950*/  BRA `(.L_x_441) ;  /* 0xffffffd400907947 */ /* 0x000fea000383ffff */
.L_x_383:
[----:B------:R-:W-:Y:S01]  /*9960*/  BSSY B0, `(.L_x_442) ;  /* 0x0000005000007945 */ /* 0x000fe20003800000 */
[----:B------:R-:W-:-:S07]  /*9970*/  MOV R15, 0xffffffff ;  /* 0xffffffff000f7802 */ /* 0x000fce0000000f00 */
[----:B------:R-:W-:Y:S05]  /*9980*/  WARPSYNC.COLLECTIVE R15, `(.L_x_443) ;  /* 0x000000000f087348 */ /* 0x000fea0003c00000 */
[----:B------:R-:W-:Y:S01]  /*9990*/  NOP ;  /* 0x0000000000007918 */ /* 0x000fe20000000000 */
[----:B------:R-:W-:Y:S01]  /*99a0*/  ENDCOLLECTIVE ;  /* 0x000000000000791b */ /* 0x000fe20003800000 */
.L_x_443:
[----:B------:R-:W-:Y:S05]  /*99b0*/  BSYNC B0 ;  /* 0x0000000000007941 */ /* 0x000fea0003800000 */
.L_x_442:
[----:B------:R-:W-:Y:S05]  /*99c0*/  BRA `(.L_x_444) ;  /* 0xffffffd800a87947 */ /* 0x000fea000383ffff */
.L_x_396:
[----:B------:R-:W-:Y:S01]  /*99d0*/  BSSY B0, `(.L_x_445) ;  /* 0x0000005000007945 */ /* 0x000fe20003800000 */
[----:B------:R-:W-:-:S07]  /*99e0*/  IMAD.MOV.U32 R15, RZ, RZ, -0x1 ;  /* 0xffffffffff0f7424 */ /* 0x000fce00078e00ff */
[----:B------:R-:W-:Y:S05]  /*99f0*/  WARPSYNC.COLLECTIVE R15, `(.L_x_446) ;  /* 0x000000000f087348 */ /* 0x000fea0003c00000 */
[----:B------:R-:W-:Y:S01]  /*9a00*/  NOP ;  /* 0x0000000000007918 */ /* 0x000fe20000000000 */
[----:B------:R-:W-:Y:S01]  /*9a10*/  ENDCOLLECTIVE ;  /* 0x000000000000791b */ /* 0x000fe20003800000 */
.L_x_446:
[----:B------:R-:W-:Y:S05]  /*9a20*/  BSYNC B0 ;  /* 0x0000000000007941 */ /* 0x000fea0003800000 */
.L_x_445:
[----:B------:R-:W-:Y:S05]  /*9a30*/  BRA `(.L_x_447) ;  /* 0xffffffdc00c47947 */ /* 0x000fea000383ffff */
.L_x_405:
[----:B-1----:R1:W2:Y:S02]  /*9a40*/  SYNCS.PHASECHK.TRANS64.TRYWAIT P1, [R11+URZ+0x30c20], R0 ;  /* 0x030c20000b0075a7 */ /* 0x0022a4000802017f */
[----:B--2---:R-:W-:Y:S05]  /*9a50*/  @!P1 NANOSLEEP.SYNCS 0x989680 ;  /* 0x009896800000995d */ /* 0x004fea0003900000 */
[----:B------:R-:W2:Y:S02]  /*9a60*/  @!P1 SYNCS.PHASECHK.TRANS64 P1, [R11+URZ+0x30c20], R0 ;  /* 0x030c20000b0095a7 */ /* 0x000ea4000802007f */
[----:B--2---:R-:W-:Y:S05]  /*9a70*/  @!P1 BRA `(.L_x_405) ;  /* 0xfffffffc00f09947 */ /* 0x004fea000383ffff */
[----:B------:R-:W-:Y:S05]  /*9a80*/  BRA `(.L_x_448) ;  /* 0xffffffe4009c7947 */ /* 0x000fea000383ffff */
.L_x_409:
[----:B-1----:R1:W2:Y:S02]  /*9a90*/  SYNCS.PHASECHK.TRANS64.TRYWAIT P1, [R11+URZ+0x30c40], R21 ;  /* 0x030c40150b0075a7 */ /* 0x0022a4000802017f */
[----:B--2---:R-:W-:Y:S05]  /*9aa0*/  @!P1 NANOSLEEP.SYNCS 0x989680 ;  /* 0x009896800000995d */ /* 0x004fea0003900000 */
[----:B------:R-:W2:Y:S02]  /*9ab0*/  @!P1 SYNCS.PHASECHK.TRANS64 P1, [R11+URZ+0x30c40], R21 ;  /* 0x030c40150b0095a7 */ /* 0x000ea4000802007f */
[----:B--2---:R-:W-:Y:S05]  /*9ac0*/  @!P1 BRA `(.L_x_409) ;  /* 0xfffffffc00f09947 */ /* 0x004fea000383ffff */
[----:B------:R-:W-:Y:S05]  /*9ad0*/  BRA `(.L_x_449) ;  /* 0xffffffe800bc7947 */ /* 0x000fea000383ffff */
.L_x_411:
[----:B--2---:R2:W3:Y:S02]  /*9ae0*/  SYNCS.PHASECHK.TRANS64.TRYWAIT P1, [R11+URZ+0x30c28], R21 ;  /* 0x030c28150b0075a7 */ /* 0x0044e4000802017f */
[----:B---3--:R-:W-:Y:S05]  /*9af0*/  @!P1 NANOSLEEP.SYNCS 0x989680 ;  /* 0x009896800000995d */ /* 0x008fea0003900000 */
[----:B------:R-:W3:Y:S02]  /*9b00*/  @!P1 SYNCS.PHASECHK.TRANS64 P1, [R11+URZ+0x30c28], R21 ;  /* 0x030c28150b0095a7 */ /* 0x000ee4000802007f */
[----:B---3--:R-:W-:Y:S05]  /*9b10*/  @!P1 BRA `(.L_x_411) ;  /* 0xfffffffc00f09947 */ /* 0x008fea000383ffff */
[----:B------:R-:W-:Y:S05]  /*9b20*/  BRA `(.L_x_450) ;  /* 0xffffffec00347947 */ /* 0x000fea000383ffff */
.L_x_413:
[----:B---3--:R3:W4:Y:S02]  /*9b30*/  SYNCS.PHASECHK.TRANS64.TRYWAIT P1, [R11+URZ+0x30c48], R21 ;  /* 0x030c48150b0075a7 */ /* 0x008724000802017f */
[----:B----4-:R-:W-:Y:S05]  /*9b40*/  @!P1 NANOSLEEP.SYNCS 0x989680 ;  /* 0x009896800000995d */ /* 0x010fea0003900000 */
[----:B------:R-:W4:Y:S02]  /*9b50*/  @!P1 SYNCS.PHASECHK.TRANS64 P1, [R11+URZ+0x30c48], R21 ;  /* 0x030c48150b0095a7 */ /* 0x000f24000802007f */
[----:B----4-:R-:W-:Y:S05]  /*9b60*/  @!P1 BRA `(.L_x_413) ;  /* 0xfffffffc00f09947 */ /* 0x010fea000383ffff */
[----:B------:R-:W-:Y:S05]  /*9b70*/  BRA `(.L_x_451) ;  /* 0xffffffec00887947 */ /* 0x000fea000383ffff */
.L_x_415:
[----:B------:R-:W-:-:S07]  /*9b80*/  SHF.L.U32 R4, R9, 0x1f, RZ ;  /* 0x0000001f09047819 */ /* 0x000fce00000006ff */
.L_x_452:
[----:B-1----:R1:W2:Y:S02]  /*9b90*/  SYNCS.PHASECHK.TRANS64.TRYWAIT P1, [R11+URZ+0x30c20], R4 ;  /* 0x030c20040b0075a7 */ /* 0x0022a4000802017f */
[----:B--2---:R-:W-:Y:S05]  /*9ba0*/  @!P1 NANOSLEEP.SYNCS 0x989680 ;  /* 0x009896800000995d */ /* 0x004fea0003900000 */
[----:B------:R-:W2:Y:S02]  /*9bb0*/  @!P1 SYNCS.PHASECHK.TRANS64 P1, [R11+URZ+0x30c20], R4 ;  /* 0x030c20040b0095a7 */ /* 0x000ea4000802007f */
[----:B--2---:R-:W-:Y:S05]  /*9bc0*/  @!P1 BRA `(.L_x_452) ;  /* 0xfffffffc00f09947 */ /* 0x004fea000383ffff */
[----:B------:R-:W-:Y:S05]  /*9bd0*/  BRA `(.L_x_453) ;  /* 0xffffffec00f47947 */ /* 0x000fea000383ffff */
.L_x_418:
[----:B---3--:R3:W4:Y:S02]  /*9be0*/  SYNCS.PHASECHK.TRANS64.TRYWAIT P1, [R11+URZ+0x30c40], R12 ;  /* 0x030c400c0b0075a7 */ /* 0x008724000802017f */
[----:B----4-:R-:W-:Y:S05]  /*9bf0*/  @!P1 NANOSLEEP.SYNCS 0x989680 ;  /* 0x009896800000995d */ /* 0x010fea0003900000 */
[----:B------:R-:W4:Y:S02]  /*9c00*/  @!P1 SYNCS.PHASECHK.TRANS64 P1, [R11+URZ+0x30c40], R12 ;  /* 0x030c400c0b0095a7 */ /* 0x000f24000802007f */
[----:B----4-:R-:W-:Y:S05]  /*9c10*/  @!P1 BRA `(.L_x_418) ;  /* 0xfffffffc00f09947 */ /* 0x010fea000383ffff */
[----:B------:R-:W-:Y:S05]  /*9c20*/  BRA `(.L_x_454) ;  /* 0xfffffff000647947 */ /* 0x000fea000383ffff */
.L_x_420:
[----:B-1----:R1:W2:Y:S02]  /*9c30*/  SYNCS.PHASECHK.TRANS64.TRYWAIT P1, [R11+URZ+0x30c28], R12 ;  /* 0x030c280c0b0075a7 */ /* 0x0022a4000802017f */
[----:B--2---:R-:W-:Y:S05]  /*9c40*/  @!P1 NANOSLEEP.SYNCS 0x989680 ;  /* 0x009896800000995d */ /* 0x004fea0003900000 */
[----:B------:R-:W2:Y:S02]  /*9c50*/  @!P1 SYNCS.PHASECHK.TRANS64 P1, [R11+URZ+0x30c28], R12 ;  /* 0x030c280c0b0095a7 */ /* 0x000ea4000802007f */
[----:B--2---:R-:W-:Y:S05]  /*9c60*/  @!P1 BRA `(.L_x_420) ;  /* 0xfffffffc00f09947 */ /* 0x004fea000383ffff */
[----:B------:R-:W-:Y:S05]  /*9c70*/  BRA `(.L_x_455) ;  /* 0xfffffff000d07947 */ /* 0x000fea000383ffff */
.L_x_422:
[----:B----4-:R4:W1:Y:S02]  /*9c80*/  SYNCS.PHASECHK.TRANS64.TRYWAIT P0, [R13+URZ+0x30c40], R2 ;  /* 0x030c40020d0075a7 */ /* 0x010864000800017f */
[----:B-1----:R-:W-:Y:S05]  /*9c90*/  @!P0 NANOSLEEP.SYNCS 0x989680 ;  /* 0x009896800000895d */ /* 0x002fea0003900000 */
[----:B------:R-:W1:Y:S02]  /*9ca0*/  @!P0 SYNCS.PHASECHK.TRANS64 P0, [R13+URZ+0x30c40], R2 ;  /* 0x030c40020d0085a7 */ /* 0x000e64000800007f */
[----:B-1----:R-:W-:Y:S05]  /*9cb0*/  @!P0 BRA `(.L_x_422) ;  /* 0xfffffffc00f08947 */ /* 0x002fea000383ffff */
[----:B------:R-:W-:Y:S05]  /*9cc0*/  BRA `(.L_x_456) ;  /* 0xfffffff4003c7947 */ /* 0x000fea000383ffff */
.L_x_424:
[----:B------:R-:W-:Y:S01]  /*9cd0*/  BSSY B0, `(.L_x_457) ;  /* 0x0000006000007945 */ /* 0x000fe20003800000 */
[----:B------:R-:W-:-:S07]  /*9ce0*/  MOV R15, 0xffffffff ;  /* 0xffffffff000f7802 */ /* 0x000fce0000000f00 */
[----:B------:R-:W-:Y:S05]  /*9cf0*/  WARPSYNC.COLLECTIVE R15, `(.L_x_458) ;  /* 0x000000000f0c7348 */ /* 0x000fea0003c00000 */
[----:B------:R-:W-:Y:S02]  /*9d00*/  ELECT P6, UR62, PT ;  /* 0x00000000003e782f */ /* 0x000fe400038c0000 */
[----:B------:R-:W-:Y:S01]  /*9d10*/  MOV R14, UR62 ;  /* 0x0000003e000e7c02 */ /* 0x000fe20008000f00 */
[----:B------:R-:W-:Y:S10]  /*9d20*/  ENDCOLLECTIVE ;  /* 0x000000000000791b */ /* 0x000ff40003800000 */
.L_x_458:
[----:B------:R-:W-:Y:S05]  /*9d30*/  BSYNC B0 ;  /* 0x0000000000007941 */ /* 0x000fea0003800000 */
.L_x_457:
[----:B------:R-:W-:Y:S01]  /*9d40*/  PLOP3.LUT P0, PT, P6, PT, PT, 0x80, 0x0 ;  /* 0x000000000000781c */ /* 0x000fe2000370f070 */
[----:B------:R-:W-:-:S12]  /*9d50*/  BRA `(.L_x_459) ;  /* 0xfffffff400c87947 */ /* 0x000fd8000383ffff */
.L_x_426:
[----:B-1----:R1:W2:Y:S02]  /*9d60*/  SYNCS.PHASECHK.TRANS64.TRYWAIT P1, [R6+URZ], R5 ;  /* 0x00000005060075a7 */ /* 0x0022a4000802017f */
[----:B--2---:R-:W-:Y:S05]  /*9d70*/  @!P1 NANOSLEEP.SYNCS 0x989680 ;  /* 0x009896800000995d */ /* 0x004fea0003900000 */
[----:B------:R-:W2:Y:S02]  /*9d80*/  @!P1 SYNCS.PHASECHK.TRANS64 P1, [R6+URZ], R5 ;  /* 0x00000005060095a7 */ /* 0x000ea4000802007f */
[----:B--2---:R-:W-:Y:S05]  /*9d90*/  @!P1 BRA `(.L_x_426) ;  /* 0xfffffffc00f09947 */ /* 0x004fea000383ffff */
[----:B------:R-:W-:Y:S05]  /*9da0*/  BRA `(.L_x_460) ;  /* 0xfffffff800047947 */ /* 0x000fea000383ffff */
.L_x_427:
[----:B--2---:R2:W3:Y:S02]  /*9db0*/  SYNCS.PHASECHK.TRANS64.TRYWAIT P1, [R3+URZ], R2 ;  /* 0x00000002030075a7 */ /* 0x0044e4000802017f */
[----:B---3--:R-:W-:Y:S05]  /*9dc0*/  @!P1 NANOSLEEP.SYNCS 0x989680 ;  /* 0x009896800000995d */ /* 0x008fea0003900000 */
[----:B------:R-:W3:Y:S02]  /*9dd0*/  @!P1 SYNCS.PHASECHK.TRANS64 P1, [R3+URZ], R2 ;  /* 0x00000002030095a7 */ /* 0x000ee4000802007f */
[----:B---3--:R-:W-:Y:S05]  /*9de0*/  @!P1 BRA `(.L_x_427) ;  /* 0xfffffffc00f09947 */ /* 0x008fea000383ffff */
[----:B------:R-:W-:Y:S05]  /*9df0*/  BRA `(.L_x_461) ;  /* 0xfffffff400f87947 */ /* 0x000fea000383ffff */
.L_x_429:
[----:B--2---:R2:W3:Y:S02]  /*9e00*/  SYNCS.PHASECHK.TRANS64.TRYWAIT P0, [R0+URZ], R5 ;  /* 0x00000005000075a7 */ /* 0x0044e4000800017f */
[----:B---3--:R-:W-:Y:S05]  /*9e10*/  @!P0 NANOSLEEP.SYNCS 0x989680 ;  /* 0x009896800000895d */ /* 0x008fea0003900000 */
[----:B------:R-:W3:Y:S02]  /*9e20*/  @!P0 SYNCS.PHASECHK.TRANS64 P0, [R0+URZ], R5 ;  /* 0x00000005000085a7 */ /* 0x000ee4000800007f */
[----:B---3--:R-:W-:Y:S05]  /*9e30*/  @!P0 BRA `(.L_x_429) ;  /* 0xfffffffc00f08947 */ /* 0x008fea000383ffff */
[----:B------:R-:W-:Y:S05]  /*9e40*/  BRA `(.L_x_462) ;  /* 0xfffffff400fc7947 */ /* 0x000fea000383ffff */
.L_x_463:
        /* <DEDUP_REMOVED lines=11> */
.L_x_7377:


//--------------------- .text._ZN7cutlass13device_kernelIN5flash11enable_sm90INS1_16FlashAttnBwdSm90INS1_25CollectiveMainloopBwdSm90ILi2ELi2ELi2EN4cute5tupleIJNS5_1CILi1EEES8_S8_EEENS6_IJNS7_ILi128EEESA_NS7_ILi64EEEEEENS_10bfloat16_tEfNS_4arch4Sm90ELb0ELb0ELb1ELb1ELb0ELb1ELb0ELb0ELi2ELi1ELi2ELi2ELb0EEENS1_21CollectiveEpilogueBwdISC_SD_SF_Li256ELb1ELb0ELi1EEENS1_19SingleTileSchedulerILb1ELb0ELb0ELi128EEEEEEEEEvNT_6ParamsE --------------------------
	.section	.text._ZN7cutlass13device_kernelIN5flash11enable_sm90INS1_16FlashAttnBwdSm90INS1_25CollectiveMainloopBwdSm90ILi2ELi2ELi2EN4cute5tupleIJNS5_1CILi1EEES8_S8_EEENS6_IJNS7_ILi128EEESA_NS7_ILi64EEEEEENS_10bfloat16_tEfNS_4arch4Sm90ELb0ELb0ELb1ELb1ELb0ELb1ELb0ELb0ELi2ELi1ELi2ELi2ELb0EEENS1_21CollectiveEpilogueBwdISC_SD_SF_Li256ELb1ELb0ELi1EEENS1_19SingleTileSchedulerILb1ELb0ELb0ELi128EEEEEEEEEvNT_6ParamsE,"ax",@progbits
	.align	128
.text._ZN7cutlass13device_kernelIN5flash11enable_sm90INS1_16FlashAttnBwdSm90INS1_25CollectiveMainloopBwdSm90ILi2ELi2ELi2EN4cute5tupleIJNS5_1CILi1EEES8_S8_EEENS6_IJNS7_ILi128EEESA_NS7_ILi64EEEEEENS_10bfloat16_tEfNS_4arch4Sm90ELb0ELb0ELb1ELb1ELb0ELb1ELb0ELb0ELi2ELi1ELi2ELi2ELb0EEENS1_21CollectiveEpilogueBwdISC_SD_SF_Li256ELb1ELb0ELi1EEENS1_19SingleTileSchedulerILb1ELb0ELb0ELi128EEEEEEEEEvNT_6ParamsE:
        .type           _ZN7cutlass13device_kernelIN5flash11enable_sm90INS1_16FlashAttnBwdSm90INS1_25CollectiveMainloopBwdSm90ILi2ELi2ELi2EN4cute5tupleIJNS5_1CILi1EEES8_S8_EEENS6_IJNS7_ILi128EEESA_NS7_ILi64EEEEEENS_10bfloat16_tEfNS_4arch4Sm90ELb0ELb0ELb1ELb1ELb0ELb1ELb0ELb0ELi2ELi1ELi2ELi2ELb0EEENS1_21CollectiveEpilogueBwdISC_SD_SF_Li256ELb1ELb0ELi1EEENS1_19SingleTileSchedulerILb1ELb0ELb0ELi128EEEEEEEEEvNT_6ParamsE,@function
        .size           _ZN7cutlass13device_kernelIN5flash11enable_sm90INS1_16FlashAttnBwdSm90INS1_25CollectiveMainloopBwdSm90ILi2ELi2ELi2EN4cute5tupleIJNS5_1CILi1EEES8_S8_EEENS6_IJNS7_ILi128EEESA_NS7_ILi64EEEEEENS_10bfloat16_tEfNS_4arch4Sm90ELb0ELb0ELb1ELb1ELb0ELb1ELb0ELb0ELi2ELi1ELi2ELi2ELb0EEENS1_21CollectiveEpilogueBwdISC_SD_SF_Li256ELb1ELb0ELi1EEENS1_19SingleTileSchedulerILb1ELb0ELb0ELi128EEEEEEEEEvNT_6ParamsE,(.L_x_7378 - _ZN7cutlass13device_kernelIN5flash11enable_sm90INS1_16FlashAttnBwdSm90INS1_25CollectiveMainloopBwdSm90ILi2ELi2ELi2EN4cute5tupleIJNS5_1CILi1EEES8_S8_EEENS6_IJNS7_ILi128EEESA_NS7_ILi64EEEEEENS_10bfloat16_tEfNS_4arch4Sm90ELb0ELb0ELb1ELb1ELb0ELb1ELb0ELb0ELi2ELi1ELi2ELi2ELb0EEENS1_21CollectiveEpilogueBwdISC_SD_SF_Li256ELb1ELb0ELi1EEENS1_19SingleTileSchedulerILb1ELb0ELb0ELi128EEEEEEEEEvNT_6ParamsE)
        .other          _ZN7cutlass13device_kernelIN5flash11enable_sm90INS1_16FlashAttnBwdSm90INS1_25CollectiveMainloopBwdSm90ILi2ELi2ELi2EN4cute5tupleIJNS5_1CILi1EEES8_S8_EEENS6_IJNS7_ILi128EEESA_NS7_ILi64EEEEEENS_10bfloat16_tEfNS_4arch4Sm90ELb0ELb0ELb1ELb1ELb0ELb1ELb0ELb0ELi2ELi1ELi2ELi2ELb0EEENS1_21CollectiveEpilogueBwdISC_SD_SF_Li256ELb1ELb0ELi1EEENS1_19SingleTileSchedulerILb1ELb0ELb0ELi128EEEEEEEEEvNT_6ParamsE,@"STO_CUDA_ENTRY STV_DEFAULT"
_ZN7cutlass13device_kernelIN5flash11enable_sm90INS1_16FlashAttnBwdSm90INS1_25CollectiveMainloopBwdSm90ILi2ELi2ELi2EN4cute5tupleIJNS5_1CILi1EEES8_S8_EEENS6_IJNS7_ILi128EEESA_NS7_ILi64EEEEEENS_10bfloat16_tEfNS_4arch4Sm90ELb0ELb0ELb1ELb1ELb0ELb1ELb0ELb0ELi2ELi1ELi2ELi2ELb0EEENS1_21CollectiveEpilogueBwdISC_SD_SF_Li256ELb1ELb0ELi1EEENS1_19SingleTileSchedulerILb1ELb0ELb0ELi128EEEEEEEEEvNT_6ParamsE:
        /* <DEDUP_REMOVED lines=23> */
.L_x_465:
[----:B------:R-:W-:Y:S05]  /*0170*/  BSYNC B0 ;  /* 0x0000000000007941 */ /* 0x000fea0003800000 */
.L_x_464:
        /* <DEDUP_REMOVED lines=34> */
.L_x_466:
        /* <DEDUP_REMOVED lines=22> */
.L_x_467:
[----:B---3--:R-:W-:Y:S01]  /*0500*/  ISETP.NE.AND P0, PT, R2, RZ, PT ;  /* 0x000000ff0200720c */ /* 0x008fe20003f05270 */
[----:B------:R-:W-:Y:S01]  /*0510*/  IMAD.MOV.U32 R2, RZ, RZ, 0x1 ;  /* 0x00000001ff027424 */ /* 0x000fe200078e00ff */
[----:B------:R-:W-:Y:S01]  /*0520*/  NOP ;  /* 0x0000000000007918 */ /* 0x000fe20000000000 */
[----:B------:R-:W-:Y:S01]  /*0530*/  ULDC.64 UR38, c[0x0][0x208] ;  /* 0x0000820000267ab9 */ /* 0x000fe20000000a00 */
[----:B------:R-:W-:Y:S02]  /*0540*/  BSSY B6, `(.L_x_468) ;  /* 0x0000a6b000067945 */ /* 0x000fe40003800000 */
[----:B------:R-:W-:-:S05]  /*0550*/  SEL R2, R2, 0x2, !P0 ;  /* 0x0000000202027807 */ /* 0x000fca0004000000 */
[----:B------:R3:W-:Y:S01]  /*0560*/  STL [R1], R2 ;  /* 0x0000000201007387 */ /* 0x0007e20000100800 */
[----:B-12-4-:R-:W-:Y:S06]  /*0570*/  BAR.SYNC.DEFER_BLOCKING 0x0 ;  /* 0x0000000000007b1d */ /* 0x016fec0000010000 */
[----:B------:R-:W-:Y:S05]  /*0580*/  @!P0 BRA `(.L_x_469) ;  /* 0x0000007800208947 */ /* 0x000fea0003800000 */
.L_x_470:
[----:B------:R-:W-:-:S08]  /*0590*/  NOP ;  /* 0x0000000000007918 */ /* 0x000fd00000000000 */
[----:B------:R-:W1:Y:S02]  /*05a0*/  USETMAXREG.TRY_ALLOC.CTAPOOL UP0, 0xf0 ;  /* 0x000000f0000079c8 */ /* 0x000e640008000600 */
[----:B-1----:R-:W-:-:S13]  /*05b0*/  PLOP3.LUT P0, PT, PT, PT, UP0, 0x80, 0x0 ;  /* 0x000000000000781c */ /* 0x002fda0003f0f008 */
[----:B------:R-:W-:Y:S05]  /*05c0*/  @!P0 BRA `(.L_x_470) ;  /* 0xfffffffc00f08947 */ /* 0x000fea000383ffff */
[----:B------:R-:W-:Y:S01]  /*05d0*/  LOP3.LUT R0, R0, 0x3, RZ, 0xc0, !PT ;  /* 0x0000000300007812 */ /* 0x000fe200078ec0ff */
[----:B---3--:R-:W1:Y:S01]  /*05e0*/  S2R R2, SR_TID.X ;  /* 0x0000000000027919 */ /* 0x008e620000002100 */
[----:B------:R-:W-:Y:S01]  /*05f0*/  ULDC.64 UR4, c[0x0][0x8d8] ;  /* 0x0002360000047ab9 */ /* 0x000fe20000000a00 */
[----:B------:R-:W2:Y:S03]  /*0600*/  S2R R7, SR_CTAID.Z ;  /* 0x0000000000077919 */ /* 0x000ea60000002700 */
[----:B------:R-:W3:Y:S02]  /*0610*/  SHFL.IDX PT, R0, R0, RZ, 0x1f ;  /* 0x00001fff00007589 */ /* 0x000ee400000e0000 */
[----:B---3--:R-:W-:Y:S02]  /*0620*/  ISETP.NE.AND P0, PT, R0, RZ, PT ;  /* 0x000000ff0000720c */ /* 0x008fe40003f05270 */
[----:B-1----:R-:W-:-:S11]  /*0630*/  SHF.R.U32.HI R2, RZ, 0x7, R2 ;  /* 0x00000007ff027819 */ /* 0x002fd60000011602 */
[----:B------:R-:W-:-:S05]  /*0640*/  @!P0 VIADD R2, R2, 0x9 ;  /* 0x0000000902028836 */ /* 0x000fca0000000000 */
[----:B------:R1:W-:Y:S06]  /*0650*/  @!P0 BAR.ARV R2, 0xa0 ;  /* 0x000280020000851d */ /* 0x0003ec0000002000 */
[----:B------:R-:W-:-:S04]  /*0660*/  ISETP.NE.U32.AND P0, PT, RZ, UR4, PT ;  /* 0x00000004ff007c0c */ /* 0x000fc8000bf05070 */
[----:B------:R-:W-:-:S13]  /*0670*/  ISETP.NE.AND.EX P0, PT, RZ, UR5, PT, P0 ;  /* 0x00000005ff007c0c */ /* 0x000fda000bf05300 */
[----:B-12---:R-:W-:Y:S05]  /*0680*/  @!P0 BRA `(.L_x_471) ;  /* 0x0000000000108947 */ /* 0x006fea0003800000 */
[----:B------:R-:W1:Y:S02]  /*0690*/  LDC.64 R2, c[0x0][0x8d8] ;  /* 0x00023600ff027b82 */ /* 0x000e640000000a00 */
[----:B-1----:R-:W-:-:S05]  /*06a0*/  IMAD.WIDE R2, R7, 0x4, R2 ;  /* 0x0000000407027825 */ /* 0x002fca00078e0202 */
[----:B------:R1:W5:Y:S01]  /*06b0*/  LDG.E R0, desc[UR38][R2.64] ;  /* 0x0000002602007981 */ /* 0x000362000c1e1900 */
[----:B------:R-:W-:Y:S05]  /*06c0*/  BRA `(.L_x_472) ;  /* 0x00000000002c7947 */ /* 0x000fea0003800000 */
.L_x_471:
[----:B------:R-:W-:Y:S02]  /*06d0*/  ULDC.64 UR4, c[0x0][0x8d0] ;  /* 0x0002340000047ab9 */ /* 0x000fe40000000a00 */
[----:B------:R-:W-:-:S04]  /*06e0*/  ISETP.NE.U32.AND P0, PT, RZ, UR4, PT ;  /* 0x00000004ff007c0c */ /* 0x000fc8000bf05070 */
[----:B------:R-:W-:-:S13]  /*06f0*/  ISETP.NE.AND.EX P0, PT, RZ, UR5, PT, P0 ;  /* 0x00000005ff007c0c */ /* 0x000fda000bf05300 */
[----:B------:R-:W-:Y:S05]  /*0700*/  @!P0 BRA `(.L_x_473) ;  /* 0x0000000000188947 */ /* 0x000fea0003800000 */
[----:B------:R-:W1:Y:S02]  /*0710*/  LDC.64 R2, c[0x0][0x8d0] ;  /* 0x00023400ff027b82 */ /* 0x000e640000000a00 */
[----:B-1----:R-:W-:-:S05]  /*0720*/  IMAD.WIDE R2, R7, 0x4, R2 ;  /* 0x0000000407027825 */ /* 0x002fca00078e0202 */
[----:B------:R-:W2:Y:S04]  /*0730*/  LDG.E R0, desc[UR38][R2.64] ;  /* 0x0000002602007981 */ /* 0x000ea8000c1e1900 */
[----:B------:R-:W2:Y:S02]  /*0740*/  LDG.E R5, desc[UR38][R2.64+0x4] ;  /* 0x0000042602057981 */ /* 0x000ea4000c1e1900 */
[----:B--2---:R-:W-:Y:S01]  /*0750*/  IADD3 R0, -R0, R5, RZ ;  /* 0x0000000500007210 */ /* 0x004fe20007ffe1ff */
[----:B------:R-:W-:Y:S06]  /*0760*/  BRA `(.L_x_472) ;  /* 0x0000000000047947 */ /* 0x000fec0003800000 */
.L_x_473:
[----:B------:R-:W2:Y:S02]  /*0770*/  LDC R0, c[0x0][0x8bc] ;  /* 0x00022f00ff007b82 */ /* 0x000ea40000000800 */
.L_x_472:
[----:B------:R-:W3:Y:S02]  /*0780*/  S2R R19, SR_CTAID.X ;  /* 0x0000000000137919 */ /* 0x000ee40000002500 */
[----:B---3--:R-:W-:-:S05]  /*0790*/  IMAD.SHL.U32 R19, R19, 0x80, RZ ;  /* 0x0000008013137824 */ /* 0x008fca00078e00ff */
[----:B--2--5:R-:W-:-:S04]  /*07a0*/  ISETP.GE.AND P0, PT, R19, R0, PT ;  /* 0x000000001300720c */ /* 0x024fc80003f06270 */
[----:B------:R-:W-:-:S04]  /*07b0*/  SEL R4, R7, 0xffffffff, !P0 ;  /* 0xffffffff07047807 */ /* 0x000fc80004000000 */
[----:B------:R-:W-:Y:S01]  /*07c0*/  ISETP.GE.AND P0, PT, R4, RZ, PT ;  /* 0x000000ff0400720c */ /* 0x000fe20003f06270 */
[----:B------:R2:W-:-:S12]  /*07d0*/  STL [R1+0x20], R4 ;  /* 0x0000200401007387 */ /* 0x0005d80000100800 */
[----:B--2---:R-:W-:Y:S05]  /*07e0*/  @!P0 BRA `(.L_x_474) ;  /* 0x000000a400008947 */ /* 0x004fea0003800000 */
[----:B-1----:R-:W1:Y:S01]  /*07f0*/  S2R R2, SR_TID.X ;  /* 0x0000000000027919 */ /* 0x002e620000002100 */
[----:B------:R-:W-:Y:S02]  /*0800*/  ULDC.64 UR4, c[0x0][0x780] ;  /* 0x0001e00000047ab9 */ /* 0x000fe40000000a00 */
[----:B------:R-:W-:Y:S01]  /*0810*/  ISETP.NE.U32.AND P0, PT, RZ, UR4, PT ;  /* 0x00000004ff007c0c */ /* 0x000fe2000bf05070 */
[----:B------:R-:W-:Y:S02]  /*0820*/  ULDC UR4, c[0x0][0x290] ;  /* 0x0000a40000047ab9 */ /* 0x000fe40000000800 */
[----:B------:R-:W-:Y:S01]  /*0830*/  IMAD.U32 R22, RZ, RZ, UR4 ;  /* 0x00000004ff167e24 */ /* 0x000fe2000f8e00ff */
[----:B------:R-:W-:Y:S01]  /*0840*/  ISETP.NE.AND.EX P0, PT, RZ, UR5, PT, P0 ;  /* 0x00000005ff007c0c */ /* 0x000fe2000bf05300 */
[----:B-1----:R-:W-:-:S12]  /*0850*/  VIADD R18, R2, 0xffffff80 ;  /* 0xffffff8002127836 */ /* 0x002fd80000000000 */
[----:B------:R-:W-:Y:S05]  /*0860*/  @!P0 BRA `(.L_x_475) ;  /* 0x0000000000108947 */ /* 0x000fea0003800000 */
[----:B------:R-:W1:Y:S02]  /*0870*/  LDC.64 R2, c[0x0][0x780] ;  /* 0x0001e000ff027b82 */ /* 0x000e640000000a00 */
[----:B-1----:R-:W-:-:S05]  /*0880*/  IMAD.WIDE R2, R4, 0x4, R2 ;  /* 0x0000000404027825 */ /* 0x002fca00078e0202 */
[----:B------:R1:W5:Y:S01]  /*0890*/  LDG.E R23, desc[UR38][R2.64] ;  /* 0x0000002602177981 */ /* 0x000362000c1e1900 */
[----:B------:R-:W-:Y:S05]  /*08a0*/  BRA `(.L_x_476) ;  /* 0x0000000000287947 */ /* 0x000fea0003800000 */
.L_x_475:
[----:B------:R-:W-:Y:S01]  /*08b0*/  ULDC.64 UR4, c[0x0][0x770] ;  /* 0x0001dc0000047ab9 */ /* 0x000fe20000000a00 */
[----:B------:R-:W2:Y:S01]  /*08c0*/  LDC R23, c[0x0][0x280] ;  /* 0x0000a000ff177b82 */ /* 0x000ea20000000800 */
[----:B------:R-:W-:-:S04]  /*08d0*/  ISETP.NE.U32.AND P0, PT, RZ, UR4, PT ;  /* 0x00000004ff007c0c */ /* 0x000fc8000bf05070 */
[----:B------:R-:W-:-:S13]  /*08e0*/  ISETP.NE.AND.EX P0, PT, RZ, UR5, PT, P0 ;  /* 0x00000005ff007c0c */ /* 0x000fda000bf05300 */
[----:B------:R-:W-:Y:S05]  /*08f0*/  @!P0 BRA `(.L_x_476) ;  /* 0x0000000000148947 */ /* 0x000fea0003800000 */
[----:B------:R-:W1:Y:S02]  /*0900*/  LDC.64 R2, c[0x0][0x770] ;  /* 0x0001dc00ff027b82 */ /* 0x000e640000000a00 */
[----:B-1----:R-:W-:-:S05]  /*0910*/  IMAD.WIDE R2, R4, 0x4, R2 ;  /* 0x0000000404027825 */ /* 0x002fca00078e0202 */
[----:B--2---:R-:W2:Y:S04]  /*0920*/  LDG.E R23, desc[UR38][R2.64] ;  /* 0x0000002602177981 */ /* 0x004ea8000c1e1900 */
[----:B------:R-:W2:Y:S02]  /*0930*/  LDG.E R0, desc[UR38][R2.64+0x4] ;  /* 0x0000042602007981 */ /* 0x000ea4000c1e1900 */
[----:B--2---:R-:W-:-:S07]  /*0940*/  IADD3 R23, -R23, R0, RZ ;  /* 0x0000000017177210 */ /* 0x004fce0007ffe1ff */
.L_x_476:
[----:B------:R-:W-:Y:S02]  /*0950*/  ULDC.64 UR4, c[0x0][0x788] ;  /* 0x0001e20000047ab9 */ /* 0x000fe40000000a00 */
[----:B------:R-:W-:-:S04]  /*0960*/  ISETP.NE.U32.AND P0, PT, RZ, UR4, PT ;  /* 0x00000004ff007c0c */ /* 0x000fc8000bf05070 */
[----:B------:R-:W-:-:S13]  /*0970*/  ISETP.NE.AND.EX P0, PT, RZ, UR5, PT, P0 ;  /* 0x00000005ff007c0c */ /* 0x000fda000bf05300 */
[----:B------:R-:W-:Y:S05]  /*0980*/  @!P0 BRA `(.L_x_477) ;  /* 0x0000000000108947 */ /* 0x000fea0003800000 */
[----:B-1----:R-:W1:Y:S02]  /*0990*/  LDC.64 R2, c[0x0][0x788] ;  /* 0x0001e200ff027b82 */ /* 0x002e640000000a00 */
[----:B-1----:R-:W-:-:S05]  /*09a0*/  IMAD.WIDE R2, R4, 0x4, R2 ;  /* 0x0000000404027825 */ /* 0x002fca00078e0202 */
[----:B------:R1:W5:Y:S01]  /*09b0*/  LDG.E R22, desc[UR38][R2.64] ;  /* 0x0000002602167981 */ /* 0x000362000c1e1900 */
[----:B------:R-:W-:Y:S05]  /*09c0*/  BRA `(.L_x_478) ;  /* 0x0000000000247947 */ /* 0x000fea0003800000 */
.L_x_477:
[----:B------:R-:W-:Y:S02]  /*09d0*/  ULDC.64 UR4, c[0x0][0x778] ;  /* 0x0001de0000047ab9 */ /* 0x000fe40000000a00 */
[----:B------:R-:W-:-:S04]  /*09e0*/  ISETP.NE.U32.AND P0, PT, RZ, UR4, PT ;  /* 0x00000004ff007c0c */ /* 0x000fc8000bf05070 */
[----:B------:R-:W-:-:S13]  /*09f0*/  ISETP.NE.AND.EX P0, PT, RZ, UR5, PT, P0 ;  /* 0x00000005ff007c0c */ /* 0x000fda000bf05300 */
[----:B------:R-:W-:Y:S05]  /*0a00*/  @!P0 BRA `(.L_x_478) ;  /* 0x0000000000148947 */ /* 0x000fea0003800000 */
[----:B-1----:R-:W1:Y:S02]  /*0a10*/  LDC.64 R2, c[0x0][0x778] ;  /* 0x0001de00ff027b82 */ /* 0x002e640000000a00 */
[----:B-1----:R-:W-:-:S05]  /*0a20*/  IMAD.WIDE R2, R4, 0x4, R2 ;  /* 0x0000000404027825 */ /* 0x002fca00078e0202 */
[----:B------:R-:W3:Y:S04]  /*0a30*/  LDG.E R22, desc[UR38][R2.64] ;  /* 0x0000002602167981 */ /* 0x000ee8000c1e1900 */
[----:B------:R-:W3:Y:S02]  /*0a40*/  LDG.E R5, desc[UR38][R2.64+0x4] ;  /* 0x0000042602057981 */ /* 0x000ee4000c1e1900 */
[----:B---3--:R-:W-:-:S07]  /*0a50*/  IMAD.IADD R22, R5, 0x1, -R22 ;  /* 0x0000000105167824 */ /* 0x008fce00078e0a16 */
.L_x_478:
[----:B--2--5:R-:W-:Y:S02]  /*0a60*/  ISETP.GE.AND P1, PT, R23, 0x1, PT ;  /* 0x000000011700780c */ /* 0x024fe40003f26270 */
[----:B------:R-:W-:Y:S02]  /*0a70*/  CS2R R182, SRZ ;  /* 0x0000000000b67805 */ /* 0x000fe4000001ff00 */
[----:B------:R-:W-:Y:S02]  /*0a80*/  PLOP3.LUT P0, PT, PT, PT, PT, 0x80, 0x0 ;  /* 0x000000000000781c */ /* 0x000fe40003f0f070 */
        /* <DEDUP_REMOVED lines=30> */
[----:B------:R-:W-:Y:S01]  /*0c70*/  CS2R R184, SRZ ;  /* 0x0000000000b87805 */ /* 0x000fe2000001ff00 */
[----:B------:R-:W-:Y:S06]  /*0c80*/  @!P1 BRA `(.L_x_479) ;  /* 0x0000005000a89947 */ /* 0x000fec0003800000 */
[----:B------:R-:W-:Y:S01]  /*0c90*/  MOV R0, RZ ;  /* 0x000000ff00007202 */ /* 0x000fe20000000f00 */
[----:B------:R-:W-:Y:S01]  /*0ca0*/  ULDC UR36, c[0x0][0x75c] ;  /* 0x0001d70000247ab9 */ /* 0x000fe20000000800 */
[----:B------:R-:W-:Y:S02]  /*0cb0*/  ULDC UR37, c[0x0][0x744] ;  /* 0x0001d10000257ab9 */ /* 0x000fe40000000800 */
[----:B------:R-:W-:-:S13]  /*0cc0*/  LOP3.LUT P0, RZ, R0, 0x3ff, RZ, 0xc0, !PT ;  /* 0x000003ff00ff7812 */ /* 0x000fda000780c0ff */
[----:B------:R-:W-:Y:S05]  /*0cd0*/  @!P0 BRA `(.L_x_480) ;  /* 0x00000000007c8947 */ /* 0x000fea0003800000 */
[----:B-1----:R-:W-:Y:S01]  /*0ce0*/  MOV R2, 0x0 ;  /* 0x0000000000027802 */ /* 0x002fe20000000f00 */
[----:B------:R-:W-:Y:S01]  /*0cf0*/  ULDC.64 UR4, c[0x4][0x90] ;  /* 0x0100240000047ab9 */ /* 0x000fe20000000a00 */
[----:B------:R-:W-:Y:S01]  /*0d00*/  ULDC.64 UR6, c[0x4][0x8] ;  /* 0x0100020000067ab9 */ /* 0x000fe20000000a00 */
[----:B------:R-:W-:Y:S01]  /*0d10*/  IMAD.U32 R4, RZ, RZ, UR4 ;  /* 0x00000004ff047e24 */ /* 0x000fe2000f8e00ff */
        /* <DEDUP_REMOVED lines=12> */
.L_x_481:
        /* <DEDUP_REMOVED lines=8> */
[----:B------:R-:W-:Y:S02]  /*0e60*/  IMAD.U32 R7, RZ, RZ, UR7 ;  /* 0x00000007ff077e24 */ /* 0x000fe4000f8e00ff */
[----:B------:R-:W-:-:S02]  /*0e70*/  IMAD.U32 R10, RZ, RZ, UR4 ;  /* 0x00000004ff0a7e24 */ /* 0x000fc4000f8e00ff */
[----:B------:R-:W-:Y:S02]  /*0e80*/  IMAD.MOV.U32 R8, RZ, RZ, 0x70 ;  /* 0x00000070ff087424 */ /* 0x000fe400078e00ff */
[----:B------:R-:W-:Y:S02]  /*0e90*/  IMAD.MOV.U32 R12, RZ, RZ, 0x1 ;  /* 0x00000001ff0c7424 */ /* 0x000fe400078e00ff */
[----:B------:R-:W-:-:S07]  /*0ea0*/  IMAD.MOV.U32 R13, RZ, RZ, RZ ;  /* 0x000000ffff0d7224 */ /* 0x000fce00078e00ff */
[----:B------:R-:W-:-:S07]  /*0eb0*/  LEPC R20, `(.L_x_480) ;  /* 0x000000001014794e */ /* 0x000fce0000000000 */
[----:B-1----:R-:W-:Y:S05]  /*0ec0*/  CALL.ABS.NOINC R2 ;  /* 0x0000000002007343 */ /* 0x002fea0003c00000 */
.L_x_480:
[----:B-1----:R-:W1:Y:S01]  /*0ed0*/  S2R R3, SR_CgaCtaId ;  /* 0x0000000000037919 */ /* 0x002e620000008800 */
[----:B------:R-:W-:-:S04]  /*0ee0*/  MOV R2, 0x400 ;  /* 0x0000040000027802 */ /* 0x000fc80000000f00 */
[----:B-1----:R-:W-:-:S04]  /*0ef0*/  LEA R2, R3, R2, 0x18 ;  /* 0x0000000203027211 */ /* 0x002fc800078ec0ff */
[----:B------:R-:W-:-:S04]  /*0f00*/  IADD3 R0, R2, 0x20c00, RZ ;  /* 0x00020c0002007810 */ /* 0x000fc80007ffe0ff */
[----:B------:R-:W-:-:S13]  /*0f10*/  LOP3.LUT P0, RZ, R0, 0x3ff, RZ, 0xc0, !PT ;  /* 0x000003ff00ff7812 */ /* 0x000fda000780c0ff */
[----:B------:R-:W-:Y:S05]  /*0f20*/  @!P0 BRA `(.L_x_482) ;  /* 0x00000000007c8947 */ /* 0x000fea0003800000 */
[----:B------:R-:W-:Y:S01]  /*0f30*/  MOV R16, 0x0 ;  /* 0x0000000000107802 */ /* 0x000fe20000000f00 */
        /* <DEDUP_REMOVED lines=15> */
.L_x_483:
[----:B------:R-:W1:Y:S01]  /*1030*/  LDC.64 R16, c[0x4][R16] ;  /* 0x0100000010107b82 */ /* 0x000e620000000a00 */
[----:B------:R-:W-:Y:S01]  /*1040*/  ULDC.64 UR4, c[0x4][0x90] ;  /* 0x0100240000047ab9 */ /* 0x000fe20000000a00 */
[----:B------:R-:W-:Y:S01]  /*1050*/  ULDC.64 UR6, c[0x4][0x10] ;  /* 0x0100040000067ab9 */ /* 0x000fe20000000a00 */
[----:B------:R-:W-:Y:S01]  /*1060*/  IMAD.U32 R4, RZ, RZ, UR4 ;  /* 0x00000004ff047e24 */ /* 0x000fe2000f8e00ff */
[----:B------:R-:W-:Y:S01]  /*1070*/  MOV R8, 0x70 ;  /* 0x0000007000087802 */ /* 0x000fe20000000f00 */
[----:B------:R-:W-:Y:S01]  /*1080*/  IMAD.U32 R5, RZ, RZ, UR5 ;  /* 0x00000005ff057e24 */ /* 0x000fe2000f8e00ff */
[----:B------:R-:W-:Y:S01]  /*1090*/  ULDC.64 UR4, c[0x4][0x98] ;  /* 0x0100260000047ab9 */ /* 0x000fe20000000a00 */
[----:B------:R-:W-:Y:S01]  /*10a0*/  IMAD.U32 R10, RZ, RZ, UR6 ;  /* 0x00000006ff0a7e24 */ /* 0x000fe2000f8e00ff */
[----:B------:R-:W-:Y:S01]  /*10b0*/  MOV R6, UR4 ;  /* 0x0000000400067c02 */ /* 0x000fe20008000f00 */
[----:B------:R-:W-:Y:S02]  /*10c0*/  IMAD.U32 R7, RZ, RZ, UR5 ;  /* 0x00000005ff077e24 */ /* 0x000fe4000f8e00ff */
[----:B------:R-:W-:-:S02]  /*10d0*/  IMAD.U32 R11, RZ, RZ, UR7 ;  /* 0x00000007ff0b7e24 */ /* 0x000fc4000f8e00ff */
[----:B------:R-:W-:Y:S02]  /*10e0*/  IMAD.MOV.U32 R12, RZ, RZ, 0x1 ;  /* 0x00000001ff0c7424 */ /* 0x000fe400078e00ff */
[----:B------:R-:W-:-:S07]  /*10f0*/  IMAD.MOV.U32 R13, RZ, RZ, RZ ;  /* 0x000000ffff0d7224 */ /* 0x000fce00078e00ff */
[----:B------:R-:W-:-:S07]  /*1100*/  LEPC R20, `(.L_x_482) ;  /* 0x000000001014794e */ /* 0x000fce0000000000 */
[----:B-1----:R-:W-:Y:S05]  /*1110*/  CALL.ABS.NOINC R16 ;  /* 0x0000000010007343 */ /* 0x002fea0003c00000 */
.L_x_482:
[----:B------:R-:W-:Y:S01]  /*1120*/  SHF.R.S32.HI R3, RZ, 0x1f, R18 ;  /* 0x0000001fff037819 */ /* 0x000fe20000011412 */
[----:B------:R-:W-:-:S03]  /*1130*/  UMOV UR4, 0xffffffff ;  /* 0xffffffff00047882 */ /* 0x000fc60000000000 */
[----:B------:R-:W-:-:S04]  /*1140*/  LEA.HI R0, R3, R18, RZ, 0x7 ;  /* 0x0000001203007211 */ /* 0x000fc800078f38ff */
[----:B------:R-:W-:Y:S01]  /*1150*/  SHF.R.S32.HI R13, RZ, 0x7, R0 ;  /* 0x00000007ff0d7819 */ /* 0x000fe20000011400 */
[----:B------:R-:W-:Y:S06]  /*1160*/  BRA.DIV UR4, `(.L_x_484) ;  /* 0x0000009a04a87947 */ /* 0x000fec000b800000 */
[----:B------:R1:W2:Y:S02]  /*1170*/  SHFL.IDX PT, R14, R13, RZ, 0x1f ;  /* 0x00001fff0d0e7589 */ /* 0x0002a400000e0000 */
.L_x_587:
[----:B------:R-:W-:Y:S01]  /*1180*/  SHF.L.U32 R9, RZ, 0x1f, RZ ;  /* 0x0000001fff097819 */ /* 0x000fe200000006ff */
[----:B------:R-:W-:Y:S01]  /*1190*/  VIADD R23, R23, 0x7f ;  /* 0x0000007f17177836 */ /* 0x000fe20000000000 */
[----:B--2---:R-:W-:Y:S01]  /*11a0*/  LEA.HI R4, R14, R14, RZ, 0x1 ;  /* 0x0000000e0e047211 */ /* 0x004fe200078f08ff */
[----:B------:R-:W-:Y:S01]  /*11b0*/  IMAD.IADD R22, R22, 0x1, -R19 ;  /* 0x0000000116167824 */ /* 0x000fe200078e0a13 */
[----:B------:R-:W2:Y:S01]  /*11c0*/  SYNCS.PHASECHK.TRANS64.TRYWAIT P0, [R2+URZ+0x30c00], R9 ;  /* 0x030c0009020075a7 */ /* 0x000ea2000800017f */
[CC--:B------:R-:W-:Y:S02]  /*11d0*/  LEA.HI R6, R3.reuse, R18.reuse, RZ, 0x3 ;  /* 0x0000001203067211 */ /* 0x0c0fe400078f18ff */
[----:B------:R-:W-:Y:S02]  /*11e0*/  LOP3.LUT R5, R4, 0xffffe, RZ, 0xc0, !PT ;  /* 0x000ffffe04057812 */ /* 0x000fe400078ec0ff */
[----:B------:R-:W-:Y:S02]  /*11f0*/  LEA.HI R4, R3, R18, RZ, 0x5 ;  /* 0x0000001203047211 */ /* 0x000fe400078f28ff */
[----:B------:R-:W-:-:S02]  /*1200*/  IADD3 R12, R14, -R5, RZ ;  /* 0x800000050e0c7210 */ /* 0x000fc40007ffe0ff */
[----:B------:R-:W-:Y:S02]  /*1210*/  LOP3.LUT R5, R0, 0xffffff80, RZ, 0xc0, !PT ;  /* 0xffffff8000057812 */ /* 0x000fe400078ec0ff */
[CC--:B------:R-:W-:Y:S02]  /*1220*/  LEA.HI R0, R3.reuse, R18.reuse, RZ, 0x2 ;  /* 0x0000001203007211 */ /* 0x0c0fe400078f10ff */
[----:B------:R-:W-:Y:S02]  /*1230*/  LOP3.LUT R7, R4, 0xffffffe0, RZ, 0xc0, !PT ;  /* 0xffffffe004077812 */ /* 0x000fe400078ec0ff */
[----:B------:R-:W-:Y:S01]  /*1240*/  LOP3.LUT R11, R0, 0xfffffffc, RZ, 0xc0, !PT ;  /* 0xfffffffc000b7812 */ /* 0x000fe200078ec0ff */
[C---:B------:R-:W-:Y:S01]  /*1250*/  IMAD.IADD R0, R18.reuse, 0x1, -R5 ;  /* 0x0000000112007824 */ /* 0x040fe200078e0a05 */
[----:B------:R-:W-:Y:S01]  /*1260*/  LEA.HI R8, R3, R18, RZ, 0x4 ;  /* 0x0000001203087211 */ /* 0x000fe200078f20ff */
[C---:B------:R-:W-:Y:S01]  /*1270*/  IMAD.IADD R7, R18.reuse, 0x1, -R7 ;  /* 0x0000000112077824 */ /* 0x040fe200078e0a07 */
[C---:B------:R-:W-:Y:S01]  /*1280*/  IADD3 R11, R18.reuse, -R11, RZ ;  /* 0x8000000b120b7210 */ /* 0x040fe20007ffe0ff */
[----:B------:R-:W-:Y:S01]  /*1290*/  IMAD.SHL.U32 R18, R18, 0x40, RZ ;  /* 0x0000004012127824 */ /* 0x000fe200078e00ff */
[----:B------:R-:W-:-:S02]  /*12a0*/  SHF.R.S32.HI R3, RZ, 0x5, R4 ;  /* 0x00000005ff037819 */ /* 0x000fc40000011404 */
[----:B------:R-:W-:Y:S02]  /*12b0*/  SHF.R.S32.HI R4, RZ, 0x1f, R23 ;  /* 0x0000001fff047819 */ /* 0x000fe40000011417 */
[----:B------:R-:W-:Y:S01]  /*12c0*/  SHF.R.S32.HI R15, RZ, 0x4, R8 ;  /* 0x00000004ff0f7819 */ /* 0x000fe20000011408 */
[----:B------:R-:W-:Y:S01]  /*12d0*/  IMAD.SHL.U32 R5, R3, 0x10, RZ ;  /* 0x0000001003057824 */ /* 0x000fe200078e00ff */
[----:B------:R-:W-:Y:S02]  /*12e0*/  LOP3.LUT R18, R18, 0x1c0, RZ, 0xc0, !PT ;  /* 0x000001c012127812 */ /* 0x000fe400078ec0ff */
[----:B------:R-:W-:Y:S02]  /*12f0*/  LEA.HI R23, R4, R23, RZ, 0x7 ;  /* 0x0000001704177211 */ /* 0x000fe400078f38ff */
[----:B------:R-:W-:Y:S02]  /*1300*/  LEA.HI R8, R8, R15, RZ, 0x1 ;  /* 0x0000000f08087211 */ /* 0x000fe400078f08ff */
[----:B------:R-:W-:-:S02]  /*1310*/  SHF.R.S32.HI R3, RZ, 0x1f, R0 ;  /* 0x0000001fff037819 */ /* 0x000fc40000011400 */
[----:B------:R-:W-:Y:S01]  /*1320*/  LOP3.LUT R5, R18, 0x30, R5, 0xf8, !PT ;  /* 0x0000003012057812 */ /* 0x000fe200078ef805 */
[----:B--2---:R-:W-:Y:S06]  /*1330*/  @P0 BRA `(.L_x_485) ;  /* 0x0000000000080947 */ /* 0x004fec0003800000 */
[----:B------:R-:W2:Y:S02]  /*1340*/  SYNCS.PHASECHK.TRANS64.TRYWAIT P0, [R2+URZ+0x30c00], R9 ;  /* 0x030c0009020075a7 */ /* 0x000ea4000800017f */
[----:B--2---:R-:W-:Y:S05]  /*1350*/  @!P0 BRA `(.L_x_486) ;  /* 0x0000009800488947 */ /* 0x004fea0003800000 */
.L_x_485:
[----:B------:R-:W3:Y:S01]  /*1360*/  LDL.LU R21, [R1] ;  /* 0x0000000001157983 */ /* 0x000ee20000300800 */
[----:B------:R-:W-:Y:S01]  /*1370*/  LOP3.LUT R8, R8, 0x7ffffe, RZ, 0xc0, !PT ;  /* 0x007ffffe08087812 */ /* 0x000fe200078ec0ff */
[----:B------:R-:W-:Y:S01]  /*1380*/  IMAD R20, R13, 0x400, R0 ;  /* 0x000004000d147824 */ /* 0x000fe200078e0200 */
[----:B--2---:R-:W-:Y:S02]  /*1390*/  LOP3.LUT R9, R5, 0x8, R6, 0xf8, !PT ;  /* 0x0000000805097812 */ /* 0x004fe400078ef806 */
[----:B------:R-:W-:Y:S01]  /*13a0*/  SHF.R.S32.HI R4, RZ, 0x1f, R7 ;  /* 0x0000001fff047819 */ /* 0x000fe20000011407 */
[----:B------:R-:W-:Y:S01]  /*13b0*/  IMAD.IADD R16, R15, 0x1, -R8 ;  /* 0x000000010f107824 */ /* 0x000fe200078e0a08 */
[----:B------:R-:W-:Y:S02]  /*13c0*/  SHF.R.U32.HI R18, RZ, 0x3, R18 ;  /* 0x00000003ff127819 */ /* 0x000fe40000011612 */
[CC--:B------:R-:W-:Y:S02]  /*13d0*/  LEA.HI R5, R3.reuse, R0.reuse, RZ, 0x5 ;  /* 0x0000000003057211 */ /* 0x0c0fe400078f28ff */
[----:B------:R-:W-:-:S02]  /*13e0*/  LEA.HI R3, R3, R0, RZ, 0x2 ;  /* 0x0000000003037211 */ /* 0x000fc400078f10ff */
[CC--:B------:R-:W-:Y:S02]  /*13f0*/  LEA.HI R6, R4.reuse, R7.reuse, RZ, 0x3 ;  /* 0x0000000704067211 */ /* 0x0c0fe400078f18ff */
[----:B------:R-:W-:Y:S02]  /*1400*/  LOP3.LUT R18, R9, R18, RZ, 0x3c, !PT ;  /* 0x0000001209127212 */ /* 0x000fe400078e3cff */
[----:B------:R-:W-:Y:S02]  /*1410*/  LEA.HI R4, R4, R7, RZ, 0x2 ;  /* 0x0000000704047211 */ /* 0x000fe400078f10ff */
[----:B------:R-:W-:Y:S02]  /*1420*/  LEA.HI R9, R13, R13, RZ, 0x1 ;  /* 0x0000000d0d097211 */ /* 0x000fe400078f08ff */
[----:B------:R-:W-:Y:S02]  /*1430*/  SHF.R.S32.HI R5, RZ, 0x5, R5 ;  /* 0x00000005ff057819 */ /* 0x000fe40000011405 */
[----:B------:R-:W-:-:S02]  /*1440*/  SHF.R.S32.HI R7, RZ, 0x2, R3 ;  /* 0x00000002ff077819 */ /* 0x000fc40000011403 */
[----:B------:R-:W-:Y:S01]  /*1450*/  SHF.R.S32.HI R8, RZ, 0x1f, R3 ;  /* 0x0000001fff087819 */ /* 0x000fe20000011403 */
[----:B------:R-:W-:Y:S01]  /*1460*/  IMAD R22, R5, -0x10, R22 ;  /* 0xfffffff005167824 */ /* 0x000fe200078e0216 */
[----:B------:R-:W-:Y:S02]  /*1470*/  LOP3.LUT R14, R9, 0xfffffffe, RZ, 0xc0, !PT ;  /* 0xfffffffe090e7812 */ /* 0x000fe400078ec0ff */
[----:B------:R-:W-:Y:S02]  /*1480*/  LEA.HI R8, R8, R7, RZ, 0x3 ;  /* 0x0000000708087211 */ /* 0x000fe400078f18ff */
[----:B------:R-:W-:Y:S01]  /*1490*/  LOP3.LUT R5, R3, 0x7ffffffc, RZ, 0xc0, !PT ;  /* 0x7ffffffc03057812 */ /* 0x000fe200078ec0ff */
[C---:B------:R-:W-:Y:S01]  /*14a0*/  IMAD.IADD R9, R13.reuse, 0x1, -R14 ;  /* 0x000000010d097824 */ /* 0x040fe200078e0a0e */
[----:B------:R-:W-:Y:S01]  /*14b0*/  LOP3.LUT R8, R8, 0xfffffff8, RZ, 0xc0, !PT ;  /* 0xfffffff808087812 */ /* 0x000fe200078ec0ff */
[----:B-1----:R-:W-:Y:S01]  /*14c0*/  IMAD R13, R13, 0x10, R16 ;  /* 0x000000100d0d7824 */ /* 0x002fe200078e0210 */
[----:B------:R-:W-:-:S02]  /*14d0*/  IADD3 R10, R0, -R5, RZ ;  /* 0x80000005000a7210 */ /* 0x000fc40007ffe0ff */
[--C-:B------:R-:W-:Y:S02]  /*14e0*/  SHF.R.S32.HI R0, RZ, 0x3, R6.reuse ;  /* 0x00000003ff007819 */ /* 0x100fe40000011406 */
[----:B------:R-:W-:Y:S02]  /*14f0*/  SHF.R.S32.HI R5, RZ, 0x1f, R6 ;  /* 0x0000001fff057819 */ /* 0x000fe40000011406 */
[----:B------:R-:W-:Y:S02]  /*1500*/  SHF.R.S32.HI R3, RZ, 0x2, R4 ;  /* 0x00000002ff037819 */ /* 0x000fe40000011404 */
[----:B------:R-:W-:Y:S01]  /*1510*/  IADD3 R8, R22, R8, -R7 ;  /* 0x0000000816087210 */ /* 0x000fe20007ffe807 */
[----:B------:R-:W-:Y:S01]  /*1520*/  IMAD.U32 R7, R13, 0x200, R18 ;  /* 0x000002000d077824 */ /* 0x000fe200078e0012 */
[----:B------:R-:W-:Y:S02]  /*1530*/  LEA.HI R5, R5, R0, RZ, 0x4 ;  /* 0x0000000005057211 */ /* 0x000fe400078f20ff */
[----:B------:R-:W-:-:S02]  /*1540*/  IADD3 R6, R3, 0x8, RZ ;  /* 0x0000000803067810 */ /* 0x000fc40007ffe0ff */
[----:B------:R-:W-:Y:S01]  /*1550*/  LEA.HI R4, R4, R3, RZ, 0x1 ;  /* 0x0000000304047211 */ /* 0x000fe200078f08ff */
[----:B------:R1:W-:Y:S01]  /*1560*/  STL [R1+0xc], R7 ;  /* 0x00000c0701007387 */ /* 0x0003e20000100800 */
[----:B------:R-:W-:Y:S01]  /*1570*/  LOP3.LUT R5, R5, 0x1ffffff0, RZ, 0xc0, !PT ;  /* 0x1ffffff005057812 */ /* 0x000fe200078ec0ff */
[----:B------:R-:W-:Y:S01]  /*1580*/  IMAD R9, R9, -0x40, R8 ;  /* 0xffffffc009097824 */ /* 0x000fe200078e0208 */
[----:B------:R-:W-:Y:S01]  /*1590*/  LOP3.LUT R4, R4, 0xfffffffe, RZ, 0xc0, !PT ;  /* 0xfffffffe04047812 */ /* 0x000fe200078ec0ff */
[C---:B------:R-:W-:Y:S01]  /*15a0*/  VIADD R8, R3.reuse, 0x10 ;  /* 0x0000001003087836 */ /* 0x040fe20000000000 */
[C---:B------:R-:W-:Y:S02]  /*15b0*/  IADD3 R14, R3.reuse, 0x18, RZ ;  /* 0x00000018030e7810 */ /* 0x040fe40007ffe0ff */
[----:B-1----:R-:W-:Y:S01]  /*15c0*/  LEA.HI R7, R6, R6, RZ, 0x1 ;  /* 0x0000000606077211 */ /* 0x002fe200078f08ff */
[----:B------:R-:W-:Y:S02]  /*15d0*/  IMAD.IADD R5, R0, 0x1, -R5 ;  /* 0x0000000100057824 */ /* 0x000fe400078e0a05 */
[----:B------:R-:W-:Y:S01]  /*15e0*/  IMAD.IADD R4, R3, 0x1, -R4 ;  /* 0x0000000103047824 */ /* 0x000fe200078e0a04 */
[----:B------:R-:W-:-:S02]  /*15f0*/  LOP3.LUT R13, R7, 0xfffffffe, RZ, 0xc0, !PT ;  /* 0xfffffffe070d7812 */ /* 0x000fc400078ec0ff */
[----:B------:R-:W-:Y:S02]  /*1600*/  LEA.HI R3, R8, R8, RZ, 0x1 ;  /* 0x0000000808037211 */ /* 0x000fe400078f08ff */
[--C-:B------:R-:W-:Y:S02]  /*1610*/  SHF.R.S32.HI R0, RZ, 0x1, R7.reuse ;  /* 0x00000001ff007819 */ /* 0x100fe40000011407 */
[----:B------:R-:W-:Y:S01]  /*1620*/  SHF.R.S32.HI R7, RZ, 0x1f, R7 ;  /* 0x0000001fff077819 */ /* 0x000fe20000011407 */
[----:B------:R-:W-:Y:S01]  /*1630*/  IMAD.IADD R13, R6, 0x1, -R13 ;  /* 0x00000001060d7824 */ /* 0x000fe200078e0a0d */
[----:B------:R-:W-:Y:S02]  /*1640*/  LOP3.LUT R15, R3, 0xfffffffe, RZ, 0xc0, !PT ;  /* 0xfffffffe030f7812 */ /* 0x000fe400078ec0ff */
[----:B------:R-:W-:Y:S02]  /*1650*/  SHF.R.S32.HI R6, RZ, 0x1, R3 ;  /* 0x00000001ff067819 */ /* 0x000fe40000011403 */
[----:B------:R-:W-:-:S02]  /*1660*/  LEA.HI R16, R14, R14, RZ, 0x1 ;  /* 0x0000000e0e107211 */ /* 0x000fc400078f08ff */
[----:B------:R-:W-:Y:S02]  /*1670*/  SHF.R.S32.HI R3, RZ, 0x1f, R3 ;  /* 0x0000001fff037819 */ /* 0x000fe40000011403 */
[----:B------:R-:W-:Y:S02]  /*1680*/  LEA.HI R7, R7, R0, RZ, 0x4 ;  /* 0x0000000007077211 */ /* 0x000fe400078f20ff */
[--C-:B------:R-:W-:Y:S02]  /*1690*/  SHF.R.S32.HI R17, RZ, 0x1, R16.reuse ;  /* 0x00000001ff117819 */ /* 0x100fe40000011410 */
[----:B------:R-:W-:Y:S02]  /*16a0*/  SHF.R.S32.HI R18, RZ, 0x1f, R16 ;  /* 0x0000001fff127819 */ /* 0x000fe40000011410 */
[----:B------:R-:W-:Y:S02]  /*16b0*/  LEA.HI R3, R3, R6, RZ, 0x4 ;  /* 0x0000000603037211 */ /* 0x000fe400078f20ff */
[----:B------:R-:W-:-:S02]  /*16c0*/  LOP3.LUT R7, R7, 0x1ffffff0, RZ, 0xc0, !PT ;  /* 0x1ffffff007077812 */ /* 0x000fc400078ec0ff */
[----:B------:R-:W-:Y:S02]  /*16d0*/  LEA.HI R18, R18, R17, RZ, 0x4 ;  /* 0x0000001112127211 */ /* 0x000fe400078f20ff */
[----:B------:R-:W-:Y:S01]  /*16e0*/  LOP3.LUT R3, R3, 0x1ffffff0, RZ, 0xc0, !PT ;  /* 0x1ffffff003037812 */ /* 0x000fe200078ec0ff */
[----:B------:R-:W-:Y:S01]  /*16f0*/  IMAD.IADD R0, R0, 0x1, -R7 ;  /* 0x0000000100007824 */ /* 0x000fe200078e0a07 */
[----:B------:R-:W-:Y:S02]  /*1700*/  LOP3.LUT R19, R16, 0xfffffffe, RZ, 0xc0, !PT ;  /* 0xfffffffe10137812 */ /* 0x000fe400078ec0ff */
[----:B------:R-:W-:Y:S01]  /*1710*/  LOP3.LUT R18, R18, 0x1ffffff0, RZ, 0xc0, !PT ;  /* 0x1ffffff012127812 */ /* 0x000fe200078ec0ff */
[----:B------:R-:W-:Y:S01]  /*1720*/  IMAD.IADD R6, R6, 0x1, -R3 ;  /* 0x0000000106067824 */ /* 0x000fe200078e0a03 */
[----:B------:R-:W-:Y:S01]  /*1730*/  LEA R3, R5, R4, 0x3 ;  /* 0x0000000405037211 */ /* 0x000fe200078e18ff */
[----:B------:R-:W-:Y:S01]  /*1740*/  IMAD R0, R0, 0x8, R13 ;  /* 0x0000000800007824 */ /* 0x000fe200078e020d */
[----:B------:R-:W-:Y:S01]  /*1750*/  IADD3 R19, R14, -R19, RZ ;  /* 0x800000130e137210 */ /* 0x000fe20007ffe0ff */
[----:B------:R-:W-:-:S02]  /*1760*/  IMAD.IADD R15, R8, 0x1, -R15 ;  /* 0x00000001080f7824 */ /* 0x000fc400078e0a0f */
[----:B------:R-:W-:Y:S01]  /*1770*/  IMAD.IADD R18, R17, 0x1, -R18 ;  /* 0x0000000111127824 */ /* 0x000fe200078e0a12 */
[----:B------:R1:W-:Y:S04]  /*1780*/  STL [R1+0x18], R0 ;  /* 0x0000180001007387 */ /* 0x0003e80000100800 */
[----:B------:R2:W-:Y:S01]  /*1790*/  STL [R1+0x1c], R3 ;  /* 0x00001c0301007387 */ /* 0x0005e20000100800 */
[----:B-1----:R-:W-:Y:S02]  /*17a0*/  IMAD R0, R18, 0x8, R19 ;  /* 0x0000000812007824 */ /* 0x002fe400078e0213 */
[----:B--2---:R-:W-:-:S05]  /*17b0*/  IMAD R3, R6, 0x8, R15 ;  /* 0x0000000806037824 */ /* 0x004fca00078e020f */
[----:B------:R-:W-:Y:S04]  /*17c0*/  STL [R1+0x14], R3 ;  /* 0x0000140301007387 */ /* 0x000fe80000100800 */
[----:B------:R1:W-:Y:S02]  /*17d0*/  STL [R1+0x10], R0 ;  /* 0x0000100001007387 */ /* 0x0003e40000100800 */
[----:B-1----:R-:W-:-:S05]  /*17e0*/  SHF.R.S32.HI R0, RZ, 0x7, R23 ;  /* 0x00000007ff007819 */ /* 0x002fca0000011417 */
[----:B------:R1:W-:Y:S01]  /*17f0*/  STL [R1+0x8], R0 ;  /* 0x0000080001007387 */ /* 0x0003e20000100800 */
[----:B------:R-:W-:Y:S01]  /*1800*/  IMAD.SHL.U32 R3, R20, 0x4, RZ ;  /* 0x0000000414037824 */ /* 0x000fe200078e00ff */
[----:B------:R-:W-:Y:S02]  /*1810*/  CS2R R6, SRZ ;  /* 0x0000000000067805 */ /* 0x000fe4000001ff00 */
[----:B------:R-:W-:Y:S02]  /*1820*/  MOV R5, RZ ;  /* 0x000000ff00057202 */ /* 0x000fe40000000f00 */
        /* <DEDUP_REMOVED lines=33> */
[----:B-1-3--:R-:W-:-:S07]  /*1a40*/  LOP3.LUT R8, R21, 0x1, RZ, 0xfc, !PT ;  /* 0x0000000115087812 */ /* 0x00afce00078efcff */
.L_x_497:
[----:B------:R-:W-:-:S13]  /*1a50*/  ISETP.NE.AND P0, PT, R8, 0x3, PT ;  /* 0x000000030800780c */ /* 0x000fda0003f05270 */
[----:B------:R-:W-:Y:S05]  /*1a60*/  @!P0 BRA `(.L_x_487) ;  /* 0x0000000000048947 */ /* 0x000fea0003800000 */
[----:B------:R-:W-:Y:S01]  /*1a70*/  BPT.TRAP 0x1 ;  /* 0x000000040000795c */ /* 0x000fe20000300000 */
.L_x_487:
[----:B------:R-:W-:Y:S01]  /*1a80*/  IMAD R3, R5, 0x8, R2 ;  /* 0x0000000805037824 */ /* 0x000fe200078e0202 */
[----:B------:R-:W-:-:S04]  /*1a90*/  SHF.L.U32 R22, R6, 0x1f, RZ ;  /* 0x0000001f06167819 */ /* 0x000fc800000006ff */
[----:B------:R1:W2:Y:S01]  /*1aa0*/  SYNCS.PHASECHK.TRANS64.TRYWAIT P1, [R3+URZ+0x30c10], R22 ;  /* 0x030c1016030075a7 */ /* 0x0002a2000802017f */
[----:B------:R-:W-:Y:S05]  /*1ab0*/  @!P0 BRA `(.L_x_488) ;  /* 0x0000000000048947 */ /* 0x000fea0003800000 */
[----:B------:R-:W-:Y:S01]  /*1ac0*/  BPT.TRAP 0x1 ;  /* 0x000000040000795c */ /* 0x000fe20000300000 */
.L_x_488:
[----:B------:R-:W-:-:S04]  /*1ad0*/  IADD3 R0, R2, 0x10000, RZ ;  /* 0x0001000002007810 */ /* 0x000fc80007ffe0ff */
[----:B------:R-:W-:-:S04]  /*1ae0*/  SHF.R.U32.HI R0, RZ, 0x4, R0 ;  /* 0x00000004ff007819 */ /* 0x000fc80000011600 */
[----:B------:R-:W-:Y:S01]  /*1af0*/  LOP3.LUT R0, R0, 0x3fff, RZ, 0xc0, !PT ;  /* 0x00003fff00007812 */ /* 0x000fe200078ec0ff */
[----:B--2---:R-:W-:Y:S06]  /*1b00*/  @P1 BRA `(.L_x_489) ;  /* 0x0000000000081947 */ /* 0x004fec0003800000 */
[----:B------:R-:W2:Y:S02]  /*1b10*/  SYNCS.PHASECHK.TRANS64.TRYWAIT P1, [R3+URZ+0x30c10], R22 ;  /* 0x030c1016030075a7 */ /* 0x000ea4000802017f */
[----:B--2---:R-:W-:Y:S05]  /*1b20*/  @!P1 BRA `(.L_x_490) ;  /* 0x0000009000689947 */ /* 0x004fea0003800000 */
.L_x_489:
        /* <DEDUP_REMOVED lines=9> */
[----:B------:R-:W2:Y:S01]  /*1bc0*/  LDL R15, [R1+0x10] ;  /* 0x00001000010f7983 */ /* 0x000ea20000100800 */
[----:B------:R-:W-:Y:S01]  /*1bd0*/  WARPGROUP.ARRIVE ;  /* 0x00000000000079c5 */ /* 0x000fe20000000000 */
[----:B------:R-:W-:Y:S01]  /*1be0*/  USHF.R.U32.HI UR4, URZ, 0x4, UR9 ;  /* 0x000000043f047899 */ /* 0x000fe20008011609 */
[----:B------:R-:W-:Y:S01]  /*1bf0*/  UMOV UR7, 0x40000040 ;  /* 0x4000004000077882 */ /* 0x000fe20000000000 */
[----:B------:R-:W-:-:S02]  /*1c00*/  UMOV UR5, 0x40000040 ;  /* 0x4000004000057882 */ /* 0x000fc40000000000 */
[----:B------:R-:W-:Y:S02]  /*1c10*/  ULOP3.LUT UR4, UR4, 0x3fff, URZ, 0xc0, !UPT ;  /* 0x00003fff04047892 */ /* 0x000fe4000f8ec03f */
[----:B------:R-:W-:Y:S02]  /*1c20*/  UMOV UR6, UR8 ;  /* 0x0000000800067c82 */ /* 0x000fe40008000000 */
[----:B------:R-:W-:-:S07]  /*1c30*/  ULOP3.LUT UR10, UR4, 0x10000, URZ, 0xfc, !UPT ;  /* 0x00010000040a7892 */ /* 0x000fce000f8efc3f */
        /* <DEDUP_REMOVED lines=15> */
[----:B------:R-:W-:Y:S02]  /*1d30*/  WARPGROUP.DEPBAR.LE gsb0, 0x0 ;  /* 0x00008000000079c5 */ /* 0x000fe40000010000 */
[----:B------:R-:W-:Y:S01]  /*1d40*/  WARPGROUP.ARRIVE ;  /* 0x00000000000079c5 */ /* 0x000fe20000000000 */
[C---:B-----5:R-:W-:Y:S01]  /*1d50*/  IMAD R19, R5.reuse, 0x80, R16 ;  /* 0x0000008005137824 */ /* 0x060fe200078e0210 */
[----:B------:R-:W-:Y:S01]  /*1d60*/  LEA R17, R10, R17, 0x1 ;  /* 0x000000110a117211 */ /* 0x000fe200078e08ff */
[----:B--2---:R-:W-:-:S02]  /*1d70*/  IMAD R21, R5, 0x80, R15 ;  /* 0x0000008005157824 */ /* 0x004fc400078e020f */
[C---:B------:R-:W-:Y:S01]  /*1d80*/  IMAD R15, R10.reuse, 0x2, R13 ;  /* 0x000000020a0f7824 */ /* 0x040fe200078e020d */
[----:B------:R-:W-:Y:S01]  /*1d90*/  HGMMA.64x128x16.F32.BF16 R88, gdesc[UR4], R88, gsb0 ;  /* 0x01e00000045879f0 */ /* 0x000fe20008001858 */
[----:B------:R-:W-:Y:S01]  /*1da0*/  UIADD3 UR6, UR8, 0x6, URZ ;  /* 0x0000000608067890 */ /* 0x000fe2000fffe03f */
[C---:B------:R-:W-:Y:S01]  /*1db0*/  IMAD R19, R10.reuse, 0x2, R19 ;  /* 0x000000020a137824 */ /* 0x040fe200078e0213 */
[----:B------:R-:W-:Y:S01]  /*1dc0*/  UIADD3 UR4, UR10, 0x6, URZ ;  /* 0x000000060a047890 */ /* 0x000fe2000fffe03f */
[----:B------:R-:W-:Y:S01]  /*1dd0*/  IMAD R23, R10, 0x2, R21 ;  /* 0x000000020a177824 */ /* 0x000fe200078e0215 */
[----:B------:R-:W-:Y:S01]  /*1de0*/  UMOV UR7, 0x40000040 ;  /* 0x4000004000077882 */ /* 0x000fe20000000000 */
[----:B------:R-:W-:Y:S01]  /*1df0*/  UMOV UR5, 0x40000040 ;  /* 0x4000004000057882 */ /* 0x000fe20000000000 */
[--C-:B------:R-:W-:Y:S01]  /*1e00*/  IMAD R21, R15, 0x4, R2.reuse ;  /* 0x000000040f157824 */ /* 0x100fe200078e0202 */
[----:B------:R-:W-:Y:S01]  /*1e10*/  LEA R13, R17, R2, 0x2 ;  /* 0x00000002110d7211 */ /* 0x000fe200078e10ff */
[----:B------:R-:W-:-:S02]  /*1e20*/  IMAD R14, R19, 0x4, R2 ;  /* 0x00000004130e7824 */ /* 0x000fc400078e0202 */
[----:B------:R-:W-:Y:S02]  /*1e30*/  IMAD R20, R23, 0x4, R2 ;  /* 0x0000000417147824 */ /* 0x000fe400078e0202 */
[----:B------:R-:W-:-:S04]  /*1e40*/  VIADD R16, R2, 0x20000 ;  /* 0x0002000002107836 */ /* 0x000fc80000000000 */
[--C-:B------:R-:W-:Y:S01]  /*1e50*/  IMAD R18, R17, 0x4, R16.reuse ;  /* 0x0000000411127824 */ /* 0x100fe200078e0210 */
[----:B------:R-:W-:Y:S01]  /*1e60*/  LEA R15, R15, R16, 0x2 ;  /* 0x000000100f0f7211 */ /* 0x000fe200078e10ff */
[--C-:B------:R-:W-:Y:S02]  /*1e70*/  IMAD R17, R19, 0x4, R16.reuse ;  /* 0x0000000413117824 */ /* 0x100fe400078e0210 */
[----:B------:R-:W-:Y:S01]  /*1e80*/  IMAD R16, R23, 0x4, R16 ;  /* 0x0000000417107824 */ /* 0x000fe200078e0210 */
[----:B------:R-:W-:Y:S02]  /*1e90*/  WARPGROUP.DEPBAR.LE gsb0, 0x0 ;  /* 0x00008000000079c5 */ /* 0x000fe40000010000 */
[----:B------:R-:W-:-:S06]  /*1ea0*/  WARPGROUP.ARRIVE ;  /* 0x00000000000079c5 */ /* 0x000fcc0000000000 */
[----:B------:R-:W-:Y:S03]  /*1eb0*/  HGMMA.64x128x16.F32.BF16 R88, gdesc[UR4], R88, gsb0 ;  /* 0x01e00000045879f0 */ /* 0x000fe60008001858 */
[----:B------:R-:W-:Y:S02]  /*1ec0*/  WARPGROUP.DEPBAR.LE gsb0, 0x0 ;  /* 0x00008000000079c5 */ /* 0x000fe40000010000 */
[----:B------:R-:W2:Y:S04]  /*1ed0*/  LDS R21, [R21+0x20000] ;  /* 0x0200000015157984 */ /* 0x000ea80000000800 */
[----:B------:R-:W3:Y:S04]  /*1ee0*/  LDS R13, [R13+0x20000] ;  /* 0x020000000d0d7984 */ /* 0x000ee80000000800 */
[----:B------:R-:W4:Y:S04]  /*1ef0*/  LDS R14, [R14+0x20000] ;  /* 0x020000000e0e7984 */ /* 0x000f280000000800 */
[----:B------:R-:W1:Y:S01]  /*1f00*/  LDS R20, [R20+0x20000] ;  /* 0x0200000014147984 */ /* 0x000e620000000800 */
[----:B------:R-:W-:Y:S05]  /*1f10*/  @!P0 BRA `(.L_x_491) ;  /* 0x0000000000048947 */ /* 0x000fea0003800000 */
[----:B------:R-:W-:Y:S01]  /*1f20*/  BPT.TRAP 0x1 ;  /* 0x000000040000795c */ /* 0x000fe20000300000 */
.L_x_491:
[----:B------:R1:W1:Y:S01]  /*1f30*/  SYNCS.PHASECHK.TRANS64.TRYWAIT P1, [R3+URZ+0x30c30], R22 ;  /* 0x030c3016030075a7 */ /* 0x000262000802017f */
[----:B------:R-:W-:Y:S05]  /*1f40*/  @!P0 BRA `(.L_x_492) ;  /* 0x0000000000048947 */ /* 0x000fea0003800000 */
[----:B------:R-:W-:Y:S01]  /*1f50*/  BPT.TRAP 0x1 ;  /* 0x000000040000795c */ /* 0x000fe20000300000 */
.L_x_492:
[----:B------:R-:W-:-:S04]  /*1f60*/  IADD3 R19, R2, 0x18000, RZ ;  /* 0x0001800002137810 */ /* 0x000fc80007ffe0ff */
[----:B------:R-:W-:-:S04]  /*1f70*/  SHF.R.U32.HI R19, RZ, 0x4, R19 ;  /* 0x00000004ff137819 */ /* 0x000fc80000011613 */
[----:B------:R-:W-:-:S04]  /*1f80*/  LOP3.LUT R19, R19, 0x3fff, RZ, 0xc0, !PT ;  /* 0x00003fff13137812 */ /* 0x000fc800078ec0ff */
[----:B------:R-:W-:Y:S01]  /*1f90*/  LOP3.LUT R24, R19, 0x10000, RZ, 0xfc, !PT ;  /* 0x0001000013187812 */ /* 0x000fe200078efcff */
[----:B-1----:R-:W-:Y:S06]  /*1fa0*/  @P1 BRA `(.L_x_493) ;  /* 0x0000000000081947 */ /* 0x002fec0003800000 */
[----:B------:R-:W1:Y:S02]  /*1fb0*/  SYNCS.PHASECHK.TRANS64.TRYWAIT P1, [R3+URZ+0x30c30], R22 ;  /* 0x030c3016030075a7 */ /* 0x000e64000802017f */
[----:B-1----:R-:W-:Y:S05]  /*1fc0*/  @!P1 BRA `(.L_x_494) ;  /* 0x0000008c00549947 */ /* 0x002fea0003800000 */
.L_x_493:
[----:B------:R-:W-:Y:S01]  /*1fd0*/  UIADD3 UR9, UR9, 0x4000, URZ ;  /* 0x0000400009097890 */ /* 0x000fe2000fffe03f */
[----:B------:R-:W-:Y:S01]  /*1fe0*/  IMAD R24, R5, 0x400, R24 ;  /* 0x0000040005187824 */ /* 0x000fe200078e0218 */
[----:B------:R-:W-:Y:S01]  /*1ff0*/  UMOV UR7, 0x40000040 ;  /* 0x4000004000077882 */ /* 0x000fe20000000000 */
[----:B------:R-:W-:Y:S01]  /*2000*/  UMOV UR5, 0x40000040 ;  /* 0x4000004000057882 */ /* 0x000fe20000000000 */
[----:B------:R-:W-:Y:S01]  /*2010*/  USHF.R.U32.HI UR9, URZ, 0x4, UR9 ;  /* 0x000000043f097899 */ /* 0x000fe20008011609 */
[----:B------:R-:W-:Y:S01]  /*2020*/  FMUL.FTZ R22, R88, UR36 ;  /* 0x0000002458167c20 */ /* 0x000fe20008410000 */
[----:B------:R-:W-:Y:S01]  /*2030*/  R2UR UR8, R24 ;  /* 0x00000000180872ca */ /* 0x000fe200000e0000 */
[----:B------:R-:W-:Y:S01]  /*2040*/  FMUL.FTZ R88, R90, UR36 ;  /* 0x000000245a587c20 */ /* 0x000fe20008410000 */
[----:B------:R-:W-:Y:S01]  /*2050*/  ULOP3.LUT UR9, UR9, 0x3fff, URZ, 0xc0, !UPT ;  /* 0x00003fff09097892 */ /* 0x000fe2000f8ec03f */
[----:B------:R-:W-:Y:S01]  /*2060*/  WARPGROUP.ARRIVE ;  /* 0x00000000000079c5 */ /* 0x000fe20000000000 */
[----:B------:R-:W-:Y:S01]  /*2070*/  FMUL.FTZ R90, R92, UR36 ;  /* 0x000000245c5a7c20 */ /* 0x000fe20008410000 */
[----:B------:R-:W-:Y:S01]  /*2080*/  FMUL.FTZ R92, R94, UR36 ;  /* 0x000000245e5c7c20 */ /* 0x000fe20008410000 */
[----:B------:R-:W-:Y:S01]  /*2090*/  ULOP3.LUT UR9, UR9, 0x10000, URZ, 0xfc, !UPT ;  /* 0x0001000009097892 */ /* 0x000fe2000f8efc3f */
[----:B------:R-:W-:Y:S01]  /*20a0*/  FMUL.FTZ R94, R96, UR36 ;  /* 0x00000024605e7c20 */ /* 0x000fe20008410000 */
[----:B------:R-:W-:Y:S01]  /*20b0*/  FMUL.FTZ R96, R98, UR36 ;  /* 0x0000002462607c20 */ /* 0x000fe20008410000 */
[----:B------:R-:W-:Y:S01]  /*20c0*/  FMUL.FTZ R98, R100, UR36 ;  /* 0x0000002464627c20 */ /* 0x000fe20008410000 */
[----:B------:R-:W-:Y:S01]  /*20d0*/  FMUL.FTZ R100, R102, UR36 ;  /* 0x0000002466647c20 */ /* 0x000fe20008410000 */
[----:B------:R-:W-:Y:S01]  /*20e0*/  FMUL.FTZ R102, R104, UR36 ;  /* 0x0000002468667c20 */ /* 0x000fe20008410000 */
[----:B------:R-:W-:Y:S01]  /*20f0*/  FMUL.FTZ R104, R106, UR36 ;  /* 0x000000246a687c20 */ /* 0x000fe20008410000 */
[----:B------:R-:W-:Y:S01]  /*2100*/  UMOV UR6, UR8 ;  /* 0x0000000800067c82 */ /* 0x000fe20008000000 */
[----:B------:R-:W-:Y:S01]  /*2110*/  UMOV UR4, UR9 ;  /* 0x0000000900047c82 */ /* 0x000fe20008000000 */
[----:B------:R-:W-:Y:S01]  /*2120*/  FMUL.FTZ R106, R108, UR36 ;  /* 0x000000246c6a7c20 */ /* 0x000fe20008410000 */
[----:B------:R-:W-:Y:S01]  /*2130*/  HGMMA.64x128x16.F32.BF16 R24, gdesc[UR4], RZ, !UPT, gsb0 ;  /* 0x01e00000041879f0 */ /* 0x000fe2000c0018ff */
[----:B------:R-:W-:Y:S01]  /*2140*/  UIADD3 UR6, UR8, 0x2, URZ ;  /* 0x0000000208067890 */ /* 0x000fe2000fffe03f */
[----:B------:R-:W-:Y:S01]  /*2150*/  FMUL.FTZ R236, R127, UR36 ;  /* 0x000000247fec7c20 */ /* 0x000fe20008410000 */
[----:B------:R-:W-:Y:S01]  /*2160*/  UIADD3 UR4, UR9, 0x2, URZ ;  /* 0x0000000209047890 */ /* 0x000fe2000fffe03f */
[----:B------:R-:W-:Y:S01]  /*2170*/  FMUL.FTZ R108, R110, UR36 ;  /* 0x000000246e6c7c20 */ /* 0x000fe20008410000 */
[----:B------:R-:W-:Y:S01]  /*2180*/  UMOV UR7, 0x40000040 ;  /* 0x4000004000077882 */ /* 0x000fe20000000000 */
[----:B------:R-:W-:Y:S01]  /*2190*/  UMOV UR5, 0x40000040 ;  /* 0x4000004000057882 */ /* 0x000fe20000000000 */
[----:B------:R-:W-:Y:S01]  /*21a0*/  FMUL.FTZ R217, R122, UR36 ;  /* 0x000000247ad97c20 */ /* 0x000fe20008410000 */
[----:B------:R-:W-:Y:S01]  /*21b0*/  FMUL.FTZ R127, R130, UR36 ;  /* 0x00000024827f7c20 */ /* 0x000fe20008410000 */
[----:B------:R-:W-:Y:S01]  /*21c0*/  FMUL.FTZ R110, R112, UR36 ;  /* 0x00000024706e7c20 */ /* 0x000fe20008410000 */
[----:B--2---:R-:W1:Y:S01]  /*21d0*/  SHFL.IDX PT, R122, R21, R11, 0x1f ;  /* 0x00001f0b157a7589 */ /* 0x004e6200000e0000 */
[----:B------:R-:W-:-:S02]  /*21e0*/  VIADD R130, R11, 0x4 ;  /* 0x000000040b827836 */ /* 0x000fc40000000000 */
[----:B------:R-:W-:Y:S01]  /*21f0*/  FMUL.FTZ R23, R89, UR36 ;  /* 0x0000002459177c20 */ /* 0x000fe20008410000 */
[----:B------:R-:W-:Y:S01]  /*2200*/  FMUL.FTZ R112, R114, UR36 ;  /* 0x0000002472707c20 */ /* 0x000fe20008410000 */
[----:B------:R-:W2:Y:S01]  /*2210*/  MUFU.TANH R22, R22 ;  /* 0x0000001600167308 */ /* 0x000ea20000002400 */
[----:B------:R-:W-:Y:S01]  /*2220*/  FMUL.FTZ R114, R116, UR36 ;  /* 0x0000002474727c20 */ /* 0x000fe20008410000 */
[----:B------:R-:W-:Y:S01]  /*2230*/  FMUL.FTZ R134, R134, UR36 ;  /* 0x0000002486867c20 */ /* 0x000fe20008410000 */
[----:B------:R-:W-:Y:S01]  /*2240*/  FMUL.FTZ R116, R118, UR36 ;  /* 0x0000002476747c20 */ /* 0x000fe20008410000 */
[----:B------:R-:W-:Y:S01]  /*2250*/  STL [R1+0x4c], R155 ;  /* 0x00004c9b01007387 */ /* 0x000fe20000100800 */
[----:B------:R-:W-:Y:S01]  /*2260*/  FMUL.FTZ R89, R91, UR36 ;  /* 0x000000245b597c20 */ /* 0x000fe20008410000 */
[----:B------:R-:W-:Y:S01]  /*2270*/  FMUL.FTZ R118, R120, UR36 ;  /* 0x0000002478767c20 */ /* 0x000fe20008410000 */
[----:B------:R-:W-:Y:S01]  /*2280*/  FMUL.FTZ R91, R93, UR36 ;  /* 0x000000245d5b7c20 */ /* 0x000fe20008410000 */
[----:B------:R3:W-:Y:S01]  /*2290*/  STL [R1+0x48], R154 ;  /* 0x0000489a01007387 */ /* 0x0007e20000100800 */
[----:B------:R-:W-:Y:S01]  /*22a0*/  FMUL.FTZ R93, R95, UR36 ;  /* 0x000000245f5d7c20 */ /* 0x000fe20008410000 */
[----:B------:R-:W4:Y:S01]  /*22b0*/  MUFU.TANH R23, R23 ;  /* 0x0000001700177308 */ /* 0x000f220000002400 */
[----:B------:R-:W-:Y:S01]  /*22c0*/  FMUL.FTZ R95, R97, UR36 ;  /* 0x00000024615f7c20 */ /* 0x000fe20008410000 */
[----:B------:R-:W4:Y:S01]  /*22d0*/  SHFL.IDX PT, R120, R21, R130, 0x1f ;  /* 0x00001f8215787589 */ /* 0x000f2200000e0000 */
[----:B------:R-:W-:Y:S01]  /*22e0*/  FMUL.FTZ R97, R99, UR36 ;  /* 0x0000002463617c20 */ /* 0x000fe20008410000 */
[----:B------:R-:W-:Y:S01]  /*22f0*/  FMUL.FTZ R99, R101, UR36 ;  /* 0x0000002465637c20 */ /* 0x000fe20008410000 */
[----:B------:R-:W-:Y:S01]  /*2300*/  FMUL.FTZ R133, R133, UR36 ;  /* 0x0000002485857c20 */ /* 0x000fe20008410000 */
[----:B------:R-:W-:Y:S01]  /*2310*/  FMUL.FTZ R101, R103, UR36 ;  /* 0x0000002467657c20 */ /* 0x000fe20008410000 */
[----:B------:R-:W-:Y:S01]  /*2320*/  FMUL.FTZ R103, R105, UR36 ;  /* 0x0000002469677c20 */ /* 0x000fe20008410000 */
[----:B---3--:R3:W-:Y:S01]  /*2330*/  MUFU.TANH R154, R134 ;  /* 0x00000086009a7308 */ /* 0x0087e20000002400 */
[----:B------:R-:W-:Y:S01]  /*2340*/  FMUL.FTZ R216, R121, UR36 ;  /* 0x0000002479d87c20 */ /* 0x000fe20008410000 */
[----:B------:R-:W-:Y:S01]  /*2350*/  FMUL.FTZ R231, R128, UR36 ;  /* 0x0000002480e77c20 */ /* 0x000fe20008410000 */
[----:B------:R1:W-:Y:S01]  /*2360*/  STL [R1+0x44], R153 ;  /* 0x0000449901007387 */ /* 0x0003e20000100800 */
[----:B------:R-:W-:Y:S01]  /*2370*/  FMUL.FTZ R105, R107, UR36 ;  /* 0x000000246b697c20 */ /* 0x000fe20008410000 */
[----:B------:R-:W-:Y:S01]  /*2380*/  FMUL.FTZ R128, R148, UR36 ;  /* 0x0000002494807c20 */ /* 0x000fe20008410000 */
[----:B------:R-:W-:Y:S01]  /*2390*/  FMUL.FTZ R107, R109, UR36 ;  /* 0x000000246d6b7c20 */ /* 0x000fe20008410000 */
[----:B------:R-:W-:Y:S01]  /*23a0*/  FMUL.FTZ R109, R111, UR36 ;  /* 0x000000246f6d7c20 */ /* 0x000fe20008410000 */
[----:B------:R-:W4:Y:S01]  /*23b0*/  MUFU.TANH R88, R88 ;  /* 0x0000005800587308 */ /* 0x000f220000002400 */
[----:B---3--:R-:W-:-:S02]  /*23c0*/  VIADD R134, R11, 0x8 ;  /* 0x000000080b867836 */ /* 0x008fc40000000000 */
[----:B------:R-:W-:Y:S01]  /*23d0*/  FMUL.FTZ R111, R113, UR36 ;  /* 0x00000024716f7c20 */ /* 0x000fe20008410000 */
[----:B------:R-:W-:Y:S01]  /*23e0*/  ISETP.GT.AND P2, PT, R9, RZ, PT ;  /* 0x000000ff0900720c */ /* 0x000fe20003f44270 */
[----:B------:R-:W-:Y:S01]  /*23f0*/  FMUL.FTZ R113, R115, UR36 ;  /* 0x0000002473717c20 */ /* 0x000fe20008410000 */
[----:B------:R-:W-:Y:S01]  /*2400*/  FMUL.FTZ R115, R117, UR36 ;  /* 0x0000002475737c20 */ /* 0x000fe20008410000 */
[----:B------:R-:W3:Y:S01]  /*2410*/  SHFL.IDX PT, R121, R21, R134, 0x1f ;  /* 0x00001f8615797589 */ /* 0x000ee200000e0000 */
[----:B------:R-:W-:Y:S01]  /*2420*/  FMUL.FTZ R117, R119, UR36 ;  /* 0x0000002477757c20 */ /* 0x000fe20008410000 */
[----:B------:R-:W-:Y:S01]  /*2430*/  MUFU.TANH R89, R89 ;  /* 0x0000005900597308 */ /* 0x000fe20000002400 */
[----:B------:R-:W-:Y:S01]  /*2440*/  FMUL.FTZ R227, R124, UR36 ;  /* 0x000000247ce37c20 */ /* 0x000fe20008410000 */
[----:B--2---:R-:W-:Y:S01]  /*2450*/  FSEL R119, R22, -INF , P2 ;  /* 0xff80000016777808 */ /* 0x004fe20001000000 */
[----:B------:R-:W-:Y:S01]  /*2460*/  FMUL.FTZ R218, R123, UR36 ;  /* 0x000000247bda7c20 */ /* 0x000fe20008410000 */
[----:B------:R-:W-:Y:S01]  /*2470*/  ISETP.GT.AND P1, PT, R9, 0x8, PT ;  /* 0x000000080900780c */ /* 0x000fe20003f24270 */
[----:B------:R-:W-:Y:S01]  /*2480*/  FMUL.FTZ R234, R135, UR36 ;  /* 0x0000002487ea7c20 */ /* 0x000fe20008410000 */
[----:B------:R-:W-:Y:S01]  /*2490*/  FMUL.FTZ R132, R132, UR36 ;  /* 0x0000002484847c20 */ /* 0x000fe20008410000 */
[--C-:B-1----:R-:W-:Y:S01]  /*24a0*/  FFMA.FTZ R135, R119, UR37, -R122.reuse ;  /* 0x0000002577877c23 */ /* 0x102fe2000801087a */
[----:B------:R1:W-:Y:S01]  /*24b0*/  MUFU.TANH R153, R133 ;  /* 0x0000008500997308 */ /* 0x0003e20000002400 */
[----:B----4-:R-:W-:Y:S01]  /*24c0*/  FSEL R123, R23, -INF , P2 ;  /* 0xff800000177b7808 */ /* 0x010fe20001000000 */
[----:B------:R-:W-:Y:S01]  /*24d0*/  STL [R1+0x40], R152 ;  /* 0x0000409801007387 */ /* 0x000fe20000100800 */
[----:B------:R-:W-:Y:S01]  /*24e0*/  FSEL R119, R88, -INF , P1 ;  /* 0xff80000058777808 */ /* 0x000fe20000800000 */
[----:B------:R-:W-:Y:S01]  /*24f0*/  FMUL.FTZ R137, R137, UR36 ;  /* 0x0000002489897c20 */ /* 0x000fe20008410000 */
[----:B------:R-:W-:Y:S01]  /*2500*/  FMUL.FTZ R139, R139, UR36 ;  /* 0x000000248b8b7c20 */ /* 0x000fe20008410000 */
[----:B------:R-:W-:Y:S01]  /*2510*/  STL [R1+0x3c], R10 ;  /* 0x00003c0a01007387 */ /* 0x000fe20000100800 */
[----:B------:R-:W-:Y:S01]  /*2520*/  FMUL.FTZ R136, R136, UR36 ;  /* 0x0000002488887c20 */ /* 0x000fe20008410000 */
[----:B------:R-:W2:Y:S01]  /*2530*/  MUFU.TANH R90, R90 ;  /* 0x0000005a005a7308 */ /* 0x000ea20000002400 */
[----:B-1----:R-:W-:Y:S01]  /*2540*/  IADD3 R133, R11, 0xc, RZ ;  /* 0x0000000c0b857810 */ /* 0x002fe20007ffe0ff */
[----:B------:R1:W-:Y:S01]  /*2550*/  STL [R1+0x38], R8 ;  /* 0x0000380801007387 */ /* 0x0003e20000100800 */
[----:B------:R-:W-:Y:S01]  /*2560*/  FFMA.FTZ R119, R119, UR37, -R122 ;  /* 0x0000002577777c23 */ /* 0x000fe2000801087a */
[----:B------:R-:W-:Y:S01]  /*2570*/  FMUL.FTZ R141, R141, UR36 ;  /* 0x000000248d8d7c20 */ /* 0x000fe20008410000 */
[----:B------:R-:W-:Y:S01]  /*2580*/  FMUL.FTZ R140, R140, UR36 ;  /* 0x000000248c8c7c20 */ /* 0x000fe20008410000 */
[----:B------:R-:W4:Y:S01]  /*2590*/  SHFL.IDX PT, R124, R21, R133, 0x1f ;  /* 0x00001f85157c7589 */ /* 0x000f2200000e0000 */
[----:B------:R-:W-:Y:S01]  /*25a0*/  FMUL.FTZ R129, R129, UR36 ;  /* 0x0000002481817c20 */ /* 0x000fe20008410000 */
[----:B------:R-:W3:Y:S01]  /*25b0*/  MUFU.TANH R92, R92 ;  /* 0x0000005c005c7308 */ /* 0x000ee20000002400 */
[----:B------:R-:W-:Y:S01]  /*25c0*/  FMUL.FTZ R138, R138, UR36 ;  /* 0x000000248a8a7c20 */ /* 0x000fe20008410000 */
[----:B------:R3:W-:Y:S01]  /*25d0*/  STL [R1+0x34], R7 ;  /* 0x0000340701007387 */ /* 0x0007e20000100800 */
[----:B------:R-:W-:Y:S01]  /*25e0*/  FMUL.FTZ R226, R125, UR36 ;  /* 0x000000247de27c20 */ /* 0x000fe20008410000 */
[----:B------:R-:W-:Y:S01]  /*25f0*/  FMUL.FTZ R142, R142, UR36 ;  /* 0x000000248e8e7c20 */ /* 0x000fe20008410000 */
[----:B------:R-:W-:Y:S01]  /*2600*/  FMUL.FTZ R235, R131, UR36 ;  /* 0x0000002483eb7c20 */ /* 0x000fe20008410000 */
[----:B------:R-:W-:Y:S01]  /*2610*/  STL [R1+0x30], R6 ;  /* 0x0000300601007387 */ /* 0x000fe20000100800 */
[----:B------:R-:W-:Y:S01]  /*2620*/  FMUL.FTZ R143, R143, UR36 ;  /* 0x000000248f8f7c20 */ /* 0x000fe20008410000 */
[----:B------:R-:W4:Y:S01]  /*2630*/  MUFU.TANH R91, R91 ;  /* 0x0000005b005b7308 */ /* 0x000f220000002400 */
[----:B--2---:R-:W-:Y:S01]  /*2640*/  FSEL R122, R90, -INF , P2 ;  /* 0xff8000005a7a7808 */ /* 0x004fe20001000000 */
[----:B------:R-:W-:Y:S01]  /*2650*/  STL [R1+0x2c], R4 ;  /* 0x00002c0401007387 */ /* 0x000fe20000100800 */
[----:B------:R-:W-:Y:S01]  /*2660*/  FMUL.FTZ R131, R150, UR36 ;  /* 0x0000002496837c20 */ /* 0x000fe20008410000 */
[----:B------:R-:W-:Y:S01]  /*2670*/  FMUL.FTZ R237, R144, UR36 ;  /* 0x0000002490ed7c20 */ /* 0x000fe20008410000 */
[----:B------:R-:W-:Y:S01]  /*2680*/  FMUL.FTZ R232, R145, UR36 ;  /* 0x0000002491e87c20 */ /* 0x000fe20008410000 */
[----:B------:R2:W-:Y:S01]  /*2690*/  STL [R1+0x28], R3 ;  /* 0x0000280301007387 */ /* 0x0005e20000100800 */
[----:B------:R-:W-:Y:S01]  /*26a0*/  FMUL.FTZ R229, R146, UR36 ;  /* 0x0000002492e57c20 */ /* 0x000fe20008410000 */
[----:B------:R3:W-:Y:S01]  /*26b0*/  MUFU.TANH R155, R132 ;  /* 0x00000084009b7308 */ /* 0x0007e20000002400 */
[----:B------:R-:W-:Y:S01]  /*26c0*/  FMUL.FTZ R228, R147, UR36 ;  /* 0x0000002493e47c20 */ /* 0x000fe20008410000 */
[----:B------:R4:W-:Y:S01]  /*26d0*/  STL [R1+0x24], R0 ;  /* 0x0000240001007387 */ /* 0x0009e20000100800 */
[----:B------:R-:W-:-:S03]  /*26e0*/  FMUL.FTZ R126, R126, UR36 ;  /* 0x000000247e7e7c20 */ /* 0x000fc60008410000 */
[----:B------:R-:W-:Y:S02]  /*26f0*/  SHFL.IDX PT, R219, R13, R11, 0x1f ;  /* 0x00001f0b0ddb7589 */ /* 0x000fe400000e0000 */
[----:B-1----:R1:W-:Y:S01]  /*2700*/  MUFU.TANH R8, R137 ;  /* 0x0000008900087308 */ /* 0x0023e20000002400 */
[--C-:B---3--:R-:W-:Y:S01]  /*2710*/  FFMA.FTZ R132, R123, UR37, -R120.reuse ;  /* 0x000000257b847c23 */ /* 0x108fe20008010878 */
[----:B------:R-:W-:Y:S01]  /*2720*/  FSEL R123, R89, -INF , P1 ;  /* 0xff800000597b7808 */ /* 0x000fe20000800000 */
[----:B------:R-:W-:Y:S04]  /*2730*/  SHFL.IDX PT, R222, R13, R130, 0x1f ;  /* 0x00001f820dde7589 */ /* 0x000fe800000e0000 */
[----:B------:R-:W-:Y:S01]  /*2740*/  FFMA.FTZ R120, R123, UR37, -R120 ;  /* 0x000000257b787c23 */ /* 0x000fe20008010878 */
[----:B------:R3:W-:Y:S01]  /*2750*/  MUFU.TANH R7, R139 ;  /* 0x0000008b00077308 */ /* 0x0007e20000002400 */
[----:B-1----:R-:W-:-:S02]  /*2760*/  VIADD R137, R11, 0x14 ;  /* 0x000000140b897836 */ /* 0x002fc40000000000 */
[--C-:B------:R-:W-:Y:S01]  /*2770*/  FFMA.FTZ R123, R122, UR37, -R121.reuse ;  /* 0x000000257a7b7c23 */ /* 0x100fe20008010879 */
[----:B------:R-:W-:Y:S01]  /*2780*/  FSEL R122, R92, -INF , P1 ;  /* 0xff8000005c7a7808 */ /* 0x000fe20000800000 */
[----:B------:R-:W-:Y:S03]  /*2790*/  SHFL.IDX PT, R225, R13, R134, 0x1f ;  /* 0x00001f860de17589 */ /* 0x000fe600000e0000 */
[----:B------:R-:W-:Y:S01]  /*27a0*/  MUFU.TANH R93, R93 ;  /* 0x0000005d005d7308 */ /* 0x000fe20000002400 */
[----:B---3--:R-:W-:Y:S02]  /*27b0*/  VIADD R139, R11, 0x10 ;  /* 0x000000100b8b7836 */ /* 0x008fe40000000000 */
[----:B------:R-:W-:Y:S01]  /*27c0*/  FFMA.FTZ R121, R122, UR37, -R121 ;  /* 0x000000257a797c23 */ /* 0x000fe20008010879 */
[----:B------:R-:W-:Y:S04]  /*27d0*/  SHFL.IDX PT, R230, R13, R133, 0x1f ;  /* 0x00001f850de67589 */ /* 0x000fe800000e0000 */
[----:B------:R-:W-:Y:S01]  /*27e0*/  SHFL.IDX PT, R125, R21, R139, 0x1f ;  /* 0x00001f8b157d7589 */ /* 0x000fe200000e0000 */
[----:B------:R1:W-:Y:S08]  /*27f0*/  MUFU.TANH R152, R136 ;  /* 0x0000008800987308 */ /* 0x0003f00000002400 */
[----:B--2---:R4:W-:Y:S01]  /*2800*/  MUFU.TANH R3, R141 ;  /* 0x0000008d00037308 */ /* 0x0049e20000002400 */
[----:B-1----:R-:W-:-:S02]  /*2810*/  FMUL.FTZ R136, R151, UR36 ;  /* 0x0000002497887c20 */ /* 0x002fc40008410000 */
[----:B------:R-:W1:Y:S01]  /*2820*/  SHFL.IDX PT, R151, R21, R137, 0x1f ;  /* 0x00001f8915977589 */ /* 0x000e6200000e0000 */
[----:B------:R-:W-:Y:S02]  /*2830*/  WARPGROUP.DEPBAR.LE gsb0, 0x0 ;  /* 0x00008000000079c5 */ /* 0x000fe40000010000 */
[----:B------:R-:W-:Y:S02]  /*2840*/  WARPGROUP.ARRIVE ;  /* 0x00000000000079c5 */ /* 0x000fe40000000000 */
[----:B------:R2:W-:Y:S01]  /*2850*/  MUFU.TANH R6, R140 ;  /* 0x0000008c00067308 */ /* 0x0005e20000002400 */
[----:B----4-:R-:W-:-:S03]  /*2860*/  FSEL R141, R91, -INF , P2 ;  /* 0xff8000005b8d7808 */ /* 0x010fc60001000000 */
[----:B------:R-:W-:Y:S01]  /*2870*/  HGMMA.64x128x16.F32.BF16 R24, gdesc[UR4], R24, gsb0 ;  /* 0x01e00000041879f0 */ /* 0x000fe20008001818 */
[----:B------:R-:W-:Y:S01]  /*2880*/  UIADD3 UR6, UR8, 0x4, URZ ;  /* 0x0000000408067890 */ /* 0x000fe2000fffe03f */
[----:B------:R-:W-:Y:S01]  /*2890*/  FFMA.FTZ R122, R141, UR37, -R124 ;  /* 0x000000258d7a7c23 */ /* 0x000fe2000801087c */
[----:B------:R-:W-:Y:S01]  /*28a0*/  UIADD3 UR4, UR9, 0x4, URZ ;  /* 0x0000000409047890 */ /* 0x000fe2000fffe03f */
[----:B------:R3:W4:Y:S01]  /*28b0*/  MUFU.TANH R0, R129 ;  /* 0x0000008100007308 */ /* 0x0007220000002400 */
[----:B------:R-:W-:Y:S01]  /*28c0*/  UMOV UR7, 0x40000040 ;  /* 0x4000004000077882 */ /* 0x000fe20000000000 */
[----:B------:R-:W-:Y:S01]  /*28d0*/  UMOV UR5, 0x40000040 ;  /* 0x4000004000057882 */ /* 0x000fe20000000000 */
[----:B--2---:R-:W-:-:S05]  /*28e0*/  IADD3 R140, R11, 0x1c, RZ ;  /* 0x0000001c0b8c7810 */ /* 0x004fca0007ffe0ff */
[----:B------:R2:W-:Y:S01]  /*28f0*/  MUFU.TANH R10, R138 ;  /* 0x0000008a000a7308 */ /* 0x0005e20000002400 */
[----:B------:R-:W1:Y:S01]  /*2900*/  SHFL.IDX PT, R141, R21, R140, 0x1f ;  /* 0x00001f8c158d7589 */ /* 0x000e6200000e0000 */
[----:B---3--:R-:W-:Y:S01]  /*2910*/  FMUL.FTZ R129, R149, UR36 ;  /* 0x0000002495817c20 */ /* 0x008fe20008410000 */
[----:B------:R-:W-:-:S05]  /*2920*/  IMAD R149, R5, 0x400, R19 ;  /* 0x0000040005957824 */ /* 0x000fca00078e0213 */
[----:B------:R-:W-:Y:S01]  /*2930*/  MUFU.TANH R94, R94 ;  /* 0x0000005e005e7308 */ /* 0x000fe20000002400 */
[----:B--2---:R-:W-:Y:S01]  /*2940*/  VIADD R138, R11, 0x18 ;  /* 0x000000180b8a7836 */ /* 0x004fe20000000000 */
[----:B----4-:R-:W-:Y:S06]  /*2950*/  STL [R1+0x4], R0 ;  /* 0x0000040001007387 */ /* 0x010fec0000100800 */
[----:B------:R-:W-:Y:S08]  /*2960*/  MUFU.TANH R95, R95 ;  /* 0x0000005f005f7308 */ /* 0x000ff00000002400 */
[----:B------:R-:W2:Y:S08]  /*2970*/  MUFU.TANH R96, R96 ;  /* 0x0000006000607308 */ /* 0x000eb00000002400 */
[----:B------:R-:W-:Y:S08]  /*2980*/  MUFU.TANH R97, R97 ;  /* 0x0000006100617308 */ /* 0x000ff00000002400 */
[----:B------:R3:W-:Y:S01]  /*2990*/  MUFU.TANH R4, R142 ;  /* 0x0000008e00047308 */ /* 0x0007e20000002400 */
[----:B--2---:R-:W-:-:S07]  /*29a0*/  FSEL R144, R96, -INF , P1 ;  /* 0xff80000060907808 */ /* 0x004fce0000800000 */
[----:B------:R-:W2:Y:S01]  /*29b0*/  MUFU.TANH R99, R99 ;  /* 0x0000006300637308 */ /* 0x000ea20000002400 */
[----:B---3--:R3:W4:Y:S07]  /*29c0*/  SHFL.IDX PT, R142, R21, R138, 0x1f ;  /* 0x00001f8a158e7589 */ /* 0x00872e00000e0000 */
[----:B------:R-:W-:Y:S01]  /*29d0*/  MUFU.TANH R98, R98 ;  /* 0x0000006200627308 */ /* 0x000fe20000002400 */
[----:B---3--:R-:W-:-:S07]  /*29e0*/  FSEL R21, R95, -INF , P2 ;  /* 0xff8000005f157808 */ /* 0x008fce0001000000 */
[----:B------:R-:W-:Y:S01]  /*29f0*/  MUFU.TANH R101, R101 ;  /* 0x0000006500657308 */ /* 0x000fe20000002400 */
[----:B-1----:R-:W-:Y:S01]  /*2a00*/  FFMA.FTZ R21, R21, UR37, -R151 ;  /* 0x0000002515157c23 */ /* 0x002fe20008010897 */
[----:B--2---:R-:W-:-:S05]  /*2a10*/  FSEL R233, R99, -INF , P2 ;  /* 0xff80000063e97808 */ /* 0x004fca0001000000 */
[----:B------:R-:W-:Y:S01]  /*2a20*/  FFMA.FTZ R233, R233, UR37, -R141 ;  /* 0x00000025e9e97c23 */ /* 0x000fe2000801088d */
[----:B------:R-:W1:Y:S08]  /*2a30*/  MUFU.TANH R100, R100 ;  /* 0x0000006400647308 */ /* 0x000e700000002400 */
[----:B------:R-:W2:Y:S08]  /*2a40*/  MUFU.TANH R102, R102 ;  /* 0x0000006600667308 */ /* 0x000eb00000002400 */
[----:B------:R-:W3:Y:S01]  /*2a50*/  MUFU.TANH R104, R104 ;  /* 0x0000006800687308 */ /* 0x000ee20000002400 */
[----:B-1----:R-:W-:-:S07]  /*2a60*/  FSEL R145, R100, -INF , P1 ;  /* 0xff80000064917808 */ /* 0x002fce0000800000 */
[----:B------:R1:W-:Y:S08]  /*2a70*/  MUFU.TANH R0, R143 ;  /* 0x0000008f00007308 */ /* 0x0003f00000002400 */
[----:B------:R-:W-:Y:S01]  /*2a80*/  MUFU.TANH R103, R103 ;  /* 0x0000006700677308 */ /* 0x000fe20000002400 */
[----:B-1----:R-:W-:-:S05]  /*2a90*/  FSEL R143, R97, -INF , P1 ;  /* 0xff800000618f7808 */ /* 0x002fca0000800000 */
[----:B------:R-:W-:Y:S01]  /*2aa0*/  FFMA.FTZ R151, R143, UR37, -R151 ;  /* 0x000000258f977c23 */ /* 0x000fe20008010897 */
[----:B------:R-:W-:Y:S01]  /*2ab0*/  FSEL R143, R101, -INF , P1 ;  /* 0xff800000658f7808 */ /* 0x000fe20000800000 */
[----:B------:R-:W1:Y:S04]  /*2ac0*/  MUFU.TANH R105, R105 ;  /* 0x0000006900697308 */ /* 0x000e680000002400 */
[----:B------:R-:W-:Y:S01]  /*2ad0*/  FFMA.FTZ R141, R143, UR37, -R141 ;  /* 0x000000258f8d7c23 */ /* 0x000fe2000801088d */
[----:B--2---:R-:W-:-:S03]  /*2ae0*/  FSEL R143, R102, -INF , P2 ;  /* 0xff800000668f7808 */ /* 0x004fc60001000000 */
[----:B------:R-:W-:Y:S01]  /*2af0*/  MUFU.EX2 R135, R135 ;  /* 0x0000008700877308 */ /* 0x000fe20000000800 */
[----:B------:R-:W-:Y:S02]  /*2b00*/  WARPGROUP.DEPBAR.LE gsb0, 0x0 ;  /* 0x00008000000079c5 */ /* 0x000fe40000010000 */
[----:B------:R-:W-:Y:S01]  /*2b10*/  WARPGROUP.ARRIVE ;  /* 0x00000000000079c5 */ /* 0x000fe20000000000 */
[----:B------:R-:W-:-:S04]  /*2b20*/  FFMA.FTZ R143, R143, UR37, -R219 ;  /* 0x000000258f8f7c23 */ /* 0x000fc800080108db */
[----:B------:R-:W-:Y:S01]  /*2b30*/  MUFU.EX2 R119, R119 ;  /* 0x0000007700777308 */ /* 0x000fe20000000800 */
[----:B------:R-:W-:Y:S01]  /*2b40*/  HGMMA.64x128x16.F32.BF16 R24, gdesc[UR4], R24, gsb0 ;  /* 0x01e00000041879f0 */ /* 0x000fe20008001818 */
[----:B------:R-:W-:Y:S02]  /*2b50*/  UIADD3 UR6, UR8, 0x6, URZ ;  /* 0x0000000608067890 */ /* 0x000fe4000fffe03f */
[----:B------:R-:W-:Y:S01]  /*2b60*/  UIADD3 UR4, UR9, 0x6, URZ ;  /* 0x0000000609047890 */ /* 0x000fe2000fffe03f */
[----:B------:R-:W-:Y:S01]  /*2b70*/  UMOV UR7, 0x40000040 ;  /* 0x4000004000077882 */ /* 0x000fe20000000000 */
[----:B------:R-:W-:Y:S02]  /*2b80*/  UMOV UR5, 0x40000040 ;  /* 0x4000004000057882 */ /* 0x000fe40000000000 */
[----:B------:R-:W-:Y:S08]  /*2b90*/  MUFU.EX2 R132, R132 ;  /* 0x0000008400847308 */ /* 0x000ff00000000800 */
[----:B------:R-:W-:Y:S08]  /*2ba0*/  MUFU.TANH R106, R106 ;  /* 0x0000006a006a7308 */ /* 0x000ff00000002400 */
[----:B------:R-:W-:Y:S08]  /*2bb0*/  MUFU.EX2 R123, R123 ;  /* 0x0000007b007b7308 */ /* 0x000ff00000000800 */
[----:B------:R-:W-:Y:S08]  /*2bc0*/  MUFU.TANH R111, R111 ;  /* 0x0000006f006f7308 */ /* 0x000ff00000002400 */
[----:B------:R-:W-:Y:S08]  /*2bd0*/  MUFU.TANH R113, R113 ;  /* 0x0000007100717308 */ /* 0x000ff00000002400 */
[----:B------:R-:W2:Y:S08]  /*2be0*/  MUFU.EX2 R120, R120 ;  /* 0x0000007800787308 */ /* 0x000eb00000000800 */
[----:B------:R-:W-:Y:S08]  /*2bf0*/  MUFU.TANH R114, R114 ;  /* 0x0000007200727308 */ /* 0x000ff00000002400 */
[----:B------:R-:W-:Y:S08]  /*2c00*/  MUFU.TANH R116, R116 ;  /* 0x0000007400747308 */ /* 0x000ff00000002400 */
[----:B------:R-:W-:Y:S08]  /*2c10*/  MUFU.TANH R115, R115 ;  /* 0x0000007300737308 */ /* 0x000ff00000002400 */
[----:B------:R-:W-:Y:S08]  /*2c20*/  MUFU.EX2 R19, R151 ;  /* 0x0000009700137308 */ /* 0x000ff00000000800 */
[----:B------:R-:W-:Y:S08]  /*2c30*/  MUFU.TANH R117, R117 ;  /* 0x0000007500757308 */ /* 0x000ff00000002400 */
[----:B------:R-:W-:Y:S08]  /*2c40*/  MUFU.TANH R110, R110 ;  /* 0x0000006e006e7308 */ /* 0x000ff00000002400 */
[----:B------:R-:W-:Y:S08]  /*2c50*/  MUFU.TANH R112, R112 ;  /* 0x0000007000707308 */ /* 0x000ff00000002400 */
[----:B------:R-:W-:Y:S08]  /*2c60*/  MUFU.EX2 R21, R21 ;  /* 0x0000001500157308 */ /* 0x000ff00000000800 */
[----:B------:R-:W-:Y:S08]  /*2c70*/  MUFU.EX2 R121, R121 ;  /* 0x0000007900797308 */ /* 0x000ff00000000800 */
[----:B------:R-:W-:Y:S01]  /*2c80*/  MUFU.EX2 R122, R122 ;  /* 0x0000007a007a7308 */ /* 0x000fe20000000800 */
[----:B------:R-:W-:-:S02]  /*2c90*/  WARPGROUP.DEPBAR.LE gsb0, 0x0 ;  /* 0x00008000000079c5 */ /* 0x000fc40000010000 */
[----:B------:R-:W-:-:S05]  /*2ca0*/  WARPGROUP.ARRIVE ;  /* 0x00000000000079c5 */ /* 0x000fca0000000000 */
[----:B------:R-:W-:Y:S01]  /*2cb0*/  MUFU.TANH R109, R109 ;  /* 0x0000006d006d7308 */ /* 0x000fe20000002400 */
[----:B------:R-:W-:Y:S01]  /*2cc0*/  HGMMA.64x128x16.F32.BF16 R24, gdesc[UR4], R24, gsb0 ;  /* 0x01e00000041879f0 */ /* 0x000fe20008001818 */
[----:B------:R-:W-:Y:S01]  /*2cd0*/  R2UR UR4, R149 ;  /* 0x00000000950472ca */ /* 0x000fe200000e0000 */
[----:B------:R-:W-:-:S05]  /*2ce0*/  FFMA.FTZ R92, -R92, R92, 1 ;  /* 0x3f8000005c5c7423 */ /* 0x000fca000001015c */
[----:B------:R-:W-:Y:S08]  /*2cf0*/  MUFU.TANH R107, R107 ;  /* 0x0000006b006b7308 */ /* 0x000ff00000002400 */
        /* <DEDUP_REMOVED lines=15> */
[----:B------:R-:W-:Y:S01]  /*2df0*/  MUFU.TANH R232, R232 ;  /* 0x000000e800e87308 */ /* 0x000fe20000002400 */
[----:B------:R-:W-:-:S02]  /*2e00*/  WARPGROUP.DEPBAR.LE gsb0, 0x0 ;  /* 0x00008000000079c5 */ /* 0x000fc40000010000 */
[----:B------:R4:W1:Y:S05]  /*2e10*/  LDS R148, [R15+0x400] ;  /* 0x000400000f947984 */ /* 0x00086a0000000800 */
[----:B------:R-:W-:Y:S01]  /*2e20*/  MUFU.TANH R228, R228 ;  /* 0x000000e400e47308 */ /* 0x000fe20000002400 */
[----:B----4-:R-:W-:-:S07]  /*2e30*/  FSEL R15, R93, -INF , P1 ;  /* 0xff8000005d0f7808 */ /* 0x010fce0000800000 */
[----:B------:R-:W-:Y:S01]  /*2e40*/  MUFU.TANH R128, R128 ;  /* 0x0000008000807308 */ /* 0x000fe20000002400 */
[----:B------:R-:W-:Y:S01]  /*2e50*/  FFMA.FTZ R15, R15, UR37, -R124 ;  /* 0x000000250f0f7c23 */ /* 0x000fe2000801087c */
[----:B------:R-:W-:-:S05]  /*2e60*/  FSEL R124, R94, -INF , P2 ;  /* 0xff8000005e7c7808 */ /* 0x000fca0001000000 */
[--C-:B------:R-:W-:Y:S01]  /*2e70*/  FFMA.FTZ R124, R124, UR37, -R125.reuse ;  /* 0x000000257c7c7c23 */ /* 0x100fe2000801087d */
[----:B------:R-:W-:Y:S01]  /*2e80*/  FFMA.FTZ R125, R144, UR37, -R125 ;  /* 0x00000025907d7c23 */ /* 0x000fe2000801087d */
[----:B------:R-:W-:Y:S01]  /*2e90*/  FSEL R144, R98, -INF , P2 ;  /* 0xff80000062907808 */ /* 0x000fe20001000000 */
[----:B------:R-:W4:Y:S04]  /*2ea0*/  MUFU.EX2 R15, R15 ;  /* 0x0000000f000f7308 */ /* 0x000f280000000800 */
[--C-:B------:R-:W-:Y:S01]  /*2eb0*/  FFMA.FTZ R144, R144, UR37, -R142.reuse ;  /* 0x0000002590907c23 */ /* 0x100fe2000801088e */
[----:B------:R-:W-:Y:S01]  /*2ec0*/  FFMA.FTZ R142, R145, UR37, -R142 ;  /* 0x00000025918e7c23 */ /* 0x000fe2000801088e */
[----:B---3--:R-:W-:Y:S02]  /*2ed0*/  FSEL R145, R104, -INF , P1 ;  /* 0xff80000068917808 */ /* 0x008fe40000800000 */
[----:B------:R-:W3:Y:S03]  /*2ee0*/  MUFU.EX2 R125, R125 ;  /* 0x0000007d007d7308 */ /* 0x000ee60000000800 */
[----:B------:R-:W-:-:S05]  /*2ef0*/  FFMA.FTZ R219, R145, UR37, -R219 ;  /* 0x0000002591db7c23 */ /* 0x000fca00080108db */
[----:B------:R-:W-:Y:S01]  /*2f00*/  MUFU.EX2 R124, R124 ;  /* 0x0000007c007c7308 */ /* 0x000fe20000000800 */
[----:B-1----:R-:W1:Y:S04]  /*2f10*/  SHFL.IDX PT, R220, R148, R11, 0x1f ;  /* 0x00001f0b94dc7589 */ /* 0x002e6800000e0000 */
[----:B------:R-:W-:Y:S03]  /*2f20*/  SHFL.IDX PT, R150, R148, R130, 0x1f ;  /* 0x00001f8294967589 */ /* 0x000fe600000e0000 */
[----:B------:R-:W-:Y:S01]  /*2f30*/  MUFU.TANH R131, R131 ;  /* 0x0000008300837308 */ /* 0x000fe20000002400 */
[----:B------:R-:W-:Y:S04]  /*2f40*/  SHFL.IDX PT, R146, R148, R139, 0x1f ;  /* 0x00001f8b94927589 */ /* 0x000fe800000e0000 */
[----:B------:R-:W2:Y:S03]  /*2f50*/  SHFL.IDX PT, R223, R148, R133, 0x1f ;  /* 0x00001f8594df7589 */ /* 0x000ea600000e0000 */
[----:B------:R-:W-:Y:S01]  /*2f60*/  MUFU.TANH R129, R129 ;  /* 0x0000008100817308 */ /* 0x000fe20000002400 */
[----:B------:R-:W-:Y:S04]  /*2f70*/  SHFL.IDX PT, R221, R148, R137, 0x1f ;  /* 0x00001f8994dd7589 */ /* 0x000fe800000e0000 */
[----:B------:R-:W4:Y:S03]  /*2f80*/  SHFL.IDX PT, R147, R148, R134, 0x1f ;  /* 0x00001f8694937589 */ /* 0x000f2600000e0000 */
[----:B------:R-:W-:Y:S01]  /*2f90*/  MUFU.TANH R136, R136 ;  /* 0x0000008800887308 */ /* 0x000fe20000002400 */
[--C-:B-1----:R-:W-:Y:S01]  /*2fa0*/  FADD.FTZ R145, R24, -R220.reuse ;  /* 0x800000dc18917221 */ /* 0x102fe20000010000 */
[----:B------:R-:W-:Y:S01]  /*2fb0*/  FADD.FTZ R220, R26, -R220 ;  /* 0x800000dc1adc7221 */ /* 0x000fe20000010000 */
[----:B------:R-:W-:Y:S01]  /*2fc0*/  FSEL R26, R105, -INF , P1 ;  /* 0xff800000691a7808 */ /* 0x000fe20000800000 */
[----:B------:R-:W1:Y:S04]  /*2fd0*/  SHFL.IDX PT, R224, R148, R138, 0x1f ;  /* 0x00001f8a94e07589 */ /* 0x000e6800000e0000 */
[----:B------:R3:W-:Y:S01]  /*2fe0*/  MUFU.EX2 R24, R144 ;  /* 0x0000009000187308 */ /* 0x0007e20000000800 */
[--C-:B--2---:R-:W-:Y:S01]  /*2ff0*/  FADD.FTZ R149, R29, -R223.reuse ;  /* 0x800000df1d957221 */ /* 0x104fe20000010000 */
[----:B------:R-:W-:Y:S01]  /*3000*/  FADD.FTZ R31, R31, -R223 ;  /* 0x800000df1f1f7221 */ /* 0x000fe20000010000 */
[----:B------:R-:W-:Y:S01]  /*3010*/  FSEL R223, R103, -INF , P2 ;  /* 0xff80000067df7808 */ /* 0x000fe20001000000 */
[--C-:B---3--:R-:W-:Y:S01]  /*3020*/  FADD.FTZ R144, R25, -R150.reuse ;  /* 0x8000009619907221 */ /* 0x108fe20000010000 */
[----:B------:R-:W-:-:S03]  /*3030*/  FADD.FTZ R150, R27, -R150 ;  /* 0x800000961b967221 */ /* 0x000fc60000010000 */
[----:B------:R2:W-:Y:S01]  /*3040*/  MUFU.EX2 R25, R142 ;  /* 0x0000008e00197308 */ /* 0x0005e20000000800 */
[----:B------:R-:W-:Y:S01]  /*3050*/  FFMA.FTZ R223, R223, UR37, -R222 ;  /* 0x00000025dfdf7c23 */ /* 0x000fe200080108de */
[----:B----4-:R-:W-:-:S06]  /*3060*/  FADD.FTZ R151, R28, -R147 ;  /* 0x800000931c977221 */ /* 0x010fcc0000010000 */
[----:B------:R3:W4:Y:S01]  /*3070*/  MUFU.EX2 R27, R233 ;  /* 0x000000e9001b7308 */ /* 0x0007220000000800 */
[--C-:B--2---:R-:W-:Y:S01]  /*3080*/  FADD.FTZ R142, R32, -R146.reuse ;  /* 0x80000092208e7221 */ /* 0x104fe20000010000 */
[----:B------:R-:W-:Y:S01]  /*3090*/  FADD.FTZ R146, R34, -R146 ;  /* 0x8000009222927221 */ /* 0x000fe20000010000 */
[----:B------:R-:W-:Y:S01]  /*30a0*/  FFMA.FTZ R222, R26, UR37, -R222 ;  /* 0x000000251ade7c23 */ /* 0x000fe200080108de */
[----:B------:R-:W-:Y:S01]  /*30b0*/  FMUL.FTZ R150, R120, R150 ;  /* 0x0000009678967220 */ /* 0x000fe20000410000 */
[----:B------:R-:W-:Y:S01]  /*30c0*/  FFMA.FTZ R93, -R93, R93, 1 ;  /* 0x3f8000005d5d7423 */ /* 0x000fe2000001015d */
[----:B------:R-:W-:Y:S01]  /*30d0*/  FMUL.FTZ R31, R15, R31 ;  /* 0x0000001f0f1f7220 */ /* 0x000fe20000410000 */
[----:B------:R-:W-:Y:S01]  /*30e0*/  FADD.FTZ R147, R30, -R147 ;  /* 0x800000931e937221 */ /* 0x000fe20000010000 */
[----:B---3--:R-:W2:Y:S01]  /*30f0*/  LDL.LU R233, [R1+0x4] ;  /* 0x0000040001e97983 */ /* 0x008ea20000300800 */
[----:B------:R3:W4:Y:S01]  /*3100*/  MUFU.EX2 R26, R141 ;  /* 0x0000008d001a7308 */ /* 0x0007220000000800 */
[----:B------:R-:W-:Y:S01]  /*3110*/  FSEL R32, R106, -INF , P2 ;  /* 0xff8000006a207808 */ /* 0x000fe20001000000 */
[----:B------:R-:W-:Y:S01]  /*3120*/  FMUL.FTZ R151, R123, R151 ;  /* 0x000000977b977220 */ /* 0x000fe20000410000 */
[----:B------:R1:W4:Y:S01]  /*3130*/  SHFL.IDX PT, R34, R148, R140, 0x1f ;  /* 0x00001f8c94227589 */ /* 0x00032200000e0000 */
[----:B------:R-:W-:Y:S01]  /*3140*/  FMUL.FTZ R146, R125, R146 ;  /* 0x000000927d927220 */ /* 0x000fe20000410000 */
[----:B------:R-:W-:Y:S01]  /*3150*/  FFMA.FTZ R94, -R94, R94, 1 ;  /* 0x3f8000005e5e7423 */ /* 0x000fe2000001015e */
[----:B------:R-:W-:Y:S01]  /*3160*/  FFMA.FTZ R32, R32, UR37, -R225 ;  /* 0x0000002520207c23 */ /* 0x000fe200080108e1 */
[----:B------:R-:W-:Y:S01]  /*3170*/  FMUL.FTZ R149, R122, R149 ;  /* 0x000000957a957220 */ /* 0x000fe20000410000 */
[----:B------:R1:W4:Y:S01]  /*3180*/  MUFU.EX2 R28, R143 ;  /* 0x0000008f001c7308 */ /* 0x0003220000000800 */
[--C-:B---3--:R-:W-:Y:S01]  /*3190*/  FADD.FTZ R141, R35, -R221.reuse ;  /* 0x800000dd238d7221 */ /* 0x108fe20000010000 */
[----:B------:R-:W-:Y:S01]  /*31a0*/  FFMA.FTZ R35, -R22, R22, 1 ;  /* 0x3f80000016237423 */ /* 0x000fe20000010116 */
[----:B------:R-:W-:Y:S01]  /*31b0*/  FFMA.FTZ R95, -R95, R95, 1 ;  /* 0x3f8000005f5f7423 */ /* 0x000fe2000001015f */
[--C-:B-1----:R-:W-:Y:S01]  /*31c0*/  FADD.FTZ R38, R38, -R224.reuse ;  /* 0x800000e026267221 */ /* 0x102fe20000010000 */
[----:B------:R-:W-:Y:S01]  /*31d0*/  FADD.FTZ R148, R33, -R221 ;  /* 0x800000dd21947221 */ /* 0x000fe20000010000 */
[----:B------:R-:W-:Y:S01]  /*31e0*/  FFMA.FTZ R33, -R88, R88, 1 ;  /* 0x3f80000058217423 */ /* 0x000fe20000010158 */
[----:B------:R-:W-:Y:S01]  /*31f0*/  FMUL.FTZ R88, R135, R145 ;  /* 0x0000009187587220 */ /* 0x000fe20000410000 */
[----:B------:R1:W3:Y:S01]  /*3200*/  MUFU.EX2 R22, R219 ;  /* 0x000000db00167308 */ /* 0x0002e20000000800 */
[----:B------:R-:W-:Y:S01]  /*3210*/  FADD.FTZ R143, R36, -R224 ;  /* 0x800000e0248f7221 */ /* 0x000fe20000010000 */
[----:B------:R-:W-:Y:S01]  /*3220*/  FMUL.FTZ R148, R21, R148 ;  /* 0x0000009415947220 */ /* 0x000fe20000410000 */
[----:B------:R-:W-:Y:S01]  /*3230*/  SHFL.IDX PT, R36, R13, R139, 0x1f ;  /* 0x00001f8b0d247589 */ /* 0x000fe200000e0000 */
[----:B------:R-:W-:Y:S01]  /*3240*/  FSEL R221, R109, -INF , P1 ;  /* 0xff8000006ddd7808 */ /* 0x000fe20000800000 */
[----:B------:R-:W-:Y:S01]  /*3250*/  FFMA.FTZ R97, -R97, R97, 1 ;  /* 0x3f80000061617423 */ /* 0x000fe20000010161 */
[----:B------:R-:W-:Y:S01]  /*3260*/  FMUL.FTZ R141, R19, R141 ;  /* 0x0000008d138d7220 */ /* 0x000fe20000410000 */
[----:B------:R-:W-:Y:S01]  /*3270*/  FFMA.FTZ R99, -R99, R99, 1 ;  /* 0x3f80000063637423 */ /* 0x000fe20000010163 */
[----:B------:R-:W-:Y:S01]  /*3280*/  FFMA.FTZ R101, -R101, R101, 1 ;  /* 0x3f80000065657423 */ /* 0x000fe20000010165 */
[----:B-1----:R-:W1:Y:S01]  /*3290*/  SHFL.IDX PT, R219, R13, R138, 0x1f ;  /* 0x00001f8a0ddb7589 */ /* 0x002e6200000e0000 */
[----:B------:R-:W-:Y:S01]  /*32a0*/  FFMA.FTZ R221, R221, UR37, -R230 ;  /* 0x00000025dddd7c23 */ /* 0x000fe200080108e6 */
[--C-:B----4-:R-:W-:Y:S01]  /*32b0*/  FADD.FTZ R145, R37, -R34.reuse ;  /* 0x8000002225917221 */ /* 0x110fe20000010000 */
[----:B------:R-:W-:Y:S01]  /*32c0*/  FMUL.FTZ R37, R119, R220 ;  /* 0x000000dc77257220 */ /* 0x000fe20000410000 */
[----:B------:R-:W-:Y:S01]  /*32d0*/  FADD.FTZ R39, R39, -R34 ;  /* 0x8000002227277221 */ /* 0x000fe20000010000 */
[----:B------:R-:W4:Y:S01]  /*32e0*/  SHFL.IDX PT, R220, R13, R137, 0x1f ;  /* 0x00001f890ddc7589 */ /* 0x000f2200000e0000 */
[----:B------:R-:W-:Y:S01]  /*32f0*/  FMUL.FTZ R34, R35, R88 ;  /* 0x0000005823227220 */ /* 0x000fe20000410000 */
[----:B------:R-:W-:Y:S01]  /*3300*/  FFMA.FTZ R88, -R89, R89, 1 ;  /* 0x3f80000059587423 */ /* 0x000fe20000010159 */
[----:B------:R-:W-:Y:S01]  /*3310*/  FMUL.FTZ R89, R132, R144 ;  /* 0x0000009084597220 */ /* 0x000fe20000410000 */
[----:B------:R-:W-:Y:S01]  /*3320*/  FMUL.FTZ R33, R33, R37 ;  /* 0x0000002521217220 */ /* 0x000fe20000410000 */
[----:B------:R3:W-:Y:S01]  /*3330*/  LDS R144, [R18+0x400] ;  /* 0x0004000012907984 */ /* 0x0007e20000000800 */
[----:B------:R-:W-:Y:S01]  /*3340*/  FFMA.FTZ R37, -R90, R90, 1 ;  /* 0x3f8000005a257423 */ /* 0x000fe2000001015a */
[----:B------:R-:W-:Y:S01]  /*3350*/  FFMA.FTZ R35, -R23, R23, 1 ;  /* 0x3f80000017237423 */ /* 0x000fe20000010117 */
[----:B------:R-:W-:Y:S01]  /*3360*/  FMUL.FTZ R88, R88, R150 ;  /* 0x0000009658587220 */ /* 0x000fe20000410000 */
[----:B------:R1:W4:Y:S01]  /*3370*/  SHFL.IDX PT, R90, R13, R140, 0x1f ;  /* 0x00001f8c0d5a7589 */ /* 0x00032200000e0000 */
[----:B------:R-:W-:Y:S01]  /*3380*/  FSEL R150, R116, -INF , P1 ;  /* 0xff80000074967808 */ /* 0x000fe20000800000 */
[----:B------:R-:W-:Y:S01]  /*3390*/  FMUL.FTZ R89, R35, R89 ;  /* 0x0000005923597220 */ /* 0x000fe20000410000 */
[----:B------:R-:W-:Y:S01]  /*33a0*/  FMUL.FTZ R35, R37, R151 ;  /* 0x0000009725237220 */ /* 0x000fe20000410000 */
[----:B------:R-:W-:Y:S01]  /*33b0*/  FSEL R151, R113, -INF , P1 ;  /* 0xff80000071977808 */ /* 0x000fe20000800000 */
[----:B---3--:R3:W-:Y:S01]  /*33c0*/  MUFU.EX2 R18, R32 ;  /* 0x0000002000127308 */ /* 0x0087e20000000800 */
[----:B------:R-:W-:Y:S01]  /*33d0*/  FSEL R37, R112, -INF , P1 ;  /* 0xff80000070257808 */ /* 0x000fe20000800000 */
[----:B------:R-:W-:Y:S01]  /*33e0*/  FMUL.FTZ R145, R27, R145 ;  /* 0x000000911b917220 */ /* 0x000fe20000410000 */
[----:B------:R-:W-:Y:S01]  /*33f0*/  FMUL.FTZ R97, R97, R141 ;  /* 0x0000008d61617220 */ /* 0x000fe20000410000 */
[----:B------:R-:W-:Y:S01]  /*3400*/  FMUL.FTZ R141, R26, R39 ;  /* 0x000000271a8d7220 */ /* 0x000fe20000410000 */
[--C-:B-1----:R-:W-:Y:S01]  /*3410*/  FFMA.FTZ R150, R150, UR37, -R219.reuse ;  /* 0x0000002596967c23 */ /* 0x102fe200080108db */
[----:B------:R-:W-:Y:S01]  /*3420*/  FFMA.FTZ R37, R37, UR37, -R36 ;  /* 0x0000002525257c23 */ /* 0x000fe20008010824 */
[----:B------:R-:W-:Y:S01]  /*3430*/  FMUL.FTZ R143, R24, R143 ;  /* 0x0000008f188f7220 */ /* 0x000fe20000410000 */
[----:B------:R1:W-:Y:S01]  /*3440*/  MUFU.EX2 R13, R222 ;  /* 0x000000de000d7308 */ /* 0x0003e20000000800 */
[----:B---3--:R-:W-:Y:S01]  /*3450*/  FSEL R32, R114, -INF , P2 ;  /* 0xff80000072207808 */ /* 0x008fe20001000000 */
[----:B------:R-:W-:Y:S01]  /*3460*/  FFMA.FTZ R102, -R102, R102, 1 ;  /* 0x3f80000066667423 */ /* 0x000fe20000010166 */
[----:B------:R-:W-:Y:S01]  /*3470*/  FFMA.FTZ R104, -R104, R104, 1 ;  /* 0x3f80000068687423 */ /* 0x000fe20000010168 */
[----:B------:R-:W-:Y:S01]  /*3480*/  FSEL R30, R107, -INF , P2 ;  /* 0xff8000006b1e7808 */ /* 0x000fe20001000000 */
[----:B------:R-:W-:Y:S01]  /*3490*/  FFMA.FTZ R103, -R103, R103, 1 ;  /* 0x3f80000067677423 */ /* 0x000fe20000010167 */
[----:B------:R-:W-:Y:S01]  /*34a0*/  FFMA.FTZ R32, R32, UR37, -R219 ;  /* 0x0000002520207c23 */ /* 0x000fe200080108db */
[----:B------:R-:W-:Y:S01]  /*34b0*/  FSEL R29, R108, -INF , P1 ;  /* 0xff8000006c1d7808 */ /* 0x000fe20000800000 */
[----:B------:R3:W3:Y:S01]  /*34c0*/  MUFU.EX2 R23, R223 ;  /* 0x000000df00177308 */ /* 0x0006e20000000800 */
[----:B-1----:R-:W-:Y:S01]  /*34d0*/  FSEL R222, R111, -INF , P2 ;  /* 0xff8000006fde7808 */ /* 0x002fe20001000000 */
[----:B------:R-:W-:Y:S01]  /*34e0*/  FFMA.FTZ R30, R30, UR37, -R230 ;  /* 0x000000251e1e7c23 */ /* 0x000fe200080108e6 */
[----:B------:R-:W-:Y:S01]  /*34f0*/  FSEL R230, R118, -INF , P2 ;  /* 0xff80000076e67808 */ /* 0x000fe20001000000 */
[----:B------:R-:W-:Y:S01]  /*3500*/  FFMA.FTZ R29, R29, UR37, -R225 ;  /* 0x000000251d1d7c23 */ /* 0x000fe200080108e1 */
[----:B------:R-:W-:Y:S01]  /*3510*/  FFMA.FTZ R109, -R109, R109, 1 ;  /* 0x3f8000006d6d7423 */ /* 0x000fe2000001016d */
[--C-:B----4-:R-:W-:Y:S01]  /*3520*/  FFMA.FTZ R222, R222, UR37, -R220.reuse ;  /* 0x00000025dede7c23 */ /* 0x110fe200080108dc */
[----:B------:R-:W-:Y:S01]  /*3530*/  FFMA.FTZ R220, R151, UR37, -R220 ;  /* 0x0000002597dc7c23 */ /* 0x000fe200080108dc */
[----:B------:R-:W-:Y:S01]  /*3540*/  FSEL R151, R115, -INF , P2 ;  /* 0xff80000073977808 */ /* 0x000fe20001000000 */
[----:B------:R-:W-:Y:S01]  /*3550*/  MUFU.EX2 R30, R30 ;  /* 0x0000001e001e7308 */ /* 0x000fe20000000800 */
[----:B---3--:R-:W-:Y:S01]  /*3560*/  FSEL R223, R110, -INF , P2 ;  /* 0xff8000006edf7808 */ /* 0x008fe20001000000 */
[----:B------:R-:W-:Y:S01]  /*3570*/  SHFL.IDX PT, R225, R14, R130, 0x1f ;  /* 0x00001f820ee17589 */ /* 0x000fe200000e0000 */
[----:B------:R-:W-:Y:S01]  /*3580*/  FFMA.FTZ R106, -R106, R106, 1 ;  /* 0x3f8000006a6a7423 */ /* 0x000fe2000001016a */
[----:B------:R-:W-:Y:S01]  /*3590*/  FFMA.FTZ R219, R151, UR37, -R90 ;  /* 0x0000002597db7c23 */ /* 0x000fe2000801085a */
[----:B------:R-:W-:Y:S01]  /*35a0*/  FSEL R151, R117, -INF , P1 ;  /* 0xff80000075977808 */ /* 0x000fe20000800000 */
[----:B------:R-:W-:Y:S01]  /*35b0*/  FFMA.FTZ R223, R223, UR37, -R36 ;  /* 0x00000025dfdf7c23 */ /* 0x000fe20008010824 */
[----:B------:R-:W-:Y:S01]  /*35c0*/  FFMA.FTZ R36, -R91, R91, 1 ;  /* 0x3f8000005b247423 */ /* 0x000fe2000001015b */
[----:B------:R-:W-:Y:S01]  /*35d0*/  FMUL.FTZ R91, R121, R147 ;  /* 0x00000093795b7220 */ /* 0x000fe20000410000 */
[----:B------:R-:W1:Y:S01]  /*35e0*/  SHFL.IDX PT, R224, R144, R138, 0x1f ;  /* 0x00001f8a90e07589 */ /* 0x000e6200000e0000 */
[----:B------:R-:W-:Y:S01]  /*35f0*/  FFMA.FTZ R151, R151, UR37, -R90 ;  /* 0x0000002597977c23 */ /* 0x000fe2000801085a */
[----:B------:R-:W-:Y:S01]  /*3600*/  FMUL.FTZ R90, R93, R31 ;  /* 0x0000001f5d5a7220 */ /* 0x000fe20000410000 */
[----:B------:R-:W-:Y:S01]  /*3610*/  FFMA.FTZ R93, -R96, R96, 1 ;  /* 0x3f800000605d7423 */ /* 0x000fe20000010160 */
[----:B------:R-:W-:Y:S01]  /*3620*/  FMUL.FTZ R96, R124, R142 ;  /* 0x0000008e7c607220 */ /* 0x000fe20000410000 */
[----:B------:R-:W-:Y:S01]  /*3630*/  FMUL.FTZ R91, R92, R91 ;  /* 0x0000005b5c5b7220 */ /* 0x000fe20000410000 */
[----:B------:R-:W3:Y:S01]  /*3640*/  SHFL.IDX PT, R142, R144, R11, 0x1f ;  /* 0x00001f0b908e7589 */ /* 0x000ee200000e0000 */
[----:B------:R-:W-:Y:S01]  /*3650*/  FMUL.FTZ R93, R93, R146 ;  /* 0x000000925d5d7220 */ /* 0x000fe20000410000 */
[----:B------:R-:W-:Y:S01]  /*3660*/  FMUL.FTZ R96, R94, R96 ;  /* 0x000000605e607220 */ /* 0x000fe20000410000 */
[----:B------:R-:W-:Y:S01]  /*3670*/  FMUL.FTZ R94, R95, R148 ;  /* 0x000000945f5e7220 */ /* 0x000fe20000410000 */
[----:B------:R-:W4:Y:S01]  /*3680*/  SHFL.IDX PT, R146, R144, R134, 0x1f ;  /* 0x00001f8690927589 */ /* 0x000f2200000e0000 */
[----:B------:R-:W-:Y:S01]  /*3690*/  FMUL.FTZ R92, R36, R149 ;  /* 0x00000095245c7220 */ /* 0x000fe20000410000 */
[----:B------:R-:W-:Y:S01]  /*36a0*/  FFMA.FTZ R95, -R98, R98, 1 ;  /* 0x3f800000625f7423 */ /* 0x000fe20000010162 */
[----:B------:R-:W-:Y:S01]  /*36b0*/  FFMA.FTZ R98, -R100, R100, 1 ;  /* 0x3f80000064627423 */ /* 0x000fe20000010164 */
[----:B------:R-:W4:Y:S01]  /*36c0*/  SHFL.IDX PT, R147, R144, R130, 0x1f ;  /* 0x00001f8290937589 */ /* 0x000f2200000e0000 */
[----:B------:R-:W-:Y:S01]  /*36d0*/  FMUL.FTZ R100, R25, R38 ;  /* 0x0000002619647220 */ /* 0x000fe20000410000 */
[----:B------:R1:W-:Y:S01]  /*36e0*/  MUFU.EX2 R36, R223 ;  /* 0x000000df00247308 */ /* 0x0003e20000000800 */
[----:B------:R-:W-:Y:S01]  /*36f0*/  FMUL.FTZ R95, R95, R143 ;  /* 0x0000008f5f5f7220 */ /* 0x000fe20000410000 */
[----:B------:R-:W4:Y:S01]  /*3700*/  SHFL.IDX PT, R148, R144, R133, 0x1f ;  /* 0x00001f8590947589 */ /* 0x000f2200000e0000 */
[----:B------:R-:W-:Y:S01]  /*3710*/  FMUL.FTZ R98, R98, R100 ;  /* 0x0000006462627220 */ /* 0x000fe20000410000 */
[----:B------:R-:W-:Y:S01]  /*3720*/  FMUL.FTZ R100, R99, R145 ;  /* 0x0000009163647220 */ /* 0x000fe20000410000 */
[----:B------:R-:W-:Y:S01]  /*3730*/  FMUL.FTZ R99, R101, R141 ;  /* 0x0000008d65637220 */ /* 0x000fe20000410000 */
[----:B------:R-:W4:Y:S01]  /*3740*/  SHFL.IDX PT, R149, R144, R139, 0x1f ;  /* 0x00001f8b90957589 */ /* 0x000f2200000e0000 */
[----:B------:R-:W-:Y:S01]  /*3750*/  FFMA.FTZ R108, -R108, R108, 1 ;  /* 0x3f8000006c6c7423 */ /* 0x000fe2000001016c */
[----:B------:R4:W-:Y:S01]  /*3760*/  MUFU.EX2 R31, R221 ;  /* 0x000000dd001f7308 */ /* 0x0009e20000000800 */
[----:B-1----:R-:W-:Y:S01]  /*3770*/  FADD.FTZ R54, R54, -R224 ;  /* 0x800000e036367221 */ /* 0x002fe20000010000 */
[----:B------:R-:W1:Y:S01]  /*3780*/  SHFL.IDX PT, R223, R14, R11, 0x1f ;  /* 0x00001f0b0edf7589 */ /* 0x000e6200000e0000 */
[----:B------:R-:W-:Y:S01]  /*3790*/  FFMA.FTZ R111, -R111, R111, 1 ;  /* 0x3f8000006f6f7423 */ /* 0x000fe2000001016f */
[----:B------:R-:W-:Y:S01]  /*37a0*/  FFMA.FTZ R110, -R110, R110, 1 ;  /* 0x3f8000006e6e7423 */ /* 0x000fe2000001016e */
[----:B------:R-:W-:Y:S01]  /*37b0*/  FFMA.FTZ R116, -R116, R116, 1 ;  /* 0x3f80000074747423 */ /* 0x000fe20000010174 */
[--C-:B---3--:R-:W-:Y:S01]  /*37c0*/  FADD.FTZ R141, R40, -R142.reuse ;  /* 0x8000008e288d7221 */ /* 0x108fe20000010000 */
[----:B------:R-:W-:Y:S01]  /*37d0*/  FADD.FTZ R101, R42, -R142 ;  /* 0x8000008e2a657221 */ /* 0x000fe20000010000 */
[----:B------:R3:W-:Y:S01]  /*37e0*/  MUFU.EX2 R40, R32 ;  /* 0x0000002000287308 */ /* 0x0007e20000000800 */
[----:B----4-:R-:W4:Y:S01]  /*37f0*/  SHFL.IDX PT, R221, R14, R134, 0x1f ;  /* 0x00001f860edd7589 */ /* 0x010f2200000e0000 */
[----:B------:R-:W-:Y:S01]  /*3800*/  FADD.FTZ R145, R44, -R146 ;  /* 0x800000922c917221 */ /* 0x000fe20000010000 */
[----:B------:R-:W-:Y:S01]  /*3810*/  FMUL.FTZ R141, R28, R141 ;  /* 0x0000008d1c8d7220 */ /* 0x000fe20000410000 */
[----:B------:R-:W-:Y:S01]  /*3820*/  FMUL.FTZ R101, R22, R101 ;  /* 0x0000006516657220 */ /* 0x000fe20000410000 */
[----:B------:R-:W4:Y:S01]  /*3830*/  SHFL.IDX PT, R44, R144, R137, 0x1f ;  /* 0x00001f89902c7589 */ /* 0x000f2200000e0000 */
[--C-:B------:R-:W-:Y:S01]  /*3840*/  FADD.FTZ R142, R41, -R147.reuse ;  /* 0x80000093298e7221 */ /* 0x100fe20000010000 */
[----:B------:R-:W-:Y:S01]  /*3850*/  FADD.FTZ R143, R43, -R147 ;  /* 0x800000932b8f7221 */ /* 0x000fe20000010000 */
[----:B------:R1:W-:Y:S01]  /*3860*/  MUFU.EX2 R39, R220 ;  /* 0x000000dc00277308 */ /* 0x0003e20000000800 */
[----:B------:R-:W-:Y:S01]  /*3870*/  FMUL.FTZ R141, R102, R141 ;  /* 0x0000008d668d7220 */ /* 0x000fe20000410000 */
[--C-:B------:R-:W-:Y:S01]  /*3880*/  FADD.FTZ R147, R45, -R148.reuse ;  /* 0x800000942d937221 */ /* 0x100fe20000010000 */
[----:B---3--:R-:W-:Y:S01]  /*3890*/  FADD.FTZ R32, R47, -R148 ;  /* 0x800000942f207221 */ /* 0x008fe20000010000 */
[----:B------:R-:W-:Y:S01]  /*38a0*/  FMUL.FTZ R102, R23, R142 ;  /* 0x0000008e17667220 */ /* 0x000fe20000410000 */
[----:B------:R-:W-:Y:S01]  /*38b0*/  FMUL.FTZ R142, R104, R101 ;  /* 0x00000065688e7220 */ /* 0x000fe20000410000 */
[--C-:B------:R-:W-:Y:S01]  /*38c0*/  FADD.FTZ R148, R48, -R149.reuse ;  /* 0x8000009530947221 */ /* 0x100fe20000010000 */
[----:B------:R-:W-:Y:S01]  /*38d0*/  FADD.FTZ R149, R50, -R149 ;  /* 0x8000009532957221 */ /* 0x000fe20000010000 */
[----:B------:R3:W4:Y:S01]  /*38e0*/  MUFU.EX2 R38, R222 ;  /* 0x000000de00267308 */ /* 0x0007220000000800 */
[----:B------:R-:W4:Y:S01]  /*38f0*/  SHFL.IDX PT, R50, R14, R133, 0x1f ;  /* 0x00001f850e327589 */ /* 0x000f2200000e0000 */
[----:B------:R-:W-:Y:S01]  /*3900*/  FSEL R45, R217, -INF , P1 ;  /* 0xff800000d92d7808 */ /* 0x000fe20000800000 */
[--C-:B-1----:R-:W-:Y:S01]  /*3910*/  FFMA.FTZ R230, R230, UR37, -R223.reuse ;  /* 0x00000025e6e67c23 */ /* 0x102fe200080108df */
[----:B------:R-:W-:Y:S01]  /*3920*/  FSEL R41, R227, -INF , P2 ;  /* 0xff800000e3297808 */ /* 0x000fe20001000000 */
[----:B------:R-:W1:Y:S01]  /*3930*/  SHFL.IDX PT, R220, R14, R139, 0x1f ;  /* 0x00001f8b0edc7589 */ /* 0x000e6200000e0000 */
[----:B------:R-:W-:Y:S01]  /*3940*/  FSEL R48, R126, -INF , P1 ;  /* 0xff8000007e307808 */ /* 0x000fe20000800000 */
[----:B------:R-:W-:Y:S01]  /*3950*/  FFMA.FTZ R45, R45, UR37, -R223 ;  /* 0x000000252d2d7c23 */ /* 0x000fe200080108df */
[----:B------:R4:W1:Y:S01]  /*3960*/  MUFU.EX2 R42, R150 ;  /* 0x00000096002a7308 */ /* 0x0008620000000800 */
[----:B---3--:R-:W3:Y:S01]  /*3970*/  SHFL.IDX PT, R222, R144, R140, 0x1f ;  /* 0x00001f8c90de7589 */ /* 0x008ee200000e0000 */
[--C-:B----4-:R-:W-:Y:S01]  /*3980*/  FFMA.FTZ R223, R41, UR37, -R221.reuse ;  /* 0x0000002529df7c23 */ /* 0x110fe200080108dd */
[----:B------:R-:W-:Y:S01]  /*3990*/  FFMA.FTZ R48, R48, UR37, -R221 ;  /* 0x0000002530307c23 */ /* 0x000fe200080108dd */
[----:B------:R-:W-:Y:S01]  /*39a0*/  FADD.FTZ R146, R46, -R146 ;  /* 0x800000922e927221 */ /* 0x000fe20000010000 */
[----:B------:R-:W-:Y:S01]  /*39b0*/  LDS R101, [R17+0x400] ;  /* 0x0004000011657984 */ /* 0x000fe20000000800 */
[--C-:B------:R-:W-:Y:S01]  /*39c0*/  FADD.FTZ R221, R51, -R44.reuse ;  /* 0x8000002c33dd7221 */ /* 0x100fe20000010000 */
[----:B------:R-:W-:Y:S01]  /*39d0*/  FSEL R51, R127, -INF , P1 ;  /* 0xff8000007f337808 */ /* 0x000fe20000800000 */
[----:B------:R4:W3:Y:S01]  /*39e0*/  MUFU.EX2 R43, R219 ;  /* 0x000000db002b7308 */ /* 0x0008e20000000800 */
[----:B------:R-:W3:Y:S01]  /*39f0*/  SHFL.IDX PT, R144, R14, R137, 0x1f ;  /* 0x00001f890e907589 */ /* 0x000ee200000e0000 */
[----:B------:R-:W-:Y:S01]  /*3a00*/  FADD.FTZ R150, R49, -R44 ;  /* 0x8000002c31967221 */ /* 0x000fe20000010000 */
[----:B------:R-:W-:Y:S01]  /*3a10*/  FSEL R49, R236, -INF , P1 ;  /* 0xff800000ec317808 */ /* 0x000fe20000800000 */
[----:B------:R-:W-:Y:S01]  /*3a20*/  FFMA.FTZ R104, -R107, R107, 1 ;  /* 0x3f8000006b687423 */ /* 0x000fe2000001016b */
[----:B------:R-:W-:Y:S01]  /*3a30*/  FMUL.FTZ R145, R18, R145 ;  /* 0x0000009112917220 */ /* 0x000fe20000410000 */
[----:B------:R-:W-:Y:S01]  /*3a40*/  SHFL.IDX PT, R107, R20, R130, 0x1f ;  /* 0x00001f82146b7589 */ /* 0x000fe200000e0000 */
[----:B------:R-:W-:Y:S01]  /*3a50*/  FMUL.FTZ R150, R38, R150 ;  /* 0x0000009626967220 */ /* 0x000fe20000410000 */
[----:B------:R1:W-:Y:S01]  /*3a60*/  MUFU.EX2 R41, R151 ;  /* 0x0000009700297308 */ /* 0x0003e20000000800 */
[----:B----4-:R-:W-:Y:S01]  /*3a70*/  FSEL R219, R226, -INF , P2 ;  /* 0xff800000e2db7808 */ /* 0x010fe20001000000 */
[----:B------:R-:W-:Y:S01]  /*3a80*/  FFMA.FTZ R49, R49, UR37, -R50 ;  /* 0x0000002531317c23 */ /* 0x000fe20008010832 */
[----:B------:R-:W-:Y:S01]  /*3a90*/  FMUL.FTZ R150, R111, R150 ;  /* 0x000000966f967220 */ /* 0x000fe20000410000 */
[----:B------:R-:W-:Y:S01]  /*3aa0*/  FSEL R46, R216, -INF , P2 ;  /* 0xff800000d82e7808 */ /* 0x000fe20001000000 */
[----:B-1----:R-:W-:Y:S01]  /*3ab0*/  FFMA.FTZ R51, R51, UR37, -R220 ;  /* 0x0000002533337c23 */ /* 0x002fe200080108dc */
[----:B------:R-:W-:Y:S01]  /*3ac0*/  FFMA.FTZ R219, R219, UR37, -R50 ;  /* 0x00000025dbdb7c23 */ /* 0x000fe20008010832 */
[----:B------:R-:W-:Y:S01]  /*3ad0*/  FSEL R47, R218, -INF , P1 ;  /* 0xff800000da2f7808 */ /* 0x000fe20000800000 */
[----:B------:R-:W1:Y:S01]  /*3ae0*/  MUFU.EX2 R29, R29 ;  /* 0x0000001d001d7308 */ /* 0x000e620000000800 */
[----:B------:R-:W-:Y:S01]  /*3af0*/  FADD.FTZ R151, R52, -R224 ;  /* 0x800000e034977221 */ /* 0x000fe20000010000 */
[----:B------:R-:W-:Y:S01]  /*3b00*/  FSEL R52, R231, -INF , P2 ;  /* 0xff800000e7347808 */ /* 0x000fe20001000000 */
[----:B------:R-:W-:Y:S01]  /*3b10*/  FMUL.FTZ R148, R36, R148 ;  /* 0x0000009424947220 */ /* 0x000fe20000410000 */
[----:B------:R-:W-:Y:S01]  /*3b20*/  FMUL.FTZ R54, R42, R54 ;  /* 0x000000362a367220 */ /* 0x000fe20000410000 */
[--C-:B------:R-:W-:Y:S01]  /*3b30*/  FFMA.FTZ R46, R46, UR37, -R225.reuse ;  /* 0x000000252e2e7c23 */ /* 0x100fe200080108e1 */
[----:B------:R-:W-:Y:S01]  /*3b40*/  FFMA.FTZ R47, R47, UR37, -R225 ;  /* 0x000000252f2f7c23 */ /* 0x000fe200080108e1 */
[----:B------:R-:W-:Y:S01]  /*3b50*/  FFMA.FTZ R50, R52, UR37, -R220 ;  /* 0x0000002534327c23 */ /* 0x000fe200080108dc */
[--C-:B---3--:R-:W-:Y:S01]  /*3b60*/  FADD.FTZ R220, R53, -R222.reuse ;  /* 0x800000de35dc7221 */ /* 0x108fe20000010000 */
[----:B------:R-:W3:Y:S01]  /*3b70*/  MUFU.EX2 R37, R37 ;  /* 0x0000002500257308 */ /* 0x000ee20000000800 */
[----:B------:R-:W-:Y:S01]  /*3b80*/  FSEL R53, R235, -INF , P1 ;  /* 0xff800000eb357808 */ /* 0x000fe20000800000 */
[----:B------:R-:W-:Y:S01]  /*3b90*/  FADD.FTZ R222, R55, -R222 ;  /* 0x800000de37de7221 */ /* 0x000fe20000010000 */
[----:B------:R-:W-:Y:S01]  /*3ba0*/  FMUL.FTZ R220, R43, R220 ;  /* 0x000000dc2bdc7220 */ /* 0x000fe20000410000 */
[----:B------:R-:W-:Y:S01]  /*3bb0*/  SHFL.IDX PT, R55, R14, R138, 0x1f ;  /* 0x00001f8a0e377589 */ /* 0x000fe200000e0000 */
[----:B------:R-:W-:Y:S01]  /*3bc0*/  FMUL.FTZ R148, R110, R148 ;  /* 0x000000946e947220 */ /* 0x000fe20000410000 */
[----:B------:R-:W-:Y:S01]  /*3bd0*/  FFMA.FTZ R53, R53, UR37, -R144 ;  /* 0x0000002535357c23 */ /* 0x000fe20008010890 */
[----:B------:R-:W-:Y:S01]  /*3be0*/  FFMA.FTZ R114, -R114, R114, 1 ;  /* 0x3f80000072727423 */ /* 0x000fe20000010172 */
[----:B-1----:R-:W-:Y:S01]  /*3bf0*/  FMUL.FTZ R146, R29, R146 ;  /* 0x000000921d927220 */ /* 0x002fe20000410000 */
[----:B------:R-:W-:Y:S01]  /*3c00*/  MUFU.EX2 R17, R48 ;  /* 0x0000003000117308 */ /* 0x000fe20000000800 */
[----:B------:R-:W-:Y:S01]  /*3c10*/  FFMA.FTZ R117, -R117, R117, 1 ;  /* 0x3f80000075757423 */ /* 0x000fe20000010175 */
[----:B------:R-:W-:Y:S01]  /*3c20*/  FMUL.FTZ R151, R40, R151 ;  /* 0x0000009728977220 */ /* 0x000fe20000410000 */
[----:B------:R-:W1:Y:S01]  /*3c30*/  SHFL.IDX PT, R111, R101, R134, 0x1f ;  /* 0x00001f86656f7589 */ /* 0x000e6200000e0000 */
[----:B------:R-:W-:Y:S01]  /*3c40*/  FMUL.FTZ R222, R41, R222 ;  /* 0x000000de29de7220 */ /* 0x000fe20000410000 */
[----:B------:R-:W-:Y:S01]  /*3c50*/  FMUL.FTZ R221, R39, R221 ;  /* 0x000000dd27dd7220 */ /* 0x000fe20000410000 */
[----:B------:R-:W-:Y:S01]  /*3c60*/  FMUL.FTZ R151, R114, R151 ;  /* 0x0000009772977220 */ /* 0x000fe20000410000 */
[----:B------:R-:W-:Y:S01]  /*3c70*/  SHFL.IDX PT, R110, R101, R138, 0x1f ;  /* 0x00001f8a656e7589 */ /* 0x000fe200000e0000 */
[----:B---3--:R-:W-:Y:S01]  /*3c80*/  FMUL.FTZ R224, R37, R149 ;  /* 0x0000009525e07220 */ /* 0x008fe20000410000 */
[----:B------:R3:W-:Y:S01]  /*3c90*/  MUFU.EX2 R48, R219 ;  /* 0x000000db00307308 */ /* 0x0007e20000000800 */
[----:B------:R-:W-:Y:S01]  /*3ca0*/  FMUL.FTZ R114, R117, R222 ;  /* 0x000000de75727220 */ /* 0x000fe20000410000 */
[----:B------:R-:W-:Y:S01]  /*3cb0*/  FFMA.FTZ R113, -R113, R113, 1 ;  /* 0x3f80000071717423 */ /* 0x000fe20000010171 */
[----:B------:R-:W-:Y:S01]  /*3cc0*/  SHFL.IDX PT, R117, R20, R137, 0x1f ;  /* 0x00001f8914757589 */ /* 0x000fe200000e0000 */
[----:B------:R-:W-:Y:S01]  /*3cd0*/  FFMA.FTZ R218, -R218, R218, 1 ;  /* 0x3f800000dada7423 */ /* 0x000fe200000101da */
[----:B------:R-:W-:Y:S01]  /*3ce0*/  FFMA.FTZ R235, -R235, R235, 1 ;  /* 0x3f800000ebeb7423 */ /* 0x000fe200000101eb */
[----:B------:R-:W-:Y:S01]  /*3cf0*/  FMUL.FTZ R113, R113, R221 ;  /* 0x000000dd71717220 */ /* 0x000fe20000410000 */
[----:B------:R-:W-:Y:S01]  /*3d00*/  FFMA.FTZ R112, -R112, R112, 1 ;  /* 0x3f80000070707423 */ /* 0x000fe20000010170 */
[----:B------:R4:W-:Y:S01]  /*3d10*/  MUFU.EX2 R44, R230 ;  /* 0x000000e6002c7308 */ /* 0x0009e20000000800 */
[----:B---3--:R-:W-:Y:S01]  /*3d20*/  FSEL R219, R152, -INF , P2 ;  /* 0xff80000098db7808 */ /* 0x008fe20001000000 */
[----:B------:R-:W3:Y:S01]  /*3d30*/  SHFL.IDX PT, R221, R101, R139, 0x1f ;  /* 0x00001f8b65dd7589 */ /* 0x000ee200000e0000 */
[----:B------:R-:W-:Y:S01]  /*3d40*/  FMUL.FTZ R112, R112, R224 ;  /* 0x000000e070707220 */ /* 0x000fe20000410000 */
[----:B------:R-:W-:Y:S01]  /*3d50*/  FSEL R224, R6, -INF , P2 ;  /* 0xff80000006e07808 */ /* 0x000fe20001000000 */
[----:B------:R-:W-:-:S03]  /*3d60*/  FFMA.FTZ R231, -R231, R231, 1 ;  /* 0x3f800000e7e77423 */ /* 0x000fc600000101e7 */
[----:B------:R-:W-:Y:S01]  /*3d70*/  MUFU.EX2 R49, R49 ;  /* 0x0000003100317308 */ /* 0x000fe20000000800 */
[----:B----4-:R-:W4:Y:S01]  /*3d80*/  SHFL.IDX PT, R230, R20, R134, 0x1f ;  /* 0x00001f8614e67589 */ /* 0x010f2200000e0000 */
[----:B-1----:R-:W-:-:S06]  /*3d90*/  FADD.FTZ R60, R60, -R111 ;  /* 0x8000006f3c3c7221 */ /* 0x002fcc0000010000 */
[----:B------:R-:W-:Y:S08]  /*3da0*/  MUFU.EX2 R45, R45 ;  /* 0x0000002d002d7308 */ /* 0x000ff00000000800 */
[----:B------:R-:W-:Y:S01]  /*3db0*/  MUFU.EX2 R47, R47 ;  /* 0x0000002f002f7308 */ /* 0x000fe20000000800 */
[--C-:B---3--:R-:W-:Y:S01]  /*3dc0*/  FADD.FTZ R64, R64, -R221.reuse ;  /* 0x800000dd40407221 */ /* 0x108fe20000010000 */
[----:B------:R-:W-:Y:S01]  /*3dd0*/  FADD.FTZ R221, R66, -R221 ;  /* 0x800000dd42dd7221 */ /* 0x000fe20000010000 */
[----:B------:R-:W-:-:S05]  /*3de0*/  FSEL R66, R228, -INF , P1 ;  /* 0xff800000e4427808 */ /* 0x000fca0000800000 */
[----:B------:R-:W-:Y:S01]  /*3df0*/  MUFU.EX2 R53, R53 ;  /* 0x0000003500357308 */ /* 0x000fe20000000800 */
[----:B----4-:R-:W-:-:S07]  /*3e00*/  FFMA.FTZ R224, R224, UR37, -R230 ;  /* 0x00000025e0e07c23 */ /* 0x010fce00080108e6 */
[----:B------:R-:W-:Y:S08]  /*3e10*/  MUFU.EX2 R46, R46 ;  /* 0x0000002e002e7308 */ /* 0x000ff00000000800 */
[----:B------:R-:W1:Y:S08]  /*3e20*/  MUFU.EX2 R51, R51 ;  /* 0x0000003300337308 */ /* 0x000e700000000800 */
[----:B------:R-:W3:Y:S01]  /*3e30*/  MUFU.EX2 R50, R50 ;  /* 0x0000003200327308 */ /* 0x000ee20000000800 */
[----:B-1----:R-:W-:Y:S01]  /*3e40*/  FMUL.FTZ R221, R51, R221 ;  /* 0x000000dd33dd7220 */ /* 0x002fe20000410000 */
[----:B---3--:R-:W-:-:S04]  /*3e50*/  FMUL.FTZ R64, R50, R64 ;  /* 0x0000004032407220 */ /* 0x008fc80000410000 */
[----:B------:R-:W-:Y:S01]  /*3e60*/  FMUL.FTZ R64, R231, R64 ;  /* 0x00000040e7407220 */ /* 0x000fe20000410000 */
[----:B--2---:R-:W-:-:S05]  /*3e70*/  FSEL R52, R233, -INF , P2 ;  /* 0xff800000e9347808 */ /* 0x004fca0001000000 */
[----:B------:R-:W-:Y:S01]  /*3e80*/  FFMA.FTZ R52, R52, UR37, -R144 ;  /* 0x0000002534347c23 */ /* 0x000fe20008010890 */
[----:B------:R-:W-:Y:S01]  /*3e90*/  FFMA.FTZ R144, -R105, R105, 1 ;  /* 0x3f80000069907423 */ /* 0x000fe20000010169 */
[----:B------:R-:W-:Y:S01]  /*3ea0*/  FMUL.FTZ R105, R13, R143 ;  /* 0x0000008f0d697220 */ /* 0x000fe20000410000 */
[----:B------:R-:W-:Y:S02]  /*3eb0*/  FMUL.FTZ R143, R103, R102 ;  /* 0x00000066678f7220 */ /* 0x000fe40000410000 */
[----:B------:R1:W2:Y:S01]  /*3ec0*/  SHFL.IDX PT, R102, R14, R140, 0x1f ;  /* 0x00001f8c0e667589 */ /* 0x0002a200000e0000 */
[----:B------:R-:W-:Y:S01]  /*3ed0*/  FMUL.FTZ R144, R144, R105 ;  /* 0x0000006990907220 */ /* 0x000fe20000410000 */
[----:B------:R-:W-:Y:S01]  /*3ee0*/  FMUL.FTZ R105, R30, R147 ;  /* 0x000000931e697220 */ /* 0x000fe20000410000 */
[----:B------:R-:W-:Y:S01]  /*3ef0*/  FMUL.FTZ R147, R106, R145 ;  /* 0x000000916a937220 */ /* 0x000fe20000410000 */
[----:B------:R-:W3:Y:S01]  /*3f00*/  SHFL.IDX PT, R103, R20, R11, 0x1f ;  /* 0x00001f0b14677589 */ /* 0x000ee200000e0000 */
[----:B------:R-:W-:Y:S01]  /*3f10*/  FMUL.FTZ R145, R108, R146 ;  /* 0x000000926c917220 */ /* 0x000fe20000410000 */
[----:B------:R-:W-:Y:S01]  /*3f20*/  FMUL.FTZ R146, R104, R105 ;  /* 0x0000006968927220 */ /* 0x000fe20000410000 */
[----:B------:R-:W-:Y:S01]  /*3f30*/  FSEL R105, R155, -INF , P2 ;  /* 0xff8000009b697808 */ /* 0x000fe20001000000 */
[----:B------:R-:W-:Y:S01]  /*3f40*/  MUFU.EX2 R52, R52 ;  /* 0x0000003400347308 */ /* 0x000fe20000000800 */
[----:B------:R-:W-:-:S02]  /*3f50*/  FSEL R108, R154, -INF , P1 ;  /* 0xff8000009a6c7808 */ /* 0x000fc40000800000 */
[----:B------:R-:W-:Y:S01]  /*3f60*/  FSEL R106, R153, -INF , P2 ;  /* 0xff800000996a7808 */ /* 0x000fe20001000000 */
[--C-:B------:R-:W-:Y:S01]  /*3f70*/  FFMA.FTZ R105, R105, UR37, -R55.reuse ;  /* 0x0000002569697c23 */ /* 0x100fe20008010837 */
[----:B------:R-:W-:Y:S01]  /*3f80*/  FSEL R104, R234, -INF , P1 ;  /* 0xff800000ea687808 */ /* 0x000fe20000800000 */
[----:B------:R-:W-:Y:S01]  /*3f90*/  FFMA.FTZ R55, R108, UR37, -R55 ;  /* 0x000000256c377c23 */ /* 0x000fe20008010837 */
[----:B------:R-:W-:Y:S01]  /*3fa0*/  FSEL R108, R10, -INF , P1 ;  /* 0xff8000000a6c7808 */ /* 0x000fe20000800000 */
[----:B-1----:R1:W4:Y:S01]  /*3fb0*/  MUFU.EX2 R14, R223 ;  /* 0x000000df000e7308 */ /* 0x0023220000000800 */
[--C-:B--2---:R-:W-:Y:S01]  /*3fc0*/  FFMA.FTZ R106, R106, UR37, -R102.reuse ;  /* 0x000000256a6a7c23 */ /* 0x104fe20008010866 */
[----:B-1----:R-:W-:Y:S01]  /*3fd0*/  FMUL.FTZ R223, R31, R32 ;  /* 0x000000201fdf7220 */ /* 0x002fe20000410000 */
[----:B------:R-:W-:Y:S01]  /*3fe0*/  FFMA.FTZ R102, R104, UR37, -R102 ;  /* 0x0000002568667c23 */ /* 0x000fe20008010866 */
[----:B------:R-:W-:Y:S01]  /*3ff0*/  FSEL R104, R8, -INF , P2 ;  /* 0xff80000008687808 */ /* 0x000fe20001000000 */
[--C-:B---3--:R-:W-:Y:S01]  /*4000*/  FFMA.FTZ R219, R219, UR37, -R103.reuse ;  /* 0x00000025dbdb7c23 */ /* 0x108fe20008010867 */
[----:B------:R-:W-:Y:S01]  /*4010*/  FMUL.FTZ R149, R109, R223 ;  /* 0x000000df6d957220 */ /* 0x000fe20000410000 */
[----:B------:R-:W-:Y:S01]  /*4020*/  FFMA.FTZ R103, R108, UR37, -R103 ;  /* 0x000000256c677c23 */ /* 0x000fe20008010867 */
[----:B------:R-:W1:Y:S01]  /*4030*/  SHFL.IDX PT, R109, R101, R11, 0x1f ;  /* 0x00001f0b656d7589 */ /* 0x000e6200000e0000 */
[----:B------:R-:W-:Y:S01]  /*4040*/  FSEL R108, R7, -INF , P1 ;  /* 0xff800000076c7808 */ /* 0x000fe20000800000 */
[--C-:B------:R-:W-:Y:S01]  /*4050*/  FFMA.FTZ R104, R104, UR37, -R107.reuse ;  /* 0x0000002568687c23 */ /* 0x100fe2000801086b */
[----:B------:R-:W-:Y:S01]  /*4060*/  MUFU.EX2 R55, R55 ;  /* 0x0000003700377308 */ /* 0x000fe20000000800 */
[----:B------:R-:W2:Y:S01]  /*4070*/  SHFL.IDX PT, R223, R101, R130, 0x1f ;  /* 0x00001f8265df7589 */ /* 0x000ea200000e0000 */
[----:B----4-:R-:W-:Y:S01]  /*4080*/  FMUL.FTZ R60, R14, R60 ;  /* 0x0000003c0e3c7220 */ /* 0x010fe20000410000 */
[----:B------:R-:W-:Y:S01]  /*4090*/  FFMA.FTZ R32, R108, UR37, -R107 ;  /* 0x000000256c207c23 */ /* 0x000fe2000801086b */
[----:B------:R-:W-:Y:S01]  /*40a0*/  FFMA.FTZ R108, -R115, R115, 1 ;  /* 0x3f800000736c7423 */ /* 0x000fe20000010173 */
[----:B------:R-:W3:Y:S01]  /*40b0*/  SHFL.IDX PT, R107, R101, R133, 0x1f ;  /* 0x00001f85656b7589 */ /* 0x000ee200000e0000 */
[----:B------:R-:W-:-:S02]  /*40c0*/  FMUL.FTZ R115, R116, R54 ;  /* 0x0000003674737220 */ /* 0x000fc40000410000 */
[----:B------:R-:W-:Y:S01]  /*40d0*/  FMUL.FTZ R116, R108, R220 ;  /* 0x000000dc6c747220 */ /* 0x000fe20000410000 */
[----:B------:R2:W4:Y:S01]  /*40e0*/  MUFU.EX2 R54, R105 ;  /* 0x0000006900367308 */ /* 0x0005220000000800 */
[----:B------:R-:W4:Y:S04]  /*40f0*/  SHFL.IDX PT, R108, R20, R133, 0x1f ;  /* 0x00001f85146c7589 */ /* 0x000f2800000e0000 */
[----:B------:R-:W-:Y:S03]  /*4100*/  SHFL.IDX PT, R220, R101, R140, 0x1f ;  /* 0x00001f8c65dc7589 */ /* 0x000fe600000e0000 */
[----:B------:R-:W-:Y:S01]  /*4110*/  MUFU.EX2 R104, R104 ;  /* 0x0000006800687308 */ /* 0x000fe20000000800 */
[--C-:B-1----:R-:W-:Y:S01]  /*4120*/  FADD.FTZ R225, R56, -R109.reuse ;  /* 0x8000006d38e17221 */ /* 0x102fe20000010000 */
[----:B------:R-:W-:Y:S01]  /*4130*/  FADD.FTZ R58, R58, -R109 ;  /* 0x8000006d3a3a7221 */ /* 0x000fe20000010000 */
[----:B------:R-:W-:Y:S01]  /*4140*/  FSEL R56, R4, -INF , P1 ;  /* 0xff80000004387808 */ /* 0x000fe20000800000 */
[----:B------:R1:W4:Y:S01]  /*4150*/  SHFL.IDX PT, R109, R101, R137, 0x1f ;  /* 0x00001f89656d7589 */ /* 0x00032200000e0000 */
[--C-:B--2---:R-:W-:Y:S01]  /*4160*/  FADD.FTZ R105, R57, -R223.reuse ;  /* 0x800000df39697221 */ /* 0x104fe20000010000 */
[----:B------:R-:W-:Y:S01]  /*4170*/  FADD.FTZ R223, R59, -R223 ;  /* 0x800000df3bdf7221 */ /* 0x000fe20000010000 */
[----:B------:R-:W-:Y:S01]  /*4180*/  FADD.FTZ R59, R62, -R111 ;  /* 0x8000006f3e3b7221 */ /* 0x000fe20000010000 */
[--C-:B------:R-:W-:Y:S01]  /*4190*/  FADD.FTZ R62, R68, -R110.reuse ;  /* 0x8000006e443e7221 */ /* 0x100fe20000010000 */
[----:B------:R-:W2:Y:S01]  /*41a0*/  SHFL.IDX PT, R111, R20, R139, 0x1f ;  /* 0x00001f8b146f7589 */ /* 0x000ea200000e0000 */
[--C-:B---3--:R-:W-:Y:S01]  /*41b0*/  FADD.FTZ R222, R61, -R107.reuse ;  /* 0x8000006b3dde7221 */ /* 0x108fe20000010000 */
[----:B------:R-:W-:Y:S01]  /*41c0*/  FADD.FTZ R57, R63, -R107 ;  /* 0x8000006b3f397221 */ /* 0x000fe20000010000 */
[----:B------:R-:W-:Y:S01]  /*41d0*/  FSEL R107, R3, -INF , P2 ;  /* 0xff800000036b7808 */ /* 0x000fe20001000000 */
[----:B------:R-:W-:Y:S01]  /*41e0*/  FADD.FTZ R63, R70, -R110 ;  /* 0x8000006e463f7221 */ /* 0x000fe20000010000 */
[----:B-1----:R1:W3:Y:S01]  /*41f0*/  MUFU.EX2 R101, R106 ;  /* 0x0000006a00657308 */ /* 0x0022e20000000800 */
[----:B------:R-:W-:Y:S01]  /*4200*/  FSEL R61, R0, -INF , P1 ;  /* 0xff800000003d7808 */ /* 0x000fe20000800000 */
[----:B------:R-:W-:Y:S01]  /*4210*/  FMUL.FTZ R225, R44, R225 ;  /* 0x000000e12ce17220 */ /* 0x000fe20000410000 */
[----:B------:R-:W-:Y:S01]  /*4220*/  FSEL R110, R229, -INF , P1 ;  /* 0xff800000e56e7808 */ /* 0x000fe20000800000 */
[--C-:B----4-:R-:W-:Y:S01]  /*4230*/  FFMA.FTZ R107, R107, UR37, -R108.reuse ;  /* 0x000000256b6b7c23 */ /* 0x110fe2000801086c */
[----:B------:R-:W-:Y:S01]  /*4240*/  FSEL R68, R232, -INF , P2 ;  /* 0xff800000e8447808 */ /* 0x000fe20001000000 */
[----:B------:R-:W-:Y:S01]  /*4250*/  FFMA.FTZ R108, R61, UR37, -R108 ;  /* 0x000000253d6c7c23 */ /* 0x000fe2000801086c */
[----:B------:R-:W-:Y:S01]  /*4260*/  FSEL R70, R129, -INF , P2 ;  /* 0xff80000081467808 */ /* 0x000fe20001000000 */
[----:B------:R-:W4:Y:S01]  /*4270*/  SHFL.IDX PT, R61, R20, R138, 0x1f ;  /* 0x00001f8a143d7589 */ /* 0x000f2200000e0000 */
[----:B-1----:R-:W-:Y:S01]  /*4280*/  FFMA.FTZ R106, R56, UR37, -R230 ;  /* 0x00000025386a7c23 */ /* 0x002fe200080108e6 */
[----:B------:R-:W-:Y:S01]  /*4290*/  FMUL.FTZ R57, R49, R57 ;  /* 0x0000003931397220 */ /* 0x000fe20000410000 */
[----:B------:R-:W-:Y:S01]  /*42a0*/  FMUL.FTZ R58, R45, R58 ;  /* 0x0000003a2d3a7220 */ /* 0x000fe20000410000 */
[----:B------:R-:W-:Y:S01]  /*42b0*/  FMUL.FTZ R223, R47, R223 ;  /* 0x000000df2fdf7220 */ /* 0x000fe20000410000 */
[----:B------:R-:W-:Y:S01]  /*42c0*/  FMUL.FTZ R62, R54, R62 ;  /* 0x0000003e363e7220 */ /* 0x000fe20000410000 */
[--C-:B------:R-:W-:Y:S01]  /*42d0*/  FADD.FTZ R56, R65, -R109.reuse ;  /* 0x8000006d41387221 */ /* 0x100fe20000010000 */
[----:B------:R-:W-:Y:S01]  /*42e0*/  FADD.FTZ R109, R67, -R109 ;  /* 0x8000006d436d7221 */ /* 0x000fe20000010000 */
[----:B------:R-:W-:Y:S01]  /*42f0*/  FSEL R67, R237, -INF , P2 ;  /* 0xff800000ed437808 */ /* 0x000fe20001000000 */
[----:B------:R1:W3:Y:S01]  /*4300*/  SHFL.IDX PT, R65, R20, R140, 0x1f ;  /* 0x00001f8c14417589 */ /* 0x0002e200000e0000 */
[----:B------:R-:W-:Y:S01]  /*4310*/  FMUL.FTZ R56, R52, R56 ;  /* 0x0000003834387220 */ /* 0x000fe20000410000 */
[----:B--2---:R-:W-:Y:S01]  /*4320*/  FFMA.FTZ R110, R110, UR37, -R111 ;  /* 0x000000256e6e7c23 */ /* 0x004fe2000801086f */
[----:B------:R-:W-:Y:S01]  /*4330*/  FMUL.FTZ R109, R53, R109 ;  /* 0x0000006d356d7220 */ /* 0x000fe20000410000 */
[----:B------:R-:W-:Y:S01]  /*4340*/  FMUL.FTZ R63, R55, R63 ;  /* 0x0000003f373f7220 */ /* 0x000fe20000410000 */
[----:B------:R-:W-:Y:S01]  /*4350*/  MUFU.EX2 R102, R102 ;  /* 0x0000006600667308 */ /* 0x000fe20000000800 */
[----:B------:R-:W-:Y:S01]  /*4360*/  FMUL.FTZ R105, R46, R105 ;  /* 0x000000692e697220 */ /* 0x000fe20000410000 */
[----:B------:R-:W-:-:S06]  /*4370*/  FMUL.FTZ R222, R48, R222 ;  /* 0x000000de30de7220 */ /* 0x000fcc0000410000 */
[----:B-1----:R1:W2:Y:S08]  /*4380*/  MUFU.EX2 R20, R219 ;  /* 0x000000db00147308 */ /* 0x0022b00000000800 */
[----:B------:R-:W2:Y:S01]  /*4390*/  MUFU.EX2 R106, R106 ;  /* 0x0000006a006a7308 */ /* 0x000ea20000000800 */
[----:B-1----:R-:W-:Y:S01]  /*43a0*/  FFMA.FTZ R219, R67, UR37, -R111 ;  /* 0x0000002543db7c23 */ /* 0x002fe2000801086f */
[--C-:B------:R-:W-:Y:S01]  /*43b0*/  FFMA.FTZ R111, R68, UR37, -R117.reuse ;  /* 0x00000025446f7c23 */ /* 0x100fe20008010875 */
[----:B------:R-:W-:Y:S01]  /*43c0*/  FFMA.FTZ R68, -R118, R118, 1 ;  /* 0x3f80000076447423 */ /* 0x000fe20000010176 */
[----:B------:R-:W-:Y:S01]  /*43d0*/  FFMA.FTZ R117, R66, UR37, -R117 ;  /* 0x0000002542757c23 */ /* 0x000fe20008010875 */
[--C-:B------:R-:W-:Y:S01]  /*43e0*/  FADD.FTZ R66, R69, -R220.reuse ;  /* 0x800000dc45427221 */ /* 0x100fe20000010000 */
[----:B------:R-:W-:Y:S01]  /*43f0*/  FSEL R69, R128, -INF , P2 ;  /* 0xff80000080457808 */ /* 0x000fe20001000000 */
[----:B------:R-:W-:Y:S01]  /*4400*/  FMUL.FTZ R68, R68, R225 ;  /* 0x000000e144447220 */ /* 0x000fe20000410000 */
[----:B------:R-:W-:Y:S01]  /*4410*/  FSEL R67, R131, -INF , P1 ;  /* 0xff80000083437808 */ /* 0x000fe20000800000 */
[----:B------:R1:W2:Y:S01]  /*4420*/  LDS R225, [R16+0x400] ;  /* 0x0004000010e17984 */ /* 0x0002a20000000800 */
[----:B------:R-:W-:Y:S01]  /*4430*/  FADD.FTZ R220, R71, -R220 ;  /* 0x800000dc47dc7221 */ /* 0x000fe20000010000 */
[--C-:B----4-:R-:W-:Y:S01]  /*4440*/  FFMA.FTZ R118, R69, UR37, -R61.reuse ;  /* 0x0000002545767c23 */ /* 0x110fe2000801083d */
[----:B------:R-:W-:Y:S01]  /*4450*/  FFMA.FTZ R71, -R126, R126, 1 ;  /* 0x3f8000007e477423 */ /* 0x000fe2000001017e */
[----:B------:R-:W-:Y:S01]  /*4460*/  FFMA.FTZ R67, R67, UR37, -R61 ;  /* 0x0000002543437c23 */ /* 0x000fe2000801083d */
[----:B------:R-:W-:Y:S01]  /*4470*/  FFMA.FTZ R61, -R216, R216, 1 ;  /* 0x3f800000d83d7423 */ /* 0x000fe200000101d8 */
[----:B---3--:R-:W-:Y:S01]  /*4480*/  FFMA.FTZ R216, R70, UR37, -R65 ;  /* 0x0000002546d87c23 */ /* 0x008fe20008010841 */
[----:B------:R-:W-:Y:S01]  /*4490*/  FSEL R70, R136, -INF , P1 ;  /* 0xff80000088467808 */ /* 0x000fe20000800000 */
[----:B-1----:R1:W-:Y:S01]  /*44a0*/  MUFU.EX2 R16, R32 ;  /* 0x0000002000107308 */ /* 0x0023e20000000800 */
[----:B------:R-:W-:Y:S01]  /*44b0*/  FFMA.FTZ R69, -R217, R217, 1 ;  /* 0x3f800000d9457423 */ /* 0x000fe200000101d9 */
[----:B------:R-:W-:Y:S01]  /*44c0*/  FFMA.FTZ R126, -R155, R155, 1 ;  /* 0x3f8000009b7e7423 */ /* 0x000fe2000001019b */
[----:B------:R-:W-:Y:S01]  /*44d0*/  FMUL.FTZ R61, R61, R105 ;  /* 0x000000693d3d7220 */ /* 0x000fe20000410000 */
[----:B------:R3:W5:Y:S01]  /*44e0*/  LDL.LU R155, [R1+0x4c] ;  /* 0x00004c00019b7983 */ /* 0x0007620000300800 */
[----:B------:R-:W-:Y:S01]  /*44f0*/  FMUL.FTZ R69, R69, R58 ;  /* 0x0000003a45457220 */ /* 0x000fe20000410000 */
[----:B------:R-:W-:-:S02]  /*4500*/  FMUL.FTZ R58, R218, R223 ;  /* 0x000000dfda3a7220 */ /* 0x000fc40000410000 */
[----:B------:R-:W4:Y:S01]  /*4510*/  MUFU.EX2 R108, R108 ;  /* 0x0000006c006c7308 */ /* 0x000f220000000800 */
[----:B-1----:R-:W-:Y:S01]  /*4520*/  FFMA.FTZ R32, R70, UR37, -R65 ;  /* 0x0000002546207c23 */ /* 0x002fe20008010841 */
[----:B------:R-:W-:Y:S01]  /*4530*/  FMUL.FTZ R65, R17, R59 ;  /* 0x0000003b11417220 */ /* 0x000fe20000410000 */
[----:B------:R-:W-:-:S05]  /*4540*/  FFMA.FTZ R70, -R227, R227, 1 ;  /* 0x3f800000e3467423 */ /* 0x000fca00000101e3 */
[----:B------:R-:W-:Y:S01]  /*4550*/  MUFU.EX2 R103, R103 ;  /* 0x0000006700677308 */ /* 0x000fe20000000800 */
[----:B------:R-:W-:Y:S01]  /*4560*/  FMUL.FTZ R71, R71, R65 ;  /* 0x0000004147477220 */ /* 0x000fe20000410000 */
[----:B------:R-:W-:Y:S01]  /*4570*/  FFMA.FTZ R65, -R127, R127, 1 ;  /* 0x3f8000007f417423 */ /* 0x000fe2000001017f */
[----:B------:R-:W-:Y:S01]  /*4580*/  FMUL.FTZ R70, R70, R60 ;  /* 0x0000003c46467220 */ /* 0x000fe20000410000 */
[----:B------:R-:W-:-:S04]  /*4590*/  FFMA.FTZ R60, -R236, R236, 1 ;  /* 0x3f800000ec3c7423 */ /* 0x000fc800000101ec */
[----:B------:R-:W-:Y:S01]  /*45a0*/  MUFU.EX2 R107, R107 ;  /* 0x0000006b006b7308 */ /* 0x000fe20000000800 */
[----:B------:R-:W-:Y:S01]  /*45b0*/  FMUL.FTZ R60, R60, R57 ;  /* 0x000000393c3c7220 */ /* 0x000fe20000410000 */
[----:B------:R-:W-:Y:S01]  /*45c0*/  FFMA.FTZ R57, -R233, R233, 1 ;  /* 0x3f800000e9397423 */ /* 0x000fe200000101e9 */
[----:B--2---:R-:W1:Y:S03]  /*45d0*/  SHFL.IDX PT, R130, R225, R130, 0x1f ;  /* 0x00001f82e1827589 */ /* 0x004e6600000e0000 */
[----:B------:R-:W-:Y:S01]  /*45e0*/  FMUL.FTZ R57, R57, R56 ;  /* 0x0000003839397220 */ /* 0x000fe20000410000 */
[----:B------:R-:W2:Y:S04]  /*45f0*/  SHFL.IDX PT, R137, R225, R137, 0x1f ;  /* 0x00001f89e1897589 */ /* 0x000ea800000e0000 */
[----:B------:R-:W3:Y:S04]  /*4600*/  SHFL.IDX PT, R139, R225, R139, 0x1f ;  /* 0x00001f8be18b7589 */ /* 0x000ee800000e0000 */
[----:B------:R-:W-:Y:S04]  /*4610*/  SHFL.IDX PT, R138, R225, R138, 0x1f ;  /* 0x00001f8ae18a7589 */ /* 0x000fe800000e0000 */
[----:B------:R-:W-:Y:S01]  /*4620*/  SHFL.IDX PT, R140, R225, R140, 0x1f ;  /* 0x00001f8ce18c7589 */ /* 0x000fe200000e0000 */
[----:B------:R-:W-:Y:S01]  /*4630*/  FFMA.FTZ R217, -R154, R154, 1 ;  /* 0x3f8000009ad97423 */ /* 0x000fe2000001019a */
[----:B------:R-:W-:Y:S01]  /*4640*/  FMUL.FTZ R56, R235, R109 ;  /* 0x0000006deb387220 */ /* 0x000fe20000410000 */
[----:B------:R-:W-:Y:S01]  /*4650*/  FFMA.FTZ R218, -R153, R153, 1 ;  /* 0x3f80000099da7423 */ /* 0x000fe20000010199 */
[----:B------:R-:W4:Y:S01]  /*4660*/  SHFL.IDX PT, R127, R225, R11, 0x1f ;  /* 0x00001f0be17f7589 */ /* 0x000f2200000e0000 */
[----:B------:R3:W-:Y:S01]  /*4670*/  MUFU.EX2 R109, R219 ;  /* 0x000000db006d7308 */ /* 0x0007e20000000800 */
[----:B------:R-:W-:-:S02]  /*4680*/  FFMA.FTZ R59, -R226, R226, 1 ;  /* 0x3f800000e23b7423 */ /* 0x000fc400000101e2 */
[----:B------:R-:W4:Y:S01]  /*4690*/  SHFL.IDX PT, R133, R225, R133, 0x1f ;  /* 0x00001f85e1857589 */ /* 0x000f2200000e0000 */
[----:B-1----:R-:W-:-:S03]  /*46a0*/  FADD.FTZ R73, R73, -R130 ;  /* 0x8000008249497221 */ /* 0x002fc60000010000 */
[----:B------:R-:W1:Y:S01]  /*46b0*/  SHFL.IDX PT, R134, R225, R134, 0x1f ;  /* 0x00001f86e1867589 */ /* 0x000e6200000e0000 */
[--C-:B--2---:R-:W-:Y:S01]  /*46c0*/  FADD.FTZ R81, R81, -R137.reuse ;  /* 0x8000008951517221 */ /* 0x104fe20000010000 */
[----:B------:R-:W-:Y:S01]  /*46d0*/  FADD.FTZ R83, R83, -R137 ;  /* 0x8000008953537221 */ /* 0x000fe20000010000 */
[----:B------:R-:W-:Y:S01]  /*46e0*/  MUFU.EX2 R110, R110 ;  /* 0x0000006e006e7308 */ /* 0x000fe20000000800 */
[----:B------:R2:W5:Y:S01]  /*46f0*/  LDL.LU R154, [R1+0x48] ;  /* 0x00004800019a7983 */ /* 0x0005620000300800 */
[----:B---3--:R-:W-:Y:S01]  /*4700*/  FMUL.FTZ R219, R101, R66 ;  /* 0x0000004265db7220 */ /* 0x008fe20000410000 */
[--C-:B------:R-:W-:Y:S01]  /*4710*/  FADD.FTZ R80, R80, -R139.reuse ;  /* 0x8000008b50507221 */ /* 0x100fe20000010000 */
[----:B------:R-:W-:Y:S01]  /*4720*/  FADD.FTZ R82, R82, -R139 ;  /* 0x8000008b52527221 */ /* 0x000fe20000010000 */
[----:B------:R2:W5:Y:S03]  /*4730*/  LDL.LU R153, [R1+0x44] ;  /* 0x0000440001997983 */ /* 0x0005660000300800 */
[----:B------:R-:W-:Y:S08]  /*4740*/  MUFU.EX2 R111, R111 ;  /* 0x0000006f006f7308 */ /* 0x000ff00000000800 */
[----:B------:R-:W-:Y:S01]  /*4750*/  MUFU.EX2 R117, R117 ;  /* 0x0000007500757308 */ /* 0x000fe20000000800 */
[--C-:B----4-:R-:W-:Y:S01]  /*4760*/  FADD.FTZ R72, R72, -R127.reuse ;  /* 0x8000007f48487221 */ /* 0x110fe20000010000 */
[----:B------:R-:W-:Y:S01]  /*4770*/  FADD.FTZ R74, R74, -R127 ;  /* 0x8000007f4a4a7221 */ /* 0x000fe20000010000 */
[----:B------:R-:W-:Y:S01]  /*4780*/  FFMA.FTZ R127, -R152, R152, 1 ;  /* 0x3f800000987f7423 */ /* 0x000fe20000010198 */
[--C-:B------:R-:W-:Y:S01]  /*4790*/  FADD.FTZ R84, R84, -R138.reuse ;  /* 0x8000008a54547221 */ /* 0x100fe20000010000 */
[----:B------:R-:W-:Y:S01]  /*47a0*/  FMUL.FTZ R72, R20, R72 ;  /* 0x0000004814487220 */ /* 0x000fe20000410000 */
[----:B------:R2:W5:Y:S01]  /*47b0*/  LDL.LU R152, [R1+0x40] ;  /* 0x0000400001987983 */ /* 0x0005620000300800 */
[----:B------:R-:W-:Y:S01]  /*47c0*/  FFMA.FTZ R137, -R10, R10, 1 ;  /* 0x3f8000000a897423 */ /* 0x000fe2000001010a */
[----:B------:R-:W-:Y:S01]  /*47d0*/  FMUL.FTZ R66, R126, R62 ;  /* 0x0000003e7e427220 */ /* 0x000fe20000410000 */
[----:B------:R-:W-:Y:S01]  /*47e0*/  FMUL.FTZ R127, R127, R72 ;  /* 0x000000487f7f7220 */ /* 0x000fe20000410000 */
[----:B------:R-:W-:Y:S01]  /*47f0*/  FADD.FTZ R86, R86, -R138 ;  /* 0x8000008a56567221 */ /* 0x000fe20000010000 */
[----:B------:R2:W5:Y:S01]  /*4800*/  LDL.LU R10, [R1+0x3c] ;  /* 0x00003c00010a7983 */ /* 0x0005620000300800 */
[----:B------:R-:W-:Y:S01]  /*4810*/  FFMA.FTZ R139, -R8, R8, 1 ;  /* 0x3f800000088b7423 */ /* 0x000fe20000010108 */
[----:B------:R-:W-:Y:S01]  /*4820*/  FMUL.FTZ R72, R104, R73 ;  /* 0x0000004968487220 */ /* 0x000fe20000410000 */
[----:B------:R-:W-:Y:S01]  /*4830*/  FMUL.FTZ R62, R217, R63 ;  /* 0x0000003fd93e7220 */ /* 0x000fe20000410000 */
[----:B------:R2:W5:Y:S01]  /*4840*/  LDL.LU R8, [R1+0x38] ;  /* 0x0000380001087983 */ /* 0x0005620000300800 */
[----:B------:R-:W-:Y:S01]  /*4850*/  FFMA.FTZ R138, -R7, R7, 1 ;  /* 0x3f800000078a7423 */ /* 0x000fe20000010107 */
[--C-:B------:R-:W-:Y:S01]  /*4860*/  FADD.FTZ R85, R85, -R140.reuse ;  /* 0x8000008c55557221 */ /* 0x100fe20000010000 */
[----:B------:R-:W-:Y:S01]  /*4870*/  FADD.FTZ R87, R87, -R140 ;  /* 0x8000008c57577221 */ /* 0x000fe20000010000 */
[----:B------:R2:W5:Y:S01]  /*4880*/  LDL.LU R7, [R1+0x34] ;  /* 0x0000340001077983 */ /* 0x0005620000300800 */
[----:B------:R-:W-:Y:S01]  /*4890*/  FFMA.FTZ R217, -R6, R6, 1 ;  /* 0x3f80000006d97423 */ /* 0x000fe20000010106 */
[----:B------:R-:W-:Y:S01]  /*48a0*/  FMUL.FTZ R126, R218, R219 ;  /* 0x000000dbda7e7220 */ /* 0x000fe20000410000 */
[----:B------:R-:W-:Y:S01]  /*48b0*/  FFMA.FTZ R140, -R4, R4, 1 ;  /* 0x3f800000048c7423 */ /* 0x000fe20000010104 */
[----:B------:R2:W5:Y:S01]  /*48c0*/  LDL.LU R6, [R1+0x30] ;  /* 0x0000300001067983 */ /* 0x0005620000300800 */
[----:B------:R-:W-:Y:S01]  /*48d0*/  FMUL.FTZ R139, R139, R72 ;  /* 0x000000488b8b7220 */ /* 0x000fe20000410000 */
[----:B------:R-:W-:Y:S01]  /*48e0*/  FFMA.FTZ R218, -R3, R3, 1 ;  /* 0x3f80000003da7423 */ /* 0x000fe20000010103 */
[----:B------:R-:W-:Y:S01]  /*48f0*/  FFMA.FTZ R72, -R0, R0, 1 ;  /* 0x3f80000000487423 */ /* 0x000fe20000010100 */
[----:B------:R2:W5:Y:S01]  /*4900*/  LDL.LU R4, [R1+0x2c] ;  /* 0x00002c0001047983 */ /* 0x0005620000300800 */
[----:B------:R-:W-:Y:S01]  /*4910*/  MUFU.EX2 R105, R224 ;  /* 0x000000e000697308 */ /* 0x000fe20000000800 */
[----:B------:R-:W-:Y:S01]  /*4920*/  FADD.FTZ R75, R75, -R130 ;  /* 0x800000824b4b7221 */ /* 0x000fe20000010000 */
[----:B------:R-:W-:Y:S01]  /*4930*/  FFMA.FTZ R234, -R234, R234, 1 ;  /* 0x3f800000eaea7423 */ /* 0x000fe200000101ea */
[----:B------:R2:W5:Y:S01]  /*4940*/  LDL.LU R3, [R1+0x28] ;  /* 0x0000280001037983 */ /* 0x0005620000300800 */
[----:B------:R-:W-:Y:S01]  /*4950*/  FMUL.FTZ R220, R102, R220 ;  /* 0x000000dc66dc7220 */ /* 0x000fe20000410000 */
[----:B------:R-:W-:Y:S01]  /*4960*/  FMUL.FTZ R59, R59, R222 ;  /* 0x000000de3b3b7220 */ /* 0x000fe20000410000 */
[----:B------:R-:W-:Y:S01]  /*4970*/  FMUL.FTZ R65, R65, R221 ;  /* 0x000000dd41417220 */ /* 0x000fe20000410000 */
[----:B------:R2:W5:Y:S04]  /*4980*/  LDL.LU R0, [R1+0x24] ;  /* 0x0000240001007983 */ /* 0x0005680000300800 */
[----:B------:R-:W3:Y:S01]  /*4990*/  LDL R223, [R1+0xc] ;  /* 0x00000c0001df7983 */ /* 0x000ee20000100800 */
[--C-:B------:R-:W-:Y:S01]  /*49a0*/  FADD.FTZ R77, R77, -R133.reuse ;  /* 0x800000854d4d7221 */ /* 0x100fe20000010000 */
[----:B------:R-:W-:-:S02]  /*49b0*/  FADD.FTZ R79, R79, -R133 ;  /* 0x800000854f4f7221 */ /* 0x000fc40000010000 */
[----:B------:R-:W4:Y:S01]  /*49c0*/  MUFU.EX2 R133, R216 ;  /* 0x000000d800857308 */ /* 0x000f220000000800 */
[--C-:B-1----:R-:W-:Y:S01]  /*49d0*/  FADD.FTZ R76, R76, -R134.reuse ;  /* 0x800000864c4c7221 */ /* 0x102fe20000010000 */
[----:B------:R-:W-:-:S06]  /*49e0*/  FADD.FTZ R78, R78, -R134 ;  /* 0x800000864e4e7221 */ /* 0x000fcc0000010000 */
[----:B------:R-:W1:Y:S08]  /*49f0*/  MUFU.EX2 R118, R118 ;  /* 0x0000007600767308 */ /* 0x000e700000000800 */
[----:B------:R2:W1:Y:S08]  /*4a00*/  MUFU.EX2 R130, R67 ;  /* 0x0000004300827308 */ /* 0x0004700000000800 */
[----:B------:R1:W1:Y:S01]  /*4a10*/  MUFU.EX2 R134, R32 ;  /* 0x0000002000867308 */ /* 0x0002620000000800 */
[----:B------:R-:W-:Y:S01]  /*4a20*/  FMUL.FTZ R73, R106, R78 ;  /* 0x0000004e6a497220 */ /* 0x000fe20000410000 */
[----:B------:R-:W-:Y:S01]  /*4a30*/  FMUL.FTZ R79, R108, R79 ;  /* 0x0000004f6c4f7220 */ /* 0x000fe20000410000 */
[----:B--2---:R-:W-:Y:S01]  /*4a40*/  FFMA.FTZ R67, -R136, R136, 1 ;  /* 0x3f80000088437423 */ /* 0x004fe20000010188 */
[----:B----4-:R-:W-:Y:S01]  /*4a50*/  FMUL.FTZ R136, R133, R85 ;  /* 0x0000005585887220 */ /* 0x010fe20000410000 */
[----:B------:R-:W-:Y:S01]  /*4a60*/  FMUL.FTZ R63, R234, R220 ;  /* 0x000000dcea3f7220 */ /* 0x000fe20000410000 */
[----:B------:R-:W-:Y:S01]  /*4a70*/  F2FP.BF16.F32.PACK_AB R85, R88, R33 ;  /* 0x000000215855723e */ /* 0x000fe200000010ff */
[----:B------:R-:W-:Y:S01]  /*4a80*/  FFMA.FTZ R221, -R237, R237, 1 ;  /* 0x3f800000eddd7423 */ /* 0x000fe200000101ed */
[----:B------:R-:W-:Y:S01]  /*4a90*/  FFMA.FTZ R219, -R229, R229, 1 ;  /* 0x3f800000e5db7423 */ /* 0x000fe200000101e5 */
[----:B------:R-:W-:Y:S01]  /*4aa0*/  FFMA.FTZ R222, -R232, R232, 1 ;  /* 0x3f800000e8de7423 */ /* 0x000fe200000101e8 */
[----:B------:R-:W-:Y:S01]  /*4ab0*/  FFMA.FTZ R220, -R228, R228, 1 ;  /* 0x3f800000e4dc7423 */ /* 0x000fe200000101e4 */
[----:B------:R-:W-:Y:S01]  /*4ac0*/  FMUL.FTZ R80, R109, R80 ;  /* 0x000000506d507220 */ /* 0x000fe20000410000 */
[----:B------:R-:W-:Y:S01]  /*4ad0*/  FMUL.FTZ R82, R110, R82 ;  /* 0x000000526e527220 */ /* 0x000fe20000410000 */
[----:B------:R-:W-:Y:S01]  /*4ae0*/  FMUL.FTZ R81, R111, R81 ;  /* 0x000000516f517220 */ /* 0x000fe20000410000 */
[----:B------:R-:W-:Y:S01]  /*4af0*/  FMUL.FTZ R83, R117, R83 ;  /* 0x0000005375537220 */ /* 0x000fe20000410000 */
[----:B-1----:R-:W-:Y:S01]  /*4b00*/  FFMA.FTZ R32, -R131, R131, 1 ;  /* 0x3f80000083207423 */ /* 0x002fe20000010183 */
[----:B------:R-:W-:Y:S01]  /*4b10*/  FMUL.FTZ R74, R103, R74 ;  /* 0x0000004a674a7220 */ /* 0x000fe20000410000 */
[----:B------:R-:W-:Y:S01]  /*4b20*/  FMUL.FTZ R75, R16, R75 ;  /* 0x0000004b104b7220 */ /* 0x000fe20000410000 */
[----:B------:R-:W-:Y:S01]  /*4b30*/  FMUL.FTZ R76, R105, R76 ;  /* 0x0000004c694c7220 */ /* 0x000fe20000410000 */
[----:B------:R-:W-:Y:S01]  /*4b40*/  FMUL.FTZ R77, R107, R77 ;  /* 0x0000004d6b4d7220 */ /* 0x000fe20000410000 */
[----:B------:R-:W-:Y:S01]  /*4b50*/  FMUL.FTZ R140, R140, R73 ;  /* 0x000000498c8c7220 */ /* 0x000fe20000410000 */
[----:B------:R-:W-:Y:S01]  /*4b60*/  FMUL.FTZ R216, R72, R79 ;  /* 0x0000004f48d87220 */ /* 0x000fe20000410000 */
[----:B------:R-:W-:Y:S01]  /*4b70*/  FFMA.FTZ R128, -R128, R128, 1 ;  /* 0x3f80000080807423 */ /* 0x000fe20000010180 */
[----:B------:R-:W-:Y:S01]  /*4b80*/  FFMA.FTZ R129, -R129, R129, 1 ;  /* 0x3f80000081817423 */ /* 0x000fe20000010181 */
        /* <DEDUP_REMOVED lines=49> */
[----:B------:R-:W-:Y:S01]  /*4ea0*/  UMOV UR6, UR4 ;  /* 0x0000000400067c82 */ /* 0x000fe20008000000 */
[----:B------:R-:W-:Y:S01]  /*4eb0*/  UMOV UR7, 0x40000040 ;  /* 0x4000004000077882 */ /* 0x000fe20000000000 */
[----:B------:R-:W-:Y:S02]  /*4ec0*/  F2FP.BF16.F32.PACK_AB R124, R21, R124 ;  /* 0x0000007c157c723e */ /* 0x000fe400000010ff */
[----:B------:R-:W-:-:S02]  /*4ed0*/  F2FP.BF16.F32.PACK_AB R125, R19, R125 ;  /* 0x0000007d137d723e */ /* 0x000fc400000010ff */
[----:B------:R-:W-:Y:S02]  /*4ee0*/  F2FP.BF16.F32.PACK_AB R126, R27, R24 ;  /* 0x000000181b7e723e */ /* 0x000fe400000010ff */
[----:B------:R-:W-:Y:S02]  /*4ef0*/  F2FP.BF16.F32.PACK_AB R127, R26, R25 ;  /* 0x000000191a7f723e */ /* 0x000fe400000010ff */
[----:B------:R-:W-:Y:S02]  /*4f00*/  F2FP.BF16.F32.PACK_AB R24, R23, R28 ;  /* 0x0000001c1718723e */ /* 0x000fe400000010ff */
[----:B------:R-:W-:Y:S01]  /*4f10*/  F2FP.BF16.F32.PACK_AB R25, R13, R22 ;  /* 0x000000160d19723e */ /* 0x000fe200000010ff */
[----:B---3--:R-:W-:-:S04]  /*4f20*/  IMAD R33, R5, 0x4000, R223 ;  /* 0x0000400005217824 */ /* 0x008fc800078e02df */
[----:B------:R-:W-:Y:S01]  /*4f30*/  IMAD R88, R33, 0x2, R2 ;  /* 0x0000000221587824 */ /* 0x000fe200078e0202 */
[----:B------:R-:W-:-:S04]  /*4f40*/  F2FP.BF16.F32.PACK_AB R33, R120, R119 ;  /* 0x000000777821723e */ /* 0x000fc800000010ff */
[----:B------:R1:W-:Y:S04]  /*4f50*/  STSM.16.MT88.4 [R88+0x20c00], R84 ;  /* 0x020c005458007844 */ /* 0x0003e80000004200 */
[----:B------:R1:W-:Y:S04]  /*4f60*/  STSM.16.MT88.4 [R88+0x21400], R80 ;  /* 0x0214005058007844 */ /* 0x0003e80000004200 */
[----:B------:R1:W-:Y:S04]  /*4f70*/  STSM.16.MT88.4 [R88+0x21c00], R76 ;  /* 0x021c004c58007844 */ /* 0x0003e80000004200 */
[----:B------:R1:W-:Y:S04]  /*4f80*/  STSM.16.MT88.4 [R88+0x22400], R72 ;  /* 0x0224004858007844 */ /* 0x0003e80000004200 */
[----:B------:R1:W-:Y:S04]  /*4f90*/  STSM.16.MT88.4 [R88+0x22c00], R68 ;  /* 0x022c004458007844 */ /* 0x0003e80000004200 */
[----:B------:R1:W-:Y:S04]  /*4fa0*/  STSM.16.MT88.4 [R88+0x23400], R64 ;  /* 0x0234004058007844 */ /* 0x0003e80000004200 */
[----:B------:R1:W-:Y:S04]  /*4fb0*/  STSM.16.MT88.4 [R88+0x23c00], R60 ;  /* 0x023c003c58007844 */ /* 0x0003e80000004200 */
[----:B------:R1:W-:Y:S01]  /*4fc0*/  STSM.16.MT88.4 [R88+0x24400], R56 ;  /* 0x0244003858007844 */ /* 0x0003e20000004200 */
[----:B------:R-:W-:-:S06]  /*4fd0*/  WARPGROUP.ARRIVE ;  /* 0x00000000000079c5 */ /* 0x000fcc0000000000 */
[----:B------:R-:W-:Y:S01]  /*4fe0*/  HGMMA.64x64x16.F32.BF16 R184, R32, gdesc[UR4].tnspB, R184, gsb0 ;  /* 0x40e0000420b87df0 */ /* 0x000fe200080018b8 */
[----:B------:R-:W-:Y:S01]  /*4ff0*/  UIADD3 UR6, UR4, 0x80, URZ ;  /* 0x0000008004067890 */ /* 0x000fe2000fffe03f */
[----:B------:R-:W-:Y:S01]  /*5000*/  UMOV UR7, 0x40000040 ;  /* 0x4000004000077882 */ /* 0x000fe20000000000 */
[----:B------:R-:W-:Y:S02]  /*5010*/  F2FP.BF16.F32.PACK_AB R26, R30, R18 ;  /* 0x000000121e1a723e */ /* 0x000fe400000010ff */
[----:B------:R-:W-:Y:S01]  /*5020*/  F2FP.BF16.F32.PACK_AB R27, R31, R29 ;  /* 0x0000001d1f1b723e */ /* 0x000fe200000010ff */
[----:B------:R-:W-:Y:S02]  /*5030*/  WARPGROUP.DEPBAR.LE gsb0, 0x0 ;  /* 0x00008000000079c5 */ /* 0x000fe40000010000 */
[----:B------:R-:W-:-:S06]  /*5040*/  WARPGROUP.ARRIVE ;  /* 0x00000000000079c5 */ /* 0x000fcc0000000000 */
[----:B------:R-:W-:Y:S01]  /*5050*/  HGMMA.64x64x16.F32.BF16 R184, R124, gdesc[UR4].tnspB, R184, gsb0 ;  /* 0x40e000047cb87df0 */ /* 0x000fe200080018b8 */
[----:B------:R-:W-:Y:S01]  /*5060*/  UIADD3 UR6, UR4, 0x100, URZ ;  /* 0x0000010004067890 */ /* 0x000fe2000fffe03f */
[----:B------:R-:W-:Y:S01]  /*5070*/  UMOV UR7, 0x40000040 ;  /* 0x4000004000077882 */ /* 0x000fe20000000000 */
[----:B------:R-:W-:Y:S02]  /*5080*/  F2FP.BF16.F32.PACK_AB R36, R38, R36 ;  /* 0x000000242624723e */ /* 0x000fe400000010ff */
[----:B------:R-:W-:Y:S02]  /*5090*/  F2FP.BF16.F32.PACK_AB R37, R39, R37 ;  /* 0x000000252725723e */ /* 0x000fe400000010ff */
[----:B------:R-:W-:Y:S01]  /*50a0*/  F2FP.BF16.F32.PACK_AB R38, R43, R40 ;  /* 0x000000282b26723e */ /* 0x000fe200000010ff */
[----:B------:R-:W-:Y:S02]  /*50b0*/  WARPGROUP.DEPBAR.LE gsb0, 0x0 ;  /* 0x00008000000079c5 */ /* 0x000fe40000010000 */
[----:B------:R-:W-:-:S06]  /*50c0*/  WARPGROUP.ARRIVE ;  /* 0x00000000000079c5 */ /* 0x000fcc0000000000 */
[----:B------:R-:W-:Y:S01]  /*50d0*/  HGMMA.64x64x16.F32.BF16 R184, R24, gdesc[UR4].tnspB, R184, gsb0 ;  /* 0x40e0000418b87df0 */ /* 0x000fe200080018b8 */
[----:B------:R-:W-:Y:S01]  /*50e0*/  F2FP.BF16.F32.PACK_AB R39, R41, R42 ;  /* 0x0000002a2927723e */ /* 0x000fe200000010ff */
[----:B------:R-:W-:Y:S01]  /*50f0*/  UIADD3 UR6, UR4, 0x180, URZ ;  /* 0x0000018004067890 */ /* 0x000fe2000fffe03f */
        /* <DEDUP_REMOVED lines=28> */
[----:B------:R-:W-:Y:S01]  /*52c0*/  F2FP.BF16.F32.PACK_AB R116, R111, R109 ;  /* 0x0000006d6f74723e */ /* 0x000fe200000010ff */
[----:B------:R-:W-:Y:S01]  /*52d0*/  UIADD3 UR4, UR4, 0x380, URZ ;  /* 0x0000038004047890 */ /* 0x000fe2000fffe03f */
[----:B------:R-:W-:Y:S01]  /*52e0*/  F2FP.BF16.F32.PACK_AB R117, R117, R110 ;  /* 0x0000006e7575723e */ /* 0x000fe200000010ff */
[----:B------:R-:W-:Y:S02]  /*52f0*/  WARPGROUP.DEPBAR.LE gsb0, 0x0 ;  /* 0x00008000000079c5 */ /* 0x000fe40000010000 */
[----:B------:R-:W-:-:S06]  /*5300*/  WARPGROUP.ARRIVE ;  /* 0x00000000000079c5 */ /* 0x000fcc0000000000 */
[----:B------:R-:W-:Y:S01]  /*5310*/  HGMMA.64x64x16.F32.BF16 R184, R24, gdesc[UR4].tnspB, R184, gsb0 ;  /* 0x40e0000418b87df0 */ /* 0x000fe200080018b8 */
[----:B------:R-:W-:Y:S02]  /*5320*/  F2FP.BF16.F32.PACK_AB R118, R133, R118 ;  /* 0x000000768576723e */ /* 0x000fe400000010ff */
[----:B------:R-:W-:Y:S01]  /*5330*/  F2FP.BF16.F32.PACK_AB R119, R134, R130 ;  /* 0x000000828677723e */ /* 0x000fe200000010ff */
[----:B------:R-:W-:Y:S01]  /*5340*/  UMOV UR6, UR4 ;  /* 0x0000000400067c82 */ /* 0x000fe20008000000 */
[----:B------:R-:W-:Y:S01]  /*5350*/  UMOV UR7, 0x40000040 ;  /* 0x4000004000077882 */ /* 0x000fe20000000000 */
[----:B------:R-:W-:Y:S02]  /*5360*/  WARPGROUP.DEPBAR.LE gsb0, 0x0 ;  /* 0x00008000000079c5 */ /* 0x000fe40000010000 */
[----:B------:R-:W-:-:S06]  /*5370*/  WARPGROUP.ARRIVE ;  /* 0x00000000000079c5 */ /* 0x000fcc0000000000 */
[----:B------:R-:W-:Y:S01]  /*5380*/  HGMMA.64x64x16.F32.BF16 R184, R116, gdesc[UR4].tnspB, R184, gsb0 ;  /* 0x40e0000474b87df0 */ /* 0x000fe200080018b8 */
[----:B------:R-:W-:-:S05]  /*5390*/  IADD3 R89, R2, 0x20c00, RZ ;  /* 0x00020c0002597810 */ /* 0x000fca0007ffe0ff */
[----:B------:R-:W-:-:S05]  /*53a0*/  IMAD R13, R12, 0x2000, R89 ;  /* 0x000020000c0d7824 */ /* 0x000fca00078e0259 */
[----:B------:R-:W-:-:S04]  /*53b0*/  SHF.R.U32.HI R13, RZ, 0x4, R13 ;  /* 0x00000004ff0d7819 */ /* 0x000fc8000001160d */
[----:B------:R-:W-:Y:S02]  /*53c0*/  LOP3.LUT R13, R13, 0x3fff, RZ, 0xc0, !PT ;  /* 0x00003fff0d0d7812 */ /* 0x000fe400078ec0ff */
[----:B------:R-:W-:Y:S02]  /*53d0*/  R2UR UR5, R2 ;  /* 0x00000000020572ca */ /* 0x000fe400000e0000 */
[----:B------:R-:W-:-:S05]  /*53e0*/  LOP3.LUT R14, R13, 0x10000, RZ, 0xfc, !PT ;  /* 0x000100000d0e7812 */ /* 0x000fca00078efcff */
[----:B------:R-:W-:-:S05]  /*53f0*/  IMAD R14, R5, 0x800, R14 ;  /* 0x00000800050e7824 */ /* 0x000fca00078e020e */
[----:B------:R-:W-:Y:S01]  /*5400*/  R2UR UR8, R14 ;  /* 0x000000000e0872ca */ /* 0x000fe200000e0000 */
[----:B------:R-:W-:Y:S01]  /*5410*/  USHF.R.U32.HI UR5, URZ, 0x4, UR5 ;  /* 0x000000043f057899 */ /* 0x000fe20008011605 */
[----:B------:R-:W-:Y:S02]  /*5420*/  WARPGROUP.DEPBAR.LE gsb0, 0x0 ;  /* 0x00008000000079c5 */ /* 0x000fe40000010000 */
[----:B------:R2:W-:Y:S06]  /*5430*/  MEMBAR.ALL.CTA ;  /* 0x0000000000007992 */ /* 0x0005ec0000008000 */
[----:B--2---:R-:W2:Y:S01]  /*5440*/  FENCE.VIEW.ASYNC.S ;  /* 0x00000000000073c6 */ /* 0x004ea20000000000 */
[----:B------:R-:W-:Y:S01]  /*5450*/  ULOP3.LUT UR9, UR5, 0x3fff, URZ, 0xc0, !UPT ;  /* 0x00003fff05097892 */ /* 0x000fe2000f8ec03f */
[----:B--2---:R-:W-:Y:S06]  /*5460*/  BAR.SYNC.DEFER_BLOCKING 0x9, 0x100 ;  /* 0x0244000000007b1d */ /* 0x004fec0000010000 */
        /* <DEDUP_REMOVED lines=56> */
[----:B-1----:R-:W-:Y:S05]  /*57f0*/  @!P0 BRA `(.L_x_495) ;  /* 0x0000000000048947 */ /* 0x002fea0003800000 */
[----:B------:R-:W-:Y:S01]  /*5800*/  BPT.TRAP 0x1 ;  /* 0x000000040000795c */ /* 0x000fe20000300000 */
.L_x_495:
        /* <DEDUP_REMOVED lines=68> */
.L_x_496:
[----:B-1----:R-:W2:Y:S01]  /*5c50*/  LDL R0, [R1+0x8] ;  /* 0x0000080001007983 */ /* 0x002ea20000100800 */
[----:B------:R-:W-:Y:S01]  /*5c60*/  VIADD R7, R7, 0x1 ;  /* 0x0000000107077836 */ /* 0x000fe20000000000 */
[----:B------:R-:W-:Y:S01]  /*5c70*/  IADD3 R5, R5, 0x1, RZ ;  /* 0x0000000105057810 */ /* 0x000fe20007ffe0ff */
[----:B------:R-:W-:-:S03]  /*5c80*/  VIADD R3, R3, 0x30c20 ;  /* 0x00030c2003037836 */ /* 0x000fc60000000000 */
[C---:B------:R-:W-:Y:S02]  /*5c90*/  ISETP.NE.AND P0, PT, R5.reuse, 0x2, PT ;  /* 0x000000020500780c */ /* 0x040fe40003f05270 */
[----:B------:R-:W-:Y:S02]  /*5ca0*/  PRMT R3, RZ, 0x654, R3 ;  /* 0x00000654ff037816 */ /* 0x000fe40000000003 */
[----:B------:R-:W-:Y:S02]  /*5cb0*/  SEL R5, R5, RZ, P0 ;  /* 0x000000ff05057207 */ /* 0x000fe40000000000 */
[----:B------:R1:W-:Y:S02]  /*5cc0*/  SYNCS.ARRIVE.TRANS64.RED.A1T0 RZ, [R3+URZ], RZ ;  /* 0x000000ff03ff79a7 */ /* 0x0003e4000810043f */
[----:B-1----:R-:W-:-:S04]  /*5cd0*/  SEL R3, RZ, 0x1, P0 ;  /* 0x00000001ff037807 */ /* 0x002fc80000000000 */
[----:B------:R-:W-:Y:S02]  /*5ce0*/  LOP3.LUT R6, R6, R3, RZ, 0x3c, !PT ;  /* 0x0000000306067212 */ /* 0x000fe400078e3cff */
[----:B--2---:R-:W-:-:S13]  /*5cf0*/  ISETP.GE.AND P1, PT, R7, R0, PT ;  /* 0x000000000700720c */ /* 0x004fda0003f26270 */
[----:B------:R-:W-:Y:S05]  /*5d00*/  @!P1 BRA `(.L_x_497) ;  /* 0xffffffbc00509947 */ /* 0x000fea000383ffff */
[----:B------:R-:W-:Y:S01]  /*5d10*/  ULDC UR4, c[0x0][0x740] ;  /* 0x0001d00000047ab9 */ /* 0x000fe20000000800 */
[----:B------:R-:W-:Y:S01]  /*5d20*/  PLOP3.LUT P0, PT, PT, PT, PT, 0x8, 0x0 ;  /* 0x000000000000781c */ /* 0x000fe20003f0e170 */
        /* <DEDUP_REMOVED lines=31> */
[----:B------:R-:W-:-:S07]  /*5f20*/  FMUL.FTZ R183, R183, UR4 ;  /* 0x00000004b7b77c20 */ /* 0x000fce0008410000 */
.L_x_479:
[----:B------:R-:W-:Y:S05]  /*5f30*/  @P0 BRA `(.L_x_498) ;  /* 0x0000001000900947 */ /* 0x000fea0003800000 */
[----:B------:R-:W2:Y:S01]  /*5f40*/  LDL R25, [R1+0x20] ;  /* 0x0000200001197983 */ /* 0x000ea20000100800 */
[----:B------:R-:W3:Y:S01]  /*5f50*/  S2UR UR5, SR_CgaCtaId ;  /* 0x00000000000579c3 */ /* 0x000ee20000008800 */
[----:B------:R-:W-:Y:S01]  /*5f60*/  UMOV UR4, 0x400 ;  /* 0x0000040000047882 */ /* 0x000fe20000000000 */
[----:B------:R-:W-:Y:S01]  /*5f70*/  F2FP.BF16.F32.PACK_AB R184, R185, R184 ;  /* 0x000000b8b9b8723e */ /* 0x000fe200000010ff */
[----:B------:R-:W4:Y:S01]  /*5f80*/  S2R R0, SR_TID.X ;  /* 0x0000000000007919 */ /* 0x000f220000002100 */
[----:B------:R-:W-:Y:S02]  /*5f90*/  F2FP.BF16.F32.PACK_AB R185, R187, R186 ;  /* 0x000000babbb9723e */ /* 0x000fe400000010ff */
[----:B------:R-:W-:Y:S02]  /*5fa0*/  F2FP.BF16.F32.PACK_AB R192, R193, R192 ;  /* 0x000000c0c1c0723e */ /* 0x000fe400000010ff */
[----:B------:R-:W1:Y:S01]  /*5fb0*/  LDC.64 R8, c[0x0][0x870] ;  /* 0x00021c00ff087b82 */ /* 0x000e620000000a00 */
        /* <DEDUP_REMOVED lines=8> */
[----:B---3--:R-:W-:Y:S01]  /*6040*/  ULEA UR4, UR5, UR4, 0x18 ;  /* 0x0000000405047291 */ /* 0x008fe2000f8ec03f */
[----:B------:R-:W-:Y:S02]  /*6050*/  F2FP.BF16.F32.PACK_AB R194, R197, R196 ;  /* 0x000000c4c5c2723e */ /* 0x000fe400000010ff */
[----:B------:R-:W-:Y:S01]  /*6060*/  F2FP.BF16.F32.PACK_AB R176, R177, R176 ;  /* 0x000000b0b1b0723e */ /* 0x000fe200000010ff */
[----:B------:R-:W-:Y:S01]  /*6070*/  BAR.SYNC.DEFER_BLOCKING 0x1, 0x100 ;  /* 0x0044000000007b1d */ /* 0x000fe20000010000 */
[----:B------:R-:W-:Y:S02]  /*6080*/  F2FP.BF16.F32.PACK_AB R195, R199, R198 ;  /* 0x000000c6c7c3723e */ /* 0x000fe400000010ff */
[----:B------:R-:W-:Y:S02]  /*6090*/  F2FP.BF16.F32.PACK_AB R201, R203, R202 ;  /* 0x000000cacbc9723e */ /* 0x000fe400000010ff */
[----:B------:R-:W-:-:S03]  /*60a0*/  F2FP.BF16.F32.PACK_AB R202, R205, R204 ;  /* 0x000000cccdca723e */ /* 0x000fc600000010ff */
[----:B------:R-:W3:Y:S01]  /*60b0*/  LDC.64 R22, c[0x0][0x850] ;  /* 0x00021400ff167b82 */ /* 0x000ee20000000a00 */
[----:B----4-:R-:W-:Y:S01]  /*60c0*/  VIADD R11, R0, 0xffffff80 ;  /* 0xffffff80000b7836 */ /* 0x010fe20000000000 */
[----:B------:R-:W-:Y:S02]  /*60d0*/  F2FP.BF16.F32.PACK_AB R203, R207, R206 ;  /* 0x000000cecfcb723e */ /* 0x000fe400000010ff */
[----:B------:R-:W-:Y:S02]  /*60e0*/  F2FP.BF16.F32.PACK_AB R209, R211, R210 ;  /* 0x000000d2d3d1723e */ /* 0x000fe400000010ff */
[----:B------:R-:W-:Y:S02]  /*60f0*/  SHF.R.S32.HI R10, RZ, 0x1f, R11 ;  /* 0x0000001fff0a7819 */ /* 0x000fe4000001140b */
[----:B------:R-:W-:Y:S02]  /*6100*/  F2FP.BF16.F32.PACK_AB R210, R213, R212 ;  /* 0x000000d4d5d2723e */ /* 0x000fe400000010ff */
[----:B------:R-:W-:-:S02]  /*6110*/  LEA.HI R7, R10, R11, RZ, 0x4 ;  /* 0x0000000b0a077211 */ /* 0x000fc400078f20ff */
[----:B------:R-:W-:Y:S02]  /*6120*/  LEA.HI R4, R10, R11, RZ, 0x5 ;  /* 0x0000000b0a047211 */ /* 0x000fe400078f28ff */
[----:B------:R-:W-:Y:S02]  /*6130*/  LOP3.LUT R0, R7, 0xfffffff0, RZ, 0xc0, !PT ;  /* 0xfffffff007007812 */ /* 0x000fe400078ec0ff */
[----:B------:R-:W-:Y:S02]  /*6140*/  SHF.R.U32.HI R7, RZ, 0x1, R7 ;  /* 0x00000001ff077819 */ /* 0x000fe40000011607 */
[----:B------:R-:W-:Y:S01]  /*6150*/  F2FP.BF16.F32.PACK_AB R211, R215, R214 ;  /* 0x000000d6d7d3723e */ /* 0x000fe200000010ff */
[----:B------:R-:W-:Y:S01]  /*6160*/  IMAD.IADD R0, R11, 0x1, -R0 ;  /* 0x000000010b007824 */ /* 0x000fe200078e0a00 */
[----:B------:R-:W-:Y:S02]  /*6170*/  F2FP.BF16.F32.PACK_AB R153, R155, R154 ;  /* 0x0000009a9b99723e */ /* 0x000fe400000010ff */
[----:B------:R-:W-:-:S02]  /*6180*/  F2FP.BF16.F32.PACK_AB R154, R157, R156 ;  /* 0x0000009c9d9a723e */ /* 0x000fc400000010ff */
[----:B-1----:R-:W-:Y:S02]  /*6190*/  SHF.R.S32.HI R3, RZ, 0x1f, R0 ;  /* 0x0000001fff037819 */ /* 0x002fe40000011400 */
[----:B------:R-:W-:Y:S02]  /*61a0*/  F2FP.BF16.F32.PACK_AB R155, R159, R158 ;  /* 0x0000009e9f9b723e */ /* 0x000fe400000010ff */
[----:B------:R-:W-:Y:S02]  /*61b0*/  LEA.HI R3, R3, R0, RZ, 0x3 ;  /* 0x0000000003037211 */ /* 0x000fe400078f18ff */
[----:B------:R-:W-:Y:S02]  /*61c0*/  F2FP.BF16.F32.PACK_AB R161, R163, R162 ;  /* 0x000000a2a3a1723e */ /* 0x000fe400000010ff */
[C---:B------:R-:W-:Y:S01]  /*61d0*/  LOP3.LUT R5, R3.reuse, 0xfffffff8, RZ, 0xc0, !PT ;  /* 0xfffffff803057812 */ /* 0x040fe200078ec0ff */
[----:B------:R-:W-:Y:S01]  /*61e0*/  IMAD.SHL.U32 R3, R3, 0x40, RZ ;  /* 0x0000004003037824 */ /* 0x000fe200078e00ff */
[----:B------:R-:W-:-:S02]  /*61f0*/  F2FP.BF16.F32.PACK_AB R162, R165, R164 ;  /* 0x000000a4a5a2723e */ /* 0x000fc400000010ff */
[----:B------:R-:W-:Y:S02]  /*6200*/  IADD3 R5, R0, -R5, RZ ;  /* 0x8000000500057210 */ /* 0x000fe40007ffe0ff */
[----:B------:R-:W-:Y:S02]  /*6210*/  LOP3.LUT R3, R3, 0x7ffffe00, RZ, 0xc0, !PT ;  /* 0x7ffffe0003037812 */ /* 0x000fe400078ec0ff */
[C---:B------:R-:W-:Y:S01]  /*6220*/  R2P PR, R5.reuse, 0x6 ;  /* 0x0000000605007804 */ /* 0x040fe20000000000 */
[----:B------:R-:W-:Y:S01]  /*6230*/  IMAD.SHL.U32 R0, R5, 0x40, RZ ;  /* 0x0000004005007824 */ /* 0x000fe200078e00ff */
[----:B------:R-:W-:Y:S01]  /*6240*/  ISETP.NE.U32.AND P4, PT, R8, RZ, PT ;  /* 0x000000ff0800720c */ /* 0x000fe20003f85070 */
[----:B------:R-:W-:Y:S01]  /*6250*/  IMAD.MOV.U32 R5, RZ, RZ, 0x20 ;  /* 0x00000020ff057424 */ /* 0x000fe200078e00ff */
[----:B------:R-:W-:Y:S02]  /*6260*/  F2FP.BF16.F32.PACK_AB R163, R167, R166 ;  /* 0x000000a6a7a3723e */ /* 0x000fe400000010ff */
[----:B------:R-:W-:-:S02]  /*6270*/  LOP3.LUT R0, R0, 0x1c0, RZ, 0xc0, !PT ;  /* 0x000001c000007812 */ /* 0x000fc400078ec0ff */
[----:B------:R-:W-:Y:S02]  /*6280*/  SEL R5, R5, 0xffffffe0, !P1 ;  /* 0xffffffe005057807 */ /* 0x000fe40004800000 */
[----:B------:R-:W-:Y:S02]  /*6290*/  LOP3.LUT R7, R0, 0x8, R7, 0xf8, !PT ;  /* 0x0000000800077812 */ /* 0x000fe400078ef807 */
[----:B------:R-:W-:Y:S01]  /*62a0*/  SHF.R.U32.HI R2, RZ, 0x3, R0 ;  /* 0x00000003ff027819 */ /* 0x000fe20000011600 */
[----:B------:R-:W-:Y:S01]  /*62b0*/  IMAD.SHL.U32 R0, R4, 0x20, RZ ;  /* 0x0000002004007824 */ /* 0x000fe200078e00ff */
[----:B------:R-:W-:Y:S02]  /*62c0*/  F2FP.BF16.F32.PACK_AB R169, R171, R170 ;  /* 0x000000aaaba9723e */ /* 0x000fe400000010ff */
[----:B------:R-:W-:Y:S02]  /*62d0*/  LOP3.LUT R2, R7, R2, RZ, 0x3c, !PT ;  /* 0x0000000207027212 */ /* 0x000fe400078e3cff */
[----:B------:R-:W-:-:S02]  /*62e0*/  LOP3.LUT R0, R0, 0x7ffffc00, RZ, 0xc0, !PT ;  /* 0x7ffffc0000007812 */ /* 0x000fc400078ec0ff */
[----:B------:R-:W-:Y:S02]  /*62f0*/  F2FP.BF16.F32.PACK_AB R170, R173, R172 ;  /* 0x000000acadaa723e */ /* 0x000fe400000010ff */
[----:B------:R-:W-:Y:S02]  /*6300*/  IADD3 R0, R2, R3, R0 ;  /* 0x0000000302007210 */ /* 0x000fe40007ffe000 */
[----:B------:R-:W-:Y:S02]  /*6310*/  MOV R3, 0x40 ;  /* 0x0000004000037802 */ /* 0x000fe40000000f00 */
[----:B------:R-:W-:Y:S02]  /*6320*/  LEA R0, R0, UR4, 0x1 ;  /* 0x0000000400007c11 */ /* 0x000fe4000f8e08ff */
[----:B------:R-:W-:Y:S02]  /*6330*/  SEL R3, R3, 0xffffffc0, !P2 ;  /* 0xffffffc003037807 */ /* 0x000fe40005000000 */
[--C-:B------:R-:W-:Y:S01]  /*6340*/  IADD3 R6, R5, 0x4000, R0.reuse ;  /* 0x0000400005067810 */ /* 0x100fe20007ffe000 */
[----:B------:R-:W-:Y:S01]  /*6350*/  STSM.16.M88.4 [R0+0x4000], R184 ;  /* 0x004000b800007844 */ /* 0x000fe20000000200 */
[----:B------:R-:W-:-:S02]  /*6360*/  IADD3 R8, R3, 0x4000, R0 ;  /* 0x0000400003087810 */ /* 0x000fc40007ffe000 */
[----:B------:R-:W-:Y:S01]  /*6370*/  F2FP.BF16.F32.PACK_AB R171, R175, R174 ;  /* 0x000000aeafab723e */ /* 0x000fe200000010ff */
[----:B------:R-:W-:Y:S01]  /*6380*/  STSM.16.M88.4 [R6], R192 ;  /* 0x000000c006007844 */ /* 0x000fe20000000200 */
[----:B------:R-:W-:Y:S01]  /*6390*/  F2FP.BF16.F32.PACK_AB R177, R179, R178 ;  /* 0x000000b2b3b1723e */ /* 0x000fe200000010ff */
[----:B------:R-:W-:Y:S01]  /*63a0*/  IMAD.IADD R7, R5, 0x1, R8 ;  /* 0x0000000105077824 */ /* 0x000fe200078e0208 */
[----:B------:R-:W-:Y:S01]  /*63b0*/  F2FP.BF16.F32.PACK_AB R178, R181, R180 ;  /* 0x000000b4b5b2723e */ /* 0x000fe200000010ff */
[----:B------:R-:W-:Y:S01]  /*63c0*/  STSM.16.M88.4 [R8], R200 ;  /* 0x000000c808007844 */ /* 0x000fe20000000200 */
[----:B------:R-:W-:Y:S01]  /*63d0*/  F2FP.BF16.F32.PACK_AB R179, R183, R182 ;  /* 0x000000b6b7b3723e */ /* 0x000fe200000010ff */
[----:B------:R-:W2:Y:S01]  /*63e0*/  LDC.64 R2, c[0x0][0x870] ;  /* 0x00021c00ff027b82 */ /* 0x000ea20000000a00 */
[----:B------:R-:W-:Y:S01]  /*63f0*/  ISETP.NE.AND.EX P4, PT, R9, RZ, PT, P4 ;  /* 0x000000ff0900720c */ /* 0x000fe20003f85340 */
[----:B------:R-:W-:Y:S04]  /*6400*/  STSM.16.M88.4 [R7], R208 ;  /* 0x000000d007007844 */ /* 0x000fe80000000200 */
[----:B------:R1:W-:Y:S04]  /*6410*/  STSM.16.M88.4 [R0], R152 ;  /* 0x0000009800007844 */ /* 0x0003e80000000200 */
[----:B------:R4:W-:Y:S04]  /*6420*/  STSM.16.M88.4 [R6+-0x4000], R160 ;  /* 0xffc000a006007844 */ /* 0x0009e80000000200 */
[----:B------:R-:W-:Y:S04]  /*6430*/  STSM.16.M88.4 [R8+-0x4000], R168 ;  /* 0xffc000a808007844 */ /* 0x000fe80000000200 */
[----:B------:R3:W-:Y:S01]  /*6440*/  STSM.16.M88.4 [R7+-0x4000], R176 ;  /* 0xffc000b007007844 */ /* 0x0007e20000000200 */
[----:B--2---:R-:W-:Y:S01]  /*6450*/  IMAD.WIDE R4, R25, 0x4, R2 ;  /* 0x0000000419047825 */ /* 0x004fe200078e0202 */
[----:B------:R-:W-:Y:S08]  /*6460*/  BAR.SYNC.DEFER_BLOCKING 0x1, 0x100 ;  /* 0x0044000000007b1d */ /* 0x000ff00000010000 */
[----:B------:R-:W2:Y:S01]  /*6470*/  LDC.64 R2, c[0x0][0x878] ;  /* 0x00021e00ff027b82 */ /* 0x000ea20000000a00 */
[----:B------:R-:W3:Y:S01]  /*6480*/  @P4 LDG.E R9, desc[UR38][R4.64] ;  /* 0x0000002604094981 */ /* 0x000ee2000c1e1900 */
[----:B------:R-:W-:Y:S01]  /*6490*/  ULDC UR5, c[0x0][0x808] ;  /* 0x0002020000057ab9 */ /* 0x000fe20000000800 */
[----:B------:R-:W-:Y:S01]  /*64a0*/  LEA.HI R19, R10, R11, RZ, 0x3 ;  /* 0x0000000b0a137211 */ /* 0x000fe200078f18ff */
[----:B-1----:R-:W-:Y:S01]  /*64b0*/  IMAD.U32 R0, RZ, RZ, UR5 ;  /* 0x00000005ff007e24 */ /* 0x002fe2000f8e00ff */
[----:B--2---:R-:W-:-:S04]  /*64c0*/  ISETP.NE.U32.AND P0, PT, R2, RZ, PT ;  /* 0x000000ff0200720c */ /* 0x004fc80003f05070 */
[----:B------:R-:W-:-:S13]  /*64d0*/  ISETP.NE.AND.EX P0, PT, R3, RZ, PT, P0 ;  /* 0x000000ff0300720c */ /* 0x000fda0003f05300 */
[----:B------:R-:W1:Y:S01]  /*64e0*/  @P0 LDC.64 R2, c[0x0][0x878] ;  /* 0x00021e00ff020b82 */ /* 0x000e620000000a00 */
[----:B----4-:R-:W-:Y:S02]  /*64f0*/  LOP3.LUT R6, R19, 0x1ffffff8, RZ, 0xc0, !PT ;  /* 0x1ffffff813067812 */ /* 0x010fe400078ec0ff */
[----:B------:R-:W-:-:S05]  /*6500*/  SHF.R.S32.HI R19, RZ, 0x3, R19 ;  /* 0x00000003ff137819 */ /* 0x000fca0000011413 */
[----:B------:R-:W2:Y:S01]  /*6510*/  S2UR UR5, SR_CTAID.Y ;  /* 0x00000000000579c3 */ /* 0x000ea20000002600 */
[----:B------:R-:W4:Y:S01]  /*6520*/  S2R R27, SR_CTAID.X ;  /* 0x00000000001b7919 */ /* 0x000f220000002500 */
[----:B------:R-:W-:Y:S01]  /*6530*/  IADD3 R6, R11, -R6, RZ ;  /* 0x800000060b067210 */ /* 0x000fe20007ffe0ff */
[----:B---3--:R-:W-:-:S04]  /*6540*/  IMAD.SHL.U32 R7, R19, 0x40, RZ ;  /* 0x0000004013077824 */ /* 0x008fc800078e00ff */
[----:B------:R-:W-:Y:S01]  /*6550*/  IMAD.SHL.U32 R20, R6, 0x8, RZ ;  /* 0x0000000806147824 */ /* 0x000fe200078e00ff */
[----:B------:R-:W-:Y:S01]  /*6560*/  LOP3.LUT R7, R7, 0x1c0, RZ, 0xc0, !PT ;  /* 0x000001c007077812 */ /* 0x000fe200078ec0ff */
[----:B-1----:R-:W-:-:S05]  /*6570*/  @P0 IMAD.WIDE R2, R25, 0x4, R2 ;  /* 0x0000000419020825 */ /* 0x002fca00078e0202 */
[----:B------:R1:W5:Y:S01]  /*6580*/  @P0 LDG.E R0, desc[UR38][R2.64] ;  /* 0x0000002602000981 */ /* 0x000362000c1e1900 */
[----:B--2---:R-:W-:Y:S01]  /*6590*/  USHF.R.S32.HI UR6, URZ, 0x1f, UR5 ;  /* 0x0000001f3f067899 */ /* 0x004fe20008011405 */
[----:B-1----:R-:W-:Y:S02]  /*65a0*/  LEA.HI R3, R10, R11, RZ, 0x6 ;  /* 0x0000000b0a037211 */ /* 0x002fe400078f30ff */
[----:B------:R-:W-:Y:S02]  /*65b0*/  LOP3.LUT R2, R7, 0x38, R20, 0xf8, !PT ;  /* 0x0000003807027812 */ /* 0x000fe400078ef814 */
[----:B------:R-:W-:Y:S01]  /*65c0*/  SHF.R.U32.HI R7, RZ, 0x3, R7 ;  /* 0x00000003ff077819 */ /* 0x000fe20000011607 */
[----:B------:R-:W-:-:S03]  /*65d0*/  IMAD.SHL.U32 R3, R3, 0x8, RZ ;  /* 0x0000000803037824 */ /* 0x000fc600078e00ff */
[----:B------:R-:W-:-:S04]  /*65e0*/  LOP3.LUT R2, R2, R7, RZ, 0x3c, !PT ;  /* 0x0000000702027212 */ /* 0x000fc800078e3cff */
[----:B------:R-:W-:Y:S02]  /*65f0*/  LOP3.LUT R6, R2, 0x7ffffe00, R3, 0xf8, !PT ;  /* 0x7ffffe0002067812 */ /* 0x000fe400078ef803 */
[----:B------:R-:W-:Y:S02]  /*6600*/  CS2R R2, SRZ ;  /* 0x0000000000027805 */ /* 0x000fe4000001ff00 */
[----:B------:R-:W-:Y:S01]  /*6610*/  @P4 SHF.R.S32.HI R8, RZ, 0x1f, R9 ;  /* 0x0000001fff084819 */ /* 0x000fe20000011409 */
[----:B----4-:R-:W-:Y:S06]  /*6620*/  @P0 BRA `(.L_x_499) ;  /* 0x0000000000100947 */ /* 0x010fec0003800000 */
[----:B------:R-:W-:Y:S05]  /*6630*/  @!P4 BRA `(.L_x_499) ;  /* 0x00000000000cc947 */ /* 0x000fea0003800000 */
[----:B------:R-:W2:Y:S04]  /*6640*/  LDG.E R7, desc[UR38][R4.64] ;  /* 0x0000002604077981 */ /* 0x000ea8000c1e1900 */
[----:B-----5:R-:W2:Y:S02]  /*6650*/  LDG.E R0, desc[UR38][R4.64+0x4] ;  /* 0x0000042604007981 */ /* 0x020ea4000c1e1900 */
[----:B--2---:R-:W-:-:S07]  /*6660*/  IADD3 R0, -R7, R0, RZ ;  /* 0x0000000007007210 */ /* 0x004fce0007ffe1ff */
.L_x_499:
[----:B------:R-:W-:Y:S01]  /*6670*/  LEA R30, R6, UR4, 0x1 ;  /* 0x00000004061e7c11 */ /* 0x000fe2000f8e08ff */
[----:B------:R-:W-:Y:S01]  /*6680*/  @P4 IMAD.MOV.U32 R2, RZ, RZ, R9 ;  /* 0x000000ffff024224 */ /* 0x000fe200078e0009 */
[----:B------:R-:W1:Y:S01]  /*6690*/  LDC.64 R34, c[0x0][0x820] ;  /* 0x00020800ff227b82 */ /* 0x000e620000000a00 */
[----:B------:R-:W-:Y:S01]  /*66a0*/  @P4 IMAD.MOV.U32 R3, RZ, RZ, R8 ;  /* 0x000000ffff034224 */ /* 0x000fe200078e0008 */
[----:B------:R-:W-:Y:S01]  /*66b0*/  SHF.R.S32.HI R21, RZ, 0x1f, R20 ;  /* 0x0000001fff157819 */ /* 0x000fe20000011414 */
[----:B------:R2:W3:Y:S01]  /*66c0*/  LDS.128 R12, [R30+0x1000] ;  /* 0x001000001e0c7984 */ /* 0x0004e20000000c00 */
[----:B-----5:R-:W-:Y:S01]  /*66d0*/  IMAD R0, R27, -0x80, R0 ;  /* 0xffffff801b007824 */ /* 0x020fe200078e0200 */
[----:B------:R-:W-:Y:S01]  /*66e0*/  ULDC UR4, c[0x0][0x83c] ;  /* 0x00020f0000047ab9 */ /* 0x000fe20000000800 */
[----:B------:R-:W-:Y:S01]  /*66f0*/  IMAD R18, R22, UR6, RZ ;  /* 0x0000000616127c24 */ /* 0x000fe2000f8e02ff */
[----:B------:R2:W4:Y:S01]  /*6700*/  LDS.128 R8, [R30+0x2000] ;  /* 0x002000001e087984 */ /* 0x0005220000000c00 */
[----:B------:R-:W-:Y:S01]  /*6710*/  VIADD R16, R19, 0x20 ;  /* 0x0000002013107836 */ /* 0x000fe20000000000 */
[----:B------:R-:W-:Y:S01]  /*6720*/  VIMNMX R24, R0, 0x80, PT ;  /* 0x0000008000187848 */ /* 0x000fe20003fe0100 */
[----:B------:R-:W-:Y:S01]  /*6730*/  IMAD R23, R23, UR5, R18 ;  /* 0x0000000517177c24 */ /* 0x000fe2000f8e0212 */
[----:B------:R2:W1:Y:S01]  /*6740*/  LDS.128 R4, [R30+0x3000] ;  /* 0x003000001e047984 */ /* 0x0004620000000c00 */
[----:B------:R-:W-:Y:S01]  /*6750*/  SHF.R.S32.HI R18, RZ, 0x1f, R25 ;  /* 0x0000001fff127819 */ /* 0x000fe20000011419 */
[----:B------:R-:W-:Y:S01]  /*6760*/  ULDC.64 UR8, c[0x0][0x858] ;  /* 0x0002160000087ab9 */ /* 0x000fe20000000a00 */
[-C--:B------:R-:W-:Y:S01]  /*6770*/  ISETP.GE.AND P3, PT, R19, R24.reuse, PT ;  /* 0x000000181300720c */ /* 0x080fe20003f66270 */
[----:B------:R-:W-:Y:S01]  /*6780*/  BSSY B0, `(.L_x_500) ;  /* 0x0000020000007945 */ /* 0x000fe20003800000 */
[----:B------:R-:W-:Y:S01]  /*6790*/  ISETP.GE.AND P2, PT, R16, R24, PT ;  /* 0x000000181000720c */ /* 0x000fe20003f46270 */
[----:B------:R-:W-:Y:S01]  /*67a0*/  IMAD.WIDE.U32 R16, R22, UR5, R20 ;  /* 0x0000000516107c25 */ /* 0x000fe2000f8e0014 */
[----:B------:R-:W-:-:S02]  /*67b0*/  ISETP.GE.OR P6, PT, R20, UR4, P3 ;  /* 0x0000000414007c0c */ /* 0x000fc40009fc6670 */
[----:B------:R-:W-:Y:S01]  /*67c0*/  IADD3 R0, R19, 0x40, RZ ;  /* 0x0000004013007810 */ /* 0x000fe20007ffe0ff */
[----:B------:R-:W-:Y:S01]  /*67d0*/  IMAD.IADD R17, R17, 0x1, R23 ;  /* 0x0000000111117824 */ /* 0x000fe200078e0217 */
[----:B------:R-:W-:Y:S02]  /*67e0*/  SEL R36, R18, RZ, !P4 ;  /* 0x000000ff12247207 */ /* 0x000fe40006000000 */
[----:B------:R-:W-:Y:S02]  /*67f0*/  IADD3 R2, P0, R19, R2, RZ ;  /* 0x0000000213027210 */ /* 0x000fe40007f1e0ff */
[-C--:B------:R-:W-:Y:S01]  /*6800*/  ISETP.GE.AND P1, PT, R0, R24.reuse, PT ;  /* 0x000000180000720c */ /* 0x080fe20003f26270 */
[----:B------:R-:W-:Y:S01]  /*6810*/  IMAD R0, R36, UR8, RZ ;  /* 0x0000000824007c24 */ /* 0x000fe2000f8e02ff */
[----:B------:R-:W-:Y:S02]  /*6820*/  SEL R33, R25, RZ, !P4 ;  /* 0x000000ff19217207 */ /* 0x000fe40006000000 */
[C---:B------:R-:W-:Y:S01]  /*6830*/  LEA.HI.X.SX32 R3, R19.reuse, R3, 0x1, P0 ;  /* 0x0000000313037211 */ /* 0x040fe200000f0eff */
[----:B------:R-:W-:Y:S01]  /*6840*/  VIADD R19, R19, 0x60 ;  /* 0x0000006013137836 */ /* 0x000fe20000000000 */
[C---:B------:R-:W-:Y:S01]  /*6850*/  ISETP.GE.OR P5, PT, R20.reuse, UR4, P2 ;  /* 0x0000000414007c0c */ /* 0x040fe200097a6670 */
[C---:B------:R-:W-:Y:S01]  /*6860*/  IMAD R23, R33.reuse, UR9, R0 ;  /* 0x0000000921177c24 */ /* 0x040fe2000f8e0200 */
[----:B------:R-:W-:Y:S01]  /*6870*/  ISETP.GE.OR P4, PT, R20, UR4, P1 ;  /* 0x0000000414007c0c */ /* 0x000fe20008f86670 */
[----:B------:R-:W-:Y:S01]  /*6880*/  IMAD.WIDE.U32 R28, R33, UR8, R16 ;  /* 0x00000008211c7c25 */ /* 0x000fe2000f8e0010 */
[----:B------:R-:W-:-:S03]  /*6890*/  ISETP.GE.AND P0, PT, R19, R24, PT ;  /* 0x000000181300720c */ /* 0x000fc60003f06270 */
[----:B------:R-:W-:-:S04]  /*68a0*/  IMAD.WIDE R26, R27, 0x80, R2 ;  /* 0x000000801b1a7825 */ /* 0x000fc800078e0202 */
[----:B------:R-:W-:Y:S01]  /*68b0*/  IMAD.IADD R23, R29, 0x1, R23 ;  /* 0x000000011d177824 */ /* 0x000fe200078e0217 */
[----:B--23--:R-:W-:Y:S06]  /*68c0*/  @P6 BRA `(.L_x_501) ;  /* 0x00000000002c6947 */ /* 0x00cfec0003800000 */
[----:B------:R-:W2:Y:S01]  /*68d0*/  LDS.128 R16, [R30+0x4000] ;  /* 0x004000001e107984 */ /* 0x000ea20000000c00 */
[----:B------:R-:W-:Y:S01]  /*68e0*/  ULDC.64 UR8, c[0x0][0x848] ;  /* 0x0002120000087ab9 */ /* 0x000fe20000000a00 */
[----:B------:R-:W-:Y:S01]  /*68f0*/  MOV R22, R28 ;  /* 0x0000001c00167202 */ /* 0x000fe20000000f00 */
[----:B------:R-:W-:-:S04]  /*6900*/  IMAD R25, R27, UR8, RZ ;  /* 0x000000081b197c24 */ /* 0x000fc8000f8e02ff */
[----:B------:R-:W-:-:S04]  /*6910*/  IMAD.WIDE.U32 R2, R26, UR8, R22 ;  /* 0x000000081a027c25 */ /* 0x000fc8000f8e0016 */
[----:B------:R-:W-:Y:S01]  /*6920*/  IMAD R25, R26, UR9, R25 ;  /* 0x000000091a197c24 */ /* 0x000fe2000f8e0219 */
[----:B------:R-:W-:Y:S02]  /*6930*/  ULDC.64 UR8, c[0x0][0x830] ;  /* 0x00020c0000087ab9 */ /* 0x000fe40000000a00 */
[----:B------:R-:W-:Y:S01]  /*6940*/  LEA R24, P6, R2, UR8, 0x1 ;  /* 0x0000000802187c11 */ /* 0x000fe2000f8c08ff */
[----:B------:R-:W-:-:S05]  /*6950*/  IMAD.IADD R3, R3, 0x1, R25 ;  /* 0x0000000103037824 */ /* 0x000fca00078e0219 */
[----:B------:R-:W-:-:S05]  /*6960*/  LEA.HI.X R25, R2, UR9, R3, 0x1, P6 ;  /* 0x0000000902197c11 */ /* 0x000fca000b0f0c03 */
[----:B--2---:R2:W-:Y:S02]  /*6970*/  STG.E.128 desc[UR38][R24.64], R16 ;  /* 0x0000001018007986 */ /* 0x0045e4000c101d26 */
.L_x_501:
[----:B------:R-:W-:Y:S05]  /*6980*/  BSYNC B0 ;  /* 0x0000000000007941 */ /* 0x000fea0003800000 */
.L_x_500:
[----:B--2---:R2:W3:Y:S01]  /*6990*/  LDS.128 R16, [R30+0x5000] ;  /* 0x005000001e107984 */ /* 0x0044e20000000c00 */
[----:B------:R-:W-:Y:S01]  /*69a0*/  BSSY B0, `(.L_x_502) ;  /* 0x0000010000007945 */ /* 0x000fe20003800000 */
[----:B------:R-:W-:-:S03]  /*69b0*/  ISETP.GE.OR P6, PT, R20, UR4, P0 ;  /* 0x0000000414007c0c */ /* 0x000fc600087c6670 */
[----:B------:R-:W-:Y:S10]  /*69c0*/  @P5 BRA `(.L_x_503) ;  /* 0x0000000000345947 */ /* 0x000ff40003800000 */
[----:B------:R-:W-:Y:S01]  /*69d0*/  IADD3 R25, P5, R26, 0x20, RZ ;  /* 0x000000201a197810 */ /* 0x000fe20007fbe0ff */
[----:B------:R-:W-:Y:S01]  /*69e0*/  ULDC.64 UR8, c[0x0][0x848] ;  /* 0x0002120000087ab9 */ /* 0x000fe20000000a00 */
[----:B------:R-:W-:Y:S01]  /*69f0*/  MOV R3, R23 ;  /* 0x0000001700037202 */ /* 0x000fe20000000f00 */
[----:B------:R-:W-:Y:S02]  /*6a00*/  IMAD.MOV.U32 R2, RZ, RZ, R28 ;  /* 0x000000ffff027224 */ /* 0x000fe400078e001c */
[----:B------:R-:W-:Y:S02]  /*6a10*/  IMAD.X R0, RZ, RZ, R27, P5 ;  /* 0x000000ffff007224 */ /* 0x000fe400028e061b */
[----:B------:R-:W-:-:S04]  /*6a20*/  IMAD.WIDE.U32 R2, R25, UR8, R2 ;  /* 0x0000000819027c25 */ /* 0x000fc8000f8e0002 */
[----:B------:R-:W-:-:S04]  /*6a30*/  IMAD R0, R0, UR8, RZ ;  /* 0x0000000800007c24 */ /* 0x000fc8000f8e02ff */
[----:B------:R-:W-:Y:S01]  /*6a40*/  IMAD R25, R25, UR9, R0 ;  /* 0x0000000919197c24 */ /* 0x000fe2000f8e0200 */
[----:B------:R-:W-:Y:S02]  /*6a50*/  ULDC.64 UR8, c[0x0][0x830] ;  /* 0x00020c0000087ab9 */ /* 0x000fe40000000a00 */
[----:B------:R-:W-:Y:S01]  /*6a60*/  LEA R24, P5, R2, UR8, 0x1 ;  /* 0x0000000802187c11 */ /* 0x000fe2000f8a08ff */
[----:B------:R-:W-:-:S05]  /*6a70*/  IMAD.IADD R3, R3, 0x1, R25 ;  /* 0x0000000103037824 */ /* 0x000fca00078e0219 */
[----:B------:R-:W-:-:S05]  /*6a80*/  LEA.HI.X R25, R2, UR9, R3, 0x1, P5 ;  /* 0x0000000902197c11 */ /* 0x000fca000a8f0c03 */
[----:B---3--:R3:W-:Y:S02]  /*6a90*/  STG.E.128 desc[UR38][R24.64], R16 ;  /* 0x0000001018007986 */ /* 0x0087e4000c101d26 */
.L_x_503:
[----:B------:R-:W-:Y:S05]  /*6aa0*/  BSYNC B0 ;  /* 0x0000000000007941 */ /* 0x000fea0003800000 */
.L_x_502:
[----:B---3--:R3:W2:Y:S01]  /*6ab0*/  LDS.128 R16, [R30+0x6000] ;  /* 0x006000001e107984 */ /* 0x0086a20000000c00 */
[----:B------:R-:W-:Y:S01]  /*6ac0*/  BSSY B0, `(.L_x_504) ;  /* 0x0000010000007945 */ /* 0x000fe20003800000 */
[----:B-1----:R-:W-:-:S03]  /*6ad0*/  IMAD R32, R34, UR6, RZ ;  /* 0x0000000622207c24 */ /* 0x002fc6000f8e02ff */
[----:B------:R-:W-:Y:S05]  /*6ae0*/  @P4 BRA `(.L_x_505) ;  /* 0x0000000000344947 */ /* 0x000fea0003800000 */
        /* <DEDUP_REMOVED lines=12> */
[----:B--2---:R1:W-:Y:S02]  /*6bb0*/  STG.E.128 desc[UR38][R24.64], R16 ;  /* 0x0000001018007986 */ /* 0x0043e4000c101d26 */
.L_x_505:
[----:B------:R-:W-:Y:S05]  /*6bc0*/  BSYNC B0 ;  /* 0x0000000000007941 */ /* 0x000fea0003800000 */
.L_x_504:
[----:B-12---:R1:W2:Y:S01]  /*6bd0*/  LDS.128 R16, [R30+0x7000] ;  /* 0x007000001e107984 */ /* 0x0062a20000000c00 */
[----:B------:R-:W-:Y:S01]  /*6be0*/  BSSY B0, `(.L_x_506) ;  /* 0x0000011000007945 */ /* 0x000fe20003800000 */
[----:B------:R-:W-:Y:S02]  /*6bf0*/  IMAD R31, R35, UR5, R32 ;  /* 0x00000005231f7c24 */ /* 0x000fe4000f8e0220 */
[----:B------:R-:W-:Y:S01]  /*6c00*/  IMAD.WIDE.U32 R24, R34, UR5, R20 ;  /* 0x0000000522187c25 */ /* 0x000fe2000f8e0014 */
[----:B------:R-:W-:Y:S06]  /*6c10*/  @P6 BRA `(.L_x_507) ;  /* 0x0000000000346947 */ /* 0x000fec0003800000 */
        /* <DEDUP_REMOVED lines=13> */
.L_x_507:
[----:B------:R-:W-:Y:S05]  /*6cf0*/  BSYNC B0 ;  /* 0x0000000000007941 */ /* 0x000fea0003800000 */
.L_x_506:
[----:B--2---:R2:W1:Y:S01]  /*6d00*/  LDS.128 R16, [R30] ;  /* 0x000000001e107984 */ /* 0x0044620000000c00 */
[----:B------:R-:W-:Y:S01]  /*6d10*/  ULDC UR6, c[0x0][0x80c] ;  /* 0x0002030000067ab9 */ /* 0x000fe20000000800 */
[----:B------:R-:W-:Y:S01]  /*6d20*/  ULDC.64 UR4, c[0x0][0x828] ;  /* 0x00020a0000047ab9 */ /* 0x000fe20000000a00 */
[----:B------:R-:W-:Y:S01]  /*6d30*/  ISETP.GE.OR P3, PT, R20, UR6, P3 ;  /* 0x0000000614007c0c */ /* 0x000fe20009f66670 */
[----:B------:R-:W-:Y:S01]  /*6d40*/  IMAD.IADD R25, R25, 0x1, R31 ;  /* 0x0000000119197824 */ /* 0x000fe200078e021f */
[----:B------:R-:W-:Y:S01]  /*6d50*/  BSSY B0, `(.L_x_508) ;  /* 0x0000013000007945 */ /* 0x000fe20003800000 */
[----:B------:R-:W-:Y:S01]  /*6d60*/  IMAD R0, R36, UR4, RZ ;  /* 0x0000000424007c24 */ /* 0x000fe2000f8e02ff */
[C---:B------:R-:W-:Y:S01]  /*6d70*/  ISETP.GE.OR P2, PT, R20.reuse, UR6, P2 ;  /* 0x0000000614007c0c */ /* 0x040fe20009746670 */
[C---:B------:R-:W-:Y:S01]  /*6d80*/  IMAD.WIDE.U32 R24, R33.reuse, UR4, R24 ;  /* 0x0000000421187c25 */ /* 0x040fe2000f8e0018 */
[C---:B------:R-:W-:Y:S02]  /*6d90*/  ISETP.GE.OR P1, PT, R20.reuse, UR6, P1 ;  /* 0x0000000614007c0c */ /* 0x040fe40008f26670 */
[----:B------:R-:W-:Y:S01]  /*6da0*/  ISETP.GE.OR P0, PT, R20, UR6, P0 ;  /* 0x0000000614007c0c */ /* 0x000fe20008706670 */
[----:B------:R-:W-:-:S04]  /*6db0*/  IMAD R21, R33, UR5, R0 ;  /* 0x0000000521157c24 */ /* 0x000fc8000f8e0200 */
[----:B------:R-:W-:Y:S01]  /*6dc0*/  IMAD.IADD R21, R25, 0x1, R21 ;  /* 0x0000000119157824 */ /* 0x000fe200078e0215 */
[----:B------:R-:W-:Y:S07]  /*6dd0*/  @P3 BRA `(.L_x_509) ;  /* 0x0000000000283947 */ /* 0x000fee0003800000 */
        /* <DEDUP_REMOVED lines=9> */
[----:B-1----:R1:W-:Y:S02]  /*6e70*/  STG.E.128 desc[UR38][R22.64], R16 ;  /* 0x0000001016007986 */ /* 0x0023e4000c101d26 */
.L_x_509:
[----:B------:R-:W-:Y:S05]  /*6e80*/  BSYNC B0 ;  /* 0x0000000000007941 */ /* 0x000fea0003800000 */
.L_x_508:
[----:B------:R-:W-:Y:S04]  /*6e90*/  BSSY B0, `(.L_x_510) ;  /* 0x000000f000007945 */ /* 0x000fe80003800000 */
[----:B------:R-:W-:Y:S05]  /*6ea0*/  @P2 BRA `(.L_x_511) ;  /* 0x0000000000342947 */ /* 0x000fea0003800000 */
[----:B-1----:R-:W-:Y:S01]  /*6eb0*/  IADD3 R17, P2, R26, 0x20, RZ ;  /* 0x000000201a117810 */ /* 0x002fe20007f5e0ff */
        /* <DEDUP_REMOVED lines=11> */
[----:B------:R1:W-:Y:S02]  /*6f70*/  STG.E.128 desc[UR38][R16.64], R12 ;  /* 0x0000000c10007986 */ /* 0x0003e4000c101d26 */
.L_x_511:
[----:B------:R-:W-:Y:S05]  /*6f80*/  BSYNC B0 ;  /* 0x0000000000007941 */ /* 0x000fea0003800000 */
.L_x_510:
        /* <DEDUP_REMOVED lines=14> */
[----:B----4-:R1:W-:Y:S02]  /*7070*/  STG.E.128 desc[UR38][R12.64], R8 ;  /* 0x000000080c007986 */ /* 0x0103e4000c101d26 */
.L_x_513:
[----:B------:R-:W-:Y:S05]  /*7080*/  BSYNC B0 ;  /* 0x0000000000007941 */ /* 0x000fea0003800000 */
.L_x_512:
[----:B------:R-:W-:Y:S05]  /*7090*/  @P0 BRA `(.L_x_474) ;  /* 0x0000003800d40947 */ /* 0x000fea0003800000 */
[----:B-1--4-:R-:W-:Y:S01]  /*70a0*/  IADD3 R9, P0, R26, 0x60, RZ ;  /* 0x000000601a097810 */ /* 0x012fe20007f1e0ff */
        /* <DEDUP_REMOVED lines=11> */
[----:B------:R1:W-:Y:S01]  /*7160*/  STG.E.128 desc[UR38][R8.64], R4 ;  /* 0x0000000408007986 */ /* 0x0003e2000c101d26 */
[----:B------:R-:W-:Y:S05]  /*7170*/  BRA `(.L_x_474) ;  /* 0x00000038009c7947 */ /* 0x000fea0003800000 */
.L_x_498:
[----:B------:R-:W2:Y:S01]  /*7180*/  LDL R18, [R1+0x20] ;  /* 0x0000200001127983 */ /* 0x000ea20000100800 */
[----:B------:R-:W3:Y:S08]  /*7190*/  LDC.64 R4, c[0x0][0x870] ;  /* 0x00021c00ff047b82 */ /* 0x000ef00000000a00 */
[----:B-1----:R-:W2:Y:S01]  /*71a0*/  LDC.64 R2, c[0x0][0x870] ;  /* 0x00021c00ff027b82 */ /* 0x002ea20000000a00 */
[----:B------:R-:W-:Y:S01]  /*71b0*/  ULDC UR4, c[0x0][0x808] ;  /* 0x0002020000047ab9 */ /* 0x000fe20000000800 */
[----:B------:R-:W1:Y:S06]  /*71c0*/  S2R R15, SR_CTAID.X ;  /* 0x00000000000f7919 */ /* 0x000e6c0000002500 */
[----:B------:R-:W4:Y:S01]  /*71d0*/  LDC.64 R16, c[0x0][0x820] ;  /* 0x00020800ff107b82 */ /* 0x000f220000000a00 */
[----:B---3--:R-:W-:-:S07]  /*71e0*/  ISETP.NE.U32.AND P4, PT, R4, RZ, PT ;  /* 0x000000ff0400720c */ /* 0x008fce0003f85070 */
[----:B------:R-:W3:Y:S01]  /*71f0*/  LDC.64 R20, c[0x0][0x850] ;  /* 0x00021400ff147b82 */ /* 0x000ee20000000a00 */
[----:B------:R-:W-:Y:S01]  /*7200*/  ISETP.NE.AND.EX P4, PT, R5, RZ, PT, P4 ;  /* 0x000000ff0500720c */ /* 0x000fe20003f85340 */
[----:B--2---:R-:W-:-:S06]  /*7210*/  IMAD.WIDE R4, R18, 0x4, R2 ;  /* 0x0000000412047825 */ /* 0x004fcc00078e0202 */
[----:B------:R-:W2:Y:S06]  /*7220*/  LDC.64 R2, c[0x0][0x878] ;  /* 0x00021e00ff027b82 */ /* 0x000eac0000000a00 */
[----:B------:R-:W3:Y:S01]  /*7230*/  @P4 LDG.E R9, desc[UR38][R4.64] ;  /* 0x0000002604094981 */ /* 0x000ee2000c1e1900 */
[----:B------:R-:W-:Y:S01]  /*7240*/  IMAD.U32 R0, RZ, RZ, UR4 ;  /* 0x00000004ff007e24 */ /* 0x000fe2000f8e00ff */
[----:B--2---:R-:W-:-:S04]  /*7250*/  ISETP.NE.U32.AND P0, PT, R2, RZ, PT ;  /* 0x000000ff0200720c */ /* 0x004fc80003f05070 */
[----:B------:R-:W-:-:S13]  /*7260*/  ISETP.NE.AND.EX P0, PT, R3, RZ, PT, P0 ;  /* 0x000000ff0300720c */ /* 0x000fda0003f05300 */
[----:B------:R-:W2:Y:S02]  /*7270*/  @P0 LDC.64 R2, c[0x0][0x878] ;  /* 0x00021e00ff020b82 */ /* 0x000ea40000000a00 */
[----:B--2---:R-:W-:Y:S02]  /*7280*/  @P0 IMAD.WIDE R6, R18, 0x4, R2 ;  /* 0x0000000412060825 */ /* 0x004fe400078e0202 */
[----:B------:R-:W2:Y:S04]  /*7290*/  S2R R2, SR_TID.X ;  /* 0x0000000000027919 */ /* 0x000ea80000002100 */
[----:B------:R-:W1:Y:S01]  /*72a0*/  S2UR UR4, SR_CTAID.Y ;  /* 0x00000000000479c3 */ /* 0x000e620000002600 */
[----:B------:R4:W5:Y:S01]  /*72b0*/  @P0 LDG.E R0, desc[UR38][R6.64] ;  /* 0x0000002606000981 */ /* 0x000962000c1e1900 */
[----:B-1----:R-:W-:-:S06]  /*72c0*/  USHF.R.S32.HI UR5, URZ, 0x1f, UR4 ;  /* 0x0000001f3f057899 */ /* 0x002fcc0008011404 */
[----:B----4-:R-:W-:Y:S02]  /*72d0*/  IMAD R6, R16, UR5, RZ ;  /* 0x0000000510067c24 */ /* 0x010fe4000f8e02ff */
[----:B--2---:R-:W-:-:S05]  /*72e0*/  VIADD R8, R2, 0xffffff80 ;  /* 0xffffff8002087836 */ /* 0x004fca0000000000 */
[----:B------:R-:W-:-:S04]  /*72f0*/  SHF.R.S32.HI R3, RZ, 0x1f, R8 ;  /* 0x0000001fff037819 */ /* 0x000fc80000011408 */
[----:B------:R-:W-:Y:S02]  /*7300*/  LEA.HI R10, R3, R8, RZ, 0x3 ;  /* 0x00000008030a7211 */ /* 0x000fe400078f18ff */
[----:B------:R-:W-:Y:S02]  /*7310*/  CS2R R2, SRZ ;  /* 0x0000000000027805 */ /* 0x000fe4000001ff00 */
[----:B------:R-:W-:Y:S02]  /*7320*/  LOP3.LUT R11, R10, 0x1ffffff8, RZ, 0xc0, !PT ;  /* 0x1ffffff80a0b7812 */ /* 0x000fe400078ec0ff */
[----:B------:R-:W-:Y:S02]  /*7330*/  SHF.R.S32.HI R13, RZ, 0x3, R10 ;  /* 0x00000003ff0d7819 */ /* 0x000fe4000001140a */
[----:B------:R-:W-:-:S05]  /*7340*/  IADD3 R11, R8, -R11, RZ ;  /* 0x8000000b080b7210 */ /* 0x000fca0007ffe0ff */
[----:B------:R-:W-:-:S05]  /*7350*/  IMAD.SHL.U32 R10, R11, 0x8, RZ ;  /* 0x000000080b0a7824 */ /* 0x000fca00078e00ff */
[----:B------:R-:W-:Y:S01]  /*7360*/  SHF.R.S32.HI R11, RZ, 0x1f, R10 ;  /* 0x0000001fff0b7819 */ /* 0x000fe2000001140a */
[--C-:B---3--:R-:W-:Y:S01]  /*7370*/  @P4 IMAD.MOV.U32 R2, RZ, RZ, R9.reuse ;  /* 0x000000ffff024224 */ /* 0x108fe200078e0009 */
[----:B------:R-:W-:-:S04]  /*7380*/  @P4 SHF.R.S32.HI R3, RZ, 0x1f, R9 ;  /* 0x0000001fff034819 */ /* 0x000fc80000011409 */
[----:B------:R-:W-:-:S04]  /*7390*/  IADD3 R2, P1, R13, R2, RZ ;  /* 0x000000020d027210 */ /* 0x000fc80007f3e0ff */
[----:B------:R-:W-:Y:S01]  /*73a0*/  LEA.HI.X.SX32 R3, R13, R3, 0x1, P1 ;  /* 0x000000030d037211 */ /* 0x000fe200008f0eff */
[----:B------:R-:W-:Y:S08]  /*73b0*/  @P0 BRA `(.L_x_514) ;  /* 0x0000000000100947 */ /* 0x000ff00003800000 */
[----:B------:R-:W-:Y:S05]  /*73c0*/  @!P4 BRA `(.L_x_514) ;  /* 0x00000000000cc947 */ /* 0x000fea0003800000 */
[----:B------:R-:W2:Y:S04]  /*73d0*/  LDG.E R7, desc[UR38][R4.64] ;  /* 0x0000002604077981 */ /* 0x000ea8000c1e1900 */
[----:B-----5:R-:W2:Y:S02]  /*73e0*/  LDG.E R0, desc[UR38][R4.64+0x4] ;  /* 0x0000042604007981 */ /* 0x020ea4000c1e1900 */
[----:B--2---:R-:W-:-:S07]  /*73f0*/  IMAD.IADD R0, R0, 0x1, -R7 ;  /* 0x0000000100007824 */ /* 0x004fce00078e0a07 */
.L_x_514:
[----:B-----5:R-:W-:Y:S01]  /*7400*/  IMAD R0, R15, -0x80, R0 ;  /* 0xffffff800f007824 */ /* 0x020fe200078e0200 */
[----:B------:R-:W-:Y:S01]  /*7410*/  ULDC UR8, c[0x0][0x80c] ;  /* 0x0002030000087ab9 */ /* 0x000fe20000000800 */
[----:B------:R-:W-:Y:S01]  /*7420*/  IMAD R17, R17, UR4, R6 ;  /* 0x0000000411117c24 */ /* 0x000fe2000f8e0206 */
[----:B------:R-:W-:Y:S01]  /*7430*/  SHF.R.S32.HI R6, RZ, 0x1f, R18 ;  /* 0x0000001fff067819 */ /* 0x000fe20000011412 */
[C---:B------:R-:W-:Y:S01]  /*7440*/  VIADD R9, R13.reuse, 0x40 ;  /* 0x000000400d097836 */ /* 0x040fe20000000000 */
[CC--:B------:R-:W-:Y:S01]  /*7450*/  ISETP.GE.AND P3, PT, R13.reuse, R0.reuse, PT ;  /* 0x000000000d00720c */ /* 0x0c0fe20003f66270 */
[----:B------:R-:W-:Y:S01]  /*7460*/  IMAD.WIDE.U32 R4, R16, UR4, R10 ;  /* 0x0000000410047c25 */ /* 0x000fe2000f8e000a */
[C---:B------:R-:W-:Y:S01]  /*7470*/  IADD3 R7, R13.reuse, 0x20, RZ ;  /* 0x000000200d077810 */ /* 0x040fe20007ffe0ff */
[----:B------:R-:W-:Y:S01]  /*7480*/  ULDC.64 UR6, c[0x0][0x828] ;  /* 0x00020a0000067ab9 */ /* 0x000fe20000000a00 */
[----:B------:R-:W-:Y:S01]  /*7490*/  SEL R14, R6, RZ, !P4 ;  /* 0x000000ff060e7207 */ /* 0x000fe20006000000 */
[----:B------:R-:W-:Y:S01]  /*74a0*/  VIADD R13, R13, 0x60 ;  /* 0x000000600d0d7836 */ /* 0x000fe20000000000 */
[----:B------:R-:W-:Y:S01]  /*74b0*/  SEL R19, R18, RZ, !P4 ;  /* 0x000000ff12137207 */ /* 0x000fe20006000000 */
[----:B------:R-:W-:Y:S01]  /*74c0*/  IMAD.IADD R5, R5, 0x1, R17 ;  /* 0x0000000105057824 */ /* 0x000fe200078e0211 */
[----:B------:R-:W-:Y:S01]  /*74d0*/  ISETP.GE.OR P4, PT, R10, UR8, P3 ;  /* 0x000000080a007c0c */ /* 0x000fe20009f86670 */
[----:B------:R-:W-:Y:S01]  /*74e0*/  IMAD R12, R20, UR5, RZ ;  /* 0x00000005140c7c24 */ /* 0x000fe2000f8e02ff */
[-C--:B------:R-:W-:Y:S01]  /*74f0*/  ISETP.GE.AND P2, PT, R7, R0.reuse, PT ;  /* 0x000000000700720c */ /* 0x080fe20003f46270 */
[----:B------:R-:W-:Y:S01]  /*7500*/  ULDC UR9, c[0x0][0x83c] ;  /* 0x00020f0000097ab9 */ /* 0x000fe20000000800 */
[-C--:B------:R-:W-:Y:S01]  /*7510*/  ISETP.GE.AND P1, PT, R9, R0.reuse, PT ;  /* 0x000000000900720c */ /* 0x080fe20003f26270 */
[----:B------:R-:W-:Y:S01]  /*7520*/  IMAD.WIDE.U32 R8, R19, UR6, R4 ;  /* 0x0000000613087c25 */ /* 0x000fe2000f8e0004 */
[----:B------:R-:W-:Y:S01]  /*7530*/  ISETP.GE.AND P0, PT, R13, R0, PT ;  /* 0x000000000d00720c */ /* 0x000fe20003f06270 */
[----:B------:R-:W-:Y:S01]  /*7540*/  BSSY B0, `(.L_x_515) ;  /* 0x0000013000007945 */ /* 0x000fe20003800000 */
[----:B------:R-:W-:Y:S01]  /*7550*/  ISETP.GE.OR P6, PT, R10, UR8, P2 ;  /* 0x000000080a007c0c */ /* 0x000fe200097c6670 */
[----:B------:R-:W-:Y:S01]  /*7560*/  IMAD R0, R14, UR6, RZ ;  /* 0x000000060e007c24 */ /* 0x000fe2000f8e02ff */
[----:B------:R-:W-:Y:S01]  /*7570*/  ISETP.GE.OR P5, PT, R10, UR8, P1 ;  /* 0x000000080a007c0c */ /* 0x000fe20008fa6670 */
[----:B------:R-:W-:-:S04]  /*7580*/  IMAD.WIDE R6, R15, 0x80, R2 ;  /* 0x000000800f067825 */ /* 0x000fc800078e0202 */
[----:B------:R-:W-:Y:S02]  /*7590*/  IMAD R13, R19, UR7, R0 ;  /* 0x00000007130d7c24 */ /* 0x000fe4000f8e0200 */
[----:B------:R-:W-:-:S03]  /*75a0*/  IMAD R21, R21, UR4, R12 ;  /* 0x0000000415157c24 */ /* 0x000fc6000f8e020c */
[----:B------:R-:W-:Y:S01]  /*75b0*/  IADD3 R5, R9, R13, RZ ;  /* 0x0000000d09057210 */ /* 0x000fe20007ffe0ff */
[----:B------:R-:W-:Y:S06]  /*75c0*/  @P4 BRA `(.L_x_516) ;  /* 0x0000000000284947 */ /* 0x000fec0003800000 */
[----:B------:R-:W-:Y:S01]  /*75d0*/  ULDC.64 UR6, c[0x0][0x818] ;  /* 0x0002060000067ab9 */ /* 0x000fe20000000a00 */
[----:B------:R-:W-:Y:S02]  /*75e0*/  IMAD.MOV.U32 R4, RZ, RZ, R8 ;  /* 0x000000ffff047224 */ /* 0x000fe400078e0008 */
[----:B------:R-:W-:Y:S02]  /*75f0*/  IMAD R13, R7, UR6, RZ ;  /* 0x00000006070d7c24 */ /* 0x000fe4000f8e02ff */
[----:B------:R-:W-:-:S04]  /*7600*/  IMAD.WIDE.U32 R2, R6, UR6, R4 ;  /* 0x0000000606027c25 */ /* 0x000fc8000f8e0004 */
[----:B------:R-:W-:Y:S01]  /*7610*/  IMAD R13, R6, UR7, R13 ;  /* 0x00000007060d7c24 */ /* 0x000fe2000f8e020d */
[----:B------:R-:W-:Y:S02]  /*7620*/  ULDC.64 UR6, c[0x0][0x800] ;  /* 0x0002000000067ab9 */ /* 0x000fe40000000a00 */
[----:B------:R-:W-:Y:S01]  /*7630*/  LEA R12, P4, R2, UR6, 0x1 ;  /* 0x00000006020c7c11 */ /* 0x000fe2000f8808ff */
[----:B------:R-:W-:-:S05]  /*7640*/  IMAD.IADD R3, R3, 0x1, R13 ;  /* 0x0000000103037824 */ /* 0x000fca00078e020d */
[----:B------:R-:W-:-:S05]  /*7650*/  LEA.HI.X R13, R2, UR7, R3, 0x1, P4 ;  /* 0x00000007020d7c11 */ /* 0x000fca000a0f0c03 */
[----:B------:R1:W-:Y:S02]  /*7660*/  STG.E.128 desc[UR38][R12.64], RZ ;  /* 0x000000ff0c007986 */ /* 0x0003e4000c101d26 */
.L_x_516:
[----:B------:R-:W-:Y:S05]  /*7670*/  BSYNC B0 ;  /* 0x0000000000007941 */ /* 0x000fea0003800000 */
.L_x_515:
[----:B-1----:R-:W-:Y:S01]  /*7680*/  IMAD.WIDE.U32 R12, R20, UR4, R10 ;  /* 0x00000004140c7c25 */ /* 0x002fe2000f8e000a */
[----:B------:R-:W-:Y:S01]  /*7690*/  BSSY B0, `(.L_x_517) ;  /* 0x0000012000007945 */ /* 0x000fe20003800000 */
[C---:B------:R-:W-:Y:S02]  /*76a0*/  ISETP.GE.OR P4, PT, R10.reuse, UR8, P0 ;  /* 0x000000080a007c0c */ /* 0x040fe40008786670 */
[----:B------:R-:W-:Y:S01]  /*76b0*/  ISETP.GE.OR P3, PT, R10, UR9, P3 ;  /* 0x000000090a007c0c */ /* 0x000fe20009f66670 */
[----:B------:R-:W-:Y:S01]  /*76c0*/  IMAD.IADD R15, R13, 0x1, R21 ;  /* 0x000000010d0f7824 */ /* 0x000fe200078e0215 */
[----:B------:R-:W-:Y:S11]  /*76d0*/  @P6 BRA `(.L_x_518) ;  /* 0x0000000000346947 */ /* 0x000ff60003800000 */
[----:B------:R-:W-:Y:S01]  /*76e0*/  IADD3 R17, P6, R6, 0x20, RZ ;  /* 0x0000002006117810 */ /* 0x000fe20007fde0ff */
[----:B------:R-:W-:Y:S01]  /*76f0*/  ULDC.64 UR6, c[0x0][0x818] ;  /* 0x0002060000067ab9 */ /* 0x000fe20000000a00 */
[----:B------:R-:W-:Y:S02]  /*7700*/  IMAD.MOV.U32 R2, RZ, RZ, R8 ;  /* 0x000000ffff027224 */ /* 0x000fe400078e0008 */
[----:B------:R-:W-:Y:S01]  /*7710*/  IADD3.X R0, RZ, R7, RZ, P6, !PT ;  /* 0x00000007ff007210 */ /* 0x000fe200037fe4ff */
[----:B------:R-:W-:-:S04]  /*7720*/  IMAD.MOV.U32 R3, RZ, RZ, R5 ;  /* 0x000000ffff037224 */ /* 0x000fc800078e0005 */
        /* <DEDUP_REMOVED lines=8> */
.L_x_518:
[----:B------:R-:W-:Y:S05]  /*77b0*/  BSYNC B0 ;  /* 0x0000000000007941 */ /* 0x000fea0003800000 */
.L_x_517:
[----:B------:R-:W-:Y:S04]  /*77c0*/  BSSY B0, `(.L_x_519) ;  /* 0x000000f000007945 */ /* 0x000fe80003800000 */
[----:B------:R-:W-:Y:S05]  /*77d0*/  @P5 BRA `(.L_x_520) ;  /* 0x0000000000345947 */ /* 0x000fea0003800000 */
[----:B-1----:R-:W-:Y:S01]  /*77e0*/  IADD3 R17, P5, R6, 0x40, RZ ;  /* 0x0000004006117810 */ /* 0x002fe20007fbe0ff */
        /* <DEDUP_REMOVED lines=12> */
.L_x_520:
[----:B------:R-:W-:Y:S05]  /*78b0*/  BSYNC B0 ;  /* 0x0000000000007941 */ /* 0x000fea0003800000 */
.L_x_519:
[----:B------:R-:W-:Y:S04]  /*78c0*/  BSSY B0, `(.L_x_521) ;  /* 0x000000f000007945 */ /* 0x000fe80003800000 */
[----:B------:R-:W-:Y:S05]  /*78d0*/  @P4 BRA `(.L_x_522) ;  /* 0x0000000000344947 */ /* 0x000fea0003800000 */
        /* <DEDUP_REMOVED lines=13> */
.L_x_522:
[----:B------:R-:W-:Y:S05]  /*79b0*/  BSYNC B0 ;  /* 0x0000000000007941 */ /* 0x000fea0003800000 */
.L_x_521:
[----:B------:R-:W-:Y:S01]  /*79c0*/  ULDC.64 UR4, c[0x0][0x858] ;  /* 0x0002160000047ab9 */ /* 0x000fe20000000a00 */
[----:B------:R-:W-:Y:S01]  /*79d0*/  BSSY B0, `(.L_x_523) ;  /* 0x0000014000007945 */ /* 0x000fe20003800000 */
[----:B------:R-:W-:Y:S01]  /*79e0*/  IMAD R0, R14, UR4, RZ ;  /* 0x000000040e007c24 */ /* 0x000fe2000f8e02ff */
[----:B------:R-:W-:Y:S02]  /*79f0*/  MOV R14, R12 ;  /* 0x0000000c000e7202 */ /* 0x000fe40000000f00 */
[C---:B------:R-:W-:Y:S01]  /*7a00*/  ISETP.GE.OR P2, PT, R10.reuse, UR9, P2 ;  /* 0x000000090a007c0c */ /* 0x040fe20009746670 */
[C---:B---3--:R-:W-:Y:S01]  /*7a10*/  IMAD R5, R19.reuse, UR5, R0 ;  /* 0x0000000513057c24 */ /* 0x048fe2000f8e0200 */
[C---:B------:R-:W-:Y:S01]  /*7a20*/  ISETP.GE.OR P1, PT, R10.reuse, UR9, P1 ;  /* 0x000000090a007c0c */ /* 0x040fe20008f26670 */
[----:B------:R-:W-:Y:S01]  /*7a30*/  IMAD.WIDE.U32 R8, R19, UR4, R14 ;  /* 0x0000000413087c25 */ /* 0x000fe2000f8e000e */
[----:B------:R-:W-:-:S03]  /*7a40*/  ISETP.GE.OR P0, PT, R10, UR9, P0 ;  /* 0x000000090a007c0c */ /* 0x000fc60008706670 */
[----:B------:R-:W-:Y:S01]  /*7a50*/  IMAD.IADD R5, R9, 0x1, R5 ;  /* 0x0000000109057824 */ /* 0x000fe200078e0205 */
[----:B------:R-:W-:Y:S09]  /*7a60*/  @P3 BRA `(.L_x_524) ;  /* 0x0000000000283947 */ /* 0x000ff20003800000 */
        /* <DEDUP_REMOVED lines=10> */
.L_x_524:
[----:B------:R-:W-:Y:S05]  /*7b10*/  BSYNC B0 ;  /* 0x0000000000007941 */ /* 0x000fea0003800000 */
.L_x_523:
[----:B------:R-:W-:Y:S04]  /*7b20*/  BSSY B0, `(.L_x_525) ;  /* 0x000000f000007945 */ /* 0x000fe80003800000 */
[----:B------:R-:W-:Y:S05]  /*7b30*/  @P2 BRA `(.L_x_526) ;  /* 0x0000000000342947 */ /* 0x000fea0003800000 */
[----:B---3--:R-:W-:Y:S01]  /*7b40*/  IADD3 R11, P2, R6, 0x20, RZ ;  /* 0x00000020060b7810 */ /* 0x008fe20007f5e0ff */
        /* <DEDUP_REMOVED lines=12> */
.L_x_526:
[----:B------:R-:W-:Y:S05]  /*7c10*/  BSYNC B0 ;  /* 0x0000000000007941 */ /* 0x000fea0003800000 */
.L_x_525:
[----:B------:R-:W-:Y:S04]  /*7c20*/  BSSY B0, `(.L_x_527) ;  /* 0x000000f000007945 */ /* 0x000fe80003800000 */
[----:B------:R-:W-:Y:S05]  /*7c30*/  @P1 BRA `(.L_x_528) ;  /* 0x0000000000341947 */ /* 0x000fea0003800000 */
[----:B---34-:R-:W-:Y:S01]  /*7c40*/  IADD3 R11, P1, R6, 0x40, RZ ;  /* 0x00000040060b7810 */ /* 0x018fe20007f3e0ff */
        /* <DEDUP_REMOVED lines=12> */
.L_x_528:
[----:B------:R-:W-:Y:S05]  /*7d10*/  BSYNC B0 ;  /* 0x0000000000007941 */ /* 0x000fea0003800000 */
.L_x_527:
        /* <DEDUP_REMOVED lines=13> */
[----:B------:R1:W-:Y:S01]  /*7df0*/  STG.E.128 desc[UR38][R4.64], RZ ;  /* 0x000000ff04007986 */ /* 0x0003e2000c101d26 */
[----:B------:R-:W-:Y:S05]  /*7e00*/  BRA `(.L_x_474) ;  /* 0x0000002c00787947 */ /* 0x000fea0003800000 */
.L_x_469:
[----:B------:R-:W-:-:S08]  /*7e10*/  NOP ;  /* 0x0000000000007918 */ /* 0x000fd00000000000 */
[----:B---3--:R-:W1:-:S00]  /*7e20*/  USETMAXREG.DEALLOC.CTAPOOL 0x18 ;  /* 0x00000018000079c8 */ /* 0x008e4000080e0500 */
[----:B-1----:R-:W-:-:S06]  /*7e30*/  LOP3.LUT R0, R0, 0x3, RZ, 0xc0, !PT ;  /* 0x0000000300007812 */ /* 0x002fcc00078ec0ff */
[----:B------:R-:W1:Y:S02]  /*7e40*/  SHFL.IDX PT, R0, R0, RZ, 0x1f ;  /* 0x00001fff00007589 */ /* 0x000e6400000e0000 */
[----:B-1----:R-:W-:-:S13]  /*7e50*/  ISETP.NE.AND P0, PT, R0, RZ, PT ;  /* 0x000000ff0000720c */ /* 0x002fda0003f05270 */
[----:B------:R-:W-:Y:S05]  /*7e60*/  @!P0 BRA `(.L_x_529) ;  /* 0x0000000c00d48947 */ /* 0x000fea0003800000 */
[----:B------:R-:W-:-:S13]  /*7e70*/  ISETP.NE.AND P0, PT, R0, 0x1, PT ;  /* 0x000000010000780c */ /* 0x000fda0003f05270 */
[----:B------:R-:W-:Y:S05]  /*7e80*/  @P0 BRA `(.L_x_474) ;  /* 0x0000002c00580947 */ /* 0x000fea0003800000 */
[----:B------:R-:W-:Y:S01]  /*7e90*/  ULDC.64 UR4, c[0x0][0x8d8] ;  /* 0x0002360000047ab9 */ /* 0x000fe20000000a00 */
[----:B------:R-:W1:Y:S01]  /*7ea0*/  S2UR UR12, SR_CTAID.Z ;  /* 0x00000000000c79c3 */ /* 0x000e620000002700 */
[----:B------:R-:W-:-:S04]  /*7eb0*/  ISETP.NE.U32.AND P0, PT, RZ, UR4, PT ;  /* 0x00000004ff007c0c */ /* 0x000fc8000bf05070 */
[----:B------:R-:W-:-:S13]  /*7ec0*/  ISETP.NE.AND.EX P0, PT, RZ, UR5, PT, P0 ;  /* 0x00000005ff007c0c */ /* 0x000fda000bf05300 */
[----:B------:R-:W-:Y:S05]  /*7ed0*/  @!P0 BRA `(.L_x_530) ;  /* 0x00000000001c8947 */ /* 0x000fea0003800000 */
[----:B------:R-:W-:Y:S02]  /*7ee0*/  ULDC.64 UR4, c[0x0][0x8d8] ;  /* 0x0002360000047ab9 */ /* 0x000fe40000000a00 */
[----:B-1----:R-:W-:-:S06]  /*7ef0*/  UIMAD.WIDE UR4, UR12, 0x4, UR4 ;  /* 0x000000040c0478a5 */ /* 0x002fcc000f8e0204 */
[----:B------:R-:W-:Y:S01]  /*7f00*/  MOV R2, UR4 ;  /* 0x0000000400027c02 */ /* 0x000fe20008000f00 */
[----:B------:R-:W-:-:S05]  /*7f10*/  IMAD.U32 R3, RZ, RZ, UR5 ;  /* 0x00000005ff037e24 */ /* 0x000fca000f8e00ff */
[----:B------:R-:W2:Y:S02]  /*7f20*/  LDG.E R2, desc[UR38][R2.64] ;  /* 0x0000002602027981 */ /* 0x000ea4000c1e1900 */
[----:B--2---:R-:W-:Y:S01]  /*7f30*/  R2UR UR5, R2 ;  /* 0x00000000020572ca */ /* 0x004fe200000e0000 */
[----:B------:R-:W-:-:S14]  /*7f40*/  BRA `(.L_x_531) ;  /* 0x0000000000387947 */ /* 0x000fdc0003800000 */
.L_x_530:
[----:B------:R-:W-:Y:S02]  /*7f50*/  ULDC.64 UR4, c[0x0][0x8d0] ;  /* 0x0002340000047ab9 */ /* 0x000fe40000000a00 */
[----:B------:R-:W-:-:S04]  /*7f60*/  ISETP.NE.U32.AND P0, PT, RZ, UR4, PT ;  /* 0x00000004ff007c0c */ /* 0x000fc8000bf05070 */
[----:B------:R-:W-:-:S13]  /*7f70*/  ISETP.NE.AND.EX P0, PT, RZ, UR5, PT, P0 ;  /* 0x00000005ff007c0c */ /* 0x000fda000bf05300 */
[----:B------:R-:W-:Y:S05]  /*7f80*/  @!P0 BRA `(.L_x_532) ;  /* 0x0000000000248947 */ /* 0x000fea0003800000 */
[----:B------:R-:W-:Y:S02]  /*7f90*/  ULDC.64 UR4, c[0x0][0x8d0] ;  /* 0x0002340000047ab9 */ /* 0x000fe40000000a00 */
[----:B-1----:R-:W-:-:S06]  /*7fa0*/  UIMAD.WIDE UR4, UR12, 0x4, UR4 ;  /* 0x000000040c0478a5 */ /* 0x002fcc000f8e0204 */
[----:B------:R-:W-:Y:S02]  /*7fb0*/  IMAD.U32 R2, RZ, RZ, UR4 ;  /* 0x00000004ff027e24 */ /* 0x000fe4000f8e00ff */
[----:B------:R-:W-:-:S05]  /*7fc0*/  IMAD.U32 R3, RZ, RZ, UR5 ;  /* 0x00000005ff037e24 */ /* 0x000fca000f8e00ff */
[----:B------:R-:W2:Y:S04]  /*7fd0*/  LDG.E R0, desc[UR38][R2.64] ;  /* 0x0000002602007981 */ /* 0x000ea8000c1e1900 */
[----:B------:R-:W2:Y:S02]  /*7fe0*/  LDG.E R5, desc[UR38][R2.64+0x4] ;  /* 0x0000042602057981 */ /* 0x000ea4000c1e1900 */
[----:B--2---:R-:W-:-:S04]  /*7ff0*/  IADD3 R0, -R0, R5, RZ ;  /* 0x0000000500007210 */ /* 0x004fc80007ffe1ff */
[----:B------:R-:W-:Y:S01]  /*8000*/  R2UR UR5, R0 ;  /* 0x00000000000572ca */ /* 0x000fe200000e0000 */
[----:B------:R-:W-:-:S14]  /*8010*/  BRA `(.L_x_531) ;  /* 0x0000000000047947 */ /* 0x000fdc0003800000 */
.L_x_532:
[----:B------:R-:W-:-:S05]  /*8020*/  ULDC UR5, c[0x0][0x8bc] ;  /* 0x00022f0000057ab9 */ /* 0x000fca0000000800 */
.L_x_531:
[----:B------:R-:W2:Y:S02]  /*8030*/  S2UR UR4, SR_CTAID.X ;  /* 0x00000000000479c3 */ /* 0x000ea40000002500 */
[----:B--2---:R-:W-:-:S04]  /*8040*/  USHF.L.U32 UR4, UR4, 0x7, URZ ;  /* 0x0000000704047899 */ /* 0x004fc8000800063f */
[----:B------:R-:W-:-:S04]  /*8050*/  UISETP.GE.AND UP0, UPT, UR4, UR5, UPT ;  /* 0x000000050400728c */ /* 0x000fc8000bf06270 */
[----:B-1----:R-:W-:-:S06]  /*8060*/  USEL UR12, UR12, 0xffffffff, !UP0 ;  /* 0xffffffff0c0c7887 */ /* 0x002fcc000c000000 */
[----:B------:R-:W-:-:S13]  /*8070*/  ISETP.LE.AND P0, PT, RZ, UR12, PT ;  /* 0x0000000cff007c0c */ /* 0x000fda000bf03270 */
[----:B------:R-:W-:Y:S05]  /*8080*/  @!P0 BRA `(.L_x_474) ;  /* 0x0000002800d88947 */ /* 0x000fea0003800000 */
[----:B------:R-:W-:Y:S02]  /*8090*/  ULDC.64 UR4, c[0x0][0x770] ;  /* 0x0001dc0000047ab9 */ /* 0x000fe40000000a00 */
[----:B------:R-:W-:-:S04]  /*80a0*/  UISETP.NE.U32.AND UP0, UPT, UR4, URZ, UPT ;  /* 0x0000003f0400728c */ /* 0x000fc8000bf05070 */
[----:B------:R-:W-:-:S03]  /*80b0*/  UISETP.NE.AND.EX UP0, UPT, UR5, URZ, UPT, UP0 ;  /* 0x0000003f0500728c */ /* 0x000fc6000bf05300 */
[----:B------:R-:W-:Y:S02]  /*80c0*/  ULDC.64 UR4, c[0x0][0x770] ;  /* 0x0001dc0000047ab9 */ /* 0x000fe40000000a00 */
[----:B------:R-:W-:Y:S01]  /*80d0*/  UIMAD.WIDE UR4, UR12, 0x4, UR4 ;  /* 0x000000040c0478a5 */ /* 0x000fe2000f8e0204 */
[----:B------:R-:W-:-:S05]  /*80e0*/  PLOP3.LUT P0, PT, PT, PT, UP0, 0x80, 0x0 ;  /* 0x000000000000781c */ /* 0x000fca0003f0f008 */
[----:B------:R-:W-:Y:S02]  /*80f0*/  IMAD.U32 R2, RZ, RZ, UR4 ;  /* 0x00000004ff027e24 */ /* 0x000fe4000f8e00ff */
[----:B------:R-:W-:Y:S01]  /*8100*/  IMAD.U32 R3, RZ, RZ, UR5 ;  /* 0x00000005ff037e24 */ /* 0x000fe2000f8e00ff */
[----:B------:R-:W-:-:S05]  /*8110*/  ULDC.64 UR4, c[0x0][0x780] ;  /* 0x0001e00000047ab9 */ /* 0x000fca0000000a00 */
[----:B------:R-:W2:Y:S01]  /*8120*/  @P0 LDG.E R6, desc[UR38][R2.64] ;  /* 0x0000002602060981 */ /* 0x000ea2000c1e1900 */
[----:B------:R-:W-:Y:S01]  /*8130*/  UISETP.NE.U32.AND UP1, UPT, UR4, URZ, UPT ;  /* 0x0000003f0400728c */ /* 0x000fe2000bf25070 */
[----:B------:R-:W-:-:S03]  /*8140*/  ULDC UR6, c[0x0][0x280] ;  /* 0x0000a00000067ab9 */ /* 0x000fc60000000800 */
[----:B------:R-:W-:Y:S01]  /*8150*/  UISETP.NE.AND.EX UP1, UPT, UR5, URZ, UPT, UP1 ;  /* 0x0000003f0500728c */ /* 0x000fe2000bf25310 */
[----:B------:R-:W-:-:S05]  /*8160*/  IMAD.U32 R0, RZ, RZ, UR6 ;  /* 0x00000006ff007e24 */ /* 0x000fca000f8e00ff */
[----:B------:R-:W-:-:S05]  /*8170*/  PLOP3.LUT P1, PT, PT, PT, UP1, 0x80, 0x0 ;  /* 0x000000000000781c */ /* 0x000fca0003f2f018 */
[----:B------:R-:W-:Y:S02]  /*8180*/  @UP1 ULDC.64 UR4, c[0x0][0x780] ;  /* 0x0001e00000041ab9 */ /* 0x000fe40000000a00 */
[----:B------:R-:W-:-:S06]  /*8190*/  @UP1 UIMAD.WIDE UR4, UR12, 0x4, UR4 ;  /* 0x000000040c0418a5 */ /* 0x000fcc000f8e0204 */
[----:B------:R-:W-:Y:S01]  /*81a0*/  MOV R4, UR4 ;  /* 0x0000000400047c02 */ /* 0x000fe20008000f00 */
[----:B------:R-:W-:-:S05]  /*81b0*/  IMAD.U32 R5, RZ, RZ, UR5 ;  /* 0x00000005ff057e24 */ /* 0x000fca000f8e00ff */
[----:B------:R1:W5:Y:S01]  /*81c0*/  @P1 LDG.E R0, desc[UR38][R4.64] ;  /* 0x0000002604001981 */ /* 0x000362000c1e1900 */
[----:B------:R-:W-:Y:S01]  /*81d0*/  PLOP3.LUT P2, PT, PT, PT, UP0, 0x80, 0x0 ;  /* 0x000000000000781c */ /* 0x000fe20003f4f008 */
[----:B------:R-:W3:Y:S02]  /*81e0*/  S2UR UR13, SR_CTAID.Y ;  /* 0x00000000000d79c3 */ /* 0x000ee40000002600 */
[----:B---3--:R-:W-:-:S10]  /*81f0*/  USHF.R.S32.HI UR7, URZ, 0x1f, UR13 ;  /* 0x0000001f3f077899 */ /* 0x008fd4000801140d */
[----:B--2---:R-:W-:-:S13]  /*8200*/  @P2 R2UR UR4, R6 ;  /* 0x00000000060422ca */ /* 0x004fda00000e0000 */
[----:B------:R-:W-:-:S04]  /*8210*/  @UP0 ULEA UR4, UR12, UR4, 0x7 ;  /* 0x000000040c040291 */ /* 0x000fc8000f8e383f */
[----:B------:R-:W-:-:S04]  /*8220*/  @UP0 USHF.R.S32.HI UR5, URZ, 0x1f, UR4 ;  /* 0x0000001f3f050899 */ /* 0x000fc80008011404 */
[----:B------:R-:W-:-:S04]  /*8230*/  @UP0 ULEA.HI UR5, UR5, UR4, URZ, 0x7 ;  /* 0x0000000405050291 */ /* 0x000fc8000f8f383f */
[----:B------:R-:W-:-:S04]  /*8240*/  @UP0 USHF.L.U32 UR5, UR5, 0x6, URZ ;  /* 0x0000000605050899 */ /* 0x000fc8000800063f */
[----:B------:R-:W-:Y:S01]  /*8250*/  @UP0 ULOP3.LUT UR6, UR5, 0xffffe000, URZ, 0xc0, !UPT ;  /* 0xffffe00005060892 */ /* 0x000fe2000f8ec03f */
[----:B-1----:R-:W-:Y:S11]  /*8260*/  @P1 BRA `(.L_x_533) ;  /* 0x0000000000101947 */ /* 0x002ff60003800000 */
[----:B------:R-:W-:Y:S05]  /*8270*/  @!P0 BRA `(.L_x_533) ;  /* 0x00000000000c8947 */ /* 0x000fea0003800000 */
[----:B------:R-:W2:Y:S04]  /*8280*/  LDG.E R5, desc[UR38][R2.64] ;  /* 0x0000002602057981 */ /* 0x000ea8000c1e1900 */
[----:B-----5:R-:W2:Y:S02]  /*8290*/  LDG.E R0, desc[UR38][R2.64+0x4] ;  /* 0x0000042602007981 */ /* 0x020ea4000c1e1900 */
[----:B--2---:R-:W-:-:S07]  /*82a0*/  IMAD.IADD R0, R0, 0x1, -R5 ;  /* 0x0000000100007824 */ /* 0x004fce00078e0a05 */
.L_x_533:
[----:B-----5:R-:W-:Y:S01]  /*82b0*/  ISETP.GE.AND P0, PT, R0, 0x1, PT ;  /* 0x000000010000780c */ /* 0x020fe20003f06270 */
[----:B------:R-:W-:Y:S01]  /*82c0*/  @UP0 USHF.R.S32.HI UR8, URZ, 0x1f, UR6 ;  /* 0x0000001f3f080899 */ /* 0x000fe20008011406 */
[----:B------:R-:W-:Y:S01]  /*82d0*/  UMOV UR4, URZ ;  /* 0x0000003f00047c82 */ /* 0x000fe20008000000 */
[----:B------:R-:W-:Y:S01]  /*82e0*/  UMOV UR5, URZ ;  /* 0x0000003f00057c82 */ /* 0x000fe20008000000 */
[----:B------:R-:W-:-:S04]  /*82f0*/  @UP0 UMOV UR4, UR6 ;  /* 0x0000000600040c82 */ /* 0x000fc80008000000 */
[----:B------:R-:W-:-:S05]  /*8300*/  @UP0 UMOV UR5, UR8 ;  /* 0x0000000800050c82 */ /* 0x000fca0008000000 */
[----:B------:R-:W-:Y:S05]  /*8310*/  @!P0 BRA `(.L_x_474) ;  /* 0x0000002800348947 */ /* 0x000fea0003800000 */
[----:B------:R-:W-:Y:S01]  /*8320*/  ULDC.64 UR8, c[0x0][0x2d8] ;  /* 0x0000b60000087ab9 */ /* 0x000fe20000000a00 */
[C---:B------:R-:W-:Y:S01]  /*8330*/  VIADD R2, R0.reuse, 0x7f ;  /* 0x0000007f00027836 */ /* 0x040fe20000000000 */
[----:B------:R-:W-:Y:S01]  /*8340*/  UIMAD UR7, UR7, UR8, URZ ;  /* 0x00000008070772a4 */ /* 0x000fe2000f8e023f */
[----:B------:R-:W-:Y:S01]  /*8350*/  ISETP.GE.AND P1, PT, R0, 0x81, PT ;  /* 0x000000810000780c */ /* 0x000fe20003f26270 */
[----:B------:R-:W-:Y:S02]  /*8360*/  USHF.R.S32.HI UR6, URZ, 0x1f, UR12 ;  /* 0x0000001f3f067899 */ /* 0x000fe4000801140c */
[----:B------:R-:W-:Y:S01]  /*8370*/  UIMAD.WIDE.U32 UR10, UR13, UR8, URZ ;  /* 0x000000080d0a72a5 */ /* 0x000fe2000f8e003f */
[----:B------:R-:W-:Y:S01]  /*8380*/  SHF.R.S32.HI R3, RZ, 0x1f, R2 ;  /* 0x0000001fff037819 */ /* 0x000fe20000011402 */
[----:B------:R-:W-:Y:S02]  /*8390*/  UIMAD UR7, UR13, UR9, UR7 ;  /* 0x000000090d0772a4 */ /* 0x000fe4000f8e0207 */
[----:B------:R-:W-:Y:S01]  /*83a0*/  UIADD3 UR8, UP1, UR4, UR10, URZ ;  /* 0x0000000a04087290 */ /* 0x000fe2000ff3e03f */
[----:B------:R-:W-:Y:S01]  /*83b0*/  LEA.HI R3, R3, R2, RZ, 0x7 ;  /* 0x0000000203037211 */ /* 0x000fe200078f38ff */
[----:B------:R-:W-:-:S02]  /*83c0*/  UIADD3 UR7, UR11, UR7, URZ ;  /* 0x000000070b077290 */ /* 0x000fc4000fffe03f */
[----:B------:R-:W-:Y:S01]  /*83d0*/  USEL UR6, UR6, URZ, !UP0 ;  /* 0x0000003f06067287 */ /* 0x000fe2000c000000 */
[----:B------:R-:W-:Y:S01]  /*83e0*/  SHF.R.S32.HI R3, RZ, 0x7, R3 ;  /* 0x00000007ff037819 */ /* 0x000fe20000011403 */
[----:B------:R-:W-:Y:S01]  /*83f0*/  ULDC.64 UR14, c[0x0][0x2e0] ;  /* 0x0000b800000e7ab9 */ /* 0x000fe20000000a00 */
[----:B------:R-:W-:Y:S02]  /*8400*/  USEL UR13, UR12, URZ, !UP0 ;  /* 0x0000003f0c0d7287 */ /* 0x000fe4000c000000 */
[----:B------:R-:W-:Y:S01]  /*8410*/  UIADD3.X UR9, UR5, UR7, URZ, UP1, !UPT ;  /* 0x0000000705097290 */ /* 0x000fe20008ffe43f */
[----:B------:R-:W-:Y:S01]  /*8420*/  VIMNMX R3, R3, 0x1, !PT ;  /* 0x0000000103037848 */ /* 0x000fe20007fe0100 */
[----:B------:R-:W-:Y:S02]  /*8430*/  UIMAD UR6, UR6, UR14, URZ ;  /* 0x0000000e060672a4 */ /* 0x000fe4000f8e023f */
[----:B------:R-:W-:Y:S01]  /*8440*/  UIMAD.WIDE.U32 UR8, UR13, UR14, UR8 ;  /* 0x0000000e0d0872a5 */ /* 0x000fe2000f8e0008 */
[----:B------:R-:W-:Y:S01]  /*8450*/  LOP3.LUT R2, R3, 0x1, RZ, 0xc0, !PT ;  /* 0x0000000103027812 */ /* 0x000fe200078ec0ff */
[----:B------:R-:W-:Y:S01]  /*8460*/  UIMAD UR12, UR13, UR15, UR6 ;  /* 0x0000000f0d0c72a4 */ /* 0x000fe2000f8e0206 */
[----:B------:R-:W-:-:S03]  /*8470*/  ELECT P0, URZ, PT ;  /* 0x00000000003f782f */ /* 0x000fc60003800000 */
[----:B------:R-:W-:Y:S01]  /*8480*/  UIADD3 UR19, UR9, UR12, URZ ;  /* 0x0000000c09137290 */ /* 0x000fe2000fffe03f */
[----:B------:R-:W-:Y:S01]  /*8490*/  UMOV UR6, URZ ;  /* 0x0000003f00067c82 */ /* 0x000fe20008000000 */
[----:B------:R-:W-:Y:S10]  /*84a0*/  @!P1 BRA `(.L_x_534) ;  /* 0x0000000400889947 */ /* 0x000ff40003800000 */
[----:B------:R-:W-:Y:S01]  /*84b0*/  UMOV UR6, UR10 ;  /* 0x0000000a00067c82 */ /* 0x000fe20008000000 */
[----:B------:R-:W-:Y:S01]  /*84c0*/  ULDC.64 UR10, c[0x0][0x2c0] ;  /* 0x0000b000000a7ab9 */ /* 0x000fe20000000a00 */
[----:B------:R-:W-:Y:S01]  /*84d0*/  UIMAD.WIDE.U32 UR6, UR13, UR14, UR6 ;  /* 0x0000000e0d0672a5 */ /* 0x000fe2000f8e0006 */
[----:B------:R-:W-:Y:S01]  /*84e0*/  IADD3 R0, R3, -R2, RZ ;  /* 0x8000000203007210 */ /* 0x000fe20007ffe0ff */
[----:B------:R-:W-:Y:S02]  /*84f0*/  ULDC.64 UR20, c[0x0][0x2c0] ;  /* 0x0000b00000147ab9 */ /* 0x000fe40000000a00 */
[----:B------:R-:W-:-:S04]  /*8500*/  UIADD3 UR15, UP0, UR4, UR6, URZ ;  /* 0x00000006040f7290 */ /* 0x000fc8000ff1e03f */
[----:B------:R-:W-:Y:S02]  /*8510*/  UIADD3.X UR4, UR5, UR12, UR7, UP0, !UPT ;  /* 0x0000000c05047290 */ /* 0x000fe400087fe407 */
[----:B------:R-:W-:Y:S01]  /*8520*/  ULEA UR14, UP0, UR15, UR10, 0x2 ;  /* 0x0000000a0f0e7291 */ /* 0x000fe2000f80103f */
[----:B------:R-:W-:-:S03]  /*8530*/  UMOV UR5, URZ ;  /* 0x0000003f00057c82 */ /* 0x000fc60008000000 */
[----:B------:R-:W-:Y:S02]  /*8540*/  ULEA.HI.X UR15, UR15, UR11, UR4, 0x2, UP0 ;  /* 0x0000000b0f0f7291 */ /* 0x000fe400080f1404 */
[----:B------:R-:W-:Y:S02]  /*8550*/  UIADD3 UR10, UP0, UR14, 0x4000, URZ ;  /* 0x000040000e0a7890 */ /* 0x000fe4000ff1e03f */
[----:B------:R-:W-:Y:S02]  /*8560*/  UIADD3 UR12, UP1, UR14, 0x8000, URZ ;  /* 0x000080000e0c7890 */ /* 0x000fe4000ff3e03f */
[----:B------:R-:W-:Y:S02]  /*8570*/  UIADD3 UR14, UP2, UR14, 0xc000, URZ ;  /* 0x0000c0000e0e7890 */ /* 0x000fe4000ff5e03f */
[----:B------:R-:W-:Y:S02]  /*8580*/  UIADD3.X UR11, URZ, UR15, URZ, UP0, !UPT ;  /* 0x0000000f3f0b7290 */ /* 0x000fe400087fe43f */
[----:B------:R-:W-:-:S02]  /*8590*/  UIADD3.X UR13, URZ, UR15, URZ, UP1, !UPT ;  /* 0x0000000f3f0d7290 */ /* 0x000fc40008ffe43f */
[----:B------:R-:W-:Y:S01]  /*85a0*/  UIADD3.X UR15, URZ, UR15, URZ, UP2, !UPT ;  /* 0x0000000f3f0f7290 */ /* 0x000fe200097fe43f */
[----:B------:R-:W-:-:S11]  /*85b0*/  UMOV UR4, URZ ;  /* 0x0000003f00047c82 */ /* 0x000fd60008000000 */
.L_x_547:
        /* <DEDUP_REMOVED lines=21> */
.L_x_536:
[----:B------:R-:W-:Y:S05]  /*8710*/  BSYNC B0 ;  /* 0x0000000000007941 */ /* 0x000fea0003800000 */
.L_x_535:
        /* <DEDUP_REMOVED lines=13> */
.L_x_538:
[----:B------:R-:W-:Y:S05]  /*87f0*/  BSYNC B0 ;  /* 0x0000000000007941 */ /* 0x000fea0003800000 */
.L_x_537:
[----:B------:R-:W-:Y:S06]  /*8800*/  BAR.ARV 0xa, 0xa0 ;  /* 0x0282800000007b1d */ /* 0x000fec0000002000 */
[----:B------:R-:W-:Y:S04]  /*8810*/  BSSY B0, `(.L_x_539) ;  /* 0x0000003000007945 */ /* 0x000fe80003800000 */
[----:B------:R-:W-:Y:S05]  /*8820*/  @!P0 BRA `(.L_x_540) ;  /* 0x0000000000048947 */ /* 0x000fea0003800000 */
[----:B------:R-:W-:-:S04]  /*8830*/  DEPBAR.LE SB0, 0x0 ;  /* 0x000080000000791a */ /* 0x000fc80000000000 */
.L_x_540:
[----:B------:R-:W-:Y:S05]  /*8840*/  BSYNC B0 ;  /* 0x0000000000007941 */ /* 0x000fea0003800000 */
.L_x_539:
        /* <DEDUP_REMOVED lines=13> */
.L_x_542:
[----:B------:R-:W-:Y:S05]  /*8920*/  BSYNC B0 ;  /* 0x0000000000007941 */ /* 0x000fea0003800000 */
.L_x_541:
        /* <DEDUP_REMOVED lines=13> */
.L_x_544:
[----:B------:R-:W-:Y:S05]  /*8a00*/  BSYNC B0 ;  /* 0x0000000000007941 */ /* 0x000fea0003800000 */
.L_x_543:
[----:B------:R-:W-:Y:S01]  /*8a10*/  VIADD R0, R0, 0xfffffffe ;  /* 0xfffffffe00007836 */ /* 0x000fe20000000000 */
[----:B------:R-:W-:Y:S06]  /*8a20*/  BAR.ARV 0xa, 0xa0 ;  /* 0x0282800000007b1d */ /* 0x000fec0000002000 */
[----:B------:R-:W-:Y:S01]  /*8a30*/  BSSY B0, `(.L_x_545) ;  /* 0x0000004000007945 */ /* 0x000fe20003800000 */
[----:B------:R-:W-:-:S03]  /*8a40*/  ISETP.NE.AND P1, PT, R0, RZ, PT ;  /* 0x000000ff0000720c */ /* 0x000fc60003f25270 */
[----:B------:R-:W-:Y:S10]  /*8a50*/  @!P0 BRA `(.L_x_546) ;  /* 0x0000000000048947 */ /* 0x000ff40003800000 */
[----:B------:R-:W-:-:S04]  /*8a60*/  DEPBAR.LE SB0, 0x0 ;  /* 0x000080000000791a */ /* 0x000fc80000000000 */
.L_x_546:
[----:B------:R-:W-:Y:S05]  /*8a70*/  BSYNC B0 ;  /* 0x0000000000007941 */ /* 0x000fea0003800000 */
.L_x_545:
[----:B------:R-:W-:Y:S06]  /*8a80*/  BAR.ARV 0xb, 0xa0 ;  /* 0x02c2800000007b1d */ /* 0x000fec0000002000 */
[----:B------:R-:W-:Y:S02]  /*8a90*/  UIADD3 UR5, UR5, 0x2, URZ ;  /* 0x0000000205057890 */ /* 0x000fe4000fffe03f */
[----:B------:R-:W-:Y:S01]  /*8aa0*/  UIADD3 UR4, UR4, 0x1, URZ ;  /* 0x0000000104047890 */ /* 0x000fe2000fffe03f */
[----:B------:R-:W-:Y:S11]  /*8ab0*/  @P1 BRA `(.L_x_547) ;  /* 0xfffffff800c01947 */ /* 0x000ff6000383ffff */
[----:B------:R-:W-:-:S12]  /*8ac0*/  USHF.L.U32 UR6, UR5, 0xd, URZ ;  /* 0x0000000d05067899 */ /* 0x000fd8000800063f */
.L_x_534:
        /* <DEDUP_REMOVED lines=10> */
[----:B------:R-:W-:Y:S01]  /*8b70*/  ULEA UR4, UP0, UR11, UR4, 0x2 ;  /* 0x000000040b047291 */ /* 0x000fe2000f80103f */
[----:B------:R-:W-:-:S03]  /*8b80*/  UMOV UR13, 0x14f00000 ;  /* 0x14f00000000d7882 */ /* 0x000fc60000000000 */
[----:B------:R-:W-:-:S03]  /*8b90*/  ULEA.HI.X UR5, UR11, UR5, UR12, 0x2, UP0 ;  /* 0x000000050b057291 */ /* 0x000fc600080f140c */
[----:B------:R-:W-:Y:S01]  /*8ba0*/  UMOV UR12, 0x0 ;  /* 0x00000000000c7882 */ /* 0x000fe20000000000 */
[----:B-1----:R-:W-:-:S03]  /*8bb0*/  ULEA UR7, UR10, UR7, 0x18 ;  /* 0x000000070a077291 */ /* 0x002fc6000f8ec03f */
[----:B------:R-:W-:Y:S01]  /*8bc0*/  UMOV UR10, 0x400 ;  /* 0x00000400000a7882 */ /* 0x000fe20000000000 */
[----:B------:R-:W-:-:S09]  /*8bd0*/  UIADD3 UR7, UR7, 0x8000, URZ ;  /* 0x0000800007077890 */ /* 0x000fd2000fffe03f */
[----:B------:R1:W-:Y:S02]  /*8be0*/  UBLKRED.G.S.ADD.F32.RN [UR4], [UR7], UR10, desc[UR12] ;  /* 0x00000c04070073bb */ /* 0x0003e400080a140a */
[----:B-1----:R0:W-:Y:S02]  /*8bf0*/  UTMACMDFLUSH ;  /* 0x00000000000079b7 */ /* 0x0021e40000000000 */
.L_x_549:
[----:B------:R-:W-:Y:S05]  /*8c00*/  BSYNC B0 ;  /* 0x0000000000007941 */ /* 0x000fea0003800000 */
.L_x_548:
[----:B------:R-:W-:Y:S06]  /*8c10*/  BAR.SYNC.DEFER_BLOCKING 0xe, 0xa0 ;  /* 0x0382800000007b1d */ /* 0x000fec0000010000 */
[----:B------:R-:W-:Y:S04]  /*8c20*/  BSSY B0, `(.L_x_550) ;  /* 0x0000012000007945 */ /* 0x000fe80003800000 */
[----:B------:R-:W-:Y:S05]  /*8c30*/  @!P0 BRA `(.L_x_551) ;  /* 0x0000000000408947 */ /* 0x000fea0003800000 */
[----:B------:R-:W1:Y:S01]  /*8c40*/  S2UR UR7, SR_CgaCtaId ;  /* 0x00000000000779c3 */ /* 0x000e620000008800 */
[----:B------:R-:W-:Y:S01]  /*8c50*/  UIADD3 UR4, UR6, 0x1000, URZ ;  /* 0x0000100006047890 */ /* 0x000fe2000fffe03f */
[----:B------:R-:W-:Y:S01]  /*8c60*/  UMOV UR5, 0x400 ;  /* 0x0000040000057882 */ /* 0x000fe20000000000 */
[----:B------:R-:W-:Y:S02]  /*8c70*/  ULDC.64 UR10, c[0x0][0x2c0] ;  /* 0x0000b000000a7ab9 */ /* 0x000fe40000000a00 */
[----:B------:R-:W-:Y:S01]  /*8c80*/  UIADD3 UR12, UP0, UR4, UR8, URZ ;  /* 0x00000008040c7290 */ /* 0x000fe2000ff1e03f */
[----:B------:R-:W-:Y:S01]  /*8c90*/  UMOV UR13, 0x14f00000 ;  /* 0x14f00000000d7882 */ /* 0x000fe20000000000 */
[----:B-1----:R-:W-:Y:S02]  /*8ca0*/  ULEA UR7, UR7, UR5, 0x18 ;  /* 0x0000000507077291 */ /* 0x002fe4000f8ec03f */
[----:B------:R-:W-:Y:S02]  /*8cb0*/  ULEA.HI.X.SX32 UR5, UR4, UR19, 0x1, UP0 ;  /* 0x0000001304057291 */ /* 0x000fe400080f0e3f */
[----:B------:R-:W-:-:S02]  /*8cc0*/  ULEA UR4, UP0, UR12, UR10, 0x2 ;  /* 0x0000000a0c047291 */ /* 0x000fc4000f80103f */
[----:B------:R-:W-:Y:S02]  /*8cd0*/  UIADD3 UR7, UR7, 0xc000, URZ ;  /* 0x0000c00007077890 */ /* 0x000fe4000fffe03f */
[----:B------:R-:W-:Y:S01]  /*8ce0*/  ULEA.HI.X UR5, UR12, UR11, UR5, 0x2, UP0 ;  /* 0x0000000b0c057291 */ /* 0x000fe200080f1405 */
[----:B------:R-:W-:Y:S02]  /*8cf0*/  UMOV UR10, 0x400 ;  /* 0x00000400000a7882 */ /* 0x000fe40000000000 */
[----:B------:R-:W-:-:S06]  /*8d00*/  UMOV UR12, 0x0 ;  /* 0x00000000000c7882 */ /* 0x000fcc0000000000 */
[----:B------:R1:W-:Y:S01]  /*8d10*/  UBLKRED.G.S.ADD.F32.RN [UR4], [UR7], UR10, desc[UR12] ;  /* 0x00000c04070073bb */ /* 0x0003e200080a140a */
[----:B------:R0:W-:Y:S01]  /*8d20*/  UTMACMDFLUSH ;  /* 0x00000000000079b7 */ /* 0x0001e20000000000 */
[----:B-1----:R-:W-:-:S04]  /*8d30*/  DEPBAR.LE SB0, 0x1 ;  /* 0x000080400000791a */ /* 0x002fc80000000000 */
.L_x_551:
[----:B------:R-:W-:Y:S05]  /*8d40*/  BSYNC B0 ;  /* 0x0000000000007941 */ /* 0x000fea0003800000 */
.L_x_550:
[----:B------:R-:W-:Y:S06]  /*8d50*/  BAR.ARV 0xa, 0xa0 ;  /* 0x0282800000007b1d */ /* 0x000fec0000002000 */
[----:B------:R-:W-:Y:S04]  /*8d60*/  BSSY B0, `(.L_x_552) ;  /* 0x0000003000007945 */ /* 0x000fe80003800000 */
[----:B------:R-:W-:Y:S05]  /*8d70*/  @!P0 BRA `(.L_x_553) ;  /* 0x0000000000048947 */ /* 0x000fea0003800000 */
[----:B------:R-:W-:-:S04]  /*8d80*/  DEPBAR.LE SB0, 0x0 ;  /* 0x000080000000791a */ /* 0x000fc80000000000 */
.L_x_553:
[----:B------:R-:W-:Y:S05]  /*8d90*/  BSYNC B0 ;  /* 0x0000000000007941 */ /* 0x000fea0003800000 */
.L_x_552:
[----:B------:R-:W-:Y:S06]  /*8da0*/  BAR.ARV 0xb, 0xa0 ;  /* 0x02c2800000007b1d */ /* 0x000fec0000002000 */
[----:B------:R-:W-:Y:S05]  /*8db0*/  BRA `(.L_x_474) ;  /* 0x0000001c008c7947 */ /* 0x000fea0003800000 */
.L_x_529:
[----:B------:R-:W-:Y:S01]  /*8dc0*/  ULDC.64 UR4, c[0x0][0x8d8] ;  /* 0x0002360000047ab9 */ /* 0x000fe20000000a00 */
[----:B------:R-:W1:Y:S01]  /*8dd0*/  S2R R7, SR_CTAID.Z ;  /* 0x0000000000077919 */ /* 0x000e620000002700 */
[----:B------:R-:W-:Y:S01]  /*8de0*/  ISETP.NE.U32.AND P0, PT, RZ, UR4, PT ;  /* 0x00000004ff007c0c */ /* 0x000fe2000bf05070 */
[----:B------:R-:W2:Y:S03]  /*8df0*/  S2UR UR20, SR_CTAID.Y ;  /* 0x00000000001479c3 */ /* 0x000ea60000002600 */
[----:B------:R-:W-:-:S13]  /*8e00*/  ISETP.NE.AND.EX P0, PT, RZ, UR5, PT, P0 ;  /* 0x00000005ff007c0c */ /* 0x000fda000bf05300 */
[----:B------:R-:W-:Y:S05]  /*8e10*/  @!P0 BRA `(.L_x_554) ;  /* 0x0000000000108947 */ /* 0x000fea0003800000 */
[----:B------:R-:W1:Y:S02]  /*8e20*/  LDC.64 R2, c[0x0][0x8d8] ;  /* 0x00023600ff027b82 */ /* 0x000e640000000a00 */
[----:B-1----:R-:W-:-:S05]  /*8e30*/  IMAD.WIDE R2, R7, 0x4, R2 ;  /* 0x0000000407027825 */ /* 0x002fca00078e0202 */
[----:B------:R1:W5:Y:S01]  /*8e40*/  LDG.E R5, desc[UR38][R2.64] ;  /* 0x0000002602057981 */ /* 0x000362000c1e1900 */
[----:B------:R-:W-:Y:S05]  /*8e50*/  BRA `(.L_x_555) ;  /* 0x00000000002c7947 */ /* 0x000fea0003800000 */
.L_x_554:
[----:B------:R-:W-:Y:S02]  /*8e60*/  ULDC.64 UR4, c[0x0][0x8d0] ;  /* 0x0002340000047ab9 */ /* 0x000fe40000000a00 */
[----:B------:R-:W-:-:S04]  /*8e70*/  ISETP.NE.U32.AND P0, PT, RZ, UR4, PT ;  /* 0x00000004ff007c0c */ /* 0x000fc8000bf05070 */
[----:B------:R-:W-:-:S13]  /*8e80*/  ISETP.NE.AND.EX P0, PT, RZ, UR5, PT, P0 ;  /* 0x00000005ff007c0c */ /* 0x000fda000bf05300 */
[----:B------:R-:W-:Y:S05]  /*8e90*/  @!P0 BRA `(.L_x_556) ;  /* 0x0000000000188947 */ /* 0x000fea0003800000 */
[----:B------:R-:W1:Y:S02]  /*8ea0*/  LDC.64 R2, c[0x0][0x8d0] ;  /* 0x00023400ff027b82 */ /* 0x000e640000000a00 */
[----:B-1----:R-:W-:-:S05]  /*8eb0*/  IMAD.WIDE R2, R7, 0x4, R2 ;  /* 0x0000000407027825 */ /* 0x002fca00078e0202 */
[----:B------:R-:W3:Y:S04]  /*8ec0*/  LDG.E R5, desc[UR38][R2.64] ;  /* 0x0000002602057981 */ /* 0x000ee8000c1e1900 */
[----:B------:R-:W3:Y:S02]  /*8ed0*/  LDG.E R0, desc[UR38][R2.64+0x4] ;  /* 0x0000042602007981 */ /* 0x000ee4000c1e1900 */
[----:B---3--:R-:W-:Y:S01]  /*8ee0*/  IMAD.IADD R5, R0, 0x1, -R5 ;  /* 0x0000000100057824 */ /* 0x008fe200078e0a05 */
[----:B------:R-:W-:Y:S06]  /*8ef0*/  BRA `(.L_x_555) ;  /* 0x0000000000047947 */ /* 0x000fec0003800000 */
.L_x_556:
[----:B------:R-:W3:Y:S02]  /*8f00*/  LDC R5, c[0x0][0x8bc] ;  /* 0x00022f00ff057b82 */ /* 0x000ee40000000800 */
.L_x_555:
[----:B------:R-:W4:Y:S01]  /*8f10*/  S2R R14, SR_CTAID.X ;  /* 0x00000000000e7919 */ /* 0x000f220000002500 */
[----:B------:R-:W-:Y:S02]  /*8f20*/  IMAD.MOV.U32 R0, RZ, RZ, 0x1 ;  /* 0x00000001ff007424 */ /* 0x000fe400078e00ff */
[----:B------:R-:W-:Y:S01]  /*8f30*/  IMAD.MOV.U32 R9, RZ, RZ, RZ ;  /* 0x000000ffff097224 */ /* 0x000fe200078e00ff */
[----:B----4-:R-:W-:-:S04]  /*8f40*/  SHF.L.U32 R14, R14, 0x7, RZ ;  /* 0x000000070e0e7819 */ /* 0x010fc800000006ff */
[----:B---3-5:R-:W-:-:S04]  /*8f50*/  ISETP.GE.AND P0, PT, R14, R5, PT ;  /* 0x000000050e00720c */ /* 0x028fc80003f06270 */
[----:B-1----:R-:W-:-:S04]  /*8f60*/  SEL R8, R7, 0xffffffff, !P0 ;  /* 0xffffffff07087807 */ /* 0x002fc80004000000 */
[----:B------:R-:W-:-:S13]  /*8f70*/  ISETP.GE.AND P0, PT, R8, RZ, PT ;  /* 0x000000ff0800720c */ /* 0x000fda0003f06270 */
[----:B------:R-:W-:Y:S05]  /*8f80*/  @!P0 BRA `(.L_x_557) ;  /* 0x0000001800848947 */ /* 0x000fea0003800000 */
[----:B------:R-:W1:Y:S08]  /*8f90*/  LDC.64 R10, c[0x0][0x770] ;  /* 0x0001dc00ff0a7b82 */ /* 0x000e700000000a00 */
[----:B------:R-:W3:Y:S08]  /*8fa0*/  LDC.64 R6, c[0x0][0x770] ;  /* 0x0001dc00ff067b82 */ /* 0x000ef00000000a00 */
[----:B------:R-:W4:Y:S01]  /*8fb0*/  LDC.64 R4, c[0x0][0x778] ;  /* 0x0001de00ff047b82 */ /* 0x000f220000000a00 */
[----:B-1----:R-:W-:-:S07]  /*8fc0*/  ISETP.NE.U32.AND P1, PT, R10, RZ, PT ;  /* 0x000000ff0a00720c */ /* 0x002fce0003f25070 */
[----:B------:R-:W1:Y:S01]  /*8fd0*/  LDC.64 R2, c[0x0][0x780] ;  /* 0x0001e000ff027b82 */ /* 0x000e620000000a00 */
[----:B------:R-:W-:Y:S01]  /*8fe0*/  ISETP.NE.AND.EX P1, PT, R11, RZ, PT, P1 ;  /* 0x000000ff0b00720c */ /* 0x000fe20003f25310 */
[----:B---3--:R-:W-:Y:S01]  /*8ff0*/  IMAD.WIDE R6, R8, 0x4, R6 ;  /* 0x0000000408067825 */ /* 0x008fe200078e0206 */
[----:B----4-:R-:W-:-:S11]  /*9000*/  ISETP.NE.U32.AND P0, PT, R4, RZ, PT ;  /* 0x000000ff0400720c */ /* 0x010fd60003f05070 */
[----:B------:R-:W3:Y:S01]  /*9010*/  @P1 LDG.E R9, desc[UR38][R6.64] ;  /* 0x0000002606091981 */ /* 0x000ee2000c1e1900 */
[----:B------:R-:W-:-:S03]  /*9020*/  ISETP.NE.AND.EX P0, PT, R5, RZ, PT, P0 ;  /* 0x000000ff0500720c */ /* 0x000fc60003f05300 */
[----:B------:R-:W4:Y:S01]  /*9030*/  @P1 LDG.E R15, desc[UR38][R6.64] ;  /* 0x00000026060f1981 */ /* 0x000f22000c1e1900 */
[----:B-1----:R-:W-:-:S04]  /*9040*/  ISETP.NE.U32.AND P2, PT, R2, RZ, PT ;  /* 0x000000ff0200720c */ /* 0x002fc80003f45070 */
[----:B------:R-:W-:-:S05]  /*9050*/  ISETP.NE.AND.EX P2, PT, R3, RZ, PT, P2 ;  /* 0x000000ff0300720c */ /* 0x000fca0003f45320 */
[----:B------:R-:W1:Y:S08]  /*9060*/  @P0 LDC.64 R2, c[0x0][0x778] ;  /* 0x0001de00ff020b82 */ /* 0x000e700000000a00 */
[----:B------:R-:W2:Y:S01]  /*9070*/  @P2 LDC.64 R12, c[0x0][0x780] ;  /* 0x0001e000ff0c2b82 */ /* 0x000ea20000000a00 */
[----:B------:R-:W-:Y:S01]  /*9080*/  MOV R5, RZ ;  /* 0x000000ff00057202 */ /* 0x000fe20000000f00 */
[----:B------:R-:W-:Y:S01]  /*9090*/  ULDC UR4, c[0x0][0x280] ;  /* 0x0000a00000047ab9 */ /* 0x000fe20000000800 */
[----:B-1----:R-:W-:-:S05]  /*90a0*/  @P0 IMAD.WIDE R2, R8, 0x4, R2 ;  /* 0x0000000408020825 */ /* 0x002fca00078e0202 */
[----:B------:R2:W5:Y:S01]  /*90b0*/  @P0 LDG.E R5, desc[UR38][R2.64] ;  /* 0x0000002602050981 */ /* 0x000562000c1e1900 */
[----:B------:R-:W-:Y:S02]  /*90c0*/  IMAD.U32 R4, RZ, RZ, UR4 ;  /* 0x00000004ff047e24 */ /* 0x000fe4000f8e00ff */
[----:B--2---:R-:W-:Y:S01]  /*90d0*/  @P2 IMAD.WIDE R2, R8, 0x4, R12 ;  /* 0x0000000408022825 */ /* 0x004fe200078e020c */
[----:B------:R-:W-:-:S04]  /*90e0*/  VOTEU.ANY UP0, P1 ;  /* 0x00000000003f7886 */ /* 0x000fc80000800100 */
[----:B------:R1:W5:Y:S02]  /*90f0*/  @P2 LDG.E R4, desc[UR38][R2.64] ;  /* 0x0000002602042981 */ /* 0x000364000c1e1900 */
[----:B-1----:R-:W-:Y:S01]  /*9100*/  CS2R R2, SRZ ;  /* 0x0000000000027805 */ /* 0x002fe2000001ff00 */
[----:B---3--:R-:W-:-:S05]  /*9110*/  @P1 IMAD R9, R8, 0x80, R9 ;  /* 0x0000008008091824 */ /* 0x008fca00078e0209 */
[----:B------:R-:W-:-:S04]  /*9120*/  @P1 SHF.R.S32.HI R12, RZ, 0x1f, R9 ;  /* 0x0000001fff0c1819 */ /* 0x000fc80000011409 */
[----:B------:R-:W-:-:S04]  /*9130*/  @P1 LEA.HI R12, R12, R9, RZ, 0x7 ;  /* 0x000000090c0c1211 */ /* 0x000fc800078f38ff */
[----:B------:R-:W-:Y:S02]  /*9140*/  @P1 LOP3.LUT R12, R12, 0xffffff80, RZ, 0xc0, !PT ;  /* 0xffffff800c0c1812 */ /* 0x000fe400078ec0ff */
[----:B----4-:R-:W-:Y:S02]  /*9150*/  @P1 R2UR UR4, R15 ;  /* 0x000000000f0412ca */ /* 0x010fe400000e0000 */
[----:B------:R-:W-:Y:S02]  /*9160*/  @P1 SHF.R.S32.HI R9, RZ, 0x1f, R12 ;  /* 0x0000001fff091819 */ /* 0x000fe4000001140c */
[----:B------:R-:W-:-:S03]  /*9170*/  @P1 MOV R2, R12 ;  /* 0x0000000c00021202 */ /* 0x000fc60000000f00 */
[----:B------:R-:W-:Y:S01]  /*9180*/  @P1 IMAD.MOV.U32 R3, RZ, RZ, R9 ;  /* 0x000000ffff031224 */ /* 0x000fe200078e0009 */
[----:B------:R-:W-:Y:S07]  /*9190*/  @P2 BRA `(.L_x_558) ;  /* 0x0000000000102947 */ /* 0x000fee0003800000 */
[----:B------:R-:W-:Y:S05]  /*91a0*/  @!P1 BRA `(.L_x_558) ;  /* 0x00000000000c9947 */ /* 0x000fea0003800000 */
[----:B------:R-:W2:Y:S04]  /*91b0*/  LDG.E R9, desc[UR38][R6.64] ;  /* 0x0000002606097981 */ /* 0x000ea8000c1e1900 */
[----:B-----5:R-:W2:Y:S02]  /*91c0*/  LDG.E R4, desc[UR38][R6.64+0x4] ;  /* 0x0000042606047981 */ /* 0x020ea4000c1e1900 */
[----:B--2---:R-:W-:-:S07]  /*91d0*/  IMAD.IADD R4, R4, 0x1, -R9 ;  /* 0x0000000104047824 */ /* 0x004fce00078e0a09 */
.L_x_558:
[----:B-----5:R-:W-:Y:S01]  /*91e0*/  ISETP.GE.AND P1, PT, R4, 0x1, PT ;  /* 0x000000010400780c */ /* 0x020fe20003f26270 */
[----:B------:R-:W-:Y:S01]  /*91f0*/  UMOV UR27, URZ ;  /* 0x0000003f001b7c82 */ /* 0x000fe20008000000 */
[----:B------:R-:W-:Y:S01]  /*9200*/  @UP0 UMOV UR27, UR4 ;  /* 0x00000004001b0c82 */ /* 0x000fe20008000000 */
[----:B------:R-:W-:-:S10]  /*9210*/  MOV R9, RZ ;  /* 0x000000ff00097202 */ /* 0x000fd40000000f00 */
[----:B------:R-:W-:Y:S05]  /*9220*/  @!P1 BRA `(.L_x_557) ;  /* 0x0000001400dc9947 */ /* 0x000fea0003800000 */
[----:B------:R-:W1:Y:S01]  /*9230*/  S2R R9, SR_CTAID.Y ;  /* 0x0000000000097919 */ /* 0x000e620000002600 */
[----:B------:R-:W2:Y:S01]  /*9240*/  LDC.64 R12, c[0x0][0x718] ;  /* 0x0001c600ff0c7b82 */ /* 0x000ea20000000a00 */
[----:B------:R-:W-:Y:S01]  /*9250*/  ISETP.NE.U32.AND P1, PT, R10, RZ, PT ;  /* 0x000000ff0a00720c */ /* 0x000fe20003f25070 */
[----:B------:R-:W-:Y:S01]  /*9260*/  IMAD.MOV.U32 R7, RZ, RZ, R3 ;  /* 0x000000ffff077224 */ /* 0x000fe200078e0003 */
[----:B------:R-:W-:Y:S01]  /*9270*/  R2UR UR13, R8 ;  /* 0x00000000080d72ca */ /* 0x000fe200000e0000 */
[----:B------:R-:W-:Y:S01]  /*9280*/  ULDC UR4, c[0x0][0x2e8] ;  /* 0x0000ba0000047ab9 */ /* 0x000fe20000000800 */
[----:B------:R-:W-:Y:S01]  /*9290*/  ISETP.NE.AND.EX P1, PT, R11, RZ, PT, P1 ;  /* 0x000000ff0b00720c */ /* 0x000fe20003f25310 */
[----:B------:R-:W-:Y:S01]  /*92a0*/  VOTEU.ANY UP1, P0 ;  /* 0x00000000003f7886 */ /* 0x000fe20000020100 */
[----:B------:R-:W-:Y:S01]  /*92b0*/  SHF.R.S32.HI R8, RZ, 0x1f, R8 ;  /* 0x0000001fff087819 */ /* 0x000fe20000011408 */
[----:B------:R-:W3:Y:S01]  /*92c0*/  LDC.64 R10, c[0x0][0x720] ;  /* 0x0001c800ff0a7b82 */ /* 0x000ee20000000a00 */
[----:B------:R-:W-:-:S02]  /*92d0*/  R2UR UR11, R14 ;  /* 0x000000000e0b72ca */ /* 0x000fc400000e0000 */
[----:B------:R-:W-:Y:S02]  /*92e0*/  ELECT P0, URZ, PT ;  /* 0x00000000003f782f */ /* 0x000fe40003800000 */
[----:B------:R-:W-:Y:S01]  /*92f0*/  SEL R8, R8, RZ, !P1 ;  /* 0x000000ff08087207 */ /* 0x000fe20004800000 */
[----:B------:R-:W-:Y:S01]  /*9300*/  UMOV UR12, UR20 ;  /* 0x00000014000c7c82 */ /* 0x000fe20008000000 */
[----:B------:R-:W-:Y:S01]  /*9310*/  R2UR UR8, R5 ;  /* 0x00000000050872ca */ /* 0x000fe200000e0000 */
[----:B------:R-:W-:Y:S02]  /*9320*/  BSSY B0, `(.L_x_557) ;  /* 0x0000167000007945 */ /* 0x000fe40003800000 */
[----:B------:R-:W-:Y:S01]  /*9330*/  VOTEU.ANY UP0, P1 ;  /* 0x00000000003f7886 */ /* 0x000fe20000800100 */
[----:B------:R-:W-:Y:S02]  /*9340*/  USEL UR21, UR13, URZ, !UP0 ;  /* 0x0000003f0d157287 */ /* 0x000fe4000c000000 */
[----:B------:R-:W-:-:S02]  /*9350*/  UISETP.NE.AND UP0, UPT, UR4, 0x1, UPT ;  /* 0x000000010400788c */ /* 0x000fc4000bf05270 */
[----:B------:R-:W-:-:S05]  /*9360*/  USEL UR13, UR13, URZ, !UP1 ;  /* 0x0000003f0d0d7287 */ /* 0x000fca000c800000 */
[----:B------:R-:W-:Y:S01]  /*9370*/  UIADD3 UR11, UR11, UR8, URZ ;  /* 0x000000080b0b7290 */ /* 0x000fe2000fffe03f */
[----:B-1----:R-:W-:-:S03]  /*9380*/  SHF.R.S32.HI R9, RZ, 0x1f, R9 ;  /* 0x0000001fff097819 */ /* 0x002fc60000011409 */
[----:B------:R-:W-:Y:S01]  /*9390*/  @UP0 ULDC UR6, c[0x0][0x2ec] ;  /* 0x0000bb0000060ab9 */ /* 0x000fe20000000800 */
[----:B------:R-:W-:Y:S01]  /*93a0*/  @UP0 ULDC UR8, c[0x0][0x2f0] ;  /* 0x0000bc0000080ab9 */ /* 0x000fe20000000800 */
[----:B------:R-:W-:Y:S01]  /*93b0*/  UIMAD.WIDE.U32 UR6, UR20, UR6, URZ ;  /* 0x00000006140672a5 */ /* 0x000fe2000f8e003f */
[----:B--2---:R-:W-:-:S03]  /*93c0*/  IMAD R6, R9, R12, RZ ;  /* 0x0000000c09067224 */ /* 0x004fc600078e02ff */
[----:B------:R-:W-:Y:S01]  /*93d0*/  @UP0 USHF.R.U32.HI UR12, URZ, UR8, UR7 ;  /* 0x000000083f0c0299 */ /* 0x000fe20008011607 */
[----:B------:R-:W-:Y:S02]  /*93e0*/  IMAD R13, R13, UR20, R6 ;  /* 0x000000140d0d7c24 */ /* 0x000fe4000f8e0206 */
[----:B------:R-:W-:-:S04]  /*93f0*/  IMAD.MOV.U32 R6, RZ, RZ, R2 ;  /* 0x000000ffff067224 */ /* 0x000fc800078e0002 */
[----:B------:R-:W-:-:S04]  /*9400*/  IMAD.WIDE.U32 R2, R12, UR20, R6 ;  /* 0x000000140c027c25 */ /* 0x000fc8000f8e0006 */
[----:B---3--:R-:W-:Y:S01]  /*9410*/  IMAD R12, R8, R10, RZ ;  /* 0x0000000a080c7224 */ /* 0x008fe200078e02ff */
[----:B------:R-:W-:-:S03]  /*9420*/  IADD3 R3, R3, R13, RZ ;  /* 0x0000000d03037210 */ /* 0x000fc60007ffe0ff */
[----:B------:R-:W-:Y:S02]  /*9430*/  IMAD R15, R11, UR21, R12 ;  /* 0x000000150b0f7c24 */ /* 0x000fe4000f8e020c */
[----:B------:R-:W1:Y:S01]  /*9440*/  LDC.64 R12, c[0x0][0x700] ;  /* 0x0001c000ff0c7b82 */ /* 0x000e620000000a00 */
[----:B------:R-:W-:-:S04]  /*9450*/  IMAD.WIDE.U32 R2, R10, UR21, R2 ;  /* 0x000000150a027c25 */ /* 0x000fc8000f8e0002 */
[----:B------:R-:W-:-:S03]  /*9460*/  IMAD.IADD R3, R3, 0x1, R15 ;  /* 0x0000000103037824 */ /* 0x000fc600078e020f */
[----:B------:R-:W2:Y:S01]  /*9470*/  LDC.64 R10, c[0x0][0x730] ;  /* 0x0001cc00ff0a7b82 */ /* 0x000ea20000000a00 */
[----:B-1----:R-:W-:-:S04]  /*9480*/  LEA R12, P1, R2, R12, 0x2 ;  /* 0x0000000c020c7211 */ /* 0x002fc800078210ff */
[----:B------:R-:W-:Y:S02]  /*9490*/  LEA.HI.X R13, R2, R13, R3, 0x2, P1 ;  /* 0x0000000d020d7211 */ /* 0x000fe400008f1403 */
[----:B------:R-:W-:Y:S01]  /*94a0*/  R2UR UR4, R12 ;  /* 0x000000000c0472ca */ /* 0x000fe200000e0000 */
[----:B--2---:R-:W-:Y:S01]  /*94b0*/  IMAD R2, R9, R10, RZ ;  /* 0x0000000a09027224 */ /* 0x004fe200078e02ff */
[----:B------:R-:W-:Y:S01]  /*94c0*/  R2UR UR5, R13 ;  /* 0x000000000d0572ca */ /* 0x000fe200000e0000 */
[----:B------:R-:W-:Y:S01]  /*94d0*/  IMAD.WIDE.U32 R6, R10, UR20, R6 ;  /* 0x000000140a067c25 */ /* 0x000fe2000f8e0006 */
[----:B------:R-:W-:-:S03]  /*94e0*/  MOV R9, RZ ;  /* 0x000000ff00097202 */ /* 0x000fc60000000f00 */
[----:B------:R-:W-:Y:S02]  /*94f0*/  IMAD R11, R11, UR20, R2 ;  /* 0x000000140b0b7c24 */ /* 0x000fe4000f8e0202 */
[----:B------:R-:W1:Y:S02]  /*9500*/  LDC.64 R2, c[0x0][0x738] ;  /* 0x0001ce00ff027b82 */ /* 0x000e640000000a00 */
[----:B------:R-:W-:Y:S02]  /*9510*/  IMAD.IADD R7, R7, 0x1, R11 ;  /* 0x0000000107077824 */ /* 0x000fe400078e020b */
[----:B-1----:R-:W-:Y:S02]  /*9520*/  IMAD R8, R8, R2, RZ ;  /* 0x0000000208087224 */ /* 0x002fe400078e02ff */
[----:B------:R-:W-:-:S04]  /*9530*/  IMAD.WIDE.U32 R6, R2, UR21, R6 ;  /* 0x0000001502067c25 */ /* 0x000fc8000f8e0006 */
[----:B------:R-:W-:Y:S01]  /*9540*/  IMAD R11, R3, UR21, R8 ;  /* 0x00000015030b7c24 */ /* 0x000fe2000f8e0208 */
[----:B------:R-:W-:Y:S06]  /*9550*/  @!P0 BRA `(.L_x_559) ;  /* 0x00000014000c8947 */ /* 0x000fec0003800000 */
[----:B------:R-:W1:Y:S01]  /*9560*/  S2R R3, SR_CgaCtaId ;  /* 0x0000000000037919 */ /* 0x000e620000008800 */
[----:B------:R-:W-:Y:S01]  /*9570*/  MOV R12, 0x400 ;  /* 0x00000400000c7802 */ /* 0x000fe20000000f00 */
[----:B------:R-:W2:Y:S03]  /*9580*/  S2R R16, SR_TID.X ;  /* 0x0000000000107919 */ /* 0x000ea60000002100 */
[----:B-1----:R-:W-:Y:S01]  /*9590*/  LEA R12, R3, R12, 0x18 ;  /* 0x0000000c030c7211 */ /* 0x002fe200078ec0ff */
[----:B------:R-:W-:Y:S01]  /*95a0*/  IMAD.MOV.U32 R3, RZ, RZ, 0x1 ;  /* 0x00000001ff037424 */ /* 0x000fe200078e00ff */
[----:B--2---:R-:W-:-:S04]  /*95b0*/  LOP3.LUT R16, R16, 0x7f, RZ, 0xc0, !PT ;  /* 0x0000007f10107812 */ /* 0x004fc800078ec0ff */
[----:B------:R-:W-:Y:S02]  /*95c0*/  SHF.L.U32 R3, R3, 0x1f, RZ ;  /* 0x0000001f03037819 */ /* 0x000fe400000006ff */
[----:B------:R-:W-:Y:S02]  /*95d0*/  ISETP.NE.AND P0, PT, R16, RZ, PT ;  /* 0x000000ff1000720c */ /* 0x000fe40003f05270 */
[----:B------:R-:W1:Y:S02]  /*95e0*/  SYNCS.PHASECHK.TRANS64.TRYWAIT P1, [R12+URZ+0x30c20], R3 ;  /* 0x030c20030c0075a7 */ /* 0x000e64000802017f */
[----:B-1----:R-:W-:Y:S09]  /*95f0*/  @!P1 BRA `(.L_x_560) ;  /* 0x0000001400dc9947 */ /* 0x002ff20003800000 */
.L_x_588:
[----:B------:R-:W-:Y:S01]  /*9600*/  IMAD.IADD R11, R7, 0x1, R11 ;  /* 0x00000001070b7824 */ /* 0x000fe200078e020b */
[----:B------:R-:W-:Y:S01]  /*9610*/  MOV R10, 0x1 ;  /* 0x00000001000a7802 */ /* 0x000fe20000000f00 */
[----:B------:R-:W-:Y:S06]  /*9620*/  @P0 BRA `(.L_x_561) ;  /* 0x0000000000180947 */ /* 0x000fec0003800000 */
[----:B------:R-:W2:Y:S01]  /*9630*/  S2R R0, SR_TID.X ;  /* 0x0000000000007919 */ /* 0x000ea20000002100 */
[----:B-1----:R-:W-:-:S04]  /*9640*/  IMAD.MOV.U32 R3, RZ, RZ, 0x4200 ;  /* 0x00004200ff037424 */ /* 0x002fc800078e00ff */
[----:B------:R3:W-:Y:S01]  /*9650*/  SYNCS.ARRIVE.TRANS64 RZ, [R12+URZ+0x30c10], R3 ;  /* 0x030c10030cff79a7 */ /* 0x0007e2000800003f */
[----:B--2---:R-:W-:-:S13]  /*9660*/  LOP3.LUT P1, RZ, R0, 0x1f, RZ, 0xc0, !PT ;  /* 0x0000001f00ff7812 */ /* 0x004fda000782c0ff */
[----:B---3--:R-:W-:Y:S05]  /*9670*/  @!P1 BRA `(.L_x_561) ;  /* 0x0000000000049947 */ /* 0x008fea0003800000 */
[----:B------:R-:W-:Y:S01]  /*9680*/  BPT.TRAP 0x1 ;  /* 0x000000040000795c */ /* 0x000fe20000300000 */
.L_x_561:
[----:B-1----:R-:W1:Y:S01]  /*9690*/  LDC.64 R2, c[0x0][0x198] ;  /* 0x00006600ff027b82 */ /* 0x002e620000000a00 */
[----:B------:R-:W-:Y:S01]  /*96a0*/  R2UR UR8, R12 ;  /* 0x000000000c0872ca */ /* 0x000fe200000e0000 */
[----:B------:R-:W-:Y:S01]  /*96b0*/  UMOV UR14, 0x0 ;  /* 0x00000000000e7882 */ /* 0x000fe20000000000 */
[----:B------:R-:W-:Y:S01]  /*96c0*/  UMOV UR15, 0x14f00000 ;  /* 0x14f00000000f7882 */ /* 0x000fe20000000000 */
[----:B------:R-:W-:Y:S01]  /*96d0*/  UMOV UR26, URZ ;  /* 0x0000003f001a7c82 */ /* 0x000fe20008000000 */
[----:B------:R-:W-:Y:S01]  /*96e0*/  UMOV UR28, UR20 ;  /* 0x00000014001c7c82 */ /* 0x000fe20008000000 */
[----:B------:R-:W-:Y:S01]  /*96f0*/  UMOV UR29, UR21 ;  /* 0x00000015001d7c82 */ /* 0x000fe20008000000 */
[----:B------:R-:W-:Y:S01]  /*9700*/  IMAD.MOV.U32 R5, RZ, RZ, 0x8000 ;  /* 0x00008000ff057424 */ /* 0x000fe200078e00ff */
[----:B------:R-:W-:Y:S01]  /*9710*/  UMOV UR22, 0x20 ;  /* 0x0000002000167882 */ /* 0x000fe20000000000 */
[----:B------:R-:W-:Y:S01]  /*9720*/  UMOV UR16, 0x0 ;  /* 0x0000000000107882 */ /* 0x000fe20000000000 */
[----:B------:R-:W-:Y:S01]  /*9730*/  UMOV UR17, 0x10000000 ;  /* 0x1000000000117882 */ /* 0x000fe20000000000 */
[----:B------:R-:W-:Y:S01]  /*9740*/  UMOV UR10, UR26 ;  /* 0x0000001a000a7c82 */ /* 0x000fe20008000000 */
[----:B------:R-:W-:Y:S01]  /*9750*/  UMOV UR35, UR11 ;  /* 0x0000000b00237c82 */ /* 0x000fe20008000000 */
[----:B------:R-:W-:Y:S01]  /*9760*/  UMOV UR36, UR12 ;  /* 0x0000000c00247c82 */ /* 0x000fe20008000000 */
[----:B------:R-:W-:-:S02]  /*9770*/  UIADD3 UR24, UR8, 0x10000, URZ ;  /* 0x0001000008187890 */ /* 0x000fc4000fffe03f */
[----:B------:R-:W-:Y:S02]  /*9780*/  UIADD3 UR25, UR8, 0x30c10, URZ ;  /* 0x00030c1008197890 */ /* 0x000fe4000fffe03f */
[----:B------:R-:W-:Y:S02]  /*9790*/  UIADD3 UR18, UR8, 0x20000, URZ ;  /* 0x0002000008127890 */ /* 0x000fe4000fffe03f */
[----:B------:R-:W-:Y:S02]  /*97a0*/  UIADD3 UR9, UR8, 0x30c00, URZ ;  /* 0x00030c0008097890 */ /* 0x000fe4000fffe03f */
[----:B------:R-:W-:Y:S01]  /*97b0*/  UIADD3 UR32, UR8, 0x4000, URZ ;  /* 0x0000400008207890 */ /* 0x000fe2000fffe03f */
[----:B-1----:R-:W-:Y:S01]  /*97c0*/  IMAD.MOV.U32 R9, RZ, RZ, R2 ;  /* 0x000000ffff097224 */ /* 0x002fe200078e0002 */
[----:B------:R-:W-:Y:S01]  /*97d0*/  MOV R8, R3 ;  /* 0x0000000300087202 */ /* 0x000fe20000000f00 */
[----:B------:R-:W-:Y:S01]  /*97e0*/  UMOV UR19, UR25 ;  /* 0x0000001900137c82 */ /* 0x000fe20008000000 */
[----:B------:R-:W-:Y:S01]  /*97f0*/  UMOV UR37, UR13 ;  /* 0x0000000d00257c82 */ /* 0x000fe20008000000 */
[----:B------:R-:W-:Y:S01]  /*9800*/  UMOV UR34, UR26 ;  /* 0x0000001a00227c82 */ /* 0x000fe20008000000 */
[----:B------:R-:W-:Y:S01]  /*9810*/  IADD3 R0, P1, R9, 0x2f0, RZ ;  /* 0x000002f009007810 */ /* 0x000fe20007f3e0ff */
[----:B------:R-:W-:-:S03]  /*9820*/  UMOV UR33, UR9 ;  /* 0x0000000900217c82 */ /* 0x000fc60008000000 */
[----:B------:R-:W-:Y:S02]  /*9830*/  R2UR UR30, R0 ;  /* 0x00000000001e72ca */ /* 0x000fe400000e0000 */
[----:B------:R-:W-:-:S04]  /*9840*/  IADD3 R0, P2, R9, 0x3f0, RZ ;  /* 0x000003f009007810 */ /* 0x000fc80007f5e0ff */
[----:B------:R-:W-:Y:S01]  /*9850*/  R2UR UR40, R0 ;  /* 0x00000000002872ca */ /* 0x000fe200000e0000 */
[----:B------:R-:W-:Y:S01]  /*9860*/  IMAD.X R0, RZ, RZ, R8, P1 ;  /* 0x000000ffff007224 */ /* 0x000fe200008e0608 */
[----:B------:R-:W-:-:S04]  /*9870*/  IADD3 R2, P1, R9, 0xf0, RZ ;  /* 0x000000f009027810 */ /* 0x000fc80007f3e0ff */
[----:B------:R-:W-:Y:S02]  /*9880*/  IADD3.X R3, RZ, R8, RZ, P1, !PT ;  /* 0x00000008ff037210 */ /* 0x000fe40000ffe4ff */
[----:B------:R-:W-:Y:S01]  /*9890*/  R2UR UR31, R0 ;  /* 0x00000000001f72ca */ /* 0x000fe200000e0000 */
[----:B------:R-:W-:Y:S01]  /*98a0*/  IMAD.X R0, RZ, RZ, R8, P2 ;  /* 0x000000ffff007224 */ /* 0x000fe200010e0608 */
[----:B------:R-:W-:Y:S02]  /*98b0*/  R2UR UR6, R2 ;  /* 0x00000000020672ca */ /* 0x000fe400000e0000 */
[----:B------:R-:W-:Y:S02]  /*98c0*/  R2UR UR7, R3 ;  /* 0x00000000030772ca */ /* 0x000fe400000e0000 */
[----:B------:R-:W-:Y:S02]  /*98d0*/  R2UR UR41, R0 ;  /* 0x00000000002972ca */ /* 0x000fe400000e0000 */
[----:B------:R-:W-:-:S02]  /*98e0*/  ISETP.GE.AND P1, PT, R4, 0x81, PT ;  /* 0x000000810400780c */ /* 0x000fc40003f26270 */
[----:B------:R-:W-:-:S07]  /*98f0*/  MOV R0, RZ ;  /* 0x000000ff00007202 */ /* 0x000fce0000000f00 */
[----:B------:R1:W-:Y:S01]  /*9900*/  UTMALDG.4D [UR24], [UR6], desc[UR14] ;  /* 0x00000e18060075b4 */ /* 0x0003e20008019000 */
[----:B------:R1:W-:Y:S01]  /*9910*/  UBLKCP.S.G [UR18], [UR4], UR22 ;  /* 0x00000012040073ba */ /* 0x0003e20008000216 */
[----:B------:R2:W-:Y:S01]  /*9920*/  SYNCS.ARRIVE.TRANS64 RZ, [R12+URZ+0x30c00], R5 ;  /* 0x030c00050cff79a7 */ /* 0x0005e2000800003f */
[----:B------:R1:W-:Y:S01]  /*9930*/  UTMALDG.4D [UR8], [UR30], desc[UR16] ;  /* 0x000010081e0075b4 */ /* 0x0003e20008019000 */
[----:B--2---:R-:W-:Y:S01]  /*9940*/  IMAD.MOV.U32 R5, RZ, RZ, RZ ;  /* 0x000000ffff057224 */ /* 0x004fe200078e00ff */
[----:B------:R1:W-:Y:S02]  /*9950*/  UTMALDG.4D [UR32], [UR40], desc[UR16] ;  /* 0x00001020280075b4 */ /* 0x0003e40008019000 */
[----:B-1----:R-:W-:Y:S05]  /*9960*/  @!P1 BRA `(.L_x_562) ;  /* 0x0000000c00489947 */ /* 0x002fea0003800000 */
[----:B------:R-:W1:Y:S01]  /*9970*/  S2R R13, SR_TID.X ;  /* 0x00000000000d7919 */ /* 0x000e620000002100 */
[C---:B------:R-:W-:Y:S01]  /*9980*/  VIADD R0, R4.reuse, 0x7f ;  /* 0x0000007f04007836 */ /* 0x040fe20000000000 */
[----:B------:R-:W-:Y:S01]  /*9990*/  ISETP.GE.AND P1, PT, R4, 0x101, PT ;  /* 0x000001010400780c */ /* 0x000fe20003f26270 */
[----:B------:R-:W-:Y:S02]  /*99a0*/  IMAD.MOV.U32 R10, RZ, RZ, 0x1 ;  /* 0x00000001ff0a7424 */ /* 0x000fe400078e00ff */
[----:B------:R-:W-:Y:S01]  /*99b0*/  IMAD.MOV.U32 R19, RZ, RZ, RZ ;  /* 0x000000ffff137224 */ /* 0x000fe200078e00ff */
[----:B------:R-:W-:-:S04]  /*99c0*/  SHF.R.S32.HI R5, RZ, 0x1f, R0 ;  /* 0x0000001fff057819 */ /* 0x000fc80000011400 */
[----:B------:R-:W-:Y:S02]  /*99d0*/  LEA.HI R5, R5, R0, RZ, 0x7 ;  /* 0x0000000005057211 */ /* 0x000fe400078f38ff */
[----:B------:R-:W-:Y:S02]  /*99e0*/  MOV R0, RZ ;  /* 0x000000ff00007202 */ /* 0x000fe40000000f00 */
[----:B------:R-:W-:-:S04]  /*99f0*/  LEA.HI.SX32 R5, R5, 0xffffffff, 0x19 ;  /* 0xffffffff05057811 */ /* 0x000fc800078fcaff */
[----:B------:R-:W-:Y:S01]  /*9a00*/  VIMNMX R17, R5, 0x1, !PT ;  /* 0x0000000105117848 */ /* 0x000fe20007fe0100 */
[----:B------:R-:W-:-:S03]  /*9a10*/  IMAD.MOV.U32 R5, RZ, RZ, RZ ;  /* 0x000000ffff057224 */ /* 0x000fc600078e00ff */
[----:B------:R-:W-:Y:S02]  /*9a20*/  LOP3.LUT R18, R17, 0x1, RZ, 0xc0, !PT ;  /* 0x0000000111127812 */ /* 0x000fe400078ec0ff */
[----:B-1----:R-:W-:Y:S01]  /*9a30*/  LOP3.LUT R20, R13, 0x1f, RZ, 0xc0, !PT ;  /* 0x0000001f0d147812 */ /* 0x002fe200078ec0ff */
[----:B------:R-:W-:Y:S06]  /*9a40*/  @!P1 BRA `(.L_x_563) ;  /* 0x0000000800109947 */ /* 0x000fec0003800000 */
[----:B------:R-:W-:Y:S01]  /*9a50*/  IADD3 R17, R17, -R18, RZ ;  /* 0x8000001211117210 */ /* 0x000fe20007ffe0ff */
[----:B------:R-:W-:Y:S02]  /*9a60*/  IMAD.MOV.U32 R19, RZ, RZ, RZ ;  /* 0x000000ffff137224 */ /* 0x000fe400078e00ff */
[----:B------:R-:W-:-:S07]  /*9a70*/  IMAD.MOV.U32 R10, RZ, RZ, 0x1 ;  /* 0x00000001ff0a7424 */ /* 0x000fce00078e00ff */
.L_x_572:
[----:B------:R-:W-:-:S04]  /*9a80*/  SHF.L.U32 R21, R10, 0x1f, RZ ;  /* 0x0000001f0a157819 */ /* 0x000fc800000006ff */
[----:B-1----:R-:W1:Y:S02]  /*9a90*/  SYNCS.PHASECHK.TRANS64.TRYWAIT P1, [R12+URZ+0x30c40], R21 ;  /* 0x030c40150c0075a7 */ /* 0x002e64000802017f */
[----:B-12--5:R-:W-:Y:S05]  /*9aa0*/  @!P1 BRA `(.L_x_564) ;  /* 0x0000001000c49947 */ /* 0x026fea0003800000 */
.L_x_589:
[----:B------:R-:W-:Y:S05]  /*9ab0*/  @P0 BRA `(.L_x_565) ;  /* 0x0000000000140947 */ /* 0x000fea0003800000 */
[----:B------:R-:W-:Y:S02]  /*9ac0*/  ISETP.NE.AND P1, PT, R20, RZ, PT ;  /* 0x000000ff1400720c */ /* 0x000fe40003f25270 */
[----:B------:R-:W-:-:S04]  /*9ad0*/  MOV R3, 0x4200 ;  /* 0x0000420000037802 */ /* 0x000fc80000000f00 */
[----:B------:R2:W-:Y:S07]  /*9ae0*/  SYNCS.ARRIVE.TRANS64 RZ, [R12+URZ+0x30c30], R3 ;  /* 0x030c30030cff79a7 */ /* 0x0005ee000800003f */
[----:B------:R-:W-:Y:S05]  /*9af0*/  @!P1 BRA `(.L_x_565) ;  /* 0x0000000000049947 */ /* 0x000fea0003800000 */
[----:B------:R-:W-:Y:S01]  /*9b00*/  BPT.TRAP 0x1 ;  /* 0x000000040000795c */ /* 0x000fe20000300000 */
.L_x_565:
[----:B------:R-:W2:Y:S01]  /*9b10*/  LDC.64 R14, c[0x0][0x728] ;  /* 0x0001ca00ff0e7b82 */ /* 0x000ea20000000a00 */
[----:B------:R-:W-:Y:S01]  /*9b20*/  IMAD.SHL.U32 R16, R19, 0x80, RZ ;  /* 0x0000008013107824 */ /* 0x000fe200078e00ff */
[----:B------:R-:W-:Y:S01]  /*9b30*/  R2UR UR6, R12 ;  /* 0x000000000c0672ca */ /* 0x000fe200000e0000 */
[----:B------:R-:W-:Y:S01]  /*9b40*/  UMOV UR22, 0x0 ;  /* 0x0000000000167882 */ /* 0x000fe20000000000 */
[----:B------:R-:W-:Y:S01]  /*9b50*/  UMOV UR23, 0x14f00000 ;  /* 0x14f0000000177882 */ /* 0x000fe20000000000 */
[----:B------:R-:W-:Y:S01]  /*9b60*/  UMOV UR18, URZ ;  /* 0x0000003f00127c82 */ /* 0x000fe20008000000 */
[C---:B------:R-:W-:Y:S01]  /*9b70*/  IADD3 R2, P1, R16.reuse, R6, RZ ;  /* 0x0000000610027210 */ /* 0x040fe20007f3e0ff */
[----:B------:R-:W-:Y:S01]  /*9b80*/  UMOV UR10, 0x20 ;  /* 0x00000020000a7882 */ /* 0x000fe20000000000 */
[----:B------:R-:W3:Y:S01]  /*9b90*/  LDC.64 R4, c[0x0][0x198] ;  /* 0x00006600ff047b82 */ /* 0x000ee20000000a00 */
[----:B------:R-:W-:-:S06]  /*9ba0*/  R2UR UR19, R16 ;  /* 0x00000000101372ca */ /* 0x000fcc00000e0000 */
[----:B------:R-:W-:Y:S02]  /*9bb0*/  UIADD3 UR16, UR6, 0x18000, URZ ;  /* 0x0001800006107890 */ /* 0x000fe4000fffe03f */
[----:B------:R-:W-:Y:S02]  /*9bc0*/  UIADD3 UR17, UR6, 0x30c30, URZ ;  /* 0x00030c3006117890 */ /* 0x000fe4000fffe03f */
[----:B------:R-:W-:-:S03]  /*9bd0*/  UIADD3 UR6, UR6, 0x20400, URZ ;  /* 0x0002040006067890 */ /* 0x000fc6000fffe03f */
[----:B------:R-:W-:Y:S01]  /*9be0*/  UIADD3 UR19, UR19, UR27, URZ ;  /* 0x0000001b13137290 */ /* 0x000fe2000fffe03f */
[----:B--2---:R-:W-:Y:S01]  /*9bf0*/  LEA R3, P2, R2, R14, 0x2 ;  /* 0x0000000e02037211 */ /* 0x004fe200078410ff */
[----:B------:R-:W-:-:S03]  /*9c00*/  UMOV UR7, UR17 ;  /* 0x0000001100077c82 */ /* 0x000fc60008000000 */
[----:B------:R-:W-:Y:S02]  /*9c10*/  R2UR UR8, R3 ;  /* 0x00000000030872ca */ /* 0x000fe400000e0000 */
[----:B------:R-:W-:Y:S01]  /*9c20*/  LEA.HI.X.SX32 R3, R16, R11, 0x1, P1 ;  /* 0x0000000b10037211 */ /* 0x000fe200008f0eff */
[----:B---3--:R-:W-:Y:S01]  /*9c30*/  IMAD.MOV.U32 R9, RZ, RZ, R4 ;  /* 0x000000ffff097224 */ /* 0x008fe200078e0004 */
[----:B------:R-:W-:Y:S02]  /*9c40*/  MOV R8, R5 ;  /* 0x0000000500087202 */ /* 0x000fe40000000f00 */
[----:B------:R-:W-:Y:S02]  /*9c50*/  LEA.HI.X R2, R2, R15, R3, 0x2, P2 ;  /* 0x0000000f02027211 */ /* 0x000fe400010f1403 */
[----:B------:R-:W-:Y:S02]  /*9c60*/  IADD3 R4, P1, R9, 0x1f0, RZ ;  /* 0x000001f009047810 */ /* 0x000fe40007f3e0ff */
[----:B------:R-:W-:-:S02]  /*9c70*/  R2UR UR9, R2 ;  /* 0x00000000020972ca */ /* 0x000fc400000e0000 */
[----:B------:R-:W-:Y:S01]  /*9c80*/  R2UR UR14, R4 ;  /* 0x00000000040e72ca */ /* 0x000fe200000e0000 */
[----:B------:R-:W-:-:S05]  /*9c90*/  IMAD.X R5, RZ, RZ, R8, P1 ;  /* 0x000000ffff057224 */ /* 0x000fca00008e0608 */
[----:B------:R-:W-:-:S13]  /*9ca0*/  R2UR UR15, R5 ;  /* 0x00000000050f72ca */ /* 0x000fda00000e0000 */
[----:B------:R2:W-:Y:S01]  /*9cb0*/  UTMALDG.4D [UR16], [UR14], desc[UR22] ;  /* 0x000016100e0075b4 */ /* 0x0005e20008019000 */
[----:B------:R2:W-:Y:S01]  /*9cc0*/  UBLKCP.S.G [UR6], [UR8], UR10 ;  /* 0x00000006080073ba */ /* 0x0005e2000800020a */
[----:B------:R-:W3:Y:S02]  /*9cd0*/  SYNCS.PHASECHK.TRANS64.TRYWAIT P1, [R12+URZ+0x30c28], R21 ;  /* 0x030c28150c0075a7 */ /* 0x000ee4000802017f */
[----:B--23--:R-:W-:Y:S05]  /*9ce0*/  @!P1 BRA `(.L_x_566) ;  /* 0x0000001000489947 */ /* 0x00cfea0003800000 */
.L_x_590:
[----:B------:R-:W-:Y:S05]  /*9cf0*/  @P0 BRA `(.L_x_567) ;  /* 0x0000000000140947 */ /* 0x000fea0003800000 */
[----:B------:R-:W-:Y:S01]  /*9d00*/  ISETP.NE.AND P1, PT, R20, RZ, PT ;  /* 0x000000ff1400720c */ /* 0x000fe20003f25270 */
[----:B------:R-:W-:-:S04]  /*9d10*/  IMAD.MOV.U32 R2, RZ, RZ, 0x4200 ;  /* 0x00004200ff027424 */ /* 0x000fc800078e00ff */
[----:B------:R3:W-:Y:S08]  /*9d20*/  SYNCS.ARRIVE.TRANS64 RZ, [R12+URZ+0x30c18], R2 ;  /* 0x030c18020cff79a7 */ /* 0x0007f0000800003f */
[----:B------:R-:W-:Y:S05]  /*9d30*/  @!P1 BRA `(.L_x_567) ;  /* 0x0000000000049947 */ /* 0x000fea0003800000 */
[----:B------:R-:W-:Y:S01]  /*9d40*/  BPT.TRAP 0x1 ;  /* 0x000000040000795c */ /* 0x000fe20000300000 */
.L_x_567:
[----:B------:R-:W-:Y:S01]  /*9d50*/  IADD3 R16, R16, 0x80, RZ ;  /* 0x0000008010107810 */ /* 0x000fe20007ffe0ff */
[----:B------:R-:W-:Y:S01]  /*9d60*/  UMOV UR22, 0x0 ;  /* 0x0000000000167882 */ /* 0x000fe20000000000 */
[----:B------:R-:W-:Y:S01]  /*9d70*/  R2UR UR17, R12 ;  /* 0x000000000c1172ca */ /* 0x000fe200000e0000 */
[----:B------:R-:W-:Y:S01]  /*9d80*/  UMOV UR23, 0x14f00000 ;  /* 0x14f0000000177882 */ /* 0x000fe20000000000 */
[----:B---3--:R-:W-:Y:S01]  /*9d90*/  IADD3 R2, P1, R9, 0xf0, RZ ;  /* 0x000000f009027810 */ /* 0x008fe20007f3e0ff */
[C---:B------:R-:W-:Y:S01]  /*9da0*/  VIADD R13, R16.reuse, UR27 ;  /* 0x0000001b100d7c36 */ /* 0x040fe20008000000 */
[----:B------:R-:W-:Y:S01]  /*9db0*/  R2UR UR6, R16 ;  /* 0x00000000100672ca */ /* 0x000fe200000e0000 */
[----:B------:R-:W-:Y:S01]  /*9dc0*/  UMOV UR18, URZ ;  /* 0x0000003f00127c82 */ /* 0x000fe20008000000 */
[----:B------:R-:W-:Y:S01]  /*9dd0*/  R2UR UR14, R2 ;  /* 0x00000000020e72ca */ /* 0x000fe200000e0000 */
[----:B------:R-:W-:Y:S01]  /*9de0*/  IMAD.X R3, RZ, RZ, R8, P1 ;  /* 0x000000ffff037224 */ /* 0x000fe200008e0608 */
[----:B------:R-:W-:Y:S01]  /*9df0*/  R2UR UR19, R13 ;  /* 0x000000000d1372ca */ /* 0x000fe200000e0000 */
[----:B------:R-:W-:-:S03]  /*9e00*/  UMOV UR10, 0x20 ;  /* 0x00000020000a7882 */ /* 0x000fc60000000000 */
        /* <DEDUP_REMOVED lines=10> */
.L_x_591:
[----:B-123--:R-:W-:Y:S01]  /*9eb0*/  SHF.R.S32.HI R21, RZ, 0x1f, R16 ;  /* 0x0000001fff157819 */ /* 0x00efe20000011410 */
[----:B------:R-:W-:Y:S06]  /*9ec0*/  @P0 BRA `(.L_x_569) ;  /* 0x00000000001c0947 */ /* 0x000fec0003800000 */
[----:B------:R1:W-:Y:S02]  /*9ed0*/  STL [R1+0x24], R0 ;  /* 0x0000240001007387 */ /* 0x0003e40000100800 */
[----:B-1----:R-:W-:-:S04]  /*9ee0*/  MOV R0, 0x4200 ;  /* 0x0000420000007802 */ /* 0x002fc80000000f00 */
[----:B------:R1:W-:Y:S02]  /*9ef0*/  SYNCS.ARRIVE.TRANS64 RZ, [R12+URZ+0x30c38], R0 ;  /* 0x030c38000cff79a7 */ /* 0x0003e4000800003f */
[----:B-1----:R1:W5:Y:S01]  /*9f00*/  LDL.LU R0, [R1+0x24] ;  /* 0x0000240001007983 */ /* 0x0023620000300800 */
[----:B------:R-:W-:-:S13]  /*9f10*/  ISETP.NE.AND P1, PT, R20, RZ, PT ;  /* 0x000000ff1400720c */ /* 0x000fda0003f25270 */
[----:B-1----:R-:W-:Y:S05]  /*9f20*/  @!P1 BRA `(.L_x_569) ;  /* 0x0000000000049947 */ /* 0x002fea0003800000 */
[----:B------:R-:W-:Y:S01]  /*9f30*/  BPT.TRAP 0x1 ;  /* 0x000000040000795c */ /* 0x000fe20000300000 */
.L_x_569:
[----:B------:R-:W-:Y:S01]  /*9f40*/  IADD3 R16, P1, R16, R6, RZ ;  /* 0x0000000610107210 */ /* 0x000fe20007f3e0ff */
[----:B------:R-:W-:Y:S01]  /*9f50*/  UMOV UR8, 0x0 ;  /* 0x0000000000087882 */ /* 0x000fe20000000000 */
[----:B------:R-:W-:Y:S01]  /*9f60*/  R2UR UR14, R12 ;  /* 0x000000000c0e72ca */ /* 0x000fe200000e0000 */
[----:B------:R-:W-:Y:S01]  /*9f70*/  UMOV UR9, 0x14f00000 ;  /* 0x14f0000000097882 */ /* 0x000fe20000000000 */
[----:B------:R-:W-:Y:S01]  /*9f80*/  R2UR UR19, R13 ;  /* 0x000000000d1372ca */ /* 0x000fe200000e0000 */
[----:B------:R-:W-:Y:S01]  /*9f90*/  IMAD.X R21, R21, 0x1, R11, P1 ;  /* 0x0000000115157824 */ /* 0x000fe200008e060b */
[----:B------:R-:W-:Y:S01]  /*9fa0*/  LEA R14, P1, R16, R14, 0x2 ;  /* 0x0000000e100e7211 */ /* 0x000fe200078210ff */
[----:B------:R-:W-:Y:S01]  /*9fb0*/  UMOV UR18, URZ ;  /* 0x0000003f00127c82 */ /* 0x000fe20008000000 */
[----:B------:R-:W-:Y:S01]  /*9fc0*/  R2UR UR6, R4 ;  /* 0x00000000040672ca */ /* 0x000fe200000e0000 */
[----:B------:R-:W-:Y:S01]  /*9fd0*/  UMOV UR10, 0x20 ;  /* 0x00000020000a7882 */ /* 0x000fe20000000000 */
[----:B------:R-:W-:-:S02]  /*9fe0*/  LEA.HI.X R21, R16, R15, R21, 0x2, P1 ;  /* 0x0000000f10157211 */ /* 0x000fc400008f1415 */
        /* <DEDUP_REMOVED lines=13> */
.L_x_593:
[----:B------:R-:W-:Y:S05]  /*a0c0*/  @P0 BRA `(.L_x_571) ;  /* 0x0000000000140947 */ /* 0x000fea0003800000 */
[----:B------:R-:W-:Y:S01]  /*a0d0*/  ISETP.NE.AND P1, PT, R20, RZ, PT ;  /* 0x000000ff1400720c */ /* 0x000fe20003f25270 */
[----:B-1----:R-:W-:-:S04]  /*a0e0*/  IMAD.MOV.U32 R5, RZ, RZ, 0x4200 ;  /* 0x00004200ff057424 */ /* 0x002fc800078e00ff */
[----:B------:R2:W-:Y:S08]  /*a0f0*/  SYNCS.ARRIVE.TRANS64 RZ, [R12+URZ+0x30c10], R5 ;  /* 0x030c10050cff79a7 */ /* 0x0005f0000800003f */
[----:B------:R-:W-:Y:S05]  /*a100*/  @!P1 BRA `(.L_x_571) ;  /* 0x0000000000049947 */ /* 0x000fea0003800000 */
[----:B------:R-:W-:Y:S01]  /*a110*/  BPT.TRAP 0x1 ;  /* 0x000000040000795c */ /* 0x000fe20000300000 */
.L_x_571:
        /* <DEDUP_REMOVED lines=16> */
[----:B------:R-:W-:-:S02]  /*a220*/  UIADD3 UR19, UR7, UR27, URZ ;  /* 0x0000001b07137290 */ /* 0x000fc4000fffe03f */
[----:B------:R-:W-:-:S03]  /*a230*/  UIMAD.WIDE UR8, UR7, 0x4, UR4 ;  /* 0x00000004070878a5 */ /* 0x000fc6000f8e0204 */
[----:B------:R-:W-:-:S04]  /*a240*/  UMOV UR15, UR17 ;  /* 0x00000011000f7c82 */ /* 0x000fc80008000000 */
[----:B------:R3:W-:Y:S02]  /*a250*/  UTMALDG.4D [UR16], [UR22], desc[UR24] ;  /* 0x00001810160075b4 */ /* 0x0007e40008019000 */
[----:B------:R3:W-:Y:S02]  /*a260*/  UBLKCP.S.G [UR14], [UR8], UR10 ;  /* 0x0000000e080073ba */ /* 0x0007e4000800020a */
[----:B---3--:R-:W-:Y:S05]  /*a270*/  @P1 BRA `(.L_x_572) ;  /* 0xfffffff800001947 */ /* 0x008fea000383ffff */
[----:B-12---:R-:W-:-:S07]  /*a280*/  IMAD.U32 R5, RZ, RZ, UR7 ;  /* 0x00000007ff057e24 */ /* 0x006fce000f8e00ff */
.L_x_563:
[----:B------:R-:W-:-:S13]  /*a290*/  ISETP.NE.AND P1, PT, R18, RZ, PT ;  /* 0x000000ff1200720c */ /* 0x000fda0003f25270 */
[----:B------:R-:W-:Y:S05]  /*a2a0*/  @!P1 BRA `(.L_x_562) ;  /* 0x0000000000f89947 */ /* 0x000fea0003800000 */
[----:B------:R-:W-:-:S04]  /*a2b0*/  SHF.L.U32 R13, R10, 0x1f, RZ ;  /* 0x0000001f0a0d7819 */ /* 0x000fc800000006ff */
[----:B------:R-:W1:Y:S02]  /*a2c0*/  SYNCS.PHASECHK.TRANS64.TRYWAIT P1, [R12+URZ+0x30c40], R13 ;  /* 0x030c400d0c0075a7 */ /* 0x000e64000802017f */
[----:B-1----:R-:W-:Y:S05]  /*a2d0*/  @!P1 BRA `(.L_x_573) ;  /* 0x0000000c000c9947 */ /* 0x002fea0003800000 */
.L_x_594:
[----:B------:R-:W-:Y:S05]  /*a2e0*/  @P0 BRA `(.L_x_574) ;  /* 0x0000000000140947 */ /* 0x000fea0003800000 */
[----:B------:R-:W-:Y:S02]  /*a2f0*/  ISETP.NE.AND P1, PT, R20, RZ, PT ;  /* 0x000000ff1400720c */ /* 0x000fe40003f25270 */
[----:B------:R-:W-:-:S04]  /*a300*/  MOV R5, 0x4200 ;  /* 0x0000420000057802 */ /* 0x000fc80000000f00 */
[----:B------:R2:W-:Y:S07]  /*a310*/  SYNCS.ARRIVE.TRANS64 RZ, [R12+URZ+0x30c30], R5 ;  /* 0x030c30050cff79a7 */ /* 0x0005ee000800003f */
[----:B------:R-:W-:Y:S05]  /*a320*/  @!P1 BRA `(.L_x_574) ;  /* 0x0000000000049947 */ /* 0x000fea0003800000 */
[----:B------:R-:W-:Y:S01]  /*a330*/  BPT.TRAP 0x1 ;  /* 0x000000040000795c */ /* 0x000fe20000300000 */
.L_x_574:
[----:B--2---:R-:W2:Y:S01]  /*a340*/  LDC.64 R4, c[0x0][0x728] ;  /* 0x0001ca00ff047b82 */ /* 0x004ea20000000a00 */
[----:B------:R-:W-:Y:S01]  /*a350*/  IMAD.SHL.U32 R19, R19, 0x80, RZ ;  /* 0x0000008013137824 */ /* 0x000fe200078e00ff */
[----:B------:R-:W-:Y:S01]  /*a360*/  R2UR UR14, R12 ;  /* 0x000000000c0e72ca */ /* 0x000fe200000e0000 */
[----:B------:R-:W-:Y:S01]  /*a370*/  UMOV UR8, 0x0 ;  /* 0x0000000000087882 */ /* 0x000fe20000000000 */
[----:B------:R-:W-:Y:S01]  /*a380*/  UMOV UR9, 0x14f00000 ;  /* 0x14f0000000097882 */ /* 0x000fe20000000000 */
[----:B------:R-:W-:Y:S01]  /*a390*/  UMOV UR18, URZ ;  /* 0x0000003f00127c82 */ /* 0x000fe20008000000 */
[C---:B-----5:R-:W-:Y:S01]  /*a3a0*/  IADD3 R0, P1, R19.reuse, R6, RZ ;  /* 0x0000000613007210 */ /* 0x060fe20007f3e0ff */
[----:B------:R-:W-:Y:S01]  /*a3b0*/  UMOV UR10, 0x20 ;  /* 0x00000020000a7882 */ /* 0x000fe20000000000 */
[----:B------:R-:W-:-:S07]  /*a3c0*/  R2UR UR19, R19 ;  /* 0x00000000131372ca */ /* 0x000fce00000e0000 */
[----:B------:R-:W-:Y:S02]  /*a3d0*/  UIADD3 UR16, UR14, 0x18000, URZ ;  /* 0x000180000e107890 */ /* 0x000fe4000fffe03f */
[----:B------:R-:W-:Y:S02]  /*a3e0*/  UIADD3 UR17, UR14, 0x30c30, URZ ;  /* 0x00030c300e117890 */ /* 0x000fe4000fffe03f */
[----:B------:R-:W-:Y:S02]  /*a3f0*/  UIADD3 UR14, UR14, 0x20400, URZ ;  /* 0x000204000e0e7890 */ /* 0x000fe4000fffe03f */
[----:B------:R-:W-:Y:S01]  /*a400*/  UIADD3 UR19, UR19, UR27, URZ ;  /* 0x0000001b13137290 */ /* 0x000fe2000fffe03f */
[----:B--2---:R-:W-:Y:S02]  /*a410*/  LEA R4, P2, R0, R4, 0x2 ;  /* 0x0000000400047211 */ /* 0x004fe400078410ff */
[----:B------:R-:W-:Y:S02]  /*a420*/  UMOV UR15, UR17 ;  /* 0x00000011000f7c82 */ /* 0x000fe40008000000 */
[----:B------:R-:W-:-:S02]  /*a430*/  R2UR UR22, R4 ;  /* 0x00000000041672ca */ /* 0x000fc400000e0000 */
        /* <DEDUP_REMOVED lines=9> */
[----:B------:R-:W3:Y:S02]  /*a4d0*/  SYNCS.PHASECHK.TRANS64.TRYWAIT P1, [R12+URZ+0x30c28], R13 ;  /* 0x030c280d0c0075a7 */ /* 0x000ee4000802017f */
[----:B--23--:R-:W-:Y:S05]  /*a4e0*/  @!P1 BRA `(.L_x_575) ;  /* 0x00000008009c9947 */ /* 0x00cfea0003800000 */
.L_x_595:
[----:B------:R-:W-:Y:S05]  /*a4f0*/  @P0 BRA `(.L_x_576) ;  /* 0x0000000000140947 */ /* 0x000fea0003800000 */
[----:B------:R-:W-:Y:S02]  /*a500*/  ISETP.NE.AND P0, PT, R20, RZ, PT ;  /* 0x000000ff1400720c */ /* 0x000fe40003f05270 */
[----:B------:R-:W-:-:S04]  /*a510*/  MOV R5, 0x4200 ;  /* 0x0000420000057802 */ /* 0x000fc80000000f00 */
[----:B------:R3:W-:Y:S07]  /*a520*/  SYNCS.ARRIVE.TRANS64 RZ, [R12+URZ+0x30c18], R5 ;  /* 0x030c18050cff79a7 */ /* 0x0007ee000800003f */
[----:B------:R-:W-:Y:S05]  /*a530*/  @!P0 BRA `(.L_x_576) ;  /* 0x0000000000048947 */ /* 0x000fea0003800000 */
[----:B------:R-:W-:Y:S01]  /*a540*/  BPT.TRAP 0x1 ;  /* 0x000000040000795c */ /* 0x000fe20000300000 */
.L_x_576:
        /* <DEDUP_REMOVED lines=13> */
[----:B---3--:R-:W-:Y:S01]  /*a620*/  IMAD.U32 R5, RZ, RZ, UR6 ;  /* 0x00000006ff057e24 */ /* 0x008fe2000f8e00ff */
[----:B------:R-:W-:Y:S02]  /*a630*/  UIADD3 UR19, UR6, UR27, URZ ;  /* 0x0000001b06137290 */ /* 0x000fe4000fffe03f */
[----:B------:R-:W-:-:S03]  /*a640*/  UIMAD.WIDE UR8, UR6, 0x4, UR4 ;  /* 0x00000004060878a5 */ /* 0x000fc6000f8e0204 */
[----:B------:R-:W-:-:S04]  /*a650*/  UMOV UR15, UR17 ;  /* 0x00000011000f7c82 */ /* 0x000fc80008000000 */
[----:B------:R3:W-:Y:S02]  /*a660*/  UTMALDG.4D [UR16], [UR22], desc[UR24] ;  /* 0x00001810160075b4 */ /* 0x0007e40008019000 */
[----:B------:R3:W-:Y:S02]  /*a670*/  UBLKCP.S.G [UR14], [UR8], UR7 ;  /* 0x0000000e080073ba */ /* 0x0007e40008000207 */
[----:B---3--:R-:W-:Y:S01]  /*a680*/  NOP ;  /* 0x0000000000007918 */ /* 0x008fe20000000000 */
.L_x_562:
[----:B------:R-:W3:Y:S01]  /*a690*/  S2R R2, SR_TID.X ;  /* 0x0000000000027919 */ /* 0x000ee20000002100 */
[----:B-12--5:R-:W-:Y:S02]  /*a6a0*/  LEA R13, R0, R12, 0x3 ;  /* 0x0000000c000d7211 */ /* 0x026fe400078e18ff */
[----:B---3--:R-:W-:Y:S02]  /*a6b0*/  LOP3.LUT R3, R2, 0x7f, RZ, 0xc0, !PT ;  /* 0x0000007f02037812 */ /* 0x008fe400078ec0ff */
[----:B------:R-:W-:Y:S02]  /*a6c0*/  SHF.L.U32 R2, R10, 0x1f, RZ ;  /* 0x0000001f0a027819 */ /* 0x000fe400000006ff */
[----:B------:R-:W-:Y:S02]  /*a6d0*/  ISETP.NE.AND P1, PT, R3, RZ, PT ;  /* 0x000000ff0300720c */ /* 0x000fe40003f25270 */
[----:B------:R-:W1:Y:S02]  /*a6e0*/  SYNCS.PHASECHK.TRANS64.TRYWAIT P0, [R13+URZ+0x30c40], R2 ;  /* 0x030c40020d0075a7 */ /* 0x000e64000800017f */
[----:B-1----:R-:W-:Y:S09]  /*a6f0*/  @!P0 BRA `(.L_x_577) ;  /* 0x00000008002c8947 */ /* 0x002ff20003800000 */
.L_x_596:
[----:B------:R-:W-:Y:S05]  /*a700*/  @P1 BRA `(.L_x_578) ;  /* 0x0000000000181947 */ /* 0x000fea0003800000 */
[----:B------:R-:W2:Y:S01]  /*a710*/  S2R R3, SR_TID.X ;  /* 0x0000000000037919 */ /* 0x000ea20000002100 */
[----:B-1----:R-:W-:-:S04]  /*a720*/  IMAD.MOV.U32 R2, RZ, RZ, 0x4200 ;  /* 0x00004200ff027424 */ /* 0x002fc800078e00ff */
[----:B------:R3:W-:Y:S01]  /*a730*/  SYNCS.ARRIVE.TRANS64 RZ, [R13+URZ+0x30c30], R2 ;  /* 0x030c30020dff79a7 */ /* 0x0007e2000800003f */
[----:B--2---:R-:W-:-:S13]  /*a740*/  LOP3.LUT P0, RZ, R3, 0x1f, RZ, 0xc0, !PT ;  /* 0x0000001f03ff7812 */ /* 0x004fda000780c0ff */
[----:B---3--:R-:W-:Y:S05]  /*a750*/  @!P0 BRA `(.L_x_578) ;  /* 0x0000000000048947 */ /* 0x008fea0003800000 */
[----:B------:R-:W-:Y:S01]  /*a760*/  BPT.TRAP 0x1 ;  /* 0x000000040000795c */ /* 0x000fe20000300000 */
.L_x_578:
[----:B-1----:R-:W1:Y:S01]  /*a770*/  LDC.64 R2, c[0x0][0x728] ;  /* 0x0001ca00ff027b82 */ /* 0x002e620000000a00 */
[C---:B------:R-:W-:Y:S01]  /*a780*/  IADD3 R6, P0, R5.reuse, R6, RZ ;  /* 0x0000000605067210 */ /* 0x040fe20007f1e0ff */
[C---:B------:R-:W-:Y:S01]  /*a790*/  IMAD R4, R0.reuse, 0x4000, R12 ;  /* 0x0000400000047824 */ /* 0x040fe200078e020c */
[----:B------:R-:W-:Y:S01]  /*a7a0*/  LEA R12, R0, R12, 0x9 ;  /* 0x0000000c000c7211 */ /* 0x000fe200078e48ff */
[----:B------:R-:W-:Y:S01]  /*a7b0*/  UMOV UR8, 0x0 ;  /* 0x0000000000087882 */ /* 0x000fe20000000000 */
[C---:B------:R-:W-:Y:S01]  /*a7c0*/  LEA.HI.X.SX32 R11, R5.reuse, R11, 0x1, P0 ;  /* 0x0000000b050b7211 */ /* 0x040fe200000f0eff */
[----:B------:R-:W-:Y:S01]  /*a7d0*/  UMOV UR9, 0x14f00000 ;  /* 0x14f0000000097882 */ /* 0x000fe20000000000 */
[----:B------:R-:W-:Y:S01]  /*a7e0*/  R2UR UR19, R5 ;  /* 0x00000000051372ca */ /* 0x000fe200000e0000 */
[----:B------:R-:W-:Y:S01]  /*a7f0*/  UMOV UR18, URZ ;  /* 0x0000003f00127c82 */ /* 0x000fe20008000000 */
[----:B------:R-:W-:Y:S02]  /*a800*/  R2UR UR17, R13 ;  /* 0x000000000d1172ca */ /* 0x000fe400000e0000 */
[----:B------:R-:W-:-:S02]  /*a810*/  R2UR UR16, R4 ;  /* 0x00000000041072ca */ /* 0x000fc400000e0000 */
[----:B------:R-:W-:-:S07]  /*a820*/  R2UR UR10, R12 ;  /* 0x000000000c0a72ca */ /* 0x000fce00000e0000 */
[----:B------:R-:W-:Y:S02]  /*a830*/  UIADD3 UR19, UR19, UR27, URZ ;  /* 0x0000001b13137290 */ /* 0x000fe4000fffe03f */
[----:B------:R-:W-:Y:S01]  /*a840*/  UIADD3 UR17, UR17, 0x30c30, URZ ;  /* 0x00030c3011117890 */ /* 0x000fe2000fffe03f */
[C---:B-1----:R-:W-:Y:S01]  /*a850*/  LEA R2, P0, R6.reuse, R2, 0x2 ;  /* 0x0000000206027211 */ /* 0x042fe200078010ff */
[----:B------:R-:W-:Y:S02]  /*a860*/  UIADD3 UR16, UR16, 0x18000, URZ ;  /* 0x0001800010107890 */ /* 0x000fe4000fffe03f */
[----:B------:R-:W-:Y:S01]  /*a870*/  UIADD3 UR14, UR10, 0x20400, URZ ;  /* 0x000204000a0e7890 */ /* 0x000fe2000fffe03f */
[----:B------:R-:W-:Y:S02]  /*a880*/  LEA.HI.X R3, R6, R3, R11, 0x2, P0 ;  /* 0x0000000306037211 */ /* 0x000fe400000f140b */
[----:B------:R-:W-:Y:S01]  /*a890*/  UMOV UR15, UR17 ;  /* 0x00000011000f7c82 */ /* 0x000fe20008000000 */
[----:B------:R-:W-:Y:S01]  /*a8a0*/  IADD3 R9, P0, R9, 0x1f0, RZ ;  /* 0x000001f009097810 */ /* 0x000fe20007f1e0ff */
[----:B------:R-:W-:Y:S01]  /*a8b0*/  UMOV UR10, 0x20 ;  /* 0x00000020000a7882 */ /* 0x000fe20000000000 */
[----:B------:R-:W-:-:S02]  /*a8c0*/  R2UR UR22, R2 ;  /* 0x00000000021672ca */ /* 0x000fc400000e0000 */
[----:B------:R-:W-:Y:S01]  /*a8d0*/  R2UR UR6, R9 ;  /* 0x00000000090672ca */ /* 0x000fe200000e0000 */
[----:B------:R-:W-:Y:S01]  /*a8e0*/  IMAD.X R8, RZ, RZ, R8, P0 ;  /* 0x000000ffff087224 */ /* 0x000fe200000e0608 */
[----:B------:R-:W-:Y:S01]  /*a8f0*/  R2UR UR23, R3 ;  /* 0x00000000031772ca */ /* 0x000fe200000e0000 */
[----:B------:R-:W-:-:S03]  /*a900*/  VIADD R9, R0, 0x1 ;  /* 0x0000000100097836 */ /* 0x000fc60000000000 */
[----:B------:R-:W-:Y:S02]  /*a910*/  R2UR UR7, R8 ;  /* 0x00000000080772ca */ /* 0x000fe400000e0000 */
[----:B------:R-:W-:-:S04]  /*a920*/  ISETP.NE.AND P0, PT, R9, 0x2, PT ;  /* 0x000000020900780c */ /* 0x000fc80003f05270 */
[----:B------:R-:W-:Y:S02]  /*a930*/  SEL R3, RZ, 0x1, P0 ;  /* 0x00000001ff037807 */ /* 0x000fe40000000000 */
[----:B------:R-:W-:Y:S02]  /*a940*/  SEL R9, R9, RZ, P0 ;  /* 0x000000ff09097207 */ /* 0x000fe40000000000 */
[----:B------:R-:W-:-:S03]  /*a950*/  LOP3.LUT R0, R10, R3, RZ, 0x3c, !PT ;  /* 0x000000030a007212 */ /* 0x000fc600078e3cff */
[----:B------:R1:W-:Y:S01]  /*a960*/  UTMALDG.4D [UR16], [UR6], desc[UR8] ;  /* 0x00000810060075b4 */ /* 0x0003e20008019000 */
[----:B------:R1:W-:Y:S02]  /*a970*/  UBLKCP.S.G [UR14], [UR22], UR10 ;  /* 0x0000000e160073ba */ /* 0x0003e4000800020a */
[----:B-1----:R-:W-:Y:S01]  /*a980*/  NOP ;  /* 0x0000000000007918 */ /* 0x002fe20000000000 */
.L_x_559:
[----:B------:R-:W-:Y:S05]  /*a990*/  BSYNC B0 ;  /* 0x0000000000007941 */ /* 0x000fea0003800000 */
.L_x_557:
[----:B------:R-:W-:-:S03]  /*a9a0*/  UMOV UR6, 0xffffffff ;  /* 0xffffffff00067882 */ /* 0x000fc60000000000 */
[----:B------:R-:W-:Y:S05]  /*a9b0*/  BRA.DIV UR6, `(.L_x_579) ;  /* 0x0000000606907947 */ /* 0x000fea000b800000 */
[----:B------:R-:W-:-:S13]  /*a9c0*/  ELECT P6, URZ, PT ;  /* 0x00000000003f782f */ /* 0x000fda00038c0000 */
.L_x_599:
[----:B------:R-:W-:Y:S05]  /*a9d0*/  @!P6 BRA `(.L_x_474) ;  /* 0x000000000084e947 */ /* 0x000fea0003800000 */
[----:B------:R-:W3:Y:S02]  /*a9e0*/  LDL.LU R2, [R1] ;  /* 0x0000000001027983 */ /* 0x000ee40000300800 */
[----:B---3--:R-:W-:-:S04]  /*a9f0*/  LOP3.LUT R2, R2, 0x2, RZ, 0xfc, !PT ;  /* 0x0000000202027812 */ /* 0x008fc800078efcff */
[----:B------:R-:W-:-:S13]  /*aa00*/  ISETP.NE.AND P2, PT, R2, 0x3, PT ;  /* 0x000000030200780c */ /* 0x000fda0003f45270 */
[----:B------:R-:W-:Y:S05]  /*aa10*/  @!P2 BRA `(.L_x_580) ;  /* 0x000000000004a947 */ /* 0x000fea0003800000 */
[----:B--2---:R-:W-:Y:S01]  /*aa20*/  BPT.TRAP 0x1 ;  /* 0x000000040000795c */ /* 0x004fe20000300000 */
.L_x_580:
[----:B------:R-:W1:Y:S01]  /*aa30*/  S2R R3, SR_CgaCtaId ;  /* 0x0000000000037919 */ /* 0x000e620000008800 */
[----:B------:R-:W-:Y:S02]  /*aa40*/  MOV R2, 0x400 ;  /* 0x0000040000027802 */ /* 0x000fe40000000f00 */
[----:B------:R-:W-:Y:S02]  /*aa50*/  SHF.L.U32 R4, R0, 0x1f, RZ ;  /* 0x0000001f00047819 */ /* 0x000fe400000006ff */
[----:B-1----:R-:W-:Y:S01]  /*aa60*/  LEA R6, R3, R2, 0x18 ;  /* 0x0000000203067211 */ /* 0x002fe200078ec0ff */
[----:B------:R-:W-:-:S03]  /*aa70*/  VIADD R3, R9, 0x1 ;  /* 0x0000000109037836 */ /* 0x000fc60000000000 */
[----:B------:R-:W-:Y:S02]  /*aa80*/  IADD3 R2, R6, 0x30c20, RZ ;  /* 0x00030c2006027810 */ /* 0x000fe40007ffe0ff */
[----:B------:R-:W-:-:S03]  /*aa90*/  ISETP.NE.AND P1, PT, R3, 0x2, PT ;  /* 0x000000020300780c */ /* 0x000fc60003f25270 */
[----:B------:R-:W-:Y:S01]  /*aaa0*/  IMAD R7, R9, 0x8, R2 ;  /* 0x0000000809077824 */ /* 0x000fe200078e0202 */
[----:B------:R-:W-:Y:S02]  /*aab0*/  SEL R5, RZ, 0x1, P1 ;  /* 0x00000001ff057807 */ /* 0x000fe40000800000 */
[----:B------:R-:W-:Y:S01]  /*aac0*/  SEL R3, R3, RZ, P1 ;  /* 0x000000ff03037207 */ /* 0x000fe20000800000 */
[----:B------:R-:W1:Y:S01]  /*aad0*/  SYNCS.PHASECHK.TRANS64.TRYWAIT P0, [R7+URZ], R4 ;  /* 0x00000004070075a7 */ /* 0x000e62000800017f */
[----:B------:R-:W-:Y:S02]  /*aae0*/  LOP3.LUT R5, R0, R5, RZ, 0x3c, !PT ;  /* 0x0000000500057212 */ /* 0x000fe400078e3cff */
[----:B------:R-:W-:Y:S02]  /*aaf0*/  LEA R11, R3, R2, 0x3 ;  /* 0x00000002030b7211 */ /* 0x000fe400078e18ff */
[----:B------:R-:W-:Y:S01]  /*ab00*/  SHF.L.U32 R2, R5, 0x1f, RZ ;  /* 0x0000001f05027819 */ /* 0x000fe200000006ff */
[----:B-1----:R-:W-:Y:S06]  /*ab10*/  @!P0 BRA `(.L_x_581) ;  /* 0x0000000400588947 */ /* 0x002fec0003800000 */
.L_x_600:
[----:B------:R-:W3:Y:S02]  /*ab20*/  SYNCS.PHASECHK.TRANS64.TRYWAIT P0, [R11+URZ], R2 ;  /* 0x000000020b0075a7 */ /* 0x000ee4000800017f */
[----:B---3--:R-:W-:Y:S05]  /*ab30*/  @!P0 BRA `(.L_x_582) ;  /* 0x0000000400648947 */ /* 0x008fea0003800000 */
.L_x_601:
[----:B------:R-:W-:Y:S05]  /*ab40*/  @!P2 BRA `(.L_x_583) ;  /* 0x000000000004a947 */ /* 0x000fea0003800000 */
[----:B--2---:R-:W-:Y:S01]  /*ab50*/  BPT.TRAP 0x1 ;  /* 0x000000040000795c */ /* 0x004fe20000300000 */
.L_x_583:
[----:B------:R-:W-:-:S04]  /*ab60*/  VIADD R0, R6, 0x30c40 ;  /* 0x00030c4006007836 */ /* 0x000fc80000000000 */
[----:B------:R-:W-:-:S04]  /*ab70*/  IMAD R9, R9, 0x8, R0 ;  /* 0x0000000809097824 */ /* 0x000fc800078e0200 */
[----:B------:R-:W4:Y:S02]  /*ab80*/  SYNCS.PHASECHK.TRANS64.TRYWAIT P0, [R9+URZ], R4 ;  /* 0x00000004090075a7 */ /* 0x000f24000800017f */
[----:B----4-:R-:W-:Y:S05]  /*ab90*/  @!P0 BRA `(.L_x_584) ;  /* 0x0000000400608947 */ /* 0x010fea0003800000 */
.L_x_602:
[----:B------:R-:W-:-:S07]  /*aba0*/  LEA R3, R3, R0, 0x3 ;  /* 0x0000000003037211 */ /* 0x000fce00078e18ff */
.L_x_585:
[----:B------:R1:W1:Y:S02]  /*abb0*/  SYNCS.PHASECHK.TRANS64.TRYWAIT P0, [R3+URZ], R2 ;  /* 0x00000002030075a7 */ /* 0x000264000800017f */
[----:B-1----:R-:W-:Y:S05]  /*abc0*/  @!P0 NANOSLEEP.SYNCS 0x989680 ;  /* 0x009896800000895d */ /* 0x002fea0003900000 */
[----:B------:R-:W1:Y:S02]  /*abd0*/  @!P0 SYNCS.PHASECHK.TRANS64 P0, [R3+URZ], R2 ;  /* 0x00000002030085a7 */ /* 0x000e64000800007f */
[----:B-1----:R-:W-:Y:S05]  /*abe0*/  @!P0 BRA `(.L_x_585) ;  /* 0xfffffffc00f08947 */ /* 0x002fea000383ffff */
.L_x_474:
[----:B--2---:R-:W-:Y:S05]  /*abf0*/  BSYNC B6 ;  /* 0x0000000000067941 */ /* 0x004fea0003800000 */
.L_x_468:
[----:B------:R-:W-:Y:S05]  /*ac00*/  EXIT ;  /* 0x000000000000794d */ /* 0x000fea0003800000 */
.L_x_484:
[----:B------:R-:W-:Y:S01]  /*ac10*/  IMAD.MOV.U32 R12, RZ, RZ, RZ ;  /* 0x000000ffff0c7224 */ /* 0x000fe200078e00ff */
[----:B------:R-:W-:Y:S01]  /*ac20*/  MOV R15, 0xffffffff ;  /* 0xffffffff000f7802 */ /* 0x000fe20000000f00 */
[----:B------:R-:W-:-:S07]  /*ac30*/  IMAD.MOV.U32 R11, RZ, RZ, 0x1f ;  /* 0x0000001fff0b7424 */ /* 0x000fce00078e00ff */
[----:B------:R-:W-:Y:S05]  /*ac40*/  WARPSYNC.COLLECTIVE R15, `(.L_x_586) ;  /* 0x000000000f087348 */ /* 0x000fea0003c00000 */
[----:B------:R1:W2:Y:S02]  /*ac50*/  SHFL.IDX P6, R14, R13, R12, R11 ;  /* 0x0000000c0d0e7389 */ /* 0x0002a400000c000b */
[----:B-12---:R-:W-:Y:S01]  /*ac60*/  ENDCOLLECTIVE ;  /* 0x000000000000791b */ /* 0x006fe20003800000 */
.L_x_586:
[----:B------:R-:W-:Y:S05]  /*ac70*/  BRA `(.L_x_587) ;  /* 0xffffff6400407947 */ /* 0x000fea000383ffff */
.L_x_486:
[----:B--2---:R2:W3:Y:S02]  /*ac80*/  SYNCS.PHASECHK.TRANS64.TRYWAIT P0, [R2+URZ+0x30c00], R9 ;  /* 0x030c0009020075a7 */ /* 0x0044e4000800017f */
[----:B---3--:R-:W-:Y:S05]  /*ac90*/  @!P0 NANOSLEEP.SYNCS 0x989680 ;  /* 0x009896800000895d */ /* 0x008fea0003900000 */
[----:B------:R-:W3:Y:S02]  /*aca0*/  @!P0 SYNCS.PHASECHK.TRANS64 P0, [R2+URZ+0x30c00], R9 ;  /* 0x030c0009020085a7 */ /* 0x000ee4000800007f */
[----:B---3--:R-:W-:Y:S05]  /*acb0*/  @!P0 BRA `(.L_x_486) ;  /* 0xfffffffc00f08947 */ /* 0x008fea000383ffff */
[----:B------:R-:W-:Y:S05]  /*acc0*/  BRA `(.L_x_485) ;  /* 0xffffff6400a47947 */ /* 0x000fea000383ffff */
.L_x_490:
[----:B--2---:R2:W3:Y:S02]  /*acd0*/  SYNCS.PHASECHK.TRANS64.TRYWAIT P1, [R3+URZ+0x30c10], R22 ;  /* 0x030c1016030075a7 */ /* 0x0044e4000802017f */
[----:B---3--:R-:W-:Y:S05]  /*ace0*/  @!P1 NANOSLEEP.SYNCS 0x989680 ;  /* 0x009896800000995d */ /* 0x008fea0003900000 */
[----:B------:R-:W3:Y:S02]  /*acf0*/  @!P1 SYNCS.PHASECHK.TRANS64 P1, [R3+URZ+0x30c10], R22 ;  /* 0x030c1016030095a7 */ /* 0x000ee4000802007f */
[----:B---3--:R-:W-:Y:S05]  /*ad00*/  @!P1 BRA `(.L_x_490) ;  /* 0xfffffffc00f09947 */ /* 0x008fea000383ffff */
[----:B------:R-:W-:Y:S05]  /*ad10*/  BRA `(.L_x_489) ;  /* 0xffffff6c00847947 */ /* 0x000fea000383ffff */
.L_x_494:
[----:B------:R1:W1:Y:S02]  /*ad20*/  SYNCS.PHASECHK.TRANS64.TRYWAIT P1, [R3+URZ+0x30c30], R22 ;  /* 0x030c3016030075a7 */ /* 0x000264000802017f */
[----:B-1----:R-:W-:Y:S05]  /*ad30*/  @!P1 NANOSLEEP.SYNCS 0x989680 ;  /* 0x009896800000995d */ /* 0x002fea0003900000 */
[----:B------:R-:W1:Y:S02]  /*ad40*/  @!P1 SYNCS.PHASECHK.TRANS64 P1, [R3+URZ+0x30c30], R22 ;  /* 0x030c3016030095a7 */ /* 0x000e64000802007f */
[----:B-1----:R-:W-:Y:S05]  /*ad50*/  @!P1 BRA `(.L_x_494) ;  /* 0xfffffffc00f09947 */ /* 0x002fea000383ffff */
[----:B------:R-:W-:Y:S05]  /*ad60*/  BRA `(.L_x_493) ;  /* 0xffffff7000987947 */ /* 0x000fea000383ffff */
.L_x_560:
[----:B-1----:R1:W2:Y:S02]  /*ad70*/  SYNCS.PHASECHK.TRANS64.TRYWAIT P1, [R12+URZ+0x30c20], R3 ;  /* 0x030c20030c0075a7 */ /* 0x0022a4000802017f */
[----:B--2---:R-:W-:Y:S05]  /*ad80*/  @!P1 NANOSLEEP.SYNCS 0x989680 ;  /* 0x009896800000995d */ /* 0x004fea0003900000 */
[----:B------:R-:W2:Y:S02]  /*ad90*/  @!P1 SYNCS.PHASECHK.TRANS64 P1, [R12+URZ+0x30c20], R3 ;  /* 0x030c20030c0095a7 */ /* 0x000ea4000802007f */
[----:B--2---:R-:W-:Y:S05]  /*ada0*/  @!P1 BRA `(.L_x_560) ;  /* 0xfffffffc00f09947 */ /* 0x004fea000383ffff */
[----:B------:R-:W-:Y:S05]  /*adb0*/  BRA `(.L_x_588) ;  /* 0xffffffe800107947 */ /* 0x000fea000383ffff */
.L_x_564:
[----:B-1----:R1:W2:Y:S02]  /*adc0*/  SYNCS.PHASECHK.TRANS64.TRYWAIT P1, [R12+URZ+0x30c40], R21 ;  /* 0x030c40150c0075a7 */ /* 0x0022a4000802017f */
[----:B--2---:R-:W-:Y:S05]  /*add0*/  @!P1 NANOSLEEP.SYNCS 0x989680 ;  /* 0x009896800000995d */ /* 0x004fea0003900000 */
[----:B------:R-:W2:Y:S02]  /*ade0*/  @!P1 SYNCS.PHASECHK.TRANS64 P1, [R12+URZ+0x30c40], R21 ;  /* 0x030c40150c0095a7 */ /* 0x000ea4000802007f */
[----:B--2---:R-:W-:Y:S05]  /*adf0*/  @!P1 BRA `(.L_x_564) ;  /* 0xfffffffc00f09947 */ /* 0x004fea000383ffff */
[----:B------:R-:W-:Y:S05]  /*ae00*/  BRA `(.L_x_589) ;  /* 0xffffffec00287947 */ /* 0x000fea000383ffff */
.L_x_566:
[----:B--2---:R2:W3:Y:S02]  /*ae10*/  SYNCS.PHASECHK.TRANS64.TRYWAIT P1, [R12+URZ+0x30c28], R21 ;  /* 0x030c28150c0075a7 */ /* 0x0044e4000802017f */
[----:B---3--:R-:W-:Y:S05]  /*ae20*/  @!P1 NANOSLEEP.SYNCS 0x989680 ;  /* 0x009896800000995d */ /* 0x008fea0003900000 */
[----:B------:R-:W3:Y:S02]  /*ae30*/  @!P1 SYNCS.PHASECHK.TRANS64 P1, [R12+URZ+0x30c28], R21 ;  /* 0x030c28150c0095a7 */ /* 0x000ee4000802007f */
[----:B---3--:R-:W-:Y:S05]  /*ae40*/  @!P1 BRA `(.L_x_566) ;  /* 0xfffffffc00f09947 */ /* 0x008fea000383ffff */
[----:B------:R-:W-:Y:S05]  /*ae50*/  BRA `(.L_x_590) ;  /* 0xffffffec00a47947 */ /* 0x000fea000383ffff */
.L_x_568:
[----:B---3--:R3:W4:Y:S02]  /*ae60*/  SYNCS.PHASECHK.TRANS64.TRYWAIT P1, [R12+URZ+0x30c48], R21 ;  /* 0x030c48150c0075a7 */ /* 0x008724000802017f */
[----:B----4-:R-:W-:Y:S05]  /*ae70*/  @!P1 NANOSLEEP.SYNCS 0x989680 ;  /* 0x009896800000995d */ /* 0x010fea0003900000 */
[----:B------:R-:W4:Y:S02]  /*ae80*/  @!P1 SYNCS.PHASECHK.TRANS64 P1, [R12+URZ+0x30c48], R21 ;  /* 0x030c48150c0095a7 */ /* 0x000f24000802007f */
[----:B----4-:R-:W-:Y:S05]  /*ae90*/  @!P1 BRA `(.L_x_568) ;  /* 0xfffffffc00f09947 */ /* 0x010fea000383ffff */
[----:B------:R-:W-:Y:S05]  /*aea0*/  BRA `(.L_x_591) ;  /* 0xfffffff000007947 */ /* 0x000fea000383ffff */
.L_x_570:
[----:B------:R-:W-:-:S07]  /*aeb0*/  SHF.L.U32 R5, R10, 0x1f, RZ ;  /* 0x0000001f0a057819 */ /* 0x000fce00000006ff */
.L_x_592:
[----:B-1----:R1:W2:Y:S02]  /*aec0*/  SYNCS.PHASECHK.TRANS64.TRYWAIT P1, [R12+URZ+0x30c20], R5 ;  /* 0x030c20050c0075a7 */ /* 0x0022a4000802017f */
[----:B--2---:R-:W-:Y:S05]  /*aed0*/  @!P1 NANOSLEEP.SYNCS 0x989680 ;  /* 0x009896800000995d */ /* 0x004fea0003900000 */
[----:B------:R-:W2:Y:S02]  /*aee0*/  @!P1 SYNCS.PHASECHK.TRANS64 P1, [R12+URZ+0x30c20], R5 ;  /* 0x030c20050c0095a7 */ /* 0x000ea4000802007f */
[----:B--2---:R-:W-:Y:S05]  /*aef0*/  @!P1 BRA `(.L_x_592) ;  /* 0xfffffffc00f09947 */ /* 0x004fea000383ffff */
[----:B------:R-:W-:Y:S05]  /*af00*/  BRA `(.L_x_593) ;  /* 0xfffffff0006c7947 */ /* 0x000fea000383ffff */
.L_x_573:
[----:B-1----:R1:W2:Y:S02]  /*af10*/  SYNCS.PHASECHK.TRANS64.TRYWAIT P1, [R12+URZ+0x30c40], R13 ;  /* 0x030c400d0c0075a7 */ /* 0x0022a4000802017f */
[----:B--2---:R-:W-:Y:S05]  /*af20*/  @!P1 NANOSLEEP.SYNCS 0x989680 ;  /* 0x009896800000995d */ /* 0x004fea0003900000 */
[----:B------:R-:W2:Y:S02]  /*af30*/  @!P1 SYNCS.PHASECHK.TRANS64 P1, [R12+URZ+0x30c40], R13 ;  /* 0x030c400d0c0095a7 */ /* 0x000ea4000802007f */
[----:B--2---:R-:W-:Y:S05]  /*af40*/  @!P1 BRA `(.L_x_573) ;  /* 0xfffffffc00f09947 */ /* 0x004fea000383ffff */
[----:B------:R-:W-:Y:S05]  /*af50*/  BRA `(.L_x_594) ;  /* 0xfffffff000e07947 */ /* 0x000fea000383ffff */
.L_x_575:
[----:B--2---:R2:W3:Y:S02]  /*af60*/  SYNCS.PHASECHK.TRANS64.TRYWAIT P1, [R12+URZ+0x30c28], R13 ;  /* 0x030c280d0c0075a7 */ /* 0x0044e4000802017f */
[----:B---3--:R-:W-:Y:S05]  /*af70*/  @!P1 NANOSLEEP.SYNCS 0x989680 ;  /* 0x009896800000995d */ /* 0x008fea0003900000 */
[----:B------:R-:W3:Y:S02]  /*af80*/  @!P1 SYNCS.PHASECHK.TRANS64 P1, [R12+URZ+0x30c28], R13 ;  /* 0x030c280d0c0095a7 */ /* 0x000ee4000802007f */
[----:B---3--:R-:W-:Y:S05]  /*af90*/  @!P1 BRA `(.L_x_575) ;  /* 0xfffffffc00f09947 */ /* 0x008fea000383ffff */
[----:B------:R-:W-:Y:S05]  /*afa0*/  BRA `(.L_x_595) ;  /* 0xfffffff400507947 */ /* 0x000fea000383ffff */
.L_x_577:
[----:B-1----:R1:W2:Y:S02]  /*afb0*/  SYNCS.PHASECHK.TRANS64.TRYWAIT P0, [R13+URZ+0x30c40], R2 ;  /* 0x030c40020d0075a7 */ /* 0x0022a4000800017f */
[----:B--2---:R-:W-:Y:S05]  /*afc0*/  @!P0 NANOSLEEP.SYNCS 0x989680 ;  /* 0x009896800000895d */ /* 0x004fea0003900000 */
[----:B------:R-:W2:Y:S02]  /*afd0*/  @!P0 SYNCS.PHASECHK.TRANS64 P0, [R13+URZ+0x30c40], R2 ;  /* 0x030c40020d0085a7 */ /* 0x000ea4000800007f */
[----:B--2---:R-:W-:Y:S05]  /*afe0*/  @!P0 BRA `(.L_x_577) ;  /* 0xfffffffc00f08947 */ /* 0x004fea000383ffff */
[----:B------:R-:W-:Y:S05]  /*aff0*/  BRA `(.L_x_596) ;  /* 0xfffffff400c07947 */ /* 0x000fea000383ffff */
.L_x_579:
[----:B------:R-:W-:Y:S01]  /*b000*/  BSSY B0, `(.L_x_597) ;  /* 0x0000006000007945 */ /* 0x000fe20003800000 */
[----:B------:R-:W-:-:S07]  /*b010*/  IMAD.MOV.U32 R15, RZ, RZ, -0x1 ;  /* 0xffffffffff0f7424 */ /* 0x000fce00078e00ff */
[----:B--2---:R-:W-:Y:S05]  /*b020*/  WARPSYNC.COLLECTIVE R15, `(.L_x_598) ;  /* 0x000000000f0c7348 */ /* 0x004fea0003c00000 */
[----:B------:R-:W-:Y:S02]  /*b030*/  ELECT P6, UR62, PT ;  /* 0x00000000003e782f */ /* 0x000fe400038c0000 */
[----:B------:R-:W-:Y:S01]  /*b040*/  MOV R14, UR62 ;  /* 0x0000003e000e7c02 */ /* 0x000fe20008000f00 */
[----:B--2---:R-:W-:Y:S10]  /*b050*/  ENDCOLLECTIVE ;  /* 0x000000000000791b */ /* 0x004ff40003800000 */
.L_x_598:
[----:B------:R-:W-:Y:S05]  /*b060*/  BSYNC B0 ;  /* 0x0000000000007941 */ /* 0x000fea0003800000 */
.L_x_597:
[----:B------:R-:W-:Y:S05]  /*b070*/  BRA `(.L_x_599) ;  /* 0xfffffff800547947 */ /* 0x000fea000383ffff */
.L_x_581:
[----:B-1----:R1:W3:Y:S02]  /*b080*/  SYNCS.PHASECHK.TRANS64.TRYWAIT P0, [R7+URZ], R4 ;  /* 0x00000004070075a7 */ /* 0x0022e4000800017f */
[----:B---3--:R-:W-:Y:S05]  /*b090*/  @!P0 NANOSLEEP.SYNCS 0x989680 ;  /* 0x009896800000895d */ /* 0x008fea0003900000 */
[----:B------:R-:W3:Y:S02]  /*b0a0*/  @!P0 SYNCS.PHASECHK.TRANS64 P0, [R7+URZ], R4 ;  /* 0x00000004070085a7 */ /* 0x000ee4000800007f */
[----:B---3--:R-:W-:Y:S05]  /*b0b0*/  @!P0 BRA `(.L_x_581) ;  /* 0xfffffffc00f08947 */ /* 0x008fea000383ffff */
[----:B------:R-:W-:Y:S05]  /*b0c0*/  BRA `(.L_x_600) ;  /* 0xfffffff800947947 */ /* 0x000fea000383ffff */
.L_x_582:
[----:B---3--:R3:W4:Y:S02]  /*b0d0*/  SYNCS.PHASECHK.TRANS64.TRYWAIT P0, [R11+URZ], R2 ;  /* 0x000000020b0075a7 */ /* 0x008724000800017f */
[----:B----4-:R-:W-:Y:S05]  /*b0e0*/  @!P0 NANOSLEEP.SYNCS 0x989680 ;  /* 0x009896800000895d */ /* 0x010fea0003900000 */
[----:B------:R-:W4:Y:S02]  /*b0f0*/  @!P0 SYNCS.PHASECHK.TRANS64 P0, [R11+URZ], R2 ;  /* 0x000000020b0085a7 */ /* 0x000f24000800007f */
[----:B----4-:R-:W-:Y:S05]  /*b100*/  @!P0 BRA `(.L_x_582) ;  /* 0xfffffffc00f08947 */ /* 0x010fea000383ffff */
[----:B------:R-:W-:Y:S05]  /*b110*/  BRA `(.L_x_601) ;  /* 0xfffffff800887947 */ /* 0x000fea000383ffff */
.L_x_584:
[----:B----4-:R4:W1:Y:S02]  /*b120*/  SYNCS.PHASECHK.TRANS64.TRYWAIT P0, [R9+URZ], R4 ;  /* 0x00000004090075a7 */ /* 0x010864000800017f */
[----:B-1----:R-:W-:Y:S05]  /*b130*/  @!P0 NANOSLEEP.SYNCS 0x989680 ;  /* 0x009896800000895d */ /* 0x002fea0003900000 */
[----:B------:R-:W1:Y:S02]  /*b140*/  @!P0 SYNCS.PHASECHK.TRANS64 P0, [R9+URZ], R4 ;  /* 0x00000004090085a7 */ /* 0x000e64000800007f */
[----:B-1----:R-:W-:Y:S05]  /*b150*/  @!P0 BRA `(.L_x_584) ;  /* 0xfffffffc00f08947 */ /* 0x002fea000383ffff */
[----:B------:R-:W-:Y:S05]  /*b160*/  BRA `(.L_x_602) ;  /* 0xfffffff8008c7947 */ /* 0x000fea000383ffff */
.L_x_603:
        /* <DEDUP_REMOVED lines=9> */
.L_x_7378:


//--------------------- .text._ZN7cutlass13device_kernelIN5flash11enable_sm90INS1_16FlashAttnBwdSm90INS1_25CollectiveMainloopBwdSm90ILi2ELi2ELi2EN4cute5tupleIJNS5_1CILi1EEES8_S8_EEENS6_IJNS7_ILi128EEESA_NS7_ILi64EEEEEENS_10bfloat16_tEfNS_4arch4Sm90ELb0ELb0ELb1ELb1ELb1ELb1ELb0ELb0ELi2ELi1ELi2ELi2ELb0EEENS1_21CollectiveEpilogueBwdISC_SD_SF_Li256ELb1ELb0ELi1EEENS1_19SingleTileSchedulerILb1ELb0ELb0ELi128EEEEEEEEEvNT_6ParamsE --------------------------
	.section	.text._ZN7cutlass13device_kernelIN5flash11enable_sm90INS1_16FlashAttnBwdSm90INS1_25CollectiveMainloopBwdSm90ILi2ELi2ELi2EN4cute5tupleIJNS5_1CILi1EEES8_S8_EEENS6_IJNS7_ILi128EEESA_NS7_ILi64EEEEEENS_10bfloat16_tEfNS_4arch4Sm90ELb0ELb0ELb1ELb1ELb1ELb1ELb0ELb0ELi2ELi1ELi2ELi2ELb0EEENS1_21CollectiveEpilogueBwdISC_SD_SF_Li256ELb1ELb0ELi1EEENS1_19SingleTileSchedulerILb1ELb0ELb0ELi128EEEEEEEEEvNT_6ParamsE,"ax",@progbits
	.align	128
.text._ZN7cutlass13device_kernelIN5flash11enable_sm90INS1_16FlashAttnBwdSm90INS1_25CollectiveMainloopBwdSm90ILi2ELi2ELi2EN4cute5tupleIJNS5_1CILi1EEES8_S8_EEENS6_IJNS7_ILi128EEESA_NS7_ILi64EEEEEENS_10bfloat16_tEfNS_4arch4Sm90ELb0ELb0ELb1ELb1ELb1ELb1ELb0ELb0ELi2ELi1ELi2ELi2ELb0EEENS1_21CollectiveEpilogueBwdISC_SD_SF_Li256ELb1ELb0ELi1EEENS1_19SingleTileSchedulerILb1ELb0ELb0ELi128EEEEEEEEEvNT_6ParamsE:
        .type           _ZN7cutlass13device_kernelIN5flash11enable_sm90INS1_16FlashAttnBwdSm90INS1_25CollectiveMainloopBwdSm90ILi2ELi2ELi2EN4cute5tupleIJNS5_1CILi1EEES8_S8_EEENS6_IJNS7_ILi128EEESA_NS7_ILi64EEEEEENS_10bfloat16_tEfNS_4arch4Sm90ELb0ELb0ELb1ELb1ELb1ELb1ELb0ELb0ELi2ELi1ELi2ELi2ELb0EEENS1_21CollectiveEpilogueBwdISC_SD_SF_Li256ELb1ELb0ELi1EEENS1_19SingleTileSchedulerILb1ELb0ELb0ELi128EEEEEEEEEvNT_6ParamsE,@function
        .size           _ZN7cutlass13device_kernelIN5flash11enable_sm90INS1_16FlashAttnBwdSm90INS1_25CollectiveMainloopBwdSm90ILi2ELi2ELi2EN4cute5tupleIJNS5_1CILi1EEES8_S8_EEENS6_IJNS7_ILi128EEESA_NS7_ILi64EEEEEENS_10bfloat16_tEfNS_4arch4Sm90ELb0ELb0ELb1ELb1ELb1ELb1ELb0ELb0ELi2ELi1ELi2ELi2ELb0EEENS1_21CollectiveEpilogueBwdISC_SD_SF_Li256ELb1ELb0ELi1EEENS1_19SingleTileSchedulerILb1ELb0ELb0ELi128EEEEEEEEEvNT_6ParamsE,(.L_x_7379 - _ZN7cutlass13device_kernelIN5flash11enable_sm90INS1_16FlashAttnBwdSm90INS1_25CollectiveMainloopBwdSm90ILi2ELi2ELi2EN4cute5tupleIJNS5_1CILi1EEES8_S8_EEENS6_IJNS7_ILi128EEESA_NS7_ILi64EEEEEENS_10bfloat16_tEfNS_4arch4Sm90ELb0ELb0ELb1ELb1ELb1ELb1ELb0ELb0ELi2ELi1ELi2ELi2ELb0EEENS1_21CollectiveEpilogueBwdISC_SD_SF_Li256ELb1ELb0ELi1EEENS1_19SingleTileSchedulerILb1ELb0ELb0ELi128EEEEEEEEEvNT_6ParamsE)
        .other          _ZN7cutlass13device_kernelIN5flash11enable_sm90INS1_16FlashAttnBwdSm90INS1_25CollectiveMainloopBwdSm90ILi2ELi2ELi2EN4cute5tupleIJNS5_1CILi1EEES8_S8_EEENS6_IJNS7_ILi128EEESA_NS7_ILi64EEEEEENS_10bfloat16_tEfNS_4arch4Sm90ELb0ELb0ELb1ELb1ELb1ELb1ELb0ELb0ELi2ELi1ELi2ELi2ELb0EEENS1_21CollectiveEpilogueBwdISC_SD_SF_Li256ELb1ELb0ELi1EEENS1_19SingleTileSchedulerILb1ELb0ELb0ELi128EEEEEEEEEvNT_6ParamsE,@"STO_CUDA_ENTRY STV_DEFAULT"
_ZN7cutlass13device_kernelIN5flash11enable_sm90INS1_16FlashAttnBwdSm90INS1_25CollectiveMainloopBwdSm90ILi2ELi2ELi2EN4cute5tupleIJNS5_1CILi1EEES8_S8_EEENS6_IJNS7_ILi128EEESA_NS7_ILi64EEEEEENS_10bfloat16_tEfNS_4arch4Sm90ELb0ELb0ELb1ELb1ELb1ELb1ELb0ELb0ELi2ELi1ELi2ELi2ELb0EEENS1_21CollectiveEpilogueBwdISC_SD_SF_Li256ELb1ELb0ELi1EEENS1_19SingleTileSchedulerILb1ELb0ELb0ELi128EEEEEEEEEvNT_6ParamsE:
        /* <DEDUP_REMOVED lines=23> */
.L_x_605:
[----:B------:R-:W-:Y:S05]  /*0170*/  BSYNC B0 ;  /* 0x0000000000007941 */ /* 0x000fea0003800000 */
.L_x_604:
        /* <DEDUP_REMOVED lines=34> */
.L_x_606:
        /* <DEDUP_REMOVED lines=22> */
.L_x_607:
        /* <DEDUP_REMOVED lines=9> */
.L_x_610:
        /* <DEDUP_REMOVED lines=20> */
.L_x_611:
        /* <DEDUP_REMOVED lines=10> */
.L_x_613:
[----:B------:R-:W2:Y:S02]  /*0770*/  LDC R0, c[0x0][0x8bc] ;  /* 0x00022f00ff007b82 */ /* 0x000ea40000000800 */
.L_x_612:
        /* <DEDUP_REMOVED lines=19> */
.L_x_615:
        /* <DEDUP_REMOVED lines=10> */
.L_x_616:
        /* <DEDUP_REMOVED lines=8> */
.L_x_617:
        /* <DEDUP_REMOVED lines=9> */
.L_x_618:
        /* <DEDUP_REMOVED lines=56> */
.L_x_621:
        /* <DEDUP_REMOVED lines=15> */
.L_x_620:
        /* <DEDUP_REMOVED lines=22> */
.L_x_623:
        /* <DEDUP_REMOVED lines=15> */
.L_x_622:
[----:B------:R-:W-:Y:S01]  /*1120*/  SHF.R.S32.HI R3, RZ, 0x1f, R18 ;  /* 0x0000001fff037819 */ /* 0x000fe20000011412 */
[----:B------:R-:W-:-:S03]  /*1130*/  UMOV UR4, 0xffffffff ;  /* 0xffffffff00047882 */ /* 0x000fc60000000000 */
[----:B------:R-:W-:-:S04]  /*1140*/  LEA.HI R0, R3, R18, RZ, 0x7 ;  /* 0x0000001203007211 */ /* 0x000fc800078f38ff */
[----:B------:R-:W-:Y:S01]  /*1150*/  SHF.R.S32.HI R13, RZ, 0x7, R0 ;  /* 0x00000007ff0d7819 */ /* 0x000fe20000011400 */
[----:B------:R-:W-:Y:S06]  /*1160*/  BRA.DIV UR4, `(.L_x_624) ;  /* 0x000000a2049c7947 */ /* 0x000fec000b800000 */
[----:B------:R1:W2:Y:S02]  /*1170*/  SHFL.IDX PT, R14, R13, RZ, 0x1f ;  /* 0x00001fff0d0e7589 */ /* 0x0002a400000e0000 */
.L_x_743:
[----:B------:R-:W-:Y:S01]  /*1180*/  SHF.L.U32 R17, RZ, 0x1f, RZ ;  /* 0x0000001fff117819 */ /* 0x000fe200000006ff */
[----:B------:R-:W-:Y:S01]  /*1190*/  VIADD R23, R23, 0x7f ;  /* 0x0000007f17177836 */ /* 0x000fe20000000000 */
[----:B--2---:R-:W-:Y:S01]  /*11a0*/  LEA.HI R4, R14, R14, RZ, 0x1 ;  /* 0x0000000e0e047211 */ /* 0x004fe200078f08ff */
[----:B------:R-:W-:Y:S01]  /*11b0*/  IMAD.IADD R19, R22, 0x1, -R19 ;  /* 0x0000000116137824 */ /* 0x000fe200078e0a13 */
[----:B------:R-:W2:Y:S01]  /*11c0*/  SYNCS.PHASECHK.TRANS64.TRYWAIT P0, [R2+URZ+0x30c00], R17 ;  /* 0x030c0011020075a7 */ /* 0x000ea2000800017f */
[----:B------:R-:W-:Y:S02]  /*11d0*/  LOP3.LUT R5, R0, 0xffffff80, RZ, 0xc0, !PT ;  /* 0xffffff8000057812 */ /* 0x000fe400078ec0ff */
[----:B------:R-:W-:Y:S02]  /*11e0*/  LOP3.LUT R11, R4, 0xffffe, RZ, 0xc0, !PT ;  /* 0x000ffffe040b7812 */ /* 0x000fe400078ec0ff */
[CC--:B------:R-:W-:Y:S02]  /*11f0*/  LEA.HI R4, R3.reuse, R18.reuse, RZ, 0x5 ;  /* 0x0000001203047211 */ /* 0x0c0fe400078f28ff */
[----:B------:R-:W-:-:S02]  /*1200*/  LEA.HI R0, R3, R18, RZ, 0x2 ;  /* 0x0000001203007211 */ /* 0x000fc400078f10ff */
[----:B------:R-:W-:Y:S02]  /*1210*/  LOP3.LUT R7, R4, 0xffffffe0, RZ, 0xc0, !PT ;  /* 0xffffffe004077812 */ /* 0x000fe400078ec0ff */
[----:B------:R-:W-:Y:S01]  /*1220*/  LOP3.LUT R9, R0, 0xfffffffc, RZ, 0xc0, !PT ;  /* 0xfffffffc00097812 */ /* 0x000fe200078ec0ff */
[C---:B------:R-:W-:Y:S01]  /*1230*/  IMAD.IADD R0, R18.reuse, 0x1, -R5 ;  /* 0x0000000112007824 */ /* 0x040fe200078e0a05 */
[CC--:B------:R-:W-:Y:S01]  /*1240*/  LEA.HI R6, R3.reuse, R18.reuse, RZ, 0x3 ;  /* 0x0000001203067211 */ /* 0x0c0fe200078f18ff */
[C---:B------:R-:W-:Y:S01]  /*1250*/  IMAD.IADD R7, R18.reuse, 0x1, -R7 ;  /* 0x0000000112077824 */ /* 0x040fe200078e0a07 */
[----:B------:R-:W-:Y:S02]  /*1260*/  LEA.HI R8, R3, R18, RZ, 0x4 ;  /* 0x0000001203087211 */ /* 0x000fe400078f20ff */
[C---:B------:R-:W-:Y:S01]  /*1270*/  IADD3 R10, R18.reuse, -R9, RZ ;  /* 0x80000009120a7210 */ /* 0x040fe20007ffe0ff */
[----:B------:R-:W-:Y:S01]  /*1280*/  IMAD.SHL.U32 R18, R18, 0x40, RZ ;  /* 0x0000004012127824 */ /* 0x000fe200078e00ff */
[----:B------:R-:W-:-:S02]  /*1290*/  SHF.R.S32.HI R3, RZ, 0x5, R4 ;  /* 0x00000005ff037819 */ /* 0x000fc40000011404 */
[----:B------:R-:W-:Y:S02]  /*12a0*/  SHF.R.S32.HI R4, RZ, 0x1f, R23 ;  /* 0x0000001fff047819 */ /* 0x000fe40000011417 */
[----:B------:R-:W-:Y:S01]  /*12b0*/  SHF.R.S32.HI R15, RZ, 0x4, R8 ;  /* 0x00000004ff0f7819 */ /* 0x000fe20000011408 */
[----:B------:R-:W-:Y:S01]  /*12c0*/  IMAD.SHL.U32 R5, R3, 0x10, RZ ;  /* 0x0000001003057824 */ /* 0x000fe200078e00ff */
[----:B------:R-:W-:Y:S02]  /*12d0*/  LOP3.LUT R18, R18, 0x1c0, RZ, 0xc0, !PT ;  /* 0x000001c012127812 */ /* 0x000fe400078ec0ff */
[----:B------:R-:W-:Y:S02]  /*12e0*/  IADD3 R11, R14, -R11, RZ ;  /* 0x8000000b0e0b7210 */ /* 0x000fe40007ffe0ff */
[----:B------:R-:W-:Y:S02]  /*12f0*/  LEA.HI R23, R4, R23, RZ, 0x7 ;  /* 0x0000001704177211 */ /* 0x000fe400078f38ff */
[----:B------:R-:W-:-:S02]  /*1300*/  LEA.HI R8, R8, R15, RZ, 0x1 ;  /* 0x0000000f08087211 */ /* 0x000fc400078f08ff */
[----:B------:R-:W-:Y:S02]  /*1310*/  SHF.R.S32.HI R3, RZ, 0x1f, R0 ;  /* 0x0000001fff037819 */ /* 0x000fe40000011400 */
[----:B------:R-:W-:Y:S01]  /*1320*/  LOP3.LUT R5, R18, 0x30, R5, 0xf8, !PT ;  /* 0x0000003012057812 */ /* 0x000fe200078ef805 */
[----:B--2---:R-:W-:Y:S06]  /*1330*/  @P0 BRA `(.L_x_625) ;  /* 0x0000000000080947 */ /* 0x004fec0003800000 */
[----:B------:R-:W2:Y:S02]  /*1340*/  SYNCS.PHASECHK.TRANS64.TRYWAIT P0, [R2+URZ+0x30c00], R17 ;  /* 0x030c0011020075a7 */ /* 0x000ea4000800017f */
[----:B--2---:R-:W-:Y:S05]  /*1350*/  @!P0 BRA `(.L_x_626) ;  /* 0x000000a0003c8947 */ /* 0x004fea0003800000 */
.L_x_625:
[----:B------:R-:W3:Y:S01]  /*1360*/  LDL.LU R21, [R1] ;  /* 0x0000000001157983 */ /* 0x000ee20000300800 */
[----:B------:R-:W-:Y:S01]  /*1370*/  LOP3.LUT R9, R5, 0x8, R6, 0xf8, !PT ;  /* 0x0000000805097812 */ /* 0x000fe200078ef806 */
[----:B------:R-:W-:Y:S01]  /*1380*/  IMAD R20, R13, 0x400, R0 ;  /* 0x000004000d147824 */ /* 0x000fe200078e0200 */
[CC--:B------:R-:W-:Y:S02]  /*1390*/  LEA.HI R5, R3.reuse, R0.reuse, RZ, 0x5 ;  /* 0x0000000003057211 */ /* 0x0c0fe400078f28ff */
[----:B------:R-:W-:Y:S02]  /*13a0*/  SHF.R.S32.HI R4, RZ, 0x1f, R7 ;  /* 0x0000001fff047819 */ /* 0x000fe40000011407 */
[----:B------:R-:W-:Y:S02]  /*13b0*/  SHF.R.S32.HI R6, RZ, 0x5, R5 ;  /* 0x00000005ff067819 */ /* 0x000fe40000011405 */
[----:B------:R-:W-:Y:S02]  /*13c0*/  SHF.R.U32.HI R18, RZ, 0x3, R18 ;  /* 0x00000003ff127819 */ /* 0x000fe40000011612 */
[----:B------:R-:W-:Y:S01]  /*13d0*/  LEA.HI R3, R3, R0, RZ, 0x2 ;  /* 0x0000000003037211 */ /* 0x000fe200078f10ff */
[----:B------:R-:W-:Y:S01]  /*13e0*/  IMAD R19, R6, -0x10, R19 ;  /* 0xfffffff006137824 */ /* 0x000fe200078e0213 */
[----:B------:R-:W-:-:S02]  /*13f0*/  LOP3.LUT R8, R8, 0x7ffffe, RZ, 0xc0, !PT ;  /* 0x007ffffe08087812 */ /* 0x000fc400078ec0ff */
[CC--:B------:R-:W-:Y:S02]  /*1400*/  LEA.HI R5, R4.reuse, R7.reuse, RZ, 0x3 ;  /* 0x0000000704057211 */ /* 0x0c0fe400078f18ff */
[----:B------:R-:W-:Y:S01]  /*1410*/  LEA.HI R4, R4, R7, RZ, 0x2 ;  /* 0x0000000704047211 */ /* 0x000fe200078f10ff */
[----:B------:R-:W-:Y:S01]  /*1420*/  IMAD.IADD R12, R15, 0x1, -R8 ;  /* 0x000000010f0c7824 */ /* 0x000fe200078e0a08 */
[----:B------:R-:W-:Y:S02]  /*1430*/  LOP3.LUT R18, R9, R18, RZ, 0x3c, !PT ;  /* 0x0000001209127212 */ /* 0x000fe400078e3cff */
[----:B------:R-:W-:Y:S02]  /*1440*/  LEA.HI R7, R13, R13, RZ, 0x1 ;  /* 0x0000000d0d077211 */ /* 0x000fe400078f08ff */
[----:B------:R-:W-:Y:S02]  /*1450*/  LOP3.LUT R9, R3, 0x7ffffffc, RZ, 0xc0, !PT ;  /* 0x7ffffffc03097812 */ /* 0x000fe400078ec0ff */
[----:B------:R-:W-:-:S02]  /*1460*/  SHF.R.S32.HI R6, RZ, 0x2, R3 ;  /* 0x00000002ff067819 */ /* 0x000fc40000011403 */
[----:B------:R-:W-:Y:S02]  /*1470*/  SHF.R.S32.HI R3, RZ, 0x1f, R3 ;  /* 0x0000001fff037819 */ /* 0x000fe40000011403 */
[----:B------:R-:W-:Y:S02]  /*1480*/  LOP3.LUT R8, R7, 0xfffffffe, RZ, 0xc0, !PT ;  /* 0xfffffffe07087812 */ /* 0x000fe400078ec0ff */
[----:B------:R-:W-:Y:S02]  /*1490*/  LEA.HI R3, R3, R6, RZ, 0x3 ;  /* 0x0000000603037211 */ /* 0x000fe400078f18ff */
[----:B------:R-:W-:Y:S01]  /*14a0*/  IADD3 R9, R0, -R9, RZ ;  /* 0x8000000900097210 */ /* 0x000fe20007ffe0ff */
[----:B------:R-:W-:Y:S01]  /*14b0*/  IMAD.IADD R8, R13, 0x1, -R8 ;  /* 0x000000010d087824 */ /* 0x000fe200078e0a08 */
[----:B------:R-:W-:Y:S01]  /*14c0*/  LOP3.LUT R7, R3, 0xfffffff8, RZ, 0xc0, !PT ;  /* 0xfffffff803077812 */ /* 0x000fe200078ec0ff */
[----:B-1----:R-:W-:Y:S01]  /*14d0*/  IMAD R13, R13, 0x10, R12 ;  /* 0x000000100d0d7824 */ /* 0x002fe200078e020c */
[----:B------:R-:W-:-:S02]  /*14e0*/  SHF.R.S32.HI R3, RZ, 0x2, R4 ;  /* 0x00000002ff037819 */ /* 0x000fc40000011404 */
[----:B------:R-:W-:Y:S01]  /*14f0*/  IADD3 R19, R19, R7, -R6 ;  /* 0x0000000713137210 */ /* 0x000fe20007ffe806 */
[----:B------:R-:W-:Y:S01]  /*1500*/  IMAD.U32 R7, R13, 0x200, R18 ;  /* 0x000002000d077824 */ /* 0x000fe200078e0012 */
[C---:B------:R-:W-:Y:S02]  /*1510*/  IADD3 R6, R3.reuse, 0x8, RZ ;  /* 0x0000000803067810 */ /* 0x040fe40007ffe0ff */
[----:B------:R-:W-:Y:S02]  /*1520*/  LEA.HI R4, R4, R3, RZ, 0x1 ;  /* 0x0000000304047211 */ /* 0x000fe400078f08ff */
[--C-:B------:R-:W-:Y:S01]  /*1530*/  SHF.R.S32.HI R0, RZ, 0x3, R5.reuse ;  /* 0x00000003ff007819 */ /* 0x100fe20000011405 */
[----:B------:R1:W-:Y:S01]  /*1540*/  STL [R1+0x8], R7 ;  /* 0x0000080701007387 */ /* 0x0003e20000100800 */
[----:B------:R-:W-:Y:S01]  /*1550*/  SHF.R.S32.HI R5, RZ, 0x1f, R5 ;  /* 0x0000001fff057819 */ /* 0x000fe20000011405 */
[----:B------:R-:W-:Y:S01]  /*1560*/  VIADD R12, R3, 0x10 ;  /* 0x00000010030c7836 */ /* 0x000fe20000000000 */
[----:B------:R-:W-:-:S02]  /*1570*/  LOP3.LUT R4, R4, 0xfffffffe, RZ, 0xc0, !PT ;  /* 0xfffffffe04047812 */ /* 0x000fc400078ec0ff */
[----:B------:R-:W-:Y:S02]  /*1580*/  LEA.HI R5, R5, R0, RZ, 0x4 ;  /* 0x0000000005057211 */ /* 0x000fe400078f20ff */
[----:B-1----:R-:W-:Y:S01]  /*1590*/  LEA.HI R7, R6, R6, RZ, 0x1 ;  /* 0x0000000606077211 */ /* 0x002fe200078f08ff */
[C---:B------:R-:W-:Y:S01]  /*15a0*/  IMAD.IADD R4, R3.reuse, 0x1, -R4 ;  /* 0x0000000103047824 */ /* 0x040fe200078e0a04 */
[----:B------:R-:W-:Y:S02]  /*15b0*/  IADD3 R14, R3, 0x18, RZ ;  /* 0x00000018030e7810 */ /* 0x000fe40007ffe0ff */
[----:B------:R-:W-:Y:S02]  /*15c0*/  LOP3.LUT R13, R7, 0xfffffffe, RZ, 0xc0, !PT ;  /* 0xfffffffe070d7812 */ /* 0x000fe400078ec0ff */
[----:B------:R-:W-:Y:S02]  /*15d0*/  LOP3.LUT R5, R5, 0x1ffffff0, RZ, 0xc0, !PT ;  /* 0x1ffffff005057812 */ /* 0x000fe400078ec0ff */
[----:B------:R-:W-:Y:S01]  /*15e0*/  LEA.HI R3, R12, R12, RZ, 0x1 ;  /* 0x0000000c0c037211 */ /* 0x000fe200078f08ff */
[----:B------:R-:W-:Y:S01]  /*15f0*/  IMAD.IADD R13, R6, 0x1, -R13 ;  /* 0x00000001060d7824 */ /* 0x000fe200078e0a0d */
[----:B------:R-:W-:Y:S01]  /*1600*/  LEA.HI R16, R14, R14, RZ, 0x1 ;  /* 0x0000000e0e107211 */ /* 0x000fe200078f08ff */
[----:B------:R-:W-:Y:S01]  /*1610*/  IMAD.IADD R5, R0, 0x1, -R5 ;  /* 0x0000000100057824 */ /* 0x000fe200078e0a05 */
[----:B------:R-:W-:-:S02]  /*1620*/  LOP3.LUT R15, R3, 0xfffffffe, RZ, 0xc0, !PT ;  /* 0xfffffffe030f7812 */ /* 0x000fc400078ec0ff */
[--C-:B------:R-:W-:Y:S02]  /*1630*/  SHF.R.S32.HI R6, RZ, 0x1, R3.reuse ;  /* 0x00000001ff067819 */ /* 0x100fe40000011403 */
[----:B------:R-:W-:Y:S02]  /*1640*/  SHF.R.S32.HI R3, RZ, 0x1f, R3 ;  /* 0x0000001fff037819 */ /* 0x000fe40000011403 */
[--C-:B------:R-:W-:Y:S02]  /*1650*/  SHF.R.S32.HI R0, RZ, 0x1, R7.reuse ;  /* 0x00000001ff007819 */ /* 0x100fe40000011407 */
[----:B------:R-:W-:Y:S02]  /*1660*/  SHF.R.S32.HI R7, RZ, 0x1f, R7 ;  /* 0x0000001fff077819 */ /* 0x000fe40000011407 */
[--C-:B--2---:R-:W-:Y:S02]  /*1670*/  SHF.R.S32.HI R17, RZ, 0x1, R16.reuse ;  /* 0x00000001ff117819 */ /* 0x104fe40000011410 */
[----:B------:R-:W-:-:S02]  /*1680*/  SHF.R.S32.HI R18, RZ, 0x1f, R16 ;  /* 0x0000001fff127819 */ /* 0x000fc40000011410 */
[----:B------:R-:W-:Y:S02]  /*1690*/  LEA.HI R3, R3, R6, RZ, 0x4 ;  /* 0x0000000603037211 */ /* 0x000fe400078f20ff */
[----:B------:R-:W-:Y:S02]  /*16a0*/  LEA.HI R7, R7, R0, RZ, 0x4 ;  /* 0x0000000007077211 */ /* 0x000fe400078f20ff */
[----:B------:R-:W-:Y:S02]  /*16b0*/  LEA.HI R18, R18, R17, RZ, 0x4 ;  /* 0x0000001112127211 */ /* 0x000fe400078f20ff */
[----:B------:R-:W-:Y:S01]  /*16c0*/  LOP3.LUT R3, R3, 0x1ffffff0, RZ, 0xc0, !PT ;  /* 0x1ffffff003037812 */ /* 0x000fe200078ec0ff */
[----:B------:R-:W-:Y:S01]  /*16d0*/  IMAD R8, R8, -0x40, R19 ;  /* 0xffffffc008087824 */ /* 0x000fe200078e0213 */
[----:B------:R-:W-:Y:S02]  /*16e0*/  LOP3.LUT R7, R7, 0x1ffffff0, RZ, 0xc0, !PT ;  /* 0x1ffffff007077812 */ /* 0x000fe400078ec0ff */
[----:B------:R-:W-:Y:S01]  /*16f0*/  LOP3.LUT R19, R16, 0xfffffffe, RZ, 0xc0, !PT ;  /* 0xfffffffe10137812 */ /* 0x000fe200078ec0ff */
[----:B------:R-:W-:Y:S01]  /*1700*/  IMAD.IADD R6, R6, 0x1, -R3 ;  /* 0x0000000106067824 */ /* 0x000fe200078e0a03 */
[----:B------:R-:W-:Y:S01]  /*1710*/  LOP3.LUT R18, R18, 0x1ffffff0, RZ, 0xc0, !PT ;  /* 0x1ffffff012127812 */ /* 0x000fe200078ec0ff */
[----:B------:R-:W-:Y:S01]  /*1720*/  IMAD.IADD R0, R0, 0x1, -R7 ;  /* 0x0000000100007824 */ /* 0x000fe200078e0a07 */
[----:B------:R-:W-:Y:S01]  /*1730*/  LEA R3, R5, R4, 0x3 ;  /* 0x0000000405037211 */ /* 0x000fe200078e18ff */
[----:B------:R-:W-:Y:S01]  /*1740*/  IMAD.IADD R15, R12, 0x1, -R15 ;  /* 0x000000010c0f7824 */ /* 0x000fe200078e0a0f */
[----:B------:R-:W-:Y:S01]  /*1750*/  IADD3 R19, R14, -R19, RZ ;  /* 0x800000130e137210 */ /* 0x000fe20007ffe0ff */
[----:B------:R-:W-:-:S02]  /*1760*/  IMAD.IADD R18, R17, 0x1, -R18 ;  /* 0x0000000111127824 */ /* 0x000fc400078e0a12 */
[----:B------:R1:W-:Y:S01]  /*1770*/  STL [R1+0x18], R3 ;  /* 0x0000180301007387 */ /* 0x0003e20000100800 */
[----:B------:R-:W-:Y:S02]  /*1780*/  IMAD R4, R0, 0x8, R13 ;  /* 0x0000000800047824 */ /* 0x000fe400078e020d */
[----:B------:R-:W-:-:S03]  /*1790*/  IMAD R0, R18, 0x8, R19 ;  /* 0x0000000812007824 */ /* 0x000fc600078e0213 */
[----:B------:R-:W-:Y:S01]  /*17a0*/  STL [R1+0x14], R4 ;  /* 0x0000140401007387 */ /* 0x000fe20000100800 */
[----:B-1----:R-:W-:-:S05]  /*17b0*/  IMAD R3, R6, 0x8, R15 ;  /* 0x0000000806037824 */ /* 0x002fca00078e020f */
[----:B------:R-:W-:Y:S04]  /*17c0*/  STL [R1+0x10], R3 ;  /* 0x0000100301007387 */ /* 0x000fe80000100800 */
[----:B------:R1:W-:Y:S02]  /*17d0*/  STL [R1+0xc], R0 ;  /* 0x00000c0001007387 */ /* 0x0003e40000100800 */
[----:B-1----:R-:W-:-:S05]  /*17e0*/  SHF.R.S32.HI R0, RZ, 0x7, R23 ;  /* 0x00000007ff007819 */ /* 0x002fca0000011417 */
[----:B------:R1:W-:Y:S01]  /*17f0*/  STL [R1+0x4], R0 ;  /* 0x0000040001007387 */ /* 0x0003e20000100800 */
[----:B------:R-:W-:Y:S01]  /*1800*/  IMAD.SHL.U32 R3, R20, 0x4, RZ ;  /* 0x0000000414037824 */ /* 0x000fe200078e00ff */
[----:B------:R-:W-:Y:S02]  /*1810*/  MOV R6, RZ ;  /* 0x000000ff00067202 */ /* 0x000fe40000000f00 */
        /* <DEDUP_REMOVED lines=35> */
.L_x_637:
[----:B------:R-:W-:-:S13]  /*1a50*/  ISETP.NE.AND P0, PT, R7, 0x3, PT ;  /* 0x000000030700780c */ /* 0x000fda0003f05270 */
[----:B------:R-:W-:Y:S05]  /*1a60*/  @!P0 BRA `(.L_x_627) ;  /* 0x0000000000048947 */ /* 0x000fea0003800000 */
[----:B------:R-:W-:Y:S01]  /*1a70*/  BPT.TRAP 0x1 ;  /* 0x000000040000795c */ /* 0x000fe20000300000 */
.L_x_627:
[----:B------:R-:W-:Y:S01]  /*1a80*/  IMAD R25, R4, 0x8, R2 ;  /* 0x0000000804197824 */ /* 0x000fe200078e0202 */
[----:B------:R-:W-:-:S04]  /*1a90*/  SHF.L.U32 R22, R5, 0x1f, RZ ;  /* 0x0000001f05167819 */ /* 0x000fc800000006ff */
[----:B------:R1:W2:Y:S01]  /*1aa0*/  SYNCS.PHASECHK.TRANS64.TRYWAIT P1, [R25+URZ+0x30c10], R22 ;  /* 0x030c1016190075a7 */ /* 0x0002a2000802017f */
[----:B------:R-:W-:Y:S05]  /*1ab0*/  @!P0 BRA `(.L_x_628) ;  /* 0x0000000000048947 */ /* 0x000fea0003800000 */
[----:B------:R-:W-:Y:S01]  /*1ac0*/  BPT.TRAP 0x1 ;  /* 0x000000040000795c */ /* 0x000fe20000300000 */
.L_x_628:
[----:B------:R-:W-:-:S04]  /*1ad0*/  IADD3 R0, R2, 0x10000, RZ ;  /* 0x0001000002007810 */ /* 0x000fc80007ffe0ff */
[----:B------:R-:W-:-:S04]  /*1ae0*/  SHF.R.U32.HI R0, RZ, 0x4, R0 ;  /* 0x00000004ff007819 */ /* 0x000fc80000011600 */
[----:B------:R-:W-:Y:S01]  /*1af0*/  LOP3.LUT R0, R0, 0x3fff, RZ, 0xc0, !PT ;  /* 0x00003fff00007812 */ /* 0x000fe200078ec0ff */
[----:B--2---:R-:W-:Y:S06]  /*1b00*/  @P1 BRA `(.L_x_629) ;  /* 0x0000000000081947 */ /* 0x004fec0003800000 */
[----:B------:R-:W2:Y:S02]  /*1b10*/  SYNCS.PHASECHK.TRANS64.TRYWAIT P1, [R25+URZ+0x30c10], R22 ;  /* 0x030c1016190075a7 */ /* 0x000ea4000802017f */
[----:B--2---:R-:W-:Y:S05]  /*1b20*/  @!P1 BRA `(.L_x_630) ;  /* 0x00000098005c9947 */ /* 0x004fea0003800000 */
.L_x_629:
        /* <DEDUP_REMOVED lines=64> */
.L_x_631:
[----:B------:R1:W1:Y:S01]  /*1f30*/  SYNCS.PHASECHK.TRANS64.TRYWAIT P1, [R25+URZ+0x30c30], R22 ;  /* 0x030c3016190075a7 */ /* 0x000262000802017f */
[----:B------:R-:W-:Y:S05]  /*1f40*/  @!P0 BRA `(.L_x_632) ;  /* 0x0000000000048947 */ /* 0x000fea0003800000 */
[----:B------:R-:W-:Y:S01]  /*1f50*/  BPT.TRAP 0x1 ;  /* 0x000000040000795c */ /* 0x000fe20000300000 */
.L_x_632:
[----:B------:R-:W-:-:S04]  /*1f60*/  IADD3 R18, R2, 0x18000, RZ ;  /* 0x0001800002127810 */ /* 0x000fc80007ffe0ff */
[----:B------:R-:W-:-:S04]  /*1f70*/  SHF.R.U32.HI R18, RZ, 0x4, R18 ;  /* 0x00000004ff127819 */ /* 0x000fc80000011612 */
[----:B------:R-:W-:-:S04]  /*1f80*/  LOP3.LUT R18, R18, 0x3fff, RZ, 0xc0, !PT ;  /* 0x00003fff12127812 */ /* 0x000fc800078ec0ff */
[----:B------:R-:W-:Y:S01]  /*1f90*/  LOP3.LUT R21, R18, 0x10000, RZ, 0xfc, !PT ;  /* 0x0001000012157812 */ /* 0x000fe200078efcff */
[----:B-1----:R-:W-:Y:S06]  /*1fa0*/  @P1 BRA `(.L_x_633) ;  /* 0x0000000000081947 */ /* 0x002fec0003800000 */
[----:B------:R-:W1:Y:S02]  /*1fb0*/  SYNCS.PHASECHK.TRANS64.TRYWAIT P1, [R25+URZ+0x30c30], R22 ;  /* 0x030c3016190075a7 */ /* 0x000e64000802017f */
[----:B-1----:R-:W-:Y:S05]  /*1fc0*/  @!P1 BRA `(.L_x_634) ;  /* 0x0000009400489947 */ /* 0x002fea0003800000 */
.L_x_633:
[----:B------:R-:W-:Y:S01]  /*1fd0*/  UIADD3 UR9, UR9, 0x4000, URZ ;  /* 0x0000400009097890 */ /* 0x000fe2000fffe03f */
[----:B------:R-:W-:Y:S01]  /*1fe0*/  IMAD R22, R4, 0x400, R21 ;  /* 0x0000040004167824 */ /* 0x000fe200078e0215 */
[----:B------:R-:W-:Y:S01]  /*1ff0*/  WARPGROUP.ARRIVE ;  /* 0x00000000000079c5 */ /* 0x000fe20000000000 */
[----:B------:R-:W-:Y:S01]  /*2000*/  UMOV UR7, 0x40000040 ;  /* 0x4000004000077882 */ /* 0x000fe20000000000 */
[----:B------:R-:W-:Y:S01]  /*2010*/  USHF.R.U32.HI UR9, URZ, 0x4, UR9 ;  /* 0x000000043f097899 */ /* 0x000fe20008011609 */
[----:B------:R-:W-:Y:S01]  /*2020*/  FMUL.FTZ R23, R90, UR36 ;  /* 0x000000245a177c20 */ /* 0x000fe20008410000 */
[----:B------:R-:W-:Y:S01]  /*2030*/  R2UR UR8, R22 ;  /* 0x00000000160872ca */ /* 0x000fe200000e0000 */
[----:B------:R-:W-:Y:S01]  /*2040*/  UMOV UR5, 0x40000040 ;  /* 0x4000004000057882 */ /* 0x000fe20000000000 */
[----:B------:R-:W-:Y:S01]  /*2050*/  ULOP3.LUT UR9, UR9, 0x3fff, URZ, 0xc0, !UPT ;  /* 0x00003fff09097892 */ /* 0x000fe2000f8ec03f */
[----:B------:R-:W-:Y:S01]  /*2060*/  FMUL.FTZ R90, R93, UR36 ;  /* 0x000000245d5a7c20 */ /* 0x000fe20008410000 */
        /* <DEDUP_REMOVED lines=11> */
[----:B--2---:R-:W1:Y:S01]  /*2120*/  SHFL.IDX PT, R122, R20, R10, 0x1f ;  /* 0x00001f0a147a7589 */ /* 0x004e6200000e0000 */
[----:B------:R-:W-:Y:S01]  /*2130*/  HGMMA.64x128x16.F32.BF16 R24, gdesc[UR4], RZ, !UPT, gsb0 ;  /* 0x01e00000041879f0 */ /* 0x000fe2000c0018ff */
[----:B------:R-:W-:Y:S01]  /*2140*/  UIADD3 UR6, UR8, 0x2, URZ ;  /* 0x0000000208067890 */ /* 0x000fe2000fffe03f */
[----:B------:R-:W-:Y:S01]  /*2150*/  VIADD R131, R10, 0x4 ;  /* 0x000000040a837836 */ /* 0x000fe20000000000 */
[----:B------:R-:W-:Y:S01]  /*2160*/  UIADD3 UR4, UR9, 0x2, URZ ;  /* 0x0000000209047890 */ /* 0x000fe2000fffe03f */
[----:B------:R-:W-:Y:S01]  /*2170*/  FMUL.FTZ R22, R89, UR36 ;  /* 0x0000002459167c20 */ /* 0x000fe20008410000 */
[----:B------:R-:W-:Y:S01]  /*2180*/  UMOV UR7, 0x40000040 ;  /* 0x4000004000077882 */ /* 0x000fe20000000000 */
[----:B------:R-:W-:Y:S01]  /*2190*/  UMOV UR5, 0x40000040 ;  /* 0x4000004000057882 */ /* 0x000fe20000000000 */
[----:B------:R-:W-:Y:S01]  /*21a0*/  FMUL.FTZ R88, R91, UR36 ;  /* 0x000000245b587c20 */ /* 0x000fe20008410000 */
[----:B------:R-:W-:Y:S01]  /*21b0*/  FMUL.FTZ R108, R111, UR36 ;  /* 0x000000246f6c7c20 */ /* 0x000fe20008410000 */
[----:B------:R-:W2:Y:S01]  /*21c0*/  MUFU.TANH R21, R21 ;  /* 0x0000001500157308 */ /* 0x000ea20000002400 */
[----:B------:R-:W-:Y:S01]  /*21d0*/  FMUL.FTZ R91, R94, UR36 ;  /* 0x000000245e5b7c20 */ /* 0x000fe20008410000 */
[----:B------:R-:W-:Y:S01]  /*21e0*/  FMUL.FTZ R111, R114, UR36 ;  /* 0x00000024726f7c20 */ /* 0x000fe20008410000 */
[----:B------:R-:W-:Y:S01]  /*21f0*/  FMUL.FTZ R94, R97, UR36 ;  /* 0x00000024615e7c20 */ /* 0x000fe20008410000 */
[----:B------:R-:W-:Y:S01]  /*2200*/  FMUL.FTZ R114, R117, UR36 ;  /* 0x0000002475727c20 */ /* 0x000fe20008410000 */
[----:B------:R-:W-:Y:S01]  /*2210*/  FMUL.FTZ R97, R100, UR36 ;  /* 0x0000002464617c20 */ /* 0x000fe20008410000 */
[----:B------:R-:W-:Y:S01]  /*2220*/  FMUL.FTZ R117, R120, UR36 ;  /* 0x0000002478757c20 */ /* 0x000fe20008410000 */
[----:B------:R-:W-:Y:S01]  /*2230*/  FMUL.FTZ R100, R103, UR36 ;  /* 0x0000002467647c20 */ /* 0x000fe20008410000 */
[----:B------:R-:W4:Y:S01]  /*2240*/  SHFL.IDX PT, R120, R20, R131, 0x1f ;  /* 0x00001f8314787589 */ /* 0x000f2200000e0000 */
[----:B------:R-:W-:Y:S01]  /*2250*/  FMUL.FTZ R103, R106, UR36 ;  /* 0x000000246a677c20 */ /* 0x000fe20008410000 */
[----:B------:R-:W-:Y:S01]  /*2260*/  FMUL.FTZ R232, R135, UR36 ;  /* 0x0000002487e87c20 */ /* 0x000fe20008410000 */
[----:B------:R-:W3:Y:S01]  /*2270*/  MUFU.TANH R22, R22 ;  /* 0x0000001600167308 */ /* 0x000ee20000002400 */
[----:B------:R-:W-:Y:S01]  /*2280*/  FMUL.FTZ R106, R109, UR36 ;  /* 0x000000246d6a7c20 */ /* 0x000fe20008410000 */
[----:B------:R-:W-:-:S02]  /*2290*/  VIADD R135, R10, 0x8 ;  /* 0x000000080a877836 */ /* 0x000fc40000000000 */
[----:B------:R-:W-:Y:S01]  /*22a0*/  FMUL.FTZ R89, R92, UR36 ;  /* 0x000000245c597c20 */ /* 0x000fe20008410000 */
[----:B------:R-:W-:Y:S01]  /*22b0*/  FMUL.FTZ R109, R112, UR36 ;  /* 0x00000024706d7c20 */ /* 0x000fe20008410000 */
[----:B------:R-:W-:Y:S01]  /*22c0*/  FMUL.FTZ R112, R115, UR36 ;  /* 0x0000002473707c20 */ /* 0x000fe20008410000 */
[----:B------:R-:W-:Y:S01]  /*22d0*/  FMUL.FTZ R92, R95, UR36 ;  /* 0x000000245f5c7c20 */ /* 0x000fe20008410000 */
[----:B------:R-:W-:Y:S01]  /*22e0*/  FMUL.FTZ R115, R118, UR36 ;  /* 0x0000002476737c20 */ /* 0x000fe20008410000 */
[----:B------:R-:W4:Y:S01]  /*22f0*/  MUFU.TANH R23, R23 ;  /* 0x0000001700177308 */ /* 0x000f220000002400 */
[----:B------:R-:W-:Y:S01]  /*2300*/  FMUL.FTZ R95, R98, UR36 ;  /* 0x00000024625f7c20 */ /* 0x000fe20008410000 */
[----:B------:R-:W-:Y:S01]  /*2310*/  FMUL.FTZ R118, R121, UR36 ;  /* 0x0000002479767c20 */ /* 0x000fe20008410000 */
[----:B------:R-:W-:Y:S01]  /*2320*/  STL [R1+0x44], R155 ;  /* 0x0000449b01007387 */ /* 0x000fe20000100800 */
[----:B------:R-:W-:Y:S01]  /*2330*/  FMUL.FTZ R98, R101, UR36 ;  /* 0x0000002465627c20 */ /* 0x000fe20008410000 */
[----:B------:R-:W-:Y:S01]  /*2340*/  FMUL.FTZ R101, R104, UR36 ;  /* 0x0000002468657c20 */ /* 0x000fe20008410000 */
[----:B------:R-:W-:Y:S01]  /*2350*/  FMUL.FTZ R237, R134, UR36 ;  /* 0x0000002486ed7c20 */ /* 0x000fe20008410000 */
[----:B------:R-:W4:Y:S01]  /*2360*/  SHFL.IDX PT, R121, R20, R135, 0x1f ;  /* 0x00001f8714797589 */ /* 0x000f2200000e0000 */
[----:B------:R-:W-:Y:S01]  /*2370*/  MUFU.TANH R88, R88 ;  /* 0x0000005800587308 */ /* 0x000fe20000002400 */
[----:B------:R-:W-:Y:S01]  /*2380*/  FMUL.FTZ R104, R107, UR36 ;  /* 0x000000246b687c20 */ /* 0x000fe20008410000 */
[----:B------:R-:W-:Y:S01]  /*2390*/  FMUL.FTZ R137, R137, UR36 ;  /* 0x0000002489897c20 */ /* 0x000fe20008410000 */
[----:B------:R-:W-:Y:S01]  /*23a0*/  STL [R1+0x40], R154 ;  /* 0x0000409a01007387 */ /* 0x000fe20000100800 */
[----:B------:R-:W-:Y:S01]  /*23b0*/  IADD3 R134, R10, 0xc, RZ ;  /* 0x0000000c0a867810 */ /* 0x000fe20007ffe0ff */
[----:B------:R-:W-:Y:S01]  /*23c0*/  FMUL.FTZ R107, R110, UR36 ;  /* 0x000000246e6b7c20 */ /* 0x000fe20008410000 */
[----:B------:R-:W-:Y:S01]  /*23d0*/  ISETP.GT.AND P2, PT, R8, RZ, PT ;  /* 0x000000ff0800720c */ /* 0x000fe20003f44270 */
[----:B------:R-:W-:Y:S01]  /*23e0*/  STL [R1+0x3c], R153 ;  /* 0x00003c9901007387 */ /* 0x000fe20000100800 */
[----:B------:R-:W4:Y:S01]  /*23f0*/  MUFU.TANH R89, R89 ;  /* 0x0000005900597308 */ /* 0x000f220000002400 */
[----:B------:R-:W-:Y:S01]  /*2400*/  FMUL.FTZ R110, R113, UR36 ;  /* 0x00000024716e7c20 */ /* 0x000fe20008410000 */
[----:B------:R-:W-:Y:S01]  /*2410*/  FMUL.FTZ R113, R116, UR36 ;  /* 0x0000002474717c20 */ /* 0x000fe20008410000 */
[----:B------:R-:W-:Y:S01]  /*2420*/  STL [R1+0x38], R152 ;  /* 0x0000389801007387 */ /* 0x000fe20000100800 */
[----:B------:R-:W-:Y:S01]  /*2430*/  FMUL.FTZ R116, R119, UR36 ;  /* 0x0000002477747c20 */ /* 0x000fe20008410000 */
[----:B------:R-:W-:Y:S01]  /*2440*/  FMUL.FTZ R227, R124, UR36 ;  /* 0x000000247ce37c20 */ /* 0x000fe20008410000 */
[----:B------:R-:W-:Y:S01]  /*2450*/  FMUL.FTZ R136, R136, UR36 ;  /* 0x0000002488887c20 */ /* 0x000fe20008410000 */
[----:B------:R-:W-:Y:S01]  /*2460*/  STL [R1+0x34], R9 ;  /* 0x0000340901007387 */ /* 0x000fe20000100800 */
[----:B--2---:R-:W-:Y:S01]  /*2470*/  FSEL R119, R21, -INF , P2 ;  /* 0xff80000015777808 */ /* 0x004fe20001000000 */
[----:B------:R-:W2:Y:S01]  /*2480*/  MUFU.TANH R91, R91 ;  /* 0x0000005b005b7308 */ /* 0x000ea20000002400 */
[----:B------:R-:W-:Y:S01]  /*2490*/  FMUL.FTZ R138, R138, UR36 ;  /* 0x000000248a8a7c20 */ /* 0x000fe20008410000 */
[----:B------:R1:W-:Y:S01]  /*24a0*/  STL [R1+0x30], R7 ;  /* 0x0000300701007387 */ /* 0x0003e20000100800 */
[----:B------:R-:W-:Y:S01]  /*24b0*/  ISETP.GT.AND P1, PT, R8, 0x8, PT ;  /* 0x000000080800780c */ /* 0x000fe20003f24270 */
[----:B------:R-:W-:Y:S01]  /*24c0*/  FMUL.FTZ R217, R123, UR36 ;  /* 0x000000247bd97c20 */ /* 0x000fe20008410000 */
[----:B------:R-:W-:Y:S01]  /*24d0*/  FMUL.FTZ R133, R133, UR36 ;  /* 0x0000002485857c20 */ /* 0x000fe20008410000 */
[----:B------:R-:W2:Y:S01]  /*24e0*/  SHFL.IDX PT, R124, R20, R134, 0x1f ;  /* 0x00001f86147c7589 */ /* 0x000ea200000e0000 */
[----:B---3--:R-:W-:Y:S01]  /*24f0*/  FSEL R123, R22, -INF , P2 ;  /* 0xff800000167b7808 */ /* 0x008fe20001000000 */
[----:B------:R-:W3:Y:S01]  /*2500*/  MUFU.TANH R90, R90 ;  /* 0x0000005a005a7308 */ /* 0x000ee20000002400 */
[----:B------:R-:W-:Y:S01]  /*2510*/  FMUL.FTZ R141, R141, UR36 ;  /* 0x000000248d8d7c20 */ /* 0x000fe20008410000 */
[----:B------:R-:W-:Y:S01]  /*2520*/  STL [R1+0x2c], R6 ;  /* 0x00002c0601007387 */ /* 0x000fe20000100800 */
[----:B------:R-:W-:Y:S01]  /*2530*/  FMUL.FTZ R139, R139, UR36 ;  /* 0x000000248b8b7c20 */ /* 0x000fe20008410000 */
[----:B------:R-:W-:Y:S01]  /*2540*/  FMUL.FTZ R231, R145, UR36 ;  /* 0x0000002491e77c20 */ /* 0x000fe20008410000 */
[----:B------:R-:W-:Y:S01]  /*2550*/  FMUL.FTZ R140, R140, UR36 ;  /* 0x000000248c8c7c20 */ /* 0x000fe20008410000 */
[----:B------:R-:W-:Y:S01]  /*2560*/  STL [R1+0x28], R5 ;  /* 0x0000280501007387 */ /* 0x000fe20000100800 */
[----:B------:R-:W-:Y:S01]  /*2570*/  FMUL.FTZ R142, R142, UR36 ;  /* 0x000000248e8e7c20 */ /* 0x000fe20008410000 */
[----:B-1----:R1:W-:Y:S01]  /*2580*/  MUFU.TANH R7, R137 ;  /* 0x0000008900077308 */ /* 0x0023e20000002400 */
[----:B------:R-:W-:Y:S01]  /*2590*/  FMUL.FTZ R226, R125, UR36 ;  /* 0x000000247de27c20 */ /* 0x000fe20008410000 */
[----:B------:R-:W-:Y:S01]  /*25a0*/  STL [R1+0x24], R3 ;  /* 0x0000240301007387 */ /* 0x000fe20000100800 */
[----:B------:R-:W-:Y:S01]  /*25b0*/  FMUL.FTZ R129, R129, UR36 ;  /* 0x0000002481817c20 */ /* 0x000fe20008410000 */
[----:B------:R-:W-:Y:S01]  /*25c0*/  FMUL.FTZ R228, R146, UR36 ;  /* 0x0000002492e47c20 */ /* 0x000fe20008410000 */
[----:B------:R-:W-:Y:S01]  /*25d0*/  FMUL.FTZ R235, R144, UR36 ;  /* 0x0000002490eb7c20 */ /* 0x000fe20008410000 */
[----:B------:R3:W-:Y:S01]  /*25e0*/  STL [R1+0x20], R0 ;  /* 0x0000200001007387 */ /* 0x0007e20000100800 */
[----:B------:R-:W-:Y:S01]  /*25f0*/  FMUL.FTZ R234, R127, UR36 ;  /* 0x000000247fea7c20 */ /* 0x000fe20008410000 */
[----:B------:R4:W-:Y:S01]  /*2600*/  MUFU.TANH R152, R136 ;  /* 0x0000008800987308 */ /* 0x0009e20000002400 */
[----:B-1----:R-:W-:Y:S01]  /*2610*/  FMUL.FTZ R137, R151, UR36 ;  /* 0x0000002497897c20 */ /* 0x002fe20008410000 */
[----:B------:R-:W-:Y:S01]  /*2620*/  SHFL.IDX PT, R144, R12, R10, 0x1f ;  /* 0x00001f0a0c907589 */ /* 0x000fe200000e0000 */
[----:B------:R-:W-:Y:S01]  /*2630*/  FMUL.FTZ R127, R130, UR36 ;  /* 0x00000024827f7c20 */ /* 0x000fe20008410000 */
[----:B------:R-:W-:Y:S01]  /*2640*/  FMUL.FTZ R130, R149, UR36 ;  /* 0x0000002495827c20 */ /* 0x000fe20008410000 */
[----:B------:R-:W-:Y:S01]  /*2650*/  FMUL.FTZ R236, R143, UR36 ;  /* 0x000000248fec7c20 */ /* 0x000fe20008410000 */
[----:B------:R-:W-:Y:S01]  /*2660*/  FMUL.FTZ R229, R128, UR36 ;  /* 0x0000002480e57c20 */ /* 0x000fe20008410000 */
[----:B------:R-:W-:Y:S01]  /*2670*/  SHFL.IDX PT, R221, R12, R131, 0x1f ;  /* 0x00001f830cdd7589 */ /* 0x000fe200000e0000 */
[----:B------:R1:W-:Y:S01]  /*2680*/  MUFU.TANH R9, R138 ;  /* 0x0000008a00097308 */ /* 0x0003e20000002400 */
[----:B----4-:R-:W-:Y:S01]  /*2690*/  FFMA.FTZ R136, R119, UR37, -R122 ;  /* 0x0000002577887c23 */ /* 0x010fe2000801087a */
[----:B------:R-:W-:Y:S01]  /*26a0*/  FSEL R119, R23, -INF , P1 ;  /* 0xff80000017777808 */ /* 0x000fe20000800000 */
[----:B------:R-:W-:-:S02]  /*26b0*/  IMAD R218, R4, 0x400, R18 ;  /* 0x0000040004da7824 */ /* 0x000fc400078e0212 */
[----:B------:R-:W-:Y:S01]  /*26c0*/  FMUL.FTZ R128, R147, UR36 ;  /* 0x0000002493807c20 */ /* 0x000fe20008410000 */
[----:B------:R-:W-:Y:S01]  /*26d0*/  FMUL.FTZ R132, R132, UR36 ;  /* 0x0000002484847c20 */ /* 0x000fe20008410000 */
[----:B------:R-:W-:Y:S01]  /*26e0*/  SHFL.IDX PT, R230, R12, R134, 0x1f ;  /* 0x00001f860ce67589 */ /* 0x000fe200000e0000 */
[----:B------:R-:W-:Y:S01]  /*26f0*/  FFMA.FTZ R119, R119, UR37, -R122 ;  /* 0x0000002577777c23 */ /* 0x000fe2000801087a */
[----:B------:R4:W-:Y:S01]  /*2700*/  MUFU.TANH R153, R133 ;  /* 0x0000008500997308 */ /* 0x0009e20000002400 */
[----:B-1----:R-:W-:Y:S01]  /*2710*/  VIADD R138, R10, 0x14 ;  /* 0x000000140a8a7836 */ /* 0x002fe20000000000 */
[----:B------:R-:W-:Y:S01]  /*2720*/  FSEL R122, R89, -INF , P2 ;  /* 0xff800000597a7808 */ /* 0x000fe20001000000 */
[----:B------:R-:W-:Y:S01]  /*2730*/  SHFL.IDX PT, R225, R12, R135, 0x1f ;  /* 0x00001f870ce17589 */ /* 0x000fe200000e0000 */
[----:B------:R-:W-:-:S03]  /*2740*/  FMUL.FTZ R126, R126, UR36 ;  /* 0x000000247e7e7c20 */ /* 0x000fc60008410000 */
[----:B------:R-:W-:Y:S01]  /*2750*/  SHFL.IDX PT, R223, R20, R138, 0x1f ;  /* 0x00001f8a14df7589 */ /* 0x000fe200000e0000 */
[----:B---3--:R1:W-:Y:S01]  /*2760*/  MUFU.TANH R0, R141 ;  /* 0x0000008d00007308 */ /* 0x0083e20000002400 */
[----:B----4-:R-:W-:Y:S01]  /*2770*/  FFMA.FTZ R133, R123, UR37, -R120 ;  /* 0x000000257b857c23 */ /* 0x010fe20008010878 */
[C---:B------:R-:W-:Y:S01]  /*2780*/  FSEL R123, R88.reuse, -INF , P1 ;  /* 0xff800000587b7808 */ /* 0x040fe20000800000 */
[----:B------:R-:W-:-:S04]  /*2790*/  FFMA.FTZ R88, -R88, R88, 1 ;  /* 0x3f80000058587423 */ /* 0x000fc80000010158 */
[----:B------:R-:W-:Y:S01]  /*27a0*/  FFMA.FTZ R120, R123, UR37, -R120 ;  /* 0x000000257b787c23 */ /* 0x000fe20008010878 */
[----:B------:R-:W-:Y:S01]  /*27b0*/  MUFU.TANH R94, R94 ;  /* 0x0000005e005e7308 */ /* 0x000fe20000002400 */
[----:B-1----:R-:W-:Y:S01]  /*27c0*/  IADD3 R141, R10, 0x1c, RZ ;  /* 0x0000001c0a8d7810 */ /* 0x002fe20007ffe0ff */
[--C-:B------:R-:W-:Y:S01]  /*27d0*/  FFMA.FTZ R123, R122, UR37, -R121.reuse ;  /* 0x000000257a7b7c23 */ /* 0x100fe20008010879 */
[C---:B--2---:R-:W-:Y:S01]  /*27e0*/  FSEL R122, R91.reuse, -INF , P1 ;  /* 0xff8000005b7a7808 */ /* 0x044fe20000800000 */
[----:B------:R-:W-:Y:S02]  /*27f0*/  FFMA.FTZ R91, -R91, R91, 1 ;  /* 0x3f8000005b5b7423 */ /* 0x000fe4000001015b */
[----:B------:R-:W1:Y:S02]  /*2800*/  SHFL.IDX PT, R145, R20, R141, 0x1f ;  /* 0x00001f8d14917589 */ /* 0x000e6400000e0000 */
[----:B------:R-:W-:Y:S01]  /*2810*/  MUFU.TANH R96, R96 ;  /* 0x0000006000607308 */ /* 0x000fe20000002400 */
[----:B------:R-:W-:-:S07]  /*2820*/  FFMA.FTZ R121, R122, UR37, -R121 ;  /* 0x000000257a797c23 */ /* 0x000fce0008010879 */
[----:B------:R2:W-:Y:S08]  /*2830*/  MUFU.TANH R6, R139 ;  /* 0x0000008b00067308 */ /* 0x0005f00000002400 */
[----:B------:R-:W3:Y:S01]  /*2840*/  MUFU.TANH R98, R98 ;  /* 0x0000006200627308 */ /* 0x000ee20000002400 */
[----:B------:R-:W-:Y:S02]  /*2850*/  WARPGROUP.DEPBAR.LE gsb0, 0x0 ;  /* 0x00008000000079c5 */ /* 0x000fe40000010000 */
[----:B------:R-:W-:Y:S01]  /*2860*/  WARPGROUP.ARRIVE ;  /* 0x00000000000079c5 */ /* 0x000fe20000000000 */
[C---:B--2---:R-:W-:Y:S01]  /*2870*/  FSEL R139, R90.reuse, -INF , P2 ;  /* 0xff8000005a8b7808 */ /* 0x044fe20001000000 */
[----:B------:R-:W-:-:S03]  /*2880*/  FFMA.FTZ R90, -R90, R90, 1 ;  /* 0x3f8000005a5a7423 */ /* 0x000fc6000001015a */
[----:B------:R-:W2:Y:S01]  /*2890*/  MUFU.TANH R100, R100 ;  /* 0x0000006400647308 */ /* 0x000ea20000002400 */
[----:B------:R-:W-:Y:S01]  /*28a0*/  HGMMA.64x128x16.F32.BF16 R24, gdesc[UR4], R24, gsb0 ;  /* 0x01e00000041879f0 */ /* 0x000fe20008001818 */
[----:B------:R-:W-:Y:S01]  /*28b0*/  UIADD3 UR6, UR8, 0x4, URZ ;  /* 0x0000000408067890 */ /* 0x000fe2000fffe03f */
[----:B------:R-:W-:Y:S01]  /*28c0*/  FFMA.FTZ R122, R139, UR37, -R124 ;  /* 0x000000258b7a7c23 */ /* 0x000fe2000801087c */
[----:B------:R-:W-:Y:S01]  /*28d0*/  UIADD3 UR4, UR9, 0x4, URZ ;  /* 0x0000000409047890 */ /* 0x000fe2000fffe03f */
[----:B------:R-:W-:Y:S01]  /*28e0*/  VIADD R139, R10, 0x18 ;  /* 0x000000180a8b7836 */ /* 0x000fe20000000000 */
[----:B------:R-:W-:Y:S01]  /*28f0*/  UMOV UR7, 0x40000040 ;  /* 0x4000004000077882 */ /* 0x000fe20000000000 */
[----:B------:R-:W-:Y:S01]  /*2900*/  UMOV UR5, 0x40000040 ;  /* 0x4000004000057882 */ /* 0x000fe20000000000 */
[----:B------:R4:W-:Y:S01]  /*2910*/  MUFU.TANH R5, R140 ;  /* 0x0000008c00057308 */ /* 0x0009e20000002400 */
[----:B---3--:R-:W-:Y:S01]  /*2920*/  FSEL R219, R98, -INF , P2 ;  /* 0xff80000062db7808 */ /* 0x008fe20001000000 */
[----:B------:R-:W3:Y:S04]  /*2930*/  SHFL.IDX PT, R222, R20, R139, 0x1f ;  /* 0x00001f8b14de7589 */ /* 0x000ee800000e0000 */
[----:B-1----:R-:W-:-:S02]  /*2940*/  FFMA.FTZ R219, R219, UR37, -R145 ;  /* 0x00000025dbdb7c23 */ /* 0x002fc40008010891 */
[----:B------:R1:W-:Y:S01]  /*2950*/  MUFU.TANH R3, R142 ;  /* 0x0000008e00037308 */ /* 0x0003e20000002400 */
[----:B----4-:R-:W-:-:S05]  /*2960*/  VIADD R140, R10, 0x10 ;  /* 0x000000100a8c7836 */ /* 0x010fca0000000000 */
[----:B------:R4:W3:Y:S02]  /*2970*/  SHFL.IDX PT, R125, R20, R140, 0x1f ;  /* 0x00001f8c147d7589 */ /* 0x0008e400000e0000 */
[----:B------:R-:W-:Y:S01]  /*2980*/  MUFU.TANH R92, R92 ;  /* 0x0000005c005c7308 */ /* 0x000fe20000002400 */
[C---:B-1----:R-:W-:Y:S01]  /*2990*/  FSEL R142, R96.reuse, -INF , P1 ;  /* 0xff800000608e7808 */ /* 0x042fe20000800000 */
[----:B------:R-:W-:Y:S01]  /*29a0*/  FFMA.FTZ R96, -R96, R96, 1 ;  /* 0x3f80000060607423 */ /* 0x000fe20000010160 */
[----:B----4-:R-:W-:-:S05]  /*29b0*/  FSEL R20, R94, -INF , P2 ;  /* 0xff8000005e147808 */ /* 0x010fca0001000000 */
[----:B------:R-:W-:Y:S01]  /*29c0*/  MUFU.TANH R93, R93 ;  /* 0x0000005d005d7308 */ /* 0x000fe20000002400 */
[----:B------:R-:W-:Y:S01]  /*29d0*/  FFMA.FTZ R94, -R94, R94, 1 ;  /* 0x3f8000005e5e7423 */ /* 0x000fe2000001015e */
[--C-:B------:R-:W-:Y:S01]  /*29e0*/  FFMA.FTZ R20, R20, UR37, -R223.reuse ;  /* 0x0000002514147c23 */ /* 0x100fe200080108df */
[----:B------:R-:W-:Y:S01]  /*29f0*/  FFMA.FTZ R223, R142, UR37, -R223 ;  /* 0x000000258edf7c23 */ /* 0x000fe200080108df */
[----:B--2---:R-:W-:-:S04]  /*2a00*/  FSEL R142, R100, -INF , P1 ;  /* 0xff800000648e7808 */ /* 0x004fc80000800000 */
[----:B------:R-:W1:Y:S01]  /*2a10*/  MUFU.TANH R95, R95 ;  /* 0x0000005f005f7308 */ /* 0x000e620000002400 */
[----:B------:R-:W-:-:S07]  /*2a20*/  FFMA.FTZ R145, R142, UR37, -R145 ;  /* 0x000000258e917c23 */ /* 0x000fce0008010891 */
[----:B------:R2:W-:Y:S08]  /*2a30*/  MUFU.TANH R155, R129 ;  /* 0x00000081009b7308 */ /* 0x0005f00000002400 */
[----:B------:R-:W4:Y:S01]  /*2a40*/  MUFU.TANH R97, R97 ;  /* 0x0000006100617308 */ /* 0x000f220000002400 */
[----:B--2---:R-:W-:Y:S01]  /*2a50*/  FMUL.FTZ R129, R148, UR36 ;  /* 0x0000002494817c20 */ /* 0x004fe20008410000 */
[C---:B-1----:R-:W-:Y:S01]  /*2a60*/  FSEL R143, R95.reuse, -INF , P1 ;  /* 0xff8000005f8f7808 */ /* 0x042fe20000800000 */
[----:B------:R-:W-:-:S05]  /*2a70*/  FFMA.FTZ R95, -R95, R95, 1 ;  /* 0x3f8000005f5f7423 */ /* 0x000fca000001015f */
[----:B------:R-:W-:Y:S08]  /*2a80*/  MUFU.TANH R99, R99 ;  /* 0x0000006300637308 */ /* 0x000ff00000002400 */
[----:B------:R-:W1:Y:S01]  /*2a90*/  MUFU.TANH R101, R101 ;  /* 0x0000006500657308 */ /* 0x000e620000002400 */
[----:B----4-:R-:W-:-:S05]  /*2aa0*/  FSEL R147, R97, -INF , P2 ;  /* 0xff80000061937808 */ /* 0x010fca0001000000 */
[----:B---3--:R-:W-:Y:S02]  /*2ab0*/  FFMA.FTZ R147, R147, UR37, -R222 ;  /* 0x0000002593937c23 */ /* 0x008fe400080108de */
[----:B------:R-:W2:Y:S08]  /*2ac0*/  MUFU.TANH R103, R103 ;  /* 0x0000006700677308 */ /* 0x000eb00000002400 */
[----:B------:R-:W-:Y:S08]  /*2ad0*/  MUFU.TANH R102, R102 ;  /* 0x0000006600667308 */ /* 0x000ff00000002400 */
[----:B------:R-:W-:Y:S08]  /*2ae0*/  MUFU.EX2 R18, R223 ;  /* 0x000000df00127308 */ /* 0x000ff00000000800 */
[----:B------:R-:W-:Y:S08]  /*2af0*/  MUFU.TANH R104, R104 ;  /* 0x0000006800687308 */ /* 0x000ff00000002400 */
[----:B------:R3:W-:Y:S08]  /*2b00*/  MUFU.TANH R154, R132 ;  /* 0x00000084009a7308 */ /* 0x0007f00000002400 */
[----:B------:R-:W-:Y:S01]  /*2b10*/  MUFU.EX2 R120, R120 ;  /* 0x0000007800787308 */ /* 0x000fe20000000800 */
[----:B---3--:R-:W-:Y:S01]  /*2b20*/  FMUL.FTZ R132, R150, UR36 ;  /* 0x0000002496847c20 */ /* 0x008fe20008410000 */
[C---:B-1----:R-:W-:Y:S01]  /*2b30*/  FSEL R150, R101.reuse, -INF , P2 ;  /* 0xff80000065967808 */ /* 0x042fe20001000000 */
[----:B------:R-:W-:-:S04]  /*2b40*/  FFMA.FTZ R101, -R101, R101, 1 ;  /* 0x3f80000065657423 */ /* 0x000fc80000010165 */
[----:B------:R-:W-:Y:S01]  /*2b50*/  FFMA.FTZ R150, R150, UR37, -R144 ;  /* 0x0000002596967c23 */ /* 0x000fe20008010890 */
[----:B------:R-:W-:Y:S01]  /*2b60*/  MUFU.TANH R108, R108 ;  /* 0x0000006c006c7308 */ /* 0x000fe20000002400 */
[----:B------:R-:W-:Y:S02]  /*2b70*/  WARPGROUP.DEPBAR.LE gsb0, 0x0 ;  /* 0x00008000000079c5 */ /* 0x000fe40000010000 */
[----:B------:R-:W-:-:S05]  /*2b80*/  WARPGROUP.ARRIVE ;  /* 0x00000000000079c5 */ /* 0x000fca0000000000 */
[----:B------:R-:W-:Y:S01]  /*2b90*/  MUFU.EX2 R136, R136 ;  /* 0x0000008800887308 */ /* 0x000fe20000000800 */
[----:B------:R-:W-:Y:S01]  /*2ba0*/  HGMMA.64x128x16.F32.BF16 R24, gdesc[UR4], R24, gsb0 ;  /* 0x01e00000041879f0 */ /* 0x000fe20008001818 */
[----:B------:R-:W-:Y:S02]  /*2bb0*/  UIADD3 UR6, UR8, 0x6, URZ ;  /* 0x0000000608067890 */ /* 0x000fe4000fffe03f */
[----:B------:R-:W-:-:S04]  /*2bc0*/  UIADD3 UR4, UR9, 0x6, URZ ;  /* 0x0000000609047890 */ /* 0x000fc8000fffe03f */
[----:B------:R-:W-:Y:S01]  /*2bd0*/  MUFU.TANH R105, R105 ;  /* 0x0000006900697308 */ /* 0x000fe20000002400 */
[----:B------:R-:W-:Y:S01]  /*2be0*/  UMOV UR7, 0x40000040 ;  /* 0x4000004000077882 */ /* 0x000fe20000000000 */
[----:B------:R-:W-:-:S06]  /*2bf0*/  UMOV UR5, 0x40000040 ;  /* 0x4000004000057882 */ /* 0x000fcc0000000000 */
[----:B------:R-:W-:Y:S08]  /*2c00*/  MUFU.EX2 R119, R119 ;  /* 0x0000007700777308 */ /* 0x000ff00000000800 */
[----:B------:R-:W-:Y:S08]  /*2c10*/  MUFU.EX2 R133, R133 ;  /* 0x0000008500857308 */ /* 0x000ff00000000800 */
[----:B------:R-:W1:Y:S08]  /*2c20*/  MUFU.EX2 R123, R123 ;  /* 0x0000007b007b7308 */ /* 0x000e700000000800 */
[----:B------:R-:W-:Y:S08]  /*2c30*/  MUFU.TANH R107, R107 ;  /* 0x0000006b006b7308 */ /* 0x000ff00000002400 */
[----:B------:R-:W-:Y:S08]  /*2c40*/  MUFU.TANH R109, R109 ;  /* 0x0000006d006d7308 */ /* 0x000ff00000002400 */
[----:B------:R-:W-:Y:S08]  /*2c50*/  MUFU.TANH R111, R111 ;  /* 0x0000006f006f7308 */ /* 0x000ff00000002400 */
[----:B------:R-:W-:Y:S08]  /*2c60*/  MUFU.TANH R110, R110 ;  /* 0x0000006e006e7308 */ /* 0x000ff00000002400 */
[----:B------:R-:W-:Y:S08]  /*2c70*/  MUFU.TANH R112, R112 ;  /* 0x0000007000707308 */ /* 0x000ff00000002400 */
[----:B------:R-:W-:Y:S08]  /*2c80*/  MUFU.TANH R113, R113 ;  /* 0x0000007100717308 */ /* 0x000ff00000002400 */
[----:B------:R-:W-:Y:S08]  /*2c90*/  MUFU.TANH R115, R115 ;  /* 0x0000007300737308 */ /* 0x000ff00000002400 */
[----:B------:R-:W-:Y:S08]  /*2ca0*/  MUFU.EX2 R122, R122 ;  /* 0x0000007a007a7308 */ /* 0x000ff00000000800 */
[----:B------:R-:W-:Y:S08]  /*2cb0*/  MUFU.EX2 R20, R20 ;  /* 0x0000001400147308 */ /* 0x000ff00000000800 */
[----:B------:R-:W3:Y:S08]  /*2cc0*/  MUFU.EX2 R121, R121 ;  /* 0x0000007900797308 */ /* 0x000ef00000000800 */
[----:B------:R-:W-:Y:S08]  /*2cd0*/  MUFU.TANH R114, R114 ;  /* 0x0000007200727308 */ /* 0x000ff00000002400 */
[----:B------:R-:W-:Y:S08]  /*2ce0*/  MUFU.TANH R116, R116 ;  /* 0x0000007400747308 */ /* 0x000ff00000002400 */
[----:B------:R-:W-:Y:S01]  /*2cf0*/  MUFU.TANH R117, R117 ;  /* 0x0000007500757308 */ /* 0x000fe20000002400 */
[----:B------:R-:W-:-:S02]  /*2d00*/  WARPGROUP.DEPBAR.LE gsb0, 0x0 ;  /* 0x00008000000079c5 */ /* 0x000fc40000010000 */
[----:B------:R-:W-:-:S05]  /*2d10*/  WARPGROUP.ARRIVE ;  /* 0x00000000000079c5 */ /* 0x000fca0000000000 */
[----:B------:R-:W-:Y:S01]  /*2d20*/  MUFU.TANH R216, R216 ;  /* 0x000000d800d87308 */ /* 0x000fe20000002400 */
[----:B------:R-:W-:Y:S01]  /*2d30*/  HGMMA.64x128x16.F32.BF16 R24, gdesc[UR4], R24, gsb0 ;  /* 0x01e00000041879f0 */ /* 0x000fe20008001818 */
[----:B------:R-:W-:-:S06]  /*2d40*/  R2UR UR4, R218 ;  /* 0x00000000da0472ca */ /* 0x000fcc00000e0000 */
        /* <DEDUP_REMOVED lines=22> */
[C---:B------:R-:W-:Y:S01]  /*2eb0*/  FSEL R124, R93.reuse, -INF , P2 ;  /* 0xff8000005d7c7808 */ /* 0x040fe20001000000 */
[----:B------:R-:W-:-:S05]  /*2ec0*/  FFMA.FTZ R93, -R93, R93, 1 ;  /* 0x3f8000005d5d7423 */ /* 0x000fca000001015d */
[----:B------:R-:W-:Y:S01]  /*2ed0*/  MUFU.TANH R132, R132 ;  /* 0x0000008400847308 */ /* 0x000fe20000002400 */
[--C-:B------:R-:W-:Y:S01]  /*2ee0*/  FFMA.FTZ R124, R124, UR37, -R125.reuse ;  /* 0x000000257c7c7c23 */ /* 0x100fe2000801087d */
[----:B------:R-:W-:Y:S01]  /*2ef0*/  FFMA.FTZ R125, R143, UR37, -R125 ;  /* 0x000000258f7d7c23 */ /* 0x000fe2000801087d */
[----:B------:R-:W-:-:S05]  /*2f00*/  FSEL R143, R99, -INF , P1 ;  /* 0xff800000638f7808 */ /* 0x000fca0000800000 */
[----:B------:R-:W-:Y:S01]  /*2f10*/  MUFU.EX2 R124, R124 ;  /* 0x0000007c007c7308 */ /* 0x000fe20000000800 */
[----:B------:R-:W-:Y:S01]  /*2f20*/  FFMA.FTZ R222, R143, UR37, -R222 ;  /* 0x000000258fde7c23 */ /* 0x000fe200080108de */
[C---:B--2---:R-:W-:Y:S01]  /*2f30*/  FSEL R143, R103.reuse, -INF , P1 ;  /* 0xff800000678f7808 */ /* 0x044fe20000800000 */
[----:B------:R-:W-:-:S04]  /*2f40*/  FFMA.FTZ R103, -R103, R103, 1 ;  /* 0x3f80000067677423 */ /* 0x000fc80000010167 */
[----:B------:R-:W-:Y:S01]  /*2f50*/  FFMA.FTZ R144, R143, UR37, -R144 ;  /* 0x000000258f907c23 */ /* 0x000fe20008010890 */
[----:B------:R-:W-:Y:S01]  /*2f60*/  MUFU.EX2 R125, R125 ;  /* 0x0000007d007d7308 */ /* 0x000fe20000000800 */
[----:B-1----:R-:W1:Y:S07]  /*2f70*/  SHFL.IDX PT, R146, R151, R135, 0x1f ;  /* 0x00001f8797927589 */ /* 0x002e6e00000e0000 */
[----:B------:R-:W2:Y:S01]  /*2f80*/  MUFU.EX2 R14, R14 ;  /* 0x0000000e000e7308 */ /* 0x000ea20000000800 */
[----:B------:R-:W4:Y:S04]  /*2f90*/  SHFL.IDX PT, R148, R151, R134, 0x1f ;  /* 0x00001f8697947589 */ /* 0x000f2800000e0000 */
[----:B------:R-:W2:Y:S03]  /*2fa0*/  SHFL.IDX PT, R142, R151, R140, 0x1f ;  /* 0x00001f8c978e7589 */ /* 0x000ea600000e0000 */
[----:B------:R-:W-:Y:S01]  /*2fb0*/  MUFU.TANH R130, R130 ;  /* 0x0000008200827308 */ /* 0x000fe20000002400 */
[----:B------:R-:W2:Y:S04]  /*2fc0*/  SHFL.IDX PT, R220, R151, R10, 0x1f ;  /* 0x00001f0a97dc7589 */ /* 0x000ea800000e0000 */
[----:B------:R-:W-:Y:S03]  /*2fd0*/  SHFL.IDX PT, R149, R151, R131, 0x1f ;  /* 0x00001f8397957589 */ /* 0x000fe600000e0000 */
[----:B------:R-:W-:Y:S01]  /*2fe0*/  MUFU.TANH R137, R137 ;  /* 0x0000008900897308 */ /* 0x000fe20000002400 */
[----:B------:R-:W2:Y:S01]  /*2ff0*/  SHFL.IDX PT, R223, R151, R138, 0x1f ;  /* 0x00001f8a97df7589 */ /* 0x000ea200000e0000 */
[--C-:B-1----:R-:W-:Y:S01]  /*3000*/  FADD.FTZ R218, R28, -R146.reuse ;  /* 0x800000921cda7221 */ /* 0x102fe20000010000 */
[----:B------:R-:W-:-:S05]  /*3010*/  FADD.FTZ R30, R30, -R146 ;  /* 0x800000921e1e7221 */ /* 0x000fca0000010000 */
[----:B------:R-:W-:Y:S01]  /*3020*/  MUFU.EX2 R28, R150 ;  /* 0x00000096001c7308 */ /* 0x000fe20000000800 */
[----:B------:R-:W1:Y:S01]  /*3030*/  SHFL.IDX PT, R224, R151, R139, 0x1f ;  /* 0x00001f8b97e07589 */ /* 0x000e6200000e0000 */
[--C-:B----4-:R-:W-:Y:S01]  /*3040*/  FADD.FTZ R146, R29, -R148.reuse ;  /* 0x800000941d927221 */ /* 0x110fe20000010000 */
[----:B------:R-:W-:Y:S01]  /*3050*/  FADD.FTZ R148, R31, -R148 ;  /* 0x800000941f947221 */ /* 0x000fe20000010000 */
[----:B------:R-:W-:Y:S01]  /*3060*/  FMUL.FTZ R218, R123, R218 ;  /* 0x000000da7bda7220 */ /* 0x000fe20000410000 */
[----:B---3--:R-:W-:Y:S01]  /*3070*/  FMUL.FTZ R30, R121, R30 ;  /* 0x0000001e791e7220 */ /* 0x008fe20000410000 */
[--C-:B--2---:R-:W-:Y:S01]  /*3080*/  FADD.FTZ R31, R32, -R142.reuse ;  /* 0x8000008e201f7221 */ /* 0x104fe20000010000 */
[----:B------:R-:W-:Y:S01]  /*3090*/  FADD.FTZ R142, R34, -R142 ;  /* 0x8000008e228e7221 */ /* 0x000fe20000010000 */
[----:B------:R-:W-:Y:S01]  /*30a0*/  FMUL.FTZ R148, R14, R148 ;  /* 0x000000940e947220 */ /* 0x000fe20000410000 */
[----:B------:R2:W3:Y:S01]  /*30b0*/  SHFL.IDX PT, R34, R151, R141, 0x1f ;  /* 0x00001f8d97227589 */ /* 0x0004e200000e0000 */
[--C-:B------:R-:W-:Y:S01]  /*30c0*/  FADD.FTZ R143, R24, -R220.reuse ;  /* 0x800000dc188f7221 */ /* 0x100fe20000010000 */
[----:B------:R-:W-:Y:S01]  /*30d0*/  FADD.FTZ R220, R26, -R220 ;  /* 0x800000dc1adc7221 */ /* 0x000fe20000010000 */
[----:B------:R4:W-:Y:S01]  /*30e0*/  MUFU.EX2 R24, R147 ;  /* 0x0000009300187308 */ /* 0x0009e20000000800 */
[----:B------:R-:W-:Y:S01]  /*30f0*/  FSEL R26, R104, -INF , P1 ;  /* 0xff800000681a7808 */ /* 0x000fe20000800000 */
[----:B------:R-:W-:Y:S01]  /*3100*/  FMUL.FTZ R31, R124, R31 ;  /* 0x0000001f7c1f7220 */ /* 0x000fe20000410000 */
[----:B------:R-:W-:Y:S01]  /*3110*/  FMUL.FTZ R220, R119, R220 ;  /* 0x000000dc77dc7220 */ /* 0x000fe20000410000 */
[----:B------:R-:W-:Y:S01]  /*3120*/  FMUL.FTZ R91, R91, R30 ;  /* 0x0000001e5b5b7220 */ /* 0x000fe20000410000 */
[----:B------:R-:W-:Y:S01]  /*3130*/  FSEL R29, R106, -INF , P2 ;  /* 0xff8000006a1d7808 */ /* 0x000fe20001000000 */
[----:B------:R-:W-:Y:S01]  /*3140*/  FADD.FTZ R32, R35, -R223 ;  /* 0x800000df23207221 */ /* 0x000fe20000010000 */
[----:B------:R-:W-:Y:S01]  /*3150*/  FFMA.FTZ R35, -R21, R21, 1 ;  /* 0x3f80000015237423 */ /* 0x000fe20000010115 */
[----:B--2---:R-:W-:Y:S01]  /*3160*/  FSEL R151, R107, -INF , P1 ;  /* 0xff8000006b977808 */ /* 0x004fe20000800000 */
[--C-:B----4-:R-:W-:Y:S01]  /*3170*/  FADD.FTZ R147, R25, -R149.reuse ;  /* 0x8000009519937221 */ /* 0x110fe20000010000 */
[----:B------:R-:W-:Y:S01]  /*3180*/  FADD.FTZ R149, R27, -R149 ;  /* 0x800000951b957221 */ /* 0x000fe20000010000 */
[----:B------:R2:W4:Y:S01]  /*3190*/  MUFU.EX2 R25, R222 ;  /* 0x000000de00197308 */ /* 0x0005220000000800 */
[----:B------:R-:W-:Y:S01]  /*31a0*/  FMUL.FTZ R32, R18, R32 ;  /* 0x0000002012207220 */ /* 0x000fe20000410000 */
[----:B------:R-:W-:Y:S01]  /*31b0*/  FFMA.FTZ R151, R151, UR37, -R225 ;  /* 0x0000002597977c23 */ /* 0x000fe200080108e1 */
[----:B------:R-:W-:Y:S01]  /*31c0*/  FMUL.FTZ R149, R120, R149 ;  /* 0x0000009578957220 */ /* 0x000fe20000410000 */
[--C-:B-1----:R-:W-:Y:S01]  /*31d0*/  FADD.FTZ R36, R36, -R224.reuse ;  /* 0x800000e024247221 */ /* 0x102fe20000010000 */
[----:B------:R-:W-:Y:S01]  /*31e0*/  FMUL.FTZ R96, R96, R32 ;  /* 0x0000002060607220 */ /* 0x000fe20000410000 */
[----:B------:R-:W-:Y:S01]  /*31f0*/  FADD.FTZ R38, R38, -R224 ;  /* 0x800000e026267221 */ /* 0x000fe20000010000 */
[----:B------:R-:W-:Y:S01]  /*3200*/  FMUL.FTZ R88, R88, R149 ;  /* 0x0000009558587220 */ /* 0x000fe20000410000 */
[----:B------:R3:W-:Y:S01]  /*3210*/  MUFU.EX2 R21, R144 ;  /* 0x0000009000157308 */ /* 0x0007e20000000800 */
[C---:B--2---:R-:W-:Y:S01]  /*3220*/  FSEL R222, R102.reuse, -INF , P2 ;  /* 0xff80000066de7808 */ /* 0x044fe20001000000 */
[----:B------:R1:W-:Y:S01]  /*3230*/  LDS R149, [R17+0x400] ;  /* 0x0004000011957984 */ /* 0x0003e20000000800 */
[----:B------:R-:W-:Y:S01]  /*3240*/  FFMA.FTZ R29, R29, UR37, -R230 ;  /* 0x000000251d1d7c23 */ /* 0x000fe200080108e6 */
[----:B------:R-:W-:Y:S01]  /*3250*/  FFMA.FTZ R102, -R102, R102, 1 ;  /* 0x3f80000066667423 */ /* 0x000fe20000010166 */
[----:B------:R-:W-:Y:S01]  /*3260*/  FFMA.FTZ R104, -R104, R104, 1 ;  /* 0x3f80000068687423 */ /* 0x000fe20000010168 */
[--C-:B------:R-:W-:Y:S01]  /*3270*/  FFMA.FTZ R222, R222, UR37, -R221.reuse ;  /* 0x00000025dede7c23 */ /* 0x100fe200080108dd */
[----:B------:R-:W-:Y:S01]  /*3280*/  FFMA.FTZ R221, R26, UR37, -R221 ;  /* 0x000000251add7c23 */ /* 0x000fe200080108dd */
[----:B------:R2:W1:Y:S01]  /*3290*/  MUFU.EX2 R27, R219 ;  /* 0x000000db001b7308 */ /* 0x0004620000000800 */
[----:B---3--:R-:W-:Y:S01]  /*32a0*/  FADD.FTZ R144, R39, -R34 ;  /* 0x8000002227907221 */ /* 0x008fe20000010000 */
[----:B----4-:R-:W-:Y:S01]  /*32b0*/  FMUL.FTZ R38, R25, R38 ;  /* 0x0000002619267220 */ /* 0x010fe20000410000 */
[----:B------:R-:W3:Y:S01]  /*32c0*/  SHFL.IDX PT, R39, R12, R138, 0x1f ;  /* 0x00001f8a0c277589 */ /* 0x000ee200000e0000 */
[----:B------:R-:W-:-:S04]  /*32d0*/  FFMA.FTZ R107, -R107, R107, 1 ;  /* 0x3f8000006b6b7423 */ /* 0x000fc8000001016b */
[----:B------:R4:W3:Y:S01]  /*32e0*/  MUFU.EX2 R26, R145 ;  /* 0x00000091001a7308 */ /* 0x0008e20000000800 */
[C---:B--2---:R-:W-:Y:S01]  /*32f0*/  FSEL R219, R105.reuse, -INF , P2 ;  /* 0xff80000069db7808 */ /* 0x044fe20001000000 */
[----:B------:R-:W-:-:S04]  /*3300*/  FFMA.FTZ R105, -R105, R105, 1 ;  /* 0x3f80000069697423 */ /* 0x000fc80000010169 */
[----:B------:R-:W-:Y:S02]  /*3310*/  FFMA.FTZ R219, R219, UR37, -R225 ;  /* 0x00000025dbdb7c23 */ /* 0x000fe400080108e1 */
[----:B------:R-:W-:Y:S01]  /*3320*/  MUFU.EX2 R29, R29 ;  /* 0x0000001d001d7308 */ /* 0x000fe20000000800 */
[----:B----4-:R-:W-:Y:S01]  /*3330*/  FADD.FTZ R145, R33, -R223 ;  /* 0x800000df21917221 */ /* 0x010fe20000010000 */
[----:B------:R-:W-:Y:S01]  /*3340*/  FSEL R33, R108, -INF , P1 ;  /* 0xff8000006c217808 */ /* 0x000fe20000800000 */
[----:B------:R-:W-:Y:S01]  /*3350*/  FMUL.FTZ R223, R136, R143 ;  /* 0x0000008f88df7220 */ /* 0x000fe20000410000 */
[----:B------:R-:W-:Y:S01]  /*3360*/  FADD.FTZ R143, R37, -R34 ;  /* 0x80000022258f7221 */ /* 0x000fe20000010000 */
[----:B------:R-:W-:Y:S01]  /*3370*/  FFMA.FTZ R37, -R89, R89, 1 ;  /* 0x3f80000059257423 */ /* 0x000fe20000010159 */
[----:B------:R-:W-:Y:S01]  /*3380*/  FMUL.FTZ R89, R133, R147 ;  /* 0x0000009385597220 */ /* 0x000fe20000410000 */
[----:B------:R-:W-:Y:S01]  /*3390*/  FFMA.FTZ R150, R33, UR37, -R230 ;  /* 0x0000002521967c23 */ /* 0x000fe200080108e6 */
[----:B------:R-:W-:Y:S01]  /*33a0*/  FFMA.FTZ R33, -R23, R23, 1 ;  /* 0x3f80000017217423 */ /* 0x000fe20000010117 */
[----:B------:R-:W-:Y:S01]  /*33b0*/  FMUL.FTZ R34, R35, R223 ;  /* 0x000000df23227220 */ /* 0x000fe20000410000 */
[----:B------:R-:W2:Y:S01]  /*33c0*/  SHFL.IDX PT, R23, R12, R140, 0x1f ;  /* 0x00001f8c0c177589 */ /* 0x000ea200000e0000 */
[----:B------:R-:W-:Y:S01]  /*33d0*/  FFMA.FTZ R35, -R22, R22, 1 ;  /* 0x3f80000016237423 */ /* 0x000fe20000010116 */
[----:B------:R-:W-:Y:S01]  /*33e0*/  FMUL.FTZ R33, R33, R220 ;  /* 0x000000dc21217220 */ /* 0x000fe20000410000 */
[----:B------:R4:W2:Y:S01]  /*33f0*/  MUFU.EX2 R22, R222 ;  /* 0x000000de00167308 */ /* 0x0008a20000000800 */
[----:B------:R-:W2:Y:S01]  /*3400*/  SHFL.IDX PT, R223, R12, R139, 0x1f ;  /* 0x00001f8b0cdf7589 */ /* 0x000ea200000e0000 */
[----:B------:R-:W-:Y:S01]  /*3410*/  FMUL.FTZ R89, R35, R89 ;  /* 0x0000005923597220 */ /* 0x000fe20000410000 */
[----:B------:R-:W-:Y:S01]  /*3420*/  FMUL.FTZ R35, R37, R218 ;  /* 0x000000da25237220 */ /* 0x000fe20000410000 */
[----:B------:R-:W-:Y:S01]  /*3430*/  FSEL R220, R111, -INF , P1 ;  /* 0xff8000006fdc7808 */ /* 0x000fe20000800000 */
[----:B------:R-:W-:Y:S01]  /*3440*/  FMUL.FTZ R145, R20, R145 ;  /* 0x0000009114917220 */ /* 0x000fe20000410000 */
[----:B------:R-:W-:Y:S01]  /*3450*/  FSEL R37, R110, -INF , P2 ;  /* 0xff8000006e257808 */ /* 0x000fe20001000000 */
[----:B-1----:R-:W-:Y:S01]  /*3460*/  FMUL.FTZ R143, R27, R143 ;  /* 0x0000008f1b8f7220 */ /* 0x002fe20000410000 */
[----:B------:R-:W-:Y:S01]  /*3470*/  FSEL R147, R112, -INF , P1 ;  /* 0xff80000070937808 */ /* 0x000fe20000800000 */
[----:B----4-:R1:W4:Y:S01]  /*3480*/  SHFL.IDX PT, R222, R12, R141, 0x1f ;  /* 0x00001f8d0cde7589 */ /* 0x01032200000e0000 */
[----:B------:R1:W-:Y:S01]  /*3490*/  MUFU.EX2 R17, R219 ;  /* 0x000000db00117308 */ /* 0x0003e20000000800 */
[----:B------:R-:W-:Y:S01]  /*34a0*/  FSEL R218, R115, -INF , P1 ;  /* 0xff80000073da7808 */ /* 0x000fe20000800000 */
[--C-:B---3--:R-:W-:Y:S01]  /*34b0*/  FFMA.FTZ R37, R37, UR37, -R39.reuse ;  /* 0x0000002525257c23 */ /* 0x108fe20008010827 */
[----:B------:R-:W-:Y:S01]  /*34c0*/  FFMA.FTZ R147, R147, UR37, -R39 ;  /* 0x0000002593937c23 */ /* 0x000fe20008010827 */
[----:B------:R-:W-:Y:S01]  /*34d0*/  FMUL.FTZ R94, R94, R145 ;  /* 0x000000915e5e7220 */ /* 0x000fe20000410000 */
[----:B------:R-:W-:Y:S01]  /*34e0*/  FMUL.FTZ R144, R26, R144 ;  /* 0x000000901a907220 */ /* 0x000fe20000410000 */
[----:B------:R-:W-:Y:S01]  /*34f0*/  SHFL.IDX PT, R145, R149, R10, 0x1f ;  /* 0x00001f0a95917589 */ /* 0x000fe200000e0000 */
[----:B------:R-:W-:Y:S01]  /*3500*/  FFMA.FTZ R115, -R115, R115, 1 ;  /* 0x3f80000073737423 */ /* 0x000fe20000010173 */
[----:B------:R-:W-:Y:S01]  /*3510*/  MUFU.EX2 R30, R150 ;  /* 0x00000096001e7308 */ /* 0x000fe20000000800 */
[----:B-1----:R-:W-:Y:S01]  /*3520*/  FSEL R219, R113, -INF , P2 ;  /* 0xff80000071db7808 */ /* 0x002fe20001000000 */
[----:B------:R-:W-:Y:S01]  /*3530*/  SHFL.IDX PT, R32, R149, R134, 0x1f ;  /* 0x00001f8695207589 */ /* 0x000fe200000e0000 */
[----:B--2---:R-:W-:Y:S01]  /*3540*/  FFMA.FTZ R220, R220, UR37, -R23 ;  /* 0x00000025dcdc7c23 */ /* 0x004fe20008010817 */
[----:B------:R-:W-:Y:S01]  /*3550*/  FFMA.FTZ R111, -R111, R111, 1 ;  /* 0x3f8000006f6f7423 */ /* 0x000fe2000001016f */
[----:B------:R-:W-:Y:S01]  /*3560*/  FFMA.FTZ R113, -R113, R113, 1 ;  /* 0x3f80000071717423 */ /* 0x000fe20000010171 */
[----:B------:R-:W1:Y:S01]  /*3570*/  SHFL.IDX PT, R224, R149, R138, 0x1f ;  /* 0x00001f8a95e07589 */ /* 0x000e6200000e0000 */
[----:B------:R-:W-:Y:S01]  /*3580*/  FFMA.FTZ R39, R219, UR37, -R223 ;  /* 0x00000025db277c23 */ /* 0x000fe200080108df */
[----:B------:R2:W3:Y:S01]  /*3590*/  MUFU.EX2 R12, R221 ;  /* 0x000000dd000c7308 */ /* 0x0004e20000000800 */
[----:B------:R-:W-:Y:S01]  /*35a0*/  FSEL R219, R114, -INF , P2 ;  /* 0xff80000072db7808 */ /* 0x000fe20001000000 */
[----:B------:R-:W3:Y:S04]  /*35b0*/  SHFL.IDX PT, R225, R149, R139, 0x1f ;  /* 0x00001f8b95e17589 */ /* 0x000ee800000e0000 */
[----:B------:R-:W-:Y:S01]  /*35c0*/  SHFL.IDX PT, R230, R13, R131, 0x1f ;  /* 0x00001f830de67589 */ /* 0x000fe200000e0000 */
[----:B----4-:R-:W-:Y:S01]  /*35d0*/  FFMA.FTZ R219, R219, UR37, -R222 ;  /* 0x00000025dbdb7c23 */ /* 0x010fe200080108de */
[----:B------:R-:W-:Y:S01]  /*35e0*/  MUFU.EX2 R37, R37 ;  /* 0x0000002500257308 */ /* 0x000fe20000000800 */
[C---:B--2---:R-:W-:Y:S01]  /*35f0*/  FSEL R221, R109.reuse, -INF , P2 ;  /* 0xff8000006ddd7808 */ /* 0x044fe20001000000 */
[----:B------:R-:W-:-:S04]  /*3600*/  FFMA.FTZ R109, -R109, R109, 1 ;  /* 0x3f8000006d6d7423 */ /* 0x000fc8000001016d */
[----:B------:R-:W-:Y:S02]  /*3610*/  FFMA.FTZ R221, R221, UR37, -R23 ;  /* 0x00000025dddd7c23 */ /* 0x000fe40008010817 */
[----:B------:R2:W4:Y:S01]  /*3620*/  MUFU.EX2 R23, R151 ;  /* 0x0000009700177308 */ /* 0x0005220000000800 */
[----:B-1----:R-:W-:-:S07]  /*3630*/  FADD.FTZ R51, R51, -R224 ;  /* 0x800000e033337221 */ /* 0x002fce0000010000 */
[----:B------:R-:W-:Y:S01]  /*3640*/  MUFU.EX2 R39, R39 ;  /* 0x0000002700277308 */ /* 0x000fe20000000800 */
[----:B--2---:R-:W-:Y:S01]  /*3650*/  FFMA.FTZ R151, R218, UR37, -R223 ;  /* 0x00000025da977c23 */ /* 0x004fe200080108df */
[----:B------:R-:W-:Y:S01]  /*3660*/  FFMA.FTZ R223, -R92, R92, 1 ;  /* 0x3f8000005cdf7423 */ /* 0x000fe2000001015c */
[----:B------:R-:W-:Y:S01]  /*3670*/  FMUL.FTZ R92, R122, R146 ;  /* 0x000000927a5c7220 */ /* 0x000fe20000410000 */
[----:B------:R-:W-:Y:S01]  /*3680*/  FMUL.FTZ R146, R125, R142 ;  /* 0x0000008e7d927220 */ /* 0x000fe20000410000 */
[----:B------:R-:W-:Y:S01]  /*3690*/  FMUL.FTZ R142, R93, R31 ;  /* 0x0000001f5d8e7220 */ /* 0x000fe20000410000 */
[----:B------:R-:W-:Y:S01]  /*36a0*/  FSEL R218, R116, -INF , P1 ;  /* 0xff80000074da7808 */ /* 0x000fe20000800000 */
[----:B------:R-:W-:Y:S01]  /*36b0*/  FMUL.FTZ R92, R90, R92 ;  /* 0x0000005c5a5c7220 */ /* 0x000fe20000410000 */
[----:B------:R-:W-:Y:S01]  /*36c0*/  FMUL.FTZ R93, R95, R146 ;  /* 0x000000925f5d7220 */ /* 0x000fe20000410000 */
[----:B------:R-:W-:Y:S01]  /*36d0*/  FFMA.FTZ R95, -R97, R97, 1 ;  /* 0x3f800000615f7423 */ /* 0x000fe20000010161 */
[----:B------:R-:W1:Y:S01]  /*36e0*/  SHFL.IDX PT, R146, R149, R131, 0x1f ;  /* 0x00001f8395927589 */ /* 0x000e6200000e0000 */
[----:B------:R-:W-:Y:S01]  /*36f0*/  FMUL.FTZ R97, R24, R36 ;  /* 0x0000002418617220 */ /* 0x000fe20000410000 */
[----:B------:R-:W-:Y:S01]  /*3700*/  FMUL.FTZ R90, R223, R148 ;  /* 0x00000094df5a7220 */ /* 0x000fe20000410000 */
[----:B------:R2:W-:Y:S01]  /*3710*/  MUFU.EX2 R36, R220 ;  /* 0x000000dc00247308 */ /* 0x0005e20000000800 */
[----:B------:R-:W4:Y:S01]  /*3720*/  SHFL.IDX PT, R148, R149, R135, 0x1f ;  /* 0x00001f8795947589 */ /* 0x000f2200000e0000 */
[----:B------:R-:W-:Y:S01]  /*3730*/  FMUL.FTZ R95, R95, R97 ;  /* 0x000000615f5f7220 */ /* 0x000fe20000410000 */
[----:B------:R-:W-:Y:S01]  /*3740*/  FFMA.FTZ R97, -R99, R99, 1 ;  /* 0x3f80000063617423 */ /* 0x000fe20000010163 */
[----:B------:R-:W-:Y:S01]  /*3750*/  FFMA.FTZ R99, -R98, R98, 1 ;  /* 0x3f80000062637423 */ /* 0x000fe20000010162 */
[----:B------:R-:W-:Y:S01]  /*3760*/  FFMA.FTZ R98, -R100, R100, 1 ;  /* 0x3f80000064627423 */ /* 0x000fe20000010164 */
[----:B------:R-:W4:Y:S01]  /*3770*/  SHFL.IDX PT, R223, R13, R10, 0x1f ;  /* 0x00001f0a0ddf7589 */ /* 0x000f2200000e0000 */
[----:B------:R-:W-:Y:S01]  /*3780*/  FFMA.FTZ R218, R218, UR37, -R222 ;  /* 0x00000025dada7c23 */ /* 0x000fe200080108de */
[----:B------:R-:W-:Y:S01]  /*3790*/  FMUL.FTZ R99, R99, R143 ;  /* 0x0000008f63637220 */ /* 0x000fe20000410000 */
[----:B------:R-:W-:Y:S01]  /*37a0*/  FMUL.FTZ R98, R98, R144 ;  /* 0x0000009062627220 */ /* 0x000fe20000410000 */
[----:B--2---:R-:W2:Y:S01]  /*37b0*/  SHFL.IDX PT, R220, R149, R140, 0x1f ;  /* 0x00001f8c95dc7589 */ /* 0x004ea200000e0000 */
[--C-:B------:R-:W-:Y:S01]  /*37c0*/  FADD.FTZ R143, R40, -R145.reuse ;  /* 0x80000091288f7221 */ /* 0x100fe20000010000 */
[----:B------:R-:W-:Y:S01]  /*37d0*/  FADD.FTZ R144, R42, -R145 ;  /* 0x800000912a907221 */ /* 0x000fe20000010000 */
[----:B------:R1:W2:Y:S01]  /*37e0*/  MUFU.EX2 R31, R221 ;  /* 0x000000dd001f7308 */ /* 0x0002a20000000800 */
[----:B------:R-:W-:Y:S01]  /*37f0*/  SHFL.IDX PT, R222, R13, R140, 0x1f ;  /* 0x00001f8c0dde7589 */ /* 0x000fe200000e0000 */
[----:B------:R-:W-:Y:S01]  /*3800*/  FMUL.FTZ R97, R97, R38 ;  /* 0x0000002661617220 */ /* 0x000fe20000410000 */
[----:B------:R-:W-:Y:S01]  /*3810*/  FMUL.FTZ R143, R28, R143 ;  /* 0x0000008f1c8f7220 */ /* 0x000fe20000410000 */
[----:B------:R-:W-:Y:S01]  /*3820*/  FMUL.FTZ R144, R21, R144 ;  /* 0x0000009015907220 */ /* 0x000fe20000410000 */
[----:B---3--:R-:W-:Y:S01]  /*3830*/  FADD.FTZ R54, R54, -R225 ;  /* 0x800000e136367221 */ /* 0x008fe20000010000 */
[----:B------:R-:W-:Y:S01]  /*3840*/  FFMA.FTZ R116, -R116, R116, 1 ;  /* 0x3f80000074747423 */ /* 0x000fe20000010174 */
[----:B------:R-:W-:Y:S01]  /*3850*/  FMUL.FTZ R143, R101, R143 ;  /* 0x0000008f658f7220 */ /* 0x000fe20000410000 */
[--C-:B-1----:R-:W-:Y:S01]  /*3860*/  FADD.FTZ R145, R41, -R146.reuse ;  /* 0x8000009229917221 */ /* 0x102fe20000010000 */
[----:B------:R-:W-:Y:S01]  /*3870*/  FADD.FTZ R146, R43, -R146 ;  /* 0x800000922b927221 */ /* 0x000fe20000010000 */
[----:B------:R1:W3:Y:S01]  /*3880*/  SHFL.IDX PT, R221, R149, R141, 0x1f ;  /* 0x00001f8d95dd7589 */ /* 0x0002e200000e0000 */
[----:B------:R1:W-:Y:S01]  /*3890*/  MUFU.EX2 R40, R219 ;  /* 0x000000db00287308 */ /* 0x0003e20000000800 */
[----:B----4-:R-:W-:Y:S01]  /*38a0*/  FADD.FTZ R100, R44, -R148 ;  /* 0x800000942c647221 */ /* 0x010fe20000010000 */
[----:B------:R-:W-:Y:S01]  /*38b0*/  FSEL R44, R216, -INF , P1 ;  /* 0xff800000d82c7808 */ /* 0x000fe20000800000 */
[----:B------:R-:W4:Y:S01]  /*38c0*/  SHFL.IDX PT, R43, R13, R135, 0x1f ;  /* 0x00001f870d2b7589 */ /* 0x000f2200000e0000 */
[----:B------:R-:W-:Y:S01]  /*38d0*/  FMUL.FTZ R145, R22, R145 ;  /* 0x0000009116917220 */ /* 0x000fe20000410000 */
[----:B------:R-:W-:Y:S01]  /*38e0*/  FMUL.FTZ R144, R103, R144 ;  /* 0x0000009067907220 */ /* 0x000fe20000410000 */
[----:B------:R-:W-:Y:S01]  /*38f0*/  FFMA.FTZ R103, -R106, R106, 1 ;  /* 0x3f8000006a677423 */ /* 0x000fe2000001016a */
[----:B------:R-:W-:Y:S01]  /*3900*/  FFMA.FTZ R44, R44, UR37, -R223 ;  /* 0x000000252c2c7c23 */ /* 0x000fe200080108df */
[----:B------:R3:W-:Y:S01]  /*3910*/  MUFU.EX2 R38, R147 ;  /* 0x0000009300267308 */ /* 0x0007e20000000800 */
[----:B-1----:R-:W-:Y:S01]  /*3920*/  SHFL.IDX PT, R219, R13, R138, 0x1f ;  /* 0x00001f8a0ddb7589 */ /* 0x002fe200000e0000 */
[--C-:B--2---:R-:W-:Y:S01]  /*3930*/  FADD.FTZ R150, R48, -R220.reuse ;  /* 0x800000dc30967221 */ /* 0x104fe20000010000 */
[----:B------:R-:W-:Y:S01]  /*3940*/  FADD.FTZ R50, R50, -R220 ;  /* 0x800000dc32327221 */ /* 0x000fe20000010000 */
[----:B------:R-:W-:Y:S01]  /*3950*/  FSEL R149, R227, -INF , P2 ;  /* 0xff800000e3957808 */ /* 0x000fe20001000000 */
[----:B------:R-:W1:Y:S01]  /*3960*/  SHFL.IDX PT, R48, R13, R134, 0x1f ;  /* 0x00001f860d307589 */ /* 0x000e6200000e0000 */
[----:B------:R-:W-:Y:S01]  /*3970*/  FADD.FTZ R220, R49, -R224 ;  /* 0x800000e031dc7221 */ /* 0x000fe20000010000 */
[----:B------:R-:W-:Y:S01]  /*3980*/  FSEL R224, R226, -INF , P2 ;  /* 0xff800000e2e07808 */ /* 0x000fe20001000000 */
[----:B------:R2:W1:Y:S01]  /*3990*/  MUFU.EX2 R42, R151 ;  /* 0x00000097002a7308 */ /* 0x0004620000000800 */
[----:B---3--:R-:W-:Y:S01]  /*39a0*/  FADD.FTZ R147, R46, -R148 ;  /* 0x800000942e937221 */ /* 0x008fe20000010000 */
[--C-:B------:R-:W-:Y:S01]  /*39b0*/  FADD.FTZ R148, R45, -R32.reuse ;  /* 0x800000202d947221 */ /* 0x100fe20000010000 */
[----:B------:R-:W-:Y:S01]  /*39c0*/  FADD.FTZ R32, R47, -R32 ;  /* 0x800000202f207221 */ /* 0x000fe20000010000 */
[----:B------:R-:W-:Y:S01]  /*39d0*/  FSEL R47, R126, -INF , P1 ;  /* 0xff8000007e2f7808 */ /* 0x000fe20000800000 */
[----:B------:R-:W3:Y:S01]  /*39e0*/  SHFL.IDX PT, R101, R13, R139, 0x1f ;  /* 0x00001f8b0d657589 */ /* 0x000ee200000e0000 */
[----:B------:R-:W-:Y:S01]  /*39f0*/  FSEL R49, R234, -INF , P1 ;  /* 0xff800000ea317808 */ /* 0x000fe20000800000 */
[--C-:B------:R-:W-:Y:S01]  /*3a00*/  FADD.FTZ R53, R53, -R221.reuse ;  /* 0x800000dd35357221 */ /* 0x100fe20000010000 */
[----:B------:R1:W3:Y:S01]  /*3a10*/  MUFU.EX2 R41, R218 ;  /* 0x000000da00297308 */ /* 0x0002e20000000800 */
[----:B--2---:R-:W-:Y:S01]  /*3a20*/  FSEL R151, R117, -INF , P2 ;  /* 0xff80000075977808 */ /* 0x004fe20001000000 */
[----:B------:R-:W-:Y:S01]  /*3a30*/  FADD.FTZ R221, R55, -R221 ;  /* 0x800000dd37dd7221 */ /* 0x000fe20000010000 */
[--C-:B----4-:R-:W-:Y:S01]  /*3a40*/  FFMA.FTZ R149, R149, UR37, -R43.reuse ;  /* 0x0000002595957c23 */ /* 0x110fe2000801082b */
[----:B------:R-:W-:Y:S01]  /*3a50*/  FFMA.FTZ R47, R47, UR37, -R43 ;  /* 0x000000252f2f7c23 */ /* 0x000fe2000801082b */
[----:B------:R2:W4:Y:S01]  /*3a60*/  LDS R55, [R16+0x400] ;  /* 0x0004000010377984 */ /* 0x0005220000000800 */
[----:B------:R-:W-:Y:S01]  /*3a70*/  FFMA.FTZ R151, R151, UR37, -R223 ;  /* 0x0000002597977c23 */ /* 0x000fe200080108df */
[----:B------:R-:W-:Y:S01]  /*3a80*/  FSEL R223, R229, -INF , P2 ;  /* 0xff800000e5df7808 */ /* 0x000fe20001000000 */
[----:B------:R-:W-:Y:S01]  /*3a90*/  FMUL.FTZ R145, R102, R145 ;  /* 0x0000009166917220 */ /* 0x000fe20000410000 */
[----:B-1----:R-:W-:Y:S01]  /*3aa0*/  FADD.FTZ R218, R52, -R225 ;  /* 0x800000e134da7221 */ /* 0x002fe20000010000 */
[----:B------:R-:W-:Y:S01]  /*3ab0*/  FSEL R52, R127, -INF , P1 ;  /* 0xff8000007f347808 */ /* 0x000fe20000800000 */
[----:B------:R1:W4:Y:S01]  /*3ac0*/  MUFU.EX2 R43, R151 ;  /* 0x00000097002b7308 */ /* 0x0003220000000800 */
[----:B------:R-:W-:Y:S01]  /*3ad0*/  SHFL.IDX PT, R102, R19, R10, 0x1f ;  /* 0x00001f0a13667589 */ /* 0x000fe200000e0000 */
[----:B------:R-:W-:Y:S01]  /*3ae0*/  FMUL.FTZ R146, R12, R146 ;  /* 0x000000920c927220 */ /* 0x000fe20000410000 */
[----:B------:R-:W-:Y:S01]  /*3af0*/  FMUL.FTZ R100, R17, R100 ;  /* 0x0000006411647220 */ /* 0x000fe20000410000 */
[----:B------:R-:W-:Y:S01]  /*3b00*/  FMUL.FTZ R148, R29, R148 ;  /* 0x000000941d947220 */ /* 0x000fe20000410000 */
[----:B------:R-:W-:Y:S01]  /*3b10*/  SHFL.IDX PT, R106, R19, R131, 0x1f ;  /* 0x00001f83136a7589 */ /* 0x000fe200000e0000 */
[----:B------:R-:W-:Y:S01]  /*3b20*/  FMUL.FTZ R147, R23, R147 ;  /* 0x0000009317937220 */ /* 0x000fe20000410000 */
[----:B------:R-:W-:Y:S01]  /*3b30*/  FMUL.FTZ R146, R104, R146 ;  /* 0x0000009268927220 */ /* 0x000fe20000410000 */
[----:B------:R-:W-:Y:S01]  /*3b40*/  FMUL.FTZ R148, R103, R148 ;  /* 0x0000009467947220 */ /* 0x000fe20000410000 */
[--C-:B-1----:R-:W-:Y:S01]  /*3b50*/  FFMA.FTZ R151, R224, UR37, -R48.reuse ;  /* 0x00000025e0977c23 */ /* 0x102fe20008010830 */
[----:B------:R-:W-:Y:S01]  /*3b60*/  FFMA.FTZ R48, R49, UR37, -R48 ;  /* 0x0000002531307c23 */ /* 0x000fe20008010830 */
[--C-:B------:R-:W-:Y:S01]  /*3b70*/  FFMA.FTZ R49, R223, UR37, -R222.reuse ;  /* 0x00000025df317c23 */ /* 0x100fe200080108de */
[----:B------:R-:W-:Y:S01]  /*3b80*/  FFMA.FTZ R222, R52, UR37, -R222 ;  /* 0x0000002534de7c23 */ /* 0x000fe200080108de */
[----:B------:R-:W-:Y:S01]  /*3b90*/  FSEL R223, R155, -INF , P2 ;  /* 0xff8000009bdf7808 */ /* 0x000fe20001000000 */
[----:B------:R-:W-:Y:S01]  /*3ba0*/  FMUL.FTZ R147, R107, R147 ;  /* 0x000000936b937220 */ /* 0x000fe20000410000 */
[----:B------:R-:W-:Y:S01]  /*3bb0*/  FSEL R52, R233, -INF , P1 ;  /* 0xff800000e9347808 */ /* 0x000fe20000800000 */
[----:B--2---:R-:W-:Y:S01]  /*3bc0*/  MUFU.EX2 R16, R47 ;  /* 0x0000002f00107308 */ /* 0x004fe20000000800 */
[----:B------:R-:W-:Y:S01]  /*3bd0*/  FSEL R103, R154, -INF , P2 ;  /* 0xff8000009a677808 */ /* 0x000fe20001000000 */
[--C-:B------:R-:W-:Y:S01]  /*3be0*/  FFMA.FTZ R223, R223, UR37, -R219.reuse ;  /* 0x00000025dfdf7c23 */ /* 0x100fe200080108db */
[----:B------:R-:W-:Y:S01]  /*3bf0*/  FSEL R104, R153, -INF , P2 ;  /* 0xff80000099687808 */ /* 0x000fe20001000000 */
[----:B------:R-:W-:Y:S01]  /*3c00*/  FFMA.FTZ R52, R52, UR37, -R219 ;  /* 0x0000002534347c23 */ /* 0x000fe200080108db */
[----:B------:R-:W-:Y:S01]  /*3c10*/  FSEL R107, R152, -INF , P2 ;  /* 0xff800000986b7808 */ /* 0x000fe20001000000 */
[----:B------:R1:W2:Y:S01]  /*3c20*/  SHFL.IDX PT, R219, R13, R141, 0x1f ;  /* 0x00001f8d0ddb7589 */ /* 0x0002a200000e0000 */
[----:B---3--:R-:W-:Y:S01]  /*3c30*/  FFMA.FTZ R103, R103, UR37, -R101 ;  /* 0x0000002567677c23 */ /* 0x008fe20008010865 */
[----:B------:R3:W-:Y:S01]  /*3c40*/  MUFU.EX2 R47, R151 ;  /* 0x00000097002f7308 */ /* 0x0007e20000000800 */
[----:B------:R-:W-:Y:S01]  /*3c50*/  FMUL.FTZ R150, R31, R150 ;  /* 0x000000961f967220 */ /* 0x000fe20000410000 */
[----:B------:R-:W-:Y:S01]  /*3c60*/  FMUL.FTZ R220, R37, R220 ;  /* 0x000000dc25dc7220 */ /* 0x000fe20000410000 */
[----:B------:R-:W-:Y:S01]  /*3c70*/  FMUL.FTZ R54, R42, R54 ;  /* 0x000000362a367220 */ /* 0x000fe20000410000 */
[----:B------:R-:W-:Y:S01]  /*3c80*/  FMUL.FTZ R53, R40, R53 ;  /* 0x0000003528357220 */ /* 0x000fe20000410000 */
[----:B------:R-:W-:Y:S01]  /*3c90*/  FMUL.FTZ R150, R109, R150 ;  /* 0x000000966d967220 */ /* 0x000fe20000410000 */
[----:B------:R-:W-:Y:S01]  /*3ca0*/  FMUL.FTZ R109, R38, R51 ;  /* 0x00000033266d7220 */ /* 0x000fe20000410000 */
[----:B------:R-:W-:Y:S01]  /*3cb0*/  FSEL R45, R118, -INF , P2 ;  /* 0xff800000762d7808 */ /* 0x000fe20001000000 */
[----:B-1----:R1:W-:Y:S01]  /*3cc0*/  MUFU.EX2 R13, R149 ;  /* 0x00000095000d7308 */ /* 0x0023e20000000800 */
[----:B---3--:R-:W-:Y:S01]  /*3cd0*/  FFMA.FTZ R151, -R108, R108, 1 ;  /* 0x3f8000006c977423 */ /* 0x008fe2000001016c */
[----:B------:R-:W-:Y:S01]  /*3ce0*/  FMUL.FTZ R108, R30, R32 ;  /* 0x000000201e6c7220 */ /* 0x000fe20000410000 */
[----:B------:R-:W-:Y:S01]  /*3cf0*/  FSEL R46, R217, -INF , P1 ;  /* 0xff800000d92e7808 */ /* 0x000fe20000800000 */
[--C-:B------:R-:W-:Y:S01]  /*3d00*/  FFMA.FTZ R45, R45, UR37, -R230.reuse ;  /* 0x000000252d2d7c23 */ /* 0x100fe200080108e6 */
[----:B------:R-:W-:Y:S01]  /*3d10*/  FMUL.FTZ R50, R36, R50 ;  /* 0x0000003224327220 */ /* 0x000fe20000410000 */
[----:B------:R-:W-:Y:S01]  /*3d20*/  FMUL.FTZ R151, R151, R108 ;  /* 0x0000006c97977220 */ /* 0x000fe20000410000 */
[----:B------:R-:W-:Y:S01]  /*3d30*/  FMUL.FTZ R218, R39, R218 ;  /* 0x000000da27da7220 */ /* 0x000fe20000410000 */
[----:B----4-:R-:W3:Y:S01]  /*3d40*/  SHFL.IDX PT, R108, R55, R10, 0x1f ;  /* 0x00001f0a376c7589 */ /* 0x010ee200000e0000 */
[----:B-1----:R-:W-:Y:S01]  /*3d50*/  FMUL.FTZ R149, R105, R100 ;  /* 0x0000006469957220 */ /* 0x002fe20000410000 */
[----:B------:R-:W-:Y:S01]  /*3d60*/  FSEL R105, R237, -INF , P1 ;  /* 0xff800000ed697808 */ /* 0x000fe20000800000 */
[----:B------:R-:W-:Y:S01]  /*3d70*/  FFMA.FTZ R46, R46, UR37, -R230 ;  /* 0x000000252e2e7c23 */ /* 0x000fe200080108e6 */
[----:B------:R-:W-:Y:S01]  /*3d80*/  FSEL R100, R232, -INF , P1 ;  /* 0xff800000e8647808 */ /* 0x000fe20000800000 */
[----:B------:R-:W-:Y:S01]  /*3d90*/  MUFU.EX2 R51, R223 ;  /* 0x000000df00337308 */ /* 0x000fe20000000800 */
[----:B--2---:R-:W-:Y:S01]  /*3da0*/  FFMA.FTZ R104, R104, UR37, -R219 ;  /* 0x0000002568687c23 */ /* 0x004fe200080108db */
[----:B------:R-:W-:Y:S01]  /*3db0*/  FFMA.FTZ R105, R105, UR37, -R101 ;  /* 0x0000002569697c23 */ /* 0x000fe20008010865 */
[----:B------:R-:W-:Y:S01]  /*3dc0*/  FSEL R101, R9, -INF , P1 ;  /* 0xff80000009657808 */ /* 0x000fe20000800000 */
[----:B------:R-:W-:Y:S01]  /*3dd0*/  FFMA.FTZ R100, R100, UR37, -R219 ;  /* 0x0000002564647c23 */ /* 0x000fe200080108db */
[--C-:B------:R-:W-:Y:S01]  /*3de0*/  FFMA.FTZ R219, R107, UR37, -R102.reuse ;  /* 0x000000256bdb7c23 */ /* 0x100fe20008010866 */
[----:B------:R-:W-:Y:S01]  /*3df0*/  FSEL R107, R7, -INF , P2 ;  /* 0xff800000076b7808 */ /* 0x000fe20001000000 */
[----:B------:R-:W-:Y:S01]  /*3e00*/  SHFL.IDX PT, R230, R19, R135, 0x1f ;  /* 0x00001f8713e67589 */ /* 0x000fe200000e0000 */
[----:B------:R-:W-:Y:S01]  /*3e10*/  FFMA.FTZ R101, R101, UR37, -R102 ;  /* 0x0000002565657c23 */ /* 0x000fe20008010866 */
[----:B------:R-:W-:Y:S01]  /*3e20*/  FMUL.FTZ R221, R41, R221 ;  /* 0x000000dd29dd7220 */ /* 0x000fe20000410000 */
[----:B------:R-:W-:Y:S01]  /*3e30*/  FMUL.FTZ R111, R111, R50 ;  /* 0x000000326f6f7220 */ /* 0x000fe20000410000 */
[--C-:B------:R-:W-:Y:S01]  /*3e40*/  FFMA.FTZ R102, R107, UR37, -R106.reuse ;  /* 0x000000256b667c23 */ /* 0x100fe2000801086a */
[----:B------:R-:W-:Y:S01]  /*3e50*/  FSEL R107, R6, -INF , P1 ;  /* 0xff800000066b7808 */ /* 0x000fe20000800000 */
[----:B------:R-:W-:Y:S01]  /*3e60*/  MUFU.EX2 R50, R222 ;  /* 0x000000de00327308 */ /* 0x000fe20000000800 */
[----:B------:R-:W-:Y:S01]  /*3e70*/  FMUL.FTZ R218, R113, R218 ;  /* 0x000000da71da7220 */ /* 0x000fe20000410000 */
[----:B------:R-:W-:Y:S01]  /*3e80*/  FMUL.FTZ R113, R116, R221 ;  /* 0x000000dd74717220 */ /* 0x000fe20000410000 */
[----:B------:R-:W-:Y:S01]  /*3e90*/  FFMA.FTZ R217, -R217, R217, 1 ;  /* 0x3f800000d9d97423 */ /* 0x000fe200000101d9 */
[----:B------:R-:W-:Y:S01]  /*3ea0*/  FFMA.FTZ R32, R107, UR37, -R106 ;  /* 0x000000256b207c23 */ /* 0x000fe2000801086a */
[----:B------:R-:W-:Y:S01]  /*3eb0*/  FFMA.FTZ R106, -R110, R110, 1 ;  /* 0x3f8000006e6a7423 */ /* 0x000fe2000001016e */
[----:B------:R-:W1:Y:S01]  /*3ec0*/  SHFL.IDX PT, R107, R55, R131, 0x1f ;  /* 0x00001f83376b7589 */ /* 0x000e6200000e0000 */
[----:B------:R-:W-:Y:S01]  /*3ed0*/  FFMA.FTZ R110, -R112, R112, 1 ;  /* 0x3f800000706e7423 */ /* 0x000fe20000010170 */
[--C-:B---3--:R-:W-:Y:S01]  /*3ee0*/  FADD.FTZ R225, R56, -R108.reuse ;  /* 0x8000006c38e17221 */ /* 0x108fe20000010000 */
[----:B------:R-:W-:Y:S01]  /*3ef0*/  FMUL.FTZ R112, R106, R220 ;  /* 0x000000dc6a707220 */ /* 0x000fe20000410000 */
[----:B------:R-:W-:Y:S01]  /*3f00*/  FFMA.FTZ R106, -R114, R114, 1 ;  /* 0x3f800000726a7423 */ /* 0x000fe20000010172 */
[----:B------:R-:W-:Y:S01]  /*3f10*/  FMUL.FTZ R110, R110, R109 ;  /* 0x0000006d6e6e7220 */ /* 0x000fe20000410000 */
[----:B------:R-:W2:Y:S01]  /*3f20*/  SHFL.IDX PT, R220, R55, R135, 0x1f ;  /* 0x00001f8737dc7589 */ /* 0x000ea200000e0000 */
[----:B------:R-:W-:Y:S01]  /*3f30*/  FMUL.FTZ R114, R115, R54 ;  /* 0x0000003673727220 */ /* 0x000fe20000410000 */
[----:B------:R-:W-:Y:S01]  /*3f40*/  FMUL.FTZ R115, R106, R53 ;  /* 0x000000356a737220 */ /* 0x000fe20000410000 */
[----:B------:R-:W-:Y:S01]  /*3f50*/  FADD.FTZ R58, R58, -R108 ;  /* 0x8000006c3a3a7221 */ /* 0x000fe20000010000 */
[----:B------:R-:W3:Y:S01]  /*3f60*/  SHFL.IDX PT, R109, R55, R134, 0x1f ;  /* 0x00001f86376d7589 */ /* 0x000ee200000e0000 */
[----:B------:R1:W-:Y:S01]  /*3f70*/  MUFU.EX2 R53, R103 ;  /* 0x0000006700357308 */ /* 0x0003e20000000800 */
[----:B------:R-:W-:Y:S01]  /*3f80*/  FSEL R56, R3, -INF , P1 ;  /* 0xff80000003387808 */ /* 0x000fe20000800000 */
[----:B------:R-:W-:Y:S01]  /*3f90*/  FMUL.FTZ R225, R43, R225 ;  /* 0x000000e12be17220 */ /* 0x000fe20000410000 */
[----:B------:R-:W4:Y:S01]  /*3fa0*/  SHFL.IDX PT, R108, R55, R139, 0x1f ;  /* 0x00001f8b376c7589 */ /* 0x000f2200000e0000 */
[----:B------:R-:W-:Y:S01]  /*3fb0*/  FSEL R224, R5, -INF , P2 ;  /* 0xff80000005e07808 */ /* 0x000fe20001000000 */
[----:B------:R-:W-:-:S02]  /*3fc0*/  FFMA.FTZ R229, -R229, R229, 1 ;  /* 0x3f800000e5e57423 */ /* 0x000fc400000101e5 */
[----:B------:R-:W4:Y:S01]  /*3fd0*/  SHFL.IDX PT, R106, R19, R134, 0x1f ;  /* 0x00001f86136a7589 */ /* 0x000f2200000e0000 */
[----:B------:R2:W-:Y:S08]  /*3fe0*/  MUFU.EX2 R54, R105 ;  /* 0x0000006900367308 */ /* 0x0005f00000000800 */
[----:B------:R-:W4:Y:S01]  /*3ff0*/  MUFU.EX2 R44, R44 ;  /* 0x0000002c002c7308 */ /* 0x000f220000000800 */
[--C-:B-1----:R-:W-:Y:S01]  /*4000*/  FADD.FTZ R103, R57, -R107.reuse ;  /* 0x8000006b39677221 */ /* 0x102fe20000010000 */
[----:B------:R-:W-:Y:S01]  /*4010*/  FADD.FTZ R223, R59, -R107 ;  /* 0x8000006b3bdf7221 */ /* 0x000fe20000010000 */
[----:B------:R-:W-:Y:S01]  /*4020*/  SHFL.IDX PT, R116, R19, R138, 0x1f ;  /* 0x00001f8a13747589 */ /* 0x000fe200000e0000 */
[--C-:B--2---:R-:W-:Y:S01]  /*4030*/  FADD.FTZ R60, R60, -R220.reuse ;  /* 0x800000dc3c3c7221 */ /* 0x104fe20000010000 */
[----:B------:R-:W-:Y:S01]  /*4040*/  FADD.FTZ R59, R62, -R220 ;  /* 0x800000dc3e3b7221 */ /* 0x000fe20000010000 */
[----:B------:R-:W-:Y:S01]  /*4050*/  FSEL R105, R0, -INF , P2 ;  /* 0xff80000000697808 */ /* 0x000fe20001000000 */
[----:B------:R-:W-:Y:S01]  /*4060*/  SHFL.IDX PT, R107, R55, R138, 0x1f ;  /* 0x00001f8a376b7589 */ /* 0x000fe200000e0000 */
[--C-:B---3--:R-:W-:Y:S01]  /*4070*/  FADD.FTZ R222, R61, -R109.reuse ;  /* 0x8000006d3dde7221 */ /* 0x108fe20000010000 */
[----:B------:R-:W-:Y:S01]  /*4080*/  FADD.FTZ R57, R63, -R109 ;  /* 0x8000006d3f397221 */ /* 0x000fe20000010000 */
[----:B------:R-:W-:Y:S01]  /*4090*/  FSEL R61, R236, -INF , P1 ;  /* 0xff800000ec3d7808 */ /* 0x000fe20000800000 */
[----:B------:R-:W1:Y:S01]  /*40a0*/  SHFL.IDX PT, R109, R19, R140, 0x1f ;  /* 0x00001f8c136d7589 */ /* 0x000e6200000e0000 */
[--C-:B----4-:R-:W-:Y:S01]  /*40b0*/  FADD.FTZ R62, R68, -R108.reuse ;  /* 0x8000006c443e7221 */ /* 0x110fe20000010000 */
[----:B------:R-:W-:Y:S01]  /*40c0*/  FADD.FTZ R63, R70, -R108 ;  /* 0x8000006c463f7221 */ /* 0x000fe20000010000 */
[----:B------:R-:W-:Y:S01]  /*40d0*/  FSEL R108, R228, -INF , P1 ;  /* 0xff800000e46c7808 */ /* 0x000fe20000800000 */
[----:B------:R-:W2:Y:S01]  /*40e0*/  SHFL.IDX PT, R221, R55, R140, 0x1f ;  /* 0x00001f8c37dd7589 */ /* 0x000ea200000e0000 */
[--C-:B------:R-:W-:Y:S01]  /*40f0*/  FFMA.FTZ R105, R105, UR37, -R106.reuse ;  /* 0x0000002569697c23 */ /* 0x100fe2000801086a */
[----:B------:R-:W-:Y:S01]  /*4100*/  FSEL R68, R231, -INF , P2 ;  /* 0xff800000e7447808 */ /* 0x000fe20001000000 */
[----:B------:R-:W-:Y:S01]  /*4110*/  FFMA.FTZ R106, R61, UR37, -R106 ;  /* 0x000000253d6a7c23 */ /* 0x000fe2000801086a */
[----:B------:R3:W4:Y:S01]  /*4120*/  SHFL.IDX PT, R220, R55, R141, 0x1f ;  /* 0x00001f8d37dc7589 */ /* 0x00072200000e0000 */
[----:B------:R-:W3:Y:S01]  /*4130*/  MUFU.EX2 R46, R46 ;  /* 0x0000002e002e7308 */ /* 0x000ee20000000800 */
[----:B------:R-:W-:Y:S01]  /*4140*/  FSEL R70, R130, -INF , P2 ;  /* 0xff80000082467808 */ /* 0x000fe20001000000 */
[----:B------:R-:W-:Y:S01]  /*4150*/  FMUL.FTZ R58, R44, R58 ;  /* 0x0000003a2c3a7220 */ /* 0x000fe20000410000 */
[----:B------:R-:W4:Y:S01]  /*4160*/  SHFL.IDX PT, R61, R19, R139, 0x1f ;  /* 0x00001f8b133d7589 */ /* 0x000f2200000e0000 */
[----:B------:R-:W-:-:S04]  /*4170*/  FMUL.FTZ R60, R13, R60 ;  /* 0x0000003c0d3c7220 */ /* 0x000fc80000410000 */
[----:B------:R-:W4:Y:S01]  /*4180*/  MUFU.EX2 R48, R48 ;  /* 0x0000003000307308 */ /* 0x000f220000000800 */
[----:B------:R-:W-:Y:S01]  /*4190*/  FMUL.FTZ R222, R47, R222 ;  /* 0x000000de2fde7220 */ /* 0x000fe20000410000 */
[----:B------:R-:W-:Y:S01]  /*41a0*/  FFMA.FTZ R233, -R233, R233, 1 ;  /* 0x3f800000e9e97423 */ /* 0x000fe200000101e9 */
[----:B------:R-:W-:Y:S01]  /*41b0*/  FFMA.FTZ R224, R224, UR37, -R230 ;  /* 0x00000025e0e07c23 */ /* 0x000fe200080108e6 */
[----:B-1----:R-:W-:-:S04]  /*41c0*/  FFMA.FTZ R108, R108, UR37, -R109 ;  /* 0x000000256c6c7c23 */ /* 0x002fc8000801086d */
[----:B---3--:R1:W-:Y:S01]  /*41d0*/  MUFU.EX2 R55, R104 ;  /* 0x0000006800377308 */ /* 0x0083e20000000800 */
[----:B------:R-:W-:Y:S01]  /*41e0*/  FMUL.FTZ R223, R46, R223 ;  /* 0x000000df2edf7220 */ /* 0x000fe20000410000 */
[--C-:B--2---:R-:W-:Y:S01]  /*41f0*/  FADD.FTZ R64, R64, -R221.reuse ;  /* 0x800000dd40407221 */ /* 0x104fe20000010000 */
[----:B------:R-:W-:Y:S01]  /*4200*/  FADD.FTZ R221, R66, -R221 ;  /* 0x800000dd42dd7221 */ /* 0x000fe20000010000 */
[----:B------:R-:W-:-:S04]  /*4210*/  FSEL R66, R128, -INF , P1 ;  /* 0xff80000080427808 */ /* 0x000fc80000800000 */
[----:B------:R-:W-:Y:S01]  /*4220*/  MUFU.EX2 R102, R102 ;  /* 0x0000006600667308 */ /* 0x000fe20000000800 */
[----:B-1----:R-:W-:Y:S01]  /*4230*/  FFMA.FTZ R104, R56, UR37, -R230 ;  /* 0x0000002538687c23 */ /* 0x002fe200080108e6 */
[--C-:B------:R-:W-:Y:S01]  /*4240*/  FADD.FTZ R56, R65, -R107.reuse ;  /* 0x8000006b41387221 */ /* 0x100fe20000010000 */
[----:B------:R-:W-:Y:S01]  /*4250*/  FADD.FTZ R107, R67, -R107 ;  /* 0x8000006b436b7221 */ /* 0x000fe20000010000 */
[----:B------:R-:W-:Y:S01]  /*4260*/  FSEL R67, R235, -INF , P2 ;  /* 0xff800000eb437808 */ /* 0x000fe20001000000 */
[----:B------:R1:W2:Y:S01]  /*4270*/  SHFL.IDX PT, R65, R19, R141, 0x1f ;  /* 0x00001f8d13417589 */ /* 0x0002a200000e0000 */
[----:B------:R-:W-:Y:S01]  /*4280*/  FMUL.FTZ R62, R53, R62 ;  /* 0x0000003e353e7220 */ /* 0x000fe20000410000 */
[----:B----4-:R-:W-:Y:S01]  /*4290*/  FMUL.FTZ R57, R48, R57 ;  /* 0x0000003930397220 */ /* 0x010fe20000410000 */
[----:B------:R-:W3:Y:S08]  /*42a0*/  MUFU.EX2 R45, R45 ;  /* 0x0000002d002d7308 */ /* 0x000ef00000000800 */
[----:B------:R-:W4:Y:S08]  /*42b0*/  MUFU.EX2 R52, R52 ;  /* 0x0000003400347308 */ /* 0x000f300000000800 */
[----:B------:R-:W-:Y:S01]  /*42c0*/  MUFU.EX2 R100, R100 ;  /* 0x0000006400647308 */ /* 0x000fe20000000800 */
[----:B---3--:R-:W-:-:S07]  /*42d0*/  FMUL.FTZ R103, R45, R103 ;  /* 0x000000672d677220 */ /* 0x008fce0000410000 */
[----:B------:R-:W-:Y:S01]  /*42e0*/  MUFU.EX2 R101, R101 ;  /* 0x0000006500657308 */ /* 0x000fe20000000800 */
[----:B------:R-:W-:Y:S01]  /*42f0*/  FFMA.FTZ R237, -R237, R237, 1 ;  /* 0x3f800000eded7423 */ /* 0x000fe200000101ed */
[----:B------:R-:W-:Y:S01]  /*4300*/  FMUL.FTZ R63, R54, R63 ;  /* 0x0000003f363f7220 */ /* 0x000fe20000410000 */
[----:B------:R-:W-:Y:S01]  /*4310*/  FFMA.FTZ R232, -R232, R232, 1 ;  /* 0x3f800000e8e87423 */ /* 0x000fe200000101e8 */
[----:B------:R-:W-:-:S04]  /*4320*/  FMUL.FTZ R221, R50, R221 ;  /* 0x000000dd32dd7220 */ /* 0x000fc80000410000 */
[----:B-1----:R1:W3:Y:S08]  /*4330*/  MUFU.EX2 R19, R219 ;  /* 0x000000db00137308 */ /* 0x0022f00000000800 */
[----:B------:R-:W-:Y:S01]  /*4340*/  MUFU.EX2 R105, R105 ;  /* 0x0000006900697308 */ /* 0x000fe20000000800 */
        /* <DEDUP_REMOVED lines=8> */
[----:B------:R1:W3:Y:S01]  /*43d0*/  LDS R225, [R15+0x400] ;  /* 0x000400000fe17984 */ /* 0x0002e20000000800 */
[----:B------:R-:W-:Y:S01]  /*43e0*/  FADD.FTZ R220, R71, -R220 ;  /* 0x800000dc47dc7221 */ /* 0x000fe20000010000 */
[--C-:B------:R-:W-:Y:S01]  /*43f0*/  FFMA.FTZ R117, R69, UR37, -R61.reuse ;  /* 0x0000002545757c23 */ /* 0x100fe2000801083d */
[----:B------:R-:W-:Y:S01]  /*4400*/  FFMA.FTZ R69, -R216, R216, 1 ;  /* 0x3f800000d8457423 */ /* 0x000fe200000101d8 */
[----:B------:R-:W-:Y:S01]  /*4410*/  FFMA.FTZ R67, R67, UR37, -R61 ;  /* 0x0000002543437c23 */ /* 0x000fe2000801083d */
[----:B------:R-:W-:Y:S01]  /*4420*/  FFMA.FTZ R61, -R118, R118, 1 ;  /* 0x3f800000763d7423 */ /* 0x000fe20000010176 */
[----:B--2---:R-:W-:Y:S01]  /*4430*/  FFMA.FTZ R216, R70, UR37, -R65 ;  /* 0x0000002546d87c23 */ /* 0x004fe20008010841 */
[----:B------:R-:W-:Y:S01]  /*4440*/  FSEL R70, R137, -INF , P1 ;  /* 0xff80000089467808 */ /* 0x000fe20000800000 */
[----:B-1----:R1:W-:Y:S01]  /*4450*/  MUFU.EX2 R15, R32 ;  /* 0x00000020000f7308 */ /* 0x0023e20000000800 */
[----:B------:R-:W-:Y:S01]  /*4460*/  FFMA.FTZ R71, -R126, R126, 1 ;  /* 0x3f8000007e477423 */ /* 0x000fe2000001017e */
[----:B------:R-:W-:Y:S01]  /*4470*/  FMUL.FTZ R69, R69, R58 ;  /* 0x0000003a45457220 */ /* 0x000fe20000410000 */
[----:B------:R-:W-:Y:S01]  /*4480*/  FMUL.FTZ R58, R217, R223 ;  /* 0x000000dfd93a7220 */ /* 0x000fe20000410000 */
[----:B------:R-:W-:Y:S01]  /*4490*/  FMUL.FTZ R56, R51, R56 ;  /* 0x0000003833387220 */ /* 0x000fe20000410000 */
[----:B----4-:R-:W-:Y:S01]  /*44a0*/  FMUL.FTZ R107, R52, R107 ;  /* 0x0000006b346b7220 */ /* 0x010fe20000410000 */
[----:B------:R-:W-:-:S02]  /*44b0*/  FMUL.FTZ R61, R61, R103 ;  /* 0x000000673d3d7220 */ /* 0x000fc40000410000 */
[----:B------:R-:W-:Y:S01]  /*44c0*/  MUFU.EX2 R108, R108 ;  /* 0x0000006c006c7308 */ /* 0x000fe20000000800 */
[----:B-1----:R-:W-:Y:S01]  /*44d0*/  FFMA.FTZ R32, R70, UR37, -R65 ;  /* 0x0000002546207c23 */ /* 0x002fe20008010841 */
[----:B------:R-:W-:Y:S01]  /*44e0*/  FMUL.FTZ R65, R16, R59 ;  /* 0x0000003b10417220 */ /* 0x000fe20000410000 */
[----:B------:R-:W-:-:S05]  /*44f0*/  FFMA.FTZ R70, -R227, R227, 1 ;  /* 0x3f800000e3467423 */ /* 0x000fca00000101e3 */
[----:B------:R-:W1:Y:S01]  /*4500*/  MUFU.EX2 R49, R49 ;  /* 0x0000003100317308 */ /* 0x000e620000000800 */
[----:B------:R-:W-:Y:S01]  /*4510*/  FMUL.FTZ R71, R71, R65 ;  /* 0x0000004147477220 */ /* 0x000fe20000410000 */
[----:B------:R-:W-:-:S06]  /*4520*/  FFMA.FTZ R65, -R127, R127, 1 ;  /* 0x3f8000007f417423 */ /* 0x000fcc000001017f */
[----:B------:R-:W-:Y:S01]  /*4530*/  MUFU.EX2 R104, R104 ;  /* 0x0000006800687308 */ /* 0x000fe20000000800 */
[----:B---3--:R-:W2:Y:S04]  /*4540*/  SHFL.IDX PT, R118, R225, R10, 0x1f ;  /* 0x00001f0ae1767589 */ /* 0x008ea800000e0000 */
[----:B------:R-:W3:Y:S04]  /*4550*/  SHFL.IDX PT, R131, R225, R131, 0x1f ;  /* 0x00001f83e1837589 */ /* 0x000ee800000e0000 */
[----:B------:R-:W4:Y:S04]  /*4560*/  SHFL.IDX PT, R139, R225, R139, 0x1f ;  /* 0x00001f8be18b7589 */ /* 0x000f2800000e0000 */
[----:B------:R-:W1:Y:S04]  /*4570*/  SHFL.IDX PT, R135, R225, R135, 0x1f ;  /* 0x00001f87e1877589 */ /* 0x000e6800000e0000 */
[----:B------:R-:W1:Y:S04]  /*4580*/  SHFL.IDX PT, R138, R225, R138, 0x1f ;  /* 0x00001f8ae18a7589 */ /* 0x000e6800000e0000 */
[----:B------:R-:W1:Y:S01]  /*4590*/  SHFL.IDX PT, R140, R225, R140, 0x1f ;  /* 0x00001f8ce18c7589 */ /* 0x000e6200000e0000 */
[----:B------:R-:W-:Y:S01]  /*45a0*/  FFMA.FTZ R126, -R154, R154, 1 ;  /* 0x3f8000009a7e7423 */ /* 0x000fe2000001019a */
[----:B------:R-:W-:Y:S01]  /*45b0*/  FFMA.FTZ R127, -R153, R153, 1 ;  /* 0x3f800000997f7423 */ /* 0x000fe20000010199 */
[----:B------:R-:W-:Y:S01]  /*45c0*/  FMUL.FTZ R217, R55, R66 ;  /* 0x0000004237d97220 */ /* 0x000fe20000410000 */
[----:B--2---:R-:W-:Y:S01]  /*45d0*/  FADD.FTZ R72, R72, -R118 ;  /* 0x8000007648487221 */ /* 0x004fe20000010000 */
[----:B------:R-:W-:Y:S01]  /*45e0*/  FMUL.FTZ R70, R70, R60 ;  /* 0x0000003c46467220 */ /* 0x000fe20000410000 */
[----:B------:R-:W-:Y:S01]  /*45f0*/  FFMA.FTZ R60, -R234, R234, 1 ;  /* 0x3f800000ea3c7423 */ /* 0x000fe200000101ea */
[----:B------:R-:W-:Y:S01]  /*4600*/  FMUL.FTZ R66, R126, R62 ;  /* 0x0000003e7e427220 */ /* 0x000fe20000410000 */
[----:B------:R-:W-:Y:S01]  /*4610*/  FMUL.FTZ R126, R127, R217 ;  /* 0x000000d97f7e7220 */ /* 0x000fe20000410000 */
[----:B------:R-:W-:Y:S01]  /*4620*/  FFMA.FTZ R127, -R152, R152, 1 ;  /* 0x3f800000987f7423 */ /* 0x000fe20000010198 */
[----:B------:R-:W-:Y:S01]  /*4630*/  FMUL.FTZ R72, R19, R72 ;  /* 0x0000004813487220 */ /* 0x000fe20000410000 */
[----:B---3--:R-:W-:Y:S01]  /*4640*/  FADD.FTZ R73, R73, -R131 ;  /* 0x8000008349497221 */ /* 0x008fe20000010000 */
[----:B------:R-:W-:Y:S01]  /*4650*/  FMUL.FTZ R60, R60, R57 ;  /* 0x000000393c3c7220 */ /* 0x000fe20000410000 */
[----:B------:R-:W-:Y:S01]  /*4660*/  FFMA.FTZ R57, -R155, R155, 1 ;  /* 0x3f8000009b397423 */ /* 0x000fe2000001019b */
[--C-:B----4-:R-:W-:Y:S01]  /*4670*/  FADD.FTZ R84, R84, -R139.reuse ;  /* 0x8000008b54547221 */ /* 0x110fe20000010000 */
[----:B------:R2:W5:Y:S01]  /*4680*/  LDL.LU R155, [R1+0x44] ;  /* 0x00004400019b7983 */ /* 0x0005620000300800 */
[----:B------:R-:W-:Y:S01]  /*4690*/  FADD.FTZ R86, R86, -R139 ;  /* 0x8000008b56567221 */ /* 0x000fe20000010000 */
[----:B------:R-:W-:Y:S01]  /*46a0*/  FMUL.FTZ R127, R127, R72 ;  /* 0x000000487f7f7220 */ /* 0x000fe20000410000 */
[----:B------:R-:W-:Y:S01]  /*46b0*/  FFMA.FTZ R139, -R7, R7, 1 ;  /* 0x3f800000078b7423 */ /* 0x000fe20000010107 */
[----:B------:R2:W5:Y:S01]  /*46c0*/  LDL.LU R154, [R1+0x40] ;  /* 0x00004000019a7983 */ /* 0x0005620000300800 */
[----:B------:R-:W-:Y:S01]  /*46d0*/  FMUL.FTZ R72, R102, R73 ;  /* 0x0000004966487220 */ /* 0x000fe20000410000 */
[--C-:B-1----:R-:W-:Y:S01]  /*46e0*/  FADD.FTZ R76, R76, -R135.reuse ;  /* 0x800000874c4c7221 */ /* 0x102fe20000010000 */
[----:B------:R-:W-:Y:S01]  /*46f0*/  FADD.FTZ R78, R78, -R135 ;  /* 0x800000874e4e7221 */ /* 0x000fe20000010000 */
[----:B------:R2:W5:Y:S01]  /*4700*/  LDL.LU R153, [R1+0x3c] ;  /* 0x00003c0001997983 */ /* 0x0005620000300800 */
[----:B------:R-:W-:Y:S01]  /*4710*/  FFMA.FTZ R135, -R9, R9, 1 ;  /* 0x3f80000009877423 */ /* 0x000fe20000010109 */
[--C-:B------:R-:W-:Y:S01]  /*4720*/  FADD.FTZ R81, R81, -R138.reuse ;  /* 0x8000008a51517221 */ /* 0x100fe20000010000 */
[----:B------:R-:W-:Y:S01]  /*4730*/  FADD.FTZ R83, R83, -R138 ;  /* 0x8000008a53537221 */ /* 0x000fe20000010000 */
[----:B------:R2:W5:Y:S01]  /*4740*/  LDL.LU R152, [R1+0x38] ;  /* 0x0000380001987983 */ /* 0x0005620000300800 */
[----:B------:R-:W-:Y:S01]  /*4750*/  FFMA.FTZ R59, -R226, R226, 1 ;  /* 0x3f800000e23b7423 */ /* 0x000fe200000101e2 */
[----:B------:R-:W-:Y:S01]  /*4760*/  FFMA.FTZ R138, -R6, R6, 1 ;  /* 0x3f800000068a7423 */ /* 0x000fe20000010106 */
[----:B------:R-:W-:Y:S01]  /*4770*/  FMUL.FTZ R139, R139, R72 ;  /* 0x000000488b8b7220 */ /* 0x000fe20000410000 */
[----:B------:R2:W5:Y:S01]  /*4780*/  LDL.LU R9, [R1+0x34] ;  /* 0x0000340001097983 */ /* 0x0005620000300800 */
[--C-:B------:R-:W-:Y:S01]  /*4790*/  FADD.FTZ R80, R80, -R140.reuse ;  /* 0x8000008c50507221 */ /* 0x100fe20000010000 */
[----:B------:R-:W-:Y:S01]  /*47a0*/  FADD.FTZ R82, R82, -R140 ;  /* 0x8000008c52527221 */ /* 0x000fe20000010000 */
[----:B------:R-:W-:Y:S01]  /*47b0*/  FFMA.FTZ R72, -R5, R5, 1 ;  /* 0x3f80000005487423 */ /* 0x000fe20000010105 */
[----:B------:R2:W5:Y:S01]  /*47c0*/  LDL.LU R7, [R1+0x30] ;  /* 0x0000300001077983 */ /* 0x0005620000300800 */
[----:B------:R-:W-:Y:S01]  /*47d0*/  FFMA.FTZ R140, -R3, R3, 1 ;  /* 0x3f800000038c7423 */ /* 0x000fe20000010103 */
[----:B------:R-:W-:Y:S01]  /*47e0*/  FFMA.FTZ R217, -R0, R0, 1 ;  /* 0x3f80000000d97423 */ /* 0x000fe20000010100 */
[----:B------:R-:W-:Y:S01]  /*47f0*/  FMUL.FTZ R59, R59, R222 ;  /* 0x000000de3b3b7220 */ /* 0x000fe20000410000 */
[----:B------:R2:W5:Y:S01]  /*4800*/  LDL.LU R6, [R1+0x2c] ;  /* 0x00002c0001067983 */ /* 0x0005620000300800 */
[----:B------:R-:W1:Y:S03]  /*4810*/  MUFU.EX2 R103, R224 ;  /* 0x000000e000677308 */ /* 0x000e660000000800 */
[----:B------:R-:W3:Y:S04]  /*4820*/  SHFL.IDX PT, R134, R225, R134, 0x1f ;  /* 0x00001f86e1867589 */ /* 0x000ee800000e0000 */
[----:B------:R-:W4:Y:S01]  /*4830*/  SHFL.IDX PT, R141, R225, R141, 0x1f ;  /* 0x00001f8de18d7589 */ /* 0x000f2200000e0000 */
[----:B------:R-:W-:Y:S01]  /*4840*/  MUFU.EX2 R109, R109 ;  /* 0x0000006d006d7308 */ /* 0x000fe20000000800 */
[----:B------:R-:W-:-:S07]  /*4850*/  FMUL.FTZ R220, R100, R220 ;  /* 0x000000dc64dc7220 */ /* 0x000fce0000410000 */
[----:B------:R-:W-:Y:S01]  /*4860*/  MUFU.EX2 R106, R106 ;  /* 0x0000006a006a7308 */ /* 0x000fe20000000800 */
[----:B------:R2:W5:Y:S01]  /*4870*/  LDL.LU R5, [R1+0x28] ;  /* 0x0000280001057983 */ /* 0x0005620000300800 */
[----:B------:R-:W-:Y:S01]  /*4880*/  FFMA.FTZ R130, -R130, R130, 1 ;  /* 0x3f80000082827423 */ /* 0x000fe20000010182 */
[----:B------:R-:W-:-:S05]  /*4890*/  FMUL.FTZ R65, R65, R221 ;  /* 0x000000dd41417220 */ /* 0x000fca0000410000 */
[----:B------:R-:W-:Y:S01]  /*48a0*/  MUFU.EX2 R116, R116 ;  /* 0x0000007400747308 */ /* 0x000fe20000000800 */
[----:B------:R2:W5:Y:S01]  /*48b0*/  LDL.LU R3, [R1+0x24] ;  /* 0x0000240001037983 */ /* 0x0005620000300800 */
[----:B------:R-:W-:Y:S01]  /*48c0*/  FFMA.FTZ R228, -R228, R228, 1 ;  /* 0x3f800000e4e47423 */ /* 0x000fe200000101e4 */
[----:B------:R-:W-:Y:S01]  /*48d0*/  FFMA.FTZ R129, -R129, R129, 1 ;  /* 0x3f80000081817423 */ /* 0x000fe20000010181 */
[----:B------:R-:W-:Y:S01]  /*48e0*/  FMUL.FTZ R64, R49, R64 ;  /* 0x0000004031407220 */ /* 0x000fe20000410000 */
[----:B------:R2:W5:Y:S01]  /*48f0*/  LDL.LU R0, [R1+0x20] ;  /* 0x0000200001007983 */ /* 0x0005620000300800 */
[----:B------:R-:W-:Y:S01]  /*4900*/  FMUL.FTZ R57, R57, R56 ;  /* 0x0000003839397220 */ /* 0x000fe20000410000 */
[----:B------:R-:W-:Y:S01]  /*4910*/  FADD.FTZ R75, R75, -R131 ;  /* 0x800000834b4b7221 */ /* 0x000fe20000010000 */
[----:B------:R-:W-:Y:S01]  /*4920*/  MUFU.EX2 R117, R117 ;  /* 0x0000007500757308 */ /* 0x000fe20000000800 */
[----:B------:R-:W2:Y:S01]  /*4930*/  LDL R222, [R1+0x8] ;  /* 0x0000080001de7983 */ /* 0x000ea20000100800 */
[----:B------:R-:W-:Y:S01]  /*4940*/  FMUL.FTZ R56, R233, R107 ;  /* 0x0000006be9387220 */ /* 0x000fe20000410000 */
[----:B------:R-:W-:Y:S01]  /*4950*/  FADD.FTZ R74, R74, -R118 ;  /* 0x800000764a4a7221 */ /* 0x000fe20000010000 */
[--C-:B---3--:R-:W-:Y:S01]  /*4960*/  FADD.FTZ R77, R77, -R134.reuse ;  /* 0x800000864d4d7221 */ /* 0x108fe20000010000 */
[----:B------:R-:W-:Y:S01]  /*4970*/  FADD.FTZ R79, R79, -R134 ;  /* 0x800000864f4f7221 */ /* 0x000fe20000010000 */
[----:B------:R-:W-:Y:S01]  /*4980*/  FMUL.FTZ R62, R237, R63 ;  /* 0x0000003fed3e7220 */ /* 0x000fe20000410000 */
[--C-:B----4-:R-:W-:Y:S01]  /*4990*/  FADD.FTZ R85, R85, -R141.reuse ;  /* 0x8000008d55557221 */ /* 0x110fe20000010000 */
[----:B------:R-:W3:Y:S01]  /*49a0*/  MUFU.EX2 R107, R219 ;  /* 0x000000db006b7308 */ /* 0x000ee20000000800 */
[----:B-1----:R-:W-:Y:S01]  /*49b0*/  FMUL.FTZ R73, R103, R76 ;  /* 0x0000004c67497220 */ /* 0x002fe20000410000 */
[----:B------:R-:W-:Y:S01]  /*49c0*/  FFMA.FTZ R221, -R231, R231, 1 ;  /* 0x3f800000e7dd7423 */ /* 0x000fe200000101e7 */
[----:B------:R-:W-:Y:S01]  /*49d0*/  FADD.FTZ R87, R87, -R141 ;  /* 0x8000008d57577221 */ /* 0x000fe20000010000 */
[----:B------:R-:W-:-:S04]  /*49e0*/  FMUL.FTZ R64, R229, R64 ;  /* 0x00000040e5407220 */ /* 0x000fc80000410000 */
[----:B------:R-:W1:Y:S01]  /*49f0*/  MUFU.EX2 R131, R216 ;  /* 0x000000d800837308 */ /* 0x000e620000000800 */
[----:B------:R-:W-:-:S07]  /*4a00*/  FMUL.FTZ R63, R232, R220 ;  /* 0x000000dce83f7220 */ /* 0x000fce0000410000 */
[----:B------:R3:W4:Y:S01]  /*4a10*/  MUFU.EX2 R118, R67 ;  /* 0x0000004300767308 */ /* 0x0007220000000800 */
[----:B------:R-:W-:-:S07]  /*4a20*/  FMUL.FTZ R74, R101, R74 ;  /* 0x0000004a654a7220 */ /* 0x000fce0000410000 */
[----:B------:R4:W4:Y:S01]  /*4a30*/  MUFU.EX2 R134, R32 ;  /* 0x0000002000867308 */ /* 0x0009220000000800 */
[----:B------:R-:W-:Y:S01]  /*4a40*/  FFMA.FTZ R220, -R235, R235, 1 ;  /* 0x3f800000ebdc7423 */ /* 0x000fe200000101eb */
[----:B---3--:R-:W-:Y:S01]  /*4a50*/  FMUL.FTZ R67, R107, R80 ;  /* 0x000000506b437220 */ /* 0x008fe20000410000 */
[----:B-1----:R-:W-:Y:S01]  /*4a60*/  FMUL.FTZ R85, R131, R85 ;  /* 0x0000005583557220 */ /* 0x002fe20000410000 */
[----:B------:R-:W-:Y:S01]  /*4a70*/  FMUL.FTZ R75, R15, R75 ;  /* 0x0000004b0f4b7220 */ /* 0x000fe20000410000 */
[----:B------:R-:W-:Y:S01]  /*4a80*/  FMUL.FTZ R135, R135, R74 ;  /* 0x0000004a87877220 */ /* 0x000fe20000410000 */
        /* <DEDUP_REMOVED lines=8> */
[----:B------:R-:W-:Y:S01]  /*4b10*/  F2FP.BF16.F32.PACK_AB R85, R88, R33 ;  /* 0x000000215855723e */ /* 0x000fe200000010ff */
        /* <DEDUP_REMOVED lines=9> */
[----:B----4-:R-:W-:Y:S01]  /*4bb0*/  FFMA.FTZ R32, -R132, R132, 1 ;  /* 0x3f80000084207423 */ /* 0x010fe20000010184 */
        /* <DEDUP_REMOVED lines=49> */
[----:B------:R-:W-:Y:S02]  /*4ed0*/  F2FP.BF16.F32.PACK_AB R25, R12, R21 ;  /* 0x000000150c19723e */ /* 0x000fe400000010ff */
[----:B------:R-:W-:Y:S01]  /*4ee0*/  F2FP.BF16.F32.PACK_AB R26, R29, R17 ;  /* 0x000000111d1a723e */ /* 0x000fe200000010ff */
[----:B--2---:R-:W-:-:S04]  /*4ef0*/  IMAD R33, R4, 0x4000, R222 ;  /* 0x0000400004217824 */ /* 0x004fc800078e02de */
        /* <DEDUP_REMOVED lines=14> */
[----:B------:R-:W-:Y:S01]  /*4fe0*/  F2FP.BF16.F32.PACK_AB R27, R30, R23 ;  /* 0x000000171e1b723e */ /* 0x000fe200000010ff */
        /* <DEDUP_REMOVED lines=11> */
[----:B------:R-:W-:Y:S02]  /*50a0*/  F2FP.BF16.F32.PACK_AB R24, R37, R31 ;  /* 0x0000001f2518723e */ /* 0x000fe400000010ff */
[----:B------:R-:W-:Y:S02]  /*50b0*/  F2FP.BF16.F32.PACK_AB R25, R38, R36 ;  /* 0x000000242619723e */ /* 0x000fe400000010ff */
[----:B------:R-:W-:Y:S02]  /*50c0*/  F2FP.BF16.F32.PACK_AB R26, R40, R39 ;  /* 0x00000027281a723e */ /* 0x000fe400000010ff */
[----:B------:R-:W-:-:S04]  /*50d0*/  F2FP.BF16.F32.PACK_AB R27, R41, R42 ;  /* 0x0000002a291b723e */ /* 0x000fc800000010ff */
        /* <DEDUP_REMOVED lines=13> */
[----:B------:R-:W-:Y:S01]  /*51b0*/  F2FP.BF16.F32.PACK_AB R101, R15, R101 ;  /* 0x000000650f65723e */ /* 0x000fe200000010ff */
[----:B------:R-:W-:Y:S02]  /*51c0*/  WARPGROUP.DEPBAR.LE gsb0, 0x0 ;  /* 0x00008000000079c5 */ /* 0x000fe40000010000 */
[----:B------:R-:W-:Y:S02]  /*51d0*/  F2FP.BF16.F32.PACK_AB R24, R51, R49 ;  /* 0x000000313318723e */ /* 0x000fe400000010ff */
[----:B------:R-:W-:Y:S02]  /*51e0*/  F2FP.BF16.F32.PACK_AB R25, R52, R50 ;  /* 0x000000323419723e */ /* 0x000fe400000010ff */
[----:B------:R-:W-:-:S02]  /*51f0*/  F2FP.BF16.F32.PACK_AB R26, R55, R53 ;  /* 0x00000035371a723e */ /* 0x000fc400000010ff */
[----:B------:R-:W-:-:S04]  /*5200*/  F2FP.BF16.F32.PACK_AB R27, R100, R54 ;  /* 0x00000036641b723e */ /* 0x000fc800000010ff */
[----:B------:R-:W-:-:S06]  /*5210*/  WARPGROUP.ARRIVE ;  /* 0x00000000000079c5 */ /* 0x000fcc0000000000 */
[----:B------:R-:W-:Y:S01]  /*5220*/  HGMMA.64x64x16.F32.BF16 R184, R24, gdesc[UR4].tnspB, R184, gsb0 ;  /* 0x40e0000418b87df0 */ /* 0x000fe200080018b8 */
[----:B------:R-:W-:Y:S02]  /*5230*/  F2FP.BF16.F32.PACK_AB R100, R102, R19 ;  /* 0x000000136664723e */ /* 0x000fe400000010ff */
[----:B------:R-:W-:Y:S01]  /*5240*/  F2FP.BF16.F32.PACK_AB R102, R105, R103 ;  /* 0x000000676966723e */ /* 0x000fe200000010ff */
[----:B------:R-:W-:Y:S01]  /*5250*/  UIADD3 UR6, UR4, 0x300, URZ ;  /* 0x0000030004067890 */ /* 0x000fe2000fffe03f */
[----:B------:R-:W-:Y:S01]  /*5260*/  F2FP.BF16.F32.PACK_AB R103, R106, R104 ;  /* 0x000000686a67723e */ /* 0x000fe200000010ff */
[----:B------:R-:W-:Y:S01]  /*5270*/  UMOV UR7, 0x40000040 ;  /* 0x4000004000077882 */ /* 0x000fe20000000000 */
[----:B------:R-:W-:Y:S01]  /*5280*/  UIADD3 UR4, UR4, 0x380, URZ ;  /* 0x0000038004047890 */ /* 0x000fe2000fffe03f */
[----:B------:R-:W-:Y:S02]  /*5290*/  WARPGROUP.DEPBAR.LE gsb0, 0x0 ;  /* 0x00008000000079c5 */ /* 0x000fe40000010000 */
[----:B------:R-:W-:-:S06]  /*52a0*/  WARPGROUP.ARRIVE ;  /* 0x00000000000079c5 */ /* 0x000fcc0000000000 */
[----:B------:R-:W-:Y:S01]  /*52b0*/  HGMMA.64x64x16.F32.BF16 R184, R100, gdesc[UR4].tnspB, R184, gsb0 ;  /* 0x40e0000464b87df0 */ /* 0x000fe200080018b8 */
[----:B------:R-:W-:Y:S02]  /*52c0*/  F2FP.BF16.F32.PACK_AB R24, R109, R107 ;  /* 0x0000006b6d18723e */ /* 0x000fe400000010ff */
[----:B------:R-:W-:Y:S02]  /*52d0*/  F2FP.BF16.F32.PACK_AB R25, R116, R108 ;  /* 0x0000006c7419723e */ /* 0x000fe400000010ff */
[----:B------:R-:W-:Y:S02]  /*52e0*/  F2FP.BF16.F32.PACK_AB R26, R131, R117 ;  /* 0x00000075831a723e */ /* 0x000fe400000010ff */
[----:B------:R-:W-:Y:S01]  /*52f0*/  F2FP.BF16.F32.PACK_AB R27, R134, R118 ;  /* 0x00000076861b723e */ /* 0x000fe200000010ff */
[----:B------:R-:W-:Y:S01]  /*5300*/  UMOV UR6, UR4 ;  /* 0x0000000400067c82 */ /* 0x000fe20008000000 */
[----:B------:R-:W-:Y:S01]  /*5310*/  UMOV UR7, 0x40000040 ;  /* 0x4000004000077882 */ /* 0x000fe20000000000 */
[----:B------:R-:W-:-:S02]  /*5320*/  WARPGROUP.DEPBAR.LE gsb0, 0x0 ;  /* 0x00008000000079c5 */ /* 0x000fc40000010000 */
        /* <DEDUP_REMOVED lines=74> */
.L_x_635:
        /* <DEDUP_REMOVED lines=69> */
.L_x_636:
[----:B-1----:R-:W2:Y:S01]  /*5c20*/  LDL R12, [R1+0x4] ;  /* 0x00000400010c7983 */ /* 0x002ea20000100800 */
        /* <DEDUP_REMOVED lines=45> */
.L_x_619:
        /* <DEDUP_REMOVED lines=34> */
[----:B------:R-:W-:Y:S02]  /*6120*/  IADD3 R0, R11, -R0, RZ ;  /* 0x800000000b007210 */ /* 0x000fe40007ffe0ff */
[----:B------:R-:W-:Y:S02]  /*6130*/  F2FP.BF16.F32.PACK_AB R211, R215, R214 ;  /* 0x000000d6d7d3723e */ /* 0x000fe400000010ff */
[----:B-1----:R-:W-:-:S02]  /*6140*/  SHF.R.S32.HI R3, RZ, 0x1f, R0 ;  /* 0x0000001fff037819 */ /* 0x002fc40000011400 */
[----:B------:R-:W-:Y:S02]  /*6150*/  F2FP.BF16.F32.PACK_AB R153, R155, R154 ;  /* 0x0000009a9b99723e */ /* 0x000fe400000010ff */
[----:B------:R-:W-:Y:S02]  /*6160*/  LEA.HI R3, R3, R0, RZ, 0x3 ;  /* 0x0000000003037211 */ /* 0x000fe400078f18ff */
[----:B------:R-:W-:Y:S02]  /*6170*/  F2FP.BF16.F32.PACK_AB R154, R157, R156 ;  /* 0x0000009c9d9a723e */ /* 0x000fe400000010ff */
[C---:B------:R-:W-:Y:S02]  /*6180*/  LOP3.LUT R5, R3.reuse, 0xfffffff8, RZ, 0xc0, !PT ;  /* 0xfffffff803057812 */ /* 0x040fe400078ec0ff */
[----:B------:R-:W-:Y:S02]  /*6190*/  SHF.L.U32 R3, R3, 0x6, RZ ;  /* 0x0000000603037819 */ /* 0x000fe400000006ff */
[----:B------:R-:W-:Y:S01]  /*61a0*/  F2FP.BF16.F32.PACK_AB R155, R159, R158 ;  /* 0x0000009e9f9b723e */ /* 0x000fe200000010ff */
[----:B------:R-:W-:Y:S01]  /*61b0*/  IMAD.IADD R5, R0, 0x1, -R5 ;  /* 0x0000000100057824 */ /* 0x000fe200078e0a05 */
[----:B------:R-:W-:-:S02]  /*61c0*/  LOP3.LUT R3, R3, 0x7ffffe00, RZ, 0xc0, !PT ;  /* 0x7ffffe0003037812 */ /* 0x000fc400078ec0ff */
[----:B------:R-:W-:Y:S01]  /*61d0*/  F2FP.BF16.F32.PACK_AB R161, R163, R162 ;  /* 0x000000a2a3a1723e */ /* 0x000fe200000010ff */
[C---:B------:R-:W-:Y:S01]  /*61e0*/  IMAD.SHL.U32 R0, R5.reuse, 0x40, RZ ;  /* 0x0000004005007824 */ /* 0x040fe200078e00ff */
[----:B------:R-:W-:Y:S01]  /*61f0*/  R2P PR, R5, 0x6 ;  /* 0x0000000605007804 */ /* 0x000fe20000000000 */
[----:B------:R-:W-:Y:S01]  /*6200*/  IMAD.MOV.U32 R5, RZ, RZ, 0x20 ;  /* 0x00000020ff057424 */ /* 0x000fe200078e00ff */
[----:B------:R-:W-:Y:S02]  /*6210*/  ISETP.NE.U32.AND P4, PT, R8, RZ, PT ;  /* 0x000000ff0800720c */ /* 0x000fe40003f85070 */
[----:B------:R-:W-:Y:S02]  /*6220*/  LOP3.LUT R0, R0, 0x1c0, RZ, 0xc0, !PT ;  /* 0x000001c000007812 */ /* 0x000fe400078ec0ff */
[----:B------:R-:W-:Y:S02]  /*6230*/  SEL R5, R5, 0xffffffe0, !P1 ;  /* 0xffffffe005057807 */ /* 0x000fe40004800000 */
[----:B------:R-:W-:-:S02]  /*6240*/  LOP3.LUT R7, R0, 0x8, R7, 0xf8, !PT ;  /* 0x0000000800077812 */ /* 0x000fc400078ef807 */
[----:B------:R-:W-:Y:S01]  /*6250*/  SHF.R.U32.HI R2, RZ, 0x3, R0 ;  /* 0x00000003ff027819 */ /* 0x000fe20000011600 */
[----:B------:R-:W-:Y:S01]  /*6260*/  IMAD.SHL.U32 R0, R4, 0x20, RZ ;  /* 0x0000002004007824 */ /* 0x000fe200078e00ff */
[----:B------:R-:W-:Y:S02]  /*6270*/  F2FP.BF16.F32.PACK_AB R162, R165, R164 ;  /* 0x000000a4a5a2723e */ /* 0x000fe400000010ff */
[----:B------:R-:W-:Y:S02]  /*6280*/  LOP3.LUT R2, R7, R2, RZ, 0x3c, !PT ;  /* 0x0000000207027212 */ /* 0x000fe400078e3cff */
[----:B------:R-:W-:Y:S02]  /*6290*/  LOP3.LUT R0, R0, 0x7ffffc00, RZ, 0xc0, !PT ;  /* 0x7ffffc0000007812 */ /* 0x000fe400078ec0ff */
[----:B------:R-:W-:Y:S02]  /*62a0*/  F2FP.BF16.F32.PACK_AB R163, R167, R166 ;  /* 0x000000a6a7a3723e */ /* 0x000fe400000010ff */
[----:B------:R-:W-:Y:S01]  /*62b0*/  IADD3 R0, R2, R3, R0 ;  /* 0x0000000302007210 */ /* 0x000fe20007ffe000 */
[----:B------:R-:W-:Y:S01]  /*62c0*/  IMAD.MOV.U32 R3, RZ, RZ, 0x40 ;  /* 0x00000040ff037424 */ /* 0x000fe200078e00ff */
[----:B------:R-:W-:-:S02]  /*62d0*/  F2FP.BF16.F32.PACK_AB R169, R171, R170 ;  /* 0x000000aaaba9723e */ /* 0x000fc400000010ff */
[----:B------:R-:W-:Y:S02]  /*62e0*/  LEA R0, R0, UR4, 0x1 ;  /* 0x0000000400007c11 */ /* 0x000fe4000f8e08ff */
[----:B------:R-:W-:Y:S02]  /*62f0*/  SEL R3, R3, 0xffffffc0, !P2 ;  /* 0xffffffc003037807 */ /* 0x000fe40005000000 */
[--C-:B------:R-:W-:Y:S01]  /*6300*/  IADD3 R6, R5, 0x4000, R0.reuse ;  /* 0x0000400005067810 */ /* 0x100fe20007ffe000 */
[----:B------:R-:W-:Y:S01]  /*6310*/  STSM.16.M88.4 [R0+0x4000], R184 ;  /* 0x004000b800007844 */ /* 0x000fe20000000200 */
[----:B------:R-:W-:Y:S02]  /*6320*/  IADD3 R8, R3, 0x4000, R0 ;  /* 0x0000400003087810 */ /* 0x000fe40007ffe000 */
        /* <DEDUP_REMOVED lines=8> */
[----:B------:R-:W-:Y:S01]  /*63b0*/  F2FP.BF16.F32.PACK_AB R179, R183, R182 ;  /* 0x000000b6b7b3723e */ /* 0x000fe200000010ff */
[----:B------:R-:W-:Y:S01]  /*63c0*/  STSM.16.M88.4 [R7], R208 ;  /* 0x000000d007007844 */ /* 0x000fe20000000200 */
[----:B------:R-:W-:-:S03]  /*63d0*/  ISETP.NE.AND.EX P4, PT, R9, RZ, PT, P4 ;  /* 0x000000ff0900720c */ /* 0x000fc60003f85340 */
        /* <DEDUP_REMOVED lines=9> */
[----:B------:R-:W-:-:S02]  /*6470*/  LEA.HI R19, R10, R11, RZ, 0x3 ;  /* 0x0000000b0a137211 */ /* 0x000fc400078f18ff */
[----:B-1----:R-:W-:Y:S02]  /*6480*/  MOV R0, UR5 ;  /* 0x0000000500007c02 */ /* 0x002fe40008000f00 */
[----:B--2---:R-:W-:-:S04]  /*6490*/  ISETP.NE.U32.AND P0, PT, R2, RZ, PT ;  /* 0x000000ff0200720c */ /* 0x004fc80003f05070 */
[----:B------:R-:W-:-:S13]  /*64a0*/  ISETP.NE.AND.EX P0, PT, R3, RZ, PT, P0 ;  /* 0x000000ff0300720c */ /* 0x000fda0003f05300 */
[----:B------:R-:W1:Y:S01]  /*64b0*/  @P0 LDC.64 R2, c[0x0][0x878] ;  /* 0x00021e00ff020b82 */ /* 0x000e620000000a00 */
[----:B----4-:R-:W-:Y:S02]  /*64c0*/  LOP3.LUT R6, R19, 0x1ffffff8, RZ, 0xc0, !PT ;  /* 0x1ffffff813067812 */ /* 0x010fe400078ec0ff */
[----:B------:R-:W-:-:S05]  /*64d0*/  SHF.R.S32.HI R19, RZ, 0x3, R19 ;  /* 0x00000003ff137819 */ /* 0x000fca0000011413 */
[----:B------:R-:W2:Y:S01]  /*64e0*/  S2UR UR5, SR_CTAID.Y ;  /* 0x00000000000579c3 */ /* 0x000ea20000002600 */
[----:B------:R-:W4:Y:S01]  /*64f0*/  S2R R27, SR_CTAID.X ;  /* 0x00000000001b7919 */ /* 0x000f220000002500 */
[----:B------:R-:W-:Y:S02]  /*6500*/  IMAD.IADD R6, R11, 0x1, -R6 ;  /* 0x000000010b067824 */ /* 0x000fe400078e0a06 */
[----:B---3--:R-:W-:Y:S02]  /*6510*/  IMAD.SHL.U32 R7, R19, 0x40, RZ ;  /* 0x0000004013077824 */ /* 0x008fe400078e00ff */
[----:B------:R-:W-:-:S03]  /*6520*/  IMAD.SHL.U32 R20, R6, 0x8, RZ ;  /* 0x0000000806147824 */ /* 0x000fc600078e00ff */
[----:B------:R-:W-:Y:S01]  /*6530*/  LOP3.LUT R7, R7, 0x1c0, RZ, 0xc0, !PT ;  /* 0x000001c007077812 */ /* 0x000fe200078ec0ff */
[----:B-1----:R-:W-:-:S05]  /*6540*/  @P0 IMAD.WIDE R2, R25, 0x4, R2 ;  /* 0x0000000419020825 */ /* 0x002fca00078e0202 */
[----:B------:R1:W5:Y:S01]  /*6550*/  @P0 LDG.E R0, desc[UR38][R2.64] ;  /* 0x0000002602000981 */ /* 0x000362000c1e1900 */
[----:B--2---:R-:W-:Y:S01]  /*6560*/  USHF.R.S32.HI UR6, URZ, 0x1f, UR5 ;  /* 0x0000001f3f067899 */ /* 0x004fe20008011405 */
[----:B-1----:R-:W-:Y:S02]  /*6570*/  LOP3.LUT R2, R7, 0x38, R20, 0xf8, !PT ;  /* 0x0000003807027812 */ /* 0x002fe400078ef814 */
[----:B------:R-:W-:Y:S02]  /*6580*/  SHF.R.U32.HI R7, RZ, 0x3, R7 ;  /* 0x00000003ff077819 */ /* 0x000fe40000011607 */
[----:B------:R-:W-:Y:S02]  /*6590*/  LEA.HI R3, R10, R11, RZ, 0x6 ;  /* 0x0000000b0a037211 */ /* 0x000fe400078f30ff */
[----:B------:R-:W-:Y:S02]  /*65a0*/  LOP3.LUT R2, R2, R7, RZ, 0x3c, !PT ;  /* 0x0000000702027212 */ /* 0x000fe400078e3cff */
[----:B------:R-:W-:-:S04]  /*65b0*/  SHF.L.U32 R3, R3, 0x3, RZ ;  /* 0x0000000303037819 */ /* 0x000fc800000006ff */
[----:B------:R-:W-:Y:S02]  /*65c0*/  LOP3.LUT R6, R2, 0x7ffffe00, R3, 0xf8, !PT ;  /* 0x7ffffe0002067812 */ /* 0x000fe400078ef803 */
[----:B------:R-:W-:Y:S02]  /*65d0*/  CS2R R2, SRZ ;  /* 0x0000000000027805 */ /* 0x000fe4000001ff00 */
[----:B------:R-:W-:Y:S01]  /*65e0*/  @P4 SHF.R.S32.HI R8, RZ, 0x1f, R9 ;  /* 0x0000001fff084819 */ /* 0x000fe20000011409 */
[----:B----4-:R-:W-:Y:S06]  /*65f0*/  @P0 BRA `(.L_x_639) ;  /* 0x0000000000100947 */ /* 0x010fec0003800000 */
[----:B------:R-:W-:Y:S05]  /*6600*/  @!P4 BRA `(.L_x_639) ;  /* 0x00000000000cc947 */ /* 0x000fea0003800000 */
[----:B------:R-:W2:Y:S04]  /*6610*/  LDG.E R7, desc[UR38][R4.64] ;  /* 0x0000002604077981 */ /* 0x000ea8000c1e1900 */
[----:B-----5:R-:W2:Y:S02]  /*6620*/  LDG.E R0, desc[UR38][R4.64+0x4] ;  /* 0x0000042604007981 */ /* 0x020ea4000c1e1900 */
[----:B--2---:R-:W-:-:S07]  /*6630*/  IMAD.IADD R0, R0, 0x1, -R7 ;  /* 0x0000000100007824 */ /* 0x004fce00078e0a07 */
.L_x_639:
[----:B------:R-:W-:Y:S01]  /*6640*/  LEA R30, R6, UR4, 0x1 ;  /* 0x00000004061e7c11 */ /* 0x000fe2000f8e08ff */
[----:B------:R-:W-:Y:S01]  /*6650*/  @P4 IMAD.MOV.U32 R2, RZ, RZ, R9 ;  /* 0x000000ffff024224 */ /* 0x000fe200078e0009 */
[----:B------:R-:W1:Y:S01]  /*6660*/  LDC.64 R34, c[0x0][0x820] ;  /* 0x00020800ff227b82 */ /* 0x000e620000000a00 */
[----:B------:R-:W-:Y:S01]  /*6670*/  @P4 IMAD.MOV.U32 R3, RZ, RZ, R8 ;  /* 0x000000ffff034224 */ /* 0x000fe200078e0008 */
[----:B------:R-:W-:Y:S01]  /*6680*/  IADD3 R16, R19, 0x20, RZ ;  /* 0x0000002013107810 */ /* 0x000fe20007ffe0ff */
[----:B------:R2:W3:Y:S01]  /*6690*/  LDS.128 R12, [R30+0x1000] ;  /* 0x001000001e0c7984 */ /* 0x0004e20000000c00 */
[----:B-----5:R-:W-:Y:S01]  /*66a0*/  IMAD R0, R27, -0x80, R0 ;  /* 0xffffff801b007824 */ /* 0x020fe200078e0200 */
[----:B------:R-:W-:Y:S01]  /*66b0*/  SHF.R.S32.HI R21, RZ, 0x1f, R20 ;  /* 0x0000001fff157819 */ /* 0x000fe20000011414 */
[----:B------:R-:W-:Y:S01]  /*66c0*/  IMAD R18, R22, UR6, RZ ;  /* 0x0000000616127c24 */ /* 0x000fe2000f8e02ff */
[----:B------:R2:W4:Y:S01]  /*66d0*/  LDS.128 R8, [R30+0x2000] ;  /* 0x002000001e087984 */ /* 0x0005220000000c00 */
[----:B------:R-:W-:Y:S01]  /*66e0*/  ULDC UR4, c[0x0][0x83c] ;  /* 0x00020f0000047ab9 */ /* 0x000fe20000000800 */
[----:B------:R-:W-:Y:S01]  /*66f0*/  VIMNMX R24, R0, 0x80, PT ;  /* 0x0000008000187848 */ /* 0x000fe20003fe0100 */
[----:B------:R-:W-:Y:S01]  /*6700*/  IMAD R23, R23, UR5, R18 ;  /* 0x0000000517177c24 */ /* 0x000fe2000f8e0212 */
[----:B------:R2:W1:Y:S01]  /*6710*/  LDS.128 R4, [R30+0x3000] ;  /* 0x003000001e047984 */ /* 0x0004620000000c00 */
[----:B------:R-:W-:Y:S01]  /*6720*/  SHF.R.S32.HI R18, RZ, 0x1f, R25 ;  /* 0x0000001fff127819 */ /* 0x000fe20000011419 */
[C---:B------:R-:W-:Y:S01]  /*6730*/  VIADD R0, R19.reuse, 0x40 ;  /* 0x0000004013007836 */ /* 0x040fe20000000000 */
[-C--:B------:R-:W-:Y:S01]  /*6740*/  ISETP.GE.AND P3, PT, R19, R24.reuse, PT ;  /* 0x000000181300720c */ /* 0x080fe20003f66270 */
[----:B------:R-:W-:Y:S01]  /*6750*/  ULDC.64 UR8, c[0x0][0x858] ;  /* 0x0002160000087ab9 */ /* 0x000fe20000000a00 */
[----:B------:R-:W-:Y:S01]  /*6760*/  ISETP.GE.AND P2, PT, R16, R24, PT ;  /* 0x000000181000720c */ /* 0x000fe20003f46270 */
[----:B------:R-:W-:Y:S01]  /*6770*/  IMAD.WIDE.U32 R16, R22, UR5, R20 ;  /* 0x0000000516107c25 */ /* 0x000fe2000f8e0014 */
[----:B------:R-:W-:Y:S01]  /*6780*/  ISETP.GE.OR P6, PT, R20, UR4, P3 ;  /* 0x0000000414007c0c */ /* 0x000fe20009fc6670 */
[----:B------:R-:W-:Y:S01]  /*6790*/  BSSY B0, `(.L_x_640) ;  /* 0x000001c000007945 */ /* 0x000fe20003800000 */
[----:B------:R-:W-:Y:S01]  /*67a0*/  SEL R36, R18, RZ, !P4 ;  /* 0x000000ff12247207 */ /* 0x000fe20006000000 */
[----:B------:R-:W-:Y:S01]  /*67b0*/  IMAD.IADD R17, R17, 0x1, R23 ;  /* 0x0000000111117824 */ /* 0x000fe200078e0217 */
[----:B------:R-:W-:-:S02]  /*67c0*/  IADD3 R2, P0, R19, R2, RZ ;  /* 0x0000000213027210 */ /* 0x000fc40007f1e0ff */
        /* <DEDUP_REMOVED lines=10> */
[----:B------:R-:W-:Y:S01]  /*6870*/  IMAD.WIDE R26, R27, 0x80, R2 ;  /* 0x000000801b1a7825 */ /* 0x000fe200078e0202 */
[----:B------:R-:W-:Y:S01]  /*6880*/  IADD3 R23, R29, R23, RZ ;  /* 0x000000171d177210 */ /* 0x000fe20007ffe0ff */
[----:B--2---:R-:W-:Y:S08]  /*6890*/  @P6 BRA `(.L_x_641) ;  /* 0x00000000002c6947 */ /* 0x004ff00003800000 */
[----:B------:R-:W2:Y:S01]  /*68a0*/  LDS.128 R16, [R30+0x4000] ;  /* 0x004000001e107984 */ /* 0x000ea20000000c00 */
        /* <DEDUP_REMOVED lines=9> */
[----:B--2---:R2:W-:Y:S02]  /*6940*/  STG.E.128 desc[UR38][R24.64], R16 ;  /* 0x0000001018007986 */ /* 0x0045e4000c101d26 */
.L_x_641:
[----:B------:R-:W-:Y:S05]  /*6950*/  BSYNC B0 ;  /* 0x0000000000007941 */ /* 0x000fea0003800000 */
.L_x_640:
[----:B--2---:R2:W1:Y:S01]  /*6960*/  LDS.128 R16, [R30+0x5000] ;  /* 0x005000001e107984 */ /* 0x0044620000000c00 */
        /* <DEDUP_REMOVED lines=15> */
[----:B-1----:R1:W-:Y:S02]  /*6a60*/  STG.E.128 desc[UR38][R24.64], R16 ;  /* 0x0000001018007986 */ /* 0x0023e4000c101d26 */
.L_x_643:
[----:B------:R-:W-:Y:S05]  /*6a70*/  BSYNC B0 ;  /* 0x0000000000007941 */ /* 0x000fea0003800000 */
.L_x_642:
[----:B-1----:R1:W1:Y:S01]  /*6a80*/  LDS.128 R16, [R30+0x6000] ;  /* 0x006000001e107984 */ /* 0x0022620000000c00 */
[----:B------:R-:W-:Y:S01]  /*6a90*/  BSSY B0, `(.L_x_644) ;  /* 0x0000010000007945 */ /* 0x000fe20003800000 */
[----:B------:R-:W-:-:S03]  /*6aa0*/  IMAD R32, R34, UR6, RZ ;  /* 0x0000000622207c24 */ /* 0x000fc6000f8e02ff */
        /* <DEDUP_REMOVED lines=14> */
.L_x_645:
[----:B------:R-:W-:Y:S05]  /*6b90*/  BSYNC B0 ;  /* 0x0000000000007941 */ /* 0x000fea0003800000 */
.L_x_644:
[----:B-1----:R1:W1:Y:S01]  /*6ba0*/  LDS.128 R16, [R30+0x7000] ;  /* 0x007000001e107984 */ /* 0x0022620000000c00 */
        /* <DEDUP_REMOVED lines=17> */
.L_x_647:
[----:B------:R-:W-:Y:S05]  /*6cc0*/  BSYNC B0 ;  /* 0x0000000000007941 */ /* 0x000fea0003800000 */
.L_x_646:
[----:B-1----:R1:W1:Y:S01]  /*6cd0*/  LDS.128 R16, [R30] ;  /* 0x000000001e107984 */ /* 0x0022620000000c00 */
        /* <DEDUP_REMOVED lines=10> */
[----:B------:R-:W-:-:S05]  /*6d80*/  IMAD R21, R33, UR5, R0 ;  /* 0x0000000521157c24 */ /* 0x000fca000f8e0200 */
        /* <DEDUP_REMOVED lines=11> */
[----:B-1----:R1:W-:Y:S02]  /*6e40*/  STG.E.128 desc[UR38][R22.64], R16 ;  /* 0x0000001016007986 */ /* 0x0023e4000c101d26 */
.L_x_649:
[----:B------:R-:W-:Y:S05]  /*6e50*/  BSYNC B0 ;  /* 0x0000000000007941 */ /* 0x000fea0003800000 */
.L_x_648:
        /* <DEDUP_REMOVED lines=15> */
.L_x_651:
[----:B------:R-:W-:Y:S05]  /*6f50*/  BSYNC B0 ;  /* 0x0000000000007941 */ /* 0x000fea0003800000 */
.L_x_650:
[----:B------:R-:W-:Y:S04]  /*6f60*/  BSSY B0, `(.L_x_652) ;  /* 0x000000f000007945 */ /* 0x000fe80003800000 */
[----:B------:R-:W-:Y:S05]  /*6f70*/  @P1 BRA `(.L_x_653) ;  /* 0x0000000000341947 */ /* 0x000fea0003800000 */
[----:B-1-3--:R-:W-:Y:S01]  /*6f80*/  IADD3 R13, P1, R26, 0x40, RZ ;  /* 0x000000401a0d7810 */ /* 0x00afe20007f3e0ff */
        /* <DEDUP_REMOVED lines=12> */
.L_x_653:
[----:B------:R-:W-:Y:S05]  /*7050*/  BSYNC B0 ;  /* 0x0000000000007941 */ /* 0x000fea0003800000 */
.L_x_652:
        /* <DEDUP_REMOVED lines=15> */
.L_x_638:
        /* <DEDUP_REMOVED lines=21> */
[----:B----4-:R-:W-:Y:S01]  /*72a0*/  IMAD R6, R16, UR5, RZ ;  /* 0x0000000510067c24 */ /* 0x010fe2000f8e02ff */
[----:B--2---:R-:W-:-:S04]  /*72b0*/  IADD3 R8, R2, -0x80, RZ ;  /* 0xffffff8002087810 */ /* 0x004fc80007ffe0ff */
[----:B------:R-:W-:-:S04]  /*72c0*/  SHF.R.S32.HI R3, RZ, 0x1f, R8 ;  /* 0x0000001fff037819 */ /* 0x000fc80000011408 */
[----:B------:R-:W-:Y:S02]  /*72d0*/  LEA.HI R10, R3, R8, RZ, 0x3 ;  /* 0x00000008030a7211 */ /* 0x000fe400078f18ff */
[----:B------:R-:W-:Y:S02]  /*72e0*/  CS2R R2, SRZ ;  /* 0x0000000000027805 */ /* 0x000fe4000001ff00 */
[----:B------:R-:W-:Y:S02]  /*72f0*/  LOP3.LUT R11, R10, 0x1ffffff8, RZ, 0xc0, !PT ;  /* 0x1ffffff80a0b7812 */ /* 0x000fe400078ec0ff */
[----:B------:R-:W-:-:S03]  /*7300*/  SHF.R.S32.HI R13, RZ, 0x3, R10 ;  /* 0x00000003ff0d7819 */ /* 0x000fc6000001140a */
[----:B------:R-:W-:-:S04]  /*7310*/  IMAD.IADD R11, R8, 0x1, -R11 ;  /* 0x00000001080b7824 */ /* 0x000fc800078e0a0b */
        /* <DEDUP_REMOVED lines=10> */
[----:B--2---:R-:W-:-:S07]  /*73c0*/  IADD3 R0, -R7, R0, RZ ;  /* 0x0000000007007210 */ /* 0x004fce0007ffe1ff */
.L_x_654:
[----:B-----5:R-:W-:Y:S01]  /*73d0*/  IMAD R0, R15, -0x80, R0 ;  /* 0xffffff800f007824 */ /* 0x020fe200078e0200 */
[----:B------:R-:W-:Y:S01]  /*73e0*/  ULDC UR8, c[0x0][0x80c] ;  /* 0x0002030000087ab9 */ /* 0x000fe20000000800 */
[----:B------:R-:W-:Y:S01]  /*73f0*/  IMAD R17, R17, UR4, R6 ;  /* 0x0000000411117c24 */ /* 0x000fe2000f8e0206 */
[----:B------:R-:W-:Y:S01]  /*7400*/  SHF.R.S32.HI R6, RZ, 0x1f, R18 ;  /* 0x0000001fff067819 */ /* 0x000fe20000011412 */
[C---:B------:R-:W-:Y:S01]  /*7410*/  VIADD R7, R13.reuse, 0x20 ;  /* 0x000000200d077836 */ /* 0x040fe20000000000 */
[CC--:B------:R-:W-:Y:S01]  /*7420*/  ISETP.GE.AND P3, PT, R13.reuse, R0.reuse, PT ;  /* 0x000000000d00720c */ /* 0x0c0fe20003f66270 */
[C---:B------:R-:W-:Y:S01]  /*7430*/  VIADD R9, R13.reuse, 0x40 ;  /* 0x000000400d097836 */ /* 0x040fe20000000000 */
[----:B------:R-:W-:Y:S01]  /*7440*/  SEL R14, R6, RZ, !P4 ;  /* 0x000000ff060e7207 */ /* 0x000fe20006000000 */
[----:B------:R-:W-:Y:S01]  /*7450*/  IMAD.WIDE.U32 R4, R16, UR4, R10 ;  /* 0x0000000410047c25 */ /* 0x000fe2000f8e000a */
[----:B------:R-:W-:Y:S01]  /*7460*/  SEL R19, R18, RZ, !P4 ;  /* 0x000000ff12137207 */ /* 0x000fe20006000000 */
[----:B------:R-:W-:Y:S01]  /*7470*/  ULDC.64 UR6, c[0x0][0x828] ;  /* 0x00020a0000067ab9 */ /* 0x000fe20000000a00 */
[----:B------:R-:W-:Y:S01]  /*7480*/  ISETP.GE.OR P4, PT, R10, UR8, P3 ;  /* 0x000000080a007c0c */ /* 0x000fe20009f86670 */
[----:B------:R-:W-:Y:S01]  /*7490*/  VIADD R13, R13, 0x60 ;  /* 0x000000600d0d7836 */ /* 0x000fe20000000000 */
[----:B------:R-:W-:Y:S01]  /*74a0*/  IADD3 R5, R5, R17, RZ ;  /* 0x0000001105057210 */ /* 0x000fe20007ffe0ff */
        /* <DEDUP_REMOVED lines=12> */
[----:B------:R-:W-:Y:S02]  /*7570*/  IMAD R21, R21, UR4, R12 ;  /* 0x0000000415157c24 */ /* 0x000fe4000f8e020c */
[----:B------:R-:W-:Y:S01]  /*7580*/  IMAD.IADD R5, R9, 0x1, R13 ;  /* 0x0000000109057824 */ /* 0x000fe200078e020d */
        /* <DEDUP_REMOVED lines=11> */
.L_x_656:
[----:B------:R-:W-:Y:S05]  /*7640*/  BSYNC B0 ;  /* 0x0000000000007941 */ /* 0x000fea0003800000 */
.L_x_655:
[----:B-1----:R-:W-:Y:S01]  /*7650*/  IMAD.WIDE.U32 R12, R20, UR4, R10 ;  /* 0x00000004140c7c25 */ /* 0x002fe2000f8e000a */
[----:B------:R-:W-:Y:S01]  /*7660*/  BSSY B0, `(.L_x_657) ;  /* 0x0000012000007945 */ /* 0x000fe20003800000 */
[C---:B------:R-:W-:Y:S02]  /*7670*/  ISETP.GE.OR P4, PT, R10.reuse, UR8, P0 ;  /* 0x000000080a007c0c */ /* 0x040fe40008786670 */
[----:B------:R-:W-:Y:S02]  /*7680*/  ISETP.GE.OR P3, PT, R10, UR9, P3 ;  /* 0x000000090a007c0c */ /* 0x000fe40009f66670 */
[----:B------:R-:W-:Y:S01]  /*7690*/  IADD3 R15, R13, R21, RZ ;  /* 0x000000150d0f7210 */ /* 0x000fe20007ffe0ff */
[----:B------:R-:W-:Y:S10]  /*76a0*/  @P6 BRA `(.L_x_658) ;  /* 0x0000000000346947 */ /* 0x000ff40003800000 */
[----:B------:R-:W-:Y:S01]  /*76b0*/  IADD3 R17, P6, R6, 0x20, RZ ;  /* 0x0000002006117810 */ /* 0x000fe20007fde0ff */
[----:B------:R-:W-:Y:S01]  /*76c0*/  ULDC.64 UR6, c[0x0][0x818] ;  /* 0x0002060000067ab9 */ /* 0x000fe20000000a00 */
[----:B------:R-:W-:Y:S02]  /*76d0*/  IMAD.MOV.U32 R2, RZ, RZ, R8 ;  /* 0x000000ffff027224 */ /* 0x000fe400078e0008 */
[----:B------:R-:W-:Y:S02]  /*76e0*/  IMAD.MOV.U32 R3, RZ, RZ, R5 ;  /* 0x000000ffff037224 */ /* 0x000fe400078e0005 */
[----:B------:R-:W-:Y:S02]  /*76f0*/  IMAD.X R0, RZ, RZ, R7, P6 ;  /* 0x000000ffff007224 */ /* 0x000fe400030e0607 */
[----:B------:R-:W-:-:S04]  /*7700*/  IMAD.WIDE.U32 R2, R17, UR6, R2 ;  /* 0x0000000611027c25 */ /* 0x000fc8000f8e0002 */
[----:B------:R-:W-:-:S04]  /*7710*/  IMAD R0, R0, UR6, RZ ;  /* 0x0000000600007c24 */ /* 0x000fc8000f8e02ff */
[----:B------:R-:W-:Y:S01]  /*7720*/  IMAD R17, R17, UR7, R0 ;  /* 0x0000000711117c24 */ /* 0x000fe2000f8e0200 */
[----:B------:R-:W-:Y:S02]  /*7730*/  ULDC.64 UR6, c[0x0][0x800] ;  /* 0x0002000000067ab9 */ /* 0x000fe40000000a00 */
[----:B------:R-:W-:Y:S02]  /*7740*/  LEA R16, P6, R2, UR6, 0x1 ;  /* 0x0000000602107c11 */ /* 0x000fe4000f8c08ff */
[----:B------:R-:W-:-:S04]  /*7750*/  IADD3 R3, R3, R17, RZ ;  /* 0x0000001103037210 */ /* 0x000fc80007ffe0ff */
[----:B------:R-:W-:-:S05]  /*7760*/  LEA.HI.X R17, R2, UR7, R3, 0x1, P6 ;  /* 0x0000000702117c11 */ /* 0x000fca000b0f0c03 */
[----:B------:R1:W-:Y:S02]  /*7770*/  STG.E.128 desc[UR38][R16.64], RZ ;  /* 0x000000ff10007986 */ /* 0x0003e4000c101d26 */
.L_x_658:
[----:B------:R-:W-:Y:S05]  /*7780*/  BSYNC B0 ;  /* 0x0000000000007941 */ /* 0x000fea0003800000 */
.L_x_657:
[----:B------:R-:W-:Y:S04]  /*7790*/  BSSY B0, `(.L_x_659) ;  /* 0x000000f000007945 */ /* 0x000fe80003800000 */
[----:B------:R-:W-:Y:S05]  /*77a0*/  @P5 BRA `(.L_x_660) ;  /* 0x0000000000345947 */ /* 0x000fea0003800000 */
[----:B-1----:R-:W-:Y:S01]  /*77b0*/  IADD3 R17, P5, R6, 0x40, RZ ;  /* 0x0000004006117810 */ /* 0x002fe20007fbe0ff */
        /* <DEDUP_REMOVED lines=12> */
.L_x_660:
[----:B------:R-:W-:Y:S05]  /*7880*/  BSYNC B0 ;  /* 0x0000000000007941 */ /* 0x000fea0003800000 */
.L_x_659:
[----:B------:R-:W-:Y:S04]  /*7890*/  BSSY B0, `(.L_x_661) ;  /* 0x000000f000007945 */ /* 0x000fe80003800000 */
[----:B------:R-:W-:Y:S05]  /*78a0*/  @P4 BRA `(.L_x_662) ;  /* 0x0000000000344947 */ /* 0x000fea0003800000 */
        /* <DEDUP_REMOVED lines=13> */
.L_x_662:
[----:B------:R-:W-:Y:S05]  /*7980*/  BSYNC B0 ;  /* 0x0000000000007941 */ /* 0x000fea0003800000 */
.L_x_661:
[----:B------:R-:W-:Y:S01]  /*7990*/  ULDC.64 UR4, c[0x0][0x858] ;  /* 0x0002160000047ab9 */ /* 0x000fe20000000a00 */
[----:B------:R-:W-:Y:S01]  /*79a0*/  BSSY B0, `(.L_x_663) ;  /* 0x0000014000007945 */ /* 0x000fe20003800000 */
[----:B------:R-:W-:Y:S01]  /*79b0*/  IMAD R0, R14, UR4, RZ ;  /* 0x000000040e007c24 */ /* 0x000fe2000f8e02ff */
[C---:B------:R-:W-:Y:S01]  /*79c0*/  ISETP.GE.OR P2, PT, R10.reuse, UR9, P2 ;  /* 0x000000090a007c0c */ /* 0x040fe20009746670 */
[----:B------:R-:W-:Y:S01]  /*79d0*/  IMAD.MOV.U32 R14, RZ, RZ, R12 ;  /* 0x000000ffff0e7224 */ /* 0x000fe200078e000c */
[C---:B------:R-:W-:Y:S01]  /*79e0*/  ISETP.GE.OR P1, PT, R10.reuse, UR9, P1 ;  /* 0x000000090a007c0c */ /* 0x040fe20008f26670 */
[C---:B---3--:R-:W-:Y:S01]  /*79f0*/  IMAD R5, R19.reuse, UR5, R0 ;  /* 0x0000000513057c24 */ /* 0x048fe2000f8e0200 */
[----:B------:R-:W-:Y:S01]  /*7a00*/  ISETP.GE.OR P0, PT, R10, UR9, P0 ;  /* 0x000000090a007c0c */ /* 0x000fe20008706670 */
[----:B------:R-:W-:-:S04]  /*7a10*/  IMAD.WIDE.U32 R8, R19, UR4, R14 ;  /* 0x0000000413087c25 */ /* 0x000fc8000f8e000e */
[----:B------:R-:W-:Y:S01]  /*7a20*/  IMAD.IADD R5, R9, 0x1, R5 ;  /* 0x0000000109057824 */ /* 0x000fe200078e0205 */
[----:B------:R-:W-:Y:S07]  /*7a30*/  @P3 BRA `(.L_x_664) ;  /* 0x0000000000283947 */ /* 0x000fee0003800000 */
[----:B------:R-:W-:Y:S01]  /*7a40*/  ULDC.64 UR4, c[0x0][0x848] ;  /* 0x0002120000047ab9 */ /* 0x000fe20000000a00 */
[----:B------:R-:W-:Y:S02]  /*7a50*/  IMAD.MOV.U32 R4, RZ, RZ, R8 ;  /* 0x000000ffff047224 */ /* 0x000fe400078e0008 */
[----:B------:R-:W-:Y:S02]  /*7a60*/  IMAD R11, R7, UR4, RZ ;  /* 0x00000004070b7c24 */ /* 0x000fe4000f8e02ff */
[----:B------:R-:W-:-:S04]  /*7a70*/  IMAD.WIDE.U32 R2, R6, UR4, R4 ;  /* 0x0000000406027c25 */ /* 0x000fc8000f8e0004 */
[----:B------:R-:W-:Y:S01]  /*7a80*/  IMAD R11, R6, UR5, R11 ;  /* 0x00000005060b7c24 */ /* 0x000fe2000f8e020b */
[----:B------:R-:W-:Y:S02]  /*7a90*/  ULDC.64 UR4, c[0x0][0x830] ;  /* 0x00020c0000047ab9 */ /* 0x000fe40000000a00 */
[----:B------:R-:W-:Y:S02]  /*7aa0*/  LEA R10, P3, R2, UR4, 0x1 ;  /* 0x00000004020a7c11 */ /* 0x000fe4000f8608ff */
[----:B------:R-:W-:-:S04]  /*7ab0*/  IADD3 R3, R3, R11, RZ ;  /* 0x0000000b03037210 */ /* 0x000fc80007ffe0ff */
[----:B------:R-:W-:-:S05]  /*7ac0*/  LEA.HI.X R11, R2, UR5, R3, 0x1, P3 ;  /* 0x00000005020b7c11 */ /* 0x000fca00098f0c03 */
[----:B------:R3:W-:Y:S02]  /*7ad0*/  STG.E.128 desc[UR38][R10.64], RZ ;  /* 0x000000ff0a007986 */ /* 0x0007e4000c101d26 */
.L_x_664:
[----:B------:R-:W-:Y:S05]  /*7ae0*/  BSYNC B0 ;  /* 0x0000000000007941 */ /* 0x000fea0003800000 */
.L_x_663:
[----:B------:R-:W-:Y:S04]  /*7af0*/  BSSY B0, `(.L_x_665) ;  /* 0x000000f000007945 */ /* 0x000fe80003800000 */
[----:B------:R-:W-:Y:S05]  /*7b00*/  @P2 BRA `(.L_x_666) ;  /* 0x0000000000342947 */ /* 0x000fea0003800000 */
[----:B---3--:R-:W-:Y:S01]  /*7b10*/  IADD3 R11, P2, R6, 0x20, RZ ;  /* 0x00000020060b7810 */ /* 0x008fe20007f5e0ff */
        /* <DEDUP_REMOVED lines=12> */
.L_x_666:
[----:B------:R-:W-:Y:S05]  /*7be0*/  BSYNC B0 ;  /* 0x0000000000007941 */ /* 0x000fea0003800000 */
.L_x_665:
[----:B------:R-:W-:Y:S04]  /*7bf0*/  BSSY B0, `(.L_x_667) ;  /* 0x000000f000007945 */ /* 0x000fe80003800000 */
[----:B------:R-:W-:Y:S05]  /*7c00*/  @P1 BRA `(.L_x_668) ;  /* 0x0000000000341947 */ /* 0x000fea0003800000 */
[----:B---34-:R-:W-:Y:S01]  /*7c10*/  IADD3 R11, P1, R6, 0x40, RZ ;  /* 0x00000040060b7810 */ /* 0x018fe20007f3e0ff */
        /* <DEDUP_REMOVED lines=12> */
.L_x_668:
[----:B------:R-:W-:Y:S05]  /*7ce0*/  BSYNC B0 ;  /* 0x0000000000007941 */ /* 0x000fea0003800000 */
.L_x_667:
        /* <DEDUP_REMOVED lines=13> */
[----:B------:R1:W-:Y:S01]  /*7dc0*/  STG.E.128 desc[UR38][R4.64], RZ ;  /* 0x000000ff04007986 */ /* 0x0003e2000c101d26 */
[----:B------:R-:W-:Y:S05]  /*7dd0*/  BRA `(.L_x_614) ;  /* 0x0000003400787947 */ /* 0x000fea0003800000 */
.L_x_609:
        /* <DEDUP_REMOVED lines=9> */
[----:B------:R-:W1:Y:S01]  /*7e70*/  S2UR UR24, SR_CTAID.X ;  /* 0x00000000001879c3 */ /* 0x000e620000002500 */
[----:B------:R-:W-:-:S04]  /*7e80*/  ISETP.NE.U32.AND P0, PT, RZ, UR4, PT ;  /* 0x00000004ff007c0c */ /* 0x000fc8000bf05070 */
[----:B------:R-:W-:-:S03]  /*7e90*/  ISETP.NE.AND.EX P0, PT, RZ, UR5, PT, P0 ;  /* 0x00000005ff007c0c */ /* 0x000fc6000bf05300 */
[----:B------:R-:W2:Y:S10]  /*7ea0*/  S2UR UR12, SR_CTAID.Z ;  /* 0x00000000000c79c3 */ /* 0x000eb40000002700 */
[----:B------:R-:W-:Y:S05]  /*7eb0*/  @!P0 BRA `(.L_x_670) ;  /* 0x00000000001c8947 */ /* 0x000fea0003800000 */
[----:B------:R-:W-:Y:S02]  /*7ec0*/  ULDC.64 UR4, c[0x0][0x8d8] ;  /* 0x0002360000047ab9 */ /* 0x000fe40000000a00 */
[----:B--2---:R-:W-:-:S06]  /*7ed0*/  UIMAD.WIDE UR4, UR12, 0x4, UR4 ;  /* 0x000000040c0478a5 */ /* 0x004fcc000f8e0204 */
[----:B------:R-:W-:Y:S02]  /*7ee0*/  IMAD.U32 R2, RZ, RZ, UR4 ;  /* 0x00000004ff027e24 */ /* 0x000fe4000f8e00ff */
[----:B------:R-:W-:-:S05]  /*7ef0*/  IMAD.U32 R3, RZ, RZ, UR5 ;  /* 0x00000005ff037e24 */ /* 0x000fca000f8e00ff */
[----:B------:R-:W2:Y:S02]  /*7f00*/  LDG.E R2, desc[UR38][R2.64] ;  /* 0x0000002602027981 */ /* 0x000ea4000c1e1900 */
[----:B--2---:R-:W-:Y:S01]  /*7f10*/  R2UR UR4, R2 ;  /* 0x00000000020472ca */ /* 0x004fe200000e0000 */
[----:B------:R-:W-:-:S14]  /*7f20*/  BRA `(.L_x_671) ;  /* 0x0000000000387947 */ /* 0x000fdc0003800000 */
.L_x_670:
[----:B------:R-:W-:Y:S02]  /*7f30*/  ULDC.64 UR4, c[0x0][0x8d0] ;  /* 0x0002340000047ab9 */ /* 0x000fe40000000a00 */
[----:B------:R-:W-:-:S04]  /*7f40*/  ISETP.NE.U32.AND P0, PT, RZ, UR4, PT ;  /* 0x00000004ff007c0c */ /* 0x000fc8000bf05070 */
[----:B------:R-:W-:-:S13]  /*7f50*/  ISETP.NE.AND.EX P0, PT, RZ, UR5, PT, P0 ;  /* 0x00000005ff007c0c */ /* 0x000fda000bf05300 */
[----:B------:R-:W-:Y:S05]  /*7f60*/  @!P0 BRA `(.L_x_672) ;  /* 0x0000000000248947 */ /* 0x000fea0003800000 */
[----:B------:R-:W-:Y:S02]  /*7f70*/  ULDC.64 UR4, c[0x0][0x8d0] ;  /* 0x0002340000047ab9 */ /* 0x000fe40000000a00 */
[----:B--2---:R-:W-:-:S06]  /*7f80*/  UIMAD.WIDE UR4, UR12, 0x4, UR4 ;  /* 0x000000040c0478a5 */ /* 0x004fcc000f8e0204 */
[----:B------:R-:W-:Y:S01]  /*7f90*/  IMAD.U32 R2, RZ, RZ, UR4 ;  /* 0x00000004ff027e24 */ /* 0x000fe2000f8e00ff */
[----:B------:R-:W-:-:S05]  /*7fa0*/  MOV R3, UR5 ;  /* 0x0000000500037c02 */ /* 0x000fca0008000f00 */
[----:B------:R-:W2:Y:S04]  /*7fb0*/  LDG.E R0, desc[UR38][R2.64] ;  /* 0x0000002602007981 */ /* 0x000ea8000c1e1900 */
[----:B------:R-:W2:Y:S02]  /*7fc0*/  LDG.E R5, desc[UR38][R2.64+0x4] ;  /* 0x0000042602057981 */ /* 0x000ea4000c1e1900 */
[----:B--2---:R-:W-:-:S05]  /*7fd0*/  IMAD.IADD R0, R5, 0x1, -R0 ;  /* 0x0000000105007824 */ /* 0x004fca00078e0a00 */
[----:B------:R-:W-:Y:S01]  /*7fe0*/  R2UR UR4, R0 ;  /* 0x00000000000472ca */ /* 0x000fe200000e0000 */
[----:B------:R-:W-:-:S14]  /*7ff0*/  BRA `(.L_x_671) ;  /* 0x0000000000047947 */ /* 0x000fdc0003800000 */
.L_x_672:
[----:B------:R-:W-:-:S05]  /*8000*/  ULDC UR4, c[0x0][0x8bc] ;  /* 0x00022f0000047ab9 */ /* 0x000fca0000000800 */
.L_x_671:
[----:B-1----:R-:W-:-:S04]  /*8010*/  USHF.L.U32 UR5, UR24, 0x7, URZ ;  /* 0x0000000718057899 */ /* 0x002fc8000800063f */
[----:B------:R-:W-:-:S04]  /*8020*/  UISETP.GE.AND UP0, UPT, UR5, UR4, UPT ;  /* 0x000000040500728c */ /* 0x000fc8000bf06270 */
[----:B--2---:R-:W-:-:S06]  /*8030*/  USEL UR12, UR12, 0xffffffff, !UP0 ;  /* 0xffffffff0c0c7887 */ /* 0x004fcc000c000000 */
        /* <DEDUP_REMOVED lines=15> */
[----:B------:R-:W-:-:S05]  /*8130*/  MOV R0, UR6 ;  /* 0x0000000600007c02 */ /* 0x000fca0008000f00 */
[----:B------:R-:W-:-:S05]  /*8140*/  PLOP3.LUT P1, PT, PT, PT, UP1, 0x80, 0x0 ;  /* 0x000000000000781c */ /* 0x000fca0003f2f018 */
[----:B------:R-:W-:Y:S02]  /*8150*/  @UP1 ULDC.64 UR4, c[0x0][0x780] ;  /* 0x0001e00000041ab9 */ /* 0x000fe40000000a00 */
[----:B------:R-:W-:-:S06]  /*8160*/  @UP1 UIMAD.WIDE UR4, UR12, 0x4, UR4 ;  /* 0x000000040c0418a5 */ /* 0x000fcc000f8e0204 */
[----:B------:R-:W-:Y:S02]  /*8170*/  IMAD.U32 R4, RZ, RZ, UR4 ;  /* 0x00000004ff047e24 */ /* 0x000fe4000f8e00ff */
[----:B------:R-:W-:-:S05]  /*8180*/  IMAD.U32 R5, RZ, RZ, UR5 ;  /* 0x00000005ff057e24 */ /* 0x000fca000f8e00ff */
[----:B------:R1:W5:Y:S01]  /*8190*/  @P1 LDG.E R0, desc[UR38][R4.64] ;  /* 0x0000002604001981 */ /* 0x000362000c1e1900 */
[----:B------:R-:W-:Y:S01]  /*81a0*/  PLOP3.LUT P2, PT, PT, PT, UP0, 0x80, 0x0 ;  /* 0x000000000000781c */ /* 0x000fe20003f4f008 */
[----:B------:R-:W3:-:S12]  /*81b0*/  S2UR UR11, SR_CTAID.Y ;  /* 0x00000000000b79c3 */ /* 0x000ed80000002600 */
[----:B--2---:R-:W-:-:S13]  /*81c0*/  @P2 R2UR UR4, R6 ;  /* 0x00000000060422ca */ /* 0x004fda00000e0000 */
[----:B------:R-:W-:-:S04]  /*81d0*/  @UP0 ULEA UR4, UR12, UR4, 0x7 ;  /* 0x000000040c040291 */ /* 0x000fc8000f8e383f */
[----:B------:R-:W-:-:S04]  /*81e0*/  @UP0 USHF.R.S32.HI UR5, URZ, 0x1f, UR4 ;  /* 0x0000001f3f050899 */ /* 0x000fc80008011404 */
[----:B------:R-:W-:-:S04]  /*81f0*/  @UP0 ULEA.HI UR5, UR5, UR4, URZ, 0x7 ;  /* 0x0000000405050291 */ /* 0x000fc8000f8f383f */
[----:B------:R-:W-:Y:S01]  /*8200*/  @UP0 USHF.L.U32 UR5, UR5, 0x6, URZ ;  /* 0x0000000605050899 */ /* 0x000fe2000800063f */
[----:B-1-3--:R-:W-:Y:S11]  /*8210*/  @P1 BRA `(.L_x_673) ;  /* 0x0000000000101947 */ /* 0x00aff60003800000 */
[----:B------:R-:W-:Y:S05]  /*8220*/  @!P0 BRA `(.L_x_673) ;  /* 0x00000000000c8947 */ /* 0x000fea0003800000 */
[----:B------:R-:W2:Y:S04]  /*8230*/  LDG.E R5, desc[UR38][R2.64] ;  /* 0x0000002602057981 */ /* 0x000ea8000c1e1900 */
[----:B-----5:R-:W2:Y:S02]  /*8240*/  LDG.E R0, desc[UR38][R2.64+0x4] ;  /* 0x0000042602007981 */ /* 0x020ea4000c1e1900 */
[----:B--2---:R-:W-:-:S07]  /*8250*/  IMAD.IADD R0, R0, 0x1, -R5 ;  /* 0x0000000100007824 */ /* 0x004fce00078e0a05 */
.L_x_673:
[----:B-----5:R-:W-:Y:S01]  /*8260*/  ISETP.GE.AND P0, PT, R0, 0x1, PT ;  /* 0x000000010000780c */ /* 0x020fe20003f06270 */
[----:B------:R-:W-:Y:S01]  /*8270*/  @UP0 ULOP3.LUT UR5, UR5, 0xffffe000, URZ, 0xc0, !UPT ;  /* 0xffffe00005050892 */ /* 0x000fe2000f8ec03f */
[----:B------:R-:W-:Y:S01]  /*8280*/  UMOV UR6, URZ ;  /* 0x0000003f00067c82 */ /* 0x000fe20008000000 */
[----:B------:R-:W-:Y:S02]  /*8290*/  UMOV UR7, URZ ;  /* 0x0000003f00077c82 */ /* 0x000fe40008000000 */
[----:B------:R-:W-:Y:S02]  /*82a0*/  @UP0 USHF.R.S32.HI UR4, URZ, 0x1f, UR5 ;  /* 0x0000001f3f040899 */ /* 0x000fe40008011405 */
[----:B------:R-:W-:Y:S01]  /*82b0*/  USHF.R.S32.HI UR19, URZ, 0x1f, UR11 ;  /* 0x0000001f3f137899 */ /* 0x000fe2000801140b */
[----:B------:R-:W-:-:S04]  /*82c0*/  @UP0 UMOV UR6, UR5 ;  /* 0x0000000500060c82 */ /* 0x000fc80008000000 */
[----:B------:R-:W-:Y:S01]  /*82d0*/  @UP0 UMOV UR7, UR4 ;  /* 0x0000000400070c82 */ /* 0x000fe20008000000 */
[----:B------:R-:W-:Y:S06]  /*82e0*/  @!P0 BRA `(.L_x_614) ;  /* 0x0000003000348947 */ /* 0x000fec0003800000 */
[----:B------:R-:W1:Y:S01]  /*82f0*/  S2R R4, SR_TID.X ;  /* 0x0000000000047919 */ /* 0x000e620000002100 */
[----:B------:R-:W-:Y:S01]  /*8300*/  ULDC.64 UR8, c[0x0][0x2d8] ;  /* 0x0000b60000087ab9 */ /* 0x000fe20000000a00 */
[----:B------:R-:W-:Y:S01]  /*8310*/  USHF.R.S32.HI UR4, URZ, 0x1f, UR12 ;  /* 0x0000001f3f047899 */ /* 0x000fe2000801140c */
[C---:B------:R-:W-:Y:S01]  /*8320*/  IADD3 R2, R0.reuse, 0x7f, RZ ;  /* 0x0000007f00027810 */ /* 0x040fe20007ffe0ff */
[----:B------:R-:W-:Y:S01]  /*8330*/  UIMAD UR5, UR19, UR8, URZ ;  /* 0x00000008130572a4 */ /* 0x000fe2000f8e023f */
[----:B------:R-:W-:Y:S01]  /*8340*/  ISETP.GE.AND P1, PT, R0, 0x81, PT ;  /* 0x000000810000780c */ /* 0x000fe20003f26270 */
[----:B------:R-:W-:Y:S01]  /*8350*/  UIMAD.WIDE.U32 UR14, UR11, UR8, URZ ;  /* 0x000000080b0e72a5 */ /* 0x000fe2000f8e003f */
[----:B------:R-:W-:Y:S01]  /*8360*/  SHF.R.S32.HI R3, RZ, 0x1f, R2 ;  /* 0x0000001fff037819 */ /* 0x000fe20000011402 */
[----:B------:R-:W-:Y:S02]  /*8370*/  UIMAD UR5, UR11, UR9, UR5 ;  /* 0x000000090b0572a4 */ /* 0x000fe4000f8e0205 */
[----:B------:R-:W-:Y:S01]  /*8380*/  USEL UR18, UR12, URZ, !UP0 ;  /* 0x0000003f0c127287 */ /* 0x000fe2000c000000 */
[----:B------:R-:W-:Y:S01]  /*8390*/  LEA.HI R3, R3, R2, RZ, 0x7 ;  /* 0x0000000203037211 */ /* 0x000fe200078f38ff */
[----:B------:R-:W-:Y:S01]  /*83a0*/  USEL UR4, UR4, URZ, !UP0 ;  /* 0x0000003f04047287 */ /* 0x000fe2000c000000 */
[----:B------:R-:W-:Y:S01]  /*83b0*/  ULDC UR10, c[0x0][0x288] ;  /* 0x0000a200000a7ab9 */ /* 0x000fe20000000800 */
[----:B------:R-:W-:Y:S01]  /*83c0*/  UIADD3 UR8, UP0, UR6, UR14, URZ ;  /* 0x0000000e06087290 */ /* 0x000fe2000ff1e03f */
[----:B------:R-:W-:Y:S01]  /*83d0*/  SHF.R.S32.HI R3, RZ, 0x7, R3 ;  /* 0x00000007ff037819 */ /* 0x000fe20000011403 */
[----:B------:R-:W-:Y:S01]  /*83e0*/  UIADD3 UR5, UR15, UR5, URZ ;  /* 0x000000050f057290 */ /* 0x000fe2000fffe03f */
[----:B------:R-:W-:Y:S01]  /*83f0*/  ULDC UR9, c[0x0][0x760] ;  /* 0x0001d80000097ab9 */ /* 0x000fe20000000800 */
[----:B------:R-:W-:Y:S01]  /*8400*/  ULDC.64 UR16, c[0x0][0x2e0] ;  /* 0x0000b80000107ab9 */ /* 0x000fe20000000a00 */
[----:B------:R-:W-:Y:S01]  /*8410*/  UIMAD UR12, UR12, UR10, URZ ;  /* 0x0000000a0c0c72a4 */ /* 0x000fe2000f8e023f */
[----:B------:R-:W-:Y:S01]  /*8420*/  VIMNMX R3, R3, 0x1, !PT ;  /* 0x0000000103037848 */ /* 0x000fe20007fe0100 */
[----:B------:R-:W-:-:S02]  /*8430*/  UIMAD UR10, UR10, UR9, URZ ;  /* 0x000000090a0a72a4 */ /* 0x000fc4000f8e023f */
[----:B------:R-:W-:Y:S01]  /*8440*/  UIADD3.X UR9, UR7, UR5, URZ, UP0, !UPT ;  /* 0x0000000507097290 */ /* 0x000fe200087fe43f */
[----:B------:R-:W-:Y:S01]  /*8450*/  LOP3.LUT R6, R3, 0x1, RZ, 0xc0, !PT ;  /* 0x0000000103067812 */ /* 0x000fe200078ec0ff */
[----:B------:R-:W-:Y:S02]  /*8460*/  UIMAD UR4, UR4, UR16, URZ ;  /* 0x00000010040472a4 */ /* 0x000fe4000f8e023f */
[----:B------:R-:W-:Y:S02]  /*8470*/  UIADD3 UR11, UP0, UR12, UR11, URZ ;  /* 0x0000000b0c0b7290 */ /* 0x000fe4000ff1e03f */
[----:B------:R-:W-:Y:S01]  /*8480*/  UIMAD UR13, UR18, UR17, UR4 ;  /* 0x00000011120d72a4 */ /* 0x000fe2000f8e0204 */
[----:B-1----:R-:W-:Y:S01]  /*8490*/  LOP3.LUT R0, R4, 0x1f, RZ, 0xc0, !PT ;  /* 0x0000001f04007812 */ /* 0x002fe200078ec0ff */
[----:B------:R-:W-:Y:S01]  /*84a0*/  UIMAD.WIDE.U32 UR8, UR18, UR16, UR8 ;  /* 0x00000010120872a5 */ /* 0x000fe2000f8e0008 */
[----:B------:R-:W-:Y:S01]  /*84b0*/  ELECT P0, URZ, PT ;  /* 0x00000000003f782f */ /* 0x000fe20003800000 */
[----:B------:R-:W-:-:S02]  /*84c0*/  ULEA.HI.X.SX32 UR12, UR12, UR19, 0x1, UP0 ;  /* 0x000000130c0c7291 */ /* 0x000fc400080f0e3f */
[----:B------:R-:W-:Y:S01]  /*84d0*/  UIADD3 UR25, UR9, UR13, URZ ;  /* 0x0000000d09197290 */ /* 0x000fe2000fffe03f */
[----:B------:R-:W-:Y:S01]  /*84e0*/  UMOV UR4, URZ ;  /* 0x0000003f00047c82 */ /* 0x000fe20008000000 */
[----:B------:R-:W-:Y:S10]  /*84f0*/  @!P1 BRA `(.L_x_674) ;  /* 0x0000000800bc9947 */ /* 0x000ff40003800000 */
[----:B------:R-:W-:Y:S01]  /*8500*/  UMOV UR4, UR14 ;  /* 0x0000000e00047c82 */ /* 0x000fe20008000000 */
[----:B------:R-:W-:Y:S01]  /*8510*/  ULDC.64 UR14, c[0x0][0x2c0] ;  /* 0x0000b000000e7ab9 */ /* 0x000fe20000000a00 */
[----:B------:R-:W-:Y:S01]  /*8520*/  UIMAD.WIDE.U32 UR4, UR18, UR16, UR4 ;  /* 0x00000010120472a5 */ /* 0x000fe2000f8e0004 */
[----:B------:R-:W-:-:S03]  /*8530*/  IMAD.IADD R4, R3, 0x1, -R6 ;  /* 0x0000000103047824 */ /* 0x000fc600078e0a06 */
        /* <DEDUP_REMOVED lines=12> */
.L_x_699:
        /* <DEDUP_REMOVED lines=17> */
.L_x_677:
[----:B------:R-:W2:Y:S04]  /*8710*/  LDG.E.STRONG.GPU R5, desc[UR38][R2.64] ;  /* 0x0000002602057981 */ /* 0x000ea8000c1ef900 */
[----:B--2---:R-:W-:Y:S01]  /*8720*/  CCTL.IVALL ;  /* 0x00000000ff00798f */ /* 0x004fe20002000000 */
[----:B------:R-:W-:Y:S05]  /*8730*/  YIELD ;  /* 0x0000000000007946 */ /* 0x000fea0003800000 */
[----:B------:R-:W-:-:S13]  /*8740*/  ISETP.NE.AND P1, PT, R5, UR24, PT ;  /* 0x0000001805007c0c */ /* 0x000fda000bf25270 */
[----:B------:R-:W-:Y:S05]  /*8750*/  @P1 BRA `(.L_x_677) ;  /* 0xfffffffc00ec1947 */ /* 0x000fea000383ffff */
.L_x_676:
[----:B------:R-:W-:Y:S05]  /*8760*/  BSYNC B0 ;  /* 0x0000000000007941 */ /* 0x000fea0003800000 */
.L_x_675:
[----:B------:R-:W-:-:S03]  /*8770*/  UMOV UR22, 0xffffffff ;  /* 0xffffffff00167882 */ /* 0x000fc60000000000 */
[----:B------:R-:W-:Y:S05]  /*8780*/  BRA.DIV UR22, `(.L_x_678) ;  /* 0x0000002e166c7947 */ /* 0x000fea000b800000 */
[----:B------:R-:W-:Y:S01]  /*8790*/  NOP ;  /* 0x0000000000007918 */ /* 0x000fe20000000000 */
.L_x_746:
        /* <DEDUP_REMOVED lines=8> */
[----:B------:R-:W-:Y:S02]  /*8820*/  UIADD3 UR33, UP0, UR22, UR8, URZ ;  /* 0x0000000816217290 */ /* 0x000fe4000ff1e03f */
[----:B-1----:R-:W-:Y:S02]  /*8830*/  ULEA UR32, UR32, UR23, 0x18 ;  /* 0x0000001720207291 */ /* 0x002fe4000f8ec03f */
[----:B------:R-:W-:Y:S02]  /*8840*/  ULEA.HI.X.SX32 UR23, UR22, UR25, 0x1, UP0 ;  /* 0x0000001916177291 */ /* 0x000fe400080f0e3f */
[----:B------:R-:W-:-:S02]  /*8850*/  ULEA UR22, UP0, UR33, UR28, 0x2 ;  /* 0x0000001c21167291 */ /* 0x000fc4000f80103f */
[----:B------:R-:W-:Y:S02]  /*8860*/  UIADD3 UR28, UR32, 0x8000, URZ ;  /* 0x00008000201c7890 */ /* 0x000fe4000fffe03f */
[----:B------:R-:W-:Y:S01]  /*8870*/  ULEA.HI.X UR23, UR33, UR29, UR23, 0x2, UP0 ;  /* 0x0000001d21177291 */ /* 0x000fe200080f1417 */
[----:B------:R-:W-:Y:S02]  /*8880*/  UMOV UR32, 0x0 ;  /* 0x0000000000207882 */ /* 0x000fe40000000000 */
[----:B------:R-:W-:Y:S01]  /*8890*/  UMOV UR29, 0x400 ;  /* 0x00000400001d7882 */ /* 0x000fe20000000000 */
[----:B------:R-:W-:-:S05]  /*88a0*/  UMOV UR33, 0x14f00000 ;  /* 0x14f0000000217882 */ /* 0x000fca0000000000 */
[----:B------:R1:W-:Y:S02]  /*88b0*/  UBLKRED.G.S.ADD.F32.RN [UR22], [UR28], UR29, desc[UR32] ;  /* 0x000020161c0073bb */ /* 0x0003e400080a141d */
[----:B-1----:R0:W-:Y:S02]  /*88c0*/  UTMACMDFLUSH ;  /* 0x00000000000079b7 */ /* 0x0021e40000000000 */
.L_x_680:
[----:B------:R-:W-:Y:S05]  /*88d0*/  BSYNC B0 ;  /* 0x0000000000007941 */ /* 0x000fea0003800000 */
.L_x_679:
        /* <DEDUP_REMOVED lines=13> */
.L_x_682:
[----:B------:R-:W-:Y:S05]  /*89b0*/  BSYNC B0 ;  /* 0x0000000000007941 */ /* 0x000fea0003800000 */
.L_x_681:
[----:B------:R-:W-:Y:S06]  /*89c0*/  BAR.ARV 0xa, 0xa0 ;  /* 0x0282800000007b1d */ /* 0x000fec0000002000 */
[----:B------:R-:W-:Y:S04]  /*89d0*/  BSSY B0, `(.L_x_683) ;  /* 0x0000003000007945 */ /* 0x000fe80003800000 */
[----:B------:R-:W-:Y:S05]  /*89e0*/  @!P0 BRA `(.L_x_684) ;  /* 0x0000000000048947 */ /* 0x000fea0003800000 */
[----:B------:R-:W-:-:S04]  /*89f0*/  DEPBAR.LE SB0, 0x0 ;  /* 0x000080000000791a */ /* 0x000fc80000000000 */
.L_x_684:
[----:B------:R-:W-:Y:S05]  /*8a00*/  BSYNC B0 ;  /* 0x0000000000007941 */ /* 0x000fea0003800000 */
.L_x_683:
        /* <DEDUP_REMOVED lines=15> */
[----:B------:R-:W-:-:S06]  /*8b00*/  UFLO.U32 UR23, UR22 ;  /* 0x00000016001772bd */ /* 0x000fcc00080e0000 */
[----:B-1----:R-:W-:Y:S02]  /*8b10*/  ISETP.EQ.U32.AND P1, PT, R5, UR23, PT ;  /* 0x0000001705007c0c */ /* 0x002fe4000bf22070 */
[----:B------:R-:W1:Y:S11]  /*8b20*/  POPC R5, UR22 ;  /* 0x0000001600057d09 */ /* 0x000e760008000000 */
[----:B-1----:R1:W-:Y:S02]  /*8b30*/  @P1 REDG.E.ADD.S32.STRONG.GPU desc[UR38][R2.64], R5 ;  /* 0x000000050200198e */ /* 0x0023e4000c10e3a6 */
.L_x_686:
[----:B------:R-:W-:Y:S05]  /*8b40*/  BSYNC B0 ;  /* 0x0000000000007941 */ /* 0x000fea0003800000 */
.L_x_685:
        /* <DEDUP_REMOVED lines=9> */
.L_x_689:
[----:B------:R-:W2:Y:S04]  /*8be0*/  LDG.E.STRONG.GPU R5, desc[UR38][R2.64] ;  /* 0x0000002602057981 */ /* 0x000ea8000c1ef900 */
[----:B--2---:R-:W-:Y:S01]  /*8bf0*/  CCTL.IVALL ;  /* 0x00000000ff00798f */ /* 0x004fe20002000000 */
[----:B------:R-:W-:Y:S05]  /*8c00*/  YIELD ;  /* 0x0000000000007946 */ /* 0x000fea0003800000 */
[----:B------:R-:W-:-:S13]  /*8c10*/  ISETP.NE.AND P1, PT, R5, UR24, PT ;  /* 0x0000001805007c0c */ /* 0x000fda000bf25270 */
[----:B------:R-:W-:Y:S05]  /*8c20*/  @P1 BRA `(.L_x_689) ;  /* 0xfffffffc00ec1947 */ /* 0x000fea000383ffff */
.L_x_688:
[----:B------:R-:W-:Y:S05]  /*8c30*/  BSYNC B0 ;  /* 0x0000000000007941 */ /* 0x000fea0003800000 */
.L_x_687:
[----:B------:R-:W-:-:S03]  /*8c40*/  UMOV UR6, 0xffffffff ;  /* 0xffffffff00067882 */ /* 0x000fc60000000000 */
[----:B------:R-:W-:Y:S05]  /*8c50*/  BRA.DIV UR6, `(.L_x_690) ;  /* 0x0000002a06547947 */ /* 0x000fea000b800000 */
[----:B------:R-:W-:Y:S01]  /*8c60*/  NOP ;  /* 0x0000000000007918 */ /* 0x000fe20000000000 */
.L_x_749:
        /* <DEDUP_REMOVED lines=13> */
.L_x_692:
[----:B------:R-:W-:Y:S05]  /*8d40*/  BSYNC B0 ;  /* 0x0000000000007941 */ /* 0x000fea0003800000 */
.L_x_691:
        /* <DEDUP_REMOVED lines=13> */
.L_x_694:
[----:B------:R-:W-:Y:S05]  /*8e20*/  BSYNC B0 ;  /* 0x0000000000007941 */ /* 0x000fea0003800000 */
.L_x_693:
[----:B------:R-:W-:Y:S06]  /*8e30*/  BAR.ARV 0xa, 0xa0 ;  /* 0x0282800000007b1d */ /* 0x000fec0000002000 */
[----:B------:R-:W-:Y:S04]  /*8e40*/  BSSY B0, `(.L_x_695) ;  /* 0x0000003000007945 */ /* 0x000fe80003800000 */
[----:B------:R-:W-:Y:S05]  /*8e50*/  @!P0 BRA `(.L_x_696) ;  /* 0x0000000000048947 */ /* 0x000fea0003800000 */
[----:B------:R-:W-:-:S04]  /*8e60*/  DEPBAR.LE SB0, 0x0 ;  /* 0x000080000000791a */ /* 0x000fc80000000000 */
.L_x_696:
[----:B------:R-:W-:Y:S05]  /*8e70*/  BSYNC B0 ;  /* 0x0000000000007941 */ /* 0x000fea0003800000 */
.L_x_695:
        /* <DEDUP_REMOVED lines=15> */
[----:B------:R-:W-:-:S06]  /*8f70*/  UFLO.U32 UR7, UR6 ;  /* 0x00000006000772bd */ /* 0x000fcc00080e0000 */
[----:B-1----:R-:W-:Y:S02]  /*8f80*/  ISETP.EQ.U32.AND P1, PT, R5, UR7, PT ;  /* 0x0000000705007c0c */ /* 0x002fe4000bf22070 */
[----:B------:R-:W1:Y:S11]  /*8f90*/  POPC R5, UR6 ;  /* 0x0000000600057d09 */ /* 0x000e760008000000 */
[----:B-1----:R1:W-:Y:S02]  /*8fa0*/  @P1 REDG.E.ADD.S32.STRONG.GPU desc[UR38][R2.64], R5 ;  /* 0x000000050200198e */ /* 0x0023e4000c10e3a6 */
.L_x_698:
[----:B------:R-:W-:Y:S05]  /*8fb0*/  BSYNC B0 ;  /* 0x0000000000007941 */ /* 0x000fea0003800000 */
.L_x_697:
[----:B------:R-:W-:Y:S02]  /*8fc0*/  UIADD3 UR4, UR4, 0x2, URZ ;  /* 0x0000000204047890 */ /* 0x000fe4000fffe03f */
[----:B------:R-:W-:Y:S01]  /*8fd0*/  UIADD3 UR5, UR5, 0x1, URZ ;  /* 0x0000000105057890 */ /* 0x000fe2000fffe03f */
[----:B------:R-:W-:Y:S11]  /*8fe0*/  @P3 BRA `(.L_x_699) ;  /* 0xfffffff400843947 */ /* 0x000ff6000383ffff */
.L_x_674:
        /* <DEDUP_REMOVED lines=10> */
[----:B-1----:R-:W-:-:S04]  /*9090*/  IMAD.U32 R2, RZ, RZ, UR7 ;  /* 0x00000007ff027e24 */ /* 0x002fc8000f8e00ff */
[----:B------:R-:W-:Y:S01]  /*90a0*/  MOV R3, UR5 ;  /* 0x0000000500037c02 */ /* 0x000fe20008000f00 */
[----:B------:R-:W-:Y:S06]  /*90b0*/  @P3 BRA `(.L_x_701) ;  /* 0x0000000000143947 */ /* 0x000fec0003800000 */
.L_x_702:
[----:B------:R-:W2:Y:S04]  /*90c0*/  LDG.E.STRONG.GPU R0, desc[UR38][R2.64] ;  /* 0x0000002602007981 */ /* 0x000ea8000c1ef900 */
[----:B--2---:R-:W-:Y:S01]  /*90d0*/  CCTL.IVALL ;  /* 0x00000000ff00798f */ /* 0x004fe20002000000 */
[----:B------:R-:W-:Y:S05]  /*90e0*/  YIELD ;  /* 0x0000000000007946 */ /* 0x000fea0003800000 */
[----:B------:R-:W-:-:S13]  /*90f0*/  ISETP.NE.AND P1, PT, R0, UR24, PT ;  /* 0x0000001800007c0c */ /* 0x000fda000bf25270 */
[----:B------:R-:W-:Y:S05]  /*9100*/  @P1 BRA `(.L_x_702) ;  /* 0xfffffffc00ec1947 */ /* 0x000fea000383ffff */
.L_x_701:
[----:B------:R-:W-:Y:S05]  /*9110*/  BSYNC B0 ;  /* 0x0000000000007941 */ /* 0x000fea0003800000 */
.L_x_700:
[----:B------:R-:W-:-:S03]  /*9120*/  UMOV UR5, 0xffffffff ;  /* 0xffffffff00057882 */ /* 0x000fc60000000000 */
[----:B------:R-:W-:Y:S05]  /*9130*/  BRA.DIV UR5, `(.L_x_703) ;  /* 0x0000002605387947 */ /* 0x000fea000b800000 */
[----:B------:R-:W-:Y:S01]  /*9140*/  NOP ;  /* 0x0000000000007918 */ /* 0x000fe20000000000 */
.L_x_752:
[----:B------:R-:W-:Y:S01]  /*9150*/  IMAD.U32 R6, RZ, RZ, UR4 ;  /* 0x00000004ff067e24 */ /* 0x000fe2000f8e00ff */
[----:B------:R-:W-:Y:S05]  /*9160*/  WARPSYNC.ALL ;  /* 0x0000000000007948 */ /* 0x000fea0003800000 */
[----:B------:R-:W-:Y:S01]  /*9170*/  BAR.SYNC.DEFER_BLOCKING 0xd, 0xa0 ;  /* 0x0342800000007b1d */ /* 0x000fe20000010000 */
[----:B------:R-:W-:-:S05]  /*9180*/  IMAD.SHL.U32 R6, R6, 0x2000, RZ ;  /* 0x0000200006067824 */ /* 0x000fca00078e00ff */
        /* <DEDUP_REMOVED lines=18> */
.L_x_705:
[----:B------:R-:W-:Y:S05]  /*92b0*/  BSYNC B0 ;  /* 0x0000000000007941 */ /* 0x000fea0003800000 */
.L_x_704:
[----:B------:R-:W-:Y:S06]  /*92c0*/  BAR.SYNC.DEFER_BLOCKING 0xe, 0xa0 ;  /* 0x0382800000007b1d */ /* 0x000fec0000010000 */
[----:B------:R-:W-:Y:S04]  /*92d0*/  BSSY B0, `(.L_x_706) ;  /* 0x0000013000007945 */ /* 0x000fe80003800000 */
[----:B------:R-:W-:Y:S05]  /*92e0*/  @!P0 BRA `(.L_x_707) ;  /* 0x0000000000448947 */ /* 0x000fea0003800000 */
[----:B------:R-:W1:Y:S01]  /*92f0*/  S2UR UR14, SR_CgaCtaId ;  /* 0x00000000000e79c3 */ /* 0x000e620000008800 */
[----:B------:R-:W-:Y:S01]  /*9300*/  R2UR UR5, R6 ;  /* 0x00000000060572ca */ /* 0x000fe200000e0000 */
[----:B------:R-:W-:Y:S01]  /*9310*/  UMOV UR13, 0x400 ;  /* 0x00000400000d7882 */ /* 0x000fe20000000000 */
[----:B------:R-:W-:-:S11]  /*9320*/  ULDC.64 UR6, c[0x0][0x2c0] ;  /* 0x0000b00000067ab9 */ /* 0x000fd60000000a00 */
[----:B------:R-:W-:-:S04]  /*9330*/  UIADD3 UR5, UR5, 0x1000, URZ ;  /* 0x0000100005057890 */ /* 0x000fc8000fffe03f */
[----:B------:R-:W-:-:S04]  /*9340*/  UIADD3 UR15, UP0, UR5, UR8, URZ ;  /* 0x00000008050f7290 */ /* 0x000fc8000ff1e03f */
[----:B------:R-:W-:Y:S02]  /*9350*/  ULEA.HI.X.SX32 UR5, UR5, UR25, 0x1, UP0 ;  /* 0x0000001905057291 */ /* 0x000fe400080f0e3f */
[----:B-1----:R-:W-:Y:S02]  /*9360*/  ULEA UR13, UR14, UR13, 0x18 ;  /* 0x0000000d0e0d7291 */ /* 0x002fe4000f8ec03f */
[----:B------:R-:W-:Y:S02]  /*9370*/  ULEA UR6, UP0, UR15, UR6, 0x2 ;  /* 0x000000060f067291 */ /* 0x000fe4000f80103f */
[----:B------:R-:W-:Y:S02]  /*9380*/  UIADD3 UR13, UR13, 0xc000, URZ ;  /* 0x0000c0000d0d7890 */ /* 0x000fe4000fffe03f */
[----:B------:R-:W-:Y:S01]  /*9390*/  ULEA.HI.X UR7, UR15, UR7, UR5, 0x2, UP0 ;  /* 0x000000070f077291 */ /* 0x000fe200080f1405 */
[----:B------:R-:W-:Y:S02]  /*93a0*/  UMOV UR14, 0x0 ;  /* 0x00000000000e7882 */ /* 0x000fe40000000000 */
[----:B------:R-:W-:Y:S01]  /*93b0*/  UMOV UR5, 0x400 ;  /* 0x0000040000057882 */ /* 0x000fe20000000000 */
[----:B------:R-:W-:-:S05]  /*93c0*/  UMOV UR15, 0x14f00000 ;  /* 0x14f00000000f7882 */ /* 0x000fca0000000000 */
[----:B------:R1:W-:Y:S01]  /*93d0*/  UBLKRED.G.S.ADD.F32.RN [UR6], [UR13], UR5, desc[UR14] ;  /* 0x00000e060d0073bb */ /* 0x0003e200080a1405 */
[----:B------:R0:W-:Y:S01]  /*93e0*/  UTMACMDFLUSH ;  /* 0x00000000000079b7 */ /* 0x0001e20000000000 */
[----:B-1----:R-:W-:-:S04]  /*93f0*/  DEPBAR.LE SB0, 0x1 ;  /* 0x000080400000791a */ /* 0x002fc80000000000 */
.L_x_707:
[----:B------:R-:W-:Y:S05]  /*9400*/  BSYNC B0 ;  /* 0x0000000000007941 */ /* 0x000fea0003800000 */
.L_x_706:
[----:B------:R-:W-:Y:S06]  /*9410*/  BAR.ARV 0xa, 0xa0 ;  /* 0x0282800000007b1d */ /* 0x000fec0000002000 */
[----:B------:R-:W-:Y:S04]  /*9420*/  BSSY B0, `(.L_x_708) ;  /* 0x0000003000007945 */ /* 0x000fe80003800000 */
[----:B------:R-:W-:Y:S05]  /*9430*/  @!P0 BRA `(.L_x_709) ;  /* 0x0000000000048947 */ /* 0x000fea0003800000 */
[----:B------:R-:W-:-:S04]  /*9440*/  DEPBAR.LE SB0, 0x0 ;  /* 0x000080000000791a */ /* 0x000fc80000000000 */
.L_x_709:
[----:B------:R-:W-:Y:S05]  /*9450*/  BSYNC B0 ;  /* 0x0000000000007941 */ /* 0x000fea0003800000 */
.L_x_708:
        /* <DEDUP_REMOVED lines=19> */
.L_x_669:
        /* <DEDUP_REMOVED lines=10> */
.L_x_710:
        /* <DEDUP_REMOVED lines=10> */
.L_x_712:
[----:B------:R-:W3:Y:S02]  /*96d0*/  LDC R5, c[0x0][0x8bc] ;  /* 0x00022f00ff057b82 */ /* 0x000ee40000000800 */
.L_x_711:
[----:B------:R-:W1:Y:S01]  /*96e0*/  S2R R14, SR_CTAID.X ;  /* 0x00000000000e7919 */ /* 0x000e620000002500 */
[----:B------:R-:W-:Y:S02]  /*96f0*/  IMAD.MOV.U32 R0, RZ, RZ, 0x1 ;  /* 0x00000001ff007424 */ /* 0x000fe400078e00ff */
[----:B------:R-:W-:Y:S01]  /*9700*/  IMAD.MOV.U32 R9, RZ, RZ, RZ ;  /* 0x000000ffff097224 */ /* 0x000fe200078e00ff */
[----:B-1----:R-:W-:-:S04]  /*9710*/  SHF.L.U32 R14, R14, 0x7, RZ ;  /* 0x000000070e0e7819 */ /* 0x002fc800000006ff */
[----:B---3-5:R-:W-:-:S04]  /*9720*/  ISETP.GE.AND P0, PT, R14, R5, PT ;  /* 0x000000050e00720c */ /* 0x028fc80003f06270 */
[----:B------:R-:W-:-:S04]  /*9730*/  SEL R8, R7, 0xffffffff, !P0 ;  /* 0xffffffff07087807 */ /* 0x000fc80004000000 */
[----:B------:R-:W-:-:S13]  /*9740*/  ISETP.GE.AND P0, PT, R8, RZ, PT ;  /* 0x000000ff0800720c */ /* 0x000fda0003f06270 */
[----:B------:R-:W-:Y:S05]  /*9750*/  @!P0 BRA `(.L_x_713) ;  /* 0x0000001800848947 */ /* 0x000fea0003800000 */
[----:B------:R-:W1:Y:S08]  /*9760*/  LDC.64 R10, c[0x0][0x770] ;  /* 0x0001dc00ff0a7b82 */ /* 0x000e700000000a00 */
[----:B------:R-:W3:Y:S08]  /*9770*/  LDC.64 R6, c[0x0][0x770] ;  /* 0x0001dc00ff067b82 */ /* 0x000ef00000000a00 */
[----:B------:R-:W2:Y:S01]  /*9780*/  LDC.64 R4, c[0x0][0x778] ;  /* 0x0001de00ff047b82 */ /* 0x000ea20000000a00 */
[----:B-1----:R-:W-:-:S07]  /*9790*/  ISETP.NE.U32.AND P1, PT, R10, RZ, PT ;  /* 0x000000ff0a00720c */ /* 0x002fce0003f25070 */
[----:B----4-:R-:W1:Y:S01]  /*97a0*/  LDC.64 R2, c[0x0][0x780] ;  /* 0x0001e000ff027b82 */ /* 0x010e620000000a00 */
[----:B------:R-:W-:Y:S01]  /*97b0*/  ISETP.NE.AND.EX P1, PT, R11, RZ, PT, P1 ;  /* 0x000000ff0b00720c */ /* 0x000fe20003f25310 */
[----:B---3--:R-:W-:Y:S01]  /*97c0*/  IMAD.WIDE R6, R8, 0x4, R6 ;  /* 0x0000000408067825 */ /* 0x008fe200078e0206 */
[----:B--2---:R-:W-:-:S11]  /*97d0*/  ISETP.NE.U32.AND P0, PT, R4, RZ, PT ;  /* 0x000000ff0400720c */ /* 0x004fd60003f05070 */
[----:B------:R-:W2:Y:S01]  /*97e0*/  @P1 LDG.E R9, desc[UR38][R6.64] ;  /* 0x0000002606091981 */ /* 0x000ea2000c1e1900 */
[----:B------:R-:W-:-:S03]  /*97f0*/  ISETP.NE.AND.EX P0, PT, R5, RZ, PT, P0 ;  /* 0x000000ff0500720c */ /* 0x000fc60003f05300 */
[----:B------:R-:W3:Y:S01]  /*9800*/  @P1 LDG.E R15, desc[UR38][R6.64] ;  /* 0x00000026060f1981 */ /* 0x000ee2000c1e1900 */
[----:B-1----:R-:W-:-:S04]  /*9810*/  ISETP.NE.U32.AND P2, PT, R2, RZ, PT ;  /* 0x000000ff0200720c */ /* 0x002fc80003f45070 */
[----:B------:R-:W-:-:S05]  /*9820*/  ISETP.NE.AND.EX P2, PT, R3, RZ, PT, P2 ;  /* 0x000000ff0300720c */ /* 0x000fca0003f45320 */
[----:B------:R-:W1:Y:S08]  /*9830*/  @P0 LDC.64 R2, c[0x0][0x778] ;  /* 0x0001de00ff020b82 */ /* 0x000e700000000a00 */
[----:B------:R-:W4:Y:S01]  /*9840*/  @P2 LDC.64 R12, c[0x0][0x780] ;  /* 0x0001e000ff0c2b82 */ /* 0x000f220000000a00 */
[----:B------:R-:W-:Y:S01]  /*9850*/  IMAD.MOV.U32 R5, RZ, RZ, RZ ;  /* 0x000000ffff057224 */ /* 0x000fe200078e00ff */
[----:B------:R-:W-:Y:S01]  /*9860*/  ULDC UR4, c[0x0][0x280] ;  /* 0x0000a00000047ab9 */ /* 0x000fe20000000800 */
[----:B-1----:R-:W-:-:S05]  /*9870*/  @P0 IMAD.WIDE R2, R8, 0x4, R2 ;  /* 0x0000000408020825 */ /* 0x002fca00078e0202 */
[----:B------:R4:W5:Y:S01]  /*9880*/  @P0 LDG.E R5, desc[UR38][R2.64] ;  /* 0x0000002602050981 */ /* 0x000962000c1e1900 */
[----:B------:R-:W-:Y:S01]  /*9890*/  MOV R4, UR4 ;  /* 0x0000000400047c02 */ /* 0x000fe20008000f00 */
[----:B----4-:R-:W-:Y:S01]  /*98a0*/  @P2 IMAD.WIDE R2, R8, 0x4, R12 ;  /* 0x0000000408022825 */ /* 0x010fe200078e020c */
[----:B------:R-:W-:-:S04]  /*98b0*/  VOTEU.ANY UP0, P1 ;  /* 0x00000000003f7886 */ /* 0x000fc80000800100 */
[----:B------:R1:W5:Y:S02]  /*98c0*/  @P2 LDG.E R4, desc[UR38][R2.64] ;  /* 0x0000002602042981 */ /* 0x000364000c1e1900 */
[----:B-1----:R-:W-:Y:S01]  /*98d0*/  CS2R R2, SRZ ;  /* 0x0000000000027805 */ /* 0x002fe2000001ff00 */
[----:B--2---:R-:W-:-:S05]  /*98e0*/  @P1 IMAD R9, R8, 0x80, R9 ;  /* 0x0000008008091824 */ /* 0x004fca00078e0209 */
[----:B------:R-:W-:-:S04]  /*98f0*/  @P1 SHF.R.S32.HI R12, RZ, 0x1f, R9 ;  /* 0x0000001fff0c1819 */ /* 0x000fc80000011409 */
[----:B------:R-:W-:-:S04]  /*9900*/  @P1 LEA.HI R12, R12, R9, RZ, 0x7 ;  /* 0x000000090c0c1211 */ /* 0x000fc800078f38ff */
[----:B------:R-:W-:Y:S02]  /*9910*/  @P1 LOP3.LUT R12, R12, 0xffffff80, RZ, 0xc0, !PT ;  /* 0xffffff800c0c1812 */ /* 0x000fe400078ec0ff */
[----:B---3--:R-:W-:Y:S02]  /*9920*/  @P1 R2UR UR4, R15 ;  /* 0x000000000f0412ca */ /* 0x008fe400000e0000 */
[--C-:B------:R-:W-:Y:S01]  /*9930*/  @P1 SHF.R.S32.HI R9, RZ, 0x1f, R12.reuse ;  /* 0x0000001fff091819 */ /* 0x100fe2000001140c */
[----:B------:R-:W-:-:S04]  /*9940*/  @P1 IMAD.MOV.U32 R2, RZ, RZ, R12 ;  /* 0x000000ffff021224 */ /* 0x000fc800078e000c */
[----:B------:R-:W-:Y:S01]  /*9950*/  @P1 IMAD.MOV.U32 R3, RZ, RZ, R9 ;  /* 0x000000ffff031224 */ /* 0x000fe200078e0009 */
[----:B------:R-:W-:Y:S07]  /*9960*/  @P2 BRA `(.L_x_714) ;  /* 0x0000000000102947 */ /* 0x000fee0003800000 */
[----:B------:R-:W-:Y:S05]  /*9970*/  @!P1 BRA `(.L_x_714) ;  /* 0x00000000000c9947 */ /* 0x000fea0003800000 */
[----:B------:R-:W2:Y:S04]  /*9980*/  LDG.E R9, desc[UR38][R6.64] ;  /* 0x0000002606097981 */ /* 0x000ea8000c1e1900 */
[----:B-----5:R-:W2:Y:S02]  /*9990*/  LDG.E R4, desc[UR38][R6.64+0x4] ;  /* 0x0000042606047981 */ /* 0x020ea4000c1e1900 */
[----:B--2---:R-:W-:-:S07]  /*99a0*/  IADD3 R4, -R9, R4, RZ ;  /* 0x0000000409047210 */ /* 0x004fce0007ffe1ff */
.L_x_714:
[----:B-----5:R-:W-:Y:S01]  /*99b0*/  ISETP.GE.AND P1, PT, R4, 0x1, PT ;  /* 0x000000010400780c */ /* 0x020fe20003f26270 */
[----:B------:R-:W-:Y:S01]  /*99c0*/  UMOV UR27, URZ ;  /* 0x0000003f001b7c82 */ /* 0x000fe20008000000 */
[----:B------:R-:W-:Y:S01]  /*99d0*/  @UP0 UMOV UR27, UR4 ;  /* 0x00000004001b0c82 */ /* 0x000fe20008000000 */
[----:B------:R-:W-:-:S10]  /*99e0*/  IMAD.MOV.U32 R9, RZ, RZ, RZ ;  /* 0x000000ffff097224 */ /* 0x000fd400078e00ff */
        /* <DEDUP_REMOVED lines=43> */
[----:B------:R-:W-:-:S04]  /*9ca0*/  IMAD.WIDE.U32 R6, R10, UR20, R6 ;  /* 0x000000140a067c25 */ /* 0x000fc8000f8e0006 */
[----:B------:R-:W-:Y:S02]  /*9cb0*/  IMAD R11, R11, UR20, R2 ;  /* 0x000000140b0b7c24 */ /* 0x000fe4000f8e0202 */
[----:B------:R-:W1:Y:S01]  /*9cc0*/  LDC.64 R2, c[0x0][0x738] ;  /* 0x0001ce00ff027b82 */ /* 0x000e620000000a00 */
[----:B------:R-:W-:Y:S02]  /*9cd0*/  IMAD.MOV.U32 R9, RZ, RZ, RZ ;  /* 0x000000ffff097224 */ /* 0x000fe400078e00ff */
        /* <DEDUP_REMOVED lines=8> */
[----:B-1----:R-:W-:Y:S02]  /*9d60*/  LEA R12, R3, R12, 0x18 ;  /* 0x0000000c030c7211 */ /* 0x002fe400078ec0ff */
[----:B------:R-:W-:Y:S02]  /*9d70*/  MOV R3, 0x1 ;  /* 0x0000000100037802 */ /* 0x000fe40000000f00 */
[----:B--2---:R-:W-:Y:S02]  /*9d80*/  LOP3.LUT R16, R16, 0x7f, RZ, 0xc0, !PT ;  /* 0x0000007f10107812 */ /* 0x004fe400078ec0ff */
[----:B------:R-:W-:-:S02]  /*9d90*/  SHF.L.U32 R3, R3, 0x1f, RZ ;  /* 0x0000001f03037819 */ /* 0x000fc400000006ff */
[----:B------:R-:W-:Y:S02]  /*9da0*/  ISETP.NE.AND P0, PT, R16, RZ, PT ;  /* 0x000000ff1000720c */ /* 0x000fe40003f05270 */
[----:B------:R-:W1:Y:S02]  /*9db0*/  SYNCS.PHASECHK.TRANS64.TRYWAIT P1, [R12+URZ+0x30c20], R3 ;  /* 0x030c20030c0075a7 */ /* 0x000e64000802017f */
[----:B-1----:R-:W-:Y:S09]  /*9dc0*/  @!P1 BRA `(.L_x_716) ;  /* 0x0000001800309947 */ /* 0x002ff20003800000 */
.L_x_753:
[----:B------:R-:W-:Y:S02]  /*9dd0*/  IMAD.IADD R11, R7, 0x1, R11 ;  /* 0x00000001070b7824 */ /* 0x000fe400078e020b */
[----:B------:R-:W-:Y:S01]  /*9de0*/  IMAD.MOV.U32 R10, RZ, RZ, 0x1 ;  /* 0x00000001ff0a7424 */ /* 0x000fe200078e00ff */
[----:B------:R-:W-:Y:S06]  /*9df0*/  @P0 BRA `(.L_x_717) ;  /* 0x0000000000180947 */ /* 0x000fec0003800000 */
[----:B------:R-:W2:Y:S01]  /*9e00*/  S2R R0, SR_TID.X ;  /* 0x0000000000007919 */ /* 0x000ea20000002100 */
[----:B-1----:R-:W-:-:S04]  /*9e10*/  IMAD.MOV.U32 R3, RZ, RZ, 0x4200 ;  /* 0x00004200ff037424 */ /* 0x002fc800078e00ff */
[----:B------:R3:W-:Y:S01]  /*9e20*/  SYNCS.ARRIVE.TRANS64 RZ, [R12+URZ+0x30c10], R3 ;  /* 0x030c10030cff79a7 */ /* 0x0007e2000800003f */
[----:B--2---:R-:W-:-:S13]  /*9e30*/  LOP3.LUT P1, RZ, R0, 0x1f, RZ, 0xc0, !PT ;  /* 0x0000001f00ff7812 */ /* 0x004fda000782c0ff */
[----:B---3--:R-:W-:Y:S05]  /*9e40*/  @!P1 BRA `(.L_x_717) ;  /* 0x0000000000049947 */ /* 0x008fea0003800000 */
[----:B------:R-:W-:Y:S01]  /*9e50*/  BPT.TRAP 0x1 ;  /* 0x000000040000795c */ /* 0x000fe20000300000 */
.L_x_717:
        /* <DEDUP_REMOVED lines=19> */
[----:B-1----:R-:W-:Y:S01]  /*9f90*/  MOV R9, R2 ;  /* 0x0000000200097202 */ /* 0x002fe20000000f00 */
[----:B------:R-:W-:Y:S01]  /*9fa0*/  IMAD.MOV.U32 R8, RZ, RZ, R3 ;  /* 0x000000ffff087224 */ /* 0x000fe200078e0003 */
[----:B------:R-:W-:Y:S01]  /*9fb0*/  UMOV UR19, UR25 ;  /* 0x0000001900137c82 */ /* 0x000fe20008000000 */
[----:B------:R-:W-:Y:S01]  /*9fc0*/  UMOV UR37, UR13 ;  /* 0x0000000d00257c82 */ /* 0x000fe20008000000 */
[----:B------:R-:W-:Y:S01]  /*9fd0*/  IADD3 R0, P1, R9, 0x2f0, RZ ;  /* 0x000002f009007810 */ /* 0x000fe20007f3e0ff */
[----:B------:R-:W-:Y:S01]  /*9fe0*/  UMOV UR34, UR26 ;  /* 0x0000001a00227c82 */ /* 0x000fe20008000000 */
[----:B------:R-:W-:-:S02]  /*9ff0*/  UMOV UR33, UR9 ;  /* 0x0000000900217c82 */ /* 0x000fc40008000000 */
        /* <DEDUP_REMOVED lines=10> */
[----:B------:R-:W-:Y:S01]  /*a0a0*/  R2UR UR41, R0 ;  /* 0x00000000002972ca */ /* 0x000fe200000e0000 */
[----:B------:R-:W-:Y:S01]  /*a0b0*/  IMAD.MOV.U32 R0, RZ, RZ, RZ ;  /* 0x000000ffff007224 */ /* 0x000fe200078e00ff */
[----:B------:R-:W-:-:S09]  /*a0c0*/  ISETP.GE.AND P1, PT, R4, 0x81, PT ;  /* 0x000000810400780c */ /* 0x000fd20003f26270 */
        /* <DEDUP_REMOVED lines=8> */
[C---:B------:R-:W-:Y:S01]  /*a150*/  IADD3 R0, R4.reuse, 0x7f, RZ ;  /* 0x0000007f04007810 */ /* 0x040fe20007ffe0ff */
[----:B------:R-:W-:Y:S01]  /*a160*/  IMAD.MOV.U32 R10, RZ, RZ, 0x1 ;  /* 0x00000001ff0a7424 */ /* 0x000fe200078e00ff */
[----:B------:R-:W-:Y:S02]  /*a170*/  ISETP.GE.AND P1, PT, R4, 0x101, PT ;  /* 0x000001010400780c */ /* 0x000fe40003f26270 */
[----:B------:R-:W-:Y:S02]  /*a180*/  SHF.R.S32.HI R5, RZ, 0x1f, R0 ;  /* 0x0000001fff057819 */ /* 0x000fe40000011400 */
[----:B------:R-:W-:Y:S02]  /*a190*/  MOV R19, RZ ;  /* 0x000000ff00137202 */ /* 0x000fe40000000f00 */
[----:B------:R-:W-:Y:S01]  /*a1a0*/  LEA.HI R5, R5, R0, RZ, 0x7 ;  /* 0x0000000005057211 */ /* 0x000fe200078f38ff */
[----:B------:R-:W-:-:S03]  /*a1b0*/  IMAD.MOV.U32 R0, RZ, RZ, RZ ;  /* 0x000000ffff007224 */ /* 0x000fc600078e00ff */
[----:B------:R-:W-:-:S04]  /*a1c0*/  LEA.HI.SX32 R5, R5, 0xffffffff, 0x19 ;  /* 0xffffffff05057811 */ /* 0x000fc800078fcaff */
[----:B------:R-:W-:Y:S01]  /*a1d0*/  VIMNMX R17, R5, 0x1, !PT ;  /* 0x0000000105117848 */ /* 0x000fe20007fe0100 */
[----:B------:R-:W-:-:S03]  /*a1e0*/  IMAD.MOV.U32 R5, RZ, RZ, RZ ;  /* 0x000000ffff057224 */ /* 0x000fc600078e00ff */
[----:B------:R-:W-:Y:S02]  /*a1f0*/  LOP3.LUT R18, R17, 0x1, RZ, 0xc0, !PT ;  /* 0x0000000111127812 */ /* 0x000fe400078ec0ff */
[----:B-1----:R-:W-:Y:S01]  /*a200*/  LOP3.LUT R20, R13, 0x1f, RZ, 0xc0, !PT ;  /* 0x0000001f0d147812 */ /* 0x002fe200078ec0ff */
[----:B------:R-:W-:Y:S06]  /*a210*/  @!P1 BRA `(.L_x_719) ;  /* 0x0000000800109947 */ /* 0x000fec0003800000 */
[----:B------:R-:W-:Y:S02]  /*a220*/  IMAD.IADD R17, R17, 0x1, -R18 ;  /* 0x0000000111117824 */ /* 0x000fe400078e0a12 */
[----:B------:R-:W-:Y:S02]  /*a230*/  IMAD.MOV.U32 R19, RZ, RZ, RZ ;  /* 0x000000ffff137224 */ /* 0x000fe400078e00ff */
[----:B------:R-:W-:-:S07]  /*a240*/  IMAD.MOV.U32 R10, RZ, RZ, 0x1 ;  /* 0x00000001ff0a7424 */ /* 0x000fce00078e00ff */
.L_x_728:
[----:B------:R-:W-:-:S04]  /*a250*/  SHF.L.U32 R21, R10, 0x1f, RZ ;  /* 0x0000001f0a157819 */ /* 0x000fc800000006ff */
[----:B-1----:R-:W1:Y:S02]  /*a260*/  SYNCS.PHASECHK.TRANS64.TRYWAIT P1, [R12+URZ+0x30c40], R21 ;  /* 0x030c40150c0075a7 */ /* 0x002e64000802017f */
[----:B-12--5:R-:W-:Y:S05]  /*a270*/  @!P1 BRA `(.L_x_720) ;  /* 0x0000001400189947 */ /* 0x026fea0003800000 */
.L_x_754:
[----:B------:R-:W-:Y:S05]  /*a280*/  @P0 BRA `(.L_x_721) ;  /* 0x0000000000140947 */ /* 0x000fea0003800000 */
[----:B------:R-:W-:Y:S02]  /*a290*/  ISETP.NE.AND P1, PT, R20, RZ, PT ;  /* 0x000000ff1400720c */ /* 0x000fe40003f25270 */
[----:B------:R-:W-:-:S04]  /*a2a0*/  MOV R3, 0x4200 ;  /* 0x0000420000037802 */ /* 0x000fc80000000f00 */
[----:B------:R2:W-:Y:S07]  /*a2b0*/  SYNCS.ARRIVE.TRANS64 RZ, [R12+URZ+0x30c30], R3 ;  /* 0x030c30030cff79a7 */ /* 0x0005ee000800003f */
[----:B------:R-:W-:Y:S05]  /*a2c0*/  @!P1 BRA `(.L_x_721) ;  /* 0x0000000000049947 */ /* 0x000fea0003800000 */
[----:B------:R-:W-:Y:S01]  /*a2d0*/  BPT.TRAP 0x1 ;  /* 0x000000040000795c */ /* 0x000fe20000300000 */
.L_x_721:
        /* <DEDUP_REMOVED lines=18> */
[----:B---3--:R-:W-:Y:S02]  /*a400*/  IMAD.MOV.U32 R9, RZ, RZ, R4 ;  /* 0x000000ffff097224 */ /* 0x008fe400078e0004 */
[----:B------:R-:W-:Y:S01]  /*a410*/  IMAD.MOV.U32 R8, RZ, RZ, R5 ;  /* 0x000000ffff087224 */ /* 0x000fe200078e0005 */
[----:B------:R-:W-:Y:S02]  /*a420*/  LEA.HI.X R2, R2, R15, R3, 0x2, P2 ;  /* 0x0000000f02027211 */ /* 0x000fe400010f1403 */
[----:B------:R-:W-:Y:S02]  /*a430*/  IADD3 R4, P1, R9, 0x1f0, RZ ;  /* 0x000001f009047810 */ /* 0x000fe40007f3e0ff */
[----:B------:R-:W-:-:S02]  /*a440*/  R2UR UR9, R2 ;  /* 0x00000000020972ca */ /* 0x000fc400000e0000 */
[----:B------:R-:W-:Y:S02]  /*a450*/  IADD3.X R5, RZ, R8, RZ, P1, !PT ;  /* 0x00000008ff057210 */ /* 0x000fe40000ffe4ff */
[----:B------:R-:W-:Y:S02]  /*a460*/  R2UR UR14, R4 ;  /* 0x00000000040e72ca */ /* 0x000fe400000e0000 */
[----:B------:R-:W-:-:S13]  /*a470*/  R2UR UR15, R5 ;  /* 0x00000000050f72ca */ /* 0x000fda00000e0000 */
[----:B------:R2:W-:Y:S01]  /*a480*/  UTMALDG.4D [UR16], [UR14], desc[UR22] ;  /* 0x000016100e0075b4 */ /* 0x0005e20008019000 */
[----:B------:R2:W-:Y:S01]  /*a490*/  UBLKCP.S.G [UR6], [UR8], UR10 ;  /* 0x00000006080073ba */ /* 0x0005e2000800020a */
[----:B------:R-:W3:Y:S02]  /*a4a0*/  SYNCS.PHASECHK.TRANS64.TRYWAIT P1, [R12+URZ+0x30c28], R21 ;  /* 0x030c28150c0075a7 */ /* 0x000ee4000802017f */
[----:B--23--:R-:W-:Y:S05]  /*a4b0*/  @!P1 BRA `(.L_x_722) ;  /* 0x00000010009c9947 */ /* 0x00cfea0003800000 */
.L_x_755:
[----:B------:R-:W-:Y:S05]  /*a4c0*/  @P0 BRA `(.L_x_723) ;  /* 0x0000000000140947 */ /* 0x000fea0003800000 */
[----:B------:R-:W-:Y:S01]  /*a4d0*/  ISETP.NE.AND P1, PT, R20, RZ, PT ;  /* 0x000000ff1400720c */ /* 0x000fe20003f25270 */
[----:B------:R-:W-:-:S04]  /*a4e0*/  IMAD.MOV.U32 R2, RZ, RZ, 0x4200 ;  /* 0x00004200ff027424 */ /* 0x000fc800078e00ff */
[----:B------:R3:W-:Y:S08]  /*a4f0*/  SYNCS.ARRIVE.TRANS64 RZ, [R12+URZ+0x30c18], R2 ;  /* 0x030c18020cff79a7 */ /* 0x0007f0000800003f */
[----:B------:R-:W-:Y:S05]  /*a500*/  @!P1 BRA `(.L_x_723) ;  /* 0x0000000000049947 */ /* 0x000fea0003800000 */
[----:B------:R-:W-:Y:S01]  /*a510*/  BPT.TRAP 0x1 ;  /* 0x000000040000795c */ /* 0x000fe20000300000 */
.L_x_723:
[----:B------:R-:W-:Y:S01]  /*a520*/  VIADD R16, R16, 0x80 ;  /* 0x0000008010107836 */ /* 0x000fe20000000000 */
[----:B------:R-:W-:Y:S01]  /*a530*/  R2UR UR17, R12 ;  /* 0x000000000c1172ca */ /* 0x000fe200000e0000 */
[----:B------:R-:W-:Y:S01]  /*a540*/  UMOV UR22, 0x0 ;  /* 0x0000000000167882 */ /* 0x000fe20000000000 */
[----:B---3--:R-:W-:Y:S01]  /*a550*/  IADD3 R2, P1, R9, 0xf0, RZ ;  /* 0x000000f009027810 */ /* 0x008fe20007f3e0ff */
[----:B------:R-:W-:Y:S01]  /*a560*/  UMOV UR23, 0x14f00000 ;  /* 0x14f0000000177882 */ /* 0x000fe20000000000 */
[C---:B------:R-:W-:Y:S01]  /*a570*/  R2UR UR6, R16.reuse ;  /* 0x00000000100672ca */ /* 0x040fe200000e0000 */
[----:B------:R-:W-:Y:S01]  /*a580*/  UMOV UR18, URZ ;  /* 0x0000003f00127c82 */ /* 0x000fe20008000000 */
[----:B------:R-:W-:Y:S01]  /*a590*/  IADD3 R13, R16, UR27, RZ ;  /* 0x0000001b100d7c10 */ /* 0x000fe2000fffe0ff */
[----:B------:R-:W-:Y:S01]  /*a5a0*/  IMAD.X R3, RZ, RZ, R8, P1 ;  /* 0x000000ffff037224 */ /* 0x000fe200008e0608 */
[----:B------:R-:W-:Y:S01]  /*a5b0*/  R2UR UR14, R2 ;  /* 0x00000000020e72ca */ /* 0x000fe200000e0000 */
[----:B------:R-:W-:Y:S01]  /*a5c0*/  UMOV UR10, 0x20 ;  /* 0x00000020000a7882 */ /* 0x000fe20000000000 */
[----:B------:R-:W-:-:S02]  /*a5d0*/  R2UR UR19, R13 ;  /* 0x000000000d1372ca */ /* 0x000fc400000e0000 */
        /* <DEDUP_REMOVED lines=10> */
.L_x_756:
[----:B-123--:R-:W-:Y:S01]  /*a680*/  SHF.R.S32.HI R21, RZ, 0x1f, R16 ;  /* 0x0000001fff157819 */ /* 0x00efe20000011410 */
[----:B------:R-:W-:Y:S06]  /*a690*/  @P0 BRA `(.L_x_725) ;  /* 0x00000000001c0947 */ /* 0x000fec0003800000 */
[----:B------:R1:W-:Y:S02]  /*a6a0*/  STL [R1+0x20], R0 ;  /* 0x0000200001007387 */ /* 0x0003e40000100800 */
[----:B-1----:R-:W-:-:S04]  /*a6b0*/  IMAD.MOV.U32 R0, RZ, RZ, 0x4200 ;  /* 0x00004200ff007424 */ /* 0x002fc800078e00ff */
[----:B------:R1:W-:Y:S02]  /*a6c0*/  SYNCS.ARRIVE.TRANS64 RZ, [R12+URZ+0x30c38], R0 ;  /* 0x030c38000cff79a7 */ /* 0x0003e4000800003f */
[----:B-1----:R1:W5:Y:S01]  /*a6d0*/  LDL.LU R0, [R1+0x20] ;  /* 0x0000200001007983 */ /* 0x0023620000300800 */
[----:B------:R-:W-:-:S13]  /*a6e0*/  ISETP.NE.AND P1, PT, R20, RZ, PT ;  /* 0x000000ff1400720c */ /* 0x000fda0003f25270 */
[----:B-1----:R-:W-:Y:S05]  /*a6f0*/  @!P1 BRA `(.L_x_725) ;  /* 0x0000000000049947 */ /* 0x002fea0003800000 */
[----:B------:R-:W-:Y:S01]  /*a700*/  BPT.TRAP 0x1 ;  /* 0x000000040000795c */ /* 0x000fe20000300000 */
.L_x_725:
        /* <DEDUP_REMOVED lines=24> */
.L_x_758:
[----:B------:R-:W-:Y:S05]  /*a890*/  @P0 BRA `(.L_x_727) ;  /* 0x0000000000140947 */ /* 0x000fea0003800000 */
[----:B------:R-:W-:Y:S01]  /*a8a0*/  ISETP.NE.AND P1, PT, R20, RZ, PT ;  /* 0x000000ff1400720c */ /* 0x000fe20003f25270 */
[----:B-1----:R-:W-:-:S04]  /*a8b0*/  IMAD.MOV.U32 R5, RZ, RZ, 0x4200 ;  /* 0x00004200ff057424 */ /* 0x002fc800078e00ff */
[----:B------:R2:W-:Y:S08]  /*a8c0*/  SYNCS.ARRIVE.TRANS64 RZ, [R12+URZ+0x30c10], R5 ;  /* 0x030c10050cff79a7 */ /* 0x0005f0000800003f */
[----:B------:R-:W-:Y:S05]  /*a8d0*/  @!P1 BRA `(.L_x_727) ;  /* 0x0000000000049947 */ /* 0x000fea0003800000 */
[----:B------:R-:W-:Y:S01]  /*a8e0*/  BPT.TRAP 0x1 ;  /* 0x000000040000795c */ /* 0x000fe20000300000 */
.L_x_727:
        /* <DEDUP_REMOVED lines=23> */
.L_x_719:
[----:B------:R-:W-:-:S13]  /*aa60*/  ISETP.NE.AND P1, PT, R18, RZ, PT ;  /* 0x000000ff1200720c */ /* 0x000fda0003f25270 */
[----:B------:R-:W-:Y:S05]  /*aa70*/  @!P1 BRA `(.L_x_718) ;  /* 0x0000000000f89947 */ /* 0x000fea0003800000 */
[----:B------:R-:W-:-:S04]  /*aa80*/  SHF.L.U32 R13, R10, 0x1f, RZ ;  /* 0x0000001f0a0d7819 */ /* 0x000fc800000006ff */
[----:B------:R-:W1:Y:S02]  /*aa90*/  SYNCS.PHASECHK.TRANS64.TRYWAIT P1, [R12+URZ+0x30c40], R13 ;  /* 0x030c400d0c0075a7 */ /* 0x000e64000802017f */
[----:B-1----:R-:W-:Y:S05]  /*aaa0*/  @!P1 BRA `(.L_x_729) ;  /* 0x0000000c00609947 */ /* 0x002fea0003800000 */
.L_x_759:
[----:B------:R-:W-:Y:S05]  /*aab0*/  @P0 BRA `(.L_x_730) ;  /* 0x0000000000140947 */ /* 0x000fea0003800000 */
[----:B------:R-:W-:Y:S01]  /*aac0*/  ISETP.NE.AND P1, PT, R20, RZ, PT ;  /* 0x000000ff1400720c */ /* 0x000fe20003f25270 */
[----:B------:R-:W-:-:S04]  /*aad0*/  IMAD.MOV.U32 R5, RZ, RZ, 0x4200 ;  /* 0x00004200ff057424 */ /* 0x000fc800078e00ff */
[----:B------:R2:W-:Y:S08]  /*aae0*/  SYNCS.ARRIVE.TRANS64 RZ, [R12+URZ+0x30c30], R5 ;  /* 0x030c30050cff79a7 */ /* 0x0005f0000800003f */
[----:B------:R-:W-:Y:S05]  /*aaf0*/  @!P1 BRA `(.L_x_730) ;  /* 0x0000000000049947 */ /* 0x000fea0003800000 */
[----:B------:R-:W-:Y:S01]  /*ab00*/  BPT.TRAP 0x1 ;  /* 0x000000040000795c */ /* 0x000fe20000300000 */
.L_x_730:
[----:B--2---:R-:W2:Y:S01]  /*ab10*/  LDC.64 R4, c[0x0][0x728] ;  /* 0x0001ca00ff047b82 */ /* 0x004ea20000000a00 */
[----:B------:R-:W-:Y:S01]  /*ab20*/  SHF.L.U32 R19, R19, 0x7, RZ ;  /* 0x0000000713137819 */ /* 0x000fe200000006ff */
[----:B------:R-:W-:Y:S01]  /*ab30*/  UMOV UR8, 0x0 ;  /* 0x0000000000087882 */ /* 0x000fe20000000000 */
[----:B------:R-:W-:Y:S01]  /*ab40*/  R2UR UR14, R12 ;  /* 0x000000000c0e72ca */ /* 0x000fe200000e0000 */
[----:B------:R-:W-:Y:S01]  /*ab50*/  UMOV UR9, 0x14f00000 ;  /* 0x14f0000000097882 */ /* 0x000fe20000000000 */
[C---:B-----5:R-:W-:Y:S01]  /*ab60*/  IADD3 R0, P1, R19.reuse, R6, RZ ;  /* 0x0000000613007210 */ /* 0x060fe20007f3e0ff */
[----:B------:R-:W-:Y:S01]  /*ab70*/  UMOV UR18, URZ ;  /* 0x0000003f00127c82 */ /* 0x000fe20008000000 */
[----:B------:R-:W-:Y:S01]  /*ab80*/  R2UR UR19, R19 ;  /* 0x00000000131372ca */ /* 0x000fe200000e0000 */
[----:B------:R-:W-:-:S08]  /*ab90*/  UMOV UR10, 0x20 ;  /* 0x00000020000a7882 */ /* 0x000fd00000000000 */
[----:B------:R-:W-:Y:S02]  /*aba0*/  UIADD3 UR16, UR14, 0x18000, URZ ;  /* 0x000180000e107890 */ /* 0x000fe4000fffe03f */
[----:B------:R-:W-:Y:S02]  /*abb0*/  UIADD3 UR17, UR14, 0x30c30, URZ ;  /* 0x00030c300e117890 */ /* 0x000fe4000fffe03f */
[----:B------:R-:W-:Y:S02]  /*abc0*/  UIADD3 UR19, UR19, UR27, URZ ;  /* 0x0000001b13137290 */ /* 0x000fe4000fffe03f */
[----:B------:R-:W-:Y:S01]  /*abd0*/  UIADD3 UR14, UR14, 0x20400, URZ ;  /* 0x000204000e0e7890 */ /* 0x000fe2000fffe03f */
        /* <DEDUP_REMOVED lines=14> */
.L_x_760:
[----:B------:R-:W-:Y:S05]  /*acc0*/  @P0 BRA `(.L_x_732) ;  /* 0x0000000000140947 */ /* 0x000fea0003800000 */
[----:B------:R-:W-:Y:S01]  /*acd0*/  ISETP.NE.AND P0, PT, R20, RZ, PT ;  /* 0x000000ff1400720c */ /* 0x000fe20003f05270 */
[----:B------:R-:W-:-:S04]  /*ace0*/  IMAD.MOV.U32 R5, RZ, RZ, 0x4200 ;  /* 0x00004200ff057424 */ /* 0x000fc800078e00ff */
[----:B------:R3:W-:Y:S08]  /*acf0*/  SYNCS.ARRIVE.TRANS64 RZ, [R12+URZ+0x30c18], R5 ;  /* 0x030c18050cff79a7 */ /* 0x0007f0000800003f */
[----:B------:R-:W-:Y:S05]  /*ad00*/  @!P0 BRA `(.L_x_732) ;  /* 0x0000000000048947 */ /* 0x000fea0003800000 */
[----:B------:R-:W-:Y:S01]  /*ad10*/  BPT.TRAP 0x1 ;  /* 0x000000040000795c */ /* 0x000fe20000300000 */
.L_x_732:
        /* <DEDUP_REMOVED lines=13> */
[----:B---3--:R-:W-:Y:S01]  /*adf0*/  MOV R5, UR6 ;  /* 0x0000000600057c02 */ /* 0x008fe20008000f00 */
[----:B------:R-:W-:Y:S02]  /*ae00*/  UIADD3 UR19, UR6, UR27, URZ ;  /* 0x0000001b06137290 */ /* 0x000fe4000fffe03f */
[----:B------:R-:W-:-:S03]  /*ae10*/  UIMAD.WIDE UR8, UR6, 0x4, UR4 ;  /* 0x00000004060878a5 */ /* 0x000fc6000f8e0204 */
[----:B------:R-:W-:-:S04]  /*ae20*/  UMOV UR15, UR17 ;  /* 0x00000011000f7c82 */ /* 0x000fc80008000000 */
[----:B------:R3:W-:Y:S02]  /*ae30*/  UTMALDG.4D [UR16], [UR22], desc[UR24] ;  /* 0x00001810160075b4 */ /* 0x0007e40008019000 */
[----:B------:R3:W-:Y:S02]  /*ae40*/  UBLKCP.S.G [UR14], [UR8], UR7 ;  /* 0x0000000e080073ba */ /* 0x0007e40008000207 */
[----:B---3--:R-:W-:Y:S01]  /*ae50*/  NOP ;  /* 0x0000000000007918 */ /* 0x008fe20000000000 */
.L_x_718:
[----:B------:R-:W3:Y:S01]  /*ae60*/  S2R R2, SR_TID.X ;  /* 0x0000000000027919 */ /* 0x000ee20000002100 */
[----:B-12--5:R-:W-:Y:S01]  /*ae70*/  IMAD R13, R0, 0x8, R12 ;  /* 0x00000008000d7824 */ /* 0x026fe200078e020c */
[----:B---3--:R-:W-:Y:S02]  /*ae80*/  LOP3.LUT R3, R2, 0x7f, RZ, 0xc0, !PT ;  /* 0x0000007f02037812 */ /* 0x008fe400078ec0ff */
[----:B------:R-:W-:Y:S02]  /*ae90*/  SHF.L.U32 R2, R10, 0x1f, RZ ;  /* 0x0000001f0a027819 */ /* 0x000fe400000006ff */
[----:B------:R-:W-:Y:S02]  /*aea0*/  ISETP.NE.AND P1, PT, R3, RZ, PT ;  /* 0x000000ff0300720c */ /* 0x000fe40003f25270 */
[----:B------:R-:W1:Y:S02]  /*aeb0*/  SYNCS.PHASECHK.TRANS64.TRYWAIT P0, [R13+URZ+0x30c40], R2 ;  /* 0x030c40020d0075a7 */ /* 0x000e64000800017f */
[----:B-1----:R-:W-:Y:S09]  /*aec0*/  @!P0 BRA `(.L_x_733) ;  /* 0x0000000800808947 */ /* 0x002ff20003800000 */
.L_x_761:
[----:B------:R-:W-:Y:S05]  /*aed0*/  @P1 BRA `(.L_x_734) ;  /* 0x0000000000181947 */ /* 0x000fea0003800000 */
[----:B------:R-:W2:Y:S01]  /*aee0*/  S2R R3, SR_TID.X ;  /* 0x0000000000037919 */ /* 0x000ea20000002100 */
[----:B-1----:R-:W-:-:S04]  /*aef0*/  IMAD.MOV.U32 R2, RZ, RZ, 0x4200 ;  /* 0x00004200ff027424 */ /* 0x002fc800078e00ff */
[----:B------:R3:W-:Y:S01]  /*af00*/  SYNCS.ARRIVE.TRANS64 RZ, [R13+URZ+0x30c30], R2 ;  /* 0x030c30020dff79a7 */ /* 0x0007e2000800003f */
[----:B--2---:R-:W-:-:S13]  /*af10*/  LOP3.LUT P0, RZ, R3, 0x1f, RZ, 0xc0, !PT ;  /* 0x0000001f03ff7812 */ /* 0x004fda000780c0ff */
[----:B---3--:R-:W-:Y:S05]  /*af20*/  @!P0 BRA `(.L_x_734) ;  /* 0x0000000000048947 */ /* 0x008fea0003800000 */
[----:B------:R-:W-:Y:S01]  /*af30*/  BPT.TRAP 0x1 ;  /* 0x000000040000795c */ /* 0x000fe20000300000 */
.L_x_734:
        /* <DEDUP_REMOVED lines=34> */
.L_x_715:
[----:B------:R-:W-:Y:S05]  /*b160*/  BSYNC B0 ;  /* 0x0000000000007941 */ /* 0x000fea0003800000 */
.L_x_713:
[----:B------:R-:W-:-:S03]  /*b170*/  UMOV UR6, 0xffffffff ;  /* 0xffffffff00067882 */ /* 0x000fc60000000000 */
[----:B------:R-:W-:Y:S05]  /*b180*/  BRA.DIV UR6, `(.L_x_735) ;  /* 0x0000000606e47947 */ /* 0x000fea000b800000 */
[----:B------:R-:W-:-:S13]  /*b190*/  ELECT P6, URZ, PT ;  /* 0x00000000003f782f */ /* 0x000fda00038c0000 */
.L_x_764:
[----:B------:R-:W-:Y:S05]  /*b1a0*/  @!P6 BRA `(.L_x_614) ;  /* 0x000000000084e947 */ /* 0x000fea0003800000 */
[----:B----4-:R-:W3:Y:S02]  /*b1b0*/  LDL.LU R2, [R1] ;  /* 0x0000000001027983 */ /* 0x010ee40000300800 */
[----:B---3--:R-:W-:-:S04]  /*b1c0*/  LOP3.LUT R2, R2, 0x2, RZ, 0xfc, !PT ;  /* 0x0000000202027812 */ /* 0x008fc800078efcff */
[----:B------:R-:W-:-:S13]  /*b1d0*/  ISETP.NE.AND P2, PT, R2, 0x3, PT ;  /* 0x000000030200780c */ /* 0x000fda0003f45270 */
[----:B------:R-:W-:Y:S05]  /*b1e0*/  @!P2 BRA `(.L_x_736) ;  /* 0x000000000004a947 */ /* 0x000fea0003800000 */
[----:B--2---:R-:W-:Y:S01]  /*b1f0*/  BPT.TRAP 0x1 ;  /* 0x000000040000795c */ /* 0x004fe20000300000 */
.L_x_736:
        /* <DEDUP_REMOVED lines=15> */
.L_x_765:
[----:B------:R-:W3:Y:S02]  /*b2f0*/  SYNCS.PHASECHK.TRANS64.TRYWAIT P0, [R11+URZ], R2 ;  /* 0x000000020b0075a7 */ /* 0x000ee4000800017f */
[----:B---3--:R-:W-:Y:S05]  /*b300*/  @!P0 BRA `(.L_x_738) ;  /* 0x0000000400b88947 */ /* 0x008fea0003800000 */
.L_x_766:
[----:B------:R-:W-:Y:S05]  /*b310*/  @!P2 BRA `(.L_x_739) ;  /* 0x000000000004a947 */ /* 0x000fea0003800000 */
[----:B--2---:R-:W-:Y:S01]  /*b320*/  BPT.TRAP 0x1 ;  /* 0x000000040000795c */ /* 0x004fe20000300000 */
.L_x_739:
[----:B------:R-:W-:-:S04]  /*b330*/  VIADD R0, R6, 0x30c40 ;  /* 0x00030c4006007836 */ /* 0x000fc80000000000 */
[----:B------:R-:W-:-:S04]  /*b340*/  IMAD R9, R9, 0x8, R0 ;  /* 0x0000000809097824 */ /* 0x000fc800078e0200 */
[----:B------:R-:W4:Y:S02]  /*b350*/  SYNCS.PHASECHK.TRANS64.TRYWAIT P0, [R9+URZ], R4 ;  /* 0x00000004090075a7 */ /* 0x000f24000800017f */
[----:B----4-:R-:W-:Y:S05]  /*b360*/  @!P0 BRA `(.L_x_740) ;  /* 0x0000000400b48947 */ /* 0x010fea0003800000 */
.L_x_767:
[----:B------:R-:W-:-:S07]  /*b370*/  LEA R3, R3, R0, 0x3 ;  /* 0x0000000003037211 */ /* 0x000fce00078e18ff */
.L_x_741:
[----:B------:R1:W1:Y:S02]  /*b380*/  SYNCS.PHASECHK.TRANS64.TRYWAIT P0, [R3+URZ], R2 ;  /* 0x00000002030075a7 */ /* 0x000264000800017f */
[----:B-1----:R-:W-:Y:S05]  /*b390*/  @!P0 NANOSLEEP.SYNCS 0x989680 ;  /* 0x009896800000895d */ /* 0x002fea0003900000 */
[----:B------:R-:W1:Y:S02]  /*b3a0*/  @!P0 SYNCS.PHASECHK.TRANS64 P0, [R3+URZ], R2 ;  /* 0x00000002030085a7 */ /* 0x000e64000800007f */
[----:B-1----:R-:W-:Y:S05]  /*b3b0*/  @!P0 BRA `(.L_x_741) ;  /* 0xfffffffc00f08947 */ /* 0x002fea000383ffff */
.L_x_614:
[----:B--2---:R-:W-:Y:S05]  /*b3c0*/  BSYNC B6 ;  /* 0x0000000000067941 */ /* 0x004fea0003800000 */
.L_x_608:
[----:B------:R-:W-:Y:S05]  /*b3d0*/  EXIT ;  /* 0x000000000000794d */ /* 0x000fea0003800000 */
.L_x_624:
[----:B------:R-:W-:Y:S01]  /*b3e0*/  IMAD.MOV.U32 R12, RZ, RZ, RZ ;  /* 0x000000ffff0c7224 */ /* 0x000fe200078e00ff */
[----:B------:R-:W-:Y:S01]  /*b3f0*/  MOV R15, 0xffffffff ;  /* 0xffffffff000f7802 */ /* 0x000fe20000000f00 */
[----:B------:R-:W-:-:S07]  /*b400*/  IMAD.MOV.U32 R11, RZ, RZ, 0x1f ;  /* 0x0000001fff0b7424 */ /* 0x000fce00078e00ff */
[----:B------:R-:W-:Y:S05]  /*b410*/  WARPSYNC.COLLECTIVE R15, `(.L_x_742) ;  /* 0x000000000f087348 */ /* 0x000fea0003c00000 */
[----:B------:R1:W2:Y:S02]  /*b420*/  SHFL.IDX P6, R14, R13, R12, R11 ;  /* 0x0000000c0d0e7389 */ /* 0x0002a400000c000b */
[----:B-12---:R-:W-:Y:S01]  /*b430*/  ENDCOLLECTIVE ;  /* 0x000000000000791b */ /* 0x006fe20003800000 */
.L_x_742:
[----:B------:R-:W-:Y:S05]  /*b440*/  BRA `(.L_x_743) ;  /* 0xffffff5c004c7947 */ /* 0x000fea000383ffff */
.L_x_626:
[----:B--2---:R2:W3:Y:S02]  /*b450*/  SYNCS.PHASECHK.TRANS64.TRYWAIT P0, [R2+URZ+0x30c00], R17 ;  /* 0x030c0011020075a7 */ /* 0x0044e4000800017f */
[----:B---3--:R-:W-:Y:S05]  /*b460*/  @!P0 NANOSLEEP.SYNCS 0x989680 ;  /* 0x009896800000895d */ /* 0x008fea0003900000 */
[----:B------:R-:W3:Y:S02]  /*b470*/  @!P0 SYNCS.PHASECHK.TRANS64 P0, [R2+URZ+0x30c00], R17 ;  /* 0x030c0011020085a7 */ /* 0x000ee4000800007f */
[----:B---3--:R-:W-:Y:S05]  /*b480*/  @!P0 BRA `(.L_x_626) ;  /* 0xfffffffc00f08947 */ /* 0x008fea000383ffff */
[----:B------:R-:W-:Y:S05]  /*b490*/  BRA `(.L_x_625) ;  /* 0xffffff5c00b07947 */ /* 0x000fea000383ffff */
.L_x_630:
[----:B--2---:R2:W3:Y:S02]  /*b4a0*/  SYNCS.PHASECHK.TRANS64.TRYWAIT P1, [R25+URZ+0x30c10], R22 ;  /* 0x030c1016190075a7 */ /* 0x0044e4000802017f */
[----:B---3--:R-:W-:Y:S05]  /*b4b0*/  @!P1 NANOSLEEP.SYNCS 0x989680 ;  /* 0x009896800000995d */ /* 0x008fea0003900000 */
[----:B------:R-:W3:Y:S02]  /*b4c0*/  @!P1 SYNCS.PHASECHK.TRANS64 P1, [R25+URZ+0x30c10], R22 ;  /* 0x030c1016190095a7 */ /* 0x000ee4000802007f */
[----:B---3--:R-:W-:Y:S05]  /*b4d0*/  @!P1 BRA `(.L_x_630) ;  /* 0xfffffffc00f09947 */ /* 0x008fea000383ffff */
[----:B------:R-:W-:Y:S05]  /*b4e0*/  BRA `(.L_x_629) ;  /* 0xffffff6400907947 */ /* 0x000fea000383ffff */
.L_x_634:
[----:B------:R1:W1:Y:S02]  /*b4f0*/  SYNCS.PHASECHK.TRANS64.TRYWAIT P1, [R25+URZ+0x30c30], R22 ;  /* 0x030c3016190075a7 */ /* 0x000264000802017f */
[----:B-1----:R-:W-:Y:S05]  /*b500*/  @!P1 NANOSLEEP.SYNCS 0x989680 ;  /* 0x009896800000995d */ /* 0x002fea0003900000 */
[----:B------:R-:W1:Y:S02]  /*b510*/  @!P1 SYNCS.PHASECHK.TRANS64 P1, [R25+URZ+0x30c30], R22 ;  /* 0x030c3016190095a7 */ /* 0x000e64000802007f */
[----:B-1----:R-:W-:Y:S05]  /*b520*/  @!P1 BRA `(.L_x_634) ;  /* 0xfffffffc00f09947 */ /* 0x002fea000383ffff */
[----:B------:R-:W-:Y:S05]  /*b530*/  BRA `(.L_x_633) ;  /* 0xffffff6800a47947 */ /* 0x000fea000383ffff */
.L_x_678:
[----:B------:R-:W-:Y:S01]  /*b540*/  BSSY B0, `(.L_x_744) ;  /* 0x0000005000007945 */ /* 0x000fe20003800000 */
[----:B------:R-:W-:-:S07]  /*b550*/  IMAD.MOV.U32 R15, RZ, RZ, -0x1 ;  /* 0xffffffffff0f7424 */ /* 0x000fce00078e00ff */
[----:B------:R-:W-:Y:S05]  /*b560*/  WARPSYNC.COLLECTIVE R15, `(.L_x_745) ;  /* 0x000000000f087348 */ /* 0x000fea0003c00000 */
[----:B------:R-:W-:Y:S01]  /*b570*/  NOP ;  /* 0x0000000000007918 */ /* 0x000fe20000000000 */
[----:B------:R-:W-:Y:S01]  /*b580*/  ENDCOLLECTIVE ;  /* 0x000000000000791b */ /* 0x000fe20003800000 */
.L_x_745:
[----:B------:R-:W-:Y:S05]  /*b590*/  BSYNC B0 ;  /* 0x0000000000007941 */ /* 0x000fea0003800000 */
.L_x_744:
[----:B------:R-:W-:Y:S05]  /*b5a0*/  BRA `(.L_x_746) ;  /* 0xffffffd0007c7947 */ /* 0x000fea000383ffff */
.L_x_690:
[----:B------:R-:W-:Y:S01]  /*b5b0*/  BSSY B0, `(.L_x_747) ;  /* 0x0000005000007945 */ /* 0x000fe20003800000 */
[----:B------:R-:W-:-:S07]  /*b5c0*/  IMAD.MOV.U32 R15, RZ, RZ, -0x1 ;  /* 0xffffffffff0f7424 */ /* 0x000fce00078e00ff */
[----:B------:R-:W-:Y:S05]  /*b5d0*/  WARPSYNC.COLLECTIVE R15, `(.L_x_748) ;  /* 0x000000000f087348 */ /* 0x000fea0003c00000 */
[----:B------:R-:W-:Y:S01]  /*b5e0*/  NOP ;  /* 0x0000000000007918 */ /* 0x000fe20000000000 */
[----:B------:R-:W-:Y:S01]  /*b5f0*/  ENDCOLLECTIVE ;  /* 0x000000000000791b */ /* 0x000fe20003800000 */
.L_x_748:
[----:B------:R-:W-:Y:S05]  /*b600*/  BSYNC B0 ;  /* 0x0000000000007941 */ /* 0x000fea0003800000 */
.L_x_747:
[----:B------:R-:W-:Y:S05]  /*b610*/  BRA `(.L_x_749) ;  /* 0xffffffd400947947 */ /* 0x000fea000383ffff */
.L_x_703:
[----:B------:R-:W-:Y:S01]  /*b620*/  BSSY B0, `(.L_x_750) ;  /* 0x0000005000007945 */ /* 0x000fe20003800000 */
[----:B------:R-:W-:-:S07]  /*b630*/  MOV R15, 0xffffffff ;  /* 0xffffffff000f7802 */ /* 0x000fce0000000f00 */
[----:B------:R-:W-:Y:S05]  /*b640*/  WARPSYNC.COLLECTIVE R15, `(.L_x_751) ;  /* 0x000000000f087348 */ /* 0x000fea0003c00000 */
[----:B------:R-:W-:Y:S01]  /*b650*/  NOP ;  /* 0x0000000000007918 */ /* 0x000fe20000000000 */
[----:B------:R-:W-:Y:S01]  /*b660*/  ENDCOLLECTIVE ;  /* 0x000000000000791b */ /* 0x000fe20003800000 */
.L_x_751:
[----:B------:R-:W-:Y:S05]  /*b670*/  BSYNC B0 ;  /* 0x0000000000007941 */ /* 0x000fea0003800000 */
.L_x_750:
[----:B------:R-:W-:Y:S05]  /*b680*/  BRA `(.L_x_752) ;  /* 0xffffffd800b07947 */ /* 0x000fea000383ffff */
.L_x_716:
[----:B-1----:R1:W2:Y:S02]  /*b690*/  SYNCS.PHASECHK.TRANS64.TRYWAIT P1, [R12+URZ+0x30c20], R3 ;  /* 0x030c20030c0075a7 */ /* 0x0022a4000802017f */
[----:B--2---:R-:W-:Y:S05]  /*b6a0*/  @!P1 NANOSLEEP.SYNCS 0x989680 ;  /* 0x009896800000995d */ /* 0x004fea0003900000 */
[----:B------:R-:W2:Y:S02]  /*b6b0*/  @!P1 SYNCS.PHASECHK.TRANS64 P1, [R12+URZ+0x30c20], R3 ;  /* 0x030c20030c0095a7 */ /* 0x000ea4000802007f */
[----:B--2---:R-:W-:Y:S05]  /*b6c0*/  @!P1 BRA `(.L_x_716) ;  /* 0xfffffffc00f09947 */ /* 0x004fea000383ffff */
[----:B------:R-:W-:Y:S05]  /*b6d0*/  BRA `(.L_x_753) ;  /* 0xffffffe400bc7947 */ /* 0x000fea000383ffff */
.L_x_720:
[----:B-1----:R1:W2:Y:S02]  /*b6e0*/  SYNCS.PHASECHK.TRANS64.TRYWAIT P1, [R12+URZ+0x30c40], R21 ;  /* 0x030c40150c0075a7 */ /* 0x0022a4000802017f */
[----:B--2---:R-:W-:Y:S05]  /*b6f0*/  @!P1 NANOSLEEP.SYNCS 0x989680 ;  /* 0x009896800000995d */ /* 0x004fea0003900000 */
[----:B------:R-:W2:Y:S02]  /*b700*/  @!P1 SYNCS.PHASECHK.TRANS64 P1, [R12+URZ+0x30c40], R21 ;  /* 0x030c40150c0095a7 */ /* 0x000ea4000802007f */
[----:B--2---:R-:W-:Y:S05]  /*b710*/  @!P1 BRA `(.L_x_720) ;  /* 0xfffffffc00f09947 */ /* 0x004fea000383ffff */
[----:B------:R-:W-:Y:S05]  /*b720*/  BRA `(.L_x_754) ;  /* 0xffffffe800d47947 */ /* 0x000fea000383ffff */
.L_x_722:
[----:B--2---:R2:W3:Y:S02]  /*b730*/  SYNCS.PHASECHK.TRANS64.TRYWAIT P1, [R12+URZ+0x30c28], R21 ;  /* 0x030c28150c0075a7 */ /* 0x0044e4000802017f */
[----:B---3--:R-:W-:Y:S05]  /*b740*/  @!P1 NANOSLEEP.SYNCS 0x989680 ;  /* 0x009896800000995d */ /* 0x008fea0003900000 */
[----:B------:R-:W3:Y:S02]  /*b750*/  @!P1 SYNCS.PHASECHK.TRANS64 P1, [R12+URZ+0x30c28], R21 ;  /* 0x030c28150c0095a7 */ /* 0x000ee4000802007f */
[----:B---3--:R-:W-:Y:S05]  /*b760*/  @!P1 BRA `(.L_x_722) ;  /* 0xfffffffc00f09947 */ /* 0x008fea000383ffff */
[----:B------:R-:W-:Y:S05]  /*b770*/  BRA `(.L_x_755) ;  /* 0xffffffec00507947 */ /* 0x000fea000383ffff */
.L_x_724:
[----:B---3--:R3:W4:Y:S02]  /*b780*/  SYNCS.PHASECHK.TRANS64.TRYWAIT P1, [R12+URZ+0x30c48], R21 ;  /* 0x030c48150c0075a7 */ /* 0x008724000802017f */
[----:B----4-:R-:W-:Y:S05]  /*b790*/  @!P1 NANOSLEEP.SYNCS 0x989680 ;  /* 0x009896800000995d */ /* 0x010fea0003900000 */
[----:B------:R-:W4:Y:S02]  /*b7a0*/  @!P1 SYNCS.PHASECHK.TRANS64 P1, [R12+URZ+0x30c48], R21 ;  /* 0x030c48150c0095a7 */ /* 0x000f24000802007f */
[----:B----4-:R-:W-:Y:S05]  /*b7b0*/  @!P1 BRA `(.L_x_724) ;  /* 0xfffffffc00f09947 */ /* 0x010fea000383ffff */
[----:B------:R-:W-:Y:S05]  /*b7c0*/  BRA `(.L_x_756) ;  /* 0xffffffec00ac7947 */ /* 0x000fea000383ffff */
.L_x_726:
[----:B------:R-:W-:-:S07]  /*b7d0*/  SHF.L.U32 R5, R10, 0x1f, RZ ;  /* 0x0000001f0a057819 */ /* 0x000fce00000006ff */
.L_x_757:
[----:B-1----:R1:W2:Y:S02]  /*b7e0*/  SYNCS.PHASECHK.TRANS64.TRYWAIT P1, [R12+URZ+0x30c20], R5 ;  /* 0x030c20050c0075a7 */ /* 0x0022a4000802017f */
[----:B--2---:R-:W-:Y:S05]  /*b7f0*/  @!P1 NANOSLEEP.SYNCS 0x989680 ;  /* 0x009896800000995d */ /* 0x004fea0003900000 */
[----:B------:R-:W2:Y:S02]  /*b800*/  @!P1 SYNCS.PHASECHK.TRANS64 P1, [R12+URZ+0x30c20], R5 ;  /* 0x030c20050c0095a7 */ /* 0x000ea4000802007f */
[----:B--2---:R-:W-:Y:S05]  /*b810*/  @!P1 BRA `(.L_x_757) ;  /* 0xfffffffc00f09947 */ /* 0x004fea000383ffff */
[----:B------:R-:W-:Y:S05]  /*b820*/  BRA `(.L_x_758) ;  /* 0xfffffff000187947 */ /* 0x000fea000383ffff */
.L_x_729:
[----:B-1----:R1:W2:Y:S02]  /*b830*/  SYNCS.PHASECHK.TRANS64.TRYWAIT P1, [R12+URZ+0x30c40], R13 ;  /* 0x030c400d0c0075a7 */ /* 0x0022a4000802017f */
[----:B--2---:R-:W-:Y:S05]  /*b840*/  @!P1 NANOSLEEP.SYNCS 0x989680 ;  /* 0x009896800000995d */ /* 0x004fea0003900000 */
[----:B------:R-:W2:Y:S02]  /*b850*/  @!P1 SYNCS.PHASECHK.TRANS64 P1, [R12+URZ+0x30c40], R13 ;  /* 0x030c400d0c0095a7 */ /* 0x000ea4000802007f */
[----:B--2---:R-:W-:Y:S05]  /*b860*/  @!P1 BRA `(.L_x_729) ;  /* 0xfffffffc00f09947 */ /* 0x004fea000383ffff */
[----:B------:R-:W-:Y:S05]  /*b870*/  BRA `(.L_x_759) ;  /* 0xfffffff0008c7947 */ /* 0x000fea000383ffff */
.L_x_731:
[----:B--2---:R2:W3:Y:S02]  /*b880*/  SYNCS.PHASECHK.TRANS64.TRYWAIT P1, [R12+URZ+0x30c28], R13 ;  /* 0x030c280d0c0075a7 */ /* 0x0044e4000802017f */
[----:B---3--:R-:W-:Y:S05]  /*b890*/  @!P1 NANOSLEEP.SYNCS 0x989680 ;  /* 0x009896800000995d */ /* 0x008fea0003900000 */
[----:B------:R-:W3:Y:S02]  /*b8a0*/  @!P1 SYNCS.PHASECHK.TRANS64 P1, [R12+URZ+0x30c28], R13 ;  /* 0x030c280d0c0095a7 */ /* 0x000ee4000802007f */
[----:B---3--:R-:W-:Y:S05]  /*b8b0*/  @!P1 BRA `(.L_x_731) ;  /* 0xfffffffc00f09947 */ /* 0x008fea000383ffff */
[----:B------:R-:W-:Y:S05]  /*b8c0*/  BRA `(.L_x_760) ;  /* 0xfffffff000fc7947 */ /* 0x000fea000383ffff */
.L_x_733:
[----:B-1----:R1:W2:Y:S02]  /*b8d0*/  SYNCS.PHASECHK.TRANS64.TRYWAIT P0, [R13+URZ+0x30c40], R2 ;  /* 0x030c40020d0075a7 */ /* 0x0022a4000800017f */
[----:B--2---:R-:W-:Y:S05]  /*b8e0*/  @!P0 NANOSLEEP.SYNCS 0x989680 ;  /* 0x009896800000895d */ /* 0x004fea0003900000 */
[----:B------:R-:W2:Y:S02]  /*b8f0*/  @!P0 SYNCS.PHASECHK.TRANS64 P0, [R13+URZ+0x30c40], R2 ;  /* 0x030c40020d0085a7 */ /* 0x000ea4000800007f */
[----:B--2---:R-:W-:Y:S05]  /*b900*/  @!P0 BRA `(.L_x_733) ;  /* 0xfffffffc00f08947 */ /* 0x004fea000383ffff */
[----:B------:R-:W-:Y:S05]  /*b910*/  BRA `(.L_x_761) ;  /* 0xfffffff4006c7947 */ /* 0x000fea000383ffff */
.L_x_735:
[----:B------:R-:W-:Y:S01]  /*b920*/  BSSY B0, `(.L_x_762) ;  /* 0x0000006000007945 */ /* 0x000fe20003800000 */
[----:B------:R-:W-:-:S07]  /*b930*/  IMAD.MOV.U32 R15, RZ, RZ, -0x1 ;  /* 0xffffffffff0f7424 */ /* 0x000fce00078e00ff */
[----:B--2-4-:R-:W-:Y:S05]  /*b940*/  WARPSYNC.COLLECTIVE R15, `(.L_x_763) ;  /* 0x000000000f0c7348 */ /* 0x014fea0003c00000 */
[----:B------:R-:W-:Y:S02]  /*b950*/  ELECT P6, UR62, PT ;  /* 0x00000000003e782f */ /* 0x000fe400038c0000 */
[----:B------:R-:W-:Y:S01]  /*b960*/  MOV R14, UR62 ;  /* 0x0000003e000e7c02 */ /* 0x000fe20008000f00 */
[----:B--2-4-:R-:W-:Y:S10]  /*b970*/  ENDCOLLECTIVE ;  /* 0x000000000000791b */ /* 0x014ff40003800000 */
.L_x_763:
[----:B------:R-:W-:Y:S05]  /*b980*/  BSYNC B0 ;  /* 0x0000000000007941 */ /* 0x000fea0003800000 */
.L_x_762:
[----:B------:R-:W-:Y:S05]  /*b990*/  BRA `(.L_x_764) ;  /* 0xfffffff800007947 */ /* 0x000fea000383ffff */
.L_x_737:
[----:B-1----:R1:W3:Y:S02]  /*b9a0*/  SYNCS.PHASECHK.TRANS64.TRYWAIT P0, [R7+URZ], R4 ;  /* 0x00000004070075a7 */ /* 0x0022e4000800017f */
[----:B---3--:R-:W-:Y:S05]  /*b9b0*/  @!P0 NANOSLEEP.SYNCS 0x989680 ;  /* 0x009896800000895d */ /* 0x008fea0003900000 */
[----:B------:R-:W3:Y:S02]  /*b9c0*/  @!P0 SYNCS.PHASECHK.TRANS64 P0, [R7+URZ], R4 ;  /* 0x00000004070085a7 */ /* 0x000ee4000800007f */
[----:B---3--:R-:W-:Y:S05]  /*b9d0*/  @!P0 BRA `(.L_x_737) ;  /* 0xfffffffc00f08947 */ /* 0x008fea000383ffff */
[----:B------:R-:W-:Y:S05]  /*b9e0*/  BRA `(.L_x_765) ;  /* 0xfffffff800407947 */ /* 0x000fea000383ffff */
.L_x_738:
[----:B---3--:R3:W4:Y:S02]  /*b9f0*/  SYNCS.PHASECHK.TRANS64.TRYWAIT P0, [R11+URZ], R2 ;  /* 0x000000020b0075a7 */ /* 0x008724000800017f */
[----:B----4-:R-:W-:Y:S05]  /*ba00*/  @!P0 NANOSLEEP.SYNCS 0x989680 ;  /* 0x009896800000895d */ /* 0x010fea0003900000 */
[----:B------:R-:W4:Y:S02]  /*ba10*/  @!P0 SYNCS.PHASECHK.TRANS64 P0, [R11+URZ], R2 ;  /* 0x000000020b0085a7 */ /* 0x000f24000800007f */
[----:B----4-:R-:W-:Y:S05]  /*ba20*/  @!P0 BRA `(.L_x_738) ;  /* 0xfffffffc00f08947 */ /* 0x010fea000383ffff */
[----:B------:R-:W-:Y:S05]  /*ba30*/  BRA `(.L_x_766) ;  /* 0xfffffff800347947 */ /* 0x000fea000383ffff */
.L_x_740:
[----:B----4-:R4:W1:Y:S02]  /*ba40*/  SYNCS.PHASECHK.TRANS64.TRYWAIT P0, [R9+URZ], R4 ;  /* 0x00000004090075a7 */ /* 0x010864000800017f */
[----:B-1----:R-:W-:Y:S05]  /*ba50*/  @!P0 NANOSLEEP.SYNCS 0x989680 ;  /* 0x009896800000895d */ /* 0x002fea0003900000 */
[----:B------:R-:W1:Y:S02]  /*ba60*/  @!P0 SYNCS.PHASECHK.TRANS64 P0, [R9+URZ], R4 ;  /* 0x00000004090085a7 */ /* 0x000e64000800007f */
[----:B-1----:R-:W-:Y:S05]  /*ba70*/  @!P0 BRA `(.L_x_740) ;  /* 0xfffffffc00f08947 */ /* 0x002fea000383ffff */
[----:B------:R-:W-:Y:S05]  /*ba80*/  BRA `(.L_x_767) ;  /* 0xfffffff800387947 */ /* 0x000fea000383ffff */
.L_x_768:
        /* <DEDUP_REMOVED lines=15> */
.L_x_7379:


//--------------------- .text._ZN7cutlass13device_kernelIN5flash11enable_sm90INS1_16FlashAttnBwdSm90INS1_25CollectiveMainloopBwdSm90ILi2ELi2ELi2EN4cute5tupleIJNS5_1CILi1EEES8_S8_EEENS6_IJNS7_ILi128EEESA_NS7_ILi64EEEEEENS_10bfloat16_tEfNS_4arch4Sm90ELb0ELb0ELb1ELb1ELb0ELb1ELb0ELb0ELi2ELi1ELi2ELi2ELb0EEENS1_24CollectiveEpilogueBwdGQAISC_fSF_Li256ELb1ELb0EEENS1_19SingleTileSchedulerILb1ELb0ELb0ELi128EEEEEEEEEvNT_6ParamsE --------------------------
	.section	.text._ZN7cutlass13device_kernelIN5flash11enable_sm90INS1_16FlashAttnBwdSm90INS1_25CollectiveMainloopBwdSm90ILi2ELi2ELi2EN4cute5tupleIJNS5_1CILi1EEES8_S8_EEENS6_IJNS7_ILi128EEESA_NS7_ILi64EEEEEENS_10bfloat16_tEfNS_4arch4Sm90ELb0ELb0ELb1ELb1ELb0ELb1ELb0ELb0ELi2ELi1ELi2ELi2ELb0EEENS1_24CollectiveEpilogueBwdGQAISC_fSF_Li256ELb1ELb0EEENS1_19SingleTileSchedulerILb1ELb0ELb0ELi128EEEEEEEEEvNT_6ParamsE,"ax",@progbits
	.align	128
.text._ZN7cutlass13device_kernelIN5flash11enable_sm90INS1_16FlashAttnBwdSm90INS1_25CollectiveMainloopBwdSm90ILi2ELi2ELi2EN4cute5tupleIJNS5_1CILi1EEES8_S8_EEENS6_IJNS7_ILi128EEESA_NS7_ILi64EEEEEENS_10bfloat16_tEfNS_4arch4Sm90ELb0ELb0ELb1ELb1ELb0ELb1ELb0ELb0ELi2ELi1ELi2ELi2ELb0EEENS1_24CollectiveEpilogueBwdGQAISC_fSF_Li256ELb1ELb0EEENS1_19SingleTileSchedulerILb1ELb0ELb0ELi128EEEEEEEEEvNT_6ParamsE:
        .type           _ZN7cutlass13device_kernelIN5flash11enable_sm90INS1_16FlashAttnBwdSm90INS1_25CollectiveMainloopBwdSm90ILi2ELi2ELi2EN4cute5tupleIJNS5_1CILi1EEES8_S8_EEENS6_IJNS7_ILi128EEESA_NS7_ILi64EEEEEENS_10bfloat16_tEfNS_4arch4Sm90ELb0ELb0ELb1ELb1ELb0ELb1ELb0ELb0ELi2ELi1ELi2ELi2ELb0EEENS1_24CollectiveEpilogueBwdGQAISC_fSF_Li256ELb1ELb0EEENS1_19SingleTileSchedulerILb1ELb0ELb0ELi128EEEEEEEEEvNT_6ParamsE,@function
        .size           _ZN7cutlass13device_kernelIN5flash11enable_sm90INS1_16FlashAttnBwdSm90INS1_25CollectiveMainloopBwdSm90ILi2ELi2ELi2EN4cute5tupleIJNS5_1CILi1EEES8_S8_EEENS6_IJNS7_ILi128EEESA_NS7_ILi64EEEEEENS_10bfloat16_tEfNS_4arch4Sm90ELb0ELb0ELb1ELb1ELb0ELb1ELb0ELb0ELi2ELi1ELi2ELi2ELb0EEENS1_24CollectiveEpilogueBwdGQAISC_fSF_Li256ELb1ELb0EEENS1_19SingleTileSchedulerILb1ELb0ELb0ELi128EEEEEEEEEvNT_6ParamsE,(.L_x_7380 - _ZN7cutlass13device_kernelIN5flash11enable_sm90INS1_16FlashAttnBwdSm90INS1_25CollectiveMainloopBwdSm90ILi2ELi2ELi2EN4cute5tupleIJNS5_1CILi1EEES8_S8_EEENS6_IJNS7_ILi128EEESA_NS7_ILi64EEEEEENS_10bfloat16_tEfNS_4arch4Sm90ELb0ELb0ELb1ELb1ELb0ELb1ELb0ELb0ELi2ELi1ELi2ELi2ELb0EEENS1_24CollectiveEpilogueBwdGQAISC_fSF_Li256ELb1ELb0EEENS1_19SingleTileSchedulerILb1ELb0ELb0ELi128EEEEEEEEEvNT_6ParamsE)
        .other          _ZN7cutlass13device_kernelIN5flash11enable_sm90INS1_16FlashAttnBwdSm90INS1_25CollectiveMainloopBwdSm90ILi2ELi2ELi2EN4cute5tupleIJNS5_1CILi1EEES8_S8_EEENS6_IJNS7_ILi128EEESA_NS7_ILi64EEEEEENS_10bfloat16_tEfNS_4arch4Sm90ELb0ELb0ELb1ELb1ELb0ELb1ELb0ELb0ELi2ELi1ELi2ELi2ELb0EEENS1_24CollectiveEpilogueBwdGQAISC_fSF_Li256ELb1ELb0EEENS1_19SingleTileSchedulerILb1ELb0ELb0ELi128EEEEEEEEEvNT_6ParamsE,@"STO_CUDA_ENTRY STV_DEFAULT"
_ZN7cutlass13device_kernelIN5flash11enable_sm90INS1_16FlashAttnBwdSm90INS1_25CollectiveMainloopBwdSm90ILi2ELi2ELi2EN4cute5tupleIJNS5_1CILi1EEES8_S8_EEENS6_IJNS7_ILi128EEESA_NS7_ILi64EEEEEENS_10bfloat16_tEfNS_4arch4Sm90ELb0ELb0ELb1ELb1ELb0ELb1ELb0ELb0ELi2ELi1ELi2ELi2ELb0EEENS1_24CollectiveEpilogueBwdGQAISC_fSF_Li256ELb1ELb0EEENS1_19SingleTileSchedulerILb1ELb0ELb0ELi128EEEEEEEEEvNT_6ParamsE:
        /* <DEDUP_REMOVED lines=23> */
.L_x_770:
[----:B------:R-:W-:Y:S05]  /*0170*/  BSYNC B0 ;  /* 0x0000000000007941 */ /* 0x000fea0003800000 */
.L_x_769:
        /* <DEDUP_REMOVED lines=34> */
.L_x_771:
        /* <DEDUP_REMOVED lines=22> */
.L_x_772:
        /* <DEDUP_REMOVED lines=9> */
.L_x_775:
        /* <DEDUP_REMOVED lines=20> */
.L_x_776:
        /* <DEDUP_REMOVED lines=10> */
.L_x_778:
[----:B------:R-:W2:Y:S02]  /*0770*/  LDC R0, c[0x0][0x8c4] ;  /* 0x00023100ff007b82 */ /* 0x000ea40000000800 */
.L_x_777:
        /* <DEDUP_REMOVED lines=19> */
.L_x_780:
        /* <DEDUP_REMOVED lines=10> */
.L_x_781:
        /* <DEDUP_REMOVED lines=8> */
.L_x_782:
        /* <DEDUP_REMOVED lines=9> */
.L_x_783:
        /* <DEDUP_REMOVED lines=56> */
.L_x_786:
        /* <DEDUP_REMOVED lines=15> */
.L_x_785:
        /* <DEDUP_REMOVED lines=22> */
.L_x_788:
        /* <DEDUP_REMOVED lines=15> */
.L_x_787:
[----:B------:R-:W-:Y:S01]  /*1120*/  SHF.R.S32.HI R3, RZ, 0x1f, R18 ;  /* 0x0000001fff037819 */ /* 0x000fe20000011412 */
[----:B------:R-:W-:-:S03]  /*1130*/  UMOV UR4, 0xffffffff ;  /* 0xffffffff00047882 */ /* 0x000fc60000000000 */
[----:B------:R-:W-:-:S04]  /*1140*/  LEA.HI R0, R3, R18, RZ, 0x7 ;  /* 0x0000001203007211 */ /* 0x000fc800078f38ff */
[----:B------:R-:W-:Y:S01]  /*1150*/  SHF.R.S32.HI R13, RZ, 0x7, R0 ;  /* 0x00000007ff0d7819 */ /* 0x000fe20000011400 */
[----:B------:R-:W-:Y:S06]  /*1160*/  BRA.DIV UR4, `(.L_x_789) ;  /* 0x0000008604087947 */ /* 0x000fec000b800000 */
[----:B------:R1:W2:Y:S02]  /*1170*/  SHFL.IDX PT, R14, R13, RZ, 0x1f ;  /* 0x00001fff0d0e7589 */ /* 0x0002a400000e0000 */
.L_x_865:
        /* <DEDUP_REMOVED lines=30> */
.L_x_790:
[----:B------:R-:W3:Y:S01]  /*1360*/  LDL.LU R21, [R1] ;  /* 0x0000000001157983 */ /* 0x000ee20000300800 */
[----:B--2---:R-:W-:Y:S01]  /*1370*/  LOP3.LUT R9, R5, 0x8, R6, 0xf8, !PT ;  /* 0x0000000805097812 */ /* 0x004fe200078ef806 */
[----:B------:R-:W-:Y:S01]  /*1380*/  IMAD R20, R13, 0x400, R0 ;  /* 0x000004000d147824 */ /* 0x000fe200078e0200 */
[----:B------:R-:W-:Y:S02]  /*1390*/  LOP3.LUT R8, R8, 0x7ffffe, RZ, 0xc0, !PT ;  /* 0x007ffffe08087812 */ /* 0x000fe400078ec0ff */
[-C--:B------:R-:W-:Y:S02]  /*13a0*/  LEA.HI R5, R3, R0.reuse, RZ, 0x5 ;  /* 0x0000000003057211 */ /* 0x080fe400078f28ff */
[----:B------:R-:W-:Y:S01]  /*13b0*/  SHF.R.S32.HI R4, RZ, 0x1f, R7 ;  /* 0x0000001fff047819 */ /* 0x000fe20000011407 */
[----:B------:R-:W-:Y:S01]  /*13c0*/  IMAD.IADD R16, R15, 0x1, -R8 ;  /* 0x000000010f107824 */ /* 0x000fe200078e0a08 */
[----:B------:R-:W-:Y:S02]  /*13d0*/  SHF.R.U32.HI R18, RZ, 0x3, R18 ;  /* 0x00000003ff127819 */ /* 0x000fe40000011612 */
[----:B------:R-:W-:-:S02]  /*13e0*/  LEA.HI R3, R3, R0, RZ, 0x2 ;  /* 0x0000000003037211 */ /* 0x000fc400078f10ff */
[----:B------:R-:W-:Y:S02]  /*13f0*/  SHF.R.S32.HI R5, RZ, 0x5, R5 ;  /* 0x00000005ff057819 */ /* 0x000fe40000011405 */
[CC--:B------:R-:W-:Y:S02]  /*1400*/  LEA.HI R6, R4.reuse, R7.reuse, RZ, 0x3 ;  /* 0x0000000704067211 */ /* 0x0c0fe400078f18ff */
[----:B------:R-:W-:Y:S01]  /*1410*/  LOP3.LUT R18, R9, R18, RZ, 0x3c, !PT ;  /* 0x0000001209127212 */ /* 0x000fe200078e3cff */
[----:B------:R-:W-:Y:S01]  /*1420*/  IMAD R22, R5, -0x10, R22 ;  /* 0xfffffff005167824 */ /* 0x000fe200078e0216 */
[----:B------:R-:W-:Y:S02]  /*1430*/  LEA.HI R4, R4, R7, RZ, 0x2 ;  /* 0x0000000704047211 */ /* 0x000fe400078f10ff */
[----:B------:R-:W-:Y:S02]  /*1440*/  LEA.HI R9, R13, R13, RZ, 0x1 ;  /* 0x0000000d0d097211 */ /* 0x000fe400078f08ff */
[----:B------:R-:W-:-:S02]  /*1450*/  SHF.R.S32.HI R7, RZ, 0x2, R3 ;  /* 0x00000002ff077819 */ /* 0x000fc40000011403 */
[----:B------:R-:W-:Y:S02]  /*1460*/  SHF.R.S32.HI R8, RZ, 0x1f, R3 ;  /* 0x0000001fff087819 */ /* 0x000fe40000011403 */
[----:B------:R-:W-:Y:S02]  /*1470*/  LOP3.LUT R14, R9, 0xfffffffe, RZ, 0xc0, !PT ;  /* 0xfffffffe090e7812 */ /* 0x000fe400078ec0ff */
[----:B------:R-:W-:Y:S02]  /*1480*/  LOP3.LUT R5, R3, 0x7ffffffc, RZ, 0xc0, !PT ;  /* 0x7ffffffc03057812 */ /* 0x000fe400078ec0ff */
[----:B------:R-:W-:Y:S01]  /*1490*/  LEA.HI R8, R8, R7, RZ, 0x3 ;  /* 0x0000000708087211 */ /* 0x000fe200078f18ff */
[C---:B------:R-:W-:Y:S01]  /*14a0*/  IMAD.IADD R9, R13.reuse, 0x1, -R14 ;  /* 0x000000010d097824 */ /* 0x040fe200078e0a0e */
[----:B------:R-:W-:Y:S01]  /*14b0*/  IADD3 R10, R0, -R5, RZ ;  /* 0x80000005000a7210 */ /* 0x000fe20007ffe0ff */
[----:B-1----:R-:W-:Y:S01]  /*14c0*/  IMAD R13, R13, 0x10, R16 ;  /* 0x000000100d0d7824 */ /* 0x002fe200078e0210 */
[----:B------:R-:W-:-:S02]  /*14d0*/  LOP3.LUT R8, R8, 0xfffffff8, RZ, 0xc0, !PT ;  /* 0xfffffff808087812 */ /* 0x000fc400078ec0ff */
        /* <DEDUP_REMOVED lines=12> */
[C---:B------:R-:W-:Y:S02]  /*15a0*/  VIADD R8, R3.reuse, 0x10 ;  /* 0x0000001003087836 */ /* 0x040fe40000000000 */
[----:B------:R-:W-:Y:S01]  /*15b0*/  IMAD.IADD R5, R0, 0x1, -R5 ;  /* 0x0000000100057824 */ /* 0x000fe200078e0a05 */
[----:B-1----:R-:W-:Y:S01]  /*15c0*/  LEA.HI R7, R6, R6, RZ, 0x1 ;  /* 0x0000000606077211 */ /* 0x002fe200078f08ff */
[C---:B------:R-:W-:Y:S01]  /*15d0*/  IMAD.IADD R4, R3.reuse, 0x1, -R4 ;  /* 0x0000000103047824 */ /* 0x040fe200078e0a04 */
[----:B------:R-:W-:-:S02]  /*15e0*/  IADD3 R14, R3, 0x18, RZ ;  /* 0x00000018030e7810 */ /* 0x000fc40007ffe0ff */
[----:B------:R-:W-:Y:S02]  /*15f0*/  LOP3.LUT R13, R7, 0xfffffffe, RZ, 0xc0, !PT ;  /* 0xfffffffe070d7812 */ /* 0x000fe400078ec0ff */
[--C-:B------:R-:W-:Y:S02]  /*1600*/  SHF.R.S32.HI R0, RZ, 0x1, R7.reuse ;  /* 0x00000001ff007819 */ /* 0x100fe40000011407 */
[----:B------:R-:W-:Y:S02]  /*1610*/  SHF.R.S32.HI R7, RZ, 0x1f, R7 ;  /* 0x0000001fff077819 */ /* 0x000fe40000011407 */
[----:B------:R-:W-:Y:S01]  /*1620*/  LEA.HI R3, R8, R8, RZ, 0x1 ;  /* 0x0000000808037211 */ /* 0x000fe200078f08ff */
[----:B------:R-:W-:Y:S01]  /*1630*/  IMAD.IADD R13, R6, 0x1, -R13 ;  /* 0x00000001060d7824 */ /* 0x000fe200078e0a0d */
[----:B------:R-:W-:Y:S02]  /*1640*/  LEA.HI R7, R7, R0, RZ, 0x4 ;  /* 0x0000000007077211 */ /* 0x000fe400078f20ff */
[----:B------:R-:W-:-:S02]  /*1650*/  LEA.HI R16, R14, R14, RZ, 0x1 ;  /* 0x0000000e0e107211 */ /* 0x000fc400078f08ff */
[----:B------:R-:W-:Y:S02]  /*1660*/  LOP3.LUT R15, R3, 0xfffffffe, RZ, 0xc0, !PT ;  /* 0xfffffffe030f7812 */ /* 0x000fe400078ec0ff */
[--C-:B------:R-:W-:Y:S02]  /*1670*/  SHF.R.S32.HI R6, RZ, 0x1, R3.reuse ;  /* 0x00000001ff067819 */ /* 0x100fe40000011403 */
[----:B------:R-:W-:Y:S02]  /*1680*/  SHF.R.S32.HI R3, RZ, 0x1f, R3 ;  /* 0x0000001fff037819 */ /* 0x000fe40000011403 */
[----:B------:R-:W-:Y:S02]  /*1690*/  LOP3.LUT R7, R7, 0x1ffffff0, RZ, 0xc0, !PT ;  /* 0x1ffffff007077812 */ /* 0x000fe400078ec0ff */
[--C-:B------:R-:W-:Y:S02]  /*16a0*/  SHF.R.S32.HI R17, RZ, 0x1, R16.reuse ;  /* 0x00000001ff117819 */ /* 0x100fe40000011410 */
[----:B------:R-:W-:-:S02]  /*16b0*/  SHF.R.S32.HI R18, RZ, 0x1f, R16 ;  /* 0x0000001fff127819 */ /* 0x000fc40000011410 */
[----:B------:R-:W-:Y:S01]  /*16c0*/  LEA.HI R3, R3, R6, RZ, 0x4 ;  /* 0x0000000603037211 */ /* 0x000fe200078f20ff */
[----:B------:R-:W-:Y:S01]  /*16d0*/  IMAD.IADD R0, R0, 0x1, -R7 ;  /* 0x0000000100007824 */ /* 0x000fe200078e0a07 */
[----:B------:R-:W-:Y:S02]  /*16e0*/  LEA.HI R18, R18, R17, RZ, 0x4 ;  /* 0x0000001112127211 */ /* 0x000fe400078f20ff */
[----:B------:R-:W-:Y:S02]  /*16f0*/  LOP3.LUT R3, R3, 0x1ffffff0, RZ, 0xc0, !PT ;  /* 0x1ffffff003037812 */ /* 0x000fe400078ec0ff */
[----:B------:R-:W-:Y:S02]  /*1700*/  LOP3.LUT R19, R16, 0xfffffffe, RZ, 0xc0, !PT ;  /* 0xfffffffe10137812 */ /* 0x000fe400078ec0ff */
[----:B------:R-:W-:Y:S02]  /*1710*/  LOP3.LUT R18, R18, 0x1ffffff0, RZ, 0xc0, !PT ;  /* 0x1ffffff012127812 */ /* 0x000fe400078ec0ff */
[----:B------:R-:W-:Y:S01]  /*1720*/  IADD3 R6, R6, -R3, RZ ;  /* 0x8000000306067210 */ /* 0x000fe20007ffe0ff */
[----:B------:R-:W-:Y:S01]  /*1730*/  IMAD R3, R5, 0x8, R4 ;  /* 0x0000000805037824 */ /* 0x000fe200078e0204 */
[----:B------:R-:W-:-:S02]  /*1740*/  LEA R0, R0, R13, 0x3 ;  /* 0x0000000d00007211 */ /* 0x000fc400078e18ff */
[----:B------:R-:W-:Y:S01]  /*1750*/  IADD3 R15, R8, -R15, RZ ;  /* 0x8000000f080f7210 */ /* 0x000fe20007ffe0ff */
[----:B------:R-:W-:Y:S02]  /*1760*/  IMAD.IADD R19, R14, 0x1, -R19 ;  /* 0x000000010e137824 */ /* 0x000fe400078e0a13 */
        /* <DEDUP_REMOVED lines=46> */
.L_x_802:
[----:B------:R-:W-:-:S13]  /*1a50*/  ISETP.NE.AND P0, PT, R8, 0x3, PT ;  /* 0x000000030800780c */ /* 0x000fda0003f05270 */
[----:B------:R-:W-:Y:S05]  /*1a60*/  @!P0 BRA `(.L_x_792) ;  /* 0x0000000000048947 */ /* 0x000fea0003800000 */
[----:B------:R-:W-:Y:S01]  /*1a70*/  BPT.TRAP 0x1 ;  /* 0x000000040000795c */ /* 0x000fe20000300000 */
.L_x_792:
[----:B------:R-:W-:Y:S02]  /*1a80*/  LEA R3, R5, R2, 0x3 ;  /* 0x0000000205037211 */ /* 0x000fe400078e18ff */
[----:B------:R-:W-:-:S04]  /*1a90*/  SHF.L.U32 R22, R6, 0x1f, RZ ;  /* 0x0000001f06167819 */ /* 0x000fc800000006ff */
[----:B------:R1:W2:Y:S01]  /*1aa0*/  SYNCS.PHASECHK.TRANS64.TRYWAIT P1, [R3+URZ+0x30c10], R22 ;  /* 0x030c1016030075a7 */ /* 0x0002a2000802017f */
[----:B------:R-:W-:Y:S05]  /*1ab0*/  @!P0 BRA `(.L_x_793) ;  /* 0x0000000000048947 */ /* 0x000fea0003800000 */
[----:B------:R-:W-:Y:S01]  /*1ac0*/  BPT.TRAP 0x1 ;  /* 0x000000040000795c */ /* 0x000fe20000300000 */
.L_x_793:
[----:B------:R-:W-:-:S05]  /*1ad0*/  VIADD R0, R2, 0x10000 ;  /* 0x0001000002007836 */ /* 0x000fca0000000000 */
[----:B------:R-:W-:-:S04]  /*1ae0*/  SHF.R.U32.HI R0, RZ, 0x4, R0 ;  /* 0x00000004ff007819 */ /* 0x000fc80000011600 */
[----:B------:R-:W-:Y:S01]  /*1af0*/  LOP3.LUT R0, R0, 0x3fff, RZ, 0xc0, !PT ;  /* 0x00003fff00007812 */ /* 0x000fe200078ec0ff */
[----:B--2---:R-:W-:Y:S06]  /*1b00*/  @P1 BRA `(.L_x_794) ;  /* 0x0000000000081947 */ /* 0x004fec0003800000 */
[----:B------:R-:W2:Y:S02]  /*1b10*/  SYNCS.PHASECHK.TRANS64.TRYWAIT P1, [R3+URZ+0x30c10], R22 ;  /* 0x030c1016030075a7 */ /* 0x000ea4000802017f */
[----:B--2---:R-:W-:Y:S05]  /*1b20*/  @!P1 BRA `(.L_x_795) ;  /* 0x0000007800c89947 */ /* 0x004fea0003800000 */
.L_x_794:
[----:B------:R-:W-:Y:S05]  /*1b30*/  WARPSYNC.ALL ;  /* 0x0000000000007948 */ /* 0x000fea0003800000 */
[----:B------:R-:W-:Y:S01]  /*1b40*/  LOP3.LUT R14, R0, 0x10000, RZ, 0xfc, !PT ;  /* 0x00010000000e7812 */ /* 0x000fe200078efcff */
[----:B------:R-:W-:Y:S01]  /*1b50*/  IMAD R13, R12, 0x2000, R2 ;  /* 0x000020000c0d7824 */ /* 0x000fe200078e0202 */
[----:B------:R-:W3:Y:S04]  /*1b60*/  LDL R17, [R1+0x18] ;  /* 0x0000180001117983 */ /* 0x000ee80000100800 */
[----:B------:R-:W-:Y:S01]  /*1b70*/  R2UR UR9, R13 ;  /* 0x000000000d0972ca */ /* 0x000fe200000e0000 */
[----:B------:R-:W4:Y:S01]  /*1b80*/  LDL R18, [R1+0x1c] ;  /* 0x00001c0001127983 */ /* 0x000f220000100800 */
[----:B------:R-:W-:-:S03]  /*1b90*/  LEA R14, R5, R14, 0xa ;  /* 0x0000000e050e7211 */ /* 0x000fc600078e50ff */
[----:B------:R-:W5:Y:S01]  /*1ba0*/  LDL R16, [R1+0x14] ;  /* 0x0000140001107983 */ /* 0x000f620000100800 */
[----:B------:R-:W-:-:S03]  /*1bb0*/  R2UR UR8, R14 ;  /* 0x000000000e0872ca */ /* 0x000fc600000e0000 */
[----:B------:R-:W2:Y:S04]  /*1bc0*/  LDL R15, [R1+0x10] ;  /* 0x00001000010f7983 */ /* 0x000ea80000100800 */
        /* <DEDUP_REMOVED lines=32> */
[----:B------:R-:W-:-:S02]  /*1dd0*/  IMAD R15, R10, 0x2, R13 ;  /* 0x000000020a0f7824 */ /* 0x000fc400078e020d */
[C---:B------:R-:W-:Y:S02]  /*1de0*/  IMAD R23, R10.reuse, 0x2, R21 ;  /* 0x000000020a177824 */ /* 0x040fe400078e0215 */
[----:B------:R-:W-:Y:S01]  /*1df0*/  IMAD R19, R10, 0x2, R19 ;  /* 0x000000020a137824 */ /* 0x000fe200078e0213 */
[-C--:B------:R-:W-:Y:S01]  /*1e00*/  LEA R21, R15, R2.reuse, 0x2 ;  /* 0x000000020f157211 */ /* 0x080fe200078e10ff */
        /* <DEDUP_REMOVED lines=18> */
.L_x_796:
[----:B------:R1:W1:Y:S01]  /*1f30*/  SYNCS.PHASECHK.TRANS64.TRYWAIT P1, [R3+URZ+0x30c30], R22 ;  /* 0x030c3016030075a7 */ /* 0x000262000802017f */
[----:B------:R-:W-:Y:S05]  /*1f40*/  @!P0 BRA `(.L_x_797) ;  /* 0x0000000000048947 */ /* 0x000fea0003800000 */
[----:B------:R-:W-:Y:S01]  /*1f50*/  BPT.TRAP 0x1 ;  /* 0x000000040000795c */ /* 0x000fe20000300000 */
.L_x_797:
[----:B------:R-:W-:-:S04]  /*1f60*/  IADD3 R19, R2, 0x18000, RZ ;  /* 0x0001800002137810 */ /* 0x000fc80007ffe0ff */
[----:B------:R-:W-:-:S04]  /*1f70*/  SHF.R.U32.HI R19, RZ, 0x4, R19 ;  /* 0x00000004ff137819 */ /* 0x000fc80000011613 */
[----:B------:R-:W-:-:S04]  /*1f80*/  LOP3.LUT R19, R19, 0x3fff, RZ, 0xc0, !PT ;  /* 0x00003fff13137812 */ /* 0x000fc800078ec0ff */
[----:B------:R-:W-:Y:S01]  /*1f90*/  LOP3.LUT R24, R19, 0x10000, RZ, 0xfc, !PT ;  /* 0x0001000013187812 */ /* 0x000fe200078efcff */
[----:B-1----:R-:W-:Y:S06]  /*1fa0*/  @P1 BRA `(.L_x_798) ;  /* 0x0000000000081947 */ /* 0x002fec0003800000 */
[----:B------:R-:W1:Y:S02]  /*1fb0*/  SYNCS.PHASECHK.TRANS64.TRYWAIT P1, [R3+URZ+0x30c30], R22 ;  /* 0x030c3016030075a7 */ /* 0x000e64000802017f */
[----:B-1----:R-:W-:Y:S05]  /*1fc0*/  @!P1 BRA `(.L_x_799) ;  /* 0x0000007400b49947 */ /* 0x002fea0003800000 */
.L_x_798:
        /* <DEDUP_REMOVED lines=63> */
[----:B---3--:R-:W-:Y:S01]  /*23c0*/  IADD3 R134, R11, 0x8, RZ ;  /* 0x000000080b867810 */ /* 0x008fe20007ffe0ff */
        /* <DEDUP_REMOVED lines=23> */
[----:B-1----:R-:W-:Y:S01]  /*2540*/  VIADD R133, R11, 0xc ;  /* 0x0000000c0b857836 */ /* 0x002fe20000000000 */
        /* <DEDUP_REMOVED lines=33> */
[C---:B-1----:R-:W-:Y:S01]  /*2760*/  IADD3 R137, R11.reuse, 0x14, RZ ;  /* 0x000000140b897810 */ /* 0x042fe20007ffe0ff */
[----:B------:R-:W-:Y:S01]  /*2770*/  FFMA.FTZ R123, R122, UR37, -R121 ;  /* 0x000000257a7b7c23 */ /* 0x000fe20008010879 */
[----:B------:R-:W-:Y:S01]  /*2780*/  FSEL R122, R92, -INF , P1 ;  /* 0xff8000005c7a7808 */ /* 0x000fe20000800000 */
[----:B------:R-:W-:Y:S04]  /*2790*/  SHFL.IDX PT, R225, R13, R134, 0x1f ;  /* 0x00001f860de17589 */ /* 0x000fe800000e0000 */
[----:B------:R-:W-:Y:S01]  /*27a0*/  MUFU.TANH R93, R93 ;  /* 0x0000005d005d7308 */ /* 0x000fe20000002400 */
[----:B---3--:R-:W-:-:S02]  /*27b0*/  VIADD R139, R11, 0x10 ;  /* 0x000000100b8b7836 */ /* 0x008fc40000000000 */
        /* <DEDUP_REMOVED lines=18> */
[----:B--2---:R-:W-:-:S05]  /*28e0*/  VIADD R140, R11, 0x1c ;  /* 0x0000001c0b8c7836 */ /* 0x004fca0000000000 */
[----:B------:R2:W-:Y:S01]  /*28f0*/  MUFU.TANH R10, R138 ;  /* 0x0000008a000a7308 */ /* 0x0005e20000002400 */
[----:B------:R-:W1:Y:S01]  /*2900*/  SHFL.IDX PT, R141, R21, R140, 0x1f ;  /* 0x00001f8c158d7589 */ /* 0x000e6200000e0000 */
[----:B---3--:R-:W-:Y:S01]  /*2910*/  FMUL.FTZ R129, R149, UR36 ;  /* 0x0000002495817c20 */ /* 0x008fe20008410000 */
[----:B------:R-:W-:-:S05]  /*2920*/  LEA R149, R5, R19, 0xa ;  /* 0x0000001305957211 */ /* 0x000fca00078e50ff */
        /* <DEDUP_REMOVED lines=750> */
.L_x_800:
        /* <DEDUP_REMOVED lines=68> */
.L_x_801:
[----:B-1----:R-:W2:Y:S01]  /*5c50*/  LDL R0, [R1+0x8] ;  /* 0x0000080001007983 */ /* 0x002ea20000100800 */
        /* <DEDUP_REMOVED lines=45> */
.L_x_784:
[----:B------:R-:W-:Y:S05]  /*5f30*/  @P0 BRA `(.L_x_779) ;  /* 0x00000034008c0947 */ /* 0x000fea0003800000 */
[----:B------:R-:W2:Y:S01]  /*5f40*/  LDL.LU R24, [R1+0x20] ;  /* 0x0000200001187983 */ /* 0x000ea20000300800 */
[----:B-1----:R-:W1:Y:S01]  /*5f50*/  LDC.64 R2, c[0x0][0x878] ;  /* 0x00021e00ff027b82 */ /* 0x002e620000000a00 */
[----:B------:R-:W3:Y:S07]  /*5f60*/  S2R R22, SR_TID.X ;  /* 0x0000000000167919 */ /* 0x000eee0000002100 */
[----:B------:R-:W4:Y:S01]  /*5f70*/  LDC R0, c[0x0][0x850] ;  /* 0x00021400ff007b82 */ /* 0x000f220000000800 */
[----:B------:R-:W5:Y:S01]  /*5f80*/  S2R R7, SR_CTAID.Y ;  /* 0x0000000000077919 */ /* 0x000f620000002600 */
[----:B------:R-:W5:Y:S06]  /*5f90*/  S2R R8, SR_CTAID.X ;  /* 0x0000000000087919 */ /* 0x000f6c0000002500 */
[----:B------:R-:W3:Y:S01]  /*5fa0*/  S2UR UR5, SR_CgaCtaId ;  /* 0x00000000000579c3 */ /* 0x000ee20000008800 */
[----:B-1----:R-:W-:-:S07]  /*5fb0*/  ISETP.NE.U32.AND P0, PT, R2, RZ, PT ;  /* 0x000000ff0200720c */ /* 0x002fce0003f05070 */
[----:B------:R-:W1:Y:S01]  /*5fc0*/  LDC.64 R10, c[0x0][0x818] ;  /* 0x00020600ff0a7b82 */ /* 0x000e620000000a00 */
[----:B------:R-:W-:-:S07]  /*5fd0*/  ISETP.NE.AND.EX P0, PT, R3, RZ, PT, P0 ;  /* 0x000000ff0300720c */ /* 0x000fce0003f05300 */
[----:B------:R-:W1:Y:S08]  /*5fe0*/  LDC.64 R14, c[0x0][0x840] ;  /* 0x00021000ff0e7b82 */ /* 0x000e700000000a00 */
[----:B------:R-:W2:Y:S01]  /*5ff0*/  @P0 LDC.64 R2, c[0x0][0x878] ;  /* 0x00021e00ff020b82 */ /* 0x000ea20000000a00 */
[----:B------:R-:W-:-:S07]  /*6000*/  UMOV UR4, 0x400 ;  /* 0x0000040000047882 */ /* 0x000fce0000000000 */
[----:B------:R-:W1:Y:S08]  /*6010*/  LDC.64 R12, c[0x0][0x820] ;  /* 0x00020800ff0c7b82 */ /* 0x000e700000000a00 */
[----:B------:R-:W1:Y:S08]  /*6020*/  LDC.64 R16, c[0x0][0x848] ;  /* 0x00021200ff107b82 */ /* 0x000e700000000a00 */
[----:B------:R-:W1:Y:S08]  /*6030*/  LDC.64 R18, c[0x0][0x800] ;  /* 0x00020000ff127b82 */ /* 0x000e700000000a00 */
[----:B------:R-:W1:Y:S01]  /*6040*/  LDC.64 R20, c[0x0][0x828] ;  /* 0x00020a00ff147b82 */ /* 0x000e620000000a00 */
[----:B--2---:R-:W-:-:S06]  /*6050*/  @P0 IMAD.WIDE R2, R24, 0x4, R2 ;  /* 0x0000000418020825 */ /* 0x004fcc00078e0202 */
[----:B------:R2:W5:Y:S01]  /*6060*/  @P0 LDG.E R2, desc[UR38][R2.64] ;  /* 0x0000002602020981 */ /* 0x000562000c1e1900 */
[----:B------:R-:W-:Y:S01]  /*6070*/  BAR.SYNC.DEFER_BLOCKING 0x1, 0x100 ;  /* 0x0044000000007b1d */ /* 0x000fe20000010000 */
[----:B----4-:R-:W-:Y:S01]  /*6080*/  ISETP.NE.AND P1, PT, R0, 0x1, PT ;  /* 0x000000010000780c */ /* 0x010fe20003f25270 */
[----:B---3--:R-:W-:Y:S01]  /*6090*/  VIADD R23, R22, 0xffffff80 ;  /* 0xffffff8016177836 */ /* 0x008fe20000000000 */
[----:B------:R-:W-:-:S03]  /*60a0*/  ULEA UR4, UR5, UR4, 0x18 ;  /* 0x0000000405047291 */ /* 0x000fc6000f8ec03f */
[----:B------:R-:W-:Y:S01]  /*60b0*/  BSSY B0, `(.L_x_803) ;  /* 0x000004d000007945 */ /* 0x000fe20003800000 */
[----:B------:R-:W-:-:S04]  /*60c0*/  SHF.R.S32.HI R0, RZ, 0x1f, R23 ;  /* 0x0000001fff007819 */ /* 0x000fc80000011417 */
[----:B------:R-:W-:-:S03]  /*60d0*/  LEA.HI R5, R0, R23, RZ, 0x7 ;  /* 0x0000001700057211 */ /* 0x000fc600078f38ff */
[----:B------:R-:W3:Y:S01]  /*60e0*/  @P1 LDC R4, c[0x0][0x854] ;  /* 0x00021500ff041b82 */ /* 0x000ee20000000800 */
[C---:B------:R-:W-:Y:S01]  /*60f0*/  LOP3.LUT R0, R5.reuse, 0xfffff80, RZ, 0xc0, !PT ;  /* 0x0fffff8005007812 */ /* 0x040fe200078ec0ff */
[----:B--2---:R-:W-:-:S04]  /*6100*/  IMAD.SHL.U32 R3, R5, 0x20, RZ ;  /* 0x0000002005037824 */ /* 0x004fc800078e00ff */
[----:B------:R-:W-:Y:S01]  /*6110*/  IMAD.IADD R0, R23, 0x1, -R0 ;  /* 0x0000000117007824 */ /* 0x000fe200078e0a00 */
[----:B------:R-:W-:Y:S01]  /*6120*/  LOP3.LUT R5, R3, 0x3ffff000, RZ, 0xc0, !PT ;  /* 0x3ffff00003057812 */ /* 0x000fe200078ec0ff */
[----:B------:R-:W2:Y:S04]  /*6130*/  @P1 LDC R9, c[0x0][0x858] ;  /* 0x00021600ff091b82 */ /* 0x000ea80000000800 */
[----:B------:R-:W-:-:S05]  /*6140*/  IMAD R5, R0, 0x4, R5 ;  /* 0x0000000400057824 */ /* 0x000fca00078e0205 */
[----:B------:R-:W-:Y:S01]  /*6150*/  LEA R6, R5, UR4, 0x2 ;  /* 0x0000000405067c11 */ /* 0x000fe2000f8e10ff */
[----:B-----5:R-:W-:-:S04]  /*6160*/  IMAD.SHL.U32 R5, R8, 0x2000, RZ ;  /* 0x0000200008057824 */ /* 0x020fc800078e00ff */
[----:B------:R4:W-:Y:S01]  /*6170*/  STS.128 [R6], R152 ;  /* 0x0000009806007388 */ /* 0x0009e20000000c00 */
[----:B---3--:R-:W-:-:S03]  /*6180*/  @P1 IMAD.HI.U32 R0, R7, R4, RZ ;  /* 0x0000000407001227 */ /* 0x008fc600078e00ff */
[----:B------:R4:W-:Y:S04]  /*6190*/  STS.128 [R6+0x800], R156 ;  /* 0x0008009c06007388 */ /* 0x0009e80000000c00 */
[----:B------:R4:W-:Y:S01]  /*61a0*/  STS.128 [R6+0x1000], R160 ;  /* 0x001000a006007388 */ /* 0x0009e20000000c00 */
[----:B--2---:R-:W-:-:S03]  /*61b0*/  @P1 SHF.R.U32.HI R7, RZ, R9, R0 ;  /* 0x00000009ff071219 */ /* 0x004fc60000011600 */
[----:B------:R4:W-:Y:S01]  /*61c0*/  STS.128 [R6+0x1800], R164 ;  /* 0x001800a406007388 */ /* 0x0009e20000000c00 */
[----:B------:R-:W-:-:S03]  /*61d0*/  SHF.R.S32.HI R9, RZ, 0x1f, R7 ;  /* 0x0000001fff097819 */ /* 0x000fc60000011407 */
[----:B------:R4:W-:Y:S02]  /*61e0*/  STS.128 [R6+0x2000], R168 ;  /* 0x002000a806007388 */ /* 0x0009e40000000c00 */
[----:B-1----:R-:W-:Y:S02]  /*61f0*/  IMAD R0, R9, R10, RZ ;  /* 0x0000000a09007224 */ /* 0x002fe400078e02ff */
        /* <DEDUP_REMOVED lines=9> */
[----:B-1----:R-:W-:Y:S01]  /*6290*/  BAR.SYNC.DEFER_BLOCKING 0x1, 0x100 ;  /* 0x0044000000007b1d */ /* 0x002fe20000010000 */
[----:B------:R-:W-:-:S04]  /*62a0*/  @P0 LEA R2, R24, R2, 0x7 ;  /* 0x0000000218020211 */ /* 0x000fc800078e38ff */
[----:B------:R-:W-:-:S04]  /*62b0*/  @P0 SHF.R.S32.HI R3, RZ, 0x1f, R2 ;  /* 0x0000001fff030819 */ /* 0x000fc80000011402 */
[----:B------:R-:W-:-:S04]  /*62c0*/  @P0 LEA.HI R3, R3, R2, RZ, 0x7 ;  /* 0x0000000203030211 */ /* 0x000fc800078f38ff */
[----:B------:R-:W-:-:S04]  /*62d0*/  @P0 SHF.L.U32 R3, R3, 0x6, RZ ;  /* 0x0000000603030819 */ /* 0x000fc800000006ff */
[----:B------:R-:W-:-:S04]  /*62e0*/  @P0 LOP3.LUT R2, R3, 0xffffe000, RZ, 0xc0, !PT ;  /* 0xffffe00003020812 */ /* 0x000fc800078ec0ff */
[----:B------:R-:W-:Y:S02]  /*62f0*/  @P0 SHF.R.S32.HI R3, RZ, 0x1f, R2 ;  /* 0x0000001fff030819 */ /* 0x000fe40000011402 */
[----:B------:R-:W-:-:S06]  /*6300*/  @!P0 CS2R R2, SRZ ;  /* 0x0000000000028805 */ /* 0x000fcc000001ff00 */
[----:B------:R-:W-:Y:S01]  /*6310*/  IADD3 R4, P1, R5, R2, RZ ;  /* 0x0000000205047210 */ /* 0x000fe20007f3e0ff */
[----:B------:R-:W-:Y:S02]  /*6320*/  IMAD R2, R9, R14, RZ ;  /* 0x0000000e09027224 */ /* 0x000fe400078e02ff */
[----:B------:R-:W-:Y:S01]  /*6330*/  IMAD R9, R7, R11, R0 ;  /* 0x0000000b07097224 */ /* 0x000fe200078e0200 */
[----:B------:R-:W-:Y:S01]  /*6340*/  LEA.HI.X.SX32 R5, R5, R3, 0x1, P1 ;  /* 0x0000000305057211 */ /* 0x000fe200008f0eff */
[C---:B------:R-:W-:Y:S01]  /*6350*/  IMAD R11, R7.reuse, R15, R2 ;  /* 0x0000000f070b7224 */ /* 0x040fe200078e0202 */
[----:B------:R-:W-:Y:S01]  /*6360*/  SHF.R.S32.HI R0, RZ, 0x1f, R24 ;  /* 0x0000001fff007819 */ /* 0x000fe20000011418 */
[----:B------:R-:W-:-:S04]  /*6370*/  IMAD.WIDE.U32 R2, R7, R10, R4 ;  /* 0x0000000a07027225 */ /* 0x000fc800078e0004 */
[----:B------:R-:W-:Y:S01]  /*6380*/  IMAD.WIDE.U32 R4, R7, R14, R4 ;  /* 0x0000000e07047225 */ /* 0x000fe200078e0004 */
[----:B------:R-:W-:-:S03]  /*6390*/  SEL R7, R24, RZ, !P0 ;  /* 0x000000ff18077207 */ /* 0x000fc60004000000 */
[----:B------:R-:W-:Y:S01]  /*63a0*/  IMAD.IADD R3, R3, 0x1, R9 ;  /* 0x0000000103037824 */ /* 0x000fe200078e0209 */
[----:B------:R-:W-:Y:S02]  /*63b0*/  SEL R9, R0, RZ, !P0 ;  /* 0x000000ff00097207 */ /* 0x000fe40004000000 */
[----:B------:R-:W-:Y:S01]  /*63c0*/  IADD3 R5, R5, R11, RZ ;  /* 0x0000000b05057210 */ /* 0x000fe20007ffe0ff */
[----:B------:R-:W-:Y:S01]  /*63d0*/  IMAD.WIDE.U32 R2, R7, R12, R2 ;  /* 0x0000000c07027225 */ /* 0x000fe200078e0002 */
[----:B------:R-:W-:-:S03]  /*63e0*/  ISETP.NE.AND P0, PT, R23, RZ, PT ;  /* 0x000000ff1700720c */ /* 0x000fc60003f05270 */
[C---:B------:R-:W-:Y:S01]  /*63f0*/  IMAD R0, R9.reuse, R12, RZ ;  /* 0x0000000c09007224 */ /* 0x040fe200078e02ff */
[----:B------:R-:W-:Y:S01]  /*6400*/  LEA R18, P1, R2, R18, 0x2 ;  /* 0x0000001202127211 */ /* 0x000fe200078210ff */
[-C--:B------:R-:W-:Y:S02]  /*6410*/  IMAD R8, R9, R16.reuse, RZ ;  /* 0x0000001009087224 */ /* 0x080fe400078e02ff */
[----:B------:R-:W-:-:S04]  /*6420*/  IMAD.WIDE.U32 R4, R7, R16, R4 ;  /* 0x0000001007047225 */ /* 0x000fc800078e0004 */
[C---:B------:R-:W-:Y:S01]  /*6430*/  IMAD R9, R7.reuse, R13, R0 ;  /* 0x0000000d07097224 */ /* 0x040fe200078e0200 */
[----:B------:R-:W-:Y:S01]  /*6440*/  LEA R20, P2, R4, R20, 0x2 ;  /* 0x0000001404147211 */ /* 0x000fe200078410ff */
[----:B------:R-:W-:Y:S02]  /*6450*/  IMAD R7, R7, R17, R8 ;  /* 0x0000001107077224 */ /* 0x000fe400078e0208 */
[----:B------:R-:W-:Y:S02]  /*6460*/  IMAD.IADD R3, R3, 0x1, R9 ;  /* 0x0000000103037824 */ /* 0x000fe400078e0209 */
[----:B------:R-:W-:-:S03]  /*6470*/  IMAD.IADD R0, R5, 0x1, R7 ;  /* 0x0000000105007824 */ /* 0x000fc600078e0207 */
[----:B------:R-:W-:Y:S02]  /*6480*/  LEA.HI.X R3, R2, R19, R3, 0x2, P1 ;  /* 0x0000001302037211 */ /* 0x000fe400008f1403 */
[----:B------:R-:W-:Y:S01]  /*6490*/  LEA.HI.X R0, R4, R21, R0, 0x2, P2 ;  /* 0x0000001504007211 */ /* 0x000fe200010f1400 */
[----:B----4-:R-:W-:Y:S06]  /*64a0*/  @P0 BRA `(.L_x_804) ;  /* 0x0000000000340947 */ /* 0x010fec0003800000 */
[----:B------:R-:W-:Y:S01]  /*64b0*/  R2UR UR6, R20 ;  /* 0x00000000140672ca */ /* 0x000fe200000e0000 */
[----:B------:R-:W-:Y:S01]  /*64c0*/  UMOV UR5, 0x800 ;  /* 0x0000080000057882 */ /* 0x000fe20000000000 */
[----:B------:R-:W-:Y:S01]  /*64d0*/  R2UR UR7, R0 ;  /* 0x00000000000772ca */ /* 0x000fe200000e0000 */
[----:B------:R-:W-:Y:S01]  /*64e0*/  UMOV UR8, 0x0 ;  /* 0x0000000000087882 */ /* 0x000fe20000000000 */
[----:B------:R-:W-:Y:S01]  /*64f0*/  PLOP3.LUT P0, PT, PT, PT, PT, 0x80, 0x0 ;  /* 0x000000000000781c */ /* 0x000fe20003f0f070 */
[----:B------:R-:W-:-:S12]  /*6500*/  UMOV UR9, 0x14f00000 ;  /* 0x14f0000000097882 */ /* 0x000fd80000000000 */
.L_x_805:
[----:B------:R-:W-:Y:S01]  /*6510*/  @P0 ELECT P1, URZ, PT ;  /* 0x00000000003f082f */ /* 0x000fe20003820000 */
[----:B------:R1:W-:-:S12]  /*6520*/  UBLKRED.G.S.ADD.F32.RN [UR6], [UR4], UR5, desc[UR8] ;  /* 0x00000806040073bb */ /* 0x0003d800080a1405 */
[----:B------:R-:W-:Y:S02]  /*6530*/  @P1 PLOP3.LUT P0, PT, P1, PT, PT, 0x8, 0x0 ;  /* 0x000000000000181c */ /* 0x000fe40000f0e170 */
[----:B------:R-:W-:-:S11]  /*6540*/  PLOP3.LUT P1, PT, PT, PT, PT, 0x8, 0x0 ;  /* 0x000000000000781c */ /* 0x000fd60003f2e170 */
[----:B-1----:R-:W-:Y:S05]  /*6550*/  @P0 BRA.U.ANY `(.L_x_805) ;  /* 0xfffffffd00ec0947 */ /* 0x002fea000393ffff */
[----:B------:R0:W-:Y:S01]  /*6560*/  UTMACMDFLUSH ;  /* 0x00000000000079b7 */ /* 0x0001e20000000000 */
[----:B------:R-:W-:-:S04]  /*6570*/  DEPBAR.LE SB0, 0x0 ;  /* 0x000080000000791a */ /* 0x000fc80000000000 */
.L_x_804:
[----:B------:R-:W-:Y:S05]  /*6580*/  BSYNC B0 ;  /* 0x0000000000007941 */ /* 0x000fea0003800000 */
.L_x_803:
[----:B------:R-:W-:Y:S01]  /*6590*/  BAR.SYNC.DEFER_BLOCKING 0x1, 0x100 ;  /* 0x0044000000007b1d */ /* 0x000fe20000010000 */
[----:B------:R-:W-:-:S05]  /*65a0*/  ISETP.NE.AND P0, PT, R22, 0x80, PT ;  /* 0x000000801600780c */ /* 0x000fca0003f05270 */
        /* <DEDUP_REMOVED lines=20> */
[----:B------:R-:W-:Y:S01]  /*66f0*/  PLOP3.LUT P0, PT, PT, PT, PT, 0x80, 0x0 ;  /* 0x000000000000781c */ /* 0x000fe20003f0f070 */
[----:B------:R-:W-:-:S12]  /*6700*/  UMOV UR9, 0x14f00000 ;  /* 0x14f0000000097882 */ /* 0x000fd80000000000 */
.L_x_806:
        /* <DEDUP_REMOVED lines=8> */
.L_x_774:
        /* <DEDUP_REMOVED lines=20> */
.L_x_808:
[----:B------:R-:W-:Y:S02]  /*68d0*/  ULDC.64 UR4, c[0x0][0x8d8] ;  /* 0x0002360000047ab9 */ /* 0x000fe40000000a00 */
[----:B------:R-:W-:-:S04]  /*68e0*/  ISETP.NE.U32.AND P0, PT, RZ, UR4, PT ;  /* 0x00000004ff007c0c */ /* 0x000fc8000bf05070 */
[----:B------:R-:W-:-:S13]  /*68f0*/  ISETP.NE.AND.EX P0, PT, RZ, UR5, PT, P0 ;  /* 0x00000005ff007c0c */ /* 0x000fda000bf05300 */
[----:B------:R-:W-:Y:S05]  /*6900*/  @!P0 BRA `(.L_x_810) ;  /* 0x0000000000248947 */ /* 0x000fea0003800000 */
[----:B------:R-:W-:Y:S02]  /*6910*/  ULDC.64 UR4, c[0x0][0x8d8] ;  /* 0x0002360000047ab9 */ /* 0x000fe40000000a00 */
[----:B-1----:R-:W-:-:S06]  /*6920*/  UIMAD.WIDE UR4, UR12, 0x4, UR4 ;  /* 0x000000040c0478a5 */ /* 0x002fcc000f8e0204 */
[----:B------:R-:W-:Y:S01]  /*6930*/  IMAD.U32 R2, RZ, RZ, UR4 ;  /* 0x00000004ff027e24 */ /* 0x000fe2000f8e00ff */
[----:B------:R-:W-:-:S05]  /*6940*/  MOV R3, UR5 ;  /* 0x0000000500037c02 */ /* 0x000fca0008000f00 */
[----:B------:R-:W2:Y:S04]  /*6950*/  LDG.E R0, desc[UR38][R2.64] ;  /* 0x0000002602007981 */ /* 0x000ea8000c1e1900 */
[----:B------:R-:W2:Y:S02]  /*6960*/  LDG.E R5, desc[UR38][R2.64+0x4] ;  /* 0x0000042602057981 */ /* 0x000ea4000c1e1900 */
[----:B--2---:R-:W-:-:S05]  /*6970*/  IMAD.IADD R0, R5, 0x1, -R0 ;  /* 0x0000000105007824 */ /* 0x004fca00078e0a00 */
[----:B------:R-:W-:Y:S01]  /*6980*/  R2UR UR5, R0 ;  /* 0x00000000000572ca */ /* 0x000fe200000e0000 */
[----:B------:R-:W-:-:S14]  /*6990*/  BRA `(.L_x_809) ;  /* 0x0000000000047947 */ /* 0x000fdc0003800000 */
.L_x_810:
[----:B------:R-:W-:-:S05]  /*69a0*/  ULDC UR5, c[0x0][0x8c4] ;  /* 0x0002310000057ab9 */ /* 0x000fca0000000800 */
.L_x_809:
        /* <DEDUP_REMOVED lines=12> */
[----:B------:R-:W-:Y:S01]  /*6a70*/  IMAD.U32 R2, RZ, RZ, UR4 ;  /* 0x00000004ff027e24 */ /* 0x000fe2000f8e00ff */
[----:B------:R-:W-:Y:S01]  /*6a80*/  MOV R3, UR5 ;  /* 0x0000000500037c02 */ /* 0x000fe20008000f00 */
[----:B------:R-:W-:-:S06]  /*6a90*/  ULDC.64 UR4, c[0x0][0x780] ;  /* 0x0001e00000047ab9 */ /* 0x000fcc0000000a00 */
        /* <DEDUP_REMOVED lines=8> */
[----:B------:R-:W-:Y:S01]  /*6b20*/  IMAD.U32 R4, RZ, RZ, UR4 ;  /* 0x00000004ff047e24 */ /* 0x000fe2000f8e00ff */
[----:B------:R-:W-:-:S05]  /*6b30*/  MOV R5, UR5 ;  /* 0x0000000500057c02 */ /* 0x000fca0008000f00 */
        /* <DEDUP_REMOVED lines=15> */
.L_x_811:
        /* <DEDUP_REMOVED lines=49> */
.L_x_825:
        /* <DEDUP_REMOVED lines=21> */
.L_x_814:
[----:B------:R-:W-:Y:S05]  /*7090*/  BSYNC B0 ;  /* 0x0000000000007941 */ /* 0x000fea0003800000 */
.L_x_813:
        /* <DEDUP_REMOVED lines=13> */
.L_x_816:
[----:B------:R-:W-:Y:S05]  /*7170*/  BSYNC B0 ;  /* 0x0000000000007941 */ /* 0x000fea0003800000 */
.L_x_815:
[----:B------:R-:W-:Y:S06]  /*7180*/  BAR.ARV 0xa, 0xa0 ;  /* 0x0282800000007b1d */ /* 0x000fec0000002000 */
[----:B------:R-:W-:Y:S04]  /*7190*/  BSSY B0, `(.L_x_817) ;  /* 0x0000003000007945 */ /* 0x000fe80003800000 */
[----:B------:R-:W-:Y:S05]  /*71a0*/  @!P0 BRA `(.L_x_818) ;  /* 0x0000000000048947 */ /* 0x000fea0003800000 */
[----:B------:R-:W-:-:S04]  /*71b0*/  DEPBAR.LE SB0, 0x0 ;  /* 0x000080000000791a */ /* 0x000fc80000000000 */
.L_x_818:
[----:B------:R-:W-:Y:S05]  /*71c0*/  BSYNC B0 ;  /* 0x0000000000007941 */ /* 0x000fea0003800000 */
.L_x_817:
        /* <DEDUP_REMOVED lines=13> */
.L_x_820:
[----:B------:R-:W-:Y:S05]  /*72a0*/  BSYNC B0 ;  /* 0x0000000000007941 */ /* 0x000fea0003800000 */
.L_x_819:
        /* <DEDUP_REMOVED lines=13> */
.L_x_822:
[----:B------:R-:W-:Y:S05]  /*7380*/  BSYNC B0 ;  /* 0x0000000000007941 */ /* 0x000fea0003800000 */
.L_x_821:
[----:B------:R-:W-:Y:S01]  /*7390*/  VIADD R0, R0, 0xfffffffe ;  /* 0xfffffffe00007836 */ /* 0x000fe20000000000 */
[----:B------:R-:W-:Y:S06]  /*73a0*/  BAR.ARV 0xa, 0xa0 ;  /* 0x0282800000007b1d */ /* 0x000fec0000002000 */
[----:B------:R-:W-:Y:S01]  /*73b0*/  BSSY B0, `(.L_x_823) ;  /* 0x0000004000007945 */ /* 0x000fe20003800000 */
[----:B------:R-:W-:-:S03]  /*73c0*/  ISETP.NE.AND P1, PT, R0, RZ, PT ;  /* 0x000000ff0000720c */ /* 0x000fc60003f25270 */
[----:B------:R-:W-:Y:S10]  /*73d0*/  @!P0 BRA `(.L_x_824) ;  /* 0x0000000000048947 */ /* 0x000ff40003800000 */
[----:B------:R-:W-:-:S04]  /*73e0*/  DEPBAR.LE SB0, 0x0 ;  /* 0x000080000000791a */ /* 0x000fc80000000000 */
.L_x_824:
[----:B------:R-:W-:Y:S05]  /*73f0*/  BSYNC B0 ;  /* 0x0000000000007941 */ /* 0x000fea0003800000 */
.L_x_823:
[----:B------:R-:W-:Y:S06]  /*7400*/  BAR.ARV 0xb, 0xa0 ;  /* 0x02c2800000007b1d */ /* 0x000fec0000002000 */
[----:B------:R-:W-:Y:S02]  /*7410*/  UIADD3 UR5, UR5, 0x2, URZ ;  /* 0x0000000205057890 */ /* 0x000fe4000fffe03f */
[----:B------:R-:W-:Y:S01]  /*7420*/  UIADD3 UR4, UR4, 0x1, URZ ;  /* 0x0000000104047890 */ /* 0x000fe2000fffe03f */
[----:B------:R-:W-:Y:S11]  /*7430*/  @P1 BRA `(.L_x_825) ;  /* 0xfffffff800c01947 */ /* 0x000ff6000383ffff */
[----:B------:R-:W-:-:S12]  /*7440*/  USHF.L.U32 UR6, UR5, 0xd, URZ ;  /* 0x0000000d05067899 */ /* 0x000fd8000800063f */
.L_x_812:
        /* <DEDUP_REMOVED lines=19> */
.L_x_827:
[----:B------:R-:W-:Y:S05]  /*7580*/  BSYNC B0 ;  /* 0x0000000000007941 */ /* 0x000fea0003800000 */
.L_x_826:
        /* <DEDUP_REMOVED lines=19> */
.L_x_829:
[----:B------:R-:W-:Y:S05]  /*76c0*/  BSYNC B0 ;  /* 0x0000000000007941 */ /* 0x000fea0003800000 */
.L_x_828:
[----:B------:R-:W-:Y:S06]  /*76d0*/  BAR.ARV 0xa, 0xa0 ;  /* 0x0282800000007b1d */ /* 0x000fec0000002000 */
[----:B------:R-:W-:Y:S04]  /*76e0*/  BSSY B0, `(.L_x_830) ;  /* 0x0000003000007945 */ /* 0x000fe80003800000 */
[----:B------:R-:W-:Y:S05]  /*76f0*/  @!P0 BRA `(.L_x_831) ;  /* 0x0000000000048947 */ /* 0x000fea0003800000 */
[----:B------:R-:W-:-:S04]  /*7700*/  DEPBAR.LE SB0, 0x0 ;  /* 0x000080000000791a */ /* 0x000fc80000000000 */
.L_x_831:
[----:B------:R-:W-:Y:S05]  /*7710*/  BSYNC B0 ;  /* 0x0000000000007941 */ /* 0x000fea0003800000 */
.L_x_830:
[----:B------:R-:W-:Y:S06]  /*7720*/  BAR.ARV 0xb, 0xa0 ;  /* 0x02c2800000007b1d */ /* 0x000fec0000002000 */
[----:B------:R-:W-:Y:S05]  /*7730*/  BRA `(.L_x_779) ;  /* 0x0000001c008c7947 */ /* 0x000fea0003800000 */
.L_x_807:
        /* <DEDUP_REMOVED lines=10> */
.L_x_832:
        /* <DEDUP_REMOVED lines=10> */
.L_x_834:
[----:B------:R-:W3:Y:S02]  /*7880*/  LDC R5, c[0x0][0x8c4] ;  /* 0x00023100ff057b82 */ /* 0x000ee40000000800 */
.L_x_833:
        /* <DEDUP_REMOVED lines=23> */
[----:B------:R-:W-:Y:S01]  /*7a00*/  MOV R5, RZ ;  /* 0x000000ff00057202 */ /* 0x000fe20000000f00 */
[----:B------:R-:W-:Y:S01]  /*7a10*/  ULDC UR4, c[0x0][0x280] ;  /* 0x0000a00000047ab9 */ /* 0x000fe20000000800 */
[----:B-1----:R-:W-:-:S05]  /*7a20*/  @P0 IMAD.WIDE R2, R8, 0x4, R2 ;  /* 0x0000000408020825 */ /* 0x002fca00078e0202 */
[----:B------:R4:W5:Y:S01]  /*7a30*/  @P0 LDG.E R5, desc[UR38][R2.64] ;  /* 0x0000002602050981 */ /* 0x000962000c1e1900 */
[----:B------:R-:W-:Y:S02]  /*7a40*/  IMAD.U32 R4, RZ, RZ, UR4 ;  /* 0x00000004ff047e24 */ /* 0x000fe4000f8e00ff */
        /* <DEDUP_REMOVED lines=17> */
.L_x_836:
        /* <DEDUP_REMOVED lines=66> */
.L_x_866:
        /* <DEDUP_REMOVED lines=9> */
.L_x_839:
        /* <DEDUP_REMOVED lines=63> */
.L_x_850:
[----:B------:R-:W-:-:S04]  /*8400*/  SHF.L.U32 R21, R10, 0x1f, RZ ;  /* 0x0000001f0a157819 */ /* 0x000fc800000006ff */
[----:B-1----:R-:W1:Y:S02]  /*8410*/  SYNCS.PHASECHK.TRANS64.TRYWAIT P1, [R12+URZ+0x30c40], R21 ;  /* 0x030c40150c0075a7 */ /* 0x002e64000802017f */
[----:B-12--5:R-:W-:Y:S05]  /*8420*/  @!P1 BRA `(.L_x_842) ;  /* 0x0000001000c49947 */ /* 0x026fea0003800000 */
.L_x_867:
[----:B------:R-:W-:Y:S05]  /*8430*/  @P0 BRA `(.L_x_843) ;  /* 0x0000000000140947 */ /* 0x000fea0003800000 */
[----:B------:R-:W-:Y:S02]  /*8440*/  ISETP.NE.AND P1, PT, R20, RZ, PT ;  /* 0x000000ff1400720c */ /* 0x000fe40003f25270 */
[----:B------:R-:W-:-:S04]  /*8450*/  MOV R3, 0x4200 ;  /* 0x0000420000037802 */ /* 0x000fc80000000f00 */
[----:B------:R2:W-:Y:S07]  /*8460*/  SYNCS.ARRIVE.TRANS64 RZ, [R12+URZ+0x30c30], R3 ;  /* 0x030c30030cff79a7 */ /* 0x0005ee000800003f */
[----:B------:R-:W-:Y:S05]  /*8470*/  @!P1 BRA `(.L_x_843) ;  /* 0x0000000000049947 */ /* 0x000fea0003800000 */
[----:B------:R-:W-:Y:S01]  /*8480*/  BPT.TRAP 0x1 ;  /* 0x000000040000795c */ /* 0x000fe20000300000 */
.L_x_843:
        /* <DEDUP_REMOVED lines=30> */
.L_x_868:
[----:B------:R-:W-:Y:S05]  /*8670*/  @P0 BRA `(.L_x_845) ;  /* 0x0000000000140947 */ /* 0x000fea0003800000 */
[----:B------:R-:W-:Y:S01]  /*8680*/  ISETP.NE.AND P1, PT, R20, RZ, PT ;  /* 0x000000ff1400720c */ /* 0x000fe20003f25270 */
[----:B------:R-:W-:-:S04]  /*8690*/  IMAD.MOV.U32 R2, RZ, RZ, 0x4200 ;  /* 0x00004200ff027424 */ /* 0x000fc800078e00ff */
[----:B------:R3:W-:Y:S08]  /*86a0*/  SYNCS.ARRIVE.TRANS64 RZ, [R12+URZ+0x30c18], R2 ;  /* 0x030c18020cff79a7 */ /* 0x0007f0000800003f */
[----:B------:R-:W-:Y:S05]  /*86b0*/  @!P1 BRA `(.L_x_845) ;  /* 0x0000000000049947 */ /* 0x000fea0003800000 */
[----:B------:R-:W-:Y:S01]  /*86c0*/  BPT.TRAP 0x1 ;  /* 0x000000040000795c */ /* 0x000fe20000300000 */
.L_x_845:
        /* <DEDUP_REMOVED lines=22> */
.L_x_869:
        /* <DEDUP_REMOVED lines=9> */
.L_x_847:
        /* <DEDUP_REMOVED lines=24> */
.L_x_871:
[----:B------:R-:W-:Y:S05]  /*8a40*/  @P0 BRA `(.L_x_849) ;  /* 0x0000000000140947 */ /* 0x000fea0003800000 */
[----:B------:R-:W-:Y:S01]  /*8a50*/  ISETP.NE.AND P1, PT, R20, RZ, PT ;  /* 0x000000ff1400720c */ /* 0x000fe20003f25270 */
[----:B-1----:R-:W-:-:S04]  /*8a60*/  IMAD.MOV.U32 R5, RZ, RZ, 0x4200 ;  /* 0x00004200ff057424 */ /* 0x002fc800078e00ff */
[----:B------:R2:W-:Y:S08]  /*8a70*/  SYNCS.ARRIVE.TRANS64 RZ, [R12+URZ+0x30c10], R5 ;  /* 0x030c10050cff79a7 */ /* 0x0005f0000800003f */
[----:B------:R-:W-:Y:S05]  /*8a80*/  @!P1 BRA `(.L_x_849) ;  /* 0x0000000000049947 */ /* 0x000fea0003800000 */
[----:B------:R-:W-:Y:S01]  /*8a90*/  BPT.TRAP 0x1 ;  /* 0x000000040000795c */ /* 0x000fe20000300000 */
.L_x_849:
        /* <DEDUP_REMOVED lines=23> */
.L_x_841:
[----:B------:R-:W-:-:S13]  /*8c10*/  ISETP.NE.AND P1, PT, R18, RZ, PT ;  /* 0x000000ff1200720c */ /* 0x000fda0003f25270 */
[----:B------:R-:W-:Y:S05]  /*8c20*/  @!P1 BRA `(.L_x_840) ;  /* 0x0000000000f89947 */ /* 0x000fea0003800000 */
[----:B------:R-:W-:-:S04]  /*8c30*/  SHF.L.U32 R13, R10, 0x1f, RZ ;  /* 0x0000001f0a0d7819 */ /* 0x000fc800000006ff */
[----:B------:R-:W1:Y:S02]  /*8c40*/  SYNCS.PHASECHK.TRANS64.TRYWAIT P1, [R12+URZ+0x30c40], R13 ;  /* 0x030c400d0c0075a7 */ /* 0x000e64000802017f */
[----:B-1----:R-:W-:Y:S05]  /*8c50*/  @!P1 BRA `(.L_x_851) ;  /* 0x0000000c000c9947 */ /* 0x002fea0003800000 */
.L_x_872:
[----:B------:R-:W-:Y:S05]  /*8c60*/  @P0 BRA `(.L_x_852) ;  /* 0x0000000000140947 */ /* 0x000fea0003800000 */
[----:B------:R-:W-:Y:S02]  /*8c70*/  ISETP.NE.AND P1, PT, R20, RZ, PT ;  /* 0x000000ff1400720c */ /* 0x000fe40003f25270 */
[----:B------:R-:W-:-:S04]  /*8c80*/  MOV R5, 0x4200 ;  /* 0x0000420000057802 */ /* 0x000fc80000000f00 */
[----:B------:R2:W-:Y:S07]  /*8c90*/  SYNCS.ARRIVE.TRANS64 RZ, [R12+URZ+0x30c30], R5 ;  /* 0x030c30050cff79a7 */ /* 0x0005ee000800003f */
[----:B------:R-:W-:Y:S05]  /*8ca0*/  @!P1 BRA `(.L_x_852) ;  /* 0x0000000000049947 */ /* 0x000fea0003800000 */
[----:B------:R-:W-:Y:S01]  /*8cb0*/  BPT.TRAP 0x1 ;  /* 0x000000040000795c */ /* 0x000fe20000300000 */
.L_x_852:
        /* <DEDUP_REMOVED lines=27> */
.L_x_873:
[----:B------:R-:W-:Y:S05]  /*8e70*/  @P0 BRA `(.L_x_854) ;  /* 0x0000000000140947 */ /* 0x000fea0003800000 */
[----:B------:R-:W-:Y:S02]  /*8e80*/  ISETP.NE.AND P0, PT, R20, RZ, PT ;  /* 0x000000ff1400720c */ /* 0x000fe40003f05270 */
[----:B------:R-:W-:-:S04]  /*8e90*/  MOV R5, 0x4200 ;  /* 0x0000420000057802 */ /* 0x000fc80000000f00 */
[----:B------:R3:W-:Y:S07]  /*8ea0*/  SYNCS.ARRIVE.TRANS64 RZ, [R12+URZ+0x30c18], R5 ;  /* 0x030c18050cff79a7 */ /* 0x0007ee000800003f */
[----:B------:R-:W-:Y:S05]  /*8eb0*/  @!P0 BRA `(.L_x_854) ;  /* 0x0000000000048947 */ /* 0x000fea0003800000 */
[----:B------:R-:W-:Y:S01]  /*8ec0*/  BPT.TRAP 0x1 ;  /* 0x000000040000795c */ /* 0x000fe20000300000 */
.L_x_854:
        /* <DEDUP_REMOVED lines=20> */
.L_x_840:
[----:B------:R-:W3:Y:S01]  /*9010*/  S2R R2, SR_TID.X ;  /* 0x0000000000027919 */ /* 0x000ee20000002100 */
[----:B-12--5:R-:W-:Y:S02]  /*9020*/  LEA R13, R0, R12, 0x3 ;  /* 0x0000000c000d7211 */ /* 0x026fe400078e18ff */
[----:B---3--:R-:W-:Y:S02]  /*9030*/  LOP3.LUT R3, R2, 0x7f, RZ, 0xc0, !PT ;  /* 0x0000007f02037812 */ /* 0x008fe400078ec0ff */
[----:B------:R-:W-:Y:S02]  /*9040*/  SHF.L.U32 R2, R10, 0x1f, RZ ;  /* 0x0000001f0a027819 */ /* 0x000fe400000006ff */
[----:B------:R-:W-:Y:S02]  /*9050*/  ISETP.NE.AND P1, PT, R3, RZ, PT ;  /* 0x000000ff0300720c */ /* 0x000fe40003f25270 */
[----:B------:R-:W1:Y:S02]  /*9060*/  SYNCS.PHASECHK.TRANS64.TRYWAIT P0, [R13+URZ+0x30c40], R2 ;  /* 0x030c40020d0075a7 */ /* 0x000e64000800017f */
[----:B-1----:R-:W-:Y:S09]  /*9070*/  @!P0 BRA `(.L_x_855) ;  /* 0x00000008002c8947 */ /* 0x002ff20003800000 */
.L_x_874:
[----:B------:R-:W-:Y:S05]  /*9080*/  @P1 BRA `(.L_x_856) ;  /* 0x0000000000181947 */ /* 0x000fea0003800000 */
[----:B------:R-:W2:Y:S01]  /*9090*/  S2R R3, SR_TID.X ;  /* 0x0000000000037919 */ /* 0x000ea20000002100 */
[----:B-1----:R-:W-:-:S04]  /*90a0*/  IMAD.MOV.U32 R2, RZ, RZ, 0x4200 ;  /* 0x00004200ff027424 */ /* 0x002fc800078e00ff */
[----:B------:R3:W-:Y:S01]  /*90b0*/  SYNCS.ARRIVE.TRANS64 RZ, [R13+URZ+0x30c30], R2 ;  /* 0x030c30020dff79a7 */ /* 0x0007e2000800003f */
[----:B--2---:R-:W-:-:S13]  /*90c0*/  LOP3.LUT P0, RZ, R3, 0x1f, RZ, 0xc0, !PT ;  /* 0x0000001f03ff7812 */ /* 0x004fda000780c0ff */
[----:B---3--:R-:W-:Y:S05]  /*90d0*/  @!P0 BRA `(.L_x_856) ;  /* 0x0000000000048947 */ /* 0x008fea0003800000 */
[----:B------:R-:W-:Y:S01]  /*90e0*/  BPT.TRAP 0x1 ;  /* 0x000000040000795c */ /* 0x000fe20000300000 */
.L_x_856:
        /* <DEDUP_REMOVED lines=34> */
.L_x_837:
[----:B------:R-:W-:Y:S05]  /*9310*/  BSYNC B0 ;  /* 0x0000000000007941 */ /* 0x000fea0003800000 */
.L_x_835:
[----:B------:R-:W-:-:S03]  /*9320*/  UMOV UR6, 0xffffffff ;  /* 0xffffffff00067882 */ /* 0x000fc60000000000 */
[----:B------:R-:W-:Y:S05]  /*9330*/  BRA.DIV UR6, `(.L_x_857) ;  /* 0x0000000606907947 */ /* 0x000fea000b800000 */
[----:B------:R-:W-:-:S13]  /*9340*/  ELECT P0, URZ, PT ;  /* 0x00000000003f782f */ /* 0x000fda0003800000 */
.L_x_877:
[----:B------:R-:W-:Y:S05]  /*9350*/  @!P0 BRA `(.L_x_779) ;  /* 0x0000000000848947 */ /* 0x000fea0003800000 */
[----:B----4-:R-:W3:Y:S02]  /*9360*/  LDL.LU R2, [R1] ;  /* 0x0000000001027983 */ /* 0x010ee40000300800 */
[----:B---3--:R-:W-:-:S04]  /*9370*/  LOP3.LUT R2, R2, 0x2, RZ, 0xfc, !PT ;  /* 0x0000000202027812 */ /* 0x008fc800078efcff */
[----:B------:R-:W-:-:S13]  /*9380*/  ISETP.NE.AND P0, PT, R2, 0x3, PT ;  /* 0x000000030200780c */ /* 0x000fda0003f05270 */
[----:B------:R-:W-:Y:S05]  /*9390*/  @!P0 BRA `(.L_x_858) ;  /* 0x0000000000048947 */ /* 0x000fea0003800000 */
[----:B--2---:R-:W-:Y:S01]  /*93a0*/  BPT.TRAP 0x1 ;  /* 0x000000040000795c */ /* 0x004fe20000300000 */
.L_x_858:
        /* <DEDUP_REMOVED lines=15> */
.L_x_878:
[----:B------:R-:W3:Y:S02]  /*94a0*/  SYNCS.PHASECHK.TRANS64.TRYWAIT P1, [R11+URZ], R2 ;  /* 0x000000020b0075a7 */ /* 0x000ee4000802017f */
[----:B---3--:R-:W-:Y:S05]  /*94b0*/  @!P1 BRA `(.L_x_860) ;  /* 0x0000000400689947 */ /* 0x008fea0003800000 */
.L_x_879:
[----:B------:R-:W-:Y:S05]  /*94c0*/  @!P0 BRA `(.L_x_861) ;  /* 0x0000000000048947 */ /* 0x000fea0003800000 */
[----:B--2---:R-:W-:Y:S01]  /*94d0*/  BPT.TRAP 0x1 ;  /* 0x000000040000795c */ /* 0x004fe20000300000 */
.L_x_861:
[----:B------:R-:W-:-:S04]  /*94e0*/  VIADD R0, R6, 0x30c40 ;  /* 0x00030c4006007836 */ /* 0x000fc80000000000 */
[----:B------:R-:W-:-:S04]  /*94f0*/  IMAD R9, R9, 0x8, R0 ;  /* 0x0000000809097824 */ /* 0x000fc800078e0200 */
[----:B------:R-:W4:Y:S02]  /*9500*/  SYNCS.PHASECHK.TRANS64.TRYWAIT P0, [R9+URZ], R4 ;  /* 0x00000004090075a7 */ /* 0x000f24000800017f */
[----:B----4-:R-:W-:Y:S05]  /*9510*/  @!P0 BRA `(.L_x_862) ;  /* 0x0000000400648947 */ /* 0x010fea0003800000 */
.L_x_880:
[----:B------:R-:W-:-:S07]  /*9520*/  LEA R3, R3, R0, 0x3 ;  /* 0x0000000003037211 */ /* 0x000fce00078e18ff */
.L_x_863:
[----:B------:R1:W1:Y:S02]  /*9530*/  SYNCS.PHASECHK.TRANS64.TRYWAIT P0, [R3+URZ], R2 ;  /* 0x00000002030075a7 */ /* 0x000264000800017f */
[----:B-1----:R-:W-:Y:S05]  /*9540*/  @!P0 NANOSLEEP.SYNCS 0x989680 ;  /* 0x009896800000895d */ /* 0x002fea0003900000 */
[----:B------:R-:W1:Y:S02]  /*9550*/  @!P0 SYNCS.PHASECHK.TRANS64 P0, [R3+URZ], R2 ;  /* 0x00000002030085a7 */ /* 0x000e64000800007f */
[----:B-1----:R-:W-:Y:S05]  /*9560*/  @!P0 BRA `(.L_x_863) ;  /* 0xfffffffc00f08947 */ /* 0x002fea000383ffff */
.L_x_779:
[----:B--2---:R-:W-:Y:S05]  /*9570*/  BSYNC B6 ;  /* 0x0000000000067941 */ /* 0x004fea0003800000 */
.L_x_773:
[----:B------:R-:W-:Y:S05]  /*9580*/  EXIT ;  /* 0x000000000000794d */ /* 0x000fea0003800000 */
.L_x_789:
[----:B------:R-:W-:Y:S01]  /*9590*/  IMAD.MOV.U32 R12, RZ, RZ, RZ ;  /* 0x000000ffff0c7224 */ /* 0x000fe200078e00ff */
[----:B------:R-:W-:Y:S01]  /*95a0*/  MOV R15, 0xffffffff ;  /* 0xffffffff000f7802 */ /* 0x000fe20000000f00 */
[----:B------:R-:W-:-:S07]  /*95b0*/  IMAD.MOV.U32 R11, RZ, RZ, 0x1f ;  /* 0x0000001fff0b7424 */ /* 0x000fce00078e00ff */
[----:B------:R-:W-:Y:S05]  /*95c0*/  WARPSYNC.COLLECTIVE R15, `(.L_x_864) ;  /* 0x000000000f087348 */ /* 0x000fea0003c00000 */
[----:B------:R1:W2:Y:S02]  /*95d0*/  SHFL.IDX P6, R14, R13, R12, R11 ;  /* 0x0000000c0d0e7389 */ /* 0x0002a400000c000b */
[----:B-12---:R-:W-:Y:S01]  /*95e0*/  ENDCOLLECTIVE ;  /* 0x000000000000791b */ /* 0x006fe20003800000 */
.L_x_864:
[----:B------:R-:W-:Y:S05]  /*95f0*/  BRA `(.L_x_865) ;  /* 0xffffff7800e07947 */ /* 0x000fea000383ffff */
.L_x_791:
[----:B--2---:R2:W3:Y:S02]  /*9600*/  SYNCS.PHASECHK.TRANS64.TRYWAIT P0, [R2+URZ+0x30c00], R9 ;  /* 0x030c0009020075a7 */ /* 0x0044e4000800017f */
[----:B---3--:R-:W-:Y:S05]  /*9610*/  @!P0 NANOSLEEP.SYNCS 0x989680 ;  /* 0x009896800000895d */ /* 0x008fea0003900000 */
[----:B------:R-:W3:Y:S02]  /*9620*/  @!P0 SYNCS.PHASECHK.TRANS64 P0, [R2+URZ+0x30c00], R9 ;  /* 0x030c0009020085a7 */ /* 0x000ee4000800007f */
[----:B---3--:R-:W-:Y:S05]  /*9630*/  @!P0 BRA `(.L_x_791) ;  /* 0xfffffffc00f08947 */ /* 0x008fea000383ffff */
[----:B------:R-:W-:Y:S05]  /*9640*/  BRA `(.L_x_790) ;  /* 0xffffff7c00447947 */ /* 0x000fea000383ffff */
.L_x_795:
[----:B--2---:R2:W3:Y:S02]  /*9650*/  SYNCS.PHASECHK.TRANS64.TRYWAIT P1, [R3+URZ+0x30c10], R22 ;  /* 0x030c1016030075a7 */ /* 0x0044e4000802017f */
[----:B---3--:R-:W-:Y:S05]  /*9660*/  @!P1 NANOSLEEP.SYNCS 0x989680 ;  /* 0x009896800000995d */ /* 0x008fea0003900000 */
[----:B------:R-:W3:Y:S02]  /*9670*/  @!P1 SYNCS.PHASECHK.TRANS64 P1, [R3+URZ+0x30c10], R22 ;  /* 0x030c1016030095a7 */ /* 0x000ee4000802007f */
[----:B---3--:R-:W-:Y:S05]  /*9680*/  @!P1 BRA `(.L_x_795) ;  /* 0xfffffffc00f09947 */ /* 0x008fea000383ffff */
[----:B------:R-:W-:Y:S05]  /*9690*/  BRA `(.L_x_794) ;  /* 0xffffff8400247947 */ /* 0x000fea000383ffff */
.L_x_799:
[----:B------:R1:W1:Y:S02]  /*96a0*/  SYNCS.PHASECHK.TRANS64.TRYWAIT P1, [R3+URZ+0x30c30], R22 ;  /* 0x030c3016030075a7 */ /* 0x000264000802017f */
[----:B-1----:R-:W-:Y:S05]  /*96b0*/  @!P1 NANOSLEEP.SYNCS 0x989680 ;  /* 0x009896800000995d */ /* 0x002fea0003900000 */
[----:B------:R-:W1:Y:S02]  /*96c0*/  @!P1 SYNCS.PHASECHK.TRANS64 P1, [R3+URZ+0x30c30], R22 ;  /* 0x030c3016030095a7 */ /* 0x000e64000802007f */
[----:B-1----:R-:W-:Y:S05]  /*96d0*/  @!P1 BRA `(.L_x_799) ;  /* 0xfffffffc00f09947 */ /* 0x002fea000383ffff */
[----:B------:R-:W-:Y:S05]  /*96e0*/  BRA `(.L_x_798) ;  /* 0xffffff8800387947 */ /* 0x000fea000383ffff */
.L_x_838:
[----:B-1----:R1:W2:Y:S02]  /*96f0*/  SYNCS.PHASECHK.TRANS64.TRYWAIT P1, [R12+URZ+0x30c20], R3 ;  /* 0x030c20030c0075a7 */ /* 0x0022a4000802017f */
[----:B--2---:R-:W-:Y:S05]  /*9700*/  @!P1 NANOSLEEP.SYNCS 0x989680 ;  /* 0x009896800000995d */ /* 0x004fea0003900000 */
[----:B------:R-:W2:Y:S02]  /*9710*/  @!P1 SYNCS.PHASECHK.TRANS64 P1, [R12+URZ+0x30c20], R3 ;  /* 0x030c20030c0095a7 */ /* 0x000ea4000802007f */
[----:B--2---:R-:W-:Y:S05]  /*9720*/  @!P1 BRA `(.L_x_838) ;  /* 0xfffffffc00f09947 */ /* 0x004fea000383ffff */
[----:B------:R-:W-:Y:S05]  /*9730*/  BRA `(.L_x_866) ;  /* 0xffffffe800107947 */ /* 0x000fea000383ffff */
.L_x_842:
[----:B-1----:R1:W2:Y:S02]  /*9740*/  SYNCS.PHASECHK.TRANS64.TRYWAIT P1, [R12+URZ+0x30c40], R21 ;  /* 0x030c40150c0075a7 */ /* 0x0022a4000802017f */
[----:B--2---:R-:W-:Y:S05]  /*9750*/  @!P1 NANOSLEEP.SYNCS 0x989680 ;  /* 0x009896800000995d */ /* 0x004fea0003900000 */
[----:B------:R-:W2:Y:S02]  /*9760*/  @!P1 SYNCS.PHASECHK.TRANS64 P1, [R12+URZ+0x30c40], R21 ;  /* 0x030c40150c0095a7 */ /* 0x000ea4000802007f */
[----:B--2---:R-:W-:Y:S05]  /*9770*/  @!P1 BRA `(.L_x_842) ;  /* 0xfffffffc00f09947 */ /* 0x004fea000383ffff */
[----:B------:R-:W-:Y:S05]  /*9780*/  BRA `(.L_x_867) ;  /* 0xffffffec00287947 */ /* 0x000fea000383ffff */
.L_x_844:
[----:B--2---:R2:W3:Y:S02]  /*9790*/  SYNCS.PHASECHK.TRANS64.TRYWAIT P1, [R12+URZ+0x30c28], R21 ;  /* 0x030c28150c0075a7 */ /* 0x0044e4000802017f */
[----:B---3--:R-:W-:Y:S05]  /*97a0*/  @!P1 NANOSLEEP.SYNCS 0x989680 ;  /* 0x009896800000995d */ /* 0x008fea0003900000 */
[----:B------:R-:W3:Y:S02]  /*97b0*/  @!P1 SYNCS.PHASECHK.TRANS64 P1, [R12+URZ+0x30c28], R21 ;  /* 0x030c28150c0095a7 */ /* 0x000ee4000802007f */
[----:B---3--:R-:W-:Y:S05]  /*97c0*/  @!P1 BRA `(.L_x_844) ;  /* 0xfffffffc00f09947 */ /* 0x008fea000383ffff */
[----:B------:R-:W-:Y:S05]  /*97d0*/  BRA `(.L_x_868) ;  /* 0xffffffec00a47947 */ /* 0x000fea000383ffff */
.L_x_846:
[----:B---3--:R3:W4:Y:S02]  /*97e0*/  SYNCS.PHASECHK.TRANS64.TRYWAIT P1, [R12+URZ+0x30c48], R21 ;  /* 0x030c48150c0075a7 */ /* 0x008724000802017f */
[----:B----4-:R-:W-:Y:S05]  /*97f0*/  @!P1 NANOSLEEP.SYNCS 0x989680 ;  /* 0x009896800000995d */ /* 0x010fea0003900000 */
[----:B------:R-:W4:Y:S02]  /*9800*/  @!P1 SYNCS.PHASECHK.TRANS64 P1, [R12+URZ+0x30c48], R21 ;  /* 0x030c48150c0095a7 */ /* 0x000f24000802007f */
[----:B----4-:R-:W-:Y:S05]  /*9810*/  @!P1 BRA `(.L_x_846) ;  /* 0xfffffffc00f09947 */ /* 0x010fea000383ffff */
[----:B------:R-:W-:Y:S05]  /*9820*/  BRA `(.L_x_869) ;  /* 0xfffffff000007947 */ /* 0x000fea000383ffff */
.L_x_848:
[----:B------:R-:W-:-:S07]  /*9830*/  SHF.L.U32 R5, R10, 0x1f, RZ ;  /* 0x0000001f0a057819 */ /* 0x000fce00000006ff */
.L_x_870:
[----:B-1----:R1:W2:Y:S02]  /*9840*/  SYNCS.PHASECHK.TRANS64.TRYWAIT P1, [R12+URZ+0x30c20], R5 ;  /* 0x030c20050c0075a7 */ /* 0x0022a4000802017f */
[----:B--2---:R-:W-:Y:S05]  /*9850*/  @!P1 NANOSLEEP.SYNCS 0x989680 ;  /* 0x009896800000995d */ /* 0x004fea0003900000 */
[----:B------:R-:W2:Y:S02]  /*9860*/  @!P1 SYNCS.PHASECHK.TRANS64 P1, [R12+URZ+0x30c20], R5 ;  /* 0x030c20050c0095a7 */ /* 0x000ea4000802007f */
[----:B--2---:R-:W-:Y:S05]  /*9870*/  @!P1 BRA `(.L_x_870) ;  /* 0xfffffffc00f09947 */ /* 0x004fea000383ffff */
[----:B------:R-:W-:Y:S05]  /*9880*/  BRA `(.L_x_871) ;  /* 0xfffffff0006c7947 */ /* 0x000fea000383ffff */
.L_x_851:
[----:B-1----:R1:W2:Y:S02]  /*9890*/  SYNCS.PHASECHK.TRANS64.TRYWAIT P1, [R12+URZ+0x30c40], R13 ;  /* 0x030c400d0c0075a7 */ /* 0x0022a4000802017f */
[----:B--2---:R-:W-:Y:S05]  /*98a0*/  @!P1 NANOSLEEP.SYNCS 0x989680 ;  /* 0x009896800000995d */ /* 0x004fea0003900000 */
[----:B------:R-:W2:Y:S02]  /*98b0*/  @!P1 SYNCS.PHASECHK.TRANS64 P1, [R12+URZ+0x30c40], R13 ;  /* 0x030c400d0c0095a7 */ /* 0x000ea4000802007f */
[----:B--2---:R-:W-:Y:S05]  /*98c0*/  @!P1 BRA `(.L_x_851) ;  /* 0xfffffffc00f09947 */ /* 0x004fea000383ffff */
[----:B------:R-:W-:Y:S05]  /*98d0*/  BRA `(.L_x_872) ;  /* 0xfffffff000e07947 */ /* 0x000fea000383ffff */
.L_x_853:
[----:B--2---:R2:W3:Y:S02]  /*98e0*/  SYNCS.PHASECHK.TRANS64.TRYWAIT P1, [R12+URZ+0x30c28], R13 ;  /* 0x030c280d0c0075a7 */ /* 0x0044e4000802017f */
[----:B---3--:R-:W-:Y:S05]  /*98f0*/  @!P1 NANOSLEEP.SYNCS 0x989680 ;  /* 0x009896800000995d */ /* 0x008fea0003900000 */
[----:B------:R-:W3:Y:S02]  /*9900*/  @!P1 SYNCS.PHASECHK.TRANS64 P1, [R12+URZ+0x30c28], R13 ;  /* 0x030c280d0c0095a7 */ /* 0x000ee4000802007f */
[----:B---3--:R-:W-:Y:S05]  /*9910*/  @!P1 BRA `(.L_x_853) ;  /* 0xfffffffc00f09947 */ /* 0x008fea000383ffff */
[----:B------:R-:W-:Y:S05]  /*9920*/  BRA `(.L_x_873) ;  /* 0xfffffff400507947 */ /* 0x000fea000383ffff */
.L_x_855:
[----:B-1----:R1:W2:Y:S02]  /*9930*/  SYNCS.PHASECHK.TRANS64.TRYWAIT P0, [R13+URZ+0x30c40], R2 ;  /* 0x030c40020d0075a7 */ /* 0x0022a4000800017f */
[----:B--2---:R-:W-:Y:S05]  /*9940*/  @!P0 NANOSLEEP.SYNCS 0x989680 ;  /* 0x009896800000895d */ /* 0x004fea0003900000 */
[----:B------:R-:W2:Y:S02]  /*9950*/  @!P0 SYNCS.PHASECHK.TRANS64 P0, [R13+URZ+0x30c40], R2 ;  /* 0x030c40020d0085a7 */ /* 0x000ea4000800007f */
[----:B--2---:R-:W-:Y:S05]  /*9960*/  @!P0 BRA `(.L_x_855) ;  /* 0xfffffffc00f08947 */ /* 0x004fea000383ffff */
[----:B------:R-:W-:Y:S05]  /*9970*/  BRA `(.L_x_874) ;  /* 0xfffffff400c07947 */ /* 0x000fea000383ffff */
.L_x_857:
[----:B------:R-:W-:Y:S01]  /*9980*/  BSSY B0, `(.L_x_875) ;  /* 0x0000006000007945 */ /* 0x000fe20003800000 */
[----:B------:R-:W-:-:S07]  /*9990*/  IMAD.MOV.U32 R15, RZ, RZ, -0x1 ;  /* 0xffffffffff0f7424 */ /* 0x000fce00078e00ff */
[----:B--2-4-:R-:W-:Y:S05]  /*99a0*/  WARPSYNC.COLLECTIVE R15, `(.L_x_876) ;  /* 0x000000000f0c7348 */ /* 0x014fea0003c00000 */
[----:B------:R-:W-:Y:S02]  /*99b0*/  ELECT P6, UR62, PT ;  /* 0x00000000003e782f */ /* 0x000fe400038c0000 */
[----:B------:R-:W-:Y:S01]  /*99c0*/  MOV R14, UR62 ;  /* 0x0000003e000e7c02 */ /* 0x000fe20008000f00 */
[----:B--2-4-:R-:W-:Y:S10]  /*99d0*/  ENDCOLLECTIVE ;  /* 0x000000000000791b */ /* 0x014ff40003800000 */
.L_x_876:
[----:B------:R-:W-:Y:S05]  /*99e0*/  BSYNC B0 ;  /* 0x0000000000007941 */ /* 0x000fea0003800000 */
.L_x_875:
[----:B------:R-:W-:Y:S01]  /*99f0*/  PLOP3.LUT P0, PT, P6, PT, PT, 0x80, 0x0 ;  /* 0x000000000000781c */ /* 0x000fe2000370f070 */
[----:B------:R-:W-:-:S12]  /*9a00*/  BRA `(.L_x_877) ;  /* 0xfffffff800507947 */ /* 0x000fd8000383ffff */
.L_x_859:
[----:B-1----:R1:W3:Y:S02]  /*9a10*/  SYNCS.PHASECHK.TRANS64.TRYWAIT P1, [R7+URZ], R4 ;  /* 0x00000004070075a7 */ /* 0x0022e4000802017f */
[----:B---3--:R-:W-:Y:S05]  /*9a20*/  @!P1 NANOSLEEP.SYNCS 0x989680 ;  /* 0x009896800000995d */ /* 0x008fea0003900000 */
[----:B------:R-:W3:Y:S02]  /*9a30*/  @!P1 SYNCS.PHASECHK.TRANS64 P1, [R7+URZ], R4 ;  /* 0x00000004070095a7 */ /* 0x000ee4000802007f */
[----:B---3--:R-:W-:Y:S05]  /*9a40*/  @!P1 BRA `(.L_x_859) ;  /* 0xfffffffc00f09947 */ /* 0x008fea000383ffff */
[----:B------:R-:W-:Y:S05]  /*9a50*/  BRA `(.L_x_878) ;  /* 0xfffffff800907947 */ /* 0x000fea000383ffff */
.L_x_860:
[----:B---3--:R3:W4:Y:S02]  /*9a60*/  SYNCS.PHASECHK.TRANS64.TRYWAIT P1, [R11+URZ], R2 ;  /* 0x000000020b0075a7 */ /* 0x008724000802017f */
[----:B----4-:R-:W-:Y:S05]  /*9a70*/  @!P1 NANOSLEEP.SYNCS 0x989680 ;  /* 0x009896800000995d */ /* 0x010fea0003900000 */
[----:B------:R-:W4:Y:S02]  /*9a80*/  @!P1 SYNCS.PHASECHK.TRANS64 P1, [R11+URZ], R2 ;  /* 0x000000020b0095a7 */ /* 0x000f24000802007f */
[----:B----4-:R-:W-:Y:S05]  /*9a90*/  @!P1 BRA `(.L_x_860) ;  /* 0xfffffffc00f09947 */ /* 0x010fea000383ffff */
[----:B------:R-:W-:Y:S05]  /*9aa0*/  BRA `(.L_x_879) ;  /* 0xfffffff800847947 */ /* 0x000fea000383ffff */
.L_x_862:
[----:B----4-:R4:W1:Y:S02]  /*9ab0*/  SYNCS.PHASECHK.TRANS64.TRYWAIT P0, [R9+URZ], R4 ;  /* 0x00000004090075a7 */ /* 0x010864000800017f */
[----:B-1----:R-:W-:Y:S05]  /*9ac0*/  @!P0 NANOSLEEP.SYNCS 0x989680 ;  /* 0x009896800000895d */ /* 0x002fea0003900000 */
[----:B------:R-:W1:Y:S02]  /*9ad0*/  @!P0 SYNCS.PHASECHK.TRANS64 P0, [R9+URZ], R4 ;  /* 0x00000004090085a7 */ /* 0x000e64000800007f */
[----:B-1----:R-:W-:Y:S05]  /*9ae0*/  @!P0 BRA `(.L_x_862) ;  /* 0xfffffffc00f08947 */ /* 0x002fea000383ffff */
[----:B------:R-:W-:Y:S05]  /*9af0*/  BRA `(.L_x_880) ;  /* 0xfffffff800887947 */ /* 0x000fea000383ffff */
.L_x_881:
        /* <DEDUP_REMOVED lines=16> */
.L_x_7380:


//--------------------- .text._ZN7cutlass13device_kernelIN5flash11enable_sm90INS1_16FlashAttnBwdSm90INS1_25CollectiveMainloopBwdSm90ILi2ELi2ELi2EN4cute5tupleIJNS5_1CILi1EEES8_S8_EEENS6_IJNS7_ILi128EEESA_NS7_ILi64EEEEEENS_10bfloat16_tEfNS_4arch4Sm90ELb0ELb0ELb1ELb1ELb1ELb1ELb0ELb0ELi2ELi1ELi2ELi2ELb0EEENS1_24CollectiveEpilogueBwdGQAISC_fSF_Li256ELb1ELb1EEENS1_19SingleTileSchedulerILb1ELb0ELb0ELi128EEEEEEEEEvNT_6ParamsE --------------------------
	.section	.text._ZN7cutlass13device_kernelIN5flash11enable_sm90INS1_16FlashAttnBwdSm90INS1_25CollectiveMainloopBwdSm90ILi2ELi2ELi2EN4cute5tupleIJNS5_1CILi1EEES8_S8_EEENS6_IJNS7_ILi128EEESA_NS7_ILi64EEEEEENS_10bfloat16_tEfNS_4arch4Sm90ELb0ELb0ELb1ELb1ELb1ELb1ELb0ELb0ELi2ELi1ELi2ELi2ELb0EEENS1_24CollectiveEpilogueBwdGQAISC_fSF_Li256ELb1ELb1EEENS1_19SingleTileSchedulerILb1ELb0ELb0ELi128EEEEEEEEEvNT_6ParamsE,"ax",@progbits
	.align	128
.text._ZN7cutlass13device_kernelIN5flash11enable_sm90INS1_16FlashAttnBwdSm90INS1_25CollectiveMainloopBwdSm90ILi2ELi2ELi2EN4cute5tupleIJNS5_1CILi1EEES8_S8_EEENS6_IJNS7_ILi128EEESA_NS7_ILi64EEEEEENS_10bfloat16_tEfNS_4arch4Sm90ELb0ELb0ELb1ELb1ELb1ELb1ELb0ELb0ELi2ELi1ELi2ELi2ELb0EEENS1_24CollectiveEpilogueBwdGQAISC_fSF_Li256ELb1ELb1EEENS1_19SingleTileSchedulerILb1ELb0ELb0ELi128EEEEEEEEEvNT_6ParamsE:
        .type           _ZN7cutlass13device_kernelIN5flash11enable_sm90INS1_16FlashAttnBwdSm90INS1_25CollectiveMainloopBwdSm90ILi2ELi2ELi2EN4cute5tupleIJNS5_1CILi1EEES8_S8_EEENS6_IJNS7_ILi128EEESA_NS7_ILi64EEEEEENS_10bfloat16_tEfNS_4arch4Sm90ELb0ELb0ELb1ELb1ELb1ELb1ELb0ELb0ELi2ELi1ELi2ELi2ELb0EEENS1_24CollectiveEpilogueBwdGQAISC_fSF_Li256ELb1ELb1EEENS1_19SingleTileSchedulerILb1ELb0ELb0ELi128EEEEEEEEEvNT_6ParamsE,@function
        .size           _ZN7cutlass13device_kernelIN5flash11enable_sm90INS1_16FlashAttnBwdSm90INS1_25CollectiveMainloopBwdSm90ILi2ELi2ELi2EN4cute5tupleIJNS5_1CILi1EEES8_S8_EEENS6_IJNS7_ILi128EEESA_NS7_ILi64EEEEEENS_10bfloat16_tEfNS_4arch4Sm90ELb0ELb0ELb1ELb1ELb1ELb1ELb0ELb0ELi2ELi1ELi2ELi2ELb0EEENS1_24CollectiveEpilogueBwdGQAISC_fSF_Li256ELb1ELb1EEENS1_19SingleTileSchedulerILb1ELb0ELb0ELi128EEEEEEEEEvNT_6ParamsE,(.L_x_7381 - _ZN7cutlass13device_kernelIN5flash11enable_sm90INS1_16FlashAttnBwdSm90INS1_25CollectiveMainloopBwdSm90ILi2ELi2ELi2EN4cute5tupleIJNS5_1CILi1EEES8_S8_EEENS6_IJNS7_ILi128EEESA_NS7_ILi64EEEEEENS_10bfloat16_tEfNS_4arch4Sm90ELb0ELb0ELb1ELb1ELb1ELb1ELb0ELb0ELi2ELi1ELi2ELi2ELb0EEENS1_24CollectiveEpilogueBwdGQAISC_fSF_Li256ELb1ELb1EEENS1_19SingleTileSchedulerILb1ELb0ELb0ELi128EEEEEEEEEvNT_6ParamsE)
        .other          _ZN7cutlass13device_kernelIN5flash11enable_sm90INS1_16FlashAttnBwdSm90INS1_25CollectiveMainloopBwdSm90ILi2ELi2ELi2EN4cute5tupleIJNS5_1CILi1EEES8_S8_EEENS6_IJNS7_ILi128EEESA_NS7_ILi64EEEEEENS_10bfloat16_tEfNS_4arch4Sm90ELb0ELb0ELb1ELb1ELb1ELb1ELb0ELb0ELi2ELi1ELi2ELi2ELb0EEENS1_24CollectiveEpilogueBwdGQAISC_fSF_Li256ELb1ELb1EEENS1_19SingleTileSchedulerILb1ELb0ELb0ELi128EEEEEEEEEvNT_6ParamsE,@"STO_CUDA_ENTRY STV_DEFAULT"
_ZN7cutlass13device_kernelIN5flash11enable_sm90INS1_16FlashAttnBwdSm90INS1_25CollectiveMainloopBwdSm90ILi2ELi2ELi2EN4cute5tupleIJNS5_1CILi1EEES8_S8_EEENS6_IJNS7_ILi128EEESA_NS7_ILi64EEEEEENS_10bfloat16_tEfNS_4arch4Sm90ELb0ELb0ELb1ELb1ELb1ELb1ELb0ELb0ELi2ELi1ELi2ELi2ELb0EEENS1_24CollectiveEpilogueBwdGQAISC_fSF_Li256ELb1ELb1EEENS1_19SingleTileSchedulerILb1ELb0ELb0ELi128EEEEEEEEEvNT_6ParamsE:
        /* <DEDUP_REMOVED lines=23> */
.L_x_883:
[----:B------:R-:W-:Y:S05]  /*0170*/  BSYNC B0 ;  /* 0x0000000000007941 */ /* 0x000fea0003800000 */
.L_x_882:
        /* <DEDUP_REMOVED lines=34> */
.L_x_884:
        /* <DEDUP_REMOVED lines=22> */
.L_x_885:
        /* <DEDUP_REMOVED lines=9> */
.L_x_888:
        /* <DEDUP_REMOVED lines=20> */
.L_x_889:
        /* <DEDUP_REMOVED lines=10> */
.L_x_891:
[----:B------:R-:W2:Y:S02]  /*0770*/  LDC R0, c[0x0][0x8c4] ;  /* 0x00023100ff007b82 */ /* 0x000ea40000000800 */
.L_x_890:
        /* <DEDUP_REMOVED lines=19> */
.L_x_893:
        /* <DEDUP_REMOVED lines=10> */
.L_x_894:
        /* <DEDUP_REMOVED lines=8> */
.L_x_895:
        /* <DEDUP_REMOVED lines=9> */
.L_x_896:
        /* <DEDUP_REMOVED lines=56> */
.L_x_899:
        /* <DEDUP_REMOVED lines=15> */
.L_x_898:
        /* <DEDUP_REMOVED lines=22> */
.L_x_901:
        /* <DEDUP_REMOVED lines=15> */
.L_x_900:
[----:B------:R-:W-:Y:S01]  /*1120*/  SHF.R.S32.HI R3, RZ, 0x1f, R18 ;  /* 0x0000001fff037819 */ /* 0x000fe20000011412 */
[----:B------:R-:W-:-:S03]  /*1130*/  UMOV UR4, 0xffffffff ;  /* 0xffffffff00047882 */ /* 0x000fc60000000000 */
[----:B------:R-:W-:-:S04]  /*1140*/  LEA.HI R0, R3, R18, RZ, 0x7 ;  /* 0x0000001203007211 */ /* 0x000fc800078f38ff */
[----:B------:R-:W-:Y:S01]  /*1150*/  SHF.R.S32.HI R13, RZ, 0x7, R0 ;  /* 0x00000007ff0d7819 */ /* 0x000fe20000011400 */
[----:B------:R-:W-:Y:S06]  /*1160*/  BRA.DIV UR4, `(.L_x_902) ;  /* 0x0000009204247947 */ /* 0x000fec000b800000 */
[----:B------:R1:W2:Y:S02]  /*1170*/  SHFL.IDX PT, R14, R13, RZ, 0x1f ;  /* 0x00001fff0d0e7589 */ /* 0x0002a400000e0000 */
.L_x_1006:
        /* <DEDUP_REMOVED lines=30> */
.L_x_903:
        /* <DEDUP_REMOVED lines=111> */
.L_x_915:
[----:B------:R-:W-:-:S13]  /*1a50*/  ISETP.NE.AND P0, PT, R7, 0x3, PT ;  /* 0x000000030700780c */ /* 0x000fda0003f05270 */
[----:B------:R-:W-:Y:S05]  /*1a60*/  @!P0 BRA `(.L_x_905) ;  /* 0x0000000000048947 */ /* 0x000fea0003800000 */
[----:B------:R-:W-:Y:S01]  /*1a70*/  BPT.TRAP 0x1 ;  /* 0x000000040000795c */ /* 0x000fe20000300000 */
.L_x_905:
[----:B------:R-:W-:Y:S01]  /*1a80*/  IMAD R25, R4, 0x8, R2 ;  /* 0x0000000804197824 */ /* 0x000fe200078e0202 */
[----:B------:R-:W-:-:S04]  /*1a90*/  SHF.L.U32 R22, R5, 0x1f, RZ ;  /* 0x0000001f05167819 */ /* 0x000fc800000006ff */
[----:B------:R1:W2:Y:S01]  /*1aa0*/  SYNCS.PHASECHK.TRANS64.TRYWAIT P1, [R25+URZ+0x30c10], R22 ;  /* 0x030c1016190075a7 */ /* 0x0002a2000802017f */
[----:B------:R-:W-:Y:S05]  /*1ab0*/  @!P0 BRA `(.L_x_906) ;  /* 0x0000000000048947 */ /* 0x000fea0003800000 */
[----:B------:R-:W-:Y:S01]  /*1ac0*/  BPT.TRAP 0x1 ;  /* 0x000000040000795c */ /* 0x000fe20000300000 */
.L_x_906:
[----:B------:R-:W-:-:S04]  /*1ad0*/  IADD3 R0, R2, 0x10000, RZ ;  /* 0x0001000002007810 */ /* 0x000fc80007ffe0ff */
[----:B------:R-:W-:-:S04]  /*1ae0*/  SHF.R.U32.HI R0, RZ, 0x4, R0 ;  /* 0x00000004ff007819 */ /* 0x000fc80000011600 */
[----:B------:R-:W-:Y:S01]  /*1af0*/  LOP3.LUT R0, R0, 0x3fff, RZ, 0xc0, !PT ;  /* 0x00003fff00007812 */ /* 0x000fe200078ec0ff */
[----:B--2---:R-:W-:Y:S06]  /*1b00*/  @P1 BRA `(.L_x_907) ;  /* 0x0000000000081947 */ /* 0x004fec0003800000 */
[----:B------:R-:W2:Y:S02]  /*1b10*/  SYNCS.PHASECHK.TRANS64.TRYWAIT P1, [R25+URZ+0x30c10], R22 ;  /* 0x030c1016190075a7 */ /* 0x000ea4000802017f */
[----:B--2---:R-:W-:Y:S05]  /*1b20*/  @!P1 BRA `(.L_x_908) ;  /* 0x0000008400e49947 */ /* 0x004fea0003800000 */
.L_x_907:
        /* <DEDUP_REMOVED lines=64> */
.L_x_909:
[----:B------:R1:W1:Y:S01]  /*1f30*/  SYNCS.PHASECHK.TRANS64.TRYWAIT P1, [R25+URZ+0x30c30], R22 ;  /* 0x030c3016190075a7 */ /* 0x000262000802017f */
[----:B------:R-:W-:Y:S05]  /*1f40*/  @!P0 BRA `(.L_x_910) ;  /* 0x0000000000048947 */ /* 0x000fea0003800000 */
[----:B------:R-:W-:Y:S01]  /*1f50*/  BPT.TRAP 0x1 ;  /* 0x000000040000795c */ /* 0x000fe20000300000 */
.L_x_910:
[----:B------:R-:W-:-:S04]  /*1f60*/  IADD3 R18, R2, 0x18000, RZ ;  /* 0x0001800002127810 */ /* 0x000fc80007ffe0ff */
[----:B------:R-:W-:-:S04]  /*1f70*/  SHF.R.U32.HI R18, RZ, 0x4, R18 ;  /* 0x00000004ff127819 */ /* 0x000fc80000011612 */
[----:B------:R-:W-:-:S04]  /*1f80*/  LOP3.LUT R18, R18, 0x3fff, RZ, 0xc0, !PT ;  /* 0x00003fff12127812 */ /* 0x000fc800078ec0ff */
[----:B------:R-:W-:Y:S01]  /*1f90*/  LOP3.LUT R21, R18, 0x10000, RZ, 0xfc, !PT ;  /* 0x0001000012157812 */ /* 0x000fe200078efcff */
[----:B-1----:R-:W-:Y:S06]  /*1fa0*/  @P1 BRA `(.L_x_911) ;  /* 0x0000000000081947 */ /* 0x002fec0003800000 */
[----:B------:R-:W1:Y:S02]  /*1fb0*/  SYNCS.PHASECHK.TRANS64.TRYWAIT P1, [R25+URZ+0x30c30], R22 ;  /* 0x030c3016190075a7 */ /* 0x000e64000802017f */
[----:B-1----:R-:W-:Y:S05]  /*1fc0*/  @!P1 BRA `(.L_x_912) ;  /* 0x0000008000d09947 */ /* 0x002fea0003800000 */
.L_x_911:
        /* <DEDUP_REMOVED lines=896> */
.L_x_913:
        /* <DEDUP_REMOVED lines=69> */
.L_x_914:
        /* <DEDUP_REMOVED lines=46> */
.L_x_897:
[----:B------:R-:W-:Y:S05]  /*5f00*/  @P0 BRA `(.L_x_892) ;  /* 0x0000004000b40947 */ /* 0x000fea0003800000 */
[----:B------:R-:W2:Y:S01]  /*5f10*/  LDL.LU R26, [R1+0x1c] ;  /* 0x00001c00011a7983 */ /* 0x000ea20000300800 */
[----:B-1----:R-:W1:Y:S01]  /*5f20*/  LDC.64 R2, c[0x0][0x878] ;  /* 0x00021e00ff027b82 */ /* 0x002e620000000a00 */
[----:B------:R-:W-:Y:S01]  /*5f30*/  ULDC UR4, c[0x0][0x870] ;  /* 0x00021c0000047ab9 */ /* 0x000fe20000000800 */
[----:B------:R-:W-:-:S06]  /*5f40*/  ULDC UR6, c[0x0][0x80c] ;  /* 0x0002030000067ab9 */ /* 0x000fcc0000000800 */
[----:B------:R-:W3:Y:S01]  /*5f50*/  LDC R17, c[0x0][0x850] ;  /* 0x00021400ff117b82 */ /* 0x000ee20000000800 */
[----:B------:R-:W4:Y:S01]  /*5f60*/  S2R R6, SR_TID.X ;  /* 0x0000000000067919 */ /* 0x000f220000002100 */
[----:B------:R-:W5:Y:S01]  /*5f70*/  S2R R8, SR_CTAID.Y ;  /* 0x0000000000087919 */ /* 0x000f620000002600 */
[----:B------:R-:W5:Y:S05]  /*5f80*/  S2R R16, SR_CTAID.X ;  /* 0x0000000000107919 */ /* 0x000f6a0000002500 */
[----:B------:R-:W5:Y:S01]  /*5f90*/  S2UR UR5, SR_CgaCtaId ;  /* 0x00000000000579c3 */ /* 0x000f620000008800 */
[----:B-1----:R-:W-:-:S07]  /*5fa0*/  ISETP.NE.U32.AND P0, PT, R2, RZ, PT ;  /* 0x000000ff0200720c */ /* 0x002fce0003f05070 */
[----:B------:R-:W1:Y:S01]  /*5fb0*/  LDC.64 R14, c[0x0][0x840] ;  /* 0x00021000ff0e7b82 */ /* 0x000e620000000a00 */
[----:B------:R-:W-:-:S07]  /*5fc0*/  ISETP.NE.AND.EX P0, PT, R3, RZ, PT, P0 ;  /* 0x000000ff0300720c */ /* 0x000fce0003f05300 */
[----:B------:R-:W1:Y:S08]  /*5fd0*/  LDC.64 R12, c[0x0][0x818] ;  /* 0x00020600ff0c7b82 */ /* 0x000e700000000a00 */
[----:B------:R-:W2:Y:S08]  /*5fe0*/  @P0 LDC.64 R2, c[0x0][0x878] ;  /* 0x00021e00ff020b82 */ /* 0x000eb00000000a00 */
[----:B------:R-:W1:Y:S08]  /*5ff0*/  LDC.64 R20, c[0x0][0x848] ;  /* 0x00021200ff147b82 */ /* 0x000e700000000a00 */
[----:B------:R-:W1:Y:S08]  /*6000*/  LDC.64 R22, c[0x0][0x800] ;  /* 0x00020000ff167b82 */ /* 0x000e700000000a00 */
[----:B------:R-:W1:Y:S01]  /*6010*/  LDC.64 R24, c[0x0][0x828] ;  /* 0x00020a00ff187b82 */ /* 0x000e620000000a00 */
[----:B--2---:R-:W-:-:S06]  /*6020*/  @P0 IMAD.WIDE R2, R26, 0x4, R2 ;  /* 0x000000041a020825 */ /* 0x004fcc00078e0202 */
[----:B------:R2:W5:Y:S01]  /*6030*/  @P0 LDG.E R2, desc[UR38][R2.64] ;  /* 0x0000002602020981 */ /* 0x000562000c1e1900 */
[----:B------:R-:W-:Y:S01]  /*6040*/  BAR.SYNC.DEFER_BLOCKING 0x1, 0x100 ;  /* 0x0044000000007b1d */ /* 0x000fe20000010000 */
[----:B---3--:R-:W-:Y:S01]  /*6050*/  ISETP.NE.AND P2, PT, R17, 0x1, PT ;  /* 0x000000011100780c */ /* 0x008fe20003f45270 */
[C---:B----4-:R-:W-:Y:S01]  /*6060*/  VIADD R18, R6.reuse, 0xffffff80 ;  /* 0xffffff8006127836 */ /* 0x050fe20000000000 */
[----:B------:R-:W-:-:S03]  /*6070*/  ISETP.NE.AND P1, PT, R6, 0x80, PT ;  /* 0x000000800600780c */ /* 0x000fc60003f25270 */
[----:B------:R-:W-:Y:S01]  /*6080*/  BSSY B0, `(.L_x_916) ;  /* 0x000004e000007945 */ /* 0x000fe20003800000 */
[----:B------:R-:W-:-:S04]  /*6090*/  SHF.R.S32.HI R5, RZ, 0x1f, R18 ;  /* 0x0000001fff057819 */ /* 0x000fc80000011412 */
[----:B------:R-:W-:-:S03]  /*60a0*/  LEA.HI R5, R5, R18, RZ, 0x7 ;  /* 0x0000001205057211 */ /* 0x000fc600078f38ff */
[----:B------:R-:W5:Y:S01]  /*60b0*/  @P2 LDC R7, c[0x0][0x854] ;  /* 0x00021500ff072b82 */ /* 0x000f620000000800 */
[C---:B--2---:R-:W-:Y:S02]  /*60c0*/  LOP3.LUT R3, R5.reuse, 0xfffff80, RZ, 0xc0, !PT ;  /* 0x0fffff8005037812 */ /* 0x044fe400078ec0ff */
[----:B------:R-:W-:-:S03]  /*60d0*/  SHF.L.U32 R5, R5, 0x5, RZ ;  /* 0x0000000505057819 */ /* 0x000fc600000006ff */
[----:B------:R-:W-:Y:S01]  /*60e0*/  IMAD.IADD R4, R18, 0x1, -R3 ;  /* 0x0000000112047824 */ /* 0x000fe200078e0a03 */
[----:B------:R-:W-:Y:S01]  /*60f0*/  LOP3.LUT R5, R5, 0x3ffff000, RZ, 0xc0, !PT ;  /* 0x3ffff00005057812 */ /* 0x000fe200078ec0ff */
[----:B------:R-:W2:Y:S03]  /*6100*/  @P2 LDC R9, c[0x0][0x858] ;  /* 0x00021600ff092b82 */ /* 0x000ea60000000800 */
[----:B------:R-:W-:Y:S01]  /*6110*/  LEA R4, R4, R5, 0x2 ;  /* 0x0000000504047211 */ /* 0x000fe200078e10ff */
[----:B-----5:R-:W-:-:S04]  /*6120*/  @P2 IMAD.HI.U32 R0, R8, R7, RZ ;  /* 0x0000000708002227 */ /* 0x020fc800078e00ff */
[----:B------:R-:W-:Y:S01]  /*6130*/  IMAD.MOV.U32 R7, RZ, RZ, R8 ;  /* 0x000000ffff077224 */ /* 0x000fe200078e0008 */
[----:B--2---:R-:W-:Y:S01]  /*6140*/  @P2 SHF.R.U32.HI R7, RZ, R9, R0 ;  /* 0x00000009ff072219 */ /* 0x004fe20000011600 */
[----:B------:R-:W-:Y:S01]  /*6150*/  IMAD R0, R26, UR6, RZ ;  /* 0x000000061a007c24 */ /* 0x000fe2000f8e02ff */
[----:B------:R-:W-:Y:S02]  /*6160*/  ISETP.NE.AND P2, PT, R18, RZ, PT ;  /* 0x000000ff1200720c */ /* 0x000fe40003f45270 */
[----:B------:R-:W-:Y:S01]  /*6170*/  SHF.R.S32.HI R9, RZ, 0x1f, R7 ;  /* 0x0000001fff097819 */ /* 0x000fe20000011407 */
[----:B------:R-:W2:Y:S01]  /*6180*/  LDC.64 R18, c[0x0][0x820] ;  /* 0x00020800ff127b82 */ /* 0x000ea20000000a00 */
[----:B------:R-:W-:Y:S01]  /*6190*/  SHF.R.S32.HI R6, RZ, 0x1f, R0 ;  /* 0x0000001fff067819 */ /* 0x000fe20000011400 */
[----:B------:R-:W-:-:S05]  /*61a0*/  @P0 IMAD R2, R26, 0x80, R2 ;  /* 0x000000801a020824 */ /* 0x000fca00078e0202 */
[----:B------:R-:W-:-:S04]  /*61b0*/  @P0 SHF.R.S32.HI R3, RZ, 0x1f, R2 ;  /* 0x0000001fff030819 */ /* 0x000fc80000011402 */
[----:B------:R-:W-:Y:S01]  /*61c0*/  @P0 LEA.HI R3, R3, R2, RZ, 0x7 ;  /* 0x0000000203030211 */ /* 0x000fe200078f38ff */
[----:B------:R-:W-:Y:S01]  /*61d0*/  IMAD R2, R16, UR4, RZ ;  /* 0x0000000410027c24 */ /* 0x000fe2000f8e02ff */
[----:B------:R-:W-:Y:S02]  /*61e0*/  UMOV UR4, 0x400 ;  /* 0x0000040000047882 */ /* 0x000fe40000000000 */
[----:B------:R-:W-:Y:S01]  /*61f0*/  ULEA UR4, UR5, UR4, 0x18 ;  /* 0x0000000405047291 */ /* 0x000fe2000f8ec03f */
[----:B------:R-:W-:Y:S01]  /*6200*/  IMAD R2, R2, UR6, RZ ;  /* 0x0000000602027c24 */ /* 0x000fe2000f8e02ff */
[----:B------:R-:W-:Y:S01]  /*6210*/  ULDC.64 UR6, c[0x0][0x868] ;  /* 0x00021a0000067ab9 */ /* 0x000fe20000000a00 */
[----:B------:R-:W-:-:S03]  /*6220*/  @P0 IMAD.SHL.U32 R3, R3, 0x40, RZ ;  /* 0x0000004003030824 */ /* 0x000fc600078e00ff */
[----:B------:R-:W-:Y:S02]  /*6230*/  IADD3 R10, P3, P4, R2, R0, R7 ;  /* 0x00000000020a7210 */ /* 0x000fe40007c7e007 */
[----:B------:R-:W-:Y:S02]  /*6240*/  SHF.R.S32.HI R5, RZ, 0x1f, R2 ;  /* 0x0000001fff057819 */ /* 0x000fe40000011402 */
[----:B------:R-:W-:Y:S02]  /*6250*/  @P0 LOP3.LUT R2, R3, 0xffffe000, RZ, 0xc0, !PT ;  /* 0xffffe00003020812 */ /* 0x000fe400078ec0ff */
[----:B------:R-:W-:Y:S01]  /*6260*/  IADD3.X R11, R5, R6, R9, P3, P4 ;  /* 0x00000006050b7210 */ /* 0x000fe20001fe8409 */
[----:B------:R-:W-:Y:S01]  /*6270*/  IMAD.SHL.U32 R5, R16, 0x2000, RZ ;  /* 0x0000200010057824 */ /* 0x000fe200078e00ff */
[----:B------:R-:W-:Y:S02]  /*6280*/  @P0 SHF.R.S32.HI R3, RZ, 0x1f, R2 ;  /* 0x0000001fff030819 */ /* 0x000fe40000011402 */
[----:B------:R-:W-:-:S02]  /*6290*/  @!P0 CS2R R2, SRZ ;  /* 0x0000000000028805 */ /* 0x000fc4000001ff00 */
[----:B------:R-:W-:Y:S01]  /*62a0*/  LEA R0, R4, UR4, 0x2 ;  /* 0x0000000404007c11 */ /* 0x000fe2000f8e10ff */
[----:B-1----:R-:W-:Y:S01]  /*62b0*/  IMAD R6, R9, R14, RZ ;  /* 0x0000000e09067224 */ /* 0x002fe200078e02ff */
[----:B------:R-:W-:Y:S02]  /*62c0*/  SHF.L.U64.HI R11, R10, 0x2, R11 ;  /* 0x000000020a0b7819 */ /* 0x000fe4000001020b */
[----:B------:R-:W-:Y:S01]  /*62d0*/  IADD3 R4, P3, R5, R2, RZ ;  /* 0x0000000205047210 */ /* 0x000fe20007f7e0ff */
[-C--:B------:R-:W-:Y:S01]  /*62e0*/  IMAD R2, R9, R12.reuse, RZ ;  /* 0x0000000c09027224 */ /* 0x080fe200078e02ff */
[----:B------:R1:W-:Y:S01]  /*62f0*/  STS.128 [R0], R152 ;  /* 0x0000009800007388 */ /* 0x0003e20000000c00 */
[----:B------:R-:W-:Y:S01]  /*6300*/  IMAD R15, R7, R15, R6 ;  /* 0x0000000f070f7224 */ /* 0x000fe200078e0206 */
[----:B------:R-:W-:Y:S01]  /*6310*/  LEA.HI.X.SX32 R5, R5, R3, 0x1, P3 ;  /* 0x0000000305057211 */ /* 0x000fe200018f0eff */
[C---:B------:R-:W-:Y:S01]  /*6320*/  IMAD R9, R7.reuse, R13, R2 ;  /* 0x0000000d07097224 */ /* 0x040fe200078e0202 */
[----:B------:R-:W-:Y:S01]  /*6330*/  SHF.R.S32.HI R6, RZ, 0x1f, R26 ;  /* 0x0000001fff067819 */ /* 0x000fe2000001141a */
[----:B------:R1:W-:Y:S01]  /*6340*/  STS.128 [R0+0x800], R156 ;  /* 0x0008009c00007388 */ /* 0x0003e20000000c00 */
[----:B------:R-:W-:-:S02]  /*6350*/  IMAD.WIDE.U32 R2, R7, R12, R4 ;  /* 0x0000000c07027225 */ /* 0x000fc400078e0004 */
[----:B------:R-:W-:Y:S01]  /*6360*/  SEL R13, R6, RZ, !P0 ;  /* 0x000000ff060d7207 */ /* 0x000fe20004000000 */
[----:B------:R1:W-:Y:S01]  /*6370*/  STS.128 [R0+0x1000], R160 ;  /* 0x001000a000007388 */ /* 0x0003e20000000c00 */
[----:B------:R-:W-:-:S03]  /*6380*/  IMAD.WIDE.U32 R4, R7, R14, R4 ;  /* 0x0000000e07047225 */ /* 0x000fc600078e0004 */
[----:B------:R1:W-:Y:S01]  /*6390*/  STS.128 [R0+0x1800], R164 ;  /* 0x001800a400007388 */ /* 0x0003e20000000c00 */
[----:B------:R-:W-:Y:S01]  /*63a0*/  IMAD.IADD R3, R3, 0x1, R9 ;  /* 0x0000000103037824 */ /* 0x000fe200078e0209 */
[----:B------:R-:W-:Y:S02]  /*63b0*/  SEL R9, R26, RZ, !P0 ;  /* 0x000000ff1a097207 */ /* 0x000fe40004000000 */
[----:B------:R1:W-:Y:S01]  /*63c0*/  STS.128 [R0+0x2000], R168 ;  /* 0x002000a800007388 */ /* 0x0003e20000000c00 */
[----:B--2---:R-:W-:Y:S01]  /*63d0*/  IMAD R6, R13, R18, RZ ;  /* 0x000000120d067224 */ /* 0x004fe200078e02ff */
[----:B------:R-:W-:Y:S01]  /*63e0*/  IADD3 R5, R5, R15, RZ ;  /* 0x0000000f05057210 */ /* 0x000fe20007ffe0ff */
[----:B------:R-:W-:Y:S01]  /*63f0*/  IMAD R12, R13, R20, RZ ;  /* 0x000000140d0c7224 */ /* 0x000fe200078e02ff */
[----:B------:R1:W-:Y:S01]  /*6400*/  STS.128 [R0+0x2800], R172 ;  /* 0x002800ac00007388 */ /* 0x0003e20000000c00 */
[----:B------:R-:W-:Y:S02]  /*6410*/  IMAD.SHL.U32 R13, R10, 0x4, RZ ;  /* 0x000000040a0d7824 */ /* 0x000fe400078e00ff */
[C---:B------:R-:W-:Y:S01]  /*6420*/  IMAD R15, R9.reuse, R19, R6 ;  /* 0x00000013090f7224 */ /* 0x040fe200078e0206 */
[----:B------:R1:W-:Y:S01]  /*6430*/  STS.128 [R0+0x3000], R176 ;  /* 0x003000b000007388 */ /* 0x0003e20000000c00 */
[----:B------:R-:W-:Y:S01]  /*6440*/  IMAD.WIDE.U32 R2, R9, R18, R2 ;  /* 0x0000001209027225 */ /* 0x000fe200078e0002 */
[----:B------:R-:W-:-:S02]  /*6450*/  IADD3 R6, P4, R13, UR6, RZ ;  /* 0x000000060d067c10 */ /* 0x000fc4000ff9e0ff */
[----:B------:R1:W-:Y:S01]  /*6460*/  STS.128 [R0+0x3800], R180 ;  /* 0x003800b400007388 */ /* 0x0003e20000000c00 */
[----:B------:R-:W-:Y:S01]  /*6470*/  IMAD.WIDE.U32 R4, R9, R20, R4 ;  /* 0x0000001409047225 */ /* 0x000fe200078e0004 */
[----:B------:R-:W-:-:S03]  /*6480*/  LEA R22, P3, R2, R22, 0x2 ;  /* 0x0000001602167211 */ /* 0x000fc600078610ff */
[----:B------:R-:W-:Y:S01]  /*6490*/  IMAD.MOV R10, RZ, RZ, -R7 ;  /* 0x000000ffff0a7224 */ /* 0x000fe200078e0a07 */
[----:B------:R-:W-:Y:S01]  /*64a0*/  IADD3.X R7, R11, UR7, RZ, P4, !PT ;  /* 0x000000070b077c10 */ /* 0x000fe2000a7fe4ff */
[----:B------:R-:W-:Y:S01]  /*64b0*/  IMAD R9, R9, R21, R12 ;  /* 0x0000001509097224 */ /* 0x000fe200078e020c */
[----:B------:R-:W-:Y:S01]  /*64c0*/  LEA R24, P0, R4, R24, 0x2 ;  /* 0x0000001804187211 */ /* 0x000fe200078010ff */
[----:B------:R-:W-:Y:S02]  /*64d0*/  IMAD R17, R17, R10, R8 ;  /* 0x0000000a11117224 */ /* 0x000fe400078e0208 */
[----:B------:R-:W-:Y:S01]  /*64e0*/  IMAD.IADD R10, R3, 0x1, R15 ;  /* 0x00000001030a7824 */ /* 0x000fe200078e020f */
[----:B------:R-:W-:Y:S01]  /*64f0*/  IADD3 R9, R5, R9, RZ ;  /* 0x0000000905097210 */ /* 0x000fe20007ffe0ff */
[----:B------:R-:W-:Y:S08]  /*6500*/  @P2 BRA `(.L_x_917) ;  /* 0x0000000000142947 */ /* 0x000ff00003800000 */
.L_x_918:
[----:B------:R-:W2:Y:S04]  /*6510*/  LDG.E.STRONG.GPU R8, desc[UR38][R6.64] ;  /* 0x0000002606087981 */ /* 0x000ea8000c1ef900 */
[----:B--2---:R-:W-:Y:S01]  /*6520*/  CCTL.IVALL ;  /* 0x00000000ff00798f */ /* 0x004fe20002000000 */
[----:B------:R-:W-:Y:S05]  /*6530*/  YIELD ;  /* 0x0000000000007946 */ /* 0x000fea0003800000 */
[----:B------:R-:W-:-:S13]  /*6540*/  ISETP.NE.AND P2, PT, R8, R17, PT ;  /* 0x000000110800720c */ /* 0x000fda0003f45270 */
[----:B------:R-:W-:Y:S05]  /*6550*/  @P2 BRA `(.L_x_918) ;  /* 0xfffffffc00ec2947 */ /* 0x000fea000383ffff */
.L_x_917:
[----:B------:R-:W-:Y:S05]  /*6560*/  BSYNC B0 ;  /* 0x0000000000007941 */ /* 0x000fea0003800000 */
.L_x_916:
[----:B------:R-:W-:Y:S01]  /*6570*/  UMOV UR5, 0xffffffff ;  /* 0xffffffff00057882 */ /* 0x000fe20000000000 */
[----:B------:R-:W-:Y:S02]  /*6580*/  LEA.HI.X R10, R2, R23, R10, 0x2, P3 ;  /* 0x00000017020a7211 */ /* 0x000fe400018f140a */
[----:B------:R-:W-:Y:S01]  /*6590*/  LEA.HI.X R9, R4, R25, R9, 0x2, P0 ;  /* 0x0000001904097211 */ /* 0x000fe200000f1409 */
[----:B------:R-:W-:Y:S06]  /*65a0*/  BRA.DIV UR5, `(.L_x_919) ;  /* 0x0000003e056c7947 */ /* 0x000fec000b800000 */
[----:B------:R-:W-:Y:S01]  /*65b0*/  NOP ;  /* 0x0000000000007918 */ /* 0x000fe20000000000 */
.L_x_1009:
[----:B------:R-:W-:Y:S01]  /*65c0*/  @!PT LDS RZ, [RZ] ;  /* 0x00000000fffff984 */ /* 0x000fe20000000800 */
[----:B------:R-:W-:Y:S01]  /*65d0*/  @!PT LDS RZ, [RZ] ;  /* 0x00000000fffff984 */ /* 0x000fe20000000800 */
[----:B------:R-:W-:Y:S01]  /*65e0*/  @!PT LDS RZ, [RZ] ;  /* 0x00000000fffff984 */ /* 0x000fe20000000800 */
[----:B------:R-:W-:Y:S01]  /*65f0*/  @!PT LDS RZ, [RZ] ;  /* 0x00000000fffff984 */ /* 0x000fe20000000800 */
[----:B------:R2:W-:Y:S06]  /*6600*/  MEMBAR.ALL.CTA ;  /* 0x0000000000007992 */ /* 0x0005ec0000008000 */
[----:B--2---:R-:W2:Y:S01]  /*6610*/  FENCE.VIEW.ASYNC.S ;  /* 0x00000000000073c6 */ /* 0x004ea20000000000 */
[----:B------:R-:W-:Y:S05]  /*6620*/  WARPSYNC.ALL ;  /* 0x0000000000007948 */ /* 0x000fea0003800000 */
[----:B------:R-:W-:Y:S01]  /*6630*/  BSSY B0, `(.L_x_920) ;  /* 0x0000010000007945 */ /* 0x000fe20003800000 */
[----:B--2---:R-:W-:Y:S06]  /*6640*/  BAR.SYNC.DEFER_BLOCKING 0x1, 0x100 ;  /* 0x0044000000007b1d */ /* 0x004fec0000010000 */
[----:B------:R-:W-:Y:S05]  /*6650*/  @P1 BRA `(.L_x_921) ;  /* 0x0000000000341947 */ /* 0x000fea0003800000 */
[----:B------:R-:W-:Y:S01]  /*6660*/  R2UR UR6, R24 ;  /* 0x00000000180672ca */ /* 0x000fe200000e0000 */
[----:B------:R-:W-:Y:S01]  /*6670*/  UMOV UR5, 0x800 ;  /* 0x0000080000057882 */ /* 0x000fe20000000000 */
[----:B------:R-:W-:Y:S01]  /*6680*/  R2UR UR7, R9 ;  /* 0x00000000090772ca */ /* 0x000fe200000e0000 */
[----:B------:R-:W-:Y:S01]  /*6690*/  UMOV UR8, 0x0 ;  /* 0x0000000000087882 */ /* 0x000fe20000000000 */
[----:B------:R-:W-:Y:S01]  /*66a0*/  PLOP3.LUT P0, PT, PT, PT, PT, 0x80, 0x0 ;  /* 0x000000000000781c */ /* 0x000fe20003f0f070 */
[----:B------:R-:W-:-:S12]  /*66b0*/  UMOV UR9, 0x14f00000 ;  /* 0x14f0000000097882 */ /* 0x000fd80000000000 */
.L_x_922:
[----:B------:R-:W-:Y:S01]  /*66c0*/  @P0 ELECT P2, URZ, PT ;  /* 0x00000000003f082f */ /* 0x000fe20003840000 */
[----:B------:R2:W-:-:S12]  /*66d0*/  UBLKRED.G.S.ADD.F32.RN [UR6], [UR4], UR5, desc[UR8] ;  /* 0x00000806040073bb */ /* 0x0005d800080a1405 */
[----:B------:R-:W-:Y:S02]  /*66e0*/  @P2 PLOP3.LUT P0, PT, P2, PT, PT, 0x8, 0x0 ;  /* 0x000000000000281c */ /* 0x000fe4000170e170 */
[----:B------:R-:W-:-:S11]  /*66f0*/  PLOP3.LUT P2, PT, PT, PT, PT, 0x8, 0x0 ;  /* 0x000000000000781c */ /* 0x000fd60003f4e170 */
[----:B--2---:R-:W-:Y:S05]  /*6700*/  @P0 BRA.U.ANY `(.L_x_922) ;  /* 0xfffffffd00ec0947 */ /* 0x004fea000393ffff */
[----:B------:R0:W-:Y:S01]  /*6710*/  UTMACMDFLUSH ;  /* 0x00000000000079b7 */ /* 0x0001e20000000000 */
[----:B------:R-:W-:-:S04]  /*6720*/  DEPBAR.LE SB0, 0x0 ;  /* 0x000080000000791a */ /* 0x000fc80000000000 */
.L_x_921:
[----:B------:R-:W-:Y:S05]  /*6730*/  BSYNC B0 ;  /* 0x0000000000007941 */ /* 0x000fea0003800000 */
.L_x_920:
        /* <DEDUP_REMOVED lines=12> */
[----:B------:R-:W-:-:S05]  /*6800*/  IMAD.MOV.U32 R3, RZ, RZ, 0x1 ;  /* 0x00000001ff037424 */ /* 0x000fca00078e00ff */
[----:B------:R2:W-:Y:S02]  /*6810*/  REDG.E.ADD.S32.STRONG.GPU desc[UR38][R6.64], R3 ;  /* 0x000000030600798e */ /* 0x0005e4000c10e3a6 */
.L_x_924:
[----:B------:R-:W-:Y:S05]  /*6820*/  BSYNC B0 ;  /* 0x0000000000007941 */ /* 0x000fea0003800000 */
.L_x_923:
[----:B------:R-:W-:Y:S06]  /*6830*/  BAR.SYNC.DEFER_BLOCKING 0x1, 0x100 ;  /* 0x0044000000007b1d */ /* 0x000fec0000010000 */
[----:B------:R-:W-:Y:S01]  /*6840*/  ULDC.64 UR6, c[0x0][0x860] ;  /* 0x0002180000067ab9 */ /* 0x000fe20000000a00 */
[----:B------:R-:W-:Y:S01]  /*6850*/  BSSY B0, `(.L_x_925) ;  /* 0x0000011000007945 */ /* 0x000fe20003800000 */
[----:B------:R-:W-:-:S04]  /*6860*/  IADD3 R2, P0, R13, UR6, RZ ;  /* 0x000000060d027c10 */ /* 0x000fc8000ff1e0ff */
[----:B--2---:R-:W-:Y:S01]  /*6870*/  IADD3.X R3, R11, UR7, RZ, P0, !PT ;  /* 0x000000070b037c10 */ /* 0x004fe200087fe4ff */
        /* <DEDUP_REMOVED lines=9> */
.L_x_927:
[----:B-12---:R-:W2:Y:S04]  /*6910*/  LDG.E.STRONG.GPU R0, desc[UR38][R2.64] ;  /* 0x0000002602007981 */ /* 0x006ea8000c1ef900 */
[----:B--2---:R-:W-:Y:S01]  /*6920*/  CCTL.IVALL ;  /* 0x00000000ff00798f */ /* 0x004fe20002000000 */
[----:B------:R-:W-:Y:S05]  /*6930*/  YIELD ;  /* 0x0000000000007946 */ /* 0x000fea0003800000 */
[----:B------:R-:W-:-:S13]  /*6940*/  ISETP.NE.AND P0, PT, R0, R17, PT ;  /* 0x000000110000720c */ /* 0x000fda0003f05270 */
[----:B------:R-:W-:Y:S05]  /*6950*/  @P0 BRA `(.L_x_927) ;  /* 0xfffffffc00ec0947 */ /* 0x000fea000383ffff */
.L_x_926:
[----:B------:R-:W-:Y:S05]  /*6960*/  BSYNC B0 ;  /* 0x0000000000007941 */ /* 0x000fea0003800000 */
.L_x_925:
[----:B------:R-:W-:-:S03]  /*6970*/  UMOV UR5, 0xffffffff ;  /* 0xffffffff00057882 */ /* 0x000fc60000000000 */
[----:B------:R-:W-:Y:S05]  /*6980*/  BRA.DIV UR5, `(.L_x_928) ;  /* 0x0000003a05907947 */ /* 0x000fea000b800000 */
[----:B------:R-:W-:Y:S01]  /*6990*/  NOP ;  /* 0x0000000000007918 */ /* 0x000fe20000000000 */
.L_x_1012:
[----:B------:R-:W-:Y:S01]  /*69a0*/  @!PT LDS RZ, [RZ] ;  /* 0x00000000fffff984 */ /* 0x000fe20000000800 */
[----:B------:R-:W-:Y:S01]  /*69b0*/  @!PT LDS RZ, [RZ] ;  /* 0x00000000fffff984 */ /* 0x000fe20000000800 */
[----:B------:R-:W-:Y:S01]  /*69c0*/  @!PT LDS RZ, [RZ] ;  /* 0x00000000fffff984 */ /* 0x000fe20000000800 */
[----:B------:R-:W-:Y:S01]  /*69d0*/  @!PT LDS RZ, [RZ] ;  /* 0x00000000fffff984 */ /* 0x000fe20000000800 */
[----:B------:R3:W-:Y:S06]  /*69e0*/  MEMBAR.ALL.CTA ;  /* 0x0000000000007992 */ /* 0x0007ec0000008000 */
[----:B---3--:R-:W3:Y:S01]  /*69f0*/  FENCE.VIEW.ASYNC.S ;  /* 0x00000000000073c6 */ /* 0x008ee20000000000 */
[----:B------:R-:W-:Y:S05]  /*6a00*/  WARPSYNC.ALL ;  /* 0x0000000000007948 */ /* 0x000fea0003800000 */
[----:B------:R-:W-:Y:S01]  /*6a10*/  BSSY B0, `(.L_x_929) ;  /* 0x0000010000007945 */ /* 0x000fe20003800000 */
[----:B---3--:R-:W-:Y:S06]  /*6a20*/  BAR.SYNC.DEFER_BLOCKING 0x1, 0x100 ;  /* 0x0044000000007b1d */ /* 0x008fec0000010000 */
[----:B------:R-:W-:Y:S05]  /*6a30*/  @P1 BRA `(.L_x_930) ;  /* 0x0000000000341947 */ /* 0x000fea0003800000 */
[----:B------:R-:W-:Y:S01]  /*6a40*/  R2UR UR6, R22 ;  /* 0x00000000160672ca */ /* 0x000fe200000e0000 */
[----:B------:R-:W-:Y:S01]  /*6a50*/  UMOV UR5, 0x800 ;  /* 0x0000080000057882 */ /* 0x000fe20000000000 */
[----:B------:R-:W-:Y:S01]  /*6a60*/  R2UR UR7, R10 ;  /* 0x000000000a0772ca */ /* 0x000fe200000e0000 */
[----:B------:R-:W-:Y:S01]  /*6a70*/  UMOV UR8, 0x0 ;  /* 0x0000000000087882 */ /* 0x000fe20000000000 */
[----:B------:R-:W-:Y:S01]  /*6a80*/  PLOP3.LUT P0, PT, PT, PT, PT, 0x80, 0x0 ;  /* 0x000000000000781c */ /* 0x000fe20003f0f070 */
[----:B------:R-:W-:-:S12]  /*6a90*/  UMOV UR9, 0x14f00000 ;  /* 0x14f0000000097882 */ /* 0x000fd80000000000 */
.L_x_931:
[----:B------:R-:W-:Y:S01]  /*6aa0*/  @P0 ELECT P2, URZ, PT ;  /* 0x00000000003f082f */ /* 0x000fe20003840000 */
[----:B------:R3:W-:-:S12]  /*6ab0*/  UBLKRED.G.S.ADD.F32.RN [UR6], [UR4], UR5, desc[UR8] ;  /* 0x00000806040073bb */ /* 0x0007d800080a1405 */
[----:B------:R-:W-:Y:S02]  /*6ac0*/  @P2 PLOP3.LUT P0, PT, P2, PT, PT, 0x8, 0x0 ;  /* 0x000000000000281c */ /* 0x000fe4000170e170 */
[----:B------:R-:W-:-:S11]  /*6ad0*/  PLOP3.LUT P2, PT, PT, PT, PT, 0x8, 0x0 ;  /* 0x000000000000781c */ /* 0x000fd60003f4e170 */
[----:B---3--:R-:W-:Y:S05]  /*6ae0*/  @P0 BRA.U.ANY `(.L_x_931) ;  /* 0xfffffffd00ec0947 */ /* 0x008fea000393ffff */
[----:B------:R0:W-:Y:S01]  /*6af0*/  UTMACMDFLUSH ;  /* 0x00000000000079b7 */ /* 0x0001e20000000000 */
[----:B------:R-:W-:-:S04]  /*6b00*/  DEPBAR.LE SB0, 0x0 ;  /* 0x000080000000791a */ /* 0x000fc80000000000 */
.L_x_930:
[----:B------:R-:W-:Y:S05]  /*6b10*/  BSYNC B0 ;  /* 0x0000000000007941 */ /* 0x000fea0003800000 */
.L_x_929:
[----:B------:R-:W-:Y:S01]  /*6b20*/  NOP ;  /* 0x0000000000007918 */ /* 0x000fe20000000000 */
[----:B------:R-:W-:Y:S05]  /*6b30*/  @P1 BRA `(.L_x_892) ;  /* 0x0000003400a81947 */ /* 0x000fea0003800000 */
[----:B------:R-:W-:Y:S01]  /*6b40*/  IMAD.MOV.U32 R5, RZ, RZ, 0x1 ;  /* 0x00000001ff057424 */ /* 0x000fe200078e00ff */
[----:B------:R-:W-:Y:S01]  /*6b50*/  @!PT LDS RZ, [RZ] ;  /* 0x00000000fffff984 */ /* 0x000fe20000000800 */
[----:B------:R-:W-:Y:S01]  /*6b60*/  @!PT LDS RZ, [RZ] ;  /* 0x00000000fffff984 */ /* 0x000fe20000000800 */
[----:B------:R-:W-:Y:S01]  /*6b70*/  @!PT LDS RZ, [RZ] ;  /* 0x00000000fffff984 */ /* 0x000fe20000000800 */
[----:B------:R-:W-:Y:S01]  /*6b80*/  @!PT LDS RZ, [RZ] ;  /* 0x00000000fffff984 */ /* 0x000fe20000000800 */
[----:B------:R3:W-:Y:S06]  /*6b90*/  MEMBAR.ALL.CTA ;  /* 0x0000000000007992 */ /* 0x0007ec0000008000 */
[----:B---3--:R-:W-:Y:S06]  /*6ba0*/  MEMBAR.ALL.GPU ;  /* 0x0000000000007992 */ /* 0x008fec000000a000 */
[----:B------:R-:W-:-:S00]  /*6bb0*/  ERRBAR ;  /* 0x00000000000079ab */ /* 0x000fc00000000000 */
[----:B------:R-:W-:Y:S06]  /*6bc0*/  CGAERRBAR ;  /* 0x00000000000075ab */ /* 0x000fec0000000000 */
[----:B012345:R-:W-:Y:S04]  /*6bd0*/  CCTL.IVALL ;  /* 0x00000000ff00798f */ /* 0x03ffe80002000000 */
[----:B------:R3:W-:Y:S01]  /*6be0*/  REDG.E.ADD.S32.STRONG.GPU desc[UR38][R2.64], R5 ;  /* 0x000000050200798e */ /* 0x0007e2000c10e3a6 */
[----:B------:R-:W-:Y:S05]  /*6bf0*/  BRA `(.L_x_892) ;  /* 0x0000003400787947 */ /* 0x000fea0003800000 */
.L_x_887:
        /* <DEDUP_REMOVED lines=16> */
[----:B------:R-:W-:Y:S01]  /*6d00*/  IMAD.U32 R2, RZ, RZ, UR4 ;  /* 0x00000004ff027e24 */ /* 0x000fe2000f8e00ff */
[----:B------:R-:W-:-:S05]  /*6d10*/  MOV R3, UR5 ;  /* 0x0000000500037c02 */ /* 0x000fca0008000f00 */
[----:B------:R-:W2:Y:S02]  /*6d20*/  LDG.E R2, desc[UR38][R2.64] ;  /* 0x0000002602027981 */ /* 0x000ea4000c1e1900 */
[----:B--2---:R-:W-:Y:S01]  /*6d30*/  R2UR UR4, R2 ;  /* 0x00000000020472ca */ /* 0x004fe200000e0000 */
[----:B------:R-:W-:-:S14]  /*6d40*/  BRA `(.L_x_934) ;  /* 0x0000000000387947 */ /* 0x000fdc0003800000 */
.L_x_933:
[----:B------:R-:W-:Y:S02]  /*6d50*/  ULDC.64 UR4, c[0x0][0x8d8] ;  /* 0x0002360000047ab9 */ /* 0x000fe40000000a00 */
[----:B------:R-:W-:-:S04]  /*6d60*/  ISETP.NE.U32.AND P0, PT, RZ, UR4, PT ;  /* 0x00000004ff007c0c */ /* 0x000fc8000bf05070 */
[----:B------:R-:W-:-:S13]  /*6d70*/  ISETP.NE.AND.EX P0, PT, RZ, UR5, PT, P0 ;  /* 0x00000005ff007c0c */ /* 0x000fda000bf05300 */
[----:B------:R-:W-:Y:S05]  /*6d80*/  @!P0 BRA `(.L_x_935) ;  /* 0x0000000000248947 */ /* 0x000fea0003800000 */
[----:B------:R-:W-:Y:S02]  /*6d90*/  ULDC.64 UR4, c[0x0][0x8d8] ;  /* 0x0002360000047ab9 */ /* 0x000fe40000000a00 */
[----:B--2---:R-:W-:-:S06]  /*6da0*/  UIMAD.WIDE UR4, UR12, 0x4, UR4 ;  /* 0x000000040c0478a5 */ /* 0x004fcc000f8e0204 */
[----:B------:R-:W-:Y:S02]  /*6db0*/  IMAD.U32 R2, RZ, RZ, UR4 ;  /* 0x00000004ff027e24 */ /* 0x000fe4000f8e00ff */
[----:B------:R-:W-:-:S05]  /*6dc0*/  IMAD.U32 R3, RZ, RZ, UR5 ;  /* 0x00000005ff037e24 */ /* 0x000fca000f8e00ff */
[----:B------:R-:W2:Y:S04]  /*6dd0*/  LDG.E R0, desc[UR38][R2.64] ;  /* 0x0000002602007981 */ /* 0x000ea8000c1e1900 */
[----:B------:R-:W2:Y:S02]  /*6de0*/  LDG.E R5, desc[UR38][R2.64+0x4] ;  /* 0x0000042602057981 */ /* 0x000ea4000c1e1900 */
[----:B--2---:R-:W-:-:S05]  /*6df0*/  IMAD.IADD R0, R5, 0x1, -R0 ;  /* 0x0000000105007824 */ /* 0x004fca00078e0a00 */
[----:B------:R-:W-:Y:S01]  /*6e00*/  R2UR UR4, R0 ;  /* 0x00000000000472ca */ /* 0x000fe200000e0000 */
[----:B------:R-:W-:-:S14]  /*6e10*/  BRA `(.L_x_934) ;  /* 0x0000000000047947 */ /* 0x000fdc0003800000 */
.L_x_935:
[----:B------:R-:W-:-:S05]  /*6e20*/  ULDC UR4, c[0x0][0x8c4] ;  /* 0x0002310000047ab9 */ /* 0x000fca0000000800 */
.L_x_934:
        /* <DEDUP_REMOVED lines=11> */
[----:B------:R-:W-:Y:S01]  /*6ee0*/  MOV R2, UR4 ;  /* 0x0000000400027c02 */ /* 0x000fe20008000f00 */
[----:B------:R-:W-:Y:S01]  /*6ef0*/  IMAD.U32 R3, RZ, RZ, UR5 ;  /* 0x00000005ff037e24 */ /* 0x000fe2000f8e00ff */
[----:B------:R-:W-:Y:S02]  /*6f00*/  ULDC.64 UR4, c[0x0][0x780] ;  /* 0x0001e00000047ab9 */ /* 0x000fe40000000a00 */
[----:B------:R-:W-:-:S04]  /*6f10*/  UISETP.NE.U32.AND UP1, UPT, UR4, URZ, UPT ;  /* 0x0000003f0400728c */ /* 0x000fc8000bf25070 */
[----:B------:R-:W2:Y:S01]  /*6f20*/  @P0 LDG.E R6, desc[UR38][R2.64] ;  /* 0x0000002602060981 */ /* 0x000ea2000c1e1900 */
[----:B------:R-:W-:Y:S01]  /*6f30*/  UISETP.NE.AND.EX UP1, UPT, UR5, URZ, UPT, UP1 ;  /* 0x0000003f0500728c */ /* 0x000fe2000bf25310 */
[----:B------:R-:W-:Y:S02]  /*6f40*/  ULDC UR6, c[0x0][0x280] ;  /* 0x0000a00000067ab9 */ /* 0x000fe40000000800 */
[----:B------:R-:W-:-:S03]  /*6f50*/  IMAD.U32 R0, RZ, RZ, UR6 ;  /* 0x00000006ff007e24 */ /* 0x000fc6000f8e00ff */
[----:B------:R-:W-:-:S05]  /*6f60*/  PLOP3.LUT P1, PT, PT, PT, UP1, 0x80, 0x0 ;  /* 0x000000000000781c */ /* 0x000fca0003f2f018 */
[----:B------:R-:W-:Y:S02]  /*6f70*/  @UP1 ULDC.64 UR4, c[0x0][0x780] ;  /* 0x0001e00000041ab9 */ /* 0x000fe40000000a00 */
[----:B------:R-:W-:-:S06]  /*6f80*/  @UP1 UIMAD.WIDE UR4, UR12, 0x4, UR4 ;  /* 0x000000040c0418a5 */ /* 0x000fcc000f8e0204 */
[----:B------:R-:W-:Y:S01]  /*6f90*/  IMAD.U32 R4, RZ, RZ, UR4 ;  /* 0x00000004ff047e24 */ /* 0x000fe2000f8e00ff */
[----:B------:R-:W-:-:S05]  /*6fa0*/  MOV R5, UR5 ;  /* 0x0000000500057c02 */ /* 0x000fca0008000f00 */
        /* <DEDUP_REMOVED lines=13> */
.L_x_936:
        /* <DEDUP_REMOVED lines=18> */
[----:B------:R-:W-:Y:S01]  /*71a0*/  USEL UR18, UR12, URZ, !UP0 ;  /* 0x0000003f0c127287 */ /* 0x000fe2000c000000 */
[----:B------:R-:W-:Y:S01]  /*71b0*/  LEA.HI R3, R3, R2, RZ, 0x7 ;  /* 0x0000000203037211 */ /* 0x000fe200078f38ff */
[----:B------:R-:W-:-:S02]  /*71c0*/  USEL UR13, UR5, URZ, !UP0 ;  /* 0x0000003f050d7287 */ /* 0x000fc4000c000000 */
[----:B------:R-:W-:Y:S01]  /*71d0*/  UIADD3 UR8, UP0, UR6, UR14, URZ ;  /* 0x0000000e06087290 */ /* 0x000fe2000ff1e03f */
[----:B------:R-:W-:Y:S01]  /*71e0*/  SHF.R.S32.HI R3, RZ, 0x7, R3 ;  /* 0x00000007ff037819 */ /* 0x000fe20000011403 */
[----:B------:R-:W-:Y:S01]  /*71f0*/  UIADD3 UR5, UR15, UR9, URZ ;  /* 0x000000090f057290 */ /* 0x000fe2000fffe03f */
[----:B------:R-:W-:Y:S01]  /*7200*/  ULDC UR10, c[0x0][0x288] ;  /* 0x0000a200000a7ab9 */ /* 0x000fe20000000800 */
[----:B------:R-:W-:Y:S01]  /*7210*/  ULDC.64 UR16, c[0x0][0x2e0] ;  /* 0x0000b80000107ab9 */ /* 0x000fe20000000a00 */
[----:B------:R-:W-:Y:S01]  /*7220*/  UIMAD UR12, UR12, UR10, URZ ;  /* 0x0000000a0c0c72a4 */ /* 0x000fe2000f8e023f */
[----:B------:R-:W-:Y:S01]  /*7230*/  VIMNMX R3, R3, 0x1, !PT ;  /* 0x0000000103037848 */ /* 0x000fe20007fe0100 */
[----:B------:R-:W-:Y:S01]  /*7240*/  ULDC UR11, c[0x0][0x760] ;  /* 0x0001d800000b7ab9 */ /* 0x000fe20000000800 */
[----:B------:R-:W-:Y:S02]  /*7250*/  UIADD3.X UR9, UR7, UR5, URZ, UP0, !UPT ;  /* 0x0000000507097290 */ /* 0x000fe400087fe43f */
[----:B------:R-:W-:Y:S01]  /*7260*/  UIMAD UR13, UR13, UR16, URZ ;  /* 0x000000100d0d72a4 */ /* 0x000fe2000f8e023f */
[----:B------:R-:W-:Y:S01]  /*7270*/  LOP3.LUT R6, R3, 0x1, RZ, 0xc0, !PT ;  /* 0x0000000103067812 */ /* 0x000fe200078ec0ff */
[----:B------:R-:W-:-:S02]  /*7280*/  UIMAD UR10, UR10, UR11, URZ ;  /* 0x0000000b0a0a72a4 */ /* 0x000fc4000f8e023f */
[----:B------:R-:W-:Y:S02]  /*7290*/  UIADD3 UR11, UP0, UR12, UR19, URZ ;  /* 0x000000130c0b7290 */ /* 0x000fe4000ff1e03f */
[----:B------:R-:W-:Y:S01]  /*72a0*/  UIMAD UR13, UR18, UR17, UR13 ;  /* 0x00000011120d72a4 */ /* 0x000fe2000f8e020d */
[----:B-1----:R-:W-:Y:S01]  /*72b0*/  LOP3.LUT R0, R4, 0x1f, RZ, 0xc0, !PT ;  /* 0x0000001f04007812 */ /* 0x002fe200078ec0ff */
[----:B------:R-:W-:Y:S02]  /*72c0*/  UIMAD.WIDE.U32 UR8, UR18, UR16, UR8 ;  /* 0x00000010120872a5 */ /* 0x000fe4000f8e0008 */
[----:B------:R-:W-:Y:S01]  /*72d0*/  ULEA.HI.X.SX32 UR12, UR12, UR4, 0x1, UP0 ;  /* 0x000000040c0c7291 */ /* 0x000fe200080f0e3f */
[----:B------:R-:W-:Y:S01]  /*72e0*/  ELECT P0, URZ, PT ;  /* 0x00000000003f782f */ /* 0x000fe20003800000 */
        /* <DEDUP_REMOVED lines=19> */
.L_x_962:
[----:B------:R-:W-:Y:S01]  /*7420*/  UIMAD UR13, UR10, UR4, URZ ;  /* 0x000000040a0d72a4 */ /* 0x000fe2000f8e023f */
[----:B------:R-:W-:Y:S01]  /*7430*/  ISETP.NE.AND P1, PT, R0, RZ, PT ;  /* 0x000000ff0000720c */ /* 0x000fe20003f25270 */
[----:B------:R-:W-:Y:S01]  /*7440*/  ULDC.64 UR6, c[0x0][0x768] ;  /* 0x0001da0000067ab9 */ /* 0x000fe20000000a00 */
[----:B------:R-:W-:Y:S01]  /*7450*/  USHF.L.U32 UR14, UR5, 0xe, URZ ;  /* 0x0000000e050e7899 */ /* 0x000fe2000800063f */
[----:B------:R-:W-:Y:S01]  /*7460*/  IADD3 R4, R4, -0x2, RZ ;  /* 0xfffffffe04047810 */ /* 0x000fe20007ffe0ff */
[----:B------:R-:W-:Y:S01]  /*7470*/  UIADD3 UR15, UP0, UR13, UR11, URZ ;  /* 0x0000000b0d0f7290 */ /* 0x000fe2000ff1e03f */
[----:B------:R-:W-:Y:S01]  /*7480*/  BSSY B0, `(.L_x_938) ;  /* 0x0000010000007945 */ /* 0x000fe20003800000 */
[----:B------:R-:W-:Y:S01]  /*7490*/  UIMAD.WIDE UR30, UR14, 0x4, UR16 ;  /* 0x000000040e1e78a5 */ /* 0x000fe2000f8e0210 */
[----:B------:R-:W-:Y:S01]  /*74a0*/  ISETP.NE.AND P2, PT, R4, RZ, PT ;  /* 0x000000ff0400720c */ /* 0x000fe20003f45270 */
[----:B------:R-:W-:Y:S02]  /*74b0*/  ULEA.HI.X.SX32 UR22, UR13, UR12, 0x1, UP0 ;  /* 0x0000000c0d167291 */ /* 0x000fe400080f0e3f */
[----:B------:R-:W-:-:S02]  /*74c0*/  ULEA UR23, UP0, UR15, UR6, 0x2 ;  /* 0x000000060f177291 */ /* 0x000fc4000f80103f */
[----:B------:R-:W-:Y:S02]  /*74d0*/  UIMAD.WIDE UR26, UR14, 0x4, UR18 ;  /* 0x000000040e1a78a5 */ /* 0x000fe4000f8e0212 */
[----:B------:R-:W-:Y:S02]  /*74e0*/  ULEA.HI.X UR22, UR15, UR7, UR22, 0x2, UP0 ;  /* 0x000000070f167291 */ /* 0x000fe400080f1416 */
[----:B-1----:R-:W-:Y:S01]  /*74f0*/  IMAD.U32 R2, RZ, RZ, UR23 ;  /* 0x00000017ff027e24 */ /* 0x002fe2000f8e00ff */
[----:B------:R-:W-:-:S03]  /*7500*/  UIMAD.WIDE UR14, UR14, 0x4, UR20 ;  /* 0x000000040e0e78a5 */ /* 0x000fc6000f8e0214 */
[----:B------:R-:W-:Y:S01]  /*7510*/  IMAD.U32 R3, RZ, RZ, UR22 ;  /* 0x00000016ff037e24 */ /* 0x000fe2000f8e00ff */
[----:B------:R-:W-:Y:S08]  /*7520*/  @P1 BRA `(.L_x_939) ;  /* 0x0000000000141947 */ /* 0x000ff00003800000 */
.L_x_940:
[----:B------:R-:W2:Y:S04]  /*7530*/  LDG.E.STRONG.GPU R5, desc[UR38][R2.64] ;  /* 0x0000002602057981 */ /* 0x000ea8000c1ef900 */
[----:B--2---:R-:W-:Y:S01]  /*7540*/  CCTL.IVALL ;  /* 0x00000000ff00798f */ /* 0x004fe20002000000 */
[----:B------:R-:W-:Y:S05]  /*7550*/  YIELD ;  /* 0x0000000000007946 */ /* 0x000fea0003800000 */
[----:B------:R-:W-:-:S13]  /*7560*/  ISETP.NE.AND P3, PT, R5, UR24, PT ;  /* 0x0000001805007c0c */ /* 0x000fda000bf65270 */
[----:B------:R-:W-:Y:S05]  /*7570*/  @P3 BRA `(.L_x_940) ;  /* 0xfffffffc00ec3947 */ /* 0x000fea000383ffff */
.L_x_939:
[----:B------:R-:W-:Y:S05]  /*7580*/  BSYNC B0 ;  /* 0x0000000000007941 */ /* 0x000fea0003800000 */
.L_x_938:
[----:B------:R-:W-:-:S03]  /*7590*/  UMOV UR22, 0xffffffff ;  /* 0xffffffff00167882 */ /* 0x000fc60000000000 */
[----:B------:R-:W-:Y:S05]  /*75a0*/  BRA.DIV UR22, `(.L_x_941) ;  /* 0x0000002e16a47947 */ /* 0x000fea000b800000 */
[----:B------:R-:W-:Y:S01]  /*75b0*/  NOP ;  /* 0x0000000000007918 */ /* 0x000fe20000000000 */
.L_x_1015:
        /* <DEDUP_REMOVED lines=19> */
.L_x_943:
[----:B------:R-:W-:Y:S05]  /*76f0*/  BSYNC B0 ;  /* 0x0000000000007941 */ /* 0x000fea0003800000 */
.L_x_942:
        /* <DEDUP_REMOVED lines=13> */
.L_x_945:
[----:B------:R-:W-:Y:S05]  /*77d0*/  BSYNC B0 ;  /* 0x0000000000007941 */ /* 0x000fea0003800000 */
.L_x_944:
[----:B------:R-:W-:Y:S06]  /*77e0*/  BAR.ARV 0xa, 0xa0 ;  /* 0x0282800000007b1d */ /* 0x000fec0000002000 */
[----:B------:R-:W-:Y:S04]  /*77f0*/  BSSY B0, `(.L_x_946) ;  /* 0x0000003000007945 */ /* 0x000fe80003800000 */
[----:B------:R-:W-:Y:S05]  /*7800*/  @!P0 BRA `(.L_x_947) ;  /* 0x0000000000048947 */ /* 0x000fea0003800000 */
[----:B------:R-:W-:-:S04]  /*7810*/  DEPBAR.LE SB0, 0x0 ;  /* 0x000080000000791a */ /* 0x000fc80000000000 */
.L_x_947:
[----:B------:R-:W-:Y:S05]  /*7820*/  BSYNC B0 ;  /* 0x0000000000007941 */ /* 0x000fea0003800000 */
.L_x_946:
        /* <DEDUP_REMOVED lines=19> */
.L_x_949:
[----:B------:R-:W-:Y:S05]  /*7960*/  BSYNC B0 ;  /* 0x0000000000007941 */ /* 0x000fea0003800000 */
.L_x_948:
[----:B------:R-:W-:Y:S01]  /*7970*/  UIADD3 UR13, UR10, UR13, URZ ;  /* 0x0000000d0a0d7290 */ /* 0x000fe2000fffe03f */
[----:B------:R-:W-:Y:S03]  /*7980*/  BSSY B0, `(.L_x_950) ;  /* 0x000000d000007945 */ /* 0x000fe60003800000 */
[----:B------:R-:W-:-:S04]  /*7990*/  UIADD3 UR22, UP0, UR13, UR11, URZ ;  /* 0x0000000b0d167290 */ /* 0x000fc8000ff1e03f */
[----:B------:R-:W-:Y:S02]  /*79a0*/  ULEA.HI.X.SX32 UR13, UR13, UR12, 0x1, UP0 ;  /* 0x0000000c0d0d7291 */ /* 0x000fe400080f0e3f */
[----:B------:R-:W-:-:S04]  /*79b0*/  ULEA UR6, UP0, UR22, UR6, 0x2 ;  /* 0x0000000616067291 */ /* 0x000fc8000f80103f */
[----:B------:R-:W-:Y:S02]  /*79c0*/  ULEA.HI.X UR13, UR22, UR7, UR13, 0x2, UP0 ;  /* 0x00000007160d7291 */ /* 0x000fe400080f140d */
[----:B-1----:R-:W-:-:S04]  /*79d0*/  IMAD.U32 R2, RZ, RZ, UR6 ;  /* 0x00000006ff027e24 */ /* 0x002fc8000f8e00ff */
[----:B------:R-:W-:Y:S01]  /*79e0*/  MOV R3, UR13 ;  /* 0x0000000d00037c02 */ /* 0x000fe20008000f00 */
[----:B------:R-:W-:Y:S06]  /*79f0*/  @P1 BRA `(.L_x_951) ;  /* 0x0000000000141947 */ /* 0x000fec0003800000 */
.L_x_952:
[----:B------:R-:W2:Y:S04]  /*7a00*/  LDG.E.STRONG.GPU R5, desc[UR38][R2.64] ;  /* 0x0000002602057981 */ /* 0x000ea8000c1ef900 */
[----:B--2---:R-:W-:Y:S01]  /*7a10*/  CCTL.IVALL ;  /* 0x00000000ff00798f */ /* 0x004fe20002000000 */
[----:B------:R-:W-:Y:S05]  /*7a20*/  YIELD ;  /* 0x0000000000007946 */ /* 0x000fea0003800000 */
[----:B------:R-:W-:-:S13]  /*7a30*/  ISETP.NE.AND P3, PT, R5, UR24, PT ;  /* 0x0000001805007c0c */ /* 0x000fda000bf65270 */
[----:B------:R-:W-:Y:S05]  /*7a40*/  @P3 BRA `(.L_x_952) ;  /* 0xfffffffc00ec3947 */ /* 0x000fea000383ffff */
.L_x_951:
[----:B------:R-:W-:Y:S05]  /*7a50*/  BSYNC B0 ;  /* 0x0000000000007941 */ /* 0x000fea0003800000 */
.L_x_950:
[----:B------:R-:W-:-:S03]  /*7a60*/  UMOV UR6, 0xffffffff ;  /* 0xffffffff00067882 */ /* 0x000fc60000000000 */
[----:B------:R-:W-:Y:S05]  /*7a70*/  BRA.DIV UR6, `(.L_x_953) ;  /* 0x0000002a068c7947 */ /* 0x000fea000b800000 */
[----:B------:R-:W-:Y:S01]  /*7a80*/  NOP ;  /* 0x0000000000007918 */ /* 0x000fe20000000000 */
.L_x_1018:
        /* <DEDUP_REMOVED lines=13> */
.L_x_955:
[----:B------:R-:W-:Y:S05]  /*7b60*/  BSYNC B0 ;  /* 0x0000000000007941 */ /* 0x000fea0003800000 */
.L_x_954:
        /* <DEDUP_REMOVED lines=13> */
.L_x_957:
[----:B------:R-:W-:Y:S05]  /*7c40*/  BSYNC B0 ;  /* 0x0000000000007941 */ /* 0x000fea0003800000 */
.L_x_956:
[----:B------:R-:W-:Y:S06]  /*7c50*/  BAR.ARV 0xa, 0xa0 ;  /* 0x0282800000007b1d */ /* 0x000fec0000002000 */
[----:B------:R-:W-:Y:S04]  /*7c60*/  BSSY B0, `(.L_x_958) ;  /* 0x0000003000007945 */ /* 0x000fe80003800000 */
[----:B------:R-:W-:Y:S05]  /*7c70*/  @!P0 BRA `(.L_x_959) ;  /* 0x0000000000048947 */ /* 0x000fea0003800000 */
[----:B------:R-:W-:-:S04]  /*7c80*/  DEPBAR.LE SB0, 0x0 ;  /* 0x000080000000791a */ /* 0x000fc80000000000 */
.L_x_959:
[----:B------:R-:W-:Y:S05]  /*7c90*/  BSYNC B0 ;  /* 0x0000000000007941 */ /* 0x000fea0003800000 */
.L_x_958:
        /* <DEDUP_REMOVED lines=19> */
.L_x_961:
[----:B------:R-:W-:Y:S05]  /*7dd0*/  BSYNC B0 ;  /* 0x0000000000007941 */ /* 0x000fea0003800000 */
.L_x_960:
[----:B------:R-:W-:Y:S02]  /*7de0*/  UIADD3 UR4, UR4, 0x2, URZ ;  /* 0x0000000204047890 */ /* 0x000fe4000fffe03f */
[----:B------:R-:W-:Y:S01]  /*7df0*/  UIADD3 UR5, UR5, 0x1, URZ ;  /* 0x0000000105057890 */ /* 0x000fe2000fffe03f */
[----:B------:R-:W-:Y:S11]  /*7e00*/  @P2 BRA `(.L_x_962) ;  /* 0xfffffff400842947 */ /* 0x000ff6000383ffff */
.L_x_937:
        /* <DEDUP_REMOVED lines=11> */
[----:B------:R-:W-:Y:S01]  /*7ec0*/  IMAD.U32 R3, RZ, RZ, UR5 ;  /* 0x00000005ff037e24 */ /* 0x000fe2000f8e00ff */
[----:B------:R-:W-:Y:S06]  /*7ed0*/  @P3 BRA `(.L_x_964) ;  /* 0x0000000000143947 */ /* 0x000fec0003800000 */
.L_x_965:
[----:B------:R-:W2:Y:S04]  /*7ee0*/  LDG.E.STRONG.GPU R0, desc[UR38][R2.64] ;  /* 0x0000002602007981 */ /* 0x000ea8000c1ef900 */
[----:B--2---:R-:W-:Y:S01]  /*7ef0*/  CCTL.IVALL ;  /* 0x00000000ff00798f */ /* 0x004fe20002000000 */
[----:B------:R-:W-:Y:S05]  /*7f00*/  YIELD ;  /* 0x0000000000007946 */ /* 0x000fea0003800000 */
[----:B------:R-:W-:-:S13]  /*7f10*/  ISETP.NE.AND P1, PT, R0, UR24, PT ;  /* 0x0000001800007c0c */ /* 0x000fda000bf25270 */
[----:B------:R-:W-:Y:S05]  /*7f20*/  @P1 BRA `(.L_x_965) ;  /* 0xfffffffc00ec1947 */ /* 0x000fea000383ffff */
.L_x_964:
[----:B------:R-:W-:Y:S05]  /*7f30*/  BSYNC B0 ;  /* 0x0000000000007941 */ /* 0x000fea0003800000 */
.L_x_963:
[----:B------:R-:W-:-:S03]  /*7f40*/  UMOV UR5, 0xffffffff ;  /* 0xffffffff00057882 */ /* 0x000fc60000000000 */
[----:B------:R-:W-:Y:S05]  /*7f50*/  BRA.DIV UR5, `(.L_x_966) ;  /* 0x0000002605707947 */ /* 0x000fea000b800000 */
[----:B------:R-:W-:Y:S01]  /*7f60*/  NOP ;  /* 0x0000000000007918 */ /* 0x000fe20000000000 */
.L_x_1021:
        /* <DEDUP_REMOVED lines=22> */
.L_x_968:
[----:B------:R-:W-:Y:S05]  /*80d0*/  BSYNC B0 ;  /* 0x0000000000007941 */ /* 0x000fea0003800000 */
.L_x_967:
        /* <DEDUP_REMOVED lines=20> */
.L_x_970:
[----:B------:R-:W-:Y:S05]  /*8220*/  BSYNC B0 ;  /* 0x0000000000007941 */ /* 0x000fea0003800000 */
.L_x_969:
[----:B------:R-:W-:Y:S06]  /*8230*/  BAR.ARV 0xa, 0xa0 ;  /* 0x0282800000007b1d */ /* 0x000fec0000002000 */
[----:B------:R-:W-:Y:S04]  /*8240*/  BSSY B0, `(.L_x_971) ;  /* 0x0000003000007945 */ /* 0x000fe80003800000 */
[----:B------:R-:W-:Y:S05]  /*8250*/  @!P0 BRA `(.L_x_972) ;  /* 0x0000000000048947 */ /* 0x000fea0003800000 */
[----:B------:R-:W-:-:S04]  /*8260*/  DEPBAR.LE SB0, 0x0 ;  /* 0x000080000000791a */ /* 0x000fc80000000000 */
.L_x_972:
[----:B------:R-:W-:Y:S05]  /*8270*/  BSYNC B0 ;  /* 0x0000000000007941 */ /* 0x000fea0003800000 */
.L_x_971:
        /* <DEDUP_REMOVED lines=19> */
.L_x_932:
        /* <DEDUP_REMOVED lines=10> */
.L_x_973:
        /* <DEDUP_REMOVED lines=10> */
.L_x_975:
[----:B------:R-:W3:Y:S02]  /*84f0*/  LDC R5, c[0x0][0x8c4] ;  /* 0x00023100ff057b82 */ /* 0x000ee40000000800 */
.L_x_974:
[----:B------:R-:W4:Y:S01]  /*8500*/  S2R R14, SR_CTAID.X ;  /* 0x00000000000e7919 */ /* 0x000f220000002500 */
[----:B------:R-:W-:Y:S01]  /*8510*/  IMAD.MOV.U32 R0, RZ, RZ, 0x1 ;  /* 0x00000001ff007424 */ /* 0x000fe200078e00ff */
[----:B------:R-:W-:Y:S01]  /*8520*/  MOV R9, RZ ;  /* 0x000000ff00097202 */ /* 0x000fe20000000f00 */
[----:B----4-:R-:W-:-:S05]  /*8530*/  IMAD.SHL.U32 R14, R14, 0x80, RZ ;  /* 0x000000800e0e7824 */ /* 0x010fca00078e00ff */
        /* <DEDUP_REMOVED lines=19> */
[----:B------:R-:W-:Y:S01]  /*8670*/  IMAD.MOV.U32 R5, RZ, RZ, RZ ;  /* 0x000000ffff057224 */ /* 0x000fe200078e00ff */
[----:B------:R-:W-:Y:S01]  /*8680*/  ULDC UR4, c[0x0][0x280] ;  /* 0x0000a00000047ab9 */ /* 0x000fe20000000800 */
[----:B-1----:R-:W-:-:S05]  /*8690*/  @P0 IMAD.WIDE R2, R8, 0x4, R2 ;  /* 0x0000000408020825 */ /* 0x002fca00078e0202 */
[----:B------:R2:W5:Y:S01]  /*86a0*/  @P0 LDG.E R5, desc[UR38][R2.64] ;  /* 0x0000002602050981 */ /* 0x000562000c1e1900 */
[----:B------:R-:W-:Y:S02]  /*86b0*/  IMAD.U32 R4, RZ, RZ, UR4 ;  /* 0x00000004ff047e24 */ /* 0x000fe4000f8e00ff */
[----:B--2---:R-:W-:Y:S01]  /*86c0*/  @P2 IMAD.WIDE R2, R8, 0x4, R12 ;  /* 0x0000000408022825 */ /* 0x004fe200078e020c */
[----:B------:R-:W-:-:S04]  /*86d0*/  VOTEU.ANY UP0, P1 ;  /* 0x00000000003f7886 */ /* 0x000fc80000800100 */
[----:B------:R1:W5:Y:S02]  /*86e0*/  @P2 LDG.E R4, desc[UR38][R2.64] ;  /* 0x0000002602042981 */ /* 0x000364000c1e1900 */
[----:B-1----:R-:W-:Y:S02]  /*86f0*/  CS2R R2, SRZ ;  /* 0x0000000000027805 */ /* 0x002fe4000001ff00 */
[----:B---3--:R-:W-:-:S04]  /*8700*/  @P1 LEA R9, R8, R9, 0x7 ;  /* 0x0000000908091211 */ /* 0x008fc800078e38ff */
[----:B------:R-:W-:-:S04]  /*8710*/  @P1 SHF.R.S32.HI R12, RZ, 0x1f, R9 ;  /* 0x0000001fff0c1819 */ /* 0x000fc80000011409 */
[----:B------:R-:W-:-:S04]  /*8720*/  @P1 LEA.HI R12, R12, R9, RZ, 0x7 ;  /* 0x000000090c0c1211 */ /* 0x000fc800078f38ff */
[----:B------:R-:W-:Y:S02]  /*8730*/  @P1 LOP3.LUT R12, R12, 0xffffff80, RZ, 0xc0, !PT ;  /* 0xffffff800c0c1812 */ /* 0x000fe400078ec0ff */
[----:B----4-:R-:W-:Y:S02]  /*8740*/  @P1 R2UR UR4, R15 ;  /* 0x000000000f0412ca */ /* 0x010fe400000e0000 */
        /* <DEDUP_REMOVED lines=8> */
.L_x_977:
        /* <DEDUP_REMOVED lines=8> */
[----:B------:R-:W-:Y:S01]  /*8850*/  ULDC UR4, c[0x0][0x2e8] ;  /* 0x0000ba0000047ab9 */ /* 0x000fe20000000800 */
[----:B------:R-:W-:Y:S01]  /*8860*/  R2UR UR13, R8 ;  /* 0x00000000080d72ca */ /* 0x000fe200000e0000 */
[----:B------:R-:W-:Y:S01]  /*8870*/  VOTEU.ANY UP1, P0 ;  /* 0x00000000003f7886 */ /* 0x000fe20000020100 */
[----:B------:R-:W-:Y:S02]  /*8880*/  ISETP.NE.AND.EX P1, PT, R11, RZ, PT, P1 ;  /* 0x000000ff0b00720c */ /* 0x000fe40003f25310 */
[----:B------:R-:W-:Y:S02]  /*8890*/  ELECT P0, URZ, PT ;  /* 0x00000000003f782f */ /* 0x000fe40003800000 */
[----:B------:R-:W-:Y:S01]  /*88a0*/  SHF.R.S32.HI R8, RZ, 0x1f, R8 ;  /* 0x0000001fff087819 */ /* 0x000fe20000011408 */
[----:B------:R-:W3:Y:S01]  /*88b0*/  LDC.64 R10, c[0x0][0x720] ;  /* 0x0001c800ff0a7b82 */ /* 0x000ee20000000a00 */
[----:B------:R-:W-:Y:S01]  /*88c0*/  MOV R7, R3 ;  /* 0x0000000300077202 */ /* 0x000fe20000000f00 */
[----:B------:R-:W-:Y:S01]  /*88d0*/  UMOV UR12, UR20 ;  /* 0x00000014000c7c82 */ /* 0x000fe20008000000 */
[----:B------:R-:W-:Y:S01]  /*88e0*/  SEL R8, R8, RZ, !P1 ;  /* 0x000000ff08087207 */ /* 0x000fe20004800000 */
[----:B------:R-:W-:Y:S01]  /*88f0*/  BSSY B0, `(.L_x_976) ;  /* 0x0000169000007945 */ /* 0x000fe20003800000 */
[----:B------:R-:W-:-:S02]  /*8900*/  R2UR UR11, R14 ;  /* 0x000000000e0b72ca */ /* 0x000fc400000e0000 */
[----:B------:R-:W-:Y:S01]  /*8910*/  R2UR UR8, R5 ;  /* 0x00000000050872ca */ /* 0x000fe200000e0000 */
[----:B------:R-:W-:Y:S01]  /*8920*/  VOTEU.ANY UP0, P1 ;  /* 0x00000000003f7886 */ /* 0x000fe20000800100 */
[----:B------:R-:W-:Y:S02]  /*8930*/  USEL UR21, UR13, URZ, !UP0 ;  /* 0x0000003f0d157287 */ /* 0x000fe4000c000000 */
[----:B------:R-:W-:Y:S02]  /*8940*/  UISETP.NE.AND UP0, UPT, UR4, 0x1, UPT ;  /* 0x000000010400788c */ /* 0x000fe4000bf05270 */
[----:B------:R-:W-:-:S07]  /*8950*/  USEL UR13, UR13, URZ, !UP1 ;  /* 0x0000003f0d0d7287 */ /* 0x000fce000c800000 */
[----:B------:R-:W-:Y:S01]  /*8960*/  UIADD3 UR11, UR11, UR8, URZ ;  /* 0x000000080b0b7290 */ /* 0x000fe2000fffe03f */
[----:B-1----:R-:W-:Y:S01]  /*8970*/  SHF.R.S32.HI R9, RZ, 0x1f, R9 ;  /* 0x0000001fff097819 */ /* 0x002fe20000011409 */
[----:B------:R-:W-:Y:S01]  /*8980*/  @UP0 ULDC UR6, c[0x0][0x2ec] ;  /* 0x0000bb0000060ab9 */ /* 0x000fe20000000800 */
[----:B------:R-:W-:Y:S01]  /*8990*/  @UP0 ULDC UR8, c[0x0][0x2f0] ;  /* 0x0000bc0000080ab9 */ /* 0x000fe20000000800 */
[----:B------:R-:W-:Y:S02]  /*89a0*/  UIMAD.WIDE.U32 UR6, UR20, UR6, URZ ;  /* 0x00000006140672a5 */ /* 0x000fe4000f8e003f */
[----:B--2---:R-:W-:Y:S02]  /*89b0*/  IMAD R6, R9, R12, RZ ;  /* 0x0000000c09067224 */ /* 0x004fe400078e02ff */
[----:B------:R-:W-:Y:S02]  /*89c0*/  @UP0 USHF.R.U32.HI UR12, URZ, UR8, UR7 ;  /* 0x000000083f0c0299 */ /* 0x000fe40008011607 */
[----:B------:R-:W-:-:S02]  /*89d0*/  IMAD R13, R13, UR20, R6 ;  /* 0x000000140d0d7c24 */ /* 0x000fc4000f8e0206 */
[----:B------:R-:W-:-:S04]  /*89e0*/  IMAD.MOV.U32 R6, RZ, RZ, R2 ;  /* 0x000000ffff067224 */ /* 0x000fc800078e0002 */
[----:B------:R-:W-:-:S04]  /*89f0*/  IMAD.WIDE.U32 R2, R12, UR20, R6 ;  /* 0x000000140c027c25 */ /* 0x000fc8000f8e0006 */
[----:B---3--:R-:W-:Y:S02]  /*8a00*/  IMAD R12, R8, R10, RZ ;  /* 0x0000000a080c7224 */ /* 0x008fe400078e02ff */
[----:B------:R-:W-:Y:S02]  /*8a10*/  IMAD.IADD R3, R3, 0x1, R13 ;  /* 0x0000000103037824 */ /* 0x000fe400078e020d */
        /* <DEDUP_REMOVED lines=14> */
[----:B------:R-:W-:Y:S01]  /*8b00*/  IADD3 R7, R7, R11, RZ ;  /* 0x0000000b07077210 */ /* 0x000fe20007ffe0ff */
        /* <DEDUP_REMOVED lines=14> */
.L_x_1022:
[----:B------:R-:W-:Y:S01]  /*8bf0*/  IADD3 R11, R7, R11, RZ ;  /* 0x0000000b070b7210 */ /* 0x000fe20007ffe0ff */
        /* <DEDUP_REMOVED lines=8> */
.L_x_980:
        /* <DEDUP_REMOVED lines=31> */
[----:B------:R-:W-:Y:S01]  /*8e70*/  R2UR UR31, R0 ;  /* 0x00000000001f72ca */ /* 0x000fe200000e0000 */
[----:B------:R-:W-:Y:S01]  /*8e80*/  IMAD.X R3, RZ, RZ, R8, P1 ;  /* 0x000000ffff037224 */ /* 0x000fe200008e0608 */
[----:B------:R-:W-:Y:S02]  /*8e90*/  IADD3.X R0, RZ, R8, RZ, P2, !PT ;  /* 0x00000008ff007210 */ /* 0x000fe400017fe4ff */
        /* <DEDUP_REMOVED lines=9> */
[----:B--2---:R-:W-:Y:S01]  /*8f30*/  MOV R5, RZ ;  /* 0x000000ff00057202 */ /* 0x004fe20000000f00 */
[----:B------:R1:W-:Y:S02]  /*8f40*/  UTMALDG.4D [UR32], [UR40], desc[UR16] ;  /* 0x00001020280075b4 */ /* 0x0003e40008019000 */
[----:B-1----:R-:W-:Y:S05]  /*8f50*/  @!P1 BRA `(.L_x_981) ;  /* 0x0000000c00489947 */ /* 0x002fea0003800000 */
[----:B------:R-:W1:Y:S01]  /*8f60*/  S2R R13, SR_TID.X ;  /* 0x00000000000d7919 */ /* 0x000e620000002100 */
[C---:B------:R-:W-:Y:S01]  /*8f70*/  VIADD R0, R4.reuse, 0x7f ;  /* 0x0000007f04007836 */ /* 0x040fe20000000000 */
[----:B------:R-:W-:Y:S02]  /*8f80*/  ISETP.GE.AND P1, PT, R4, 0x101, PT ;  /* 0x000001010400780c */ /* 0x000fe40003f26270 */
[----:B------:R-:W-:Y:S02]  /*8f90*/  MOV R10, 0x1 ;  /* 0x00000001000a7802 */ /* 0x000fe40000000f00 */
        /* <DEDUP_REMOVED lines=10> */
[----:B------:R-:W-:Y:S01]  /*9040*/  IMAD.IADD R17, R17, 0x1, -R18 ;  /* 0x0000000111117824 */ /* 0x000fe200078e0a12 */
[----:B------:R-:W-:Y:S01]  /*9050*/  MOV R10, 0x1 ;  /* 0x00000001000a7802 */ /* 0x000fe20000000f00 */
[----:B------:R-:W-:-:S07]  /*9060*/  IMAD.MOV.U32 R19, RZ, RZ, RZ ;  /* 0x000000ffff137224 */ /* 0x000fce00078e00ff */
.L_x_991:
[----:B------:R-:W-:-:S04]  /*9070*/  SHF.L.U32 R21, R10, 0x1f, RZ ;  /* 0x0000001f0a157819 */ /* 0x000fc800000006ff */
[----:B-1----:R-:W1:Y:S02]  /*9080*/  SYNCS.PHASECHK.TRANS64.TRYWAIT P1, [R12+URZ+0x30c40], R21 ;  /* 0x030c40150c0075a7 */ /* 0x002e64000802017f */
[----:B-12--5:R-:W-:Y:S05]  /*9090*/  @!P1 BRA `(.L_x_983) ;  /* 0x0000001400509947 */ /* 0x026fea0003800000 */
.L_x_1023:
[----:B------:R-:W-:Y:S05]  /*90a0*/  @P0 BRA `(.L_x_984) ;  /* 0x0000000000140947 */ /* 0x000fea0003800000 */
[----:B------:R-:W-:Y:S01]  /*90b0*/  ISETP.NE.AND P1, PT, R20, RZ, PT ;  /* 0x000000ff1400720c */ /* 0x000fe20003f25270 */
[----:B------:R-:W-:-:S04]  /*90c0*/  IMAD.MOV.U32 R3, RZ, RZ, 0x4200 ;  /* 0x00004200ff037424 */ /* 0x000fc800078e00ff */
[----:B------:R2:W-:Y:S08]  /*90d0*/  SYNCS.ARRIVE.TRANS64 RZ, [R12+URZ+0x30c30], R3 ;  /* 0x030c30030cff79a7 */ /* 0x0005f0000800003f */
[----:B------:R-:W-:Y:S05]  /*90e0*/  @!P1 BRA `(.L_x_984) ;  /* 0x0000000000049947 */ /* 0x000fea0003800000 */
[----:B------:R-:W-:Y:S01]  /*90f0*/  BPT.TRAP 0x1 ;  /* 0x000000040000795c */ /* 0x000fe20000300000 */
.L_x_984:
        /* <DEDUP_REMOVED lines=17> */
[----:B------:R-:W-:Y:S02]  /*9210*/  LEA.HI.X.SX32 R3, R16, R11, 0x1, P1 ;  /* 0x0000000b10037211 */ /* 0x000fe400008f0eff */
[----:B---3--:R-:W-:Y:S01]  /*9220*/  MOV R9, R4 ;  /* 0x0000000400097202 */ /* 0x008fe20000000f00 */
[----:B------:R-:W-:Y:S01]  /*9230*/  IMAD.MOV.U32 R8, RZ, RZ, R5 ;  /* 0x000000ffff087224 */ /* 0x000fe200078e0005 */
        /* <DEDUP_REMOVED lines=10> */
.L_x_1024:
[----:B------:R-:W-:Y:S05]  /*92e0*/  @P0 BRA `(.L_x_986) ;  /* 0x0000000000140947 */ /* 0x000fea0003800000 */
[----:B------:R-:W-:Y:S02]  /*92f0*/  ISETP.NE.AND P1, PT, R20, RZ, PT ;  /* 0x000000ff1400720c */ /* 0x000fe40003f25270 */
[----:B------:R-:W-:-:S04]  /*9300*/  MOV R2, 0x4200 ;  /* 0x0000420000027802 */ /* 0x000fc80000000f00 */
[----:B------:R3:W-:Y:S07]  /*9310*/  SYNCS.ARRIVE.TRANS64 RZ, [R12+URZ+0x30c18], R2 ;  /* 0x030c18020cff79a7 */ /* 0x0007ee000800003f */
[----:B------:R-:W-:Y:S05]  /*9320*/  @!P1 BRA `(.L_x_986) ;  /* 0x0000000000049947 */ /* 0x000fea0003800000 */
[----:B------:R-:W-:Y:S01]  /*9330*/  BPT.TRAP 0x1 ;  /* 0x000000040000795c */ /* 0x000fe20000300000 */
.L_x_986:
        /* <DEDUP_REMOVED lines=22> */
.L_x_1025:
        /* <DEDUP_REMOVED lines=9> */
.L_x_988:
        /* <DEDUP_REMOVED lines=24> */
.L_x_1027:
[----:B------:R-:W-:Y:S05]  /*96b0*/  @P0 BRA `(.L_x_990) ;  /* 0x0000000000140947 */ /* 0x000fea0003800000 */
[----:B------:R-:W-:Y:S02]  /*96c0*/  ISETP.NE.AND P1, PT, R20, RZ, PT ;  /* 0x000000ff1400720c */ /* 0x000fe40003f25270 */
[----:B-1----:R-:W-:-:S04]  /*96d0*/  MOV R5, 0x4200 ;  /* 0x0000420000057802 */ /* 0x002fc80000000f00 */
[----:B------:R2:W-:Y:S07]  /*96e0*/  SYNCS.ARRIVE.TRANS64 RZ, [R12+URZ+0x30c10], R5 ;  /* 0x030c10050cff79a7 */ /* 0x0005ee000800003f */
[----:B------:R-:W-:Y:S05]  /*96f0*/  @!P1 BRA `(.L_x_990) ;  /* 0x0000000000049947 */ /* 0x000fea0003800000 */
[----:B------:R-:W-:Y:S01]  /*9700*/  BPT.TRAP 0x1 ;  /* 0x000000040000795c */ /* 0x000fe20000300000 */
.L_x_990:
        /* <DEDUP_REMOVED lines=22> */
[----:B-12---:R-:W-:-:S07]  /*9870*/  MOV R5, UR7 ;  /* 0x0000000700057c02 */ /* 0x006fce0008000f00 */
.L_x_982:
[----:B------:R-:W-:-:S13]  /*9880*/  ISETP.NE.AND P1, PT, R18, RZ, PT ;  /* 0x000000ff1200720c */ /* 0x000fda0003f25270 */
[----:B------:R-:W-:Y:S05]  /*9890*/  @!P1 BRA `(.L_x_981) ;  /* 0x0000000000f89947 */ /* 0x000fea0003800000 */
[----:B------:R-:W-:-:S04]  /*98a0*/  SHF.L.U32 R13, R10, 0x1f, RZ ;  /* 0x0000001f0a0d7819 */ /* 0x000fc800000006ff */
[----:B------:R-:W1:Y:S02]  /*98b0*/  SYNCS.PHASECHK.TRANS64.TRYWAIT P1, [R12+URZ+0x30c40], R13 ;  /* 0x030c400d0c0075a7 */ /* 0x000e64000802017f */
[----:B-1----:R-:W-:Y:S05]  /*98c0*/  @!P1 BRA `(.L_x_992) ;  /* 0x0000000c00989947 */ /* 0x002fea0003800000 */
.L_x_1028:
[----:B------:R-:W-:Y:S05]  /*98d0*/  @P0 BRA `(.L_x_993) ;  /* 0x0000000000140947 */ /* 0x000fea0003800000 */
[----:B------:R-:W-:Y:S01]  /*98e0*/  ISETP.NE.AND P1, PT, R20, RZ, PT ;  /* 0x000000ff1400720c */ /* 0x000fe20003f25270 */
[----:B------:R-:W-:-:S04]  /*98f0*/  IMAD.MOV.U32 R5, RZ, RZ, 0x4200 ;  /* 0x00004200ff057424 */ /* 0x000fc800078e00ff */
[----:B------:R2:W-:Y:S08]  /*9900*/  SYNCS.ARRIVE.TRANS64 RZ, [R12+URZ+0x30c30], R5 ;  /* 0x030c30050cff79a7 */ /* 0x0005f0000800003f */
[----:B------:R-:W-:Y:S05]  /*9910*/  @!P1 BRA `(.L_x_993) ;  /* 0x0000000000049947 */ /* 0x000fea0003800000 */
[----:B------:R-:W-:Y:S01]  /*9920*/  BPT.TRAP 0x1 ;  /* 0x000000040000795c */ /* 0x000fe20000300000 */
.L_x_993:
        /* <DEDUP_REMOVED lines=25> */
[----:B------:R-:W3:Y:S02]  /*9ac0*/  SYNCS.PHASECHK.TRANS64.TRYWAIT P1, [R12+URZ+0x30c28], R13 ;  /* 0x030c280d0c0075a7 */ /* 0x000ee4000802017f */
[----:B--23--:R-:W-:Y:S05]  /*9ad0*/  @!P1 BRA `(.L_x_994) ;  /* 0x0000000c00289947 */ /* 0x00cfea0003800000 */
.L_x_1029:
[----:B------:R-:W-:Y:S05]  /*9ae0*/  @P0 BRA `(.L_x_995) ;  /* 0x0000000000140947 */ /* 0x000fea0003800000 */
[----:B------:R-:W-:Y:S01]  /*9af0*/  ISETP.NE.AND P0, PT, R20, RZ, PT ;  /* 0x000000ff1400720c */ /* 0x000fe20003f05270 */
[----:B------:R-:W-:-:S04]  /*9b00*/  IMAD.MOV.U32 R5, RZ, RZ, 0x4200 ;  /* 0x00004200ff057424 */ /* 0x000fc800078e00ff */
[----:B------:R3:W-:Y:S08]  /*9b10*/  SYNCS.ARRIVE.TRANS64 RZ, [R12+URZ+0x30c18], R5 ;  /* 0x030c18050cff79a7 */ /* 0x0007f0000800003f */
[----:B------:R-:W-:Y:S05]  /*9b20*/  @!P0 BRA `(.L_x_995) ;  /* 0x0000000000048947 */ /* 0x000fea0003800000 */
[----:B------:R-:W-:Y:S01]  /*9b30*/  BPT.TRAP 0x1 ;  /* 0x000000040000795c */ /* 0x000fe20000300000 */
.L_x_995:
        /* <DEDUP_REMOVED lines=20> */
.L_x_981:
[----:B------:R-:W3:Y:S01]  /*9c80*/  S2R R2, SR_TID.X ;  /* 0x0000000000027919 */ /* 0x000ee20000002100 */
[----:B-12--5:R-:W-:Y:S01]  /*9c90*/  IMAD R13, R0, 0x8, R12 ;  /* 0x00000008000d7824 */ /* 0x026fe200078e020c */
[----:B---3--:R-:W-:Y:S02]  /*9ca0*/  LOP3.LUT R3, R2, 0x7f, RZ, 0xc0, !PT ;  /* 0x0000007f02037812 */ /* 0x008fe400078ec0ff */
[----:B------:R-:W-:Y:S02]  /*9cb0*/  SHF.L.U32 R2, R10, 0x1f, RZ ;  /* 0x0000001f0a027819 */ /* 0x000fe400000006ff */
[----:B------:R-:W-:Y:S02]  /*9cc0*/  ISETP.NE.AND P1, PT, R3, RZ, PT ;  /* 0x000000ff0300720c */ /* 0x000fe40003f25270 */
[----:B------:R-:W1:Y:S02]  /*9cd0*/  SYNCS.PHASECHK.TRANS64.TRYWAIT P0, [R13+URZ+0x30c40], R2 ;  /* 0x030c40020d0075a7 */ /* 0x000e64000800017f */
[----:B-1----:R-:W-:Y:S09]  /*9ce0*/  @!P0 BRA `(.L_x_996) ;  /* 0x0000000800b88947 */ /* 0x002ff20003800000 */
.L_x_1030:
[----:B------:R-:W-:Y:S05]  /*9cf0*/  @P1 BRA `(.L_x_997) ;  /* 0x0000000000181947 */ /* 0x000fea0003800000 */
[----:B------:R-:W2:Y:S01]  /*9d00*/  S2R R3, SR_TID.X ;  /* 0x0000000000037919 */ /* 0x000ea20000002100 */
[----:B-1----:R-:W-:-:S04]  /*9d10*/  IMAD.MOV.U32 R2, RZ, RZ, 0x4200 ;  /* 0x00004200ff027424 */ /* 0x002fc800078e00ff */
[----:B------:R3:W-:Y:S01]  /*9d20*/  SYNCS.ARRIVE.TRANS64 RZ, [R13+URZ+0x30c30], R2 ;  /* 0x030c30020dff79a7 */ /* 0x0007e2000800003f */
[----:B--2---:R-:W-:-:S13]  /*9d30*/  LOP3.LUT P0, RZ, R3, 0x1f, RZ, 0xc0, !PT ;  /* 0x0000001f03ff7812 */ /* 0x004fda000780c0ff */
[----:B---3--:R-:W-:Y:S05]  /*9d40*/  @!P0 BRA `(.L_x_997) ;  /* 0x0000000000048947 */ /* 0x008fea0003800000 */
[----:B------:R-:W-:Y:S01]  /*9d50*/  BPT.TRAP 0x1 ;  /* 0x000000040000795c */ /* 0x000fe20000300000 */
.L_x_997:
[----:B-1----:R-:W1:Y:S01]  /*9d60*/  LDC.64 R2, c[0x0][0x728] ;  /* 0x0001ca00ff027b82 */ /* 0x002e620000000a00 */
[C---:B------:R-:W-:Y:S01]  /*9d70*/  IADD3 R6, P0, R5.reuse, R6, RZ ;  /* 0x0000000605067210 */ /* 0x040fe20007f1e0ff */
[----:B------:R-:W-:Y:S01]  /*9d80*/  UMOV UR8, 0x0 ;  /* 0x0000000000087882 */ /* 0x000fe20000000000 */
[C---:B------:R-:W-:Y:S01]  /*9d90*/  LEA R4, R0.reuse, R12, 0xe ;  /* 0x0000000c00047211 */ /* 0x040fe200078e70ff */
[----:B------:R-:W-:Y:S01]  /*9da0*/  IMAD R12, R0, 0x200, R12 ;  /* 0x00000200000c7824 */ /* 0x000fe200078e020c */
        /* <DEDUP_REMOVED lines=19> */
[----:B------:R-:W-:Y:S02]  /*9ee0*/  R2UR UR23, R3 ;  /* 0x00000000031772ca */ /* 0x000fe400000e0000 */
[----:B------:R-:W-:Y:S02]  /*9ef0*/  IADD3 R9, R0, 0x1, RZ ;  /* 0x0000000100097810 */ /* 0x000fe40007ffe0ff */
        /* <DEDUP_REMOVED lines=8> */
.L_x_978:
[----:B------:R-:W-:Y:S05]  /*9f80*/  BSYNC B0 ;  /* 0x0000000000007941 */ /* 0x000fea0003800000 */
.L_x_976:
[----:B------:R-:W-:-:S03]  /*9f90*/  UMOV UR6, 0xffffffff ;  /* 0xffffffff00067882 */ /* 0x000fc60000000000 */
[----:B------:R-:W-:Y:S05]  /*9fa0*/  BRA.DIV UR6, `(.L_x_998) ;  /* 0x0000000a061c7947 */ /* 0x000fea000b800000 */
[----:B------:R-:W-:-:S13]  /*9fb0*/  ELECT P0, URZ, PT ;  /* 0x00000000003f782f */ /* 0x000fda0003800000 */
.L_x_1033:
[----:B------:R-:W-:Y:S05]  /*9fc0*/  @!P0 BRA `(.L_x_892) ;  /* 0x0000000000848947 */ /* 0x000fea0003800000 */
[----:B------:R-:W3:Y:S02]  /*9fd0*/  LDL.LU R2, [R1] ;  /* 0x0000000001027983 */ /* 0x000ee40000300800 */
[----:B---3--:R-:W-:-:S04]  /*9fe0*/  LOP3.LUT R2, R2, 0x2, RZ, 0xfc, !PT ;  /* 0x0000000202027812 */ /* 0x008fc800078efcff */
[----:B------:R-:W-:-:S13]  /*9ff0*/  ISETP.NE.AND P0, PT, R2, 0x3, PT ;  /* 0x000000030200780c */ /* 0x000fda0003f05270 */
[----:B------:R-:W-:Y:S05]  /*a000*/  @!P0 BRA `(.L_x_999) ;  /* 0x0000000000048947 */ /* 0x000fea0003800000 */
[----:B--2---:R-:W-:Y:S01]  /*a010*/  BPT.TRAP 0x1 ;  /* 0x000000040000795c */ /* 0x004fe20000300000 */
.L_x_999:
[----:B------:R-:W1:Y:S01]  /*a020*/  S2R R3, SR_CgaCtaId ;  /* 0x0000000000037919 */ /* 0x000e620000008800 */
[----:B------:R-:W-:Y:S02]  /*a030*/  MOV R2, 0x400 ;  /* 0x0000040000027802 */ /* 0x000fe40000000f00 */
[----:B------:R-:W-:Y:S02]  /*a040*/  SHF.L.U32 R4, R0, 0x1f, RZ ;  /* 0x0000001f00047819 */ /* 0x000fe400000006ff */
[----:B-1----:R-:W-:Y:S02]  /*a050*/  LEA R6, R3, R2, 0x18 ;  /* 0x0000000203067211 */ /* 0x002fe400078ec0ff */
[----:B------:R-:W-:-:S03]  /*a060*/  IADD3 R3, R9, 0x1, RZ ;  /* 0x0000000109037810 */ /* 0x000fc60007ffe0ff */
[----:B------:R-:W-:Y:S01]  /*a070*/  VIADD R2, R6, 0x30c20 ;  /* 0x00030c2006027836 */ /* 0x000fe20000000000 */
[----:B------:R-:W-:-:S03]  /*a080*/  ISETP.NE.AND P2, PT, R3, 0x2, PT ;  /* 0x000000020300780c */ /* 0x000fc60003f45270 */
[----:B------:R-:W-:Y:S01]  /*a090*/  IMAD R7, R9, 0x8, R2 ;  /* 0x0000000809077824 */ /* 0x000fe200078e0202 */
[----:B------:R-:W-:Y:S02]  /*a0a0*/  SEL R5, RZ, 0x1, P2 ;  /* 0x00000001ff057807 */ /* 0x000fe40001000000 */
[----:B------:R-:W-:Y:S01]  /*a0b0*/  SEL R3, R3, RZ, P2 ;  /* 0x000000ff03037207 */ /* 0x000fe20001000000 */
[----:B------:R-:W1:Y:S01]  /*a0c0*/  SYNCS.PHASECHK.TRANS64.TRYWAIT P1, [R7+URZ], R4 ;  /* 0x00000004070075a7 */ /* 0x000e62000802017f */
[----:B------:R-:W-:-:S03]  /*a0d0*/  LOP3.LUT R5, R0, R5, RZ, 0x3c, !PT ;  /* 0x0000000500057212 */ /* 0x000fc600078e3cff */
[----:B------:R-:W-:Y:S01]  /*a0e0*/  IMAD R11, R3, 0x8, R2 ;  /* 0x00000008030b7824 */ /* 0x000fe200078e0202 */
[----:B------:R-:W-:Y:S01]  /*a0f0*/  SHF.L.U32 R2, R5, 0x1f, RZ ;  /* 0x0000001f05027819 */ /* 0x000fe200000006ff */
[----:B-1----:R-:W-:Y:S06]  /*a100*/  @!P1 BRA `(.L_x_1000) ;  /* 0x0000000400e89947 */ /* 0x002fec0003800000 */
.L_x_1034:
[----:B------:R-:W3:Y:S02]  /*a110*/  SYNCS.PHASECHK.TRANS64.TRYWAIT P1, [R11+URZ], R2 ;  /* 0x000000020b0075a7 */ /* 0x000ee4000802017f */
[----:B---3--:R-:W-:Y:S05]  /*a120*/  @!P1 BRA `(.L_x_1001) ;  /* 0x0000000400f49947 */ /* 0x008fea0003800000 */
.L_x_1035:
[----:B------:R-:W-:Y:S05]  /*a130*/  @!P0 BRA `(.L_x_1002) ;  /* 0x0000000000048947 */ /* 0x000fea0003800000 */
[----:B--2---:R-:W-:Y:S01]  /*a140*/  BPT.TRAP 0x1 ;  /* 0x000000040000795c */ /* 0x004fe20000300000 */
.L_x_1002:
[----:B------:R-:W-:-:S05]  /*a150*/  VIADD R0, R6, 0x30c40 ;  /* 0x00030c4006007836 */ /* 0x000fca0000000000 */
[----:B------:R-:W-:-:S04]  /*a160*/  LEA R9, R9, R0, 0x3 ;  /* 0x0000000009097211 */ /* 0x000fc800078e18ff */
[----:B------:R-:W4:Y:S02]  /*a170*/  SYNCS.PHASECHK.TRANS64.TRYWAIT P0, [R9+URZ], R4 ;  /* 0x00000004090075a7 */ /* 0x000f24000800017f */
[----:B----4-:R-:W-:Y:S05]  /*a180*/  @!P0 BRA `(.L_x_1003) ;  /* 0x0000000400f08947 */ /* 0x010fea0003800000 */
.L_x_1036:
[----:B------:R-:W-:-:S07]  /*a190*/  IMAD R3, R3, 0x8, R0 ;  /* 0x0000000803037824 */ /* 0x000fce00078e0200 */
.L_x_1004:
[----:B------:R1:W1:Y:S02]  /*a1a0*/  SYNCS.PHASECHK.TRANS64.TRYWAIT P0, [R3+URZ], R2 ;  /* 0x00000002030075a7 */ /* 0x000264000800017f */
[----:B-1----:R-:W-:Y:S05]  /*a1b0*/  @!P0 NANOSLEEP.SYNCS 0x989680 ;  /* 0x009896800000895d */ /* 0x002fea0003900000 */
[----:B------:R-:W1:Y:S02]  /*a1c0*/  @!P0 SYNCS.PHASECHK.TRANS64 P0, [R3+URZ], R2 ;  /* 0x00000002030085a7 */ /* 0x000e64000800007f */
[----:B-1----:R-:W-:Y:S05]  /*a1d0*/  @!P0 BRA `(.L_x_1004) ;  /* 0xfffffffc00f08947 */ /* 0x002fea000383ffff */
.L_x_892:
[----:B--2---:R-:W-:Y:S05]  /*a1e0*/  BSYNC B6 ;  /* 0x0000000000067941 */ /* 0x004fea0003800000 */
.L_x_886:
[----:B------:R-:W-:Y:S05]  /*a1f0*/  EXIT ;  /* 0x000000000000794d */ /* 0x000fea0003800000 */
.L_x_902:
[----:B------:R-:W-:Y:S01]  /*a200*/  IMAD.MOV.U32 R12, RZ, RZ, RZ ;  /* 0x000000ffff0c7224 */ /* 0x000fe200078e00ff */
[----:B------:R-:W-:Y:S01]  /*a210*/  MOV R11, 0x1f ;  /* 0x0000001f000b7802 */ /* 0x000fe20000000f00 */
[----:B------:R-:W-:-:S07]  /*a220*/  IMAD.MOV.U32 R15, RZ, RZ, -0x1 ;  /* 0xffffffffff0f7424 */ /* 0x000fce00078e00ff */
[----:B------:R-:W-:Y:S05]  /*a230*/  WARPSYNC.COLLECTIVE R15, `(.L_x_1005) ;  /* 0x000000000f087348 */ /* 0x000fea0003c00000 */
[----:B------:R1:W2:Y:S02]  /*a240*/  SHFL.IDX P6, R14, R13, R12, R11 ;  /* 0x0000000c0d0e7389 */ /* 0x0002a400000c000b */
[----:B-12---:R-:W-:Y:S01]  /*a250*/  ENDCOLLECTIVE ;  /* 0x000000000000791b */ /* 0x006fe20003800000 */
.L_x_1005:
[----:B------:R-:W-:Y:S05]  /*a260*/  BRA `(.L_x_1006) ;  /* 0xffffff6c00c47947 */ /* 0x000fea000383ffff */
.L_x_904:
[----:B--2---:R2:W3:Y:S02]  /*a270*/  SYNCS.PHASECHK.TRANS64.TRYWAIT P0, [R2+URZ+0x30c00], R17 ;  /* 0x030c0011020075a7 */ /* 0x0044e4000800017f */
[----:B---3--:R-:W-:Y:S05]  /*a280*/  @!P0 NANOSLEEP.SYNCS 0x989680 ;  /* 0x009896800000895d */ /* 0x008fea0003900000 */
[----:B------:R-:W3:Y:S02]  /*a290*/  @!P0 SYNCS.PHASECHK.TRANS64 P0, [R2+URZ+0x30c00], R17 ;  /* 0x030c0011020085a7 */ /* 0x000ee4000800007f */
[----:B---3--:R-:W-:Y:S05]  /*a2a0*/  @!P0 BRA `(.L_x_904) ;  /* 0xfffffffc00f08947 */ /* 0x008fea000383ffff */
[----:B------:R-:W-:Y:S05]  /*a2b0*/  BRA `(.L_x_903) ;  /* 0xffffff7000287947 */ /* 0x000fea000383ffff */
.L_x_908:
[----:B--2---:R2:W3:Y:S02]  /*a2c0*/  SYNCS.PHASECHK.TRANS64.TRYWAIT P1, [R25+URZ+0x30c10], R22 ;  /* 0x030c1016190075a7 */ /* 0x0044e4000802017f */
[----:B---3--:R-:W-:Y:S05]  /*a2d0*/  @!P1 NANOSLEEP.SYNCS 0x989680 ;  /* 0x009896800000995d */ /* 0x008fea0003900000 */
[----:B------:R-:W3:Y:S02]  /*a2e0*/  @!P1 SYNCS.PHASECHK.TRANS64 P1, [R25+URZ+0x30c10], R22 ;  /* 0x030c1016190095a7 */ /* 0x000ee4000802007f */
[----:B---3--:R-:W-:Y:S05]  /*a2f0*/  @!P1 BRA `(.L_x_908) ;  /* 0xfffffffc00f09947 */ /* 0x008fea000383ffff */
[----:B------:R-:W-:Y:S05]  /*a300*/  BRA `(.L_x_907) ;  /* 0xffffff7800087947 */ /* 0x000fea000383ffff */
.L_x_912:
[----:B------:R1:W1:Y:S02]  /*a310*/  SYNCS.PHASECHK.TRANS64.TRYWAIT P1, [R25+URZ+0x30c30], R22 ;  /* 0x030c3016190075a7 */ /* 0x000264000802017f */
[----:B-1----:R-:W-:Y:S05]  /*a320*/  @!P1 NANOSLEEP.SYNCS 0x989680 ;  /* 0x009896800000995d */ /* 0x002fea0003900000 */
[----:B------:R-:W1:Y:S02]  /*a330*/  @!P1 SYNCS.PHASECHK.TRANS64 P1, [R25+URZ+0x30c30], R22 ;  /* 0x030c3016190095a7 */ /* 0x000e64000802007f */
[----:B-1----:R-:W-:Y:S05]  /*a340*/  @!P1 BRA `(.L_x_912) ;  /* 0xfffffffc00f09947 */ /* 0x002fea000383ffff */
[----:B------:R-:W-:Y:S05]  /*a350*/  BRA `(.L_x_911) ;  /* 0xffffff7c001c7947 */ /* 0x000fea000383ffff */
.L_x_919:
[----:B------:R-:W-:Y:S01]  /*a360*/  BSSY B0, `(.L_x_1007) ;  /* 0x0000005000007945 */ /* 0x000fe20003800000 */
[----:B------:R-:W-:-:S07]  /*a370*/  IMAD.MOV.U32 R15, RZ, RZ, -0x1 ;  /* 0xffffffffff0f7424 */ /* 0x000fce00078e00ff */
[----:B-1----:R-:W-:Y:S05]  /*a380*/  WARPSYNC.COLLECTIVE R15, `(.L_x_1008) ;  /* 0x000000000f087348 */ /* 0x002fea0003c00000 */
[----:B------:R-:W-:Y:S01]  /*a390*/  NOP ;  /* 0x0000000000007918 */ /* 0x000fe20000000000 */
[----:B-1----:R-:W-:Y:S01]  /*a3a0*/  ENDCOLLECTIVE ;  /* 0x000000000000791b */ /* 0x002fe20003800000 */
.L_x_1008:
[----:B------:R-:W-:Y:S05]  /*a3b0*/  BSYNC B0 ;  /* 0x0000000000007941 */ /* 0x000fea0003800000 */
.L_x_1007:
[----:B------:R-:W-:Y:S05]  /*a3c0*/  BRA `(.L_x_1009) ;  /* 0xffffffc0007c7947 */ /* 0x000fea000383ffff */
.L_x_928:
[----:B------:R-:W-:Y:S01]  /*a3d0*/  BSSY B0, `(.L_x_1010) ;  /* 0x0000005000007945 */ /* 0x000fe20003800000 */
[----:B------:R-:W-:-:S07]  /*a3e0*/  MOV R15, 0xffffffff ;  /* 0xffffffff000f7802 */ /* 0x000fce0000000f00 */
[----:B-12---:R-:W-:Y:S05]  /*a3f0*/  WARPSYNC.COLLECTIVE R15, `(.L_x_1011) ;  /* 0x000000000f087348 */ /* 0x006fea0003c00000 */
[----:B------:R-:W-:Y:S01]  /*a400*/  NOP ;  /* 0x0000000000007918 */ /* 0x000fe20000000000 */
[----:B-12---:R-:W-:Y:S01]  /*a410*/  ENDCOLLECTIVE ;  /* 0x000000000000791b */ /* 0x006fe20003800000 */
.L_x_1011:
[----:B------:R-:W-:Y:S05]  /*a420*/  BSYNC B0 ;  /* 0x0000000000007941 */ /* 0x000fea0003800000 */
.L_x_1010:
[----:B------:R-:W-:Y:S05]  /*a430*/  BRA `(.L_x_1012) ;  /* 0xffffffc400587947 */ /* 0x000fea000383ffff */
.L_x_941:
[----:B------:R-:W-:Y:S01]  /*a440*/  BSSY B0, `(.L_x_1013) ;  /* 0x0000005000007945 */ /* 0x000fe20003800000 */
[----:B------:R-:W-:-:S07]  /*a450*/  IMAD.MOV.U32 R15, RZ, RZ, -0x1 ;  /* 0xffffffffff0f7424 */ /* 0x000fce00078e00ff */
[----:B------:R-:W-:Y:S05]  /*a460*/  WARPSYNC.COLLECTIVE R15, `(.L_x_1014) ;  /* 0x000000000f087348 */ /* 0x000fea0003c00000 */
[----:B------:R-:W-:Y:S01]  /*a470*/  NOP ;  /* 0x0000000000007918 */ /* 0x000fe20000000000 */
[----:B------:R-:W-:Y:S01]  /*a480*/  ENDCOLLECTIVE ;  /* 0x000000000000791b */ /* 0x000fe20003800000 */
.L_x_1014:
[----:B------:R-:W-:Y:S05]  /*a490*/  BSYNC B0 ;  /* 0x0000000000007941 */ /* 0x000fea0003800000 */
.L_x_1013:
[----:B------:R-:W-:Y:S05]  /*a4a0*/  BRA `(.L_x_1015) ;  /* 0xffffffd000447947 */ /* 0x000fea000383ffff */
.L_x_953:
[----:B------:R-:W-:Y:S01]  /*a4b0*/  BSSY B0, `(.L_x_1016) ;  /* 0x0000005000007945 */ /* 0x000fe20003800000 */
[----:B------:R-:W-:-:S07]  /*a4c0*/  IMAD.MOV.U32 R15, RZ, RZ, -0x1 ;  /* 0xffffffffff0f7424 */ /* 0x000fce00078e00ff */
[----:B------:R-:W-:Y:S05]  /*a4d0*/  WARPSYNC.COLLECTIVE R15, `(.L_x_1017) ;  /* 0x000000000f087348 */ /* 0x000fea0003c00000 */
[----:B------:R-:W-:Y:S01]  /*a4e0*/  NOP ;  /* 0x0000000000007918 */ /* 0x000fe20000000000 */
[----:B------:R-:W-:Y:S01]  /*a4f0*/  ENDCOLLECTIVE ;  /* 0x000000000000791b */ /* 0x000fe20003800000 */
.L_x_1017:
[----:B------:R-:W-:Y:S05]  /*a500*/  BSYNC B0 ;  /* 0x0000000000007941 */ /* 0x000fea0003800000 */
.L_x_1016:
[----:B------:R-:W-:Y:S05]  /*a510*/  BRA `(.L_x_1018) ;  /* 0xffffffd4005c7947 */ /* 0x000fea000383ffff */
.L_x_966:
[----:B------:R-:W-:Y:S01]  /*a520*/  BSSY B0, `(.L_x_1019) ;  /* 0x0000005000007945 */ /* 0x000fe20003800000 */
[----:B------:R-:W-:-:S07]  /*a530*/  MOV R15, 0xffffffff ;  /* 0xffffffff000f7802 */ /* 0x000fce0000000f00 */
[----:B------:R-:W-:Y:S05]  /*a540*/  WARPSYNC.COLLECTIVE R15, `(.L_x_1020) ;  /* 0x000000000f087348 */ /* 0x000fea0003c00000 */
[----:B------:R-:W-:Y:S01]  /*a550*/  NOP ;  /* 0x0000000000007918 */ /* 0x000fe20000000000 */
[----:B------:R-:W-:Y:S01]  /*a560*/  ENDCOLLECTIVE ;  /* 0x000000000000791b */ /* 0x000fe20003800000 */
.L_x_1020:
[----:B------:R-:W-:Y:S05]  /*a570*/  BSYNC B0 ;  /* 0x0000000000007941 */ /* 0x000fea0003800000 */
.L_x_1019:
[----:B------:R-:W-:Y:S05]  /*a580*/  BRA `(.L_x_1021) ;  /* 0xffffffd800787947 */ /* 0x000fea000383ffff */
.L_x_979:
[----:B-1----:R1:W2:Y:S02]  /*a590*/  SYNCS.PHASECHK.TRANS64.TRYWAIT P1, [R12+URZ+0x30c20], R3 ;  /* 0x030c20030c0075a7 */ /* 0x0022a4000802017f */
[----:B--2---:R-:W-:Y:S05]  /*a5a0*/  @!P1 NANOSLEEP.SYNCS 0x989680 ;  /* 0x009896800000995d */ /* 0x004fea0003900000 */
[----:B------:R-:W2:Y:S02]  /*a5b0*/  @!P1 SYNCS.PHASECHK.TRANS64 P1, [R12+URZ+0x30c20], R3 ;  /* 0x030c20030c0095a7 */ /* 0x000ea4000802007f */
[----:B--2---:R-:W-:Y:S05]  /*a5c0*/  @!P1 BRA `(.L_x_979) ;  /* 0xfffffffc00f09947 */ /* 0x004fea000383ffff */
[----:B------:R-:W-:Y:S05]  /*a5d0*/  BRA `(.L_x_1022) ;  /* 0xffffffe400847947 */ /* 0x000fea000383ffff */
.L_x_983:
[----:B-1----:R1:W2:Y:S02]  /*a5e0*/  SYNCS.PHASECHK.TRANS64.TRYWAIT P1, [R12+URZ+0x30c40], R21 ;  /* 0x030c40150c0075a7 */ /* 0x0022a4000802017f */
[----:B--2---:R-:W-:Y:S05]  /*a5f0*/  @!P1 NANOSLEEP.SYNCS 0x989680 ;  /* 0x009896800000995d */ /* 0x004fea0003900000 */
[----:B------:R-:W2:Y:S02]  /*a600*/  @!P1 SYNCS.PHASECHK.TRANS64 P1, [R12+URZ+0x30c40], R21 ;  /* 0x030c40150c0095a7 */ /* 0x000ea4000802007f */
[----:B--2---:R-:W-:Y:S05]  /*a610*/  @!P1 BRA `(.L_x_983) ;  /* 0xfffffffc00f09947 */ /* 0x004fea000383ffff */
[----:B------:R-:W-:Y:S05]  /*a620*/  BRA `(.L_x_1023) ;  /* 0xffffffe8009c7947 */ /* 0x000fea000383ffff */
.L_x_985:
[----:B--2---:R2:W3:Y:S02]  /*a630*/  SYNCS.PHASECHK.TRANS64.TRYWAIT P1, [R12+URZ+0x30c28], R21 ;  /* 0x030c28150c0075a7 */ /* 0x0044e4000802017f */
[----:B---3--:R-:W-:Y:S05]  /*a640*/  @!P1 NANOSLEEP.SYNCS 0x989680 ;  /* 0x009896800000995d */ /* 0x008fea0003900000 */
[----:B------:R-:W3:Y:S02]  /*a650*/  @!P1 SYNCS.PHASECHK.TRANS64 P1, [R12+URZ+0x30c28], R21 ;  /* 0x030c28150c0095a7 */ /* 0x000ee4000802007f */
[----:B---3--:R-:W-:Y:S05]  /*a660*/  @!P1 BRA `(.L_x_985) ;  /* 0xfffffffc00f09947 */ /* 0x008fea000383ffff */
[----:B------:R-:W-:Y:S05]  /*a670*/  BRA `(.L_x_1024) ;  /* 0xffffffec00187947 */ /* 0x000fea000383ffff */
.L_x_987:
[----:B---3--:R3:W4:Y:S02]  /*a680*/  SYNCS.PHASECHK.TRANS64.TRYWAIT P1, [R12+URZ+0x30c48], R21 ;  /* 0x030c48150c0075a7 */ /* 0x008724000802017f */
[----:B----4-:R-:W-:Y:S05]  /*a690*/  @!P1 NANOSLEEP.SYNCS 0x989680 ;  /* 0x009896800000995d */ /* 0x010fea0003900000 */
[----:B------:R-:W4:Y:S02]  /*a6a0*/  @!P1 SYNCS.PHASECHK.TRANS64 P1, [R12+URZ+0x30c48], R21 ;  /* 0x030c48150c0095a7 */ /* 0x000f24000802007f */
[----:B----4-:R-:W-:Y:S05]  /*a6b0*/  @!P1 BRA `(.L_x_987) ;  /* 0xfffffffc00f09947 */ /* 0x010fea000383ffff */
[----:B------:R-:W-:Y:S05]  /*a6c0*/  BRA `(.L_x_1025) ;  /* 0xffffffec00747947 */ /* 0x000fea000383ffff */
.L_x_989:
[----:B------:R-:W-:-:S07]  /*a6d0*/  SHF.L.U32 R5, R10, 0x1f, RZ ;  /* 0x0000001f0a057819 */ /* 0x000fce00000006ff */
.L_x_1026:
[----:B-1----:R1:W2:Y:S02]  /*a6e0*/  SYNCS.PHASECHK.TRANS64.TRYWAIT P1, [R12+URZ+0x30c20], R5 ;  /* 0x030c20050c0075a7 */ /* 0x0022a4000802017f */
[----:B--2---:R-:W-:Y:S05]  /*a6f0*/  @!P1 NANOSLEEP.SYNCS 0x989680 ;  /* 0x009896800000995d */ /* 0x004fea0003900000 */
[----:B------:R-:W2:Y:S02]  /*a700*/  @!P1 SYNCS.PHASECHK.TRANS64 P1, [R12+URZ+0x30c20], R5 ;  /* 0x030c20050c0095a7 */ /* 0x000ea4000802007f */
[----:B--2---:R-:W-:Y:S05]  /*a710*/  @!P1 BRA `(.L_x_1026) ;  /* 0xfffffffc00f09947 */ /* 0x004fea000383ffff */
[----:B------:R-:W-:Y:S05]  /*a720*/  BRA `(.L_x_1027) ;  /* 0xffffffec00e07947 */ /* 0x000fea000383ffff */
.L_x_992:
[----:B-1----:R1:W2:Y:S02]  /*a730*/  SYNCS.PHASECHK.TRANS64.TRYWAIT P1, [R12+URZ+0x30c40], R13 ;  /* 0x030c400d0c0075a7 */ /* 0x0022a4000802017f */
[----:B--2---:R-:W-:Y:S05]  /*a740*/  @!P1 NANOSLEEP.SYNCS 0x989680 ;  /* 0x009896800000995d */ /* 0x004fea0003900000 */
[----:B------:R-:W2:Y:S02]  /*a750*/  @!P1 SYNCS.PHASECHK.TRANS64 P1, [R12+URZ+0x30c40], R13 ;  /* 0x030c400d0c0095a7 */ /* 0x000ea4000802007f */
[----:B--2---:R-:W-:Y:S05]  /*a760*/  @!P1 BRA `(.L_x_992) ;  /* 0xfffffffc00f09947 */ /* 0x004fea000383ffff */
[----:B------:R-:W-:Y:S05]  /*a770*/  BRA `(.L_x_1028) ;  /* 0xfffffff000547947 */ /* 0x000fea000383ffff */
.L_x_994:
[----:B--2---:R2:W3:Y:S02]  /*a780*/  SYNCS.PHASECHK.TRANS64.TRYWAIT P1, [R12+URZ+0x30c28], R13 ;  /* 0x030c280d0c0075a7 */ /* 0x0044e4000802017f */
[----:B---3--:R-:W-:Y:S05]  /*a790*/  @!P1 NANOSLEEP.SYNCS 0x989680 ;  /* 0x009896800000995d */ /* 0x008fea0003900000 */
[----:B------:R-:W3:Y:S02]  /*a7a0*/  @!P1 SYNCS.PHASECHK.TRANS64 P1, [R12+URZ+0x30c28], R13 ;  /* 0x030c280d0c0095a7 */ /* 0x000ee4000802007f */
[----:B---3--:R-:W-:Y:S05]  /*a7b0*/  @!P1 BRA `(.L_x_994) ;  /* 0xfffffffc00f09947 */ /* 0x008fea000383ffff */
[----:B------:R-:W-:Y:S05]  /*a7c0*/  BRA `(.L_x_1029) ;  /* 0xfffffff000c47947 */ /* 0x000fea000383ffff */
.L_x_996:
[----:B-1----:R1:W2:Y:S02]  /*a7d0*/  SYNCS.PHASECHK.TRANS64.TRYWAIT P0, [R13+URZ+0x30c40], R2 ;  /* 0x030c40020d0075a7 */ /* 0x0022a4000800017f */
[----:B--2---:R-:W-:Y:S05]  /*a7e0*/  @!P0 NANOSLEEP.SYNCS 0x989680 ;  /* 0x009896800000895d */ /* 0x004fea0003900000 */
[----:B------:R-:W2:Y:S02]  /*a7f0*/  @!P0 SYNCS.PHASECHK.TRANS64 P0, [R13+URZ+0x30c40], R2 ;  /* 0x030c40020d0085a7 */ /* 0x000ea4000800007f */
[----:B--2---:R-:W-:Y:S05]  /*a800*/  @!P0 BRA `(.L_x_996) ;  /* 0xfffffffc00f08947 */ /* 0x004fea000383ffff */
[----:B------:R-:W-:Y:S05]  /*a810*/  BRA `(.L_x_1030) ;  /* 0xfffffff400347947 */ /* 0x000fea000383ffff */
.L_x_998:
[----:B------:R-:W-:Y:S01]  /*a820*/  BSSY B0, `(.L_x_1031) ;  /* 0x0000006000007945 */ /* 0x000fe20003800000 */
[----:B------:R-:W-:-:S07]  /*a830*/  IMAD.MOV.U32 R15, RZ, RZ, -0x1 ;  /* 0xffffffffff0f7424 */ /* 0x000fce00078e00ff */
[----:B--2---:R-:W-:Y:S05]  /*a840*/  WARPSYNC.COLLECTIVE R15, `(.L_x_1032) ;  /* 0x000000000f0c7348 */ /* 0x004fea0003c00000 */
[----:B------:R-:W-:Y:S02]  /*a850*/  ELECT P6, UR62, PT ;  /* 0x00000000003e782f */ /* 0x000fe400038c0000 */
[----:B------:R-:W-:Y:S01]  /*a860*/  MOV R14, UR62 ;  /* 0x0000003e000e7c02 */ /* 0x000fe20008000f00 */
[----:B--2---:R-:W-:Y:S10]  /*a870*/  ENDCOLLECTIVE ;  /* 0x000000000000791b */ /* 0x004ff40003800000 */
.L_x_1032:
[----:B------:R-:W-:Y:S05]  /*a880*/  BSYNC B0 ;  /* 0x0000000000007941 */ /* 0x000fea0003800000 */
.L_x_1031:
[----:B------:R-:W-:Y:S01]  /*a890*/  PLOP3.LUT P0, PT, P6, PT, PT, 0x80, 0x0 ;  /* 0x000000000000781c */ /* 0x000fe2000370f070 */
[----:B------:R-:W-:-:S12]  /*a8a0*/  BRA `(.L_x_1033) ;  /* 0xfffffff400c47947 */ /* 0x000fd8000383ffff */
.L_x_1000:
[----:B-1----:R1:W3:Y:S02]  /*a8b0*/  SYNCS.PHASECHK.TRANS64.TRYWAIT P1, [R7+URZ], R4 ;  /* 0x00000004070075a7 */ /* 0x0022e4000802017f */
[----:B---3--:R-:W-:Y:S05]  /*a8c0*/  @!P1 NANOSLEEP.SYNCS 0x989680 ;  /* 0x009896800000995d */ /* 0x008fea0003900000 */
[----:B------:R-:W3:Y:S02]  /*a8d0*/  @!P1 SYNCS.PHASECHK.TRANS64 P1, [R7+URZ], R4 ;  /* 0x00000004070095a7 */ /* 0x000ee4000802007f */
[----:B---3--:R-:W-:Y:S05]  /*a8e0*/  @!P1 BRA `(.L_x_1000) ;  /* 0xfffffffc00f09947 */ /* 0x008fea000383ffff */
[----:B------:R-:W-:Y:S05]  /*a8f0*/  BRA `(.L_x_1034) ;  /* 0xfffffff800047947 */ /* 0x000fea000383ffff */
.L_x_1001:
[----:B---3--:R3:W4:Y:S02]  /*a900*/  SYNCS.PHASECHK.TRANS64.TRYWAIT P1, [R11+URZ], R2 ;  /* 0x000000020b0075a7 */ /* 0x008724000802017f */
[----:B----4-:R-:W-:Y:S05]  /*a910*/  @!P1 NANOSLEEP.SYNCS 0x989680 ;  /* 0x009896800000995d */ /* 0x010fea0003900000 */
[----:B------:R-:W4:Y:S02]  /*a920*/  @!P1 SYNCS.PHASECHK.TRANS64 P1, [R11+URZ], R2 ;  /* 0x000000020b0095a7 */ /* 0x000f24000802007f */
[----:B----4-:R-:W-:Y:S05]  /*a930*/  @!P1 BRA `(.L_x_1001) ;  /* 0xfffffffc00f09947 */ /* 0x010fea000383ffff */
[----:B------:R-:W-:Y:S05]  /*a940*/  BRA `(.L_x_1035) ;  /* 0xfffffff400f87947 */ /* 0x000fea000383ffff */
.L_x_1003:
[----:B----4-:R4:W1:Y:S02]  /*a950*/  SYNCS.PHASECHK.TRANS64.TRYWAIT P0, [R9+URZ], R4 ;  /* 0x00000004090075a7 */ /* 0x010864000800017f */
[----:B-1----:R-:W-:Y:S05]  /*a960*/  @!P0 NANOSLEEP.SYNCS 0x989680 ;  /* 0x009896800000895d */ /* 0x002fea0003900000 */
[----:B------:R-:W1:Y:S02]  /*a970*/  @!P0 SYNCS.PHASECHK.TRANS64 P0, [R9+URZ], R4 ;  /* 0x00000004090085a7 */ /* 0x000e64000800007f */
[----:B-1----:R-:W-:Y:S05]  /*a980*/  @!P0 BRA `(.L_x_1003) ;  /* 0xfffffffc00f08947 */ /* 0x002fea000383ffff */
[----:B------:R-:W-:Y:S05]  /*a990*/  BRA `(.L_x_1036) ;  /* 0xfffffff400fc7947 */ /* 0x000fea000383ffff */
.L_x_1037:
        /* <DEDUP_REMOVED lines=14> */
.L_x_7381:


//--------------------- .text._ZN7cutlass13device_kernelIN5flash11enable_sm90INS1_16FlashAttnBwdSm90INS1_25CollectiveMainloopBwdSm90ILi2ELi2ELi2EN4cute5tupleIJNS5_1CILi1EEES8_S8_EEENS6_IJNS7_ILi128EEESA_NS7_ILi64EEEEEENS_10bfloat16_tEfNS_4arch4Sm90ELb0ELb1ELb1ELb0ELb0ELb1ELb0ELb0ELi2ELi1ELi2ELi2ELb0EEENS1_21CollectiveEpilogueBwdISC_SD_SF_Li256ELb0ELb0ELi1EEENS1_19SingleTileSchedulerILb0ELb0ELb0ELi128EEEEEEEEEvNT_6ParamsE --------------------------
	.section	.text._ZN7cutlass13device_kernelIN5flash11enable_sm90INS1_16FlashAttnBwdSm90INS1_25CollectiveMainloopBwdSm90ILi2ELi2ELi2EN4cute5tupleIJNS5_1CILi1EEES8_S8_EEENS6_IJNS7_ILi128EEESA_NS7_ILi64EEEEEENS_10bfloat16_tEfNS_4arch4Sm90ELb0ELb1ELb1ELb0ELb0ELb1ELb0ELb0ELi2ELi1ELi2ELi2ELb0EEENS1_21CollectiveEpilogueBwdISC_SD_SF_Li256ELb0ELb0ELi1EEENS1_19SingleTileSchedulerILb0ELb0ELb0ELi128EEEEEEEEEvNT_6ParamsE,"ax",@progbits
	.align	128
.text._ZN7cutlass13device_kernelIN5flash11enable_sm90INS1_16FlashAttnBwdSm90INS1_25CollectiveMainloopBwdSm90ILi2ELi2ELi2EN4cute5tupleIJNS5_1CILi1EEES8_S8_EEENS6_IJNS7_ILi128EEESA_NS7_ILi64EEEEEENS_10bfloat16_tEfNS_4arch4Sm90ELb0ELb1ELb1ELb0ELb0ELb1ELb0ELb0ELi2ELi1ELi2ELi2ELb0EEENS1_21CollectiveEpilogueBwdISC_SD_SF_Li256ELb0ELb0ELi1EEENS1_19SingleTileSchedulerILb0ELb0ELb0ELi128EEEEEEEEEvNT_6ParamsE:
        .type           _ZN7cutlass13device_kernelIN5flash11enable_sm90INS1_16FlashAttnBwdSm90INS1_25CollectiveMainloopBwdSm90ILi2ELi2ELi2EN4cute5tupleIJNS5_1CILi1EEES8_S8_EEENS6_IJNS7_ILi128EEESA_NS7_ILi64EEEEEENS_10bfloat16_tEfNS_4arch4Sm90ELb0ELb1ELb1ELb0ELb0ELb1ELb0ELb0ELi2ELi1ELi2ELi2ELb0EEENS1_21CollectiveEpilogueBwdISC_SD_SF_Li256ELb0ELb0ELi1EEENS1_19SingleTileSchedulerILb0ELb0ELb0ELi128EEEEEEEEEvNT_6ParamsE,@function
        .size           _ZN7cutlass13device_kernelIN5flash11enable_sm90INS1_16FlashAttnBwdSm90INS1_25CollectiveMainloopBwdSm90ILi2ELi2ELi2EN4cute5tupleIJNS5_1CILi1EEES8_S8_EEENS6_IJNS7_ILi128EEESA_NS7_ILi64EEEEEENS_10bfloat16_tEfNS_4arch4Sm90ELb0ELb1ELb1ELb0ELb0ELb1ELb0ELb0ELi2ELi1ELi2ELi2ELb0EEENS1_21CollectiveEpilogueBwdISC_SD_SF_Li256ELb0ELb0ELi1EEENS1_19SingleTileSchedulerILb0ELb0ELb0ELi128EEEEEEEEEvNT_6ParamsE,(.L_x_7382 - _ZN7cutlass13device_kernelIN5flash11enable_sm90INS1_16FlashAttnBwdSm90INS1_25CollectiveMainloopBwdSm90ILi2ELi2ELi2EN4cute5tupleIJNS5_1CILi1EEES8_S8_EEENS6_IJNS7_ILi128EEESA_NS7_ILi64EEEEEENS_10bfloat16_tEfNS_4arch4Sm90ELb0ELb1ELb1ELb0ELb0ELb1ELb0ELb0ELi2ELi1ELi2ELi2ELb0EEENS1_21CollectiveEpilogueBwdISC_SD_SF_Li256ELb0ELb0ELi1EEENS1_19SingleTileSchedulerILb0ELb0ELb0ELi128EEEEEEEEEvNT_6ParamsE)
        .other          _ZN7cutlass13device_kernelIN5flash11enable_sm90INS1_16FlashAttnBwdSm90INS1_25CollectiveMainloopBwdSm90ILi2ELi2ELi2EN4cute5tupleIJNS5_1CILi1EEES8_S8_EEENS6_IJNS7_ILi128EEESA_NS7_ILi64EEEEEENS_10bfloat16_tEfNS_4arch4Sm90ELb0ELb1ELb1ELb0ELb0ELb1ELb0ELb0ELi2ELi1ELi2ELi2ELb0EEENS1_21CollectiveEpilogueBwdISC_SD_SF_Li256ELb0ELb0ELi1EEENS1_19SingleTileSchedulerILb0ELb0ELb0ELi128EEEEEEEEEvNT_6ParamsE,@"STO_CUDA_ENTRY STV_DEFAULT"
_ZN7cutlass13device_kernelIN5flash11enable_sm90INS1_16FlashAttnBwdSm90INS1_25CollectiveMainloopBwdSm90ILi2ELi2ELi2EN4cute5tupleIJNS5_1CILi1EEES8_S8_EEENS6_IJNS7_ILi128EEESA_NS7_ILi64EEEEEENS_10bfloat16_tEfNS_4arch4Sm90ELb0ELb1ELb1ELb0ELb0ELb1ELb0ELb0ELi2ELi1ELi2ELi2ELb0EEENS1_21CollectiveEpilogueBwdISC_SD_SF_Li256ELb0ELb0ELi1EEENS1_19SingleTileSchedulerILb0ELb0ELb0ELi128EEEEEEEEEvNT_6ParamsE:
[----:B------:R-:W1:Y:S02]  /*0000*/  LDC R1, c[0x0][0x28] ;  /* 0x00000a00ff017b82 */ /* 0x000e640000000800 */
[----:B-1----:R-:W-:Y:S01]  /*0010*/  VIADD R1, R1, 0xfffffeb8 ;  /* 0xfffffeb801017836 */ /* 0x002fe20000000000 */
[----:B------:R-:W1:Y:S01]  /*0020*/  S2R R3, SR_TID.X ;  /* 0x0000000000037919 */ /* 0x000e620000002100 */
[----:B------:R-:W-:Y:S01]  /*0030*/  ELECT P0, URZ, PT ;  /* 0x00000000003f782f */ /* 0x000fe20003800000 */
[----:B------:R-:W-:Y:S01]  /*0040*/  BSSY B0, `(.L_x_1038) ;  /* 0x000001a000007945 */ /* 0x000fe20003800000 */
[--C-:B-1----:R-:W-:Y:S02]  /*0050*/  SHF.R.U32.HI R0, RZ, 0x5, R3.reuse ;  /* 0x00000005ff007819 */ /* 0x102fe40000011603 */
[----:B------:R-:W-:-:S03]  /*0060*/  SHF.R.U32.HI R3, RZ, 0x7, R3 ;  /* 0x00000007ff037819 */ /* 0x000fc60000011603 */
        /* <DEDUP_REMOVED lines=23> */
.L_x_1039:
[----:B------:R-:W-:Y:S05]  /*01e0*/  BSYNC B0 ;  /* 0x0000000000007941 */ /* 0x000fea0003800000 */
.L_x_1038:
[----:B------:R-:W-:Y:S01]  /*01f0*/  VOTEU.ANY UP0, P0 ;  /* 0x00000000003f7886 */ /* 0x000fe20000000100 */
[----:B------:R-:W1:Y:S01]  /*0200*/  SHFL.IDX PT, R3, R3, RZ, 0x1f ;  /* 0x00001fff03037589 */ /* 0x000e6200000e0000 */
[----:B------:R-:W-:Y:S01]  /*0210*/  UMOV UR4, 0x1 ;  /* 0x0000000100047882 */ /* 0x000fe20000000000 */
[----:B------:R-:W-:Y:S01]  /*0220*/  VOTEU.ANY UP1, P0 ;  /* 0x00000000003f7886 */ /* 0x000fe20000020100 */
[----:B------:R-:W-:Y:S01]  /*0230*/  UMOV UR36, 0x1 ;  /* 0x0000000100247882 */ /* 0x000fe20000000000 */
[----:B------:R-:W2:Y:S01]  /*0240*/  @UP0 S2UR UR7, SR_CgaCtaId ;  /* 0x00000000000709c3 */ /* 0x000ea20000008800 */
[----:B------:R-:W3:Y:S01]  /*0250*/  SHFL.IDX PT, R2, R0, RZ, 0x1f ;  /* 0x00001fff00027589 */ /* 0x000ee200000e0000 */
[----:B------:R-:W-:Y:S01]  /*0260*/  @UP0 UMOV UR6, 0x400 ;  /* 0x0000040000060882 */ /* 0x000fe20000000000 */
[----:B------:R-:W-:-:S04]  /*0270*/  @UP0 UIADD3 UR4, -UR4, 0x100000, URZ ;  /* 0x0010000004040890 */ /* 0x000fc8000fffe13f */
[----:B------:R-:W-:Y:S02]  /*0280*/  @UP0 USHF.L.U32 UR5, UR4, 0xb, URZ ;  /* 0x0000000b04050899 */ /* 0x000fe4000800063f */
[----:B------:R-:W-:Y:S01]  /*0290*/  @UP0 USHF.L.U32 UR4, UR4, 0x1, URZ ;  /* 0x0000000104040899 */ /* 0x000fe2000800063f */
[----:B-1----:R-:W-:Y:S01]  /*02a0*/  R2UR UR8, R3 ;  /* 0x00000000030872ca */ /* 0x002fe200000e0000 */
[----:B--2---:R-:W-:Y:S01]  /*02b0*/  @UP0 ULEA UR6, UR7, UR6, 0x18 ;  /* 0x0000000607060291 */ /* 0x004fe2000f8ec03f */
[----:B---3--:R-:W-:-:S11]  /*02c0*/  ISETP.NE.AND P1, PT, R2, RZ, PT ;  /* 0x000000ff0200720c */ /* 0x008fd60003f25270 */
[----:B------:R-:W-:Y:S01]  /*02d0*/  UISETP.NE.AND UP0, UPT, UR8, URZ, UPT ;  /* 0x0000003f0800728c */ /* 0x000fe2000bf05270 */
[----:B------:R-:W1:Y:S02]  /*02e0*/  FENCE.VIEW.ASYNC.S ;  /* 0x00000000000073c6 */ /* 0x000e640000000000 */
[----:B-1----:R1:W2:Y:S01]  /*02f0*/  @UP1 SYNCS.EXCH.64 URZ, [UR6+0x30c00], UR4 ;  /* 0x030c0004063f15b2 */ /* 0x0022a20008000100 */
[----:B------:R-:W-:Y:S01]  /*0300*/  USEL UR36, UR36, 0x2, !UP0 ;  /* 0x0000000224247887 */ /* 0x000fe2000c000000 */
[----:B------:R-:W-:Y:S11]  /*0310*/  @P1 BRA `(.L_x_1040) ;  /* 0x0000000000481947 */ /* 0x000ff60003800000 */
[----:B-1----:R-:W1:Y:S01]  /*0320*/  S2UR UR5, SR_CgaCtaId ;  /* 0x00000000000579c3 */ /* 0x002e620000008800 */
        /* <DEDUP_REMOVED lines=15> */
[----:B------:R3:W1:Y:S02]  /*0420*/  SYNCS.EXCH.64 URZ, [UR8+0x30c28], UR4 ;  /* 0x030c2804083f75b2 */ /* 0x0006640008000100 */
[----:B---3--:R-:W-:Y:S01]  /*0430*/  NOP ;  /* 0x0000000000007918 */ /* 0x008fe20000000000 */
.L_x_1040:
[----:B------:R-:W3:Y:S01]  /*0440*/  SHFL.IDX PT, R2, R0, RZ, 0x1f ;  /* 0x00001fff00027589 */ /* 0x000ee200000e0000 */
[----:B------:R-:W-:Y:S01]  /*0450*/  NOP ;  /* 0x0000000000007918 */ /* 0x000fe20000000000 */
[----:B---3--:R-:W-:-:S13]  /*0460*/  ISETP.NE.AND P0, PT, R2, RZ, PT ;  /* 0x000000ff0200720c */ /* 0x008fda0003f05270 */
        /* <DEDUP_REMOVED lines=17> */
[----:B------:R3:W1:Y:S02]  /*0580*/  SYNCS.EXCH.64 URZ, [UR8+0x30c48], UR6 ;  /* 0x030c4806083f75b2 */ /* 0x0006640008000100 */
[----:B---3--:R-:W-:Y:S01]  /*0590*/  NOP ;  /* 0x0000000000007918 */ /* 0x008fe20000000000 */
.L_x_1041:
[----:B------:R-:W-:Y:S01]  /*05a0*/  PLOP3.LUT P0, PT, PT, PT, UP0, 0x80, 0x0 ;  /* 0x000000000000781c */ /* 0x000fe20003f0f008 */
[----:B------:R-:W-:Y:S01]  /*05b0*/  NOP ;  /* 0x0000000000007918 */ /* 0x000fe20000000000 */
[----:B------:R-:W-:Y:S01]  /*05c0*/  BSSY B6, `(.L_x_1042) ;  /* 0x00014f0000067945 */ /* 0x000fe20003800000 */
[----:B-12-4-:R-:W-:Y:S10]  /*05d0*/  BAR.SYNC.DEFER_BLOCKING 0x0 ;  /* 0x0000000000007b1d */ /* 0x016ff40000010000 */
[----:B------:R-:W-:Y:S05]  /*05e0*/  @!P0 BRA `(.L_x_1043) ;  /* 0x0000012400548947 */ /* 0x000fea0003800000 */
.L_x_1044:
        /* <DEDUP_REMOVED lines=10> */
[----:B------:R-:W-:-:S05]  /*0690*/  @!P0 VIADD R2, R2, 0x9 ;  /* 0x0000000902028836 */ /* 0x000fca0000000000 */
[----:B------:R1:W-:Y:S06]  /*06a0*/  @!P0 BAR.ARV R2, 0xa0 ;  /* 0x000280020000851d */ /* 0x0003ec0000002000 */
[----:B--2---:R-:W-:-:S13]  /*06b0*/  ISETP.LE.AND P0, PT, RZ, UR4, PT ;  /* 0x00000004ff007c0c */ /* 0x004fda000bf03270 */
[----:B-1----:R-:W-:Y:S05]  /*06c0*/  @!P0 BRA `(.L_x_1045) ;  /* 0x0000014c007c8947 */ /* 0x002fea0003800000 */
[----:B------:R-:W1:Y:S01]  /*06d0*/  S2UR UR39, SR_CTAID.X ;  /* 0x00000000002779c3 */ /* 0x000e620000002500 */
[----:B------:R-:W2:Y:S01]  /*06e0*/  S2R R3, SR_TID.X ;  /* 0x0000000000037919 */ /* 0x000ea20000002100 */
[----:B------:R-:W-:Y:S01]  /*06f0*/  ULDC UR6, c[0x0][0x280] ;  /* 0x0000a00000067ab9 */ /* 0x000fe20000000800 */
[----:B------:R-:W-:Y:S01]  /*0700*/  ULDC UR7, c[0x0][0x290] ;  /* 0x0000a40000077ab9 */ /* 0x000fe20000000800 */
[----:B------:R-:W-:Y:S01]  /*0710*/  ULDC UR4, c[0x0][0x74c] ;  /* 0x0001d30000047ab9 */ /* 0x000fe20000000800 */
[----:B------:R-:W-:Y:S01]  /*0720*/  UIADD3 UR40, UR6, 0x7f, URZ ;  /* 0x0000007f06287890 */ /* 0x000fe2000fffe03f */
[----:B------:R-:W-:Y:S02]  /*0730*/  PLOP3.LUT P0, PT, PT, PT, PT, 0x80, 0x0 ;  /* 0x000000000000781c */ /* 0x000fe40003f0f070 */
        /* <DEDUP_REMOVED lines=16> */
[----:B------:R-:W-:Y:S01]  /*0840*/  CS2R R202, SRZ ;  /* 0x0000000000ca7805 */ /* 0x000fe2000001ff00 */
[----:B-1----:R-:W-:Y:S02]  /*0850*/  ULEA UR5, UR39, UR6, 0x7 ;  /* 0x0000000627057291 */ /* 0x002fe4000f8e383f */
[----:B------:R-:W-:Y:S02]  /*0860*/  ISETP.LE.AND P1, PT, RZ, UR39, PT ;  /* 0x00000027ff007c0c */ /* 0x000fe4000bf23270 */
[----:B------:R-:W-:Y:S02]  /*0870*/  CS2R R200, SRZ ;  /* 0x0000000000c87805 */ /* 0x000fe4000001ff00 */
[----:B------:R-:W-:Y:S01]  /*0880*/  CS2R R198, SRZ ;  /* 0x0000000000c67805 */ /* 0x000fe2000001ff00 */
[----:B------:R-:W-:Y:S01]  /*0890*/  UIADD3 UR4, -UR4, UR5, -UR7 ;  /* 0x0000000504047290 */ /* 0x000fe2000fffe907 */
[----:B------:R-:W-:-:S02]  /*08a0*/  CS2R R196, SRZ ;  /* 0x0000000000c47805 */ /* 0x000fc4000001ff00 */
[----:B------:R-:W-:Y:S02]  /*08b0*/  CS2R R194, SRZ ;  /* 0x0000000000c27805 */ /* 0x000fe4000001ff00 */
[----:B------:R-:W-:Y:S01]  /*08c0*/  CS2R R192, SRZ ;  /* 0x0000000000c07805 */ /* 0x000fe2000001ff00 */
[----:B------:R-:W-:Y:S01]  /*08d0*/  USHF.R.S32.HI UR5, URZ, 0x1f, UR4 ;  /* 0x0000001f3f057899 */ /* 0x000fe20008011404 */
[----:B--2---:R-:W-:Y:S02]  /*08e0*/  IADD3 R17, R3, -0x80, RZ ;  /* 0xffffff8003117810 */ /* 0x004fe40007ffe0ff */
[----:B------:R-:W-:Y:S02]  /*08f0*/  CS2R R190, SRZ ;  /* 0x0000000000be7805 */ /* 0x000fe4000001ff00 */
[----:B------:R-:W-:Y:S01]  /*0900*/  CS2R R188, SRZ ;  /* 0x0000000000bc7805 */ /* 0x000fe2000001ff00 */
[----:B------:R-:W-:Y:S01]  /*0910*/  ULEA.HI UR5, UR5, UR4, URZ, 0x7 ;  /* 0x0000000405057291 */ /* 0x000fe2000f8f383f */
[----:B------:R-:W-:Y:S01]  /*0920*/  CS2R R186, SRZ ;  /* 0x0000000000ba7805 */ /* 0x000fe2000001ff00 */
[----:B------:R-:W-:Y:S01]  /*0930*/  USHF.R.S32.HI UR4, URZ, 0x1f, UR40 ;  /* 0x0000001f3f047899 */ /* 0x000fe20008011428 */
[----:B------:R-:W-:Y:S01]  /*0940*/  CS2R R184, SRZ ;  /* 0x0000000000b87805 */ /* 0x000fe2000001ff00 */
[----:B------:R-:W-:Y:S01]  /*0950*/  USHF.R.S32.HI UR5, URZ, 0x7, UR5 ;  /* 0x000000073f057899 */ /* 0x000fe20008011405 */
[----:B------:R-:W-:Y:S01]  /*0960*/  IMAD.MOV.U32 R183, RZ, RZ, RZ ;  /* 0x000000ffffb77224 */ /* 0x000fe200078e00ff */
[----:B------:R-:W-:-:S02]  /*0970*/  ULEA.HI UR4, UR4, UR40, URZ, 0x7 ;  /* 0x0000002804047291 */ /* 0x000fc4000f8f383f */
[----:B------:R-:W-:Y:S02]  /*0980*/  UISETP.LT.AND UP0, UPT, URZ, UR5, UPT ;  /* 0x000000053f00728c */ /* 0x000fe4000bf01270 */
[----:B------:R-:W-:Y:S02]  /*0990*/  USHF.R.S32.HI UR37, URZ, 0x7, UR4 ;  /* 0x000000073f257899 */ /* 0x000fe40008011404 */
[----:B------:R-:W-:Y:S01]  /*09a0*/  USEL UR38, URZ, UR5, !UP0 ;  /* 0x000000053f267287 */ /* 0x000fe2000c000000 */
[----:B------:R-:W-:Y:S11]  /*09b0*/  @!P1 BRA `(.L_x_1046) ;  /* 0x0000000000289947 */ /* 0x000ff60003800000 */
[----:B------:R-:W-:Y:S01]  /*09c0*/  ULEA UR4, UR39, UR6, 0x7 ;  /* 0x0000000627047291 */ /* 0x000fe2000f8e383f */
[----:B------:R-:W-:-:S03]  /*09d0*/  ULDC UR5, c[0x0][0x290] ;  /* 0x0000a40000057ab9 */ /* 0x000fc60000000800 */
[----:B------:R-:W-:-:S03]  /*09e0*/  UIADD3 UR4, -UR5, 0xff, UR4 ;  /* 0x000000ff05047890 */ /* 0x000fc6000fffe104 */
[----:B------:R-:W-:Y:S02]  /*09f0*/  ULDC UR5, c[0x0][0x748] ;  /* 0x0001d20000057ab9 */ /* 0x000fe40000000800 */
[----:B------:R-:W-:-:S04]  /*0a00*/  UIADD3 UR4, UR4, UR5, URZ ;  /* 0x0000000504047290 */ /* 0x000fc8000fffe03f */
[----:B------:R-:W-:-:S04]  /*0a10*/  USHF.R.S32.HI UR5, URZ, 0x1f, UR4 ;  /* 0x0000001f3f057899 */ /* 0x000fc80008011404 */
[----:B------:R-:W-:-:S04]  /*0a20*/  ULEA.HI UR5, UR5, UR4, URZ, 0x7 ;  /* 0x0000000405057291 */ /* 0x000fc8000f8f383f */
[----:B------:R-:W-:-:S04]  /*0a30*/  USHF.R.S32.HI UR5, URZ, 0x7, UR5 ;  /* 0x000000073f057899 */ /* 0x000fc80008011405 */
[----:B------:R-:W-:-:S04]  /*0a40*/  UISETP.LT.AND UP0, UPT, UR37, UR5, UPT ;  /* 0x000000052500728c */ /* 0x000fc8000bf01270 */
[----:B------:R-:W-:-:S12]  /*0a50*/  USEL UR37, UR37, UR5, UP0 ;  /* 0x0000000525257287 */ /* 0x000fd80008000000 */
.L_x_1046:
[----:B------:R-:W-:Y:S01]  /*0a60*/  UISETP.GT.AND UP0, UPT, UR37, UR38, UPT ;  /* 0x000000262500728c */ /* 0x000fe2000bf04270 */
[----:B------:R-:W-:Y:S01]  /*0a70*/  IMAD.MOV.U32 R182, RZ, RZ, RZ ;  /* 0x000000ffffb67224 */ /* 0x000fe200078e00ff */
[----:B------:R-:W-:Y:S02]  /*0a80*/  CS2R R180, SRZ ;  /* 0x0000000000b47805 */ /* 0x000fe4000001ff00 */
[----:B------:R-:W-:Y:S02]  /*0a90*/  CS2R R178, SRZ ;  /* 0x0000000000b27805 */ /* 0x000fe4000001ff00 */
[----:B------:R-:W-:Y:S02]  /*0aa0*/  CS2R R176, SRZ ;  /* 0x0000000000b07805 */ /* 0x000fe4000001ff00 */
[----:B------:R-:W-:Y:S02]  /*0ab0*/  CS2R R174, SRZ ;  /* 0x0000000000ae7805 */ /* 0x000fe4000001ff00 */
[----:B------:R-:W-:-:S02]  /*0ac0*/  PLOP3.LUT P1, PT, PT, PT, UP0, 0x80, 0x0 ;  /* 0x000000000000781c */ /* 0x000fc40003f2f008 */
[----:B------:R-:W-:-:S11]  /*0ad0*/  CS2R R172, SRZ ;  /* 0x0000000000ac7805 */ /* 0x000fd6000001ff00 */
[----:B------:R-:W-:Y:S05]  /*0ae0*/  @!P1 BRA `(.L_x_1047) ;  /* 0x0000010800409947 */ /* 0x000fea0003800000 */
[----:B------:R-:W-:-:S04]  /*0af0*/  MOV R0, RZ ;  /* 0x000000ff00007202 */ /* 0x000fc80000000f00 */
        /* <DEDUP_REMOVED lines=18> */
.L_x_1049:
[----:B------:R-:W1:Y:S01]  /*0c20*/  LDC.64 R2, c[0x4][R2] ;  /* 0x0100000002027b82 */ /* 0x000e620000000a00 */
        /* <DEDUP_REMOVED lines=14> */
.L_x_1048:
[----:B------:R-:W1:Y:S01]  /*0d10*/  S2R R3, SR_CgaCtaId ;  /* 0x0000000000037919 */ /* 0x000e620000008800 */
        /* <DEDUP_REMOVED lines=15> */
[----:B------:R-:W-:Y:S01]  /*0e10*/  MOV R11, UR7 ;  /* 0x00000007000b7c02 */ /* 0x000fe20008000f00 */
[----:B------:R-:W-:Y:S01]  /*0e20*/  IMAD.MOV.U32 R8, RZ, RZ, 0x70 ;  /* 0x00000070ff087424 */ /* 0x000fe200078e00ff */
[----:B------:R-:W-:Y:S01]  /*0e30*/  MOV R13, RZ ;  /* 0x000000ff000d7202 */ /* 0x000fe20000000f00 */
[----:B-1----:R-:W-:-:S07]  /*0e40*/  IMAD.MOV.U32 R12, RZ, RZ, 0x1 ;  /* 0x00000001ff0c7424 */ /* 0x002fce00078e00ff */
[----:B------:R-:W-:-:S07]  /*0e50*/  LEPC R20, `(.L_x_1051) ;  /* 0x000000001014794e */ /* 0x000fce0000000000 */
[----:B--2---:R-:W-:Y:S05]  /*0e60*/  CALL.ABS.NOINC R14 ;  /* 0x000000000e007343 */ /* 0x004fea0003c00000 */
.L_x_1051:
[----:B------:R-:W1:Y:S01]  /*0e70*/  LDC.64 R2, c[0x4][R2] ;  /* 0x0100000002027b82 */ /* 0x000e620000000a00 */
[----:B------:R-:W-:Y:S01]  /*0e80*/  ULDC.64 UR4, c[0x4][0x90] ;  /* 0x0100240000047ab9 */ /* 0x000fe20000000a00 */
[----:B------:R-:W-:Y:S01]  /*0e90*/  ULDC.64 UR6, c[0x4][0x10] ;  /* 0x0100040000067ab9 */ /* 0x000fe20000000a00 */
[----:B------:R-:W-:Y:S01]  /*0ea0*/  IMAD.U32 R4, RZ, RZ, UR4 ;  /* 0x00000004ff047e24 */ /* 0x000fe2000f8e00ff */
[----:B------:R-:W-:Y:S01]  /*0eb0*/  MOV R11, UR7 ;  /* 0x00000007000b7c02 */ /* 0x000fe20008000f00 */
[----:B------:R-:W-:Y:S01]  /*0ec0*/  IMAD.U32 R5, RZ, RZ, UR5 ;  /* 0x00000005ff057e24 */ /* 0x000fe2000f8e00ff */
[----:B------:R-:W-:Y:S01]  /*0ed0*/  ULDC.64 UR4, c[0x4][0x98] ;  /* 0x0100260000047ab9 */ /* 0x000fe20000000a00 */
[----:B------:R-:W-:Y:S01]  /*0ee0*/  IMAD.U32 R10, RZ, RZ, UR6 ;  /* 0x00000006ff0a7e24 */ /* 0x000fe2000f8e00ff */
[----:B------:R-:W-:Y:S01]  /*0ef0*/  MOV R6, UR4 ;  /* 0x0000000400067c02 */ /* 0x000fe20008000f00 */
[----:B------:R-:W-:Y:S01]  /*0f00*/  IMAD.U32 R7, RZ, RZ, UR5 ;  /* 0x00000005ff077e24 */ /* 0x000fe2000f8e00ff */
[----:B------:R-:W-:Y:S01]  /*0f10*/  MOV R13, RZ ;  /* 0x000000ff000d7202 */ /* 0x000fe20000000f00 */
[----:B------:R-:W-:-:S02]  /*0f20*/  IMAD.MOV.U32 R8, RZ, RZ, 0x70 ;  /* 0x00000070ff087424 */ /* 0x000fc400078e00ff */
[----:B------:R-:W-:-:S07]  /*0f30*/  IMAD.MOV.U32 R12, RZ, RZ, 0x1 ;  /* 0x00000001ff0c7424 */ /* 0x000fce00078e00ff */
[----:B------:R-:W-:-:S07]  /*0f40*/  LEPC R20, `(.L_x_1050) ;  /* 0x000000001014794e */ /* 0x000fce0000000000 */
[----:B-1----:R-:W-:Y:S05]  /*0f50*/  CALL.ABS.NOINC R2 ;  /* 0x0000000002007343 */ /* 0x002fea0003c00000 */
.L_x_1050:
[----:B------:R-:W-:Y:S01]  /*0f60*/  SHF.R.S32.HI R6, RZ, 0x1f, R17 ;  /* 0x0000001fff067819 */ /* 0x000fe20000011411 */
[----:B------:R-:W-:-:S03]  /*0f70*/  UMOV UR4, 0xffffffff ;  /* 0xffffffff00047882 */ /* 0x000fc60000000000 */
[----:B------:R-:W-:-:S04]  /*0f80*/  LEA.HI R0, R6, R17, RZ, 0x7 ;  /* 0x0000001106007211 */ /* 0x000fc800078f38ff */
[----:B------:R-:W-:Y:S01]  /*0f90*/  SHF.R.S32.HI R18, RZ, 0x7, R0 ;  /* 0x00000007ff127819 */ /* 0x000fe20000011400 */
[----:B------:R-:W-:Y:S06]  /*0fa0*/  BRA.DIV UR4, `(.L_x_1052) ;  /* 0x00000146044c7947 */ /* 0x000fec000b800000 */
[----:B------:R1:W2:Y:S02]  /*0fb0*/  SHFL.IDX PT, R14, R18, RZ, 0x1f ;  /* 0x00001fff120e7589 */ /* 0x0002a400000e0000 */
.L_x_1165:
[----:B------:R-:W-:Y:S01]  /*0fc0*/  SHF.L.U32 R11, RZ, 0x1f, RZ ;  /* 0x0000001fff0b7819 */ /* 0x000fe200000006ff */
[----:B------:R-:W-:Y:S01]  /*0fd0*/  IMAD.SHL.U32 R2, R17, 0x40, RZ ;  /* 0x0000004011027824 */ /* 0x000fe200078e00ff */
[CC--:B------:R-:W-:Y:S02]  /*0fe0*/  LEA.HI R8, R6.reuse, R17.reuse, RZ, 0x4 ;  /* 0x0000001106087211 */ /* 0x0c0fe400078f20ff */
[----:B------:R-:W3:Y:S01]  /*0ff0*/  SYNCS.PHASECHK.TRANS64.TRYWAIT P0, [R16+URZ+0x30c00], R11 ;  /* 0x030c000b100075a7 */ /* 0x000ee2000800017f */
[----:B------:R-:W-:Y:S02]  /*1000*/  LEA.HI R5, R6, R17, RZ, 0x5 ;  /* 0x0000001106057211 */ /* 0x000fe400078f28ff */
[----:B------:R-:W-:Y:S02]  /*1010*/  SHF.R.S32.HI R9, RZ, 0x4, R8 ;  /* 0x00000004ff097819 */ /* 0x000fe40000011408 */
[----:B------:R-:W-:Y:S02]  /*1020*/  LOP3.LUT R4, R2, 0x1c0, RZ, 0xc0, !PT ;  /* 0x000001c002047812 */ /* 0x000fe400078ec0ff */
[----:B------:R-:W-:-:S02]  /*1030*/  SHF.R.U32.HI R7, RZ, 0x1, R5 ;  /* 0x00000001ff077819 */ /* 0x000fc40000011605 */
[----:B------:R-:W-:Y:S02]  /*1040*/  LEA.HI R10, R8, R9, RZ, 0x1 ;  /* 0x00000009080a7211 */ /* 0x000fe400078f08ff */
[----:B------:R-:W-:Y:S02]  /*1050*/  LEA.HI R3, R6, R17, RZ, 0x3 ;  /* 0x0000001106037211 */ /* 0x000fe400078f18ff */
[----:B------:R-:W-:Y:S02]  /*1060*/  LOP3.LUT R8, R4, 0x30, R7, 0xf8, !PT ;  /* 0x0000003004087812 */ /* 0x000fe400078ef807 */
[----:B--2---:R-:W-:Y:S02]  /*1070*/  LEA.HI R2, R14, R14, RZ, 0x1 ;  /* 0x0000000e0e027211 */ /* 0x004fe400078f08ff */
[----:B------:R-:W-:Y:S02]  /*1080*/  LOP3.LUT R8, R8, 0x8, R3, 0xf8, !PT ;  /* 0x0000000808087812 */ /* 0x000fe400078ef803 */
[----:B------:R-:W-:-:S02]  /*1090*/  LOP3.LUT R3, R2, 0xffffe, RZ, 0xc0, !PT ;  /* 0x000ffffe02037812 */ /* 0x000fc400078ec0ff */
[----:B------:R-:W-:Y:S02]  /*10a0*/  LOP3.LUT R10, R10, 0x7ffffe, RZ, 0xc0, !PT ;  /* 0x007ffffe0a0a7812 */ /* 0x000fe400078ec0ff */
[----:B------:R-:W-:Y:S02]  /*10b0*/  IADD3 R2, R14, -R3, RZ ;  /* 0x800000030e027210 */ /* 0x000fe40007ffe0ff */
[----:B------:R-:W-:Y:S01]  /*10c0*/  SHF.R.U32.HI R7, RZ, 0x3, R4 ;  /* 0x00000003ff077819 */ /* 0x000fe20000011604 */
[----:B------:R-:W-:Y:S02]  /*10d0*/  IMAD.IADD R10, R9, 0x1, -R10 ;  /* 0x00000001090a7824 */ /* 0x000fe400078e0a0a */
[----:B------:R2:W-:Y:S01]  /*10e0*/  STL [R1+0x50], R2 ;  /* 0x0000500201007387 */ /* 0x0005e20000100800 */
[----:B------:R-:W-:Y:S01]  /*10f0*/  LOP3.LUT R7, R8, R7, RZ, 0x3c, !PT ;  /* 0x0000000708077212 */ /* 0x000fe200078e3cff */
[----:B------:R-:W-:Y:S01]  /*1100*/  IMAD R10, R18, 0x10, R10 ;  /* 0x00000010120a7824 */ /* 0x000fe200078e020a */
[----:B--23--:R-:W-:Y:S06]  /*1110*/  @P0 BRA `(.L_x_1053) ;  /* 0x0000000000080947 */ /* 0x00cfec0003800000 */
[----:B------:R-:W2:Y:S02]  /*1120*/  SYNCS.PHASECHK.TRANS64.TRYWAIT P0, [R16+URZ+0x30c00], R11 ;  /* 0x030c000b100075a7 */ /* 0x000ea4000800017f */
[----:B--2---:R-:W-:Y:S05]  /*1130*/  @!P0 BRA `(.L_x_1054) ;  /* 0x0000014400088947 */ /* 0x004fea0003800000 */
.L_x_1053:
[----:B------:R-:W-:Y:S01]  /*1140*/  ULDC UR6, c[0x0][0x290] ;  /* 0x0000a40000067ab9 */ /* 0x000fe20000000800 */
[----:B------:R-:W-:Y:S01]  /*1150*/  ULDC UR5, c[0x0][0x74c] ;  /* 0x0001d30000057ab9 */ /* 0x000fe20000000800 */
[----:B------:R-:W-:Y:S01]  /*1160*/  UIADD3 UR4, UR40, -UR6, URZ ;  /* 0x8000000628047290 */ /* 0x000fe2000fffe03f */
[----:B------:R-:W-:Y:S01]  /*1170*/  LOP3.LUT R2, R0, 0xffffff80, RZ, 0xc0, !PT ;  /* 0xffffff8000027812 */ /* 0x000fe200078ec0ff */
[----:B------:R-:W-:Y:S01]  /*1180*/  IMAD.U32 R3, R10, 0x200, R7 ;  /* 0x000002000a037824 */ /* 0x000fe200078e0007 */
[----:B------:R-:W-:Y:S01]  /*1190*/  LEA.HI R12, R6, R17, RZ, 0x7 ;  /* 0x00000011060c7211 */ /* 0x000fe200078f38ff */
[----:B------:R-:W-:Y:S01]  /*11a0*/  ULEA UR4, UR39, UR4, 0x7 ;  /* 0x0000000427047291 */ /* 0x000fe2000f8e383f */
[----:B------:R-:W-:Y:S01]  /*11b0*/  MOV R0, RZ ;  /* 0x000000ff00007202 */ /* 0x000fe20000000f00 */
[----:B------:R-:W-:Y:S01]  /*11c0*/  IMAD.IADD R13, R17, 0x1, -R2 ;  /* 0x00000001110d7824 */ /* 0x000fe200078e0a02 */
[----:B------:R3:W-:Y:S01]  /*11d0*/  STL [R1+0x70], R3 ;  /* 0x0000700301007387 */ /* 0x0007e20000100800 */
[----:B------:R-:W-:Y:S01]  /*11e0*/  UIADD3 UR4, UR4, -UR5, URZ ;  /* 0x8000000504047290 */ /* 0x000fe2000fffe03f */
[----:B------:R-:W-:Y:S01]  /*11f0*/  SHF.R.S32.HI R12, RZ, 0x7, R12 ;  /* 0x00000007ff0c7819 */ /* 0x000fe2000001140c */
[----:B------:R-:W-:Y:S01]  /*1200*/  IMAD.MOV.U32 R4, RZ, RZ, RZ ;  /* 0x000000ffff047224 */ /* 0x000fe200078e00ff */
[--C-:B--2---:R-:W-:Y:S01]  /*1210*/  SHF.R.S32.HI R11, RZ, 0x1f, R13.reuse ;  /* 0x0000001fff0b7819 */ /* 0x104fe2000001140d */
[----:B------:R-:W-:Y:S01]  /*1220*/  USHF.R.S32.HI UR5, URZ, 0x1f, UR4 ;  /* 0x0000001f3f057899 */ /* 0x000fe20008011404 */
[----:B------:R-:W-:Y:S01]  /*1230*/  STL [R1+0x6c], R13 ;  /* 0x00006c0d01007387 */ /* 0x000fe20000100800 */
[----:B------:R-:W-:Y:S01]  /*1240*/  IMAD R7, R12, 0x400, R13 ;  /* 0x000004000c077824 */ /* 0x000fe200078e020d */
[----:B------:R-:W-:Y:S01]  /*1250*/  LEA.HI R8, R11, R13, RZ, 0x2 ;  /* 0x0000000d0b087211 */ /* 0x000fe200078f10ff */
[----:B------:R-:W-:Y:S01]  /*1260*/  ULEA.HI UR5, UR5, UR4, URZ, 0x7 ;  /* 0x0000000405057291 */ /* 0x000fe2000f8f383f */
[----:B------:R-:W-:Y:S01]  /*1270*/  STL [R1+0x88], R11 ;  /* 0x0000880b01007387 */ /* 0x000fe20000100800 */
[----:B------:R-:W-:Y:S01]  /*1280*/  IMAD.SHL.U32 R7, R7, 0x4, RZ ;  /* 0x0000000407077824 */ /* 0x000fe200078e00ff */
[----:B------:R-:W-:Y:S01]  /*1290*/  CS2R R170, SRZ ;  /* 0x0000000000aa7805 */ /* 0x000fe2000001ff00 */
[----:B------:R-:W-:Y:S01]  /*12a0*/  ULEA.HI.SX32 UR5, UR5, 0x1, 0x19 ;  /* 0x0000000105057891 */ /* 0x000fe2000f8fca3f */
[----:B------:R-:W-:-:S02]  /*12b0*/  CS2R R168, SRZ ;  /* 0x0000000000a87805 */ /* 0x000fc4000001ff00 */
[----:B------:R-:W-:Y:S02]  /*12c0*/  CS2R R166, SRZ ;  /* 0x0000000000a67805 */ /* 0x000fe4000001ff00 */
[----:B------:R-:W-:Y:S02]  /*12d0*/  CS2R R164, SRZ ;  /* 0x0000000000a47805 */ /* 0x000fe4000001ff00 */
[----:B------:R-:W-:Y:S02]  /*12e0*/  CS2R R162, SRZ ;  /* 0x0000000000a27805 */ /* 0x000fe4000001ff00 */
[----:B------:R-:W-:Y:S02]  /*12f0*/  CS2R R160, SRZ ;  /* 0x0000000000a07805 */ /* 0x000fe4000001ff00 */
[----:B------:R-:W-:Y:S02]  /*1300*/  MOV R2, UR5 ;  /* 0x0000000500027c02 */ /* 0x000fe40008000f00 */
[----:B------:R-:W-:-:S02]  /*1310*/  CS2R R158, SRZ ;  /* 0x00000000009e7805 */ /* 0x000fc4000001ff00 */
[----:B------:R-:W-:Y:S02]  /*1320*/  CS2R R156, SRZ ;  /* 0x00000000009c7805 */ /* 0x000fe4000001ff00 */
[----:B------:R-:W-:Y:S02]  /*1330*/  CS2R R154, SRZ ;  /* 0x00000000009a7805 */ /* 0x000fe4000001ff00 */
[----:B---3--:R-:W-:Y:S02]  /*1340*/  VIMNMX R3, R2, UR37, PT ;  /* 0x0000002502037c48 */ /* 0x008fe4000bfe0100 */
[----:B------:R-:W-:Y:S02]  /*1350*/  CS2R R152, SRZ ;  /* 0x0000000000987805 */ /* 0x000fe4000001ff00 */
[----:B------:R-:W-:Y:S02]  /*1360*/  CS2R R150, SRZ ;  /* 0x0000000000967805 */ /* 0x000fe4000001ff00 */
[----:B------:R-:W-:-:S02]  /*1370*/  CS2R R148, SRZ ;  /* 0x0000000000947805 */ /* 0x000fc4000001ff00 */
[----:B------:R-:W-:Y:S01]  /*1380*/  ISETP.LE.AND P0, PT, R3, UR38, PT ;  /* 0x0000002603007c0c */ /* 0x000fe2000bf03270 */
[----:B------:R2:W-:Y:S01]  /*1390*/  STL [R1+0x54], R3 ;  /* 0x0000540301007387 */ /* 0x0005e20000100800 */
[----:B------:R-:W-:Y:S02]  /*13a0*/  CS2R R146, SRZ ;  /* 0x0000000000927805 */ /* 0x000fe4000001ff00 */
[----:B------:R-:W-:Y:S02]  /*13b0*/  CS2R R144, SRZ ;  /* 0x0000000000907805 */ /* 0x000fe4000001ff00 */
[----:B------:R-:W-:Y:S01]  /*13c0*/  CS2R R142, SRZ ;  /* 0x00000000008e7805 */ /* 0x000fe2000001ff00 */
[----:B------:R3:W-:Y:S01]  /*13d0*/  STL [R1+0x68], R8 ;  /* 0x0000680801007387 */ /* 0x0007e20000100800 */
[----:B------:R-:W-:Y:S02]  /*13e0*/  CS2R R140, SRZ ;  /* 0x00000000008c7805 */ /* 0x000fe4000001ff00 */
[----:B------:R-:W-:-:S02]  /*13f0*/  CS2R R202, SRZ ;  /* 0x0000000000ca7805 */ /* 0x000fc4000001ff00 */
[----:B------:R-:W-:Y:S02]  /*1400*/  CS2R R200, SRZ ;  /* 0x0000000000c87805 */ /* 0x000fe4000001ff00 */
[----:B------:R-:W-:Y:S02]  /*1410*/  CS2R R198, SRZ ;  /* 0x0000000000c67805 */ /* 0x000fe4000001ff00 */
[----:B------:R-:W-:Y:S02]  /*1420*/  CS2R R196, SRZ ;  /* 0x0000000000c47805 */ /* 0x000fe4000001ff00 */
[----:B--2---:R-:W-:Y:S02]  /*1430*/  LOP3.LUT R3, R8, 0x7ffffffc, RZ, 0xc0, !PT ;  /* 0x7ffffffc08037812 */ /* 0x004fe400078ec0ff */
        /* <DEDUP_REMOVED lines=12> */
[----:B------:R-:W-:Y:S01]  /*1500*/  LEA R2, R7, R16, 0x2 ;  /* 0x0000001007027211 */ /* 0x000fe200078e10ff */
[----:B------:R-:W-:Y:S01]  /*1510*/  IMAD.IADD R3, R13, 0x1, -R3 ;  /* 0x000000010d037824 */ /* 0x000fe200078e0a03 */
[----:B---3--:R-:W-:Y:S06]  /*1520*/  @P0 BRA `(.L_x_1055) ;  /* 0x00000054004c0947 */ /* 0x008fec0003800000 */
[----:B------:R-:W-:Y:S01]  /*1530*/  LOP3.LUT R0, R5, 0xffffffe0, RZ, 0xc0, !PT ;  /* 0xffffffe005007812 */ /* 0x000fe200078ec0ff */
[----:B------:R-:W2:Y:S01]  /*1540*/  S2R R19, SR_CTAID.X ;  /* 0x0000000000137919 */ /* 0x000ea20000002500 */
[----:B------:R-:W-:Y:S01]  /*1550*/  LEA.HI R4, R6, R17, RZ, 0x2 ;  /* 0x0000001106047211 */ /* 0x000fe200078f10ff */
[----:B------:R-:W-:Y:S01]  /*1560*/  UIMAD UR4, UR39, -0x80, UR6 ;  /* 0xffffff80270478a4 */ /* 0x000fe2000f8e0206 */
[----:B------:R-:W-:Y:S01]  /*1570*/  SHF.R.S32.HI R6, RZ, 0x2, R8 ;  /* 0x00000002ff067819 */ /* 0x000fe20000011408 */
[----:B------:R-:W-:Y:S01]  /*1580*/  IMAD.IADD R0, R17, 0x1, -R0 ;  /* 0x0000000111007824 */ /* 0x000fe200078e0a00 */
[----:B------:R-:W-:Y:S01]  /*1590*/  SHF.R.S32.HI R5, RZ, 0x1f, R8 ;  /* 0x0000001fff057819 */ /* 0x000fe20000011408 */
[----:B------:R-:W-:Y:S01]  /*15a0*/  IMAD.MOV.U32 R171, RZ, RZ, RZ ;  /* 0x000000ffffab7224 */ /* 0x000fe200078e00ff */
[----:B------:R-:W-:Y:S02]  /*15b0*/  LOP3.LUT R8, R4, 0xfffffffc, RZ, 0xc0, !PT ;  /* 0xfffffffc04087812 */ /* 0x000fe400078ec0ff */
[----:B------:R-:W-:-:S02]  /*15c0*/  LEA.HI R4, R5, R6, RZ, 0x3 ;  /* 0x0000000605047211 */ /* 0x000fc400078f18ff */
[----:B------:R-:W-:Y:S02]  /*15d0*/  SHF.R.S32.HI R5, RZ, 0x1f, R0 ;  /* 0x0000001fff057819 */ /* 0x000fe40000011400 */
[----:B------:R-:W-:Y:S02]  /*15e0*/  LOP3.LUT R7, R4, 0xfffffff8, RZ, 0xc0, !PT ;  /* 0xfffffff804077812 */ /* 0x000fe400078ec0ff */
[CC--:B------:R-:W-:Y:S02]  /*15f0*/  LEA.HI R4, R5.reuse, R0.reuse, RZ, 0x3 ;  /* 0x0000000005047211 */ /* 0x0c0fe400078f18ff */
[----:B------:R-:W-:Y:S01]  /*1600*/  LEA.HI R5, R5, R0, RZ, 0x2 ;  /* 0x0000000005057211 */ /* 0x000fe200078f10ff */
[----:B------:R-:W-:Y:S01]  /*1610*/  IMAD.IADD R6, R6, 0x1, -R7 ;  /* 0x0000000106067824 */ /* 0x000fe200078e0a07 */
[--C-:B------:R-:W-:Y:S02]  /*1620*/  SHF.R.S32.HI R0, RZ, 0x3, R4.reuse ;  /* 0x00000003ff007819 */ /* 0x100fe40000011404 */
[----:B------:R-:W-:-:S02]  /*1630*/  SHF.R.S32.HI R7, RZ, 0x1f, R4 ;  /* 0x0000001fff077819 */ /* 0x000fc40000011404 */
[----:B------:R-:W-:Y:S02]  /*1640*/  SHF.R.S32.HI R4, RZ, 0x2, R5 ;  /* 0x00000002ff047819 */ /* 0x000fe40000011405 */
[----:B------:R-:W-:Y:S02]  /*1650*/  IADD3 R9, R17, -R8, RZ ;  /* 0x8000000811097210 */ /* 0x000fe40007ffe0ff */
[----:B------:R-:W-:Y:S02]  /*1660*/  LEA.HI R8, R11, R13, RZ, 0x5 ;  /* 0x0000000d0b087211 */ /* 0x000fe400078f28ff */
[----:B------:R-:W-:Y:S02]  /*1670*/  LEA.HI R10, R12, R12, RZ, 0x1 ;  /* 0x0000000c0c0a7211 */ /* 0x000fe400078f08ff */
[----:B------:R-:W-:Y:S02]  /*1680*/  LEA.HI R7, R7, R0, RZ, 0x4 ;  /* 0x0000000007077211 */ /* 0x000fe400078f20ff */
[----:B------:R-:W-:-:S02]  /*1690*/  LEA.HI R5, R5, R4, RZ, 0x1 ;  /* 0x0000000405057211 */ /* 0x000fc400078f08ff */
[----:B------:R-:W-:Y:S02]  /*16a0*/  SHF.R.S32.HI R11, RZ, 0x5, R8 ;  /* 0x00000005ff0b7819 */ /* 0x000fe40000011408 */
[----:B------:R-:W-:Y:S02]  /*16b0*/  LOP3.LUT R10, R10, 0x3fffffe, RZ, 0xc0, !PT ;  /* 0x03fffffe0a0a7812 */ /* 0x000fe400078ec0ff */
[----:B------:R-:W-:Y:S01]  /*16c0*/  LOP3.LUT R7, R7, 0x1ffffff0, RZ, 0xc0, !PT ;  /* 0x1ffffff007077812 */ /* 0x000fe200078ec0ff */
[----:B------:R-:W-:Y:S01]  /*16d0*/  IMAD R11, R11, 0x10, R6 ;  /* 0x000000100b0b7824 */ /* 0x000fe200078e0206 */
[----:B------:R-:W-:Y:S01]  /*16e0*/  LOP3.LUT R5, R5, 0xfffffffe, RZ, 0xc0, !PT ;  /* 0xfffffffe05057812 */ /* 0x000fe200078ec0ff */
[----:B------:R-:W-:Y:S01]  /*16f0*/  VIADD R6, R4, 0x8 ;  /* 0x0000000804067836 */ /* 0x000fe20000000000 */
[----:B------:R-:W-:Y:S02]  /*1700*/  IADD3 R10, R12, -R10, RZ ;  /* 0x8000000a0c0a7210 */ /* 0x000fe40007ffe0ff */
[----:B------:R-:W-:Y:S01]  /*1710*/  IADD3 R0, R0, -R7, RZ ;  /* 0x8000000700007210 */ /* 0x000fe20007ffe0ff */
[----:B------:R-:W-:Y:S01]  /*1720*/  IMAD.IADD R5, R4, 0x1, -R5 ;  /* 0x0000000104057824 */ /* 0x000fe200078e0a05 */
[----:B------:R-:W-:Y:S01]  /*1730*/  LEA.HI R8, R6, R6, RZ, 0x1 ;  /* 0x0000000606087211 */ /* 0x000fe200078f08ff */
[----:B-1----:R-:W-:Y:S01]  /*1740*/  IMAD R18, R10, 0x40, R11 ;  /* 0x000000400a127824 */ /* 0x002fe200078e020b */
[----:B------:R-:W-:Y:S01]  /*1750*/  IADD3 R12, R4, 0x18, RZ ;  /* 0x00000018040c7810 */ /* 0x000fe20007ffe0ff */
[----:B------:R-:W-:Y:S01]  /*1760*/  IMAD R0, R0, 0x8, R5 ;  /* 0x0000000800007824 */ /* 0x000fe200078e0205 */
[----:B------:R-:W-:Y:S01]  /*1770*/  LOP3.LUT R7, R8, 0xfffffffe, RZ, 0xc0, !PT ;  /* 0xfffffffe08077812 */ /* 0x000fe200078ec0ff */
[----:B------:R-:W-:Y:S01]  /*1780*/  VIADD R10, R4, 0x10 ;  /* 0x00000010040a7836 */ /* 0x000fe20000000000 */
[----:B------:R-:W-:-:S02]  /*1790*/  SHF.R.S32.HI R5, RZ, 0x1f, R8 ;  /* 0x0000001fff057819 */ /* 0x000fc40000011408 */
[----:B------:R1:W-:Y:S01]  /*17a0*/  STL [R1+0x64], R0 ;  /* 0x0000640001007387 */ /* 0x0003e20000100800 */
[----:B------:R-:W-:Y:S01]  /*17b0*/  LEA.HI R14, R12, R12, RZ, 0x1 ;  /* 0x0000000c0c0e7211 */ /* 0x000fe200078f08ff */
[----:B------:R-:W-:Y:S01]  /*17c0*/  IMAD.IADD R7, R6, 0x1, -R7 ;  /* 0x0000000106077824 */ /* 0x000fe200078e0a07 */
[----:B------:R-:W-:Y:S02]  /*17d0*/  LEA.HI R4, R10, R10, RZ, 0x1 ;  /* 0x0000000a0a047211 */ /* 0x000fe400078f08ff */
[----:B------:R-:W-:Y:S02]  /*17e0*/  SHF.R.S32.HI R15, RZ, 0x1f, R14 ;  /* 0x0000001fff0f7819 */ /* 0x000fe4000001140e */
[--C-:B------:R-:W-:Y:S02]  /*17f0*/  SHF.R.S32.HI R6, RZ, 0x1, R4.reuse ;  /* 0x00000001ff067819 */ /* 0x100fe40000011404 */
[----:B------:R-:W-:Y:S02]  /*1800*/  SHF.R.S32.HI R13, RZ, 0x1f, R4 ;  /* 0x0000001fff0d7819 */ /* 0x000fe40000011404 */
[----:B-1----:R-:W-:-:S02]  /*1810*/  SHF.R.S32.HI R0, RZ, 0x1, R8 ;  /* 0x00000001ff007819 */ /* 0x002fc40000011408 */
[----:B------:R-:W-:Y:S02]  /*1820*/  LOP3.LUT R11, R4, 0xfffffffe, RZ, 0xc0, !PT ;  /* 0xfffffffe040b7812 */ /* 0x000fe400078ec0ff */
[----:B------:R-:W-:Y:S02]  /*1830*/  LEA.HI R5, R5, R0, RZ, 0x4 ;  /* 0x0000000005057211 */ /* 0x000fe400078f20ff */
[----:B------:R-:W-:Y:S02]  /*1840*/  SHF.R.S32.HI R4, RZ, 0x1, R14 ;  /* 0x00000001ff047819 */ /* 0x000fe4000001140e */
[----:B------:R-:W-:Y:S02]  /*1850*/  LEA.HI R13, R13, R6, RZ, 0x4 ;  /* 0x000000060d0d7211 */ /* 0x000fe400078f20ff */
[----:B------:R-:W-:Y:S02]  /*1860*/  LOP3.LUT R5, R5, 0x1ffffff0, RZ, 0xc0, !PT ;  /* 0x1ffffff005057812 */ /* 0x000fe400078ec0ff */
[----:B------:R-:W-:-:S02]  /*1870*/  LEA.HI R8, R15, R4, RZ, 0x4 ;  /* 0x000000040f087211 */ /* 0x000fc400078f20ff */
[----:B------:R-:W-:Y:S01]  /*1880*/  LOP3.LUT R13, R13, 0x1ffffff0, RZ, 0xc0, !PT ;  /* 0x1ffffff00d0d7812 */ /* 0x000fe200078ec0ff */
[----:B------:R-:W-:Y:S01]  /*1890*/  IMAD.IADD R0, R0, 0x1, -R5 ;  /* 0x0000000100007824 */ /* 0x000fe200078e0a05 */
[----:B------:R-:W-:Y:S02]  /*18a0*/  LOP3.LUT R15, R14, 0xfffffffe, RZ, 0xc0, !PT ;  /* 0xfffffffe0e0f7812 */ /* 0x000fe400078ec0ff */
[----:B------:R-:W-:Y:S01]  /*18b0*/  LOP3.LUT R17, R8, 0x1ffffff0, RZ, 0xc0, !PT ;  /* 0x1ffffff008117812 */ /* 0x000fe200078ec0ff */
[----:B------:R-:W-:Y:S01]  /*18c0*/  IMAD.IADD R6, R6, 0x1, -R13 ;  /* 0x0000000106067824 */ /* 0x000fe200078e0a0d */
[----:B------:R-:W-:Y:S01]  /*18d0*/  IADD3 R11, R10, -R11, RZ ;  /* 0x8000000b0a0b7210 */ /* 0x000fe20007ffe0ff */
[----:B------:R-:W-:Y:S01]  /*18e0*/  IMAD R5, R0, 0x8, R7 ;  /* 0x0000000800057824 */ /* 0x000fe200078e0207 */
[----:B------:R-:W-:Y:S01]  /*18f0*/  IADD3 R15, R12, -R15, RZ ;  /* 0x8000000f0c0f7210 */ /* 0x000fe20007ffe0ff */
[----:B------:R-:W-:Y:S01]  /*1900*/  IMAD.IADD R4, R4, 0x1, -R17 ;  /* 0x0000000104047824 */ /* 0x000fe200078e0a11 */
[----:B------:R-:W-:Y:S01]  /*1910*/  LEA R0, R6, R11, 0x3 ;  /* 0x0000000b06007211 */ /* 0x000fe200078e18ff */
[----:B--2---:R-:W-:Y:S01]  /*1920*/  IMAD R8, R19, -0x80, -R18 ;  /* 0xffffff8013087824 */ /* 0x004fe200078e0a12 */
[----:B------:R1:W-:Y:S01]  /*1930*/  STL [R1+0x60], R5 ;  /* 0x0000600501007387 */ /* 0x0003e20000100800 */
[----:B------:R-:W-:-:S03]  /*1940*/  IADD3 R7, -R18, UR4, RZ ;  /* 0x0000000412077c10 */ /* 0x000fc6000fffe1ff */
[----:B------:R2:W-:Y:S01]  /*1950*/  STL [R1+0x5c], R0 ;  /* 0x00005c0001007387 */ /* 0x0005e20000100800 */
[----:B-1----:R-:W-:Y:S02]  /*1960*/  IMAD R5, R4, 0x8, R15 ;  /* 0x0000000804057824 */ /* 0x002fe400078e020f */
[----:B------:R-:W-:Y:S01]  /*1970*/  IMAD.MOV.U32 R4, RZ, RZ, RZ ;  /* 0x000000ffff047224 */ /* 0x000fe200078e00ff */
[----:B--2---:R-:W-:Y:S02]  /*1980*/  MOV R0, RZ ;  /* 0x000000ff00007202 */ /* 0x004fe40000000f00 */
[----:B------:R1:W-:Y:S05]  /*1990*/  STL [R1+0x58], R5 ;  /* 0x0000580501007387 */ /* 0x0003ea0000100800 */
.L_x_1066:
[----:B------:R-:W-:Y:S05]  /*19a0*/  YIELD ;  /* 0x0000000000007946 */ /* 0x000fea0003800000 */
[----:B------:R-:W-:-:S06]  /*19b0*/  ULOP3.LUT UR4, UR36, 0x1, URZ, 0xfc, !UPT ;  /* 0x0000000124047892 */ /* 0x000fcc000f8efc3f */
[----:B-1----:R-:W-:-:S05]  /*19c0*/  IMAD.U32 R5, RZ, RZ, UR4 ;  /* 0x00000004ff057e24 */ /* 0x002fca000f8e00ff */
[----:B------:R-:W-:-:S13]  /*19d0*/  ISETP.NE.AND P6, PT, R5, 0x3, PT ;  /* 0x000000030500780c */ /* 0x000fda0003fc5270 */
[----:B------:R-:W-:Y:S05]  /*19e0*/  @!P6 BRA `(.L_x_1056) ;  /* 0x000000000004e947 */ /* 0x000fea0003800000 */
[----:B------:R-:W-:Y:S01]  /*19f0*/  BPT.TRAP 0x1 ;  /* 0x000000040000795c */ /* 0x000fe20000300000 */
.L_x_1056:
[----:B------:R-:W-:Y:S02]  /*1a00*/  LEA R6, R0, R16, 0x3 ;  /* 0x0000001000067211 */ /* 0x000fe400078e18ff */
[----:B------:R-:W-:-:S04]  /*1a10*/  SHF.L.U32 R23, R4, 0x1f, RZ ;  /* 0x0000001f04177819 */ /* 0x000fc800000006ff */
[----:B------:R1:W2:Y:S01]  /*1a20*/  SYNCS.PHASECHK.TRANS64.TRYWAIT P0, [R6+URZ+0x30c10], R23 ;  /* 0x030c1017060075a7 */ /* 0x0002a2000800017f */
[----:B------:R-:W-:Y:S05]  /*1a30*/  @!P6 BRA `(.L_x_1057) ;  /* 0x000000000004e947 */ /* 0x000fea0003800000 */
[----:B------:R-:W-:Y:S01]  /*1a40*/  BPT.TRAP 0x1 ;  /* 0x000000040000795c */ /* 0x000fe20000300000 */
.L_x_1057:
[----:B------:R-:W-:-:S05]  /*1a50*/  VIADD R5, R16, 0x10000 ;  /* 0x0001000010057836 */ /* 0x000fca0000000000 */
[----:B------:R-:W-:-:S04]  /*1a60*/  SHF.R.U32.HI R5, RZ, 0x4, R5 ;  /* 0x00000004ff057819 */ /* 0x000fc80000011605 */
[----:B------:R-:W-:Y:S01]  /*1a70*/  LOP3.LUT R5, R5, 0x3fff, RZ, 0xc0, !PT ;  /* 0x00003fff05057812 */ /* 0x000fe200078ec0ff */
[----:B--2---:R-:W-:Y:S06]  /*1a80*/  @P0 BRA `(.L_x_1058) ;  /* 0x0000000000080947 */ /* 0x004fec0003800000 */
[----:B------:R-:W2:Y:S02]  /*1a90*/  SYNCS.PHASECHK.TRANS64.TRYWAIT P0, [R6+URZ+0x30c10], R23 ;  /* 0x030c1017060075a7 */ /* 0x000ea4000800017f */
[----:B--2---:R-:W-:Y:S05]  /*1aa0*/  @!P0 BRA `(.L_x_1059) ;  /* 0x0000013800c08947 */ /* 0x004fea0003800000 */
.L_x_1058:
[----:B------:R-:W-:Y:S05]  /*1ab0*/  WARPSYNC.ALL ;  /* 0x0000000000007948 */ /* 0x000fea0003800000 */
[----:B------:R-:W-:Y:S01]  /*1ac0*/  LOP3.LUT R11, R5, 0x10000, RZ, 0xfc, !PT ;  /* 0x00010000050b7812 */ /* 0x000fe200078efcff */
[----:B------:R-:W3:Y:S03]  /*1ad0*/  LDL R10, [R1+0x50] ;  /* 0x00005000010a7983 */ /* 0x000ee60000100800 */
[----:B------:R-:W-:Y:S01]  /*1ae0*/  LEA R11, R0, R11, 0xa ;  /* 0x0000000b000b7211 */ /* 0x000fe200078e50ff */
[----:B------:R-:W4:Y:S03]  /*1af0*/  LDL R12, [R1+0x60] ;  /* 0x00006000010c7983 */ /* 0x000f260000100800 */
[----:B------:R-:W-:Y:S01]  /*1b00*/  R2UR UR8, R11 ;  /* 0x000000000b0872ca */ /* 0x000fe200000e0000 */
[----:B------:R-:W-:Y:S01]  /*1b10*/  WARPGROUP.ARRIVE ;  /* 0x00000000000079c5 */ /* 0x000fe20000000000 */
[----:B------:R-:W-:Y:S01]  /*1b20*/  UMOV UR7, 0x40000040 ;  /* 0x4000004000077882 */ /* 0x000fe20000000000 */
[----:B------:R-:W-:Y:S01]  /*1b30*/  UMOV UR5, 0x40000040 ;  /* 0x4000004000057882 */ /* 0x000fe20000000000 */
[----:B------:R-:W5:Y:S04]  /*1b40*/  LDL R15, [R1+0x64] ;  /* 0x00006400010f7983 */ /* 0x000f680000100800 */
[----:B------:R-:W2:Y:S04]  /*1b50*/  LDL R14, [R1+0x5c] ;  /* 0x00005c00010e7983 */ /* 0x000ea80000100800 */
[----:B------:R-:W5:Y:S01]  /*1b60*/  LDL R13, [R1+0x58] ;  /* 0x00005800010d7983 */ /* 0x000f620000100800 */
[----:B------:R-:W-:Y:S01]  /*1b70*/  UMOV UR6, UR8 ;  /* 0x0000000800067c82 */ /* 0x000fe20008000000 */
[----:B---3--:R-:W-:-:S05]  /*1b80*/  IMAD R10, R10, 0x2000, R16 ;  /* 0x000020000a0a7824 */ /* 0x008fca00078e0210 */
[----:B------:R-:W-:-:S13]  /*1b90*/  R2UR UR9, R10 ;  /* 0x000000000a0972ca */ /* 0x000fda00000e0000 */
[----:B------:R-:W-:-:S04]  /*1ba0*/  USHF.R.U32.HI UR4, URZ, 0x4, UR9 ;  /* 0x000000043f047899 */ /* 0x000fc80008011609 */
[----:B------:R-:W-:-:S04]  /*1bb0*/  ULOP3.LUT UR4, UR4, 0x3fff, URZ, 0xc0, !UPT ;  /* 0x00003fff04047892 */ /* 0x000fc8000f8ec03f */
        /* <DEDUP_REMOVED lines=21> */
[C---:B----4-:R-:W-:Y:S01]  /*1d10*/  IMAD R12, R0.reuse, 0x80, R12 ;  /* 0x00000080000c7824 */ /* 0x050fe200078e020c */
[C---:B--2---:R-:W-:Y:S01]  /*1d20*/  LEA R14, R0.reuse, R14, 0x7 ;  /* 0x0000000e000e7211 */ /* 0x044fe200078e38ff */
[C---:B-----5:R-:W-:Y:S02]  /*1d30*/  IMAD R10, R0.reuse, 0x80, R15 ;  /* 0x00000080000a7824 */ /* 0x060fe400078e020f */
[----:B------:R-:W-:Y:S01]  /*1d40*/  IMAD R18, R0, 0x80, R13 ;  /* 0x0000008000127824 */ /* 0x000fe200078e020d */
        /* <DEDUP_REMOVED lines=23> */
.L_x_1060:
[----:B------:R1:W1:Y:S01]  /*1ec0*/  SYNCS.PHASECHK.TRANS64.TRYWAIT P0, [R6+URZ+0x30c30], R23 ;  /* 0x030c3017060075a7 */ /* 0x000262000800017f */
[----:B------:R-:W-:Y:S05]  /*1ed0*/  @!P6 BRA `(.L_x_1061) ;  /* 0x000000000004e947 */ /* 0x000fea0003800000 */
[----:B------:R-:W-:Y:S01]  /*1ee0*/  BPT.TRAP 0x1 ;  /* 0x000000040000795c */ /* 0x000fe20000300000 */
.L_x_1061:
[----:B-1----:R-:W-:Y:S05]  /*1ef0*/  @P0 BRA `(.L_x_1062) ;  /* 0x0000000000080947 */ /* 0x002fea0003800000 */
[----:B------:R-:W1:Y:S02]  /*1f00*/  SYNCS.PHASECHK.TRANS64.TRYWAIT P0, [R6+URZ+0x30c30], R23 ;  /* 0x030c3017060075a7 */ /* 0x000e64000800017f */
[----:B-1----:R-:W-:Y:S05]  /*1f10*/  @!P0 BRA `(.L_x_1063) ;  /* 0x0000013400b88947 */ /* 0x002fea0003800000 */
.L_x_1062:
[----:B------:R-:W-:Y:S01]  /*1f20*/  IADD3 R24, R16, 0x18000, RZ ;  /* 0x0001800010187810 */ /* 0x000fe20007ffe0ff */
[----:B------:R-:W-:Y:S01]  /*1f30*/  UIADD3 UR9, UR9, 0x4000, URZ ;  /* 0x0000400009097890 */ /* 0x000fe2000fffe03f */
[----:B------:R1:W-:Y:S01]  /*1f40*/  STL [R1+0x140], R194 ;  /* 0x000140c201007387 */ /* 0x0003e20000100800 */
[----:B------:R-:W-:Y:S01]  /*1f50*/  ULDC UR13, c[0x0][0x75c] ;  /* 0x0001d700000d7ab9 */ /* 0x000fe20000000800 */
[----:B------:R-:W-:Y:S01]  /*1f60*/  SHF.R.U32.HI R24, RZ, 0x4, R24 ;  /* 0x00000004ff187819 */ /* 0x000fe20000011618 */
[----:B------:R-:W-:Y:S01]  /*1f70*/  USHF.R.U32.HI UR9, URZ, 0x4, UR9 ;  /* 0x000000043f097899 */ /* 0x000fe20008011609 */
[----:B------:R-:W-:Y:S01]  /*1f80*/  FMUL.FTZ R81, R81, UR13 ;  /* 0x0000000d51517c20 */ /* 0x000fe20008410000 */
[----:B------:R-:W-:Y:S01]  /*1f90*/  FMUL.FTZ R84, R84, UR13 ;  /* 0x0000000d54547c20 */ /* 0x000fe20008410000 */
[----:B------:R-:W-:Y:S01]  /*1fa0*/  LOP3.LUT R132, R24, 0x3fff, RZ, 0xc0, !PT ;  /* 0x00003fff18847812 */ /* 0x000fe200078ec0ff */
[----:B------:R-:W-:Y:S01]  /*1fb0*/  ULOP3.LUT UR9, UR9, 0x3fff, URZ, 0xc0, !UPT ;  /* 0x00003fff09097892 */ /* 0x000fe2000f8ec03f */
[----:B------:R-:W-:Y:S01]  /*1fc0*/  FMUL.FTZ R85, R85, UR13 ;  /* 0x0000000d55557c20 */ /* 0x000fe20008410000 */
[----:B------:R2:W-:Y:S01]  /*1fd0*/  STL [R1+0x13c], R195 ;  /* 0x00013cc301007387 */ /* 0x0005e20000100800 */
[----:B------:R-:W-:Y:S01]  /*1fe0*/  LOP3.LUT R25, R132, 0x10000, RZ, 0xfc, !PT ;  /* 0x0001000084197812 */ /* 0x000fe200078efcff */
[----:B------:R-:W-:Y:S01]  /*1ff0*/  ULOP3.LUT UR9, UR9, 0x10000, URZ, 0xfc, !UPT ;  /* 0x0001000009097892 */ /* 0x000fe2000f8efc3f */
[----:B------:R-:W-:Y:S01]  /*2000*/  FMUL.FTZ R18, R68, UR13 ;  /* 0x0000000d44127c20 */ /* 0x000fe20008410000 */
[----:B------:R3:W-:Y:S01]  /*2010*/  STL [R1+0x138], R196 ;  /* 0x000138c401007387 */ /* 0x0007e20000100800 */
        /* <DEDUP_REMOVED lines=14> */
[----:B-1----:R-:W-:Y:S01]  /*2100*/  MUFU.TANH R194, R81 ;  /* 0x0000005100c27308 */ /* 0x002fe20000002400 */
[----:B------:R-:W-:Y:S01]  /*2110*/  FMUL.FTZ R236, R82, UR13 ;  /* 0x0000000d52ec7c20 */ /* 0x000fe20008410000 */
[----:B------:R-:W-:Y:S01]  /*2120*/  FMUL.FTZ R234, R83, UR13 ;  /* 0x0000000d53ea7c20 */ /* 0x000fe20008410000 */
[----:B------:R-:W-:Y:S01]  /*2130*/  FMUL.FTZ R133, R86, UR13 ;  /* 0x0000000d56857c20 */ /* 0x000fe20008410000 */
[----:B------:R-:W-:Y:S01]  /*2140*/  FMUL.FTZ R134, R87, UR13 ;  /* 0x0000000d57867c20 */ /* 0x000fe20008410000 */
[----:B------:R-:W-:Y:S01]  /*2150*/  UMOV UR6, UR8 ;  /* 0x0000000800067c82 */ /* 0x000fe20008000000 */
[----:B------:R-:W-:Y:S01]  /*2160*/  UMOV UR7, 0x40000040 ;  /* 0x4000004000077882 */ /* 0x000fe20000000000 */
[----:B------:R-:W-:Y:S01]  /*2170*/  UMOV UR4, UR9 ;  /* 0x0000000900047c82 */ /* 0x000fe20008000000 */
[----:B--2---:R-:W-:Y:S01]  /*2180*/  MUFU.TANH R195, R84 ;  /* 0x0000005400c37308 */ /* 0x004fe20000002400 */
[----:B------:R-:W-:Y:S01]  /*2190*/  UMOV UR5, 0x40000040 ;  /* 0x4000004000057882 */ /* 0x000fe20000000000 */
[----:B------:R-:W-:Y:S01]  /*21a0*/  STL [R1+0x134], R197 ;  /* 0x000134c501007387 */ /* 0x000fe20000100800 */
[----:B------:R-:W-:Y:S01]  /*21b0*/  FMUL.FTZ R90, R90, UR13 ;  /* 0x0000000d5a5a7c20 */ /* 0x000fe20008410000 */
[----:B------:R-:W-:Y:S01]  /*21c0*/  FMUL.FTZ R88, R88, UR13 ;  /* 0x0000000d58587c20 */ /* 0x000fe20008410000 */
[----:B------:R-:W-:Y:S01]  /*21d0*/  FMUL.FTZ R89, R89, UR13 ;  /* 0x0000000d59597c20 */ /* 0x000fe20008410000 */
[----:B------:R-:W-:Y:S01]  /*21e0*/  STL [R1+0x130], R198 ;  /* 0x000130c601007387 */ /* 0x000fe20000100800 */
[----:B------:R-:W-:Y:S01]  /*21f0*/  FMUL.FTZ R115, R115, UR13 ;  /* 0x0000000d73737c20 */ /* 0x000fe20008410000 */
[----:B---3--:R1:W-:Y:S01]  /*2200*/  MUFU.TANH R196, R85 ;  /* 0x0000005500c47308 */ /* 0x0083e20000002400 */
[----:B------:R-:W-:Y:S01]  /*2210*/  FMUL.FTZ R91, R91, UR13 ;  /* 0x0000000d5b5b7c20 */ /* 0x000fe20008410000 */
[----:B------:R2:W-:Y:S01]  /*2220*/  STL [R1+0x12c], R199 ;  /* 0x00012cc701007387 */ /* 0x0005e20000100800 */
[----:B------:R-:W-:Y:S01]  /*2230*/  ISETP.GT.AND P2, PT, R8, RZ, PT ;  /* 0x000000ff0800720c */ /* 0x000fe20003f44270 */
[----:B------:R-:W-:Y:S01]  /*2240*/  FMUL.FTZ R92, R92, UR13 ;  /* 0x0000000d5c5c7c20 */ /* 0x000fe20008410000 */
[C---:B------:R-:W-:Y:S01]  /*2250*/  ISETP.GT.AND P1, PT, R7.reuse, RZ, PT ;  /* 0x000000ff0700720c */ /* 0x040fe20003f24270 */
[----:B------:R-:W-:Y:S01]  /*2260*/  STL [R1+0x128], R200 ;  /* 0x000128c801007387 */ /* 0x000fe20000100800 */
[----:B------:R-:W-:Y:S01]  /*2270*/  ISETP.GT.AND P0, PT, R8, 0x8, PT ;  /* 0x000000080800780c */ /* 0x000fe20003f04270 */
[----:B------:R-:W3:Y:S01]  /*2280*/  MUFU.TANH R18, R18 ;  /* 0x0000001200127308 */ /* 0x000ee20000002400 */
[----:B-1----:R-:W-:Y:S01]  /*2290*/  WARPGROUP.ARRIVE ;  /* 0x00000000000079c5 */ /* 0x002fe20000000000 */
[----:B------:R1:W-:Y:S01]  /*22a0*/  STL [R1+0x124], R201 ;  /* 0x000124c901007387 */ /* 0x0003e20000100800 */
[----:B------:R-:W-:Y:S01]  /*22b0*/  ISETP.GT.AND P3, PT, R7, 0x8, PT ;  /* 0x000000080700780c */ /* 0x000fe20003f64270 */
[----:B------:R-:W-:Y:S01]  /*22c0*/  FMUL.FTZ R93, R93, UR13 ;  /* 0x0000000d5d5d7c20 */ /* 0x000fe20008410000 */
[----:B------:R-:W-:Y:S01]  /*22d0*/  FMUL.FTZ R96, R96, UR13 ;  /* 0x0000000d60607c20 */ /* 0x000fe20008410000 */
[----:B------:R-:W-:Y:S01]  /*22e0*/  STL [R1+0x120], R202 ;  /* 0x000120ca01007387 */ /* 0x000fe20000100800 */
[----:B------:R-:W-:Y:S01]  /*22f0*/  HGMMA.64x128x16.F32.BF16 R24, gdesc[UR4], RZ, !UPT, gsb0 ;  /* 0x01e00000041879f0 */ /* 0x000fe2000c0018ff */
[----:B------:R-:W-:Y:S01]  /*2300*/  UIADD3 UR6, UR8, 0x2, URZ ;  /* 0x0000000208067890 */ /* 0x000fe2000fffe03f */
[----:B--2---:R-:W-:Y:S01]  /*2310*/  MUFU.TANH R199, R88 ;  /* 0x0000005800c77308 */ /* 0x004fe20000002400 */
[----:B------:R-:W-:Y:S01]  /*2320*/  UIADD3 UR4, UR9, 0x2, URZ ;  /* 0x0000000209047890 */ /* 0x000fe2000fffe03f */
[----:B------:R-:W-:Y:S01]  /*2330*/  STL [R1+0x11c], R203 ;  /* 0x00011ccb01007387 */ /* 0x000fe20000100800 */
[----:B------:R-:W-:Y:S01]  /*2340*/  UMOV UR7, 0x40000040 ;  /* 0x4000004000077882 */ /* 0x000fe20000000000 */
[----:B------:R-:W-:Y:S01]  /*2350*/  UMOV UR5, 0x40000040 ;  /* 0x4000004000057882 */ /* 0x000fe20000000000 */
[----:B------:R-:W-:Y:S01]  /*2360*/  FMUL.FTZ R97, R97, UR13 ;  /* 0x0000000d61617c20 */ /* 0x000fe20008410000 */
[----:B------:R2:W-:Y:S01]  /*2370*/  STL [R1+0x118], R171 ;  /* 0x000118ab01007387 */ /* 0x0005e20000100800 */
[----:B------:R-:W-:Y:S01]  /*2380*/  UIADD3 UR10, UR8, 0x6, URZ ;  /* 0x00000006080a7890 */ /* 0x000fe2000fffe03f */
[----:B-1----:R-:W-:Y:S01]  /*2390*/  MUFU.TANH R201, R90 ;  /* 0x0000005a00c97308 */ /* 0x002fe20000002400 */
[----:B------:R-:W-:Y:S01]  /*23a0*/  UMOV UR11, 0x40000040 ;  /* 0x40000040000b7882 */ /* 0x000fe20000000000 */
[----:B------:R-:W-:Y:S01]  /*23b0*/  STL [R1+0x114], R170 ;  /* 0x000114aa01007387 */ /* 0x000fe20000100800 */
[----:B------:R-:W-:Y:S01]  /*23c0*/  FMUL.FTZ R105, R105, UR13 ;  /* 0x0000000d69697c20 */ /* 0x000fe20008410000 */
[----:B------:R-:W-:Y:S01]  /*23d0*/  FMUL.FTZ R112, R112, UR13 ;  /* 0x0000000d70707c20 */ /* 0x000fe20008410000 */
[----:B------:R-:W-:Y:S01]  /*23e0*/  FMUL.FTZ R113, R113, UR13 ;  /* 0x0000000d71717c20 */ /* 0x000fe20008410000 */
[----:B------:R-:W-:Y:S01]  /*23f0*/  STL [R1+0x110], R169 ;  /* 0x000110a901007387 */ /* 0x000fe20000100800 */
[----:B------:R-:W-:Y:S01]  /*2400*/  FMUL.FTZ R94, R94, UR13 ;  /* 0x0000000d5e5e7c20 */ /* 0x000fe20008410000 */
[----:B------:R1:W-:Y:S01]  /*2410*/  MUFU.TANH R200, R89 ;  /* 0x0000005900c87308 */ /* 0x0003e20000002400 */
[----:B------:R-:W-:Y:S01]  /*2420*/  FMUL.FTZ R95, R95, UR13 ;  /* 0x0000000d5f5f7c20 */ /* 0x000fe20008410000 */
[----:B------:R4:W-:Y:S01]  /*2430*/  STL [R1+0x10c], R168 ;  /* 0x00010ca801007387 */ /* 0x0009e20000100800 */
[----:B------:R-:W-:Y:S01]  /*2440*/  FMUL.FTZ R98, R98, UR13 ;  /* 0x0000000d62627c20 */ /* 0x000fe20008410000 */
[----:B------:R-:W-:Y:S01]  /*2450*/  FMUL.FTZ R99, R99, UR13 ;  /* 0x0000000d63637c20 */ /* 0x000fe20008410000 */
[----:B------:R-:W-:Y:S01]  /*2460*/  FMUL.FTZ R100, R100, UR13 ;  /* 0x0000000d64647c20 */ /* 0x000fe20008410000 */
[----:B------:R-:W-:Y:S01]  /*2470*/  STL [R1+0x108], R167 ;  /* 0x000108a701007387 */ /* 0x000fe20000100800 */
[----:B------:R-:W-:Y:S01]  /*2480*/  FMUL.FTZ R101, R101, UR13 ;  /* 0x0000000d65657c20 */ /* 0x000fe20008410000 */
[----:B------:R-:W3:Y:S01]  /*2490*/  MUFU.TANH R22, R22 ;  /* 0x0000001600167308 */ /* 0x000ee20000002400 */
[----:B-1----:R-:W1:Y:S01]  /*24a0*/  LDC.64 R88, c[0x0][0x748] ;  /* 0x0001d200ff587b82 */ /* 0x002e620000000a00 */
[----:B------:R-:W-:Y:S01]  /*24b0*/  STL [R1+0x104], R166 ;  /* 0x000104a601007387 */ /* 0x000fe20000100800 */
[----:B------:R-:W-:-:S02]  /*24c0*/  IMAD R132, R0, 0x400, R132 ;  /* 0x0000040000847824 */ /* 0x000fc400078e0284 */
[----:B------:R-:W-:Y:S01]  /*24d0*/  FMUL.FTZ R104, R104, UR13 ;  /* 0x0000000d68687c20 */ /* 0x000fe20008410000 */
[----:B------:R-:W-:Y:S01]  /*24e0*/  FMUL.FTZ R108, R108, UR13 ;  /* 0x0000000d6c6c7c20 */ /* 0x000fe20008410000 */
[----:B------:R-:W-:Y:S01]  /*24f0*/  STL [R1+0x100], R165 ;  /* 0x000100a501007387 */ /* 0x000fe20000100800 */
[----:B------:R-:W-:Y:S01]  /*2500*/  FMUL.FTZ R109, R109, UR13 ;  /* 0x0000000d6d6d7c20 */ /* 0x000fe20008410000 */
[----:B------:R-:W3:Y:S01]  /*2510*/  MUFU.TANH R230, R230 ;  /* 0x000000e600e67308 */ /* 0x000ee20000002400 */
[----:B------:R-:W-:Y:S01]  /*2520*/  FMUL.FTZ R121, R121, UR13 ;  /* 0x0000000d79797c20 */ /* 0x000fe20008410000 */
[----:B------:R-:W-:Y:S01]  /*2530*/  STL [R1+0xfc], R164 ;  /* 0x0000fca401007387 */ /* 0x000fe20000100800 */
[----:B------:R-:W-:Y:S01]  /*2540*/  R2UR UR12, R132 ;  /* 0x00000000840c72ca */ /* 0x000fe200000e0000 */
[----:B------:R-:W-:Y:S01]  /*2550*/  FMUL.FTZ R102, R102, UR13 ;  /* 0x0000000d66667c20 */ /* 0x000fe20008410000 */
[----:B------:R-:W-:Y:S01]  /*2560*/  FMUL.FTZ R114, R114, UR13 ;  /* 0x0000000d72727c20 */ /* 0x000fe20008410000 */
[----:B------:R-:W-:Y:S01]  /*2570*/  STL [R1+0xf8], R163 ;  /* 0x0000f8a301007387 */ /* 0x000fe20000100800 */
[----:B------:R-:W-:Y:S01]  /*2580*/  FMUL.FTZ R103, R103, UR13 ;  /* 0x0000000d67677c20 */ /* 0x000fe20008410000 */
        /* <DEDUP_REMOVED lines=16> */
[----:B--2---:R1:W-:Y:S01]  /*2690*/  MUFU.TANH R171, R91 ;  /* 0x0000005b00ab7308 */ /* 0x0043e20000002400 */
[----:B------:R-:W-:Y:S01]  /*26a0*/  FMUL.FTZ R123, R123, UR13 ;  /* 0x0000000d7b7b7c20 */ /* 0x000fe20008410000 */
[----:B------:R-:W-:Y:S01]  /*26b0*/  STL [R1+0xe4], R158 ;  /* 0x0000e49e01007387 */ /* 0x000fe20000100800 */
[----:B------:R-:W-:Y:S01]  /*26c0*/  FMUL.FTZ R126, R126, UR13 ;  /* 0x0000000d7e7e7c20 */ /* 0x000fe20008410000 */
[----:B------:R-:W-:Y:S01]  /*26d0*/  FMUL.FTZ R125, R125, UR13 ;  /* 0x0000000d7d7d7c20 */ /* 0x000fe20008410000 */
[----:B------:R-:W-:Y:S01]  /*26e0*/  FMUL.FTZ R127, R127, UR13 ;  /* 0x0000000d7f7f7c20 */ /* 0x000fe20008410000 */
[----:B------:R-:W-:Y:S01]  /*26f0*/  STL [R1+0xe0], R157 ;  /* 0x0000e09d01007387 */ /* 0x000fe20000100800 */
[----:B------:R-:W-:Y:S01]  /*2700*/  FMUL.FTZ R227, R129, UR13 ;  /* 0x0000000d81e37c20 */ /* 0x000fe20008410000 */
[----:B------:R-:W2:Y:S01]  /*2710*/  MUFU.TANH R229, R229 ;  /* 0x000000e500e57308 */ /* 0x000ea20000002400 */
[----:B------:R-:W-:Y:S01]  /*2720*/  FMUL.FTZ R131, R131, UR13 ;  /* 0x0000000d83837c20 */ /* 0x000fe20008410000 */
[----:B------:R-:W-:Y:S04]  /*2730*/  STL [R1+0xdc], R156 ;  /* 0x0000dc9c01007387 */ /* 0x000fe80000100800 */
[----:B------:R-:W-:Y:S02]  /*2740*/  STL [R1+0xd8], R155 ;  /* 0x0000d89b01007387 */ /* 0x000fe40000100800 */
[----:B------:R-:W2:Y:S02]  /*2750*/  MUFU.TANH R235, R235 ;  /* 0x000000eb00eb7308 */ /* 0x000ea40000002400 */
[----:B------:R-:W-:Y:S04]  /*2760*/  STL [R1+0xd4], R154 ;  /* 0x0000d49a01007387 */ /* 0x000fe80000100800 */
[----:B------:R-:W-:Y:S02]  /*2770*/  STL [R1+0xd0], R153 ;  /* 0x0000d09901007387 */ /* 0x000fe40000100800 */
[----:B------:R-:W2:Y:S02]  /*2780*/  MUFU.TANH R202, R92 ;  /* 0x0000005c00ca7308 */ /* 0x000ea40000002400 */
[----:B------:R-:W-:Y:S04]  /*2790*/  STL [R1+0xcc], R152 ;  /* 0x0000cc9801007387 */ /* 0x000fe80000100800 */
[----:B------:R-:W-:Y:S02]  /*27a0*/  STL [R1+0xc8], R151 ;  /* 0x0000c89701007387 */ /* 0x000fe40000100800 */
[----:B------:R-:W2:Y:S02]  /*27b0*/  MUFU.TANH R203, R93 ;  /* 0x0000005d00cb7308 */ /* 0x000ea40000002400 */
[----:B------:R-:W-:Y:S04]  /*27c0*/  STL [R1+0xc4], R150 ;  /* 0x0000c49601007387 */ /* 0x000fe80000100800 */
[----:B------:R3:W-:Y:S02]  /*27d0*/  STL [R1+0xc0], R149 ;  /* 0x0000c09501007387 */ /* 0x0007e40000100800 */
[----:B----4-:R-:W4:Y:S02]  /*27e0*/  MUFU.TANH R168, R96 ;  /* 0x0000006000a87308 */ /* 0x010f240000002400 */
[----:B------:R-:W-:Y:S04]  /*27f0*/  STL [R1+0xbc], R148 ;  /* 0x0000bc9401007387 */ /* 0x000fe80000100800 */
[----:B------:R-:W-:Y:S02]  /*2800*/  STL [R1+0xb8], R147 ;  /* 0x0000b89301007387 */ /* 0x000fe40000100800 */
[----:B---3--:R3:W-:Y:S02]  /*2810*/  MUFU.TANH R149, R115 ;  /* 0x0000007300957308 */ /* 0x0087e40000002400 */
[----:B------:R-:W-:Y:S04]  /*2820*/  STL [R1+0xb4], R146 ;  /* 0x0000b49201007387 */ /* 0x000fe80000100800 */
[----:B------:R-:W-:Y:S02]  /*2830*/  STL [R1+0xb0], R145 ;  /* 0x0000b09101007387 */ /* 0x000fe40000100800 */
[----:B------:R-:W4:Y:S02]  /*2840*/  MUFU.TANH R167, R97 ;  /* 0x0000006100a77308 */ /* 0x000f240000002400 */
[----:B------:R-:W-:Y:S04]  /*2850*/  STL [R1+0xac], R144 ;  /* 0x0000ac9001007387 */ /* 0x000fe80000100800 */
[----:B------:R-:W-:Y:S02]  /*2860*/  STL [R1+0xa8], R143 ;  /* 0x0000a88f01007387 */ /* 0x000fe40000100800 */
[----:B------:R4:W-:Y:S02]  /*2870*/  MUFU.TANH R197, R133 ;  /* 0x0000008500c57308 */ /* 0x0009e40000002400 */
[----:B------:R-:W-:Y:S04]  /*2880*/  STL [R1+0xa4], R142 ;  /* 0x0000a48e01007387 */ /* 0x000fe80000100800 */
[----:B------:R-:W-:Y:S02]  /*2890*/  STL [R1+0xa0], R141 ;  /* 0x0000a08d01007387 */ /* 0x000fe40000100800 */
[----:B------:R-:W4:Y:S02]  /*28a0*/  MUFU.TANH R20, R20 ;  /* 0x0000001400147308 */ /* 0x000f240000002400 */
[----:B------:R2:W-:Y:S01]  /*28b0*/  STL [R1+0x9c], R140 ;  /* 0x00009c8c01007387 */ /* 0x0005e20000100800 */
[----:B------:R-:W-:-:S02]  /*28c0*/  WARPGROUP.DEPBAR.LE gsb0, 0x0 ;  /* 0x00008000000079c5 */ /* 0x000fc40000010000 */
[----:B------:R-:W-:Y:S01]  /*28d0*/  WARPGROUP.ARRIVE ;  /* 0x00000000000079c5 */ /* 0x000fe20000000000 */
[----:B------:R-:W-:Y:S02]  /*28e0*/  STL [R1+0x98], R6 ;  /* 0x0000980601007387 */ /* 0x000fe40000100800 */
[----:B------:R-:W4:Y:S02]  /*28f0*/  MUFU.TANH R21, R21 ;  /* 0x0000001500157308 */ /* 0x000f240000002400 */
[----:B------:R-:W-:Y:S01]  /*2900*/  STL [R1+0x94], R5 ;  /* 0x0000940501007387 */ /* 0x000fe20000100800 */
[----:B------:R-:W-:Y:S01]  /*2910*/  HGMMA.64x128x16.F32.BF16 R24, gdesc[UR4], R24, gsb0 ;  /* 0x01e00000041879f0 */ /* 0x000fe20008001818 */
[----:B------:R-:W-:Y:S01]  /*2920*/  ULDC UR4, c[0x0][0x280] ;  /* 0x0000a00000047ab9 */ /* 0x000fe20000000800 */
[----:B------:R-:W-:Y:S01]  /*2930*/  UIADD3 UR6, UR8, 0x4, URZ ;  /* 0x0000000408067890 */ /* 0x000fe2000fffe03f */
[----:B------:R-:W-:Y:S01]  /*2940*/  STL [R1+0x90], R4 ;  /* 0x0000900401007387 */ /* 0x000fe20000100800 */
[----:B------:R-:W-:Y:S01]  /*2950*/  ULEA UR4, UR38, -UR4, 0x7 ;  /* 0x8000000426047291 */ /* 0x000fe2000f8e383f */
[----:B------:R-:W4:Y:S01]  /*2960*/  MUFU.TANH R23, R23 ;  /* 0x0000001700177308 */ /* 0x000f220000002400 */
[----:B------:R-:W-:Y:S01]  /*2970*/  UMOV UR7, 0x40000040 ;  /* 0x4000004000077882 */ /* 0x000fe20000000000 */
[----:B------:R-:W-:Y:S01]  /*2980*/  UMOV UR5, 0x40000040 ;  /* 0x4000004000057882 */ /* 0x000fe20000000000 */
[----:B------:R-:W-:Y:S01]  /*2990*/  UIADD3 UR8, UR9, 0x6, URZ ;  /* 0x0000000609087890 */ /* 0x000fe2000fffe03f */
[----:B------:R-:W-:Y:S01]  /*29a0*/  STL [R1+0x8c], R2 ;  /* 0x00008c0201007387 */ /* 0x000fe20000100800 */
[----:B------:R-:W-:Y:S01]  /*29b0*/  LEA R90, R3, UR4, 0x1 ;  /* 0x00000004035a7c11 */ /* 0x000fe2000f8e08ff */
[----:B------:R-:W-:-:S02]  /*29c0*/  UIADD3 UR4, UR9, 0x4, URZ ;  /* 0x0000000409047890 */ /* 0x000fc4000fffe03f */
[----:B------:R-:W4:Y:S01]  /*29d0*/  MUFU.TANH R232, R232 ;  /* 0x000000e800e87308 */ /* 0x000f220000002400 */
[----:B------:R-:W-:Y:S01]  /*29e0*/  IADD3 R90, R7, R90, RZ ;  /* 0x0000005a075a7210 */ /* 0x000fe20007ffe0ff */
[----:B------:R-:W-:-:S03]  /*29f0*/  UMOV UR9, 0x40000040 ;  /* 0x4000004000097882 */ /* 0x000fc60000000000 */
[--C-:B-1----:R-:W-:Y:S01]  /*2a00*/  IADD3 R91, RZ, -R90, -R89.reuse ;  /* 0x8000005aff5b7210 */ /* 0x102fe20007ffe859 */
[C-C-:B---3--:R-:W-:Y:S01]  /*2a10*/  IMAD.IADD R115, R88.reuse, 0x1, -R90.reuse ;  /* 0x0000000158737824 */ /* 0x148fe200078e0a5a */
[----:B------:R-:W-:Y:S01]  /*2a20*/  IADD3 R215, R88, 0x8, -R90 ;  /* 0x0000000858d77810 */ /* 0x000fe20007ffe85a */
[----:B------:R-:W-:Y:S01]  /*2a30*/  FMUL.FTZ R88, R124, UR13 ;  /* 0x0000000d7c587c20 */ /* 0x000fe20008410000 */
[----:B------:R-:W-:Y:S01]  /*2a40*/  IADD3 R214, -R90, 0x8, -R89 ;  /* 0x000000085ad67810 */ /* 0x000fe20007ffe959 */
[----:B------:R-:W1:Y:S01]  /*2a50*/  MUFU.TANH R228, R228 ;  /* 0x000000e400e47308 */ /* 0x000e620000002400 */
[----:B------:R-:W-:Y:S02]  /*2a60*/  SEL R115, R115, 0x80, !P2 ;  /* 0x0000008073737807 */ /* 0x000fe40005000000 */
[----:B------:R-:W-:Y:S02]  /*2a70*/  SEL R124, R91, 0x80, P1 ;  /* 0x000000805b7c7807 */ /* 0x000fe40000800000 */
[----:B------:R-:W-:-:S02]  /*2a80*/  SEL R215, R215, 0x80, !P0 ;  /* 0x00000080d7d77807 */ /* 0x000fc40004000000 */
[C---:B------:R-:W-:Y:S01]  /*2a90*/  ISETP.GE.AND P4, PT, R115.reuse, RZ, PT ;  /* 0x000000ff7300720c */ /* 0x040fe20003f86270 */
[----:B------:R-:W3:Y:S01]  /*2aa0*/  MUFU.TANH R237, R237 ;  /* 0x000000ed00ed7308 */ /* 0x000ee20000002400 */
[C---:B------:R-:W-:Y:S02]  /*2ab0*/  ISETP.GE.AND P2, PT, R115.reuse, 0x8, PT ;  /* 0x000000087300780c */ /* 0x040fe40003f46270 */
[C---:B------:R-:W-:Y:S02]  /*2ac0*/  ISETP.GE.AND P0, PT, R115.reuse, 0x9, PT ;  /* 0x000000097300780c */ /* 0x040fe40003f06270 */
[C---:B------:R-:W-:Y:S02]  /*2ad0*/  ISETP.GE.AND P1, PT, R115.reuse, 0x10, PT ;  /* 0x000000107300780c */ /* 0x040fe40003f26270 */
[----:B------:R-:W-:Y:S01]  /*2ae0*/  SEL R214, R214, 0x80, P3 ;  /* 0x00000080d6d67807 */ /* 0x000fe20001800000 */
[----:B------:R1:W-:Y:S01]  /*2af0*/  MUFU.TANH R198, R134 ;  /* 0x0000008600c67308 */ /* 0x0003e20000002400 */
[----:B------:R-:W-:-:S02]  /*2b00*/  ISETP.GE.AND P3, PT, R115, 0x1, PT ;  /* 0x000000017300780c */ /* 0x000fc40003f66270 */
[C---:B------:R-:W-:Y:S02]  /*2b10*/  ISETP.GT.OR P4, PT, R124.reuse, RZ, !P4 ;  /* 0x000000ff7c00720c */ /* 0x040fe40006784670 */
[C---:B------:R-:W-:Y:S02]  /*2b20*/  ISETP.GT.OR P2, PT, R124.reuse, 0x8, !P2 ;  /* 0x000000087c00780c */ /* 0x040fe40005744670 */
[C---:B------:R-:W-:Y:S01]  /*2b30*/  ISETP.GT.OR P0, PT, R124.reuse, 0x9, !P0 ;  /* 0x000000097c00780c */ /* 0x040fe20004704670 */
[----:B------:R-:W-:Y:S01]  /*2b40*/  MUFU.TANH R159, R105 ;  /* 0x00000069009f7308 */ /* 0x000fe20000002400 */
[C---:B------:R-:W-:Y:S02]  /*2b50*/  ISETP.GT.OR P1, PT, R124.reuse, 0x10, !P1 ;  /* 0x000000107c00780c */ /* 0x040fe40004f24670 */
[----:B------:R-:W-:Y:S02]  /*2b60*/  ISETP.GT.OR P3, PT, R124, 0x1, !P3 ;  /* 0x000000017c00780c */ /* 0x000fe40005f64670 */
[----:B------:R-:W-:-:S02]  /*2b70*/  FSEL R210, R18, -INF , !P4 ;  /* 0xff80000012d27808 */ /* 0x000fc40006000000 */
[----:B------:R-:W-:Y:S01]  /*2b80*/  FSEL R220, R22, -INF , !P2 ;  /* 0xff80000016dc7808 */ /* 0x000fe20005000000 */
[----:B------:R3:W-:Y:S01]  /*2b90*/  MUFU.TANH R153, R112 ;  /* 0x0000007000997308 */ /* 0x0007e20000002400 */
[C---:B------:R-:W-:Y:S01]  /*2ba0*/  FSEL R225, R230.reuse, -INF , !P0 ;  /* 0xff800000e6e17808 */ /* 0x040fe20004000000 */
[----:B------:R-:W-:Y:S01]  /*2bb0*/  FFMA.FTZ R230, -R230, R230, 1 ;  /* 0x3f800000e6e67423 */ /* 0x000fe200000101e6 */
[----:B------:R-:W-:Y:S02]  /*2bc0*/  FSEL R209, R231, -INF , !P1 ;  /* 0xff800000e7d17808 */ /* 0x000fe40004800000 */
[C---:B------:R-:W-:Y:S02]  /*2bd0*/  ISETP.GE.AND P4, PT, R115.reuse, 0x11, PT ;  /* 0x000000117300780c */ /* 0x040fe40003f86270 */
[C---:B------:R-:W-:Y:S01]  /*2be0*/  ISETP.GE.AND P2, PT, R115.reuse, 0x19, PT ;  /* 0x000000197300780c */ /* 0x040fe20003f46270 */
[----:B------:R3:W-:Y:S01]  /*2bf0*/  MUFU.TANH R151, R113 ;  /* 0x0000007100977308 */ /* 0x0007e20000002400 */
[----:B------:R-:W-:-:S02]  /*2c00*/  ISETP.GE.AND P0, PT, R115, 0x20, PT ;  /* 0x000000207300780c */ /* 0x000fc40003f06270 */
[----:B------:R-:W-:Y:S02]  /*2c10*/  ISETP.GE.AND P1, PT, R115, 0x21, PT ;  /* 0x000000217300780c */ /* 0x000fe40003f26270 */
[----:B------:R-:W-:Y:S02]  /*2c20*/  FSEL R211, R19, -INF , !P3 ;  /* 0xff80000013d37808 */ /* 0x000fe40005800000 */
[----:B------:R-:W-:Y:S01]  /*2c30*/  ISETP.GE.AND P3, PT, R115, 0x18, PT ;  /* 0x000000187300780c */ /* 0x000fe20003f66270 */
[----:B------:R-:W3:Y:S01]  /*2c40*/  MUFU.TANH R236, R236 ;  /* 0x000000ec00ec7308 */ /* 0x000ee20000002400 */
[C---:B------:R-:W-:Y:S02]  /*2c50*/  ISETP.GT.OR P4, PT, R124.reuse, 0x11, !P4 ;  /* 0x000000117c00780c */ /* 0x040fe40006784670 */
[C---:B------:R-:W-:Y:S02]  /*2c60*/  ISETP.GT.OR P2, PT, R124.reuse, 0x19, !P2 ;  /* 0x000000197c00780c */ /* 0x040fe40005744670 */
[----:B------:R-:W-:-:S02]  /*2c70*/  ISETP.GT.OR P0, PT, R124, 0x20, !P0 ;  /* 0x000000207c00780c */ /* 0x000fc40004704670 */
[C---:B------:R-:W-:Y:S01]  /*2c80*/  ISETP.GT.OR P1, PT, R124.reuse, 0x21, !P1 ;  /* 0x000000217c00780c */ /* 0x040fe20004f24670 */
[----:B------:R-:W3:Y:S01]  /*2c90*/  MUFU.TANH R234, R234 ;  /* 0x000000ea00ea7308 */ /* 0x000ee20000002400 */
[----:B------:R-:W-:Y:S02]  /*2ca0*/  ISETP.GT.OR P3, PT, R124, 0x18, !P3 ;  /* 0x000000187c00780c */ /* 0x000fe40005f64670 */
[----:B--2---:R-:W-:Y:S02]  /*2cb0*/  FSEL R207, R229, -INF , !P4 ;  /* 0xff800000e5cf7808 */ /* 0x004fe40006000000 */
[----:B------:R-:W-:Y:S02]  /*2cc0*/  FSEL R138, R194, -INF , !P2 ;  /* 0xff800000c28a7808 */ /* 0x000fe40005000000 */
[----:B------:R-:W-:Y:S01]  /*2cd0*/  FSEL R136, R195, -INF , !P0 ;  /* 0xff800000c3887808 */ /* 0x000fe20004000000 */
[----:B------:R2:W-:Y:S01]  /*2ce0*/  MUFU.TANH R140, R88 ;  /* 0x00000058008c7308 */ /* 0x0005e20000002400 */
[----:B----4-:R-:W-:-:S02]  /*2cf0*/  FSEL R133, R196, -INF , !P1 ;  /* 0xff800000c4857808 */ /* 0x010fc40004800000 */
[C---:B------:R-:W-:Y:S02]  /*2d00*/  ISETP.GE.AND P4, PT, R115.reuse, 0x28, PT ;  /* 0x000000287300780c */ /* 0x040fe40003f86270 */
[C---:B------:R-:W-:Y:S02]  /*2d10*/  ISETP.GE.AND P2, PT, R115.reuse, 0x30, PT ;  /* 0x000000307300780c */ /* 0x040fe40003f46270 */
[C---:B------:R-:W-:Y:S01]  /*2d20*/  ISETP.GE.AND P0, PT, R115.reuse, 0x31, PT ;  /* 0x000000317300780c */ /* 0x040fe20003f06270 */
[----:B------:R-:W4:Y:S01]  /*2d30*/  MUFU.TANH R170, R94 ;  /* 0x0000005e00aa7308 */ /* 0x000f220000002400 */
[----:B------:R-:W-:Y:S02]  /*2d40*/  ISETP.GE.AND P1, PT, R115, 0x38, PT ;  /* 0x000000387300780c */ /* 0x000fe40003f26270 */
[C---:B------:R-:W-:Y:S01]  /*2d50*/  FSEL R205, R235.reuse, -INF , !P3 ;  /* 0xff800000ebcd7808 */ /* 0x040fe20005800000 */
[----:B------:R-:W-:Y:S01]  /*2d60*/  FFMA.FTZ R235, -R235, R235, 1 ;  /* 0x3f800000ebeb7423 */ /* 0x000fe200000101eb */
[----:B------:R-:W-:-:S02]  /*2d70*/  ISETP.GE.AND P3, PT, R115, 0x29, PT ;  /* 0x000000297300780c */ /* 0x000fc40003f66270 */
[----:B------:R-:W-:Y:S01]  /*2d80*/  ISETP.GE.AND P5, PT, R115, 0x39, PT ;  /* 0x000000397300780c */ /* 0x000fe20003fa6270 */
[----:B------:R-:W4:Y:S01]  /*2d90*/  MUFU.TANH R169, R95 ;  /* 0x0000005f00a97308 */ /* 0x000f220000002400 */
[C---:B------:R-:W-:Y:S02]  /*2da0*/  ISETP.GT.OR P4, PT, R124.reuse, 0x28, !P4 ;  /* 0x000000287c00780c */ /* 0x040fe40006784670 */
[C---:B------:R-:W-:Y:S02]  /*2db0*/  ISETP.GT.OR P2, PT, R124.reuse, 0x30, !P2 ;  /* 0x000000307c00780c */ /* 0x040fe40005744670 */
[C---:B------:R-:W-:Y:S02]  /*2dc0*/  ISETP.GT.OR P0, PT, R124.reuse, 0x31, !P0 ;  /* 0x000000317c00780c */ /* 0x040fe40004704670 */
[C---:B------:R-:W-:Y:S01]  /*2dd0*/  ISETP.GT.OR P1, PT, R124.reuse, 0x38, !P1 ;  /* 0x000000387c00780c */ /* 0x040fe20004f24670 */
[----:B------:R-:W4:Y:S01]  /*2de0*/  MUFU.TANH R166, R98 ;  /* 0x0000006200a67308 */ /* 0x000f220000002400 */
[----:B------:R-:W-:-:S02]  /*2df0*/  ISETP.GT.OR P3, PT, R124, 0x29, !P3 ;  /* 0x000000297c00780c */ /* 0x000fc40005f64670 */
[----:B------:R-:W-:Y:S02]  /*2e00*/  ISETP.GT.OR P5, PT, R124, 0x39, !P5 ;  /* 0x000000397c00780c */ /* 0x000fe40006fa4670 */
[----:B-1----:R-:W-:Y:S02]  /*2e10*/  FSEL R134, R199, -INF , !P4 ;  /* 0xff800000c7867808 */ /* 0x002fe40006000000 */
[----:B---3--:R-:W-:Y:S01]  /*2e20*/  FSEL R112, R202, -INF , !P2 ;  /* 0xff800000ca707808 */ /* 0x008fe20005000000 */
[----:B------:R-:W1:Y:S01]  /*2e30*/  MUFU.TANH R165, R99 ;  /* 0x0000006300a57308 */ /* 0x000e620000002400 */
[----:B------:R-:W-:Y:S02]  /*2e40*/  FSEL R113, R203, -INF , !P0 ;  /* 0xff800000cb717808 */ /* 0x000fe40004000000 */
[----:B------:R-:W-:Y:S02]  /*2e50*/  FSEL R105, R168, -INF , !P1 ;  /* 0xff800000a8697808 */ /* 0x000fe40004800000 */
[----:B------:R-:W-:-:S02]  /*2e60*/  ISETP.GE.AND P4, PT, R215, RZ, PT ;  /* 0x000000ffd700720c */ /* 0x000fc40003f86270 */
[C---:B------:R-:W-:Y:S01]  /*2e70*/  ISETP.GE.AND P2, PT, R215.reuse, 0x1, PT ;  /* 0x00000001d700780c */ /* 0x040fe20003f46270 */
[----:B------:R-:W3:Y:S01]  /*2e80*/  MUFU.TANH R164, R100 ;  /* 0x0000006400a47308 */ /* 0x000ee20000002400 */
[C---:B------:R-:W-:Y:S02]  /*2e90*/  ISETP.GE.AND P0, PT, R215.reuse, 0x8, PT ;  /* 0x00000008d700780c */ /* 0x040fe40003f06270 */
[----:B------:R-:W-:Y:S02]  /*2ea0*/  ISETP.GE.AND P1, PT, R215, 0x9, PT ;  /* 0x00000009d700780c */ /* 0x000fe40003f26270 */
[----:B--2---:R-:W-:Y:S01]  /*2eb0*/  FSEL R88, R200, -INF , !P3 ;  /* 0xff800000c8587808 */ /* 0x004fe20005800000 */
[----:B------:R-:W-:Y:S02]  /*2ec0*/  WARPGROUP.DEPBAR.LE gsb0, 0x0 ;  /* 0x00008000000079c5 */ /* 0x000fe40000010000 */
[----:B------:R-:W2:Y:S01]  /*2ed0*/  LDS R218, [R218+0x400] ;  /* 0x00040000dada7984 */ /* 0x000ea20000000800 */
[----:B------:R-:W-:Y:S01]  /*2ee0*/  WARPGROUP.ARRIVE ;  /* 0x00000000000079c5 */ /* 0x000fe20000000000 */
[----:B------:R-:W-:Y:S01]  /*2ef0*/  FSEL R92, R167, -INF , !P5 ;  /* 0xff800000a75c7808 */ /* 0x000fe20006800000 */
[----:B------:R-:W3:Y:S01]  /*2f00*/  MUFU.TANH R163, R101 ;  /* 0x0000006500a37308 */ /* 0x000ee20000002400 */
[----:B------:R-:W-:-:S02]  /*2f10*/  ISETP.GE.AND P3, PT, R215, 0x10, PT ;  /* 0x00000010d700780c */ /* 0x000fc40003f66270 */
[----:B------:R-:W-:Y:S01]  /*2f20*/  ISETP.GE.AND P5, PT, R215, 0x11, PT ;  /* 0x00000011d700780c */ /* 0x000fe20003fa6270 */
[----:B------:R-:W-:Y:S01]  /*2f30*/  HGMMA.64x128x16.F32.BF16 R24, gdesc[UR4], R24, gsb0 ;  /* 0x01e00000041879f0 */ /* 0x000fe20008001818 */
[C---:B------:R-:W-:Y:S01]  /*2f40*/  ISETP.GT.OR P4, PT, R214.reuse, RZ, !P4 ;  /* 0x000000ffd600720c */ /* 0x040fe20006784670 */
[----:B------:R-:W-:Y:S01]  /*2f50*/  ULDC UR4, c[0x0][0x744] ;  /* 0x0001d10000047ab9 */ /* 0x000fe20000000800 */
[C---:B------:R-:W-:Y:S01]  /*2f60*/  ISETP.GT.OR P2, PT, R214.reuse, 0x1, !P2 ;  /* 0x00000001d600780c */ /* 0x040fe20005744670 */
[----:B------:R-:W3:Y:S01]  /*2f70*/  MUFU.TANH R160, R104 ;  /* 0x0000006800a07308 */ /* 0x000ee20000002400 */
[C---:B------:R-:W-:Y:S02]  /*2f80*/  ISETP.GT.OR P0, PT, R214.reuse, 0x8, !P0 ;  /* 0x00000008d600780c */ /* 0x040fe40004704670 */
[C---:B------:R-:W-:Y:S02]  /*2f90*/  ISETP.GT.OR P1, PT, R214.reuse, 0x9, !P1 ;  /* 0x00000009d600780c */ /* 0x040fe40004f24670 */
[----:B------:R-:W-:-:S02]  /*2fa0*/  ISETP.GT.OR P3, PT, R214, 0x10, !P3 ;  /* 0x00000010d600780c */ /* 0x000fc40005f64670 */
[----:B------:R-:W-:Y:S01]  /*2fb0*/  ISETP.GT.OR P5, PT, R214, 0x11, !P5 ;  /* 0x00000011d600780c */ /* 0x000fe20006fa4670 */
[----:B------:R-:W3:Y:S01]  /*2fc0*/  MUFU.TANH R156, R108 ;  /* 0x0000006c009c7308 */ /* 0x000ee20000002400 */
[----:B------:R-:W-:Y:S02]  /*2fd0*/  FSEL R212, R20, -INF , !P4 ;  /* 0xff80000014d47808 */ /* 0x000fe40006000000 */
[C---:B------:R-:W-:Y:S01]  /*2fe0*/  FSEL R213, R21.reuse, -INF , !P2 ;  /* 0xff80000015d57808 */ /* 0x040fe20005000000 */
[----:B------:R-:W-:Y:S01]  /*2ff0*/  FFMA.FTZ R21, -R21, R21, 1 ;  /* 0x3f80000015157423 */ /* 0x000fe20000010115 */
[C---:B------:R-:W-:Y:S01]  /*3000*/  FSEL R219, R23.reuse, -INF , !P0 ;  /* 0xff80000017db7808 */ /* 0x040fe20004000000 */
[----:B------:R-:W-:Y:S01]  /*3010*/  FFMA.FTZ R23, -R23, R23, 1 ;  /* 0x3f80000017177423 */ /* 0x000fe20000010117 */
[----:B------:R-:W-:Y:S01]  /*3020*/  FSEL R224, R232, -INF , !P1 ;  /* 0xff800000e8e07808 */ /* 0x000fe20004800000 */
[----:B------:R-:W3:Y:S01]  /*3030*/  MUFU.TANH R155, R109 ;  /* 0x0000006d009b7308 */ /* 0x000ee20000002400 */
[----:B------:R-:W-:-:S02]  /*3040*/  ISETP.GE.AND P4, PT, R215, 0x18, PT ;  /* 0x00000018d700780c */ /* 0x000fc40003f86270 */
[C---:B------:R-:W-:Y:S02]  /*3050*/  ISETP.GE.AND P2, PT, R215.reuse, 0x19, PT ;  /* 0x00000019d700780c */ /* 0x040fe40003f46270 */
[C---:B------:R-:W-:Y:S02]  /*3060*/  ISETP.GE.AND P0, PT, R215.reuse, 0x20, PT ;  /* 0x00000020d700780c */ /* 0x040fe40003f06270 */
[----:B------:R-:W-:Y:S01]  /*3070*/  ISETP.GE.AND P1, PT, R215, 0x21, PT ;  /* 0x00000021d700780c */ /* 0x000fe20003f26270 */
[----:B------:R4:W-:Y:S01]  /*3080*/  MUFU.TANH R143, R121 ;  /* 0x00000079008f7308 */ /* 0x0009e20000002400 */
[C---:B------:R-:W-:Y:S01]  /*3090*/  FSEL R208, R228.reuse, -INF , !P3 ;  /* 0xff800000e4d07808 */ /* 0x040fe20005800000 */
[----:B------:R-:W-:Y:S01]  /*30a0*/  FFMA.FTZ R228, -R228, R228, 1 ;  /* 0x3f800000e4e47423 */ /* 0x000fe200000101e4 */
[----:B------:R-:W-:Y:S02]  /*30b0*/  FSEL R206, R237, -INF , !P5 ;  /* 0xff800000edce7808 */ /* 0x000fe40006800000 */
[C---:B------:R-:W-:Y:S01]  /*30c0*/  ISETP.GE.AND P3, PT, R215.reuse, 0x28, PT ;  /* 0x00000028d700780c */ /* 0x040fe20003f66270 */
[----:B--2---:R-:W-:Y:S01]  /*30d0*/  SHFL.IDX PT, R223, R218, R9, 0x1f ;  /* 0x00001f09dadf7589 */ /* 0x004fe200000e0000 */
[----:B------:R-:W-:Y:S01]  /*30e0*/  ISETP.GE.AND P5, PT, R215, 0x29, PT ;  /* 0x00000029d700780c */ /* 0x000fe20003fa6270 */
[----:B------:R-:W2:Y:S01]  /*30f0*/  MUFU.TANH R162, R102 ;  /* 0x0000006600a27308 */ /* 0x000ea20000002400 */
[----:B------:R-:W-:-:S02]  /*3100*/  ISETP.GT.OR P4, PT, R214, 0x18, !P4 ;  /* 0x00000018d600780c */ /* 0x000fc40006784670 */
[C---:B------:R-:W-:Y:S02]  /*3110*/  ISETP.GT.OR P2, PT, R214.reuse, 0x19, !P2 ;  /* 0x00000019d600780c */ /* 0x040fe40005744670 */
[C---:B------:R-:W-:Y:S02]  /*3120*/  ISETP.GT.OR P0, PT, R214.reuse, 0x20, !P0 ;  /* 0x00000020d600780c */ /* 0x040fe40004704670 */
[C---:B------:R-:W-:Y:S01]  /*3130*/  ISETP.GT.OR P1, PT, R214.reuse, 0x21, !P1 ;  /* 0x00000021d600780c */ /* 0x040fe20004f24670 */
[----:B------:R1:W-:Y:S01]  /*3140*/  MUFU.TANH R150, R114 ;  /* 0x0000007200967308 */ /* 0x0003e20000002400 */
[C---:B------:R-:W-:Y:S02]  /*3150*/  ISETP.GT.OR P3, PT, R214.reuse, 0x28, !P3 ;  /* 0x00000028d600780c */ /* 0x040fe40005f64670 */
[----:B------:R-:W-:Y:S02]  /*3160*/  ISETP.GT.OR P5, PT, R214, 0x29, !P5 ;  /* 0x00000029d600780c */ /* 0x000fe40006fa4670 */
[----:B------:R-:W-:-:S02]  /*3170*/  FSEL R204, R236, -INF , !P4 ;  /* 0xff800000eccc7808 */ /* 0x000fc40006000000 */
[----:B------:R-:W-:Y:S01]  /*3180*/  FSEL R139, R234, -INF , !P2 ;  /* 0xff800000ea8b7808 */ /* 0x000fe20005000000 */
[----:B------:R-:W2:Y:S01]  /*3190*/  MUFU.TANH R161, R103 ;  /* 0x0000006700a17308 */ /* 0x000ea20000002400 */
[----:B------:R-:W-:Y:S02]  /*31a0*/  FSEL R137, R197, -INF , !P0 ;  /* 0xff800000c5897808 */ /* 0x000fe40004000000 */
[----:B------:R-:W-:Y:S02]  /*31b0*/  FSEL R135, R198, -INF , !P1 ;  /* 0xff800000c6877808 */ /* 0x000fe40004800000 */
[C---:B------:R-:W-:Y:S02]  /*31c0*/  ISETP.GE.AND P4, PT, R215.reuse, 0x30, PT ;  /* 0x00000030d700780c */ /* 0x040fe40003f86270 */
[C---:B------:R-:W-:Y:S01]  /*31d0*/  ISETP.GE.AND P2, PT, R215.reuse, 0x31, PT ;  /* 0x00000031d700780c */ /* 0x040fe20003f46270 */
[----:B------:R-:W2:Y:S01]  /*31e0*/  MUFU.TANH R158, R106 ;  /* 0x0000006a009e7308 */ /* 0x000ea20000002400 */
[----:B------:R-:W-:-:S02]  /*31f0*/  ISETP.GE.AND P0, PT, R215, 0x38, PT ;  /* 0x00000038d700780c */ /* 0x000fc40003f06270 */
[----:B------:R-:W-:Y:S02]  /*3200*/  ISETP.GE.AND P1, PT, R215, 0x39, PT ;  /* 0x00000039d700780c */ /* 0x000fe40003f26270 */
[----:B------:R-:W-:Y:S02]  /*3210*/  FSEL R132, R201, -INF , !P3 ;  /* 0xff800000c9847808 */ /* 0x000fe40005800000 */
[----:B----4-:R-:W-:Y:S01]  /*3220*/  FSEL R121, R171, -INF , !P5 ;  /* 0xff800000ab797808 */ /* 0x010fe20006800000 */
[----:B------:R-:W4:Y:S01]  /*3230*/  MUFU.TANH R157, R107 ;  /* 0x0000006b009d7308 */ /* 0x000f220000002400 */
[C---:B------:R-:W-:Y:S02]  /*3240*/  ISETP.GE.AND P3, PT, R115.reuse, 0x40, PT ;  /* 0x000000407300780c */ /* 0x040fe40003f66270 */
[----:B------:R-:W-:Y:S02]  /*3250*/  ISETP.GE.AND P5, PT, R115, 0x41, PT ;  /* 0x000000417300780c */ /* 0x000fe40003fa6270 */
[----:B------:R-:W-:-:S02]  /*3260*/  ISETP.GT.OR P4, PT, R214, 0x30, !P4 ;  /* 0x00000030d600780c */ /* 0x000fc40006784670 */
[C---:B------:R-:W-:Y:S01]  /*3270*/  ISETP.GT.OR P2, PT, R214.reuse, 0x31, !P2 ;  /* 0x00000031d600780c */ /* 0x040fe20005744670 */
[----:B------:R2:W-:Y:S01]  /*3280*/  MUFU.TANH R152, R111 ;  /* 0x0000006f00987308 */ /* 0x0005e20000002400 */
[C---:B------:R-:W-:Y:S02]  /*3290*/  ISETP.GT.OR P0, PT, R214.reuse, 0x38, !P0 ;  /* 0x00000038d600780c */ /* 0x040fe40004704670 */
[----:B------:R-:W-:Y:S02]  /*32a0*/  ISETP.GT.OR P1, PT, R214, 0x39, !P1 ;  /* 0x00000039d600780c */ /* 0x000fe40004f24670 */
[C---:B------:R-:W-:Y:S02]  /*32b0*/  ISETP.GT.OR P3, PT, R124.reuse, 0x40, !P3 ;  /* 0x000000407c00780c */ /* 0x040fe40005f64670 */
[----:B------:R-:W-:Y:S01]  /*32c0*/  ISETP.GT.OR P5, PT, R124, 0x41, !P5 ;  /* 0x000000417c00780c */ /* 0x000fe20006fa4670 */
[----:B------:R-:W4:Y:S01]  /*32d0*/  MUFU.TANH R154, R110 ;  /* 0x0000006e009a7308 */ /* 0x000f220000002400 */
[----:B-1----:R-:W-:-:S02]  /*32e0*/  FSEL R114, R170, -INF , !P4 ;  /* 0xff800000aa727808 */ /* 0x002fc40006000000 */
[----:B------:R-:W-:Y:S02]  /*32f0*/  FSEL R89, R169, -INF , !P2 ;  /* 0xff800000a9597808 */ /* 0x000fe40005000000 */
[----:B------:R-:W-:Y:S02]  /*3300*/  FSEL R102, R166, -INF , !P0 ;  /* 0xff800000a6667808 */ /* 0x000fe40004000000 */
[----:B------:R-:W-:Y:S01]  /*3310*/  FSEL R91, R165, -INF , !P1 ;  /* 0xff800000a55b7808 */ /* 0x000fe20004800000 */
[----:B------:R-:W1:Y:S01]  /*3320*/  MUFU.TANH R148, R116 ;  /* 0x0000007400947308 */ /* 0x000e620000002400 */
[C---:B------:R-:W-:Y:S02]  /*3330*/  ISETP.GE.AND P4, PT, R115.reuse, 0x48, PT ;  /* 0x000000487300780c */ /* 0x040fe40003f86270 */
[C---:B------:R-:W-:Y:S02]  /*3340*/  ISETP.GE.AND P2, PT, R115.reuse, 0x49, PT ;  /* 0x000000497300780c */ /* 0x040fe40003f46270 */
[----:B------:R-:W-:-:S02]  /*3350*/  ISETP.GE.AND P0, PT, R115, 0x50, PT ;  /* 0x000000507300780c */ /* 0x000fc40003f06270 */
[----:B------:R-:W-:Y:S01]  /*3360*/  ISETP.GE.AND P1, PT, R115, 0x51, PT ;  /* 0x000000517300780c */ /* 0x000fe20003f26270 */
[----:B------:R-:W1:Y:S01]  /*3370*/  MUFU.TANH R147, R117 ;  /* 0x0000007500937308 */ /* 0x000e620000002400 */
[----:B---3--:R-:W-:Y:S02]  /*3380*/  FSEL R109, R164, -INF , !P3 ;  /* 0xff800000a46d7808 */ /* 0x008fe40005800000 */
[----:B--2---:R-:W-:Y:S02]  /*3390*/  FSEL R111, R163, -INF , !P5 ;  /* 0xff800000a36f7808 */ /* 0x004fe40006800000 */
[C---:B------:R-:W-:Y:S02]  /*33a0*/  ISETP.GE.AND P3, PT, R115.reuse, 0x58, PT ;  /* 0x000000587300780c */ /* 0x040fe40003f66270 */
[----:B------:R-:W-:Y:S01]  /*33b0*/  ISETP.GE.AND P5, PT, R115, 0x59, PT ;  /* 0x000000597300780c */ /* 0x000fe20003fa6270 */
[----:B------:R-:W2:Y:S01]  /*33c0*/  MUFU.TANH R144, R120 ;  /* 0x0000007800907308 */ /* 0x000ea20000002400 */
[----:B------:R-:W-:-:S02]  /*33d0*/  ISETP.GT.OR P4, PT, R124, 0x48, !P4 ;  /* 0x000000487c00780c */ /* 0x000fc40006784670 */
[C---:B------:R-:W-:Y:S02]  /*33e0*/  ISETP.GT.OR P2, PT, R124.reuse, 0x49, !P2 ;  /* 0x000000497c00780c */ /* 0x040fe40005744670 */
[C---:B------:R-:W-:Y:S02]  /*33f0*/  ISETP.GT.OR P0, PT, R124.reuse, 0x50, !P0 ;  /* 0x000000507c00780c */ /* 0x040fe40004704670 */
[C---:B------:R-:W-:Y:S01]  /*3400*/  ISETP.GT.OR P1, PT, R124.reuse, 0x51, !P1 ;  /* 0x000000517c00780c */ /* 0x040fe20004f24670 */
[----:B------:R-:W3:Y:S01]  /*3410*/  MUFU.TANH R146, R118 ;  /* 0x0000007600927308 */ /* 0x000ee20000002400 */
[C---:B------:R-:W-:Y:S02]  /*3420*/  ISETP.GT.OR P3, PT, R124.reuse, 0x58, !P3 ;  /* 0x000000587c00780c */ /* 0x040fe40005f64670 */
[----:B------:R-:W-:Y:S02]  /*3430*/  ISETP.GT.OR P5, PT, R124, 0x59, !P5 ;  /* 0x000000597c00780c */ /* 0x000fe40006fa4670 */
[----:B------:R-:W-:-:S02]  /*3440*/  FSEL R95, R160, -INF , !P4 ;  /* 0xff800000a05f7808 */ /* 0x000fc40006000000 */
[----:B------:R-:W-:Y:S01]  /*3450*/  FSEL R100, R159, -INF , !P2 ;  /* 0xff8000009f647808 */ /* 0x000fe20005000000 */
[----:B------:R-:W3:Y:S01]  /*3460*/  MUFU.TANH R145, R119 ;  /* 0x0000007700917308 */ /* 0x000ee20000002400 */
[----:B------:R-:W-:Y:S02]  /*3470*/  FSEL R97, R156, -INF , !P0 ;  /* 0xff8000009c617808 */ /* 0x000fe40004000000 */
[----:B------:R-:W-:Y:S02]  /*3480*/  FSEL R98, R155, -INF , !P1 ;  /* 0xff8000009b627808 */ /* 0x000fe40004800000 */
[C---:B------:R-:W-:Y:S02]  /*3490*/  ISETP.GE.AND P4, PT, R215.reuse, 0x40, PT ;  /* 0x00000040d700780c */ /* 0x040fe40003f86270 */
[C---:B------:R-:W-:Y:S01]  /*34a0*/  ISETP.GE.AND P2, PT, R215.reuse, 0x41, PT ;  /* 0x00000041d700780c */ /* 0x040fe20003f46270 */
[----:B------:R-:W3:Y:S01]  /*34b0*/  MUFU.TANH R142, R122 ;  /* 0x0000007a008e7308 */ /* 0x000ee20000002400 */
[----:B------:R-:W-:Y:S01]  /*34c0*/  ISETP.GE.AND P0, PT, R215, 0x48, PT ;  /* 0x00000048d700780c */ /* 0x000fe20003f06270 */
[----:B------:R-:W-:-:S02]  /*34d0*/  WARPGROUP.DEPBAR.LE gsb0, 0x0 ;  /* 0x00008000000079c5 */ /* 0x000fc40000010000 */
[----:B------:R-:W-:Y:S01]  /*34e0*/  WARPGROUP.ARRIVE ;  /* 0x00000000000079c5 */ /* 0x000fe20000000000 */
[----:B------:R-:W-:Y:S02]  /*34f0*/  ISETP.GE.AND P1, PT, R215, 0x49, PT ;  /* 0x00000049d700780c */ /* 0x000fe40003f26270 */
[----:B------:R-:W-:Y:S01]  /*3500*/  FSEL R108, R153, -INF , !P3 ;  /* 0xff800000996c7808 */ /* 0x000fe20005800000 */
[----:B------:R-:W3:Y:S01]  /*3510*/  MUFU.TANH R141, R123 ;  /* 0x0000007b008d7308 */ /* 0x000ee20000002400 */
[----:B------:R-:W-:Y:S01]  /*3520*/  FSEL R103, R151, -INF , !P5 ;  /* 0xff80000097677808 */ /* 0x000fe20006800000 */
[----:B------:R-:W-:Y:S01]  /*3530*/  HGMMA.64x128x16.F32.BF16 R24, gdesc[UR8], R24, gsb0 ;  /* 0x01e00000081879f0 */ /* 0x000fe20008001818 */
[C---:B------:R-:W-:Y:S02]  /*3540*/  ISETP.GE.AND P3, PT, R215.reuse, 0x50, PT ;  /* 0x00000050d700780c */ /* 0x040fe40003f66270 */
[----:B------:R-:W-:Y:S02]  /*3550*/  ISETP.GE.AND P5, PT, R215, 0x51, PT ;  /* 0x00000051d700780c */ /* 0x000fe40003fa6270 */
[C---:B------:R-:W-:Y:S01]  /*3560*/  ISETP.GT.OR P4, PT, R214.reuse, 0x40, !P4 ;  /* 0x00000040d600780c */ /* 0x040fe20006784670 */
[----:B------:R-:W3:Y:S01]  /*3570*/  MUFU.TANH R5, R126 ;  /* 0x0000007e00057308 */ /* 0x000ee20000002400 */
[----:B------:R-:W-:-:S02]  /*3580*/  ISETP.GT.OR P2, PT, R214, 0x41, !P2 ;  /* 0x00000041d600780c */ /* 0x000fc40005744670 */
[C---:B------:R-:W-:Y:S02]  /*3590*/  ISETP.GT.OR P0, PT, R214.reuse, 0x48, !P0 ;  /* 0x00000048d600780c */ /* 0x040fe40004704670 */
[C---:B------:R-:W-:Y:S02]  /*35a0*/  ISETP.GT.OR P1, PT, R214.reuse, 0x49, !P1 ;  /* 0x00000049d600780c */ /* 0x040fe40004f24670 */
[C---:B------:R-:W-:Y:S01]  /*35b0*/  ISETP.GT.OR P3, PT, R214.reuse, 0x50, !P3 ;  /* 0x00000050d600780c */ /* 0x040fe20005f64670 */
[----:B------:R1:W-:Y:S01]  /*35c0*/  MUFU.TANH R6, R125 ;  /* 0x0000007d00067308 */ /* 0x0003e20000002400 */
[----:B------:R-:W-:Y:S02]  /*35d0*/  ISETP.GT.OR P5, PT, R214, 0x51, !P5 ;  /* 0x00000051d600780c */ /* 0x000fe40006fa4670 */
[----:B------:R-:W-:Y:S02]  /*35e0*/  FSEL R101, R162, -INF , !P4 ;  /* 0xff800000a2657808 */ /* 0x000fe40006000000 */
[----:B------:R-:W-:-:S02]  /*35f0*/  FSEL R93, R161, -INF , !P2 ;  /* 0xff800000a15d7808 */ /* 0x000fc40005000000 */
[----:B------:R-:W-:Y:S01]  /*3600*/  FSEL R104, R158, -INF , !P0 ;  /* 0xff8000009e687808 */ /* 0x000fe20004000000 */
[----:B------:R2:W-:Y:S01]  /*3610*/  MUFU.TANH R4, R127 ;  /* 0x0000007f00047308 */ /* 0x0005e20000002400 */
[----:B----4-:R-:W-:Y:S01]  /*3620*/  FSEL R99, R157, -INF , !P1 ;  /* 0xff8000009d637808 */ /* 0x010fe20004800000 */
[----:B-1----:R-:W-:Y:S01]  /*3630*/  FMUL.FTZ R125, R128, UR13 ;  /* 0x0000000d807d7c20 */ /* 0x002fe20008410000 */
[C---:B------:R-:W-:Y:S02]  /*3640*/  ISETP.GE.AND P4, PT, R215.reuse, 0x58, PT ;  /* 0x00000058d700780c */ /* 0x040fe40003f86270 */
[----:B------:R-:W-:Y:S02]  /*3650*/  ISETP.GE.AND P2, PT, R215, 0x59, PT ;  /* 0x00000059d700780c */ /* 0x000fe40003f46270 */
[C---:B------:R-:W-:Y:S01]  /*3660*/  ISETP.GE.AND P0, PT, R115.reuse, 0x60, PT ;  /* 0x000000607300780c */ /* 0x040fe20003f06270 */
[----:B------:R1:W-:Y:S01]  /*3670*/  MUFU.TANH R2, R125 ;  /* 0x0000007d00027308 */ /* 0x0003e20000002400 */
[----:B------:R-:W-:Y:S01]  /*3680*/  ISETP.GE.AND P1, PT, R115, 0x61, PT ;  /* 0x000000617300780c */ /* 0x000fe20003f26270 */
[----:B--2---:R-:W-:Y:S01]  /*3690*/  FMUL.FTZ R127, R130, UR13 ;  /* 0x0000000d827f7c20 */ /* 0x004fe20008410000 */
[----:B------:R-:W-:-:S02]  /*36a0*/  FSEL R96, R154, -INF , !P3 ;  /* 0xff8000009a607808 */ /* 0x000fc40005800000 */
[----:B------:R-:W-:Y:S02]  /*36b0*/  FSEL R107, R152, -INF , !P5 ;  /* 0xff800000986b7808 */ /* 0x000fe40006800000 */
[C---:B------:R-:W-:Y:S01]  /*36c0*/  ISETP.GE.AND P3, PT, R115.reuse, 0x68, PT ;  /* 0x000000687300780c */ /* 0x040fe20003f66270 */
[----:B------:R-:W-:Y:S01]  /*36d0*/  MUFU.TANH R127, R127 ;  /* 0x0000007f007f7308 */ /* 0x000fe20000002400 */
[----:B------:R-:W-:Y:S01]  /*36e0*/  ISETP.GE.AND P5, PT, R115, 0x69, PT ;  /* 0x000000697300780c */ /* 0x000fe20003fa6270 */
[----:B-1----:R-:W-:Y:S01]  /*36f0*/  VIADD R125, R9, 0xc ;  /* 0x0000000c097d7836 */ /* 0x002fe20000000000 */
[C---:B------:R-:W-:Y:S02]  /*3700*/  ISETP.GT.OR P4, PT, R214.reuse, 0x58, !P4 ;  /* 0x00000058d600780c */ /* 0x040fe40006784670 */
[----:B------:R-:W-:Y:S02]  /*3710*/  ISETP.GT.OR P2, PT, R214, 0x59, !P2 ;  /* 0x00000059d600780c */ /* 0x000fe40005744670 */
[C---:B------:R-:W-:Y:S01]  /*3720*/  ISETP.GT.OR P0, PT, R124.reuse, 0x60, !P0 ;  /* 0x000000607c00780c */ /* 0x040fe20004704670 */
[----:B------:R-:W1:Y:S01]  /*3730*/  SHFL.IDX PT, R233, R17, R125, 0x1f ;  /* 0x00001f7d11e97589 */ /* 0x000e6200000e0000 */
[C---:B------:R-:W-:Y:S01]  /*3740*/  ISETP.GT.OR P1, PT, R124.reuse, 0x61, !P1 ;  /* 0x000000617c00780c */ /* 0x040fe20004f24670 */
[----:B------:R-:W-:Y:S01]  /*3750*/  MUFU.TANH R227, R227 ;  /* 0x000000e300e37308 */ /* 0x000fe20000002400 */
[----:B------:R-:W-:-:S02]  /*3760*/  ISETP.GT.OR P3, PT, R124, 0x68, !P3 ;  /* 0x000000687c00780c */ /* 0x000fc40005f64670 */
[----:B------:R-:W-:Y:S02]  /*3770*/  ISETP.GT.OR P5, PT, R124, 0x69, !P5 ;  /* 0x000000697c00780c */ /* 0x000fe40006fa4670 */
[----:B------:R-:W-:Y:S02]  /*3780*/  FSEL R90, R150, -INF , !P4 ;  /* 0xff800000965a7808 */ /* 0x000fe40006000000 */
[----:B------:R-:W-:Y:S01]  /*3790*/  FSEL R110, R149, -INF , !P2 ;  /* 0xff800000956e7808 */ /* 0x000fe20005000000 */
[----:B------:R-:W-:Y:S01]  /*37a0*/  MUFU.TANH R131, R131 ;  /* 0x0000008300837308 */ /* 0x000fe20000002400 */
[----:B------:R-:W-:Y:S02]  /*37b0*/  FSEL R106, R148, -INF , !P0 ;  /* 0xff800000946a7808 */ /* 0x000fe40004000000 */
[----:B------:R-:W-:Y:S02]  /*37c0*/  FSEL R94, R147, -INF , !P1 ;  /* 0xff800000935e7808 */ /* 0x000fe40004800000 */
[----:B------:R-:W-:-:S02]  /*37d0*/  ISETP.GE.AND P4, PT, R115, 0x70, PT ;  /* 0x000000707300780c */ /* 0x000fc40003f86270 */
[C---:B------:R-:W-:Y:S02]  /*37e0*/  ISETP.GE.AND P2, PT, R115.reuse, 0x71, PT ;  /* 0x000000717300780c */ /* 0x040fe40003f46270 */
[C---:B------:R-:W-:Y:S02]  /*37f0*/  ISETP.GE.AND P0, PT, R115.reuse, 0x78, PT ;  /* 0x000000787300780c */ /* 0x040fe40003f06270 */
[----:B------:R-:W-:Y:S02]  /*3800*/  ISETP.GE.AND P1, PT, R115, 0x79, PT ;  /* 0x000000797300780c */ /* 0x000fe40003f26270 */
[----:B------:R-:W-:Y:S01]  /*3810*/  FSEL R116, R144, -INF , !P3 ;  /* 0xff80000090747808 */ /* 0x000fe20005800000 */
[----:B-1----:R-:W-:Y:S01]  /*3820*/  FFMA.FTZ R224, R224, UR4, -R233 ;  /* 0x00000004e0e07c23 */ /* 0x002fe200080108e9 */
[----:B------:R-:W-:Y:S02]  /*3830*/  FSEL R115, R143, -INF , !P5 ;  /* 0xff8000008f737808 */ /* 0x000fe40006800000 */
[----:B------:R-:W-:-:S02]  /*3840*/  ISETP.GE.AND P3, PT, R215, 0x60, PT ;  /* 0x00000060d700780c */ /* 0x000fc40003f66270 */
[----:B------:R-:W-:Y:S02]  /*3850*/  ISETP.GE.AND P5, PT, R215, 0x61, PT ;  /* 0x00000061d700780c */ /* 0x000fe40003fa6270 */
[----:B------:R-:W-:Y:S02]  /*3860*/  ISETP.GT.OR P4, PT, R124, 0x70, !P4 ;  /* 0x000000707c00780c */ /* 0x000fe40006784670 */
[C---:B------:R-:W-:Y:S02]  /*3870*/  ISETP.GT.OR P3, PT, R214.reuse, 0x60, !P3 ;  /* 0x00000060d600780c */ /* 0x040fe40005f64670 */
[----:B------:R-:W-:Y:S02]  /*3880*/  ISETP.GT.OR P5, PT, R214, 0x61, !P5 ;  /* 0x00000061d600780c */ /* 0x000fe40006fa4670 */
[----:B------:R-:W-:Y:S02]  /*3890*/  FSEL R118, R140, -INF , !P4 ;  /* 0xff8000008c767808 */ /* 0x000fe40006000000 */
[----:B---3--:R-:W-:-:S02]  /*38a0*/  FSEL R119, R146, -INF , !P3 ;  /* 0xff80000092777808 */ /* 0x008fc40005800000 */
[----:B------:R-:W-:Y:S02]  /*38b0*/  FSEL R122, R145, -INF , !P5 ;  /* 0xff800000917a7808 */ /* 0x000fe40006800000 */
[C---:B------:R-:W-:Y:S02]  /*38c0*/  ISETP.GE.AND P4, PT, R215.reuse, 0x68, PT ;  /* 0x00000068d700780c */ /* 0x040fe40003f86270 */
[C---:B------:R-:W-:Y:S02]  /*38d0*/  ISETP.GE.AND P3, PT, R215.reuse, 0x69, PT ;  /* 0x00000069d700780c */ /* 0x040fe40003f66270 */
[----:B------:R-:W-:Y:S02]  /*38e0*/  ISETP.GE.AND P5, PT, R215, 0x70, PT ;  /* 0x00000070d700780c */ /* 0x000fe40003fa6270 */
[C---:B------:R-:W-:Y:S02]  /*38f0*/  ISETP.GT.OR P2, PT, R124.reuse, 0x71, !P2 ;  /* 0x000000717c00780c */ /* 0x040fe40005744670 */
[----:B------:R-:W-:-:S02]  /*3900*/  ISETP.GT.OR P0, PT, R124, 0x78, !P0 ;  /* 0x000000787c00780c */ /* 0x000fc40004704670 */
[----:B------:R-:W-:Y:S01]  /*3910*/  ISETP.GT.OR P1, PT, R124, 0x79, !P1 ;  /* 0x000000797c00780c */ /* 0x000fe20004f24670 */
[C---:B------:R-:W-:Y:S01]  /*3920*/  VIADD R124, R9.reuse, 0x4 ;  /* 0x00000004097c7836 */ /* 0x040fe20000000000 */
[C---:B------:R-:W-:Y:S02]  /*3930*/  ISETP.GT.OR P4, PT, R214.reuse, 0x68, !P4 ;  /* 0x00000068d600780c */ /* 0x040fe40006784670 */
[C---:B------:R-:W-:Y:S02]  /*3940*/  ISETP.GT.OR P3, PT, R214.reuse, 0x69, !P3 ;  /* 0x00000069d600780c */ /* 0x040fe40005f64670 */
[----:B------:R-:W-:Y:S01]  /*3950*/  ISETP.GT.OR P5, PT, R214, 0x70, !P5 ;  /* 0x00000070d600780c */ /* 0x000fe20006fa4670 */
[----:B------:R-:W1:Y:S01]  /*3960*/  SHFL.IDX PT, R128, R218, R124, 0x1f ;  /* 0x00001f7cda807589 */ /* 0x000e6200000e0000 */
[----:B------:R-:W-:Y:S02]  /*3970*/  IADD3 R126, R9, 0x8, RZ ;  /* 0x00000008097e7810 */ /* 0x000fe40007ffe0ff */
[----:B------:R-:W-:Y:S01]  /*3980*/  FSEL R117, R142, -INF , !P4 ;  /* 0xff8000008e757808 */ /* 0x000fe20006000000 */
[----:B------:R-:W-:Y:S01]  /*3990*/  SHFL.IDX PT, R217, R17, R124, 0x1f ;  /* 0x00001f7c11d97589 */ /* 0x000fe200000e0000 */
[----:B------:R-:W-:-:S02]  /*39a0*/  FSEL R123, R141, -INF , !P3 ;  /* 0xff8000008d7b7808 */ /* 0x000fc40005800000 */
[----:B------:R-:W-:Y:S01]  /*39b0*/  FSEL R120, R5, -INF , !P5 ;  /* 0xff80000005787808 */ /* 0x000fe20006800000 */
[----:B------:R-:W2:Y:S01]  /*39c0*/  SHFL.IDX PT, R216, R218, R126, 0x1f ;  /* 0x00001f7edad87589 */ /* 0x000ea200000e0000 */
[C---:B------:R-:W-:Y:S02]  /*39d0*/  ISETP.GE.AND P4, PT, R215.reuse, 0x71, PT ;  /* 0x00000071d700780c */ /* 0x040fe40003f86270 */
[C---:B------:R-:W-:Y:S02]  /*39e0*/  ISETP.GE.AND P3, PT, R215.reuse, 0x78, PT ;  /* 0x00000078d700780c */ /* 0x040fe40003f66270 */
[----:B------:R-:W-:Y:S02]  /*39f0*/  ISETP.GE.AND P5, PT, R215, 0x79, PT ;  /* 0x00000079d700780c */ /* 0x000fe40003fa6270 */
[----:B------:R-:W3:Y:S01]  /*3a00*/  SHFL.IDX PT, R215, R17, R9, 0x1f ;  /* 0x00001f0911d77589 */ /* 0x000ee200000e0000 */
[C---:B------:R-:W-:Y:S02]  /*3a10*/  ISETP.GT.OR P4, PT, R214.reuse, 0x71, !P4 ;  /* 0x00000071d600780c */ /* 0x040fe40006784670 */
[----:B------:R-:W-:-:S02]  /*3a20*/  ISETP.GT.OR P3, PT, R214, 0x78, !P3 ;  /* 0x00000078d600780c */ /* 0x000fc40005f64670 */
[----:B------:R-:W-:Y:S02]  /*3a30*/  ISETP.GT.OR P5, PT, R214, 0x79, !P5 ;  /* 0x00000079d600780c */ /* 0x000fe40006fa4670 */
[----:B------:R-:W4:Y:S01]  /*3a40*/  SHFL.IDX PT, R214, R218, R125, 0x1f ;  /* 0x00001f7ddad67589 */ /* 0x000f2200000e0000 */
[----:B------:R-:W-:Y:S02]  /*3a50*/  WARPGROUP.DEPBAR.LE gsb0, 0x0 ;  /* 0x00008000000079c5 */ /* 0x000fe40000010000 */
[----:B-1----:R-:W-:Y:S01]  /*3a60*/  FADD.FTZ R221, R25, -R128 ;  /* 0x8000008019dd7221 */ /* 0x002fe20000010000 */
[--C-:B------:R-:W-:Y:S01]  /*3a70*/  FADD.FTZ R226, R24, -R223.reuse ;  /* 0x800000df18e27221 */ /* 0x100fe20000010000 */
[--C-:B--2---:R-:W-:Y:S01]  /*3a80*/  FADD.FTZ R129, R28, -R216.reuse ;  /* 0x800000d81c817221 */ /* 0x104fe20000010000 */
[----:B------:R-:W-:Y:S01]  /*3a90*/  FADD.FTZ R130, R30, -R216 ;  /* 0x800000d81e827221 */ /* 0x000fe20000010000 */
[----:B------:R-:W-:Y:S01]  /*3aa0*/  FADD.FTZ R223, R26, -R223 ;  /* 0x800000df1adf7221 */ /* 0x000fe20000010000 */
[--C-:B------:R-:W-:Y:S01]  /*3ab0*/  FFMA.FTZ R211, R211, UR4, -R217.reuse ;  /* 0x00000004d3d37c23 */ /* 0x100fe200080108d9 */
[----:B------:R-:W-:Y:S01]  /*3ac0*/  FFMA.FTZ R26, R213, UR4, -R217 ;  /* 0x00000004d51a7c23 */ /* 0x000fe200080108d9 */
[----:B------:R-:W-:Y:S01]  /*3ad0*/  FADD.FTZ R128, R27, -R128 ;  /* 0x800000801b807221 */ /* 0x000fe20000010000 */
[C---:B------:R-:W-:Y:S01]  /*3ae0*/  IADD3 R217, R9.reuse, 0x14, RZ ;  /* 0x0000001409d97810 */ /* 0x040fe20007ffe0ff */
[--C-:B---3--:R-:W-:Y:S01]  /*3af0*/  FFMA.FTZ R216, R210, UR4, -R215.reuse ;  /* 0x00000004d2d87c23 */ /* 0x108fe200080108d7 */
[----:B------:R-:W-:Y:S01]  /*3b00*/  FFMA.FTZ R25, R212, UR4, -R215 ;  /* 0x00000004d4197c23 */ /* 0x000fe200080108d7 */
[C---:B------:R-:W-:Y:S01]  /*3b10*/  VIADD R215, R9.reuse, 0x10 ;  /* 0x0000001009d77836 */ /* 0x040fe20000000000 */
[----:B------:R-:W1:Y:S01]  /*3b20*/  SHFL.IDX PT, R28, R17, R126, 0x1f ;  /* 0x00001f7e111c7589 */ /* 0x000e6200000e0000 */
[C---:B------:R-:W-:Y:S01]  /*3b30*/  VIADD R213, R9.reuse, 0x1c ;  /* 0x0000001c09d57836 */ /* 0x040fe20000000000 */
[----:B------:R-:W2:Y:S01]  /*3b40*/  MUFU.EX2 R211, R211 ;  /* 0x000000d300d37308 */ /* 0x000ea20000000800 */
[----:B------:R-:W-:Y:S01]  /*3b50*/  VIADD R212, R9, 0x18 ;  /* 0x0000001809d47836 */ /* 0x000fe20000000000 */
[----:B------:R-:W3:Y:S01]  /*3b60*/  SHFL.IDX PT, R27, R218, R215, 0x1f ;  /* 0x00001fd7da1b7589 */ /* 0x000ee200000e0000 */
[--C-:B----4-:R-:W-:Y:S01]  /*3b70*/  FADD.FTZ R210, R29, -R214.reuse ;  /* 0x800000d61dd27221 */ /* 0x110fe20000010000 */
[----:B------:R-:W-:-:S02]  /*3b80*/  FADD.FTZ R214, R31, -R214 ;  /* 0x800000d61fd67221 */ /* 0x000fc40000010000 */
[----:B------:R-:W4:Y:S02]  /*3b90*/  SHFL.IDX PT, R222, R218, R217, 0x1f ;  /* 0x00001fd9dade7589 */ /* 0x000f2400000e0000 */
[----:B------:R-:W3:Y:S02]  /*3ba0*/  MUFU.EX2 R26, R26 ;  /* 0x0000001a001a7308 */ /* 0x000ee40000000800 */
[----:B------:R-:W4:Y:S04]  /*3bb0*/  SHFL.IDX PT, R29, R218, R213, 0x1f ;  /* 0x00001fd5da1d7589 */ /* 0x000f2800000e0000 */
[----:B------:R3:W4:Y:S02]  /*3bc0*/  SHFL.IDX PT, R30, R218, R212, 0x1f ;  /* 0x00001fd4da1e7589 */ /* 0x00072400000e0000 */
[----:B------:R-:W4:Y:S01]  /*3bd0*/  MUFU.EX2 R25, R25 ;  /* 0x0000001900197308 */ /* 0x000f220000000800 */
[----:B--2---:R-:W-:Y:S01]  /*3be0*/  FMUL.FTZ R221, R211, R221 ;  /* 0x000000ddd3dd7220 */ /* 0x004fe20000410000 */
[----:B------:R-:W2:Y:S01]  /*3bf0*/  SHFL.IDX PT, R31, R17, R215, 0x1f ;  /* 0x00001fd7111f7589 */ /* 0x000ea200000e0000 */
[--C-:B-1----:R-:W-:Y:S01]  /*3c00*/  FFMA.FTZ R24, R220, UR4, -R28.reuse ;  /* 0x00000004dc187c23 */ /* 0x102fe2000801081c */
[----:B------:R-:W-:Y:S01]  /*3c10*/  FFMA.FTZ R28, R219, UR4, -R28 ;  /* 0x00000004db1c7c23 */ /* 0x000fe2000801081c */
[----:B------:R-:W-:Y:S01]  /*3c20*/  FFMA.FTZ R234, -R234, R234, 1 ;  /* 0x3f800000eaea7423 */ /* 0x000fe200000101ea */
[----:B---3--:R-:W-:Y:S01]  /*3c30*/  FMUL.FTZ R128, R26, R128 ;  /* 0x000000801a807220 */ /* 0x008fe20000410000 */
[--C-:B------:R-:W-:Y:S01]  /*3c40*/  FADD.FTZ R218, R32, -R27.reuse ;  /* 0x8000001b20da7221 */ /* 0x100fe20000010000 */
[----:B------:R-:W-:Y:S01]  /*3c50*/  FADD.FTZ R219, R34, -R27 ;  /* 0x8000001b22db7221 */ /* 0x000fe20000010000 */
[----:B------:R-:W1:Y:S01]  /*3c60*/  SHFL.IDX PT, R32, R17, R217, 0x1f ;  /* 0x00001fd911207589 */ /* 0x000e6200000e0000 */
[----:B------:R-:W3:Y:S01]  /*3c70*/  MUFU.EX2 R24, R24 ;  /* 0x0000001800187308 */ /* 0x000ee20000000800 */
[--C-:B----4-:R-:W-:Y:S01]  /*3c80*/  FADD.FTZ R220, R33, -R222.reuse ;  /* 0x800000de21dc7221 */ /* 0x110fe20000010000 */
[----:B------:R-:W-:Y:S01]  /*3c90*/  FADD.FTZ R222, R35, -R222 ;  /* 0x800000de23de7221 */ /* 0x000fe20000010000 */
[----:B------:R-:W4:Y:S01]  /*3ca0*/  SHFL.IDX PT, R33, R17, R212, 0x1f ;  /* 0x00001fd411217589 */ /* 0x000f2200000e0000 */
[----:B------:R-:W-:Y:S01]  /*3cb0*/  FMUL.FTZ R223, R25, R223 ;  /* 0x000000df19df7220 */ /* 0x000fe20000410000 */
[--C-:B------:R-:W-:Y:S01]  /*3cc0*/  FADD.FTZ R37, R37, -R29.reuse ;  /* 0x8000001d25257221 */ /* 0x100fe20000010000 */
[----:B------:R-:W-:Y:S01]  /*3cd0*/  FADD.FTZ R39, R39, -R29 ;  /* 0x8000001d27277221 */ /* 0x000fe20000010000 */
[----:B------:R-:W4:Y:S01]  /*3ce0*/  SHFL.IDX PT, R34, R17, R213, 0x1f ;  /* 0x00001fd511227589 */ /* 0x000f2200000e0000 */
[----:B------:R3:W-:Y:S01]  /*3cf0*/  MUFU.EX2 R27, R28 ;  /* 0x0000001c001b7308 */ /* 0x0007e20000000800 */
[--C-:B------:R-:W-:Y:S01]  /*3d00*/  FADD.FTZ R36, R36, -R30.reuse ;  /* 0x8000001e24247221 */ /* 0x100fe20000010000 */
[----:B------:R-:W-:Y:S01]  /*3d10*/  FADD.FTZ R38, R38, -R30 ;  /* 0x8000001e26267221 */ /* 0x000fe20000010000 */
[----:B------:R-:W-:Y:S01]  /*3d20*/  SHFL.IDX PT, R35, R15, R9, 0x1f ;  /* 0x00001f090f237589 */ /* 0x000fe200000e0000 */
[--C-:B--2---:R-:W-:Y:S01]  /*3d30*/  FFMA.FTZ R29, R209, UR4, -R31.reuse ;  /* 0x00000004d11d7c23 */ /* 0x104fe2000801081f */
[----:B------:R-:W-:Y:S01]  /*3d40*/  FFMA.FTZ R31, R208, UR4, -R31 ;  /* 0x00000004d01f7c23 */ /* 0x000fe2000801081f */
[----:B------:R-:W-:Y:S01]  /*3d50*/  FFMA.FTZ R208, -R18, R18, 1 ;  /* 0x3f80000012d07423 */ /* 0x000fe20000010112 */
[----:B------:R-:W2:Y:S01]  /*3d60*/  SHFL.IDX PT, R209, R15, R126, 0x1f ;  /* 0x00001f7e0fd17589 */ /* 0x000ea200000e0000 */
[----:B------:R-:W2:Y:S01]  /*3d70*/  MUFU.EX2 R30, R224 ;  /* 0x000000e0001e7308 */ /* 0x000ea20000000800 */
[----:B---3--:R-:W-:Y:S01]  /*3d80*/  FFMA.FTZ R28, R225, UR4, -R233 ;  /* 0x00000004e11c7c23 */ /* 0x008fe200080108e9 */
[----:B------:R-:W-:Y:S01]  /*3d90*/  FMUL.FTZ R129, R24, R129 ;  /* 0x0000008118817220 */ /* 0x000fe20000410000 */
[--C-:B-1----:R-:W-:Y:S01]  /*3da0*/  FFMA.FTZ R207, R207, UR4, -R32.reuse ;  /* 0x00000004cfcf7c23 */ /* 0x102fe20008010820 */
[----:B------:R-:W-:-:S04]  /*3db0*/  FFMA.FTZ R32, R206, UR4, -R32 ;  /* 0x00000004ce207c23 */ /* 0x000fc80008010820 */
[----:B------:R1:W-:Y:S01]  /*3dc0*/  MUFU.EX2 R18, R31 ;  /* 0x0000001f00127308 */ /* 0x0003e20000000800 */
[----:B------:R-:W-:Y:S01]  /*3dd0*/  FFMA.FTZ R206, -R20, R20, 1 ;  /* 0x3f80000014ce7423 */ /* 0x000fe20000010114 */
[----:B----4-:R-:W-:-:S03]  /*3de0*/  FFMA.FTZ R204, R204, UR4, -R33 ;  /* 0x00000004cccc7c23 */ /* 0x010fc60008010821 */
[----:B------:R-:W-:Y:S01]  /*3df0*/  FMUL.FTZ R206, R206, R223 ;  /* 0x000000dfcece7220 */ /* 0x000fe20000410000 */
[----:B------:R-:W-:Y:S02]  /*3e00*/  FFMA.FTZ R223, -R194, R194, 1 ;  /* 0x3f800000c2df7423 */ /* 0x000fe400000101c2 */
[----:B------:R3:W4:Y:S01]  /*3e10*/  MUFU.EX2 R20, R32 ;  /* 0x0000002000147308 */ /* 0x0007220000000800 */
[----:B-1----:R-:W-:Y:S01]  /*3e20*/  FFMA.FTZ R31, R205, UR4, -R33 ;  /* 0x00000004cd1f7c23 */ /* 0x002fe20008010821 */
[----:B------:R-:W-:Y:S01]  /*3e30*/  FFMA.FTZ R33, R139, UR4, -R34 ;  /* 0x000000048b217c23 */ /* 0x000fe20008010822 */
[----:B--2---:R-:W-:Y:S01]  /*3e40*/  FMUL.FTZ R214, R30, R214 ;  /* 0x000000d61ed67220 */ /* 0x004fe20000410000 */
[----:B------:R-:W1:Y:S01]  /*3e50*/  SHFL.IDX PT, R139, R15, R124, 0x1f ;  /* 0x00001f7c0f8b7589 */ /* 0x000e6200000e0000 */
[----:B------:R-:W-:-:S03]  /*3e60*/  FFMA.FTZ R205, R134, UR4, -R209 ;  /* 0x0000000486cd7c23 */ /* 0x000fc600080108d1 */
[----:B------:R2:W1:Y:S01]  /*3e70*/  MUFU.EX2 R17, R207 ;  /* 0x000000cf00117308 */ /* 0x0004620000000800 */
[----:B---3--:R-:W-:Y:S01]  /*3e80*/  FFMA.FTZ R32, -R19, R19, 1 ;  /* 0x3f80000013207423 */ /* 0x008fe20000010113 */
[----:B------:R-:W-:Y:S01]  /*3e90*/  FFMA.FTZ R134, R132, UR4, -R209 ;  /* 0x0000000484867c23 */ /* 0x000fe200080108d1 */
[----:B------:R-:W3:Y:S04]  /*3ea0*/  LDL.LU R194, [R1+0x140] ;  /* 0x0001400001c27983 */ /* 0x000ee80000300800 */
[----:B------:R-:W1:Y:S01]  /*3eb0*/  SHFL.IDX PT, R209, R10, R126, 0x1f ;  /* 0x00001f7e0ad17589 */ /* 0x000e6200000e0000 */
[----:B------:R1:W-:Y:S01]  /*3ec0*/  MUFU.EX2 R19, R204 ;  /* 0x000000cc00137308 */ /* 0x0003e20000000800 */
[----:B----4-:R-:W-:Y:S02]  /*3ed0*/  FMUL.FTZ R222, R20, R222 ;  /* 0x000000de14de7220 */ /* 0x010fe40000410000 */
[----:B--2---:R-:W2:Y:S05]  /*3ee0*/  SHFL.IDX PT, R207, R15, R125, 0x1f ;  /* 0x00001f7d0fcf7589 */ /* 0x004eaa00000e0000 */
[----:B------:R-:W-:Y:S01]  /*3ef0*/  MUFU.EX2 R33, R33 ;  /* 0x0000002100217308 */ /* 0x000fe20000000800 */
[----:B-1----:R-:W-:Y:S01]  /*3f00*/  FMUL.FTZ R204, R32, R221 ;  /* 0x000000dd20cc7220 */ /* 0x002fe20000410000 */
[----:B------:R-:W-:Y:S01]  /*3f10*/  FFMA.FTZ R32, R138, UR4, -R34 ;  /* 0x000000048a207c23 */ /* 0x000fe20008010822 */
[--C-:B------:R-:W-:Y:S01]  /*3f20*/  FFMA.FTZ R34, R136, UR4, -R35.reuse ;  /* 0x0000000488227c23 */ /* 0x100fe20008010823 */
[----:B------:R-:W-:Y:S01]  /*3f30*/  FFMA.FTZ R35, R137, UR4, -R35 ;  /* 0x0000000489237c23 */ /* 0x000fe20008010823 */
[----:B------:R-:W-:Y:S01]  /*3f40*/  SHFL.IDX PT, R138, R15, R217, 0x1f ;  /* 0x00001fd90f8a7589 */ /* 0x000fe200000e0000 */
[--C-:B------:R-:W-:Y:S01]  /*3f50*/  FFMA.FTZ R133, R133, UR4, -R139.reuse ;  /* 0x0000000485857c23 */ /* 0x100fe2000801088b */
[----:B------:R-:W-:Y:S01]  /*3f60*/  FFMA.FTZ R135, R135, UR4, -R139 ;  /* 0x0000000487877c23 */ /* 0x000fe2000801088b */
[----:B------:R-:W1:Y:S01]  /*3f70*/  MUFU.EX2 R32, R32 ;  /* 0x0000002000207308 */ /* 0x000e620000000800 */
[----:B------:R-:W4:Y:S01]  /*3f80*/  SHFL.IDX PT, R137, R15, R215, 0x1f ;  /* 0x00001fd70f897589 */ /* 0x000f2200000e0000 */
[----:B------:R-:W-:-:S03]  /*3f90*/  FMUL.FTZ R220, R17, R220 ;  /* 0x000000dc11dc7220 */ /* 0x000fc60000410000 */
[----:B------:R-:W1:Y:S01]  /*3fa0*/  SHFL.IDX PT, R221, R15, R212, 0x1f ;  /* 0x00001fd40fdd7589 */ /* 0x000e6200000e0000 */
[----:B------:R-:W-:Y:S02]  /*3fb0*/  FFMA.FTZ R104, R104, UR4, -R209 ;  /* 0x0000000468687c23 */ /* 0x000fe400080108d1 */
[----:B------:R-:W1:Y:S01]  /*3fc0*/  MUFU.EX2 R28, R28 ;  /* 0x0000001c001c7308 */ /* 0x000e620000000800 */
[----:B------:R4:W1:Y:S01]  /*3fd0*/  SHFL.IDX PT, R139, R15, R213, 0x1f ;  /* 0x00001fd50f8b7589 */ /* 0x00086200000e0000 */
[--C-:B--2---:R-:W-:Y:S01]  /*3fe0*/  FFMA.FTZ R136, R88, UR4, -R207.reuse ;  /* 0x0000000458887c23 */ /* 0x104fe200080108cf */
[----:B------:R-:W-:Y:S02]  /*3ff0*/  FFMA.FTZ R132, R121, UR4, -R207 ;  /* 0x0000000479847c23 */ /* 0x000fe400080108cf */
[----:B------:R-:W2:Y:S03]  /*4000*/  SHFL.IDX PT, R207, R10, R9, 0x1f ;  /* 0x00001f090acf7589 */ /* 0x000ea600000e0000 */
[----:B------:R1:W-:Y:S01]  /*4010*/  MUFU.EX2 R88, R135 ;  /* 0x0000008700587308 */ /* 0x0003e20000000800 */
[----:B------:R-:W2:Y:S07]  /*4020*/  SHFL.IDX PT, R121, R10, R124, 0x1f ;  /* 0x00001f7c0a797589 */ /* 0x000eae00000e0000 */
[----:B----4-:R4:W-:Y:S01]  /*4030*/  MUFU.EX2 R15, R133 ;  /* 0x00000085000f7308 */ /* 0x0109e20000000800 */
[----:B-1----:R-:W-:Y:S01]  /*4040*/  FFMA.FTZ R135, R114, UR4, -R137 ;  /* 0x0000000472877c23 */ /* 0x002fe20008010889 */
[----:B------:R-:W-:Y:S01]  /*4050*/  FMUL.FTZ R37, R32, R37 ;  /* 0x0000002520257220 */ /* 0x000fe20000410000 */
[----:B------:R-:W-:Y:S01]  /*4060*/  FMUL.FTZ R210, R28, R210 ;  /* 0x000000d21cd27220 */ /* 0x000fe20000410000 */
[----:B------:R-:W-:-:S04]  /*4070*/  FFMA.FTZ R102, R102, UR4, -R221 ;  /* 0x0000000466667c23 */ /* 0x000fc800080108dd */
[----:B------:R-:W1:Y:S01]  /*4080*/  MUFU.EX2 R29, R29 ;  /* 0x0000001d001d7308 */ /* 0x000e620000000800 */
[----:B----4-:R-:W-:Y:S01]  /*4090*/  FFMA.FTZ R133, R112, UR4, -R137 ;  /* 0x0000000470857c23 */ /* 0x010fe20008010889 */
[--C-:B------:R-:W-:Y:S01]  /*40a0*/  FFMA.FTZ R137, R113, UR4, -R138.reuse ;  /* 0x0000000471897c23 */ /* 0x100fe2000801088a */
[----:B------:R-:W-:Y:S01]  /*40b0*/  FFMA.FTZ R138, R89, UR4, -R138 ;  /* 0x00000004598a7c23 */ /* 0x000fe2000801088a */
[----:B------:R-:W-:Y:S01]  /*40c0*/  FFMA.FTZ R112, R105, UR4, -R221 ;  /* 0x0000000469707c23 */ /* 0x000fe200080108dd */
[--C-:B------:R-:W-:Y:S01]  /*40d0*/  FFMA.FTZ R105, R91, UR4, -R139.reuse ;  /* 0x000000045b697c23 */ /* 0x100fe2000801088b */
[----:B------:R-:W-:Y:S01]  /*40e0*/  LDS R221, [R13+0x400] ;  /* 0x000400000ddd7984 */ /* 0x000fe20000000800 */
[----:B------:R-:W-:Y:S01]  /*40f0*/  FFMA.FTZ R113, R92, UR4, -R139 ;  /* 0x000000045c717c23 */ /* 0x000fe2000801088b */
[----:B------:R4:W-:Y:S01]  /*4100*/  MUFU.EX2 R89, R205 ;  /* 0x000000cd00597308 */ /* 0x0009e20000000800 */
[--C-:B--2---:R-:W-:Y:S01]  /*4110*/  FFMA.FTZ R109, R109, UR4, -R207.reuse ;  /* 0x000000046d6d7c23 */ /* 0x104fe200080108cf */
[----:B------:R-:W-:Y:S01]  /*4120*/  FFMA.FTZ R114, R101, UR4, -R207 ;  /* 0x0000000465727c23 */ /* 0x000fe200080108cf */
[----:B------:R-:W2:Y:S01]  /*4130*/  SHFL.IDX PT, R139, R10, R213, 0x1f ;  /* 0x00001fd50a8b7589 */ /* 0x000ea200000e0000 */
[--C-:B------:R-:W-:Y:S01]  /*4140*/  FFMA.FTZ R101, R93, UR4, -R121.reuse ;  /* 0x000000045d657c23 */ /* 0x100fe20008010879 */
[----:B------:R-:W-:Y:S01]  /*4150*/  FFMA.FTZ R111, R111, UR4, -R121 ;  /* 0x000000046f6f7c23 */ /* 0x000fe20008010879 */
[----:B------:R-:W-:Y:S01]  /*4160*/  FFMA.FTZ R121, R95, UR4, -R209 ;  /* 0x000000045f797c23 */ /* 0x000fe200080108d1 */
[----:B------:R-:W2:Y:S01]  /*4170*/  SHFL.IDX PT, R207, R10, R217, 0x1f ;  /* 0x00001fd90acf7589 */ /* 0x000ea200000e0000 */
[----:B------:R4:W-:Y:S01]  /*4180*/  MUFU.EX2 R91, R134 ;  /* 0x00000086005b7308 */ /* 0x0009e20000000800 */
[----:B------:R-:W-:Y:S01]  /*4190*/  FFMA.FTZ R209, -R232, R232, 1 ;  /* 0x3f800000e8d17423 */ /* 0x000fe200000101e8 */
[----:B-1----:R-:W-:Y:S01]  /*41a0*/  FMUL.FTZ R218, R29, R218 ;  /* 0x000000da1dda7220 */ /* 0x002fe20000410000 */
[----:B----4-:R-:W1:Y:S02]  /*41b0*/  SHFL.IDX PT, R205, R10, R125, 0x1f ;  /* 0x00001f7d0acd7589 */ /* 0x010e6400000e0000 */
[----:B------:R-:W-:-:S03]  /*41c0*/  FMUL.FTZ R209, R209, R214 ;  /* 0x000000d6d1d17220 */ /* 0x000fc60000410000 */
[----:B------:R4:W-:Y:S01]  /*41d0*/  MUFU.EX2 R92, R136 ;  /* 0x00000088005c7308 */ /* 0x0009e20000000800 */
[----:B------:R-:W1:Y:S07]  /*41e0*/  SHFL.IDX PT, R134, R10, R215, 0x1f ;  /* 0x00001fd70a867589 */ /* 0x000e6e00000e0000 */
[----:B------:R1:W-:Y:S01]  /*41f0*/  MUFU.EX2 R93, R133 ;  /* 0x00000085005d7308 */ /* 0x0003e20000000800 */
[----:B----4-:R4:W4:Y:S01]  /*4200*/  SHFL.IDX PT, R136, R10, R212, 0x1f ;  /* 0x00001fd40a887589 */ /* 0x01092200000e0000 */
[--C-:B--2---:R-:W-:Y:S01]  /*4210*/  FFMA.FTZ R103, R103, UR4, -R139.reuse ;  /* 0x0000000467677c23 */ /* 0x104fe2000801088b */
[----:B------:R-:W-:Y:S01]  /*4220*/  FFMA.FTZ R110, R110, UR4, -R139 ;  /* 0x000000046e6e7c23 */ /* 0x000fe2000801088b */
[----:B------:R-:W-:Y:S01]  /*4230*/  FFMA.FTZ R139, -R231, R231, 1 ;  /* 0x3f800000e78b7423 */ /* 0x000fe200000101e7 */
[----:B------:R-:W-:-:S03]  /*4240*/  FFMA.FTZ R107, R107, UR4, -R207 ;  /* 0x000000046b6b7c23 */ /* 0x000fc600080108cf */
[----:B------:R2:W-:Y:S01]  /*4250*/  MUFU.EX2 R95, R135 ;  /* 0x00000087005f7308 */ /* 0x0005e20000000800 */
[----:B------:R-:W-:Y:S01]  /*4260*/  FMUL.FTZ R139, R139, R218 ;  /* 0x000000da8b8b7220 */ /* 0x000fe20000410000 */
[----:B-1----:R-:W-:Y:S01]  /*4270*/  FFMA.FTZ R100, R100, UR4, -R205 ;  /* 0x0000000464647c23 */ /* 0x002fe200080108cd */
[----:B------:R-:W-:Y:S05]  /*4280*/  SHFL.IDX PT, R214, R221, R124, 0x1f ;  /* 0x00001f7cddd67589 */ /* 0x000fea00000e0000 */
[----:B----4-:R1:W-:Y:S01]  /*4290*/  MUFU.EX2 R10, R132 ;  /* 0x00000084000a7308 */ /* 0x0103e20000000800 */
[--C-:B------:R-:W-:Y:S01]  /*42a0*/  FFMA.FTZ R133, R97, UR4, -R134.reuse ;  /* 0x0000000461857c23 */ /* 0x100fe20008010886 */
[----:B------:R-:W-:Y:S01]  /*42b0*/  FFMA.FTZ R134, R96, UR4, -R134 ;  /* 0x0000000460867c23 */ /* 0x000fe20008010886 */
[----:B------:R-:W4:Y:S01]  /*42c0*/  SHFL.IDX PT, R97, R12, R126, 0x1f ;  /* 0x00001f7e0c617589 */ /* 0x000f2200000e0000 */
[----:B--2---:R-:W-:Y:S01]  /*42d0*/  FFMA.FTZ R135, R98, UR4, -R207 ;  /* 0x0000000462877c23 */ /* 0x004fe200080108cf */
[----:B------:R-:W-:-:S02]  /*42e0*/  FSEL R207, R227, -INF , !P1 ;  /* 0xff800000e3cf7808 */ /* 0x000fc40004800000 */
[----:B------:R-:W2:Y:S01]  /*42f0*/  SHFL.IDX PT, R96, R12, R125, 0x1f ;  /* 0x00001f7d0c607589 */ /* 0x000ea200000e0000 */
[----:B------:R-:W4:Y:S01]  /*4300*/  MUFU.EX2 R31, R31 ;  /* 0x0000001f001f7308 */ /* 0x000f220000000800 */
[----:B-1----:R-:W-:Y:S01]  /*4310*/  FFMA.FTZ R132, R99, UR4, -R205 ;  /* 0x0000000463847c23 */ /* 0x002fe200080108cd */
[--C-:B------:R-:W-:Y:S01]  /*4320*/  FFMA.FTZ R108, R108, UR4, -R136.reuse ;  /* 0x000000046c6c7c23 */ /* 0x100fe20008010888 */
[----:B------:R-:W1:Y:S01]  /*4330*/  SHFL.IDX PT, R99, R12, R124, 0x1f ;  /* 0x00001f7c0c637589 */ /* 0x000e6200000e0000 */
[----:B------:R-:W-:-:S03]  /*4340*/  FFMA.FTZ R136, R90, UR4, -R136 ;  /* 0x000000045a887c23 */ /* 0x000fc60008010888 */
[----:B------:R-:W1:Y:S01]  /*4350*/  SHFL.IDX PT, R205, R12, R9, 0x1f ;  /* 0x00001f090ccd7589 */ /* 0x000e6200000e0000 */
[----:B------:R1:W-:Y:S03]  /*4360*/  MUFU.EX2 R90, R137 ;  /* 0x00000089005a7308 */ /* 0x0003e60000000800 */
[----:B------:R-:W1:Y:S04]  /*4370*/  SHFL.IDX PT, R98, R12, R215, 0x1f ;  /* 0x00001fd70c627589 */ /* 0x000e6800000e0000 */
[----:B------:R-:W-:Y:S01]  /*4380*/  SHFL.IDX PT, R218, R221, R126, 0x1f ;  /* 0x00001f7eddda7589 */ /* 0x000fe200000e0000 */
[----:B------:R-:W-:Y:S01]  /*4390*/  MUFU.EX2 R13, R113 ;  /* 0x00000071000d7308 */ /* 0x000fe20000000800 */
[----:B----4-:R-:W-:Y:S01]  /*43a0*/  FMUL.FTZ R36, R31, R36 ;  /* 0x000000241f247220 */ /* 0x010fe20000410000 */
[--C-:B------:R-:W-:Y:S01]  /*43b0*/  FFMA.FTZ R116, R116, UR4, -R97.reuse ;  /* 0x0000000474747c23 */ /* 0x100fe20008010861 */
[----:B------:R-:W-:-:S02]  /*43c0*/  FFMA.FTZ R117, R117, UR4, -R97 ;  /* 0x0000000475757c23 */ /* 0x000fc40008010861 */
[----:B------:R-:W4:Y:S01]  /*43d0*/  SHFL.IDX PT, R97, R12, R212, 0x1f ;  /* 0x00001fd40c617589 */ /* 0x000f2200000e0000 */
[--C-:B--2---:R-:W-:Y:S01]  /*43e0*/  FFMA.FTZ R115, R115, UR4, -R96.reuse ;  /* 0x0000000473737c23 */ /* 0x104fe20008010860 */
[----:B------:R-:W-:Y:S01]  /*43f0*/  FFMA.FTZ R123, R123, UR4, -R96 ;  /* 0x000000047b7b7c23 */ /* 0x000fe20008010860 */
[----:B------:R-:W2:Y:S01]  /*4400*/  MUFU.EX2 R35, R35 ;  /* 0x0000002300237308 */ /* 0x000ea20000000800 */
[--C-:B-1----:R-:W-:Y:S01]  /*4410*/  FFMA.FTZ R137, R94, UR4, -R99.reuse ;  /* 0x000000045e897c23 */ /* 0x102fe20008010863 */
[----:B------:R-:W-:Y:S02]  /*4420*/  FFMA.FTZ R122, R122, UR4, -R99 ;  /* 0x000000047a7a7c23 */ /* 0x000fe40008010863 */
[----:B------:R-:W-:Y:S01]  /*4430*/  SHFL.IDX PT, R99, R12, R217, 0x1f ;  /* 0x00001fd90c637589 */ /* 0x000fe200000e0000 */
[--C-:B------:R-:W-:Y:S01]  /*4440*/  FFMA.FTZ R106, R106, UR4, -R205.reuse ;  /* 0x000000046a6a7c23 */ /* 0x100fe200080108cd */
[----:B------:R-:W-:Y:S02]  /*4450*/  FFMA.FTZ R119, R119, UR4, -R205 ;  /* 0x0000000477777c23 */ /* 0x000fe400080108cd */
[----:B------:R1:W-:Y:S01]  /*4460*/  MUFU.EX2 R96, R112 ;  /* 0x0000007000607308 */ /* 0x0003e20000000800 */
[----:B------:R2:W2:Y:S01]  /*4470*/  SHFL.IDX PT, R205, R12, R213, 0x1f ;  /* 0x00001fd50ccd7589 */ /* 0x0004a200000e0000 */
[--C-:B------:R-:W-:Y:S01]  /*4480*/  FFMA.FTZ R118, R118, UR4, -R98.reuse ;  /* 0x0000000476767c23 */ /* 0x100fe20008010862 */
[----:B------:R-:W-:Y:S01]  /*4490*/  FFMA.FTZ R120, R120, UR4, -R98 ;  /* 0x0000000478787c23 */ /* 0x000fe20008010862 */
[----:B------:R-:W-:-:S04]  /*44a0*/  FMUL.FTZ R98, R27, R130 ;  /* 0x000000821b627220 */ /* 0x000fc80000410000 */
[----:B------:R2:W-:Y:S01]  /*44b0*/  MUFU.EX2 R94, R138 ;  /* 0x0000008a005e7308 */ /* 0x0005e20000000800 */
[----:B-1----:R-:W-:Y:S01]  /*44c0*/  FFMA.FTZ R112, -R22, R22, 1 ;  /* 0x3f80000016707423 */ /* 0x002fe20000010116 */
[----:B------:R-:W-:-:S03]  /*44d0*/  FSEL R22, R2, -INF , !P0 ;  /* 0xff80000002167808 */ /* 0x000fc60004000000 */
[----:B------:R-:W-:Y:S01]  /*44e0*/  FMUL.FTZ R112, R112, R129 ;  /* 0x0000008170707220 */ /* 0x000fe20000410000 */
[----:B------:R-:W-:Y:S01]  /*44f0*/  FSEL R129, R127, -INF , !P3 ;  /* 0xff8000007f817808 */ /* 0x000fe20005800000 */
[--C-:B----4-:R-:W-:Y:S01]  /*4500*/  FFMA.FTZ R130, R22, UR4, -R97.reuse ;  /* 0x0000000416827c23 */ /* 0x110fe20008010861 */
[----:B--2---:R1:W-:Y:S01]  /*4510*/  MUFU.EX2 R12, R102 ;  /* 0x00000066000c7308 */ /* 0x0043e20000000800 */
[----:B------:R-:W-:Y:S02]  /*4520*/  FFMA.FTZ R138, -R229, R229, 1 ;  /* 0x3f800000e58a7423 */ /* 0x000fe400000101e5 */
[----:B------:R-:W-:Y:S02]  /*4530*/  FFMA.FTZ R129, R129, UR4, -R97 ;  /* 0x0000000481817c23 */ /* 0x000fe40008010861 */
[----:B------:R-:W-:Y:S02]  /*4540*/  FMUL.FTZ R138, R138, R220 ;  /* 0x000000dc8a8a7220 */ /* 0x000fe40000410000 */
[----:B------:R-:W2:Y:S01]  /*4550*/  SHFL.IDX PT, R220, R221, R215, 0x1f ;  /* 0x00001fd7dddc7589 */ /* 0x000ea200000e0000 */
[----:B------:R4:W-:Y:S01]  /*4560*/  MUFU.EX2 R97, R111 ;  /* 0x0000006f00617308 */ /* 0x0009e20000000800 */
[----:B-1----:R-:W-:Y:S01]  /*4570*/  FMUL.FTZ R102, R21, R128 ;  /* 0x0000008015667220 */ /* 0x002fe20000410000 */
[----:B------:R-:W-:Y:S01]  /*4580*/  FSEL R21, R6, -INF , !P2 ;  /* 0xff80000006157808 */ /* 0x000fe20005000000 */
[----:B------:R-:W-:Y:S01]  /*4590*/  FFMA.FTZ R207, R207, UR4, -R205 ;  /* 0x00000004cfcf7c23 */ /* 0x000fe200080108cd */
[----:B------:R-:W-:-:S03]  /*45a0*/  FSEL R128, R4, -INF , !P4 ;  /* 0xff80000004807808 */ /* 0x000fc60006000000 */
[--C-:B------:R-:W-:Y:S01]  /*45b0*/  FFMA.FTZ R113, R21, UR4, -R99.reuse ;  /* 0x0000000415717c23 */ /* 0x100fe20008010863 */
[----:B------:R1:W-:Y:S01]  /*45c0*/  MUFU.EX2 R22, R109 ;  /* 0x0000006d00167308 */ /* 0x0003e20000000800 */
[----:B------:R-:W-:Y:S01]  /*45d0*/  FFMA.FTZ R128, R128, UR4, -R99 ;  /* 0x0000000480807c23 */ /* 0x000fe20008010863 */
[----:B----4-:R-:W-:-:S04]  /*45e0*/  FFMA.FTZ R111, -R237, R237, 1 ;  /* 0x3f800000ed6f7423 */ /* 0x010fc800000101ed */
[----:B------:R-:W-:Y:S02]  /*45f0*/  FMUL.FTZ R111, R111, R222 ;  /* 0x000000de6f6f7220 */ /* 0x000fe40000410000 */
[----:B------:R4:W-:Y:S01]  /*4600*/  MUFU.EX2 R99, R121 ;  /* 0x0000007900637308 */ /* 0x0009e20000000800 */
[----:B-1----:R-:W-:Y:S01]  /*4610*/  FMUL.FTZ R109, R230, R210 ;  /* 0x000000d2e66d7220 */ /* 0x002fe20000410000 */
[----:B------:R-:W-:Y:S04]  /*4620*/  SHFL.IDX PT, R222, R221, R217, 0x1f ;  /* 0x00001fd9ddde7589 */ /* 0x000fe800000e0000 */
[----:B------:R-:W1:Y:S02]  /*4630*/  SHFL.IDX PT, R210, R221, R9, 0x1f ;  /* 0x00001f09ddd27589 */ /* 0x000e6400000e0000 */
[----:B------:R2:W-:Y:S01]  /*4640*/  MUFU.EX2 R21, R105 ;  /* 0x0000006900157308 */ /* 0x0005e20000000800 */
[----:B----4-:R-:W-:Y:S01]  /*4650*/  FMUL.FTZ R121, R33, R39 ;  /* 0x0000002721797220 */ /* 0x010fe20000410000 */
[----:B------:R-:W-:-:S03]  /*4660*/  FMUL.FTZ R39, R223, R37 ;  /* 0x00000025df277220 */ /* 0x000fc60000410000 */
[----:B------:R-:W-:Y:S01]  /*4670*/  FMUL.FTZ R37, R234, R121 ;  /* 0x00000079ea257220 */ /* 0x000fe20000410000 */
[----:B------:R-:W-:Y:S02]  /*4680*/  FADD.FTZ R121, R41, -R214 ;  /* 0x800000d629797221 */ /* 0x000fe40000010000 */
[----:B------:R4:W-:Y:S01]  /*4690*/  LDS R41, [R11+0x400] ;  /* 0x000400000b297984 */ /* 0x0009e20000000800 */
[----:B--2---:R-:W-:Y:S01]  /*46a0*/  FMUL.FTZ R105, R23, R98 ;  /* 0x0000006217697220 */ /* 0x004fe20000410000 */
[----:B------:R-:W-:Y:S01]  /*46b0*/  FSEL R23, R131, -INF , !P5 ;  /* 0xff80000083177808 */ /* 0x000fe20006800000 */
[----:B------:R2:W-:Y:S04]  /*46c0*/  MUFU.EX2 R98, R101 ;  /* 0x0000006500627308 */ /* 0x0005e80000000800 */
[----:B------:R-:W-:-:S04]  /*46d0*/  FFMA.FTZ R205, R23, UR4, -R205 ;  /* 0x0000000417cd7c23 */ /* 0x000fc800080108cd */
[----:B------:R4:W-:Y:S01]  /*46e0*/  MUFU.EX2 R23, R114 ;  /* 0x0000007200177308 */ /* 0x0009e20000000800 */
[----:B--2---:R-:W-:Y:S02]  /*46f0*/  FMUL.FTZ R101, R235, R36 ;  /* 0x00000024eb657220 */ /* 0x004fe40000410000 */
[----:B------:R-:W-:Y:S05]  /*4700*/  SHFL.IDX PT, R36, R221, R212, 0x1f ;  /* 0x00001fd4dd247589 */ /* 0x000fea00000e0000 */
[----:B------:R-:W2:Y:S01]  /*4710*/  MUFU.EX2 R34, R34 ;  /* 0x0000002200227308 */ /* 0x000ea20000000800 */
[----:B----4-:R-:W-:Y:S02]  /*4720*/  FMUL.FTZ R114, R18, R219 ;  /* 0x000000db12727220 */ /* 0x010fe40000410000 */
[----:B------:R-:W-:Y:S01]  /*4730*/  SHFL.IDX PT, R219, R221, R125, 0x1f ;  /* 0x00001f7ddddb7589 */ /* 0x000fe200000e0000 */
[----:B------:R-:W-:Y:S01]  /*4740*/  FADD.FTZ R214, R43, -R214 ;  /* 0x800000d62bd67221 */ /* 0x000fe20000010000 */
[----:B------:R-:W-:Y:S01]  /*4750*/  FADD.FTZ R44, R44, -R218 ;  /* 0x800000da2c2c7221 */ /* 0x000fe20000010000 */
[----:B------:R-:W-:Y:S01]  /*4760*/  FADD.FTZ R50, R50, -R220 ;  /* 0x800000dc32327221 */ /* 0x000fe20000010000 */
[----:B------:R-:W4:Y:S01]  /*4770*/  SHFL.IDX PT, R221, R221, R213, 0x1f ;  /* 0x00001fd5dddd7589 */ /* 0x000f2200000e0000 */
[----:B------:R-:W-:Y:S01]  /*4780*/  FADD.FTZ R218, R46, -R218 ;  /* 0x800000da2eda7221 */ /* 0x000fe20000010000 */
[----:B------:R-:W-:Y:S01]  /*4790*/  FADD.FTZ R43, R48, -R220 ;  /* 0x800000dc302b7221 */ /* 0x000fe20000010000 */
[--C-:B-1----:R-:W-:Y:S01]  /*47a0*/  FADD.FTZ R40, R40, -R210.reuse ;  /* 0x800000d228287221 */ /* 0x102fe20000010000 */
[----:B------:R-:W-:Y:S01]  /*47b0*/  FADD.FTZ R42, R42, -R210 ;  /* 0x800000d22a2a7221 */ /* 0x000fe20000010000 */
[--C-:B------:R-:W-:Y:S01]  /*47c0*/  FADD.FTZ R220, R49, -R222.reuse ;  /* 0x800000de31dc7221 */ /* 0x100fe20000010000 */
[----:B------:R-:W-:Y:S01]  /*47d0*/  FADD.FTZ R51, R51, -R222 ;  /* 0x800000de33337221 */ /* 0x000fe20000010000 */
[----:B------:R-:W-:Y:S01]  /*47e0*/  FMUL.FTZ R121, R15, R121 ;  /* 0x000000790f797220 */ /* 0x000fe20000410000 */
[----:B------:R-:W-:Y:S01]  /*47f0*/  FFMA.FTZ R11, -R201, R201, 1 ;  /* 0x3f800000c90b7423 */ /* 0x000fe200000101c9 */
[----:B------:R-:W1:Y:S08]  /*4800*/  MUFU.EX2 R104, R104 ;  /* 0x0000006800687308 */ /* 0x000e700000000800 */
[----:B------:R-:W3:Y:S08]  /*4810*/  MUFU.EX2 R100, R100 ;  /* 0x0000006400647308 */ /* 0x000ef00000000800 */
[----:B------:R-:W-:Y:S01]  /*4820*/  MUFU.EX2 R133, R133 ;  /* 0x0000008500857308 */ /* 0x000fe20000000800 */
[--C-:B----4-:R-:W-:Y:S01]  /*4830*/  FADD.FTZ R53, R53, -R221.reuse ;  /* 0x800000dd35357221 */ /* 0x110fe20000010000 */
[----:B------:R-:W-:-:S06]  /*4840*/  FADD.FTZ R55, R55, -R221 ;  /* 0x800000dd37377221 */ /* 0x000fcc0000010000 */
[----:B------:R-:W-:Y:S01]  /*4850*/  MUFU.EX2 R135, R135 ;  /* 0x0000008700877308 */ /* 0x000fe20000000800 */
[----:B------:R-:W4:Y:S01]  /*4860*/  SHFL.IDX PT, R221, R41, R125, 0x1f ;  /* 0x00001f7d29dd7589 */ /* 0x000f2200000e0000 */
[--C-:B------:R-:W-:Y:S01]  /*4870*/  FADD.FTZ R210, R45, -R219.reuse ;  /* 0x800000db2dd27221 */ /* 0x100fe20000010000 */
[--C-:B------:R-:W-:Y:S01]  /*4880*/  FADD.FTZ R222, R52, -R36.reuse ;  /* 0x8000002434de7221 */ /* 0x100fe20000010000 */
[----:B------:R-:W-:Y:S01]  /*4890*/  FADD.FTZ R219, R47, -R219 ;  /* 0x800000db2fdb7221 */ /* 0x000fe20000010000 */
[----:B------:R-:W-:Y:S01]  /*48a0*/  FFMA.FTZ R52, -R199, R199, 1 ;  /* 0x3f800000c7347423 */ /* 0x000fe200000101c7 */
[----:B------:R-:W-:Y:S01]  /*48b0*/  FMUL.FTZ R44, R89, R44 ;  /* 0x0000002c592c7220 */ /* 0x000fe20000410000 */
[----:B------:R-:W-:Y:S01]  /*48c0*/  FFMA.FTZ R47, -R196, R196, 1 ;  /* 0x3f800000c42f7423 */ /* 0x000fe200000101c4 */
[----:B------:R-:W-:Y:S01]  /*48d0*/  FMUL.FTZ R218, R91, R218 ;  /* 0x000000da5bda7220 */ /* 0x000fe20000410000 */
[----:B------:R-:W-:Y:S01]  /*48e0*/  FFMA.FTZ R45, -R197, R197, 1 ;  /* 0x3f800000c52d7423 */ /* 0x000fe200000101c5 */
        /* <DEDUP_REMOVED lines=8> */
[----:B------:R-:W-:Y:S01]  /*4970*/  FFMA.FTZ R42, -R170, R170, 1 ;  /* 0x3f800000aa2a7423 */ /* 0x000fe200000101aa */
[----:B------:R-:W-:Y:S01]  /*4980*/  FADD.FTZ R36, R54, -R36 ;  /* 0x8000002436247221 */ /* 0x000fe20000010000 */
[----:B------:R-:W-:Y:S01]  /*4990*/  FMUL.FTZ R219, R10, R219 ;  /* 0x000000db0adb7220 */ /* 0x000fe20000410000 */
[----:B------:R-:W-:Y:S08]  /*49a0*/  MUFU.EX2 R134, R134 ;  /* 0x0000008600867308 */ /* 0x000ff00000000800 */
[----:B------:R-:W-:Y:S01]  /*49b0*/  MUFU.EX2 R107, R107 ;  /* 0x0000006b006b7308 */ /* 0x000fe20000000800 */
[--C-:B----4-:R-:W-:Y:S01]  /*49c0*/  FADD.FTZ R61, R61, -R221.reuse ;  /* 0x800000dd3d3d7221 */ /* 0x110fe20000010000 */
[----:B------:R-:W-:-:S06]  /*49d0*/  FADD.FTZ R221, R63, -R221 ;  /* 0x800000dd3fdd7221 */ /* 0x000fcc0000010000 */
[----:B------:R-:W-:Y:S01]  /*49e0*/  MUFU.EX2 R103, R103 ;  /* 0x0000006700677308 */ /* 0x000fe20000000800 */
[----:B------:R-:W-:Y:S01]  /*49f0*/  LDS R63, [R14+0x400] ;  /* 0x000400000e3f7984 */ /* 0x000fe20000000800 */
[----:B------:R-:W-:Y:S01]  /*4a00*/  FFMA.FTZ R54, -R171, R171, 1 ;  /* 0x3f800000ab367423 */ /* 0x000fe200000101ab */
[----:B------:R-:W-:Y:S01]  /*4a10*/  FMUL.FTZ R43, R11, R43 ;  /* 0x0000002b0b2b7220 */ /* 0x000fe20000410000 */
[----:B------:R-:W-:-:S04]  /*4a20*/  FMUL.FTZ R11, R42, R121 ;  /* 0x000000792a0b7220 */ /* 0x000fc80000410000 */
[----:B------:R-:W-:Y:S01]  /*4a30*/  MUFU.EX2 R106, R106 ;  /* 0x0000006a006a7308 */ /* 0x000fe20000000800 */
[----:B------:R-:W4:Y:S01]  /*4a40*/  SHFL.IDX PT, R121, R41, R126, 0x1f ;  /* 0x00001f7e29797589 */ /* 0x000f2200000e0000 */
[----:B------:R-:W-:Y:S01]  /*4a50*/  FMUL.FTZ R50, R54, R219 ;  /* 0x000000db36327220 */ /* 0x000fe20000410000 */
[----:B------:R-:W-:-:S05]  /*4a60*/  FMUL.FTZ R214, R88, R214 ;  /* 0x000000d658d67220 */ /* 0x000fca0000410000 */
[----:B------:R-:W-:Y:S01]  /*4a70*/  MUFU.EX2 R136, R136 ;  /* 0x0000008800887308 */ /* 0x000fe20000000800 */
[----:B------:R-:W1:Y:S01]  /*4a80*/  SHFL.IDX PT, R219, R41, R213, 0x1f ;  /* 0x00001fd529db7589 */ /* 0x000e6200000e0000 */
[----:B------:R-:W-:Y:S01]  /*4a90*/  FFMA.FTZ R48, -R198, R198, 1 ;  /* 0x3f800000c6307423 */ /* 0x000fe200000101c6 */
[----:B------:R-:W-:Y:S01]  /*4aa0*/  FMUL.FTZ R210, R92, R210 ;  /* 0x000000d25cd27220 */ /* 0x000fe20000410000 */
[----:B------:R-:W-:-:S04]  /*4ab0*/  FFMA.FTZ R49, -R200, R200, 1 ;  /* 0x3f800000c8317423 */ /* 0x000fc800000101c8 */
[----:B------:R-:W-:Y:S01]  /*4ac0*/  MUFU.EX2 R137, R137 ;  /* 0x0000008900897308 */ /* 0x000fe20000000800 */
[----:B------:R-:W-:-:S07]  /*4ad0*/  FMUL.FTZ R48, R48, R214 ;  /* 0x000000d630307220 */ /* 0x000fce0000410000 */
[----:B------:R-:W-:Y:S01]  /*4ae0*/  MUFU.EX2 R108, R108 ;  /* 0x0000006c006c7308 */ /* 0x000fe20000000800 */
[----:B------:R-:W3:Y:S01]  /*4af0*/  SHFL.IDX PT, R214, R41, R9, 0x1f ;  /* 0x00001f0929d67589 */ /* 0x000ee200000e0000 */
[----:B------:R-:W-:Y:S01]  /*4b00*/  FFMA.FTZ R46, -R195, R195, 1 ;  /* 0x3f800000c32e7423 */ /* 0x000fe200000101c3 */
[----:B--2---:R-:W-:Y:S01]  /*4b10*/  FMUL.FTZ R40, R34, R40 ;  /* 0x0000002822287220 */ /* 0x004fe20000410000 */
[----:B------:R-:W-:Y:S01]  /*4b20*/  FMUL.FTZ R49, R49, R210 ;  /* 0x000000d231317220 */ /* 0x000fe20000410000 */
[----:B------:R-:W-:Y:S01]  /*4b30*/  SHFL.IDX PT, R218, R41, R212, 0x1f ;  /* 0x00001fd429da7589 */ /* 0x000fe200000e0000 */
[----:B------:R-:W-:Y:S01]  /*4b40*/  FMUL.FTZ R220, R90, R220 ;  /* 0x000000dc5adc7220 */ /* 0x000fe20000410000 */
[----:B------:R-:W-:Y:S01]  /*4b50*/  FMUL.FTZ R46, R46, R40 ;  /* 0x000000282e2e7220 */ /* 0x000fe20000410000 */
[----:B------:R-:W-:Y:S01]  /*4b60*/  MUFU.EX2 R116, R116 ;  /* 0x0000007400747308 */ /* 0x000fe20000000800 */
[----:B------:R-:W2:Y:S01]  /*4b70*/  SHFL.IDX PT, R210, R41, R124, 0x1f ;  /* 0x00001f7c29d27589 */ /* 0x000ea200000e0000 */
[----:B------:R-:W-:Y:S01]  /*4b80*/  FMUL.FTZ R222, R96, R222 ;  /* 0x000000de60de7220 */ /* 0x000fe20000410000 */
[----:B------:R-:W-:Y:S01]  /*4b90*/  FFMA.FTZ R40, -R203, R203, 1 ;  /* 0x3f800000cb287423 */ /* 0x000fe200000101cb */
[----:B------:R-:W-:Y:S01]  /*4ba0*/  FFMA.FTZ R42, -R168, R168, 1 ;  /* 0x3f800000a82a7423 */ /* 0x000fe200000101a8 */
[--C-:B----4-:R-:W-:Y:S01]  /*4bb0*/  FADD.FTZ R62, R62, -R121.reuse ;  /* 0x800000793e3e7221 */ /* 0x110fe20000010000 */
[----:B------:R-:W-:Y:S01]  /*4bc0*/  FADD.FTZ R60, R60, -R121 ;  /* 0x800000793c3c7221 */ /* 0x000fe20000010000 */
[----:B------:R-:W-:Y:S01]  /*4bd0*/  FMUL.FTZ R40, R40, R220 ;  /* 0x000000dc28287220 */ /* 0x000fe20000410000 */
[----:B------:R-:W-:Y:S01]  /*4be0*/  FMUL.FTZ R42, R42, R222 ;  /* 0x000000de2a2a7220 */ /* 0x000fe20000410000 */
[----:B------:R-:W4:Y:S01]  /*4bf0*/  SHFL.IDX PT, R220, R41, R217, 0x1f ;  /* 0x00001fd929dc7589 */ /* 0x000f2200000e0000 */
[----:B------:R-:W-:Y:S01]  /*4c00*/  FFMA.FTZ R54, -R169, R169, 1 ;  /* 0x3f800000a9367423 */ /* 0x000fe200000101a9 */
[----:B------:R-:W-:Y:S08]  /*4c10*/  MUFU.EX2 R122, R122 ;  /* 0x0000007a007a7308 */ /* 0x000ff00000000800 */
[----:B------:R-:W4:Y:S01]  /*4c20*/  MUFU.EX2 R216, R216 ;  /* 0x000000d800d87308 */ /* 0x000f220000000800 */
[----:B------:R4:W4:Y:S01]  /*4c30*/  SHFL.IDX PT, R222, R41, R215, 0x1f ;  /* 0x00001fd729de7589 */ /* 0x00092200000e0000 */
[----:B------:R-:W-:Y:S01]  /*4c40*/  FMUL.FTZ R51, R94, R51 ;  /* 0x000000335e337220 */ /* 0x000fe20000410000 */
[--C-:B-1----:R-:W-:Y:S01]  /*4c50*/  FADD.FTZ R121, R69, -R219.reuse ;  /* 0x800000db45797221 */ /* 0x102fe20000010000 */
[----:B------:R-:W-:Y:S01]  /*4c60*/  FADD.FTZ R219, R71, -R219 ;  /* 0x800000db47db7221 */ /* 0x000fe20000010000 */
[----:B------:R-:W-:Y:S01]  /*4c70*/  FMUL.FTZ R62, R104, R62 ;  /* 0x0000003e683e7220 */ /* 0x000fe20000410000 */
[----:B------:R-:W-:Y:S01]  /*4c80*/  FFMA.FTZ R71, -R158, R158, 1 ;  /* 0x3f8000009e477423 */ /* 0x000fe2000001019e */
[----:B------:R-:W-:Y:S01]  /*4c90*/  FMUL.FTZ R51, R54, R51 ;  /* 0x0000003336337220 */ /* 0x000fe20000410000 */
[----:B------:R-:W-:Y:S01]  /*4ca0*/  FFMA.FTZ R54, -R167, R167, 1 ;  /* 0x3f800000a7367423 */ /* 0x000fe200000101a7 */
[----:B------:R-:W-:Y:S01]  /*4cb0*/  FMUL.FTZ R223, R12, R36 ;  /* 0x000000240cdf7220 */ /* 0x000fe20000410000 */
[----:B------:R-:W-:Y:S01]  /*4cc0*/  FMUL.FTZ R53, R13, R53 ;  /* 0x000000350d357220 */ /* 0x000fe20000410000 */
[----:B------:R-:W4:Y:S01]  /*4cd0*/  LDL.LU R195, [R1+0x13c] ;  /* 0x00013c0001c37983 */ /* 0x000f220000300800 */
[----:B------:R-:W-:Y:S01]  /*4ce0*/  FFMA.FTZ R36, -R165, R165, 1 ;  /* 0x3f800000a5247423 */ /* 0x000fe200000101a5 */
[----:B------:R-:W-:Y:S01]  /*4cf0*/  FMUL.FTZ R55, R21, R55 ;  /* 0x0000003715377220 */ /* 0x000fe20000410000 */
[----:B------:R-:W-:Y:S01]  /*4d00*/  FMUL.FTZ R71, R71, R62 ;  /* 0x0000003e47477220 */ /* 0x000fe20000410000 */
[----:B------:R-:W4:Y:S01]  /*4d10*/  LDL.LU R196, [R1+0x138] ;  /* 0x0001380001c47983 */ /* 0x000f220000300800 */
[--C-:B---3--:R-:W-:Y:S01]  /*4d20*/  FADD.FTZ R56, R56, -R214.reuse ;  /* 0x800000d638387221 */ /* 0x108fe20000010000 */
[----:B------:R-:W-:Y:S01]  /*4d30*/  FMUL.FTZ R54, R54, R53 ;  /* 0x0000003536367220 */ /* 0x000fe20000410000 */
[----:B------:R-:W-:Y:S01]  /*4d40*/  FADD.FTZ R58, R58, -R214 ;  /* 0x800000d63a3a7221 */ /* 0x000fe20000010000 */
[----:B------:R-:W1:Y:S01]  /*4d50*/  SHFL.IDX PT, R62, R63, R9, 0x1f ;  /* 0x00001f093f3e7589 */ /* 0x000e6200000e0000 */
[----:B------:R-:W-:Y:S01]  /*4d60*/  FMUL.FTZ R53, R36, R55 ;  /* 0x0000003724357220 */ /* 0x000fe20000410000 */
[----:B--2---:R-:W-:Y:S01]  /*4d70*/  FADD.FTZ R57, R57, -R210 ;  /* 0x800000d239397221 */ /* 0x004fe20000010000 */
[----:B------:R-:W-:Y:S01]  /*4d80*/  MUFU.EX2 R130, R130 ;  /* 0x0000008200827308 */ /* 0x000fe20000000800 */
[----:B------:R-:W2:Y:S01]  /*4d90*/  LDL.LU R197, [R1+0x134] ;  /* 0x0001340001c57983 */ /* 0x000ea20000300800 */
[----:B------:R-:W-:-:S06]  /*4da0*/  FADD.FTZ R36, R68, -R218 ;  /* 0x800000da44247221 */ /* 0x000fcc0000010000 */
[----:B------:R-:W3:Y:S01]  /*4db0*/  MUFU.EX2 R110, R110 ;  /* 0x0000006e006e7308 */ /* 0x000ee20000000800 */
[----:B------:R-:W2:Y:S01]  /*4dc0*/  LDL.LU R198, [R1+0x130] ;  /* 0x0001300001c67983 */ /* 0x000ea20000300800 */
[----:B------:R-:W-:Y:S01]  /*4dd0*/  FFMA.FTZ R68, -R164, R164, 1 ;  /* 0x3f800000a4447423 */ /* 0x000fe200000101a4 */
[----:B------:R-:W-:-:S05]  /*4de0*/  FMUL.FTZ R56, R22, R56 ;  /* 0x0000003816387220 */ /* 0x000fca0000410000 */
[----:B------:R-:W-:Y:S01]  /*4df0*/  MUFU.EX2 R132, R132 ;  /* 0x0000008400847308 */ /* 0x000fe20000000800 */
[----:B------:R-:W2:Y:S01]  /*4e00*/  LDL.LU R199, [R1+0x12c] ;  /* 0x00012c0001c77983 */ /* 0x000ea20000300800 */
[----:B------:R-:W-:-:S06]  /*4e10*/  FADD.FTZ R59, R59, -R210 ;  /* 0x800000d23b3b7221 */ /* 0x000fcc0000010000 */
[----:B------:R-:W-:Y:S01]  /*4e20*/  MUFU.EX2 R119, R119 ;  /* 0x0000007700777308 */ /* 0x000fe20000000800 */
[----:B------:R-:W2:Y:S07]  /*4e30*/  LDL.LU R200, [R1+0x128] ;  /* 0x0001280001c87983 */ /* 0x000eae0000300800 */
[----:B------:R-:W-:Y:S01]  /*4e40*/  MUFU.EX2 R118, R118 ;  /* 0x0000007600767308 */ /* 0x000fe20000000800 */
[----:B------:R-:W2:Y:S01]  /*4e50*/  LDL.LU R201, [R1+0x124] ;  /* 0x0001240001c97983 */ /* 0x000ea20000300800 */
[----:B------:R-:W-:-:S06]  /*4e60*/  FMUL.FTZ R68, R68, R56 ;  /* 0x0000003844447220 */ /* 0x000fcc0000410000 */
[----:B------:R-:W-:Y:S01]  /*4e70*/  MUFU.EX2 R120, R120 ;  /* 0x0000007800787308 */ /* 0x000fe20000000800 */
[----:B------:R-:W2:Y:S01]  /*4e80*/  LDL.LU R202, [R1+0x120] ;  /* 0x0001200001ca7983 */ /* 0x000ea20000300800 */
[----:B------:R-:W-:-:S06]  /*4e90*/  FFMA.FTZ R55, -R162, R162, 1 ;  /* 0x3f800000a2377423 */ /* 0x000fcc00000101a2 */
[----:B------:R-:W-:Y:S01]  /*4ea0*/  MUFU.EX2 R117, R117 ;  /* 0x0000007500757308 */ /* 0x000fe20000000800 */
[----:B------:R-:W3:Y:S01]  /*4eb0*/  SHFL.IDX PT, R124, R63, R124, 0x1f ;  /* 0x00001f7c3f7c7589 */ /* 0x000ee200000e0000 */
[----:B------:R-:W-:-:S06]  /*4ec0*/  FMUL.FTZ R58, R23, R58 ;  /* 0x0000003a173a7220 */ /* 0x000fcc0000410000 */
[----:B------:R-:W-:Y:S01]  /*4ed0*/  MUFU.EX2 R115, R115 ;  /* 0x0000007300737308 */ /* 0x000fe20000000800 */
[----:B------:R-:W-:Y:S07]  /*4ee0*/  SHFL.IDX PT, R126, R63, R126, 0x1f ;  /* 0x00001f7e3f7e7589 */ /* 0x000fee00000e0000 */
[----:B------:R-:W-:Y:S01]  /*4ef0*/  MUFU.EX2 R123, R123 ;  /* 0x0000007b007b7308 */ /* 0x000fe20000000800 */
[----:B------:R-:W-:Y:S01]  /*4f00*/  SHFL.IDX PT, R125, R63, R125, 0x1f ;  /* 0x00001f7d3f7d7589 */ /* 0x000fe200000e0000 */
[----:B------:R-:W-:Y:S01]  /*4f10*/  FFMA.FTZ R236, -R236, R236, 1 ;  /* 0x3f800000ecec7423 */ /* 0x000fe200000101ec */
[----:B------:R-:W-:Y:S01]  /*4f20*/  FMUL.FTZ R38, R19, R38 ;  /* 0x0000002613267220 */ /* 0x000fe20000410000 */
[----:B------:R-:W-:Y:S01]  /*4f30*/  FFMA.FTZ R127, -R127, R127, 1 ;  /* 0x3f8000007f7f7423 */ /* 0x000fe2000001017f */
[----:B------:R-:W-:Y:S01]  /*4f40*/  SHFL.IDX PT, R215, R63, R215, 0x1f ;  /* 0x00001fd73fd77589 */ /* 0x000fe200000e0000 */
[----:B------:R-:W-:-:S03]  /*4f50*/  FMUL.FTZ R114, R228, R114 ;  /* 0x00000072e4727220 */ /* 0x000fc60000410000 */
[----:B------:R-:W-:Y:S04]  /*4f60*/  SHFL.IDX PT, R217, R63, R217, 0x1f ;  /* 0x00001fd93fd97589 */ /* 0x000fe800000e0000 */
[----:B------:R-:W-:Y:S01]  /*4f70*/  SHFL.IDX PT, R212, R63, R212, 0x1f ;  /* 0x00001fd43fd47589 */ /* 0x000fe200000e0000 */
[----:B------:R-:W-:Y:S01]  /*4f80*/  FFMA.FTZ R14, -R163, R163, 1 ;  /* 0x3f800000a30e7423 */ /* 0x000fe200000101a3 */
[----:B------:R-:W-:Y:S01]  /*4f90*/  FMUL.FTZ R61, R100, R61 ;  /* 0x0000003d643d7220 */ /* 0x000fe20000410000 */
[--C-:B----4-:R-:W-:Y:S01]  /*4fa0*/  FADD.FTZ R65, R65, -R220.reuse ;  /* 0x800000dc41417221 */ /* 0x110fe20000010000 */
[----:B------:R-:W2:Y:S01]  /*4fb0*/  LDL.LU R203, [R1+0x11c] ;  /* 0x00011c0001cb7983 */ /* 0x000ea20000300800 */
[----:B------:R-:W-:Y:S01]  /*4fc0*/  FMUL.FTZ R56, R97, R57 ;  /* 0x0000003961387220 */ /* 0x000fe20000410000 */
[----:B------:R-:W-:Y:S01]  /*4fd0*/  FMUL.FTZ R60, R99, R60 ;  /* 0x0000003c633c7220 */ /* 0x000fe20000410000 */
[----:B------:R-:W-:Y:S01]  /*4fe0*/  FADD.FTZ R67, R67, -R220 ;  /* 0x800000dc43437221 */ /* 0x000fe20000010000 */
[----:B------:R-:W4:Y:S01]  /*4ff0*/  SHFL.IDX PT, R63, R63, R213, 0x1f ;  /* 0x00001fd53f3f7589 */ /* 0x000f2200000e0000 */
[----:B------:R-:W4:Y:S01]  /*5000*/  MUFU.EX2 R113, R113 ;  /* 0x0000007100717308 */ /* 0x000f220000000800 */
[----:B------:R-:W-:-:S02]  /*5010*/  FMUL.FTZ R226, R216, R226 ;  /* 0x000000e2d8e27220 */ /* 0x000fc40000410000 */
[----:B------:R1:W5:Y:S01]  /*5020*/  LDL.LU R171, [R1+0x118] ;  /* 0x0001180001ab7983 */ /* 0x0003620000300800 */
[----:B------:R-:W-:Y:S01]  /*5030*/  FFMA.FTZ R41, -R166, R166, 1 ;  /* 0x3f800000a6297423 */ /* 0x000fe200000101a6 */
[----:B------:R-:W-:Y:S01]  /*5040*/  FADD.FTZ R218, R70, -R218 ;  /* 0x800000da46da7221 */ /* 0x000fe20000010000 */
[----:B------:R-:W-:Y:S01]  /*5050*/  FFMA.FTZ R69, -R161, R161, 1 ;  /* 0x3f800000a1457423 */ /* 0x000fe200000101a1 */
[----:B------:R1:W5:Y:S01]  /*5060*/  LDL.LU R170, [R1+0x114] ;  /* 0x0001140001aa7983 */ /* 0x0003620000300800 */
[----:B------:R-:W-:Y:S01]  /*5070*/  FMUL.FTZ R59, R98, R59 ;  /* 0x0000003b623b7220 */ /* 0x000fe20000410000 */
[----:B------:R-:W-:Y:S01]  /*5080*/  FMUL.FTZ R57, R55, R58 ;  /* 0x0000003a37397220 */ /* 0x000fe20000410000 */
[--C-:B------:R-:W-:Y:S01]  /*5090*/  FADD.FTZ R64, R64, -R222.reuse ;  /* 0x800000de40407221 */ /* 0x100fe20000010000 */
[----:B------:R2:W5:Y:S01]  /*50a0*/  LDL.LU R169, [R1+0x110] ;  /* 0x0001100001a97983 */ /* 0x0005620000300800 */
[----:B------:R-:W-:Y:S01]  /*50b0*/  FFMA.FTZ R70, -R159, R159, 1 ;  /* 0x3f8000009f467423 */ /* 0x000fe2000001019f */
[----:B------:R-:W-:Y:S01]  /*50c0*/  FADD.FTZ R66, R66, -R222 ;  /* 0x800000de42427221 */ /* 0x000fe20000010000 */
[----:B------:R-:W-:Y:S01]  /*50d0*/  FMUL.FTZ R67, R107, R67 ;  /* 0x000000436b437220 */ /* 0x000fe20000410000 */
[----:B------:R2:W5:Y:S01]  /*50e0*/  LDL.LU R168, [R1+0x10c] ;  /* 0x00010c0001a87983 */ /* 0x0005620000300800 */
[----:B------:R-:W-:Y:S01]  /*50f0*/  FMUL.FTZ R58, R14, R56 ;  /* 0x000000380e3a7220 */ /* 0x000fe20000410000 */
[----:B------:R-:W-:Y:S01]  /*5100*/  FMUL.FTZ R121, R103, R121 ;  /* 0x0000007967797220 */ /* 0x000fe20000410000 */
[--C-:B-1----:R-:W-:Y:S01]  /*5110*/  FADD.FTZ R72, R72, -R62.reuse ;  /* 0x8000003e48487221 */ /* 0x102fe20000010000 */
[----:B------:R1:W5:Y:S01]  /*5120*/  LDL.LU R167, [R1+0x108] ;  /* 0x0001080001a77983 */ /* 0x0003620000300800 */
[----:B------:R-:W-:Y:S01]  /*5130*/  FFMA.FTZ R56, -R160, R160, 1 ;  /* 0x3f800000a0387423 */ /* 0x000fe200000101a0 */
[----:B------:R-:W-:Y:S01]  /*5140*/  FADD.FTZ R74, R74, -R62 ;  /* 0x8000003e4a4a7221 */ /* 0x000fe20000010000 */
[--C-:B---3--:R-:W-:Y:S01]  /*5150*/  FADD.FTZ R73, R73, -R124.reuse ;  /* 0x8000007c49497221 */ /* 0x108fe20000010000 */
[----:B------:R1:W5:Y:S01]  /*5160*/  LDL.LU R166, [R1+0x104] ;  /* 0x0001040001a67983 */ /* 0x0003620000300800 */
[----:B------:R-:W-:Y:S01]  /*5170*/  FMUL.FTZ R69, R69, R59 ;  /* 0x0000003b45457220 */ /* 0x000fe20000410000 */
[----:B------:R-:W-:Y:S01]  /*5180*/  FADD.FTZ R75, R75, -R124 ;  /* 0x8000007c4b4b7221 */ /* 0x000fe20000010000 */
[--C-:B----4-:R-:W-:Y:S01]  /*5190*/  FADD.FTZ R85, R85, -R63.reuse ;  /* 0x8000003f55557221 */ /* 0x110fe20000010000 */
[----:B------:R1:W5:Y:S01]  /*51a0*/  LDL.LU R165, [R1+0x100] ;  /* 0x0001000001a57983 */ /* 0x0003620000300800 */
[----:B------:R-:W-:Y:S01]  /*51b0*/  FMUL.FTZ R70, R70, R61 ;  /* 0x0000003d46467220 */ /* 0x000fe20000410000 */
[----:B------:R-:W-:Y:S01]  /*51c0*/  FADD.FTZ R87, R87, -R63 ;  /* 0x8000003f57577221 */ /* 0x000fe20000010000 */
[--C-:B------:R-:W-:Y:S01]  /*51d0*/  FADD.FTZ R84, R84, -R212.reuse ;  /* 0x800000d454547221 */ /* 0x100fe20000010000 */
[----:B------:R1:W5:Y:S01]  /*51e0*/  LDL.LU R164, [R1+0xfc] ;  /* 0x0000fc0001a47983 */ /* 0x0003620000300800 */
[----:B------:R-:W-:Y:S01]  /*51f0*/  FFMA.FTZ R59, -R156, R156, 1 ;  /* 0x3f8000009c3b7423 */ /* 0x000fe2000001019c */
[----:B------:R-:W-:Y:S01]  /*5200*/  FFMA.FTZ R55, -R155, R155, 1 ;  /* 0x3f8000009b377423 */ /* 0x000fe2000001019b */
[----:B------:R-:W-:Y:S01]  /*5210*/  FADD.FTZ R86, R86, -R212 ;  /* 0x800000d456567221 */ /* 0x000fe20000010000 */
[----:B------:R1:W5:Y:S01]  /*5220*/  LDL.LU R163, [R1+0xf8] ;  /* 0x0000f80001a37983 */ /* 0x0003620000300800 */
[----:B------:R-:W-:Y:S01]  /*5230*/  FMUL.FTZ R64, R133, R64 ;  /* 0x0000004085407220 */ /* 0x000fe20000410000 */
[----:B------:R-:W-:Y:S01]  /*5240*/  FMUL.FTZ R61, R135, R65 ;  /* 0x00000041873d7220 */ /* 0x000fe20000410000 */
[----:B------:R-:W-:Y:S01]  /*5250*/  FFMA.FTZ R210, -R144, R144, 1 ;  /* 0x3f80000090d27423 */ /* 0x000fe20000010190 */
[----:B------:R1:W5:Y:S01]  /*5260*/  LDL.LU R162, [R1+0xf4] ;  /* 0x0000f40001a27983 */ /* 0x0003620000300800 */
[----:B------:R-:W-:Y:S01]  /*5270*/  FMUL.FTZ R56, R56, R60 ;  /* 0x0000003c38387220 */ /* 0x000fe20000410000 */
[----:B------:R-:W-:Y:S01]  /*5280*/  FFMA.FTZ R60, -R154, R154, 1 ;  /* 0x3f8000009a3c7423 */ /* 0x000fe2000001019a */
[--C-:B------:R-:W-:Y:S01]  /*5290*/  FADD.FTZ R77, R77, -R125.reuse ;  /* 0x8000007d4d4d7221 */ /* 0x100fe20000010000 */
[----:B------:R1:W5:Y:S01]  /*52a0*/  LDL.LU R161, [R1+0xf0] ;  /* 0x0000f00001a17983 */ /* 0x0003620000300800 */
[----:B------:R-:W-:Y:S01]  /*52b0*/  FMUL.FTZ R66, R134, R66 ;  /* 0x0000004286427220 */ /* 0x000fe20000410000 */
[----:B------:R-:W-:Y:S01]  /*52c0*/  FFMA.FTZ R14, -R157, R157, 1 ;  /* 0x3f8000009d0e7423 */ /* 0x000fe2000001019d */
[----:B------:R-:W-:Y:S01]  /*52d0*/  FADD.FTZ R79, R79, -R125 ;  /* 0x8000007d4f4f7221 */ /* 0x000fe20000010000 */
[----:B------:R1:W5:Y:S01]  /*52e0*/  LDL.LU R160, [R1+0xec] ;  /* 0x0000ec0001a07983 */ /* 0x0003620000300800 */
[----:B------:R-:W-:Y:S01]  /*52f0*/  FMUL.FTZ R64, R59, R64 ;  /* 0x000000403b407220 */ /* 0x000fe20000410000 */
[----:B------:R-:W-:Y:S01]  /*5300*/  FMUL.FTZ R55, R55, R61 ;  /* 0x0000003d37377220 */ /* 0x000fe20000410000 */
[--C-:B------:R-:W-:Y:S01]  /*5310*/  FADD.FTZ R76, R76, -R126.reuse ;  /* 0x8000007e4c4c7221 */ /* 0x100fe20000010000 */
[----:B------:R1:W5:Y:S01]  /*5320*/  LDL.LU R159, [R1+0xe8] ;  /* 0x0000e800019f7983 */ /* 0x0003620000300800 */
[----:B------:R-:W-:Y:S01]  /*5330*/  FFMA.FTZ R59, -R152, R152, 1 ;  /* 0x3f800000983b7423 */ /* 0x000fe20000010198 */
[----:B------:R-:W-:Y:S01]  /*5340*/  FFMA.FTZ R61, -R151, R151, 1 ;  /* 0x3f800000973d7423 */ /* 0x000fe20000010197 */
[----:B------:R-:W-:Y:S01]  /*5350*/  FADD.FTZ R78, R78, -R126 ;  /* 0x8000007e4e4e7221 */ /* 0x000fe20000010000 */
[----:B------:R1:W5:Y:S01]  /*5360*/  LDL.LU R158, [R1+0xe4] ;  /* 0x0000e400019e7983 */ /* 0x0003620000300800 */
[----:B------:R-:W-:Y:S01]  /*5370*/  FMUL.FTZ R65, R60, R66 ;  /* 0x000000423c417220 */ /* 0x000fe20000410000 */
[--C-:B------:R-:W-:Y:S01]  /*5380*/  FADD.FTZ R80, R80, -R215.reuse ;  /* 0x800000d750507221 */ /* 0x100fe20000010000 */
[----:B------:R-:W-:Y:S01]  /*5390*/  FADD.FTZ R82, R82, -R215 ;  /* 0x800000d752527221 */ /* 0x000fe20000010000 */
[----:B------:R1:W5:Y:S01]  /*53a0*/  LDL.LU R157, [R1+0xe0] ;  /* 0x0000e000019d7983 */ /* 0x0003620000300800 */
[----:B------:R-:W-:Y:S01]  /*53b0*/  FFMA.FTZ R66, -R153, R153, 1 ;  /* 0x3f80000099427423 */ /* 0x000fe20000010199 */
[--C-:B------:R-:W-:Y:S01]  /*53c0*/  FADD.FTZ R81, R81, -R217.reuse ;  /* 0x800000d951517221 */ /* 0x100fe20000010000 */
[----:B------:R-:W-:Y:S01]  /*53d0*/  FADD.FTZ R83, R83, -R217 ;  /* 0x800000d953537221 */ /* 0x000fe20000010000 */
[----:B------:R1:W5:Y:S01]  /*53e0*/  LDL.LU R156, [R1+0xdc] ;  /* 0x0000dc00019c7983 */ /* 0x0003620000300800 */
[----:B------:R-:W-:Y:S01]  /*53f0*/  FMUL.FTZ R59, R59, R67 ;  /* 0x000000433b3b7220 */ /* 0x000fe20000410000 */
[----:B------:R-:W-:Y:S01]  /*5400*/  FFMA.FTZ R213, -R5, R5, 1 ;  /* 0x3f80000005d57423 */ /* 0x000fe20000010105 */
[----:B------:R-:W-:Y:S01]  /*5410*/  FFMA.FTZ R214, -R4, R4, 1 ;  /* 0x3f80000004d67423 */ /* 0x000fe20000010104 */
[----:B------:R1:W5:Y:S01]  /*5420*/  LDL.LU R155, [R1+0xd8] ;  /* 0x0000d800019b7983 */ /* 0x0003620000300800 */
[----:B------:R-:W-:Y:S01]  /*5430*/  FMUL.FTZ R61, R61, R121 ;  /* 0x000000793d3d7220 */ /* 0x000fe20000410000 */
[----:B------:R-:W3:Y:S01]  /*5440*/  MUFU.EX2 R129, R129 ;  /* 0x0000008100817308 */ /* 0x000ee20000000800 */
[----:B------:R-:W-:Y:S01]  /*5450*/  FMUL.FTZ R36, R108, R36 ;  /* 0x000000246c247220 */ /* 0x000fe20000410000 */
[----:B------:R1:W5:Y:S01]  /*5460*/  LDL.LU R154, [R1+0xd4] ;  /* 0x0000d400019a7983 */ /* 0x0003620000300800 */
[----:B------:R-:W-:Y:S01]  /*5470*/  FFMA.FTZ R67, -R150, R150, 1 ;  /* 0x3f80000096437423 */ /* 0x000fe20000010196 */
[----:B------:R-:W-:-:S04]  /*5480*/  FFMA.FTZ R62, -R148, R148, 1 ;  /* 0x3f800000943e7423 */ /* 0x000fc80000010194 */
[----:B------:R-:W4:Y:S01]  /*5490*/  MUFU.EX2 R128, R128 ;  /* 0x0000008000807308 */ /* 0x000f220000000800 */
[----:B------:R1:W5:Y:S01]  /*54a0*/  LDL.LU R153, [R1+0xd0] ;  /* 0x0000d00001997983 */ /* 0x0003620000300800 */
[----:B------:R-:W-:Y:S01]  /*54b0*/  FMUL.FTZ R121, R106, R72 ;  /* 0x000000486a797220 */ /* 0x000fe20000410000 */
[----:B------:R-:W-:-:S05]  /*54c0*/  FFMA.FTZ R60, -R149, R149, 1 ;  /* 0x3f800000953c7423 */ /* 0x000fca0000010195 */
[----:B------:R-:W1:Y:S01]  /*54d0*/  MUFU.EX2 R207, R207 ;  /* 0x000000cf00cf7308 */ /* 0x000e620000000800 */
[----:B------:R1:W5:Y:S01]  /*54e0*/  LDL.LU R152, [R1+0xcc] ;  /* 0x0000cc0001987983 */ /* 0x0003620000300800 */
[----:B------:R-:W-:-:S06]  /*54f0*/  FFMA.FTZ R124, -R147, R147, 1 ;  /* 0x3f800000937c7423 */ /* 0x000fcc0000010193 */
[----:B------:R-:W1:Y:S01]  /*5500*/  MUFU.EX2 R205, R205 ;  /* 0x000000cd00cd7308 */ /* 0x000e620000000800 */
[----:B------:R1:W5:Y:S01]  /*5510*/  LDL.LU R151, [R1+0xc8] ;  /* 0x0000c80001977983 */ /* 0x0003620000300800 */
[----:B------:R-:W-:Y:S01]  /*5520*/  FMUL.FTZ R62, R62, R121 ;  /* 0x000000793e3e7220 */ /* 0x000fe20000410000 */
[----:B------:R-:W-:Y:S01]  /*5530*/  FMUL.FTZ R219, R110, R219 ;  /* 0x000000db6edb7220 */ /* 0x000fe20000410000 */
[----:B------:R-:W-:Y:S01]  /*5540*/  FMUL.FTZ R208, R208, R226 ;  /* 0x000000e2d0d07220 */ /* 0x000fe20000410000 */
[----:B------:R1:W5:Y:S01]  /*5550*/  LDL.LU R150, [R1+0xc4] ;  /* 0x0000c40001967983 */ /* 0x0003620000300800 */
[----:B------:R-:W-:-:S03]  /*5560*/  FFMA.FTZ R63, -R146, R146, 1 ;  /* 0x3f800000923f7423 */ /* 0x000fc60000010192 */
[----:B------:R1:W5:Y:S01]  /*5570*/  LDL.LU R149, [R1+0xc0] ;  /* 0x0000c00001957983 */ /* 0x0003620000300800 */
[----:B------:R-:W-:-:S03]  /*5580*/  FFMA.FTZ R121, -R145, R145, 1 ;  /* 0x3f80000091797423 */ /* 0x000fc60000010191 */
[----:B------:R1:W5:Y:S01]  /*5590*/  LDL.LU R148, [R1+0xbc] ;  /* 0x0000bc0001947983 */ /* 0x0003620000300800 */
[----:B------:R-:W-:-:S03]  /*55a0*/  FFMA.FTZ R212, -R143, R143, 1 ;  /* 0x3f8000008fd47423 */ /* 0x000fc6000001018f */
[----:B------:R1:W5:Y:S01]  /*55b0*/  LDL.LU R147, [R1+0xb8] ;  /* 0x0000b80001937983 */ /* 0x0003620000300800 */
[----:B------:R-:W-:-:S03]  /*55c0*/  FFMA.FTZ R125, -R142, R142, 1 ;  /* 0x3f8000008e7d7423 */ /* 0x000fc6000001018e */
[----:B------:R1:W5:Y:S01]  /*55d0*/  LDL.LU R146, [R1+0xb4] ;  /* 0x0000b40001927983 */ /* 0x0003620000300800 */
[----:B------:R-:W-:-:S03]  /*55e0*/  FMUL.FTZ R218, R136, R218 ;  /* 0x000000da88da7220 */ /* 0x000fc60000410000 */
        /* <DEDUP_REMOVED lines=10> */
[----:B------:R1:W5:Y:S04]  /*5690*/  LDL.LU R140, [R1+0x9c] ;  /* 0x00009c00018c7983 */ /* 0x0003680000300800 */
[----:B------:R1:W5:Y:S04]  /*56a0*/  LDL.LU R6, [R1+0x98] ;  /* 0x0000980001067983 */ /* 0x0003680000300800 */
[----:B------:R1:W5:Y:S04]  /*56b0*/  LDL.LU R5, [R1+0x94] ;  /* 0x0000940001057983 */ /* 0x0003680000300800 */
[----:B------:R1:W5:Y:S04]  /*56c0*/  LDL.LU R4, [R1+0x90] ;  /* 0x0000900001047983 */ /* 0x0003680000300800 */
[----:B------:R1:W5:Y:S04]  /*56d0*/  LDL.LU R2, [R1+0x8c] ;  /* 0x00008c0001027983 */ /* 0x0003680000300800 */
[----:B------:R-:W2:Y:S01]  /*56e0*/  LDL R220, [R1+0x70] ;  /* 0x0000700001dc7983 */ /* 0x000ea20000100800 */
[----:B------:R-:W-:-:S04]  /*56f0*/  FMUL.FTZ R73, R137, R73 ;  /* 0x0000004989497220 */ /* 0x000fc80000410000 */
[----:B------:R-:W-:Y:S01]  /*5700*/  FMUL.FTZ R124, R124, R73 ;  /* 0x000000497c7c7220 */ /* 0x000fe20000410000 */
[----:B------:R-:W-:Y:S01]  /*5710*/  FMUL.FTZ R73, R116, R76 ;  /* 0x0000004c74497220 */ /* 0x000fe20000410000 */
[----:B------:R-:W-:Y:S01]  /*5720*/  FMUL.FTZ R66, R66, R36 ;  /* 0x0000002442427220 */ /* 0x000fe20000410000 */
[----:B------:R-:W-:Y:S02]  /*5730*/  FMUL.FTZ R36, R122, R75 ;  /* 0x0000004b7a247220 */ /* 0x000fe40000410000 */
[----:B------:R-:W-:Y:S01]  /*5740*/  FMUL.FTZ R210, R210, R73 ;  /* 0x00000049d2d27220 */ /* 0x000fe20000410000 */
[----:B------:R-:W-:Y:S01]  /*5750*/  FMUL.FTZ R73, R130, R84 ;  /* 0x0000005482497220 */ /* 0x000fe20000410000 */
[----:B------:R-:W-:Y:S01]  /*5760*/  FMUL.FTZ R121, R121, R36 ;  /* 0x0000002479797220 */ /* 0x000fe20000410000 */
[----:B------:R-:W-:Y:S02]  /*5770*/  FMUL.FTZ R36, R113, R81 ;  /* 0x0000005171247220 */ /* 0x000fe40000410000 */
[----:B------:R-:W-:Y:S01]  /*5780*/  FMUL.FTZ R218, R218, R73 ;  /* 0x00000049dada7220 */ /* 0x000fe20000410000 */
[----:B------:R-:W-:Y:S01]  /*5790*/  F2FP.BF16.F32.PACK_AB R73, R51, R11 ;  /* 0x0000000b3349723e */ /* 0x000fe200000010ff */
[----:B------:R-:W-:Y:S01]  /*57a0*/  FMUL.FTZ R221, R132, R221 ;  /* 0x000000dd84dd7220 */ /* 0x000fe20000410000 */
[----:B---3--:R-:W-:Y:S01]  /*57b0*/  FMUL.FTZ R86, R129, R86 ;  /* 0x0000005681567220 */ /* 0x008fe20000410000 */
[----:B------:R-:W-:Y:S01]  /*57c0*/  FMUL.FTZ R38, R236, R38 ;  /* 0x00000026ec267220 */ /* 0x000fe20000410000 */
[----:B------:R-:W-:Y:S01]  /*57d0*/  FMUL.FTZ R74, R119, R74 ;  /* 0x0000004a774a7220 */ /* 0x000fe20000410000 */
[----:B------:R-:W-:Y:S01]  /*57e0*/  FMUL.FTZ R80, R118, R80 ;  /* 0x0000005076507220 */ /* 0x000fe20000410000 */
[----:B------:R-:W-:Y:S01]  /*57f0*/  FMUL.FTZ R82, R120, R82 ;  /* 0x0000005278527220 */ /* 0x000fe20000410000 */
[----:B----4-:R-:W-:Y:S01]  /*5800*/  FMUL.FTZ R83, R128, R83 ;  /* 0x0000005380537220 */ /* 0x010fe20000410000 */
        /* <DEDUP_REMOVED lines=40> */
[----:B------:R-:W-:Y:S01]  /*5a90*/  F2FP.BF16.F32.PACK_AB R66, R61, R66 ;  /* 0x000000423d42723e */ /* 0x000fe200000010ff */
[----:B------:R-:W-:Y:S01]  /*5aa0*/  UMOV UR6, UR12 ;  /* 0x0000000c00067c82 */ /* 0x000fe20008000000 */
[----:B------:R-:W-:Y:S01]  /*5ab0*/  F2FP.BF16.F32.PACK_AB R67, R60, R67 ;  /* 0x000000433c43723e */ /* 0x000fe200000010ff */
[----:B------:R-:W-:Y:S01]  /*5ac0*/  UMOV UR7, 0x40000040 ;  /* 0x4000004000077882 */ /* 0x000fe20000000000 */
[----:B------:R-:W-:Y:S01]  /*5ad0*/  F2FP.BF16.F32.PACK_AB R64, R55, R64 ;  /* 0x000000403740723e */ /* 0x000fe200000010ff */
[----:B------:R-:W-:Y:S01]  /*5ae0*/  UIADD3 UR4, UR12, 0x80, URZ ;  /* 0x000000800c047890 */ /* 0x000fe2000fffe03f */
[----:B------:R-:W-:Y:S01]  /*5af0*/  F2FP.BF16.F32.PACK_AB R65, R59, R65 ;  /* 0x000000413b41723e */ /* 0x000fe200000010ff */
[----:B------:R-:W3:Y:S01]  /*5b00*/  LDL R14, [R1+0x50] ;  /* 0x00005000010e7983 */ /* 0x000ee20000100800 */
        /* <DEDUP_REMOVED lines=16> */
[----:B--2---:R-:W-:-:S05]  /*5c10*/  LEA R11, R0, R220, 0xe ;  /* 0x000000dc000b7211 */ /* 0x004fca00078e70ff */
[----:B------:R-:W-:-:S05]  /*5c20*/  IMAD R11, R11, 0x2, R16 ;  /* 0x000000020b0b7824 */ /* 0x000fca00078e0210 */
        /* <DEDUP_REMOVED lines=9> */
[----:B------:R-:W-:Y:S01]  /*5cc0*/  HGMMA.64x64x16.F32.BF16 R172, R36, gdesc[UR4].tnspB, R172, gsb0 ;  /* 0x40e0000424ac7df0 */ /* 0x000fe200080018ac */
[----:B------:R-:W-:Y:S01]  /*5cd0*/  UMOV UR6, UR4 ;  /* 0x0000000400067c82 */ /* 0x000fe20008000000 */
        /* <DEDUP_REMOVED lines=15> */
[----:B------:R-:W-:-:S06]  /*5dd0*/  UMOV UR7, 0x40000040 ;  /* 0x4000004000077882 */ /* 0x000fcc0000000000 */
[----:B------:R-:W-:Y:S01]  /*5de0*/  UMOV UR6, UR4 ;  /* 0x0000000400067c82 */ /* 0x000fe20008000000 */
        /* <DEDUP_REMOVED lines=47> */
[----:B------:R-:W-:-:S05]  /*60e0*/  VIADD R40, R16, 0x20c00 ;  /* 0x00020c0010287836 */ /* 0x000fca0000000000 */
[----:B---3--:R-:W-:-:S04]  /*60f0*/  LEA R10, R14, R40, 0xd ;  /* 0x000000280e0a7211 */ /* 0x008fc800078e68ff */
[----:B------:R-:W-:-:S04]  /*6100*/  SHF.R.U32.HI R10, RZ, 0x4, R10 ;  /* 0x00000004ff0a7819 */ /* 0x000fc8000001160a */
[----:B------:R-:W-:Y:S02]  /*6110*/  LOP3.LUT R10, R10, 0x3fff, RZ, 0xc0, !PT ;  /* 0x00003fff0a0a7812 */ /* 0x000fe400078ec0ff */
[----:B------:R-:W-:Y:S02]  /*6120*/  R2UR UR4, R16 ;  /* 0x00000000100472ca */ /* 0x000fe400000e0000 */
[----:B-1----:R-:W-:-:S05]  /*6130*/  LOP3.LUT R11, R10, 0x10000, RZ, 0xfc, !PT ;  /* 0x000100000a0b7812 */ /* 0x002fca00078efcff */
[----:B------:R-:W-:-:S05]  /*6140*/  IMAD R11, R0, 0x800, R11 ;  /* 0x00000800000b7824 */ /* 0x000fca00078e020b */
[----:B------:R-:W-:Y:S01]  /*6150*/  R2UR UR8, R11 ;  /* 0x000000000b0872ca */ /* 0x000fe200000e0000 */
[----:B------:R-:W-:Y:S01]  /*6160*/  USHF.R.U32.HI UR4, URZ, 0x4, UR4 ;  /* 0x000000043f047899 */ /* 0x000fe20008011604 */
[----:B------:R-:W-:Y:S02]  /*6170*/  WARPGROUP.DEPBAR.LE gsb0, 0x0 ;  /* 0x00008000000079c5 */ /* 0x000fe40000010000 */
[----:B------:R1:W-:Y:S06]  /*6180*/  MEMBAR.ALL.CTA ;  /* 0x0000000000007992 */ /* 0x0003ec0000008000 */
[----:B-1----:R-:W1:Y:S01]  /*6190*/  FENCE.VIEW.ASYNC.S ;  /* 0x00000000000073c6 */ /* 0x002e620000000000 */
[----:B------:R-:W-:Y:S01]  /*61a0*/  ULOP3.LUT UR9, UR4, 0x3fff, URZ, 0xc0, !UPT ;  /* 0x00003fff04097892 */ /* 0x000fe2000f8ec03f */
        /* <DEDUP_REMOVED lines=59> */
.L_x_1064:
        /* <DEDUP_REMOVED lines=68> */
.L_x_1065:
[----:B-1----:R-:W2:Y:S01]  /*69a0*/  LDL R5, [R1+0x54] ;  /* 0x0000540001057983 */ /* 0x002ea20000100800 */
[----:B------:R-:W-:Y:S01]  /*69b0*/  UIADD3 UR38, UR38, 0x1, URZ ;  /* 0x0000000126267890 */ /* 0x000fe2000fffe03f */
[----:B------:R-:W-:Y:S01]  /*69c0*/  VIADD R0, R0, 0x1 ;  /* 0x0000000100007836 */ /* 0x000fe20000000000 */
[----:B------:R-:W-:-:S04]  /*69d0*/  IADD3 R6, R6, 0x30c20, RZ ;  /* 0x00030c2006067810 */ /* 0x000fc80007ffe0ff */
[C---:B------:R-:W-:Y:S02]  /*69e0*/  ISETP.NE.AND P0, PT, R0.reuse, 0x2, PT ;  /* 0x000000020000780c */ /* 0x040fe40003f05270 */
[----:B------:R-:W-:Y:S02]  /*69f0*/  PRMT R6, RZ, 0x654, R6 ;  /* 0x00000654ff067816 */ /* 0x000fe40000000006 */
[----:B------:R-:W-:Y:S02]  /*6a00*/  SEL R0, R0, RZ, P0 ;  /* 0x000000ff00007207 */ /* 0x000fe40000000000 */
[----:B------:R3:W-:Y:S01]  /*6a10*/  SYNCS.ARRIVE.TRANS64.RED.A1T0 RZ, [R6+URZ], RZ ;  /* 0x000000ff06ff79a7 */ /* 0x0007e2000810043f */
[----:B--2---:R-:W-:Y:S02]  /*6a20*/  ISETP.LE.AND P1, PT, R5, UR38, PT ;  /* 0x0000002605007c0c */ /* 0x004fe4000bf23270 */
[----:B------:R-:W-:-:S04]  /*6a30*/  SEL R5, RZ, 0x1, P0 ;  /* 0x00000001ff057807 */ /* 0x000fc80000000000 */
[----:B------:R-:W-:-:S07]  /*6a40*/  LOP3.LUT R4, R4, R5, RZ, 0x3c, !PT ;  /* 0x0000000504047212 */ /* 0x000fce00078e3cff */
[----:B---3--:R-:W-:Y:S05]  /*6a50*/  @!P1 BRA `(.L_x_1066) ;  /* 0xffffffac00d09947 */ /* 0x008fea000383ffff */
.L_x_1055:
[----:B------:R-:W2:Y:S01]  /*6a60*/  S2R R8, SR_CTAID.X ;  /* 0x0000000000087919 */ /* 0x000ea20000002500 */
[----:B------:R-:W3:Y:S01]  /*6a70*/  LDC R5, c[0x0][0x280] ;  /* 0x0000a000ff057b82 */ /* 0x000ee20000000800 */
[----:B------:R-:W-:-:S07]  /*6a80*/  ULDC UR4, c[0x0][0x748] ;  /* 0x0001d20000047ab9 */ /* 0x000fce0000000800 */
[----:B------:R-:W3:Y:S02]  /*6a90*/  LDC R7, c[0x0][0x290] ;  /* 0x0000a400ff077b82 */ /* 0x000ee40000000800 */
[----:B---3--:R-:W-:-:S05]  /*6aa0*/  IMAD.IADD R5, R5, 0x1, -R7 ;  /* 0x0000000105057824 */ /* 0x008fca00078e0a07 */
[----:B--2---:R-:W-:-:S05]  /*6ab0*/  LEA R5, R8, R5, 0x7 ;  /* 0x0000000508057211 */ /* 0x004fca00078e38ff */
[----:B------:R-:W-:-:S05]  /*6ac0*/  VIADD R5, R5, UR4 ;  /* 0x0000000405057c36 */ /* 0x000fca0008000000 */
[----:B------:R-:W-:-:S04]  /*6ad0*/  SHF.R.S32.HI R6, RZ, 0x1f, R5 ;  /* 0x0000001fff067819 */ /* 0x000fc80000011405 */
[----:B------:R-:W-:-:S04]  /*6ae0*/  LEA.HI R6, R6, R5, RZ, 0x7 ;  /* 0x0000000506067211 */ /* 0x000fc800078f38ff */
[----:B------:R-:W-:-:S04]  /*6af0*/  SHF.R.S32.HI R6, RZ, 0x7, R6 ;  /* 0x00000007ff067819 */ /* 0x000fc80000011406 */
[----:B------:R-:W-:-:S04]  /*6b00*/  VIMNMX R9, R6, UR37, PT ;  /* 0x0000002506097c48 */ /* 0x000fc8000bfe0100 */
[----:B------:R-:W-:Y:S01]  /*6b10*/  ISETP.LE.AND P0, PT, R9, UR38, PT ;  /* 0x0000002609007c0c */ /* 0x000fe2000bf03270 */
[----:B------:R2:W-:-:S12]  /*6b20*/  STL [R1+0x40], R9 ;  /* 0x0000400901007387 */ /* 0x0005d80000100800 */
[----:B--2---:R-:W-:Y:S05]  /*6b30*/  @P0 BRA `(.L_x_1067) ;  /* 0x0000004c00700947 */ /* 0x004fea0003800000 */
[----:B------:R-:W2:Y:S04]  /*6b40*/  LDL R10, [R1+0x50] ;  /* 0x00005000010a7983 */ /* 0x000ea80000100800 */
[----:B------:R-:W3:Y:S04]  /*6b50*/  LDL R13, [R1+0x6c] ;  /* 0x00006c00010d7983 */ /* 0x000ee80000100800 */
[----:B------:R-:W3:Y:S04]  /*6b60*/  LDL R11, [R1+0x88] ;  /* 0x00008800010b7983 */ /* 0x000ee80000100800 */
[----:B------:R-:W4:Y:S01]  /*6b70*/  LDL R12, [R1+0x68] ;  /* 0x00006800010c7983 */ /* 0x000f220000100800 */
[----:B------:R-:W-:Y:S01]  /*6b80*/  IMAD R8, R8, -0x80, R7 ;  /* 0xffffff8008087824 */ /* 0x000fe200078e0207 */
[----:B------:R-:W-:Y:S01]  /*6b90*/  MOV R21, 0x40000040 ;  /* 0x4000004000157802 */ /* 0x000fe20000000f00 */
[----:B------:R-:W-:Y:S01]  /*6ba0*/  IMAD.MOV.U32 R23, RZ, RZ, 0x40000040 ;  /* 0x40000040ff177424 */ /* 0x000fe200078e00ff */
[----:B------:R-:W5:Y:S01]  /*6bb0*/  S2R R5, SR_TID.X ;  /* 0x0000000000057919 */ /* 0x000f620000002100 */
[----:B------:R-:W1:Y:S01]  /*6bc0*/  S2R R15, SR_TID.X ;  /* 0x00000000000f7919 */ /* 0x000e620000002100 */
[----:B-----5:R-:W-:Y:S01]  /*6bd0*/  IADD3 R9, R5, -0x80, RZ ;  /* 0xffffff8005097810 */ /* 0x020fe20007ffe0ff */
[----:B-1----:R-:W-:-:S02]  /*6be0*/  VIADD R17, R15, 0xffffff80 ;  /* 0xffffff800f117836 */ /* 0x002fc40000000000 */
[----:B------:R-:W-:-:S05]  /*6bf0*/  VIADD R15, R15, 0xffffff80 ;  /* 0xffffff800f0f7836 */ /* 0x000fca0000000000 */
[----:B------:R-:W-:-:S04]  /*6c00*/  SHF.R.S32.HI R15, RZ, 0x1f, R15 ;  /* 0x0000001fff0f7819 */ /* 0x000fc8000001140f */
[----:B------:R-:W-:-:S04]  /*6c10*/  LEA.HI R15, R15, R17, RZ, 0x7 ;  /* 0x000000110f0f7211 */ /* 0x000fc800078f38ff */
[----:B------:R-:W-:Y:S01]  /*6c20*/  SHF.R.S32.HI R15, RZ, 0x7, R15 ;  /* 0x00000007ff0f7819 */ /* 0x000fe2000001140f */
[----:B--2---:R-:W-:Y:S01]  /*6c30*/  IMAD.MOV.U32 R14, RZ, RZ, R10 ;  /* 0x000000ffff0e7224 */ /* 0x004fe200078e000a */
[----:B------:R-:W-:-:S03]  /*6c40*/  SHF.R.S32.HI R10, RZ, 0x1f, R9 ;  /* 0x0000001fff0a7819 */ /* 0x000fc60000011409 */
[----:B------:R-:W-:Y:S01]  /*6c50*/  IMAD.MOV.U32 R20, RZ, RZ, R14 ;  /* 0x000000ffff147224 */ /* 0x000fe200078e000e */
[CC--:B------:R-:W-:Y:S02]  /*6c60*/  LEA.HI R5, R10.reuse, R9.reuse, RZ, 0x5 ;  /* 0x000000090a057211 */ /* 0x0c0fe400078f28ff */
[----:B------:R-:W-:Y:S02]  /*6c70*/  LEA.HI R10, R10, R9, RZ, 0x2 ;  /* 0x000000090a0a7211 */ /* 0x000fe400078f10ff */
[----:B---3--:R-:W-:Y:S02]  /*6c80*/  LEA.HI R6, R11, R13, RZ, 0x5 ;  /* 0x0000000d0b067211 */ /* 0x008fe400078f28ff */
[----:B------:R-:W-:Y:S02]  /*6c90*/  LOP3.LUT R18, R10, 0xfffffffc, RZ, 0xc0, !PT ;  /* 0xfffffffc0a127812 */ /* 0x000fe400078ec0ff */
[--C-:B----4-:R-:W-:Y:S02]  /*6ca0*/  SHF.R.S32.HI R11, RZ, 0x2, R12.reuse ;  /* 0x00000002ff0b7819 */ /* 0x110fe4000001140c */
[----:B------:R-:W-:-:S02]  /*6cb0*/  SHF.R.S32.HI R12, RZ, 0x1f, R12 ;  /* 0x0000001fff0c7819 */ /* 0x000fc4000001140c */
[----:B------:R-:W-:Y:S02]  /*6cc0*/  SHF.R.S32.HI R13, RZ, 0x5, R6 ;  /* 0x00000005ff0d7819 */ /* 0x000fe40000011406 */
[----:B------:R-:W-:Y:S02]  /*6cd0*/  LOP3.LUT R6, R5, 0xffffffe0, RZ, 0xc0, !PT ;  /* 0xffffffe005067812 */ /* 0x000fe400078ec0ff */
[----:B------:R-:W-:Y:S02]  /*6ce0*/  LEA.HI R12, R12, R11, RZ, 0x3 ;  /* 0x0000000b0c0c7211 */ /* 0x000fe400078f18ff */
[----:B------:R-:W-:Y:S01]  /*6cf0*/  IADD3 R7, R9, -R6, RZ ;  /* 0x8000000609077210 */ /* 0x000fe20007ffe0ff */
[----:B------:R-:W-:Y:S01]  /*6d00*/  IMAD R6, R13, -0x10, R8 ;  /* 0xfffffff00d067824 */ /* 0x000fe200078e0208 */
[----:B------:R-:W-:Y:S02]  /*6d10*/  LOP3.LUT R12, R12, 0xfffffff8, RZ, 0xc0, !PT ;  /* 0xfffffff80c0c7812 */ /* 0x000fe400078ec0ff */
[----:B------:R-:W-:-:S02]  /*6d20*/  SHF.R.S32.HI R8, RZ, 0x1f, R7 ;  /* 0x0000001fff087819 */ /* 0x000fc40000011407 */
[----:B------:R-:W-:Y:S02]  /*6d30*/  LEA.HI R5, R15, R15, RZ, 0x1 ;  /* 0x0000000f0f057211 */ /* 0x000fe400078f08ff */
[----:B------:R-:W-:Y:S02]  /*6d40*/  IADD3 R6, R6, R12, -R11 ;  /* 0x0000000c06067210 */ /* 0x000fe40007ffe80b */
[CC--:B------:R-:W-:Y:S02]  /*6d50*/  LEA.HI R11, R8.reuse, R7.reuse, RZ, 0x3 ;  /* 0x00000007080b7211 */ /* 0x0c0fe400078f18ff */
[----:B------:R-:W-:Y:S02]  /*6d60*/  LOP3.LUT R5, R5, 0xfffffffe, RZ, 0xc0, !PT ;  /* 0xfffffffe05057812 */ /* 0x000fe400078ec0ff */
[----:B------:R-:W-:Y:S02]  /*6d70*/  LEA.HI R7, R8, R7, RZ, 0x2 ;  /* 0x0000000708077211 */ /* 0x000fe400078f10ff */
[----:B------:R-:W-:Y:S01]  /*6d80*/  SHF.R.S32.HI R12, RZ, 0x3, R11 ;  /* 0x00000003ff0c7819 */ /* 0x000fe2000001140b */
[----:B------:R-:W-:Y:S01]  /*6d90*/  IMAD.IADD R5, R15, 0x1, -R5 ;  /* 0x000000010f057824 */ /* 0x000fe200078e0a05 */
[----:B------:R-:W-:-:S02]  /*6da0*/  SHF.R.S32.HI R11, RZ, 0x1f, R11 ;  /* 0x0000001fff0b7819 */ /* 0x000fc4000001140b */
[----:B------:R-:W-:Y:S01]  /*6db0*/  SHF.R.S32.HI R14, RZ, 0x2, R7 ;  /* 0x00000002ff0e7819 */ /* 0x000fe20000011407 */
[----:B------:R-:W-:Y:S01]  /*6dc0*/  IMAD R8, R5, -0x40, R6 ;  /* 0xffffffc005087824 */ /* 0x000fe200078e0206 */
[----:B------:R-:W-:Y:S02]  /*6dd0*/  LEA.HI R11, R11, R12, RZ, 0x4 ;  /* 0x0000000c0b0b7211 */ /* 0x000fe400078f20ff */
[----:B------:R-:W-:Y:S01]  /*6de0*/  LEA.HI R7, R7, R14, RZ, 0x1 ;  /* 0x0000000e07077211 */ /* 0x000fe200078f08ff */
[C---:B------:R-:W-:Y:S01]  /*6df0*/  VIADD R15, R14.reuse, 0x18 ;  /* 0x000000180e0f7836 */ /* 0x040fe20000000000 */
[----:B------:R-:W-:Y:S02]  /*6e00*/  IADD3 R6, R14, 0x8, RZ ;  /* 0x000000080e067810 */ /* 0x000fe40007ffe0ff */
[----:B------:R-:W-:Y:S02]  /*6e10*/  LOP3.LUT R11, R11, 0x1ffffff0, RZ, 0xc0, !PT ;  /* 0x1ffffff00b0b7812 */ /* 0x000fe400078ec0ff */
[----:B------:R-:W-:Y:S01]  /*6e20*/  LOP3.LUT R5, R7, 0xfffffffe, RZ, 0xc0, !PT ;  /* 0xfffffffe07057812 */ /* 0x000fe200078ec0ff */
[----:B------:R-:W-:Y:S01]  /*6e30*/  IMAD.IADD R7, R9, 0x1, -R18 ;  /* 0x0000000109077824 */ /* 0x000fe200078e0a12 */
[----:B------:R-:W-:Y:S01]  /*6e40*/  LEA.HI R10, R6, R6, RZ, 0x1 ;  /* 0x00000006060a7211 */ /* 0x000fe200078f08ff */
[----:B------:R-:W-:Y:S01]  /*6e50*/  IMAD.IADD R12, R12, 0x1, -R11 ;  /* 0x000000010c0c7824 */ /* 0x000fe200078e0a0b */
[C---:B------:R-:W-:Y:S01]  /*6e60*/  IADD3 R5, R14.reuse, -R5, RZ ;  /* 0x800000050e057210 */ /* 0x040fe20007ffe0ff */
[----:B------:R-:W-:Y:S01]  /*6e70*/  VIADD R11, R14, 0x10 ;  /* 0x000000100e0b7836 */ /* 0x000fe20000000000 */
[----:B------:R-:W-:-:S02]  /*6e80*/  LOP3.LUT R9, R10, 0xfffffffe, RZ, 0xc0, !PT ;  /* 0xfffffffe0a097812 */ /* 0x000fc400078ec0ff */
[----:B------:R-:W-:Y:S02]  /*6e90*/  LEA R5, R12, R5, 0x3 ;  /* 0x000000050c057211 */ /* 0x000fe400078e18ff */
[----:B------:R-:W-:Y:S01]  /*6ea0*/  LEA.HI R17, R15, R15, RZ, 0x1 ;  /* 0x0000000f0f117211 */ /* 0x000fe200078f08ff */
[----:B------:R-:W-:Y:S01]  /*6eb0*/  IMAD.IADD R9, R6, 0x1, -R9 ;  /* 0x0000000106097824 */ /* 0x000fe200078e0a09 */
[----:B------:R-:W-:Y:S01]  /*6ec0*/  LEA.HI R6, R11, R11, RZ, 0x1 ;  /* 0x0000000b0b067211 */ /* 0x000fe200078f08ff */
[----:B------:R1:W-:Y:S01]  /*6ed0*/  STL [R1+0x54], R5 ;  /* 0x0000540501007387 */ /* 0x0003e20000100800 */
[----:B------:R-:W-:Y:S02]  /*6ee0*/  SHF.R.S32.HI R19, RZ, 0x1f, R17 ;  /* 0x0000001fff137819 */ /* 0x000fe40000011411 */
[--C-:B------:R-:W-:Y:S02]  /*6ef0*/  SHF.R.S32.HI R12, RZ, 0x1, R6.reuse ;  /* 0x00000001ff0c7819 */ /* 0x100fe40000011406 */
[----:B------:R-:W-:-:S02]  /*6f00*/  SHF.R.S32.HI R13, RZ, 0x1f, R6 ;  /* 0x0000001fff0d7819 */ /* 0x000fc40000011406 */
[----:B------:R-:W-:Y:S02]  /*6f10*/  LOP3.LUT R14, R6, 0xfffffffe, RZ, 0xc0, !PT ;  /* 0xfffffffe060e7812 */ /* 0x000fe400078ec0ff */
[----:B------:R-:W-:Y:S02]  /*6f20*/  LEA.HI R13, R13, R12, RZ, 0x4 ;  /* 0x0000000c0d0d7211 */ /* 0x000fe400078f20ff */
[----:B-1----:R-:W-:Y:S01]  /*6f30*/  SHF.R.S32.HI R5, RZ, 0x1, R10 ;  /* 0x00000001ff057819 */ /* 0x002fe2000001140a */
[----:B------:R-:W-:Y:S01]  /*6f40*/  IMAD.IADD R14, R11, 0x1, -R14 ;  /* 0x000000010b0e7824 */ /* 0x000fe200078e0a0e */
[----:B------:R-:W-:Y:S01]  /*6f50*/  SHF.R.S32.HI R10, RZ, 0x1f, R10 ;  /* 0x0000001fff0a7819 */ /* 0x000fe2000001140a */
[----:B------:R-:W-:Y:S01]  /*6f60*/  IMAD.MOV.U32 R11, RZ, RZ, 0x40000040 ;  /* 0x40000040ff0b7424 */ /* 0x000fe200078e00ff */
[----:B------:R-:W-:Y:S02]  /*6f70*/  SHF.R.S32.HI R6, RZ, 0x1, R17 ;  /* 0x00000001ff067819 */ /* 0x000fe40000011411 */
[----:B------:R-:W-:-:S02]  /*6f80*/  LEA.HI R10, R10, R5, RZ, 0x4 ;  /* 0x000000050a0a7211 */ /* 0x000fc400078f20ff */
[----:B------:R-:W-:Y:S02]  /*6f90*/  LOP3.LUT R13, R13, 0x1ffffff0, RZ, 0xc0, !PT ;  /* 0x1ffffff00d0d7812 */ /* 0x000fe400078ec0ff */
[----:B------:R-:W-:Y:S02]  /*6fa0*/  LOP3.LUT R10, R10, 0x1ffffff0, RZ, 0xc0, !PT ;  /* 0x1ffffff00a0a7812 */ /* 0x000fe400078ec0ff */
[----:B------:R-:W-:Y:S01]  /*6fb0*/  LEA.HI R19, R19, R6, RZ, 0x4 ;  /* 0x0000000613137211 */ /* 0x000fe200078f20ff */
[----:B------:R-:W-:Y:S01]  /*6fc0*/  IMAD.IADD R13, R12, 0x1, -R13 ;  /* 0x000000010c0d7824 */ /* 0x000fe200078e0a0d */
[----:B------:R-:W-:Y:S02]  /*6fd0*/  IADD3 R10, R5, -R10, RZ ;  /* 0x8000000a050a7210 */ /* 0x000fe40007ffe0ff */
[----:B------:R-:W-:Y:S02]  /*6fe0*/  LOP3.LUT R19, R19, 0x1ffffff0, RZ, 0xc0, !PT ;  /* 0x1ffffff013137812 */ /* 0x000fe400078ec0ff */
[----:B------:R-:W-:Y:S01]  /*6ff0*/  LEA R5, R13, R14, 0x3 ;  /* 0x0000000e0d057211 */ /* 0x000fe200078e18ff */
[----:B------:R-:W-:Y:S01]  /*7000*/  IMAD R9, R10, 0x8, R9 ;  /* 0x000000080a097824 */ /* 0x000fe200078e0209 */
[----:B------:R-:W-:Y:S01]  /*7010*/  IADD3 R19, R6, -R19, RZ ;  /* 0x8000001306137210 */ /* 0x000fe20007ffe0ff */
[----:B------:R-:W-:Y:S01]  /*7020*/  IMAD R6, R20, 0x2000, R16 ;  /* 0x0000200014067824 */ /* 0x000fe200078e0210 */
[----:B------:R-:W-:-:S02]  /*7030*/  LOP3.LUT R18, R17, 0xfffffffe, RZ, 0xc0, !PT ;  /* 0xfffffffe11127812 */ /* 0x000fc400078ec0ff */
[----:B------:R1:W-:Y:S01]  /*7040*/  STL [R1+0x4c], R9 ;  /* 0x00004c0901007387 */ /* 0x0003e20000100800 */
[----:B------:R-:W-:Y:S02]  /*7050*/  MOV R13, 0x40000040 ;  /* 0x40000040000d7802 */ /* 0x000fe40000000f00 */
[----:B------:R-:W-:Y:S01]  /*7060*/  IMAD.IADD R18, R15, 0x1, -R18 ;  /* 0x000000010f127824 */ /* 0x000fe200078e0a12 */
[----:B------:R2:W-:Y:S01]  /*7070*/  STL [R1+0x48], R5 ;  /* 0x0000480501007387 */ /* 0x0005e20000100800 */
[----:B------:R-:W-:Y:S02]  /*7080*/  IMAD.MOV.U32 R15, RZ, RZ, 0x40000040 ;  /* 0x40000040ff0f7424 */ /* 0x000fe400078e00ff */
[----:B------:R-:W-:Y:S02]  /*7090*/  IMAD R10, R19, 0x8, R18 ;  /* 0x00000008130a7824 */ /* 0x000fe400078e0212 */
[----:B------:R-:W-:Y:S02]  /*70a0*/  IMAD.MOV.U32 R19, RZ, RZ, 0x40000040 ;  /* 0x40000040ff137424 */ /* 0x000fe400078e00ff */
[C---:B-1----:R-:W-:Y:S01]  /*70b0*/  VIADD R9, R6.reuse, 0x4000 ;  /* 0x0000400006097836 */ /* 0x042fe20000000000 */
[----:B------:R1:W-:Y:S01]  /*70c0*/  STL [R1+0x44], R10 ;  /* 0x0000440a01007387 */ /* 0x0003e20000100800 */
[----:B--2---:R-:W-:-:S02]  /*70d0*/  IADD3 R5, R6, 0x20c00, RZ ;  /* 0x00020c0006057810 */ /* 0x004fc40007ffe0ff */
[----:B------:R-:W-:Y:S02]  /*70e0*/  SHF.R.U32.HI R6, RZ, 0x4, R6 ;  /* 0x00000004ff067819 */ /* 0x000fe40000011606 */
[----:B------:R-:W-:Y:S02]  /*70f0*/  SHF.R.U32.HI R5, RZ, 0x4, R5 ;  /* 0x00000004ff057819 */ /* 0x000fe40000011605 */
[----:B------:R-:W-:Y:S02]  /*7100*/  SHF.R.U32.HI R9, RZ, 0x4, R9 ;  /* 0x00000004ff097819 */ /* 0x000fe40000011609 */
[----:B------:R-:W-:Y:S02]  /*7110*/  LOP3.LUT R6, R6, 0x3fff, RZ, 0xc0, !PT ;  /* 0x00003fff06067812 */ /* 0x000fe400078ec0ff */
[----:B------:R-:W-:Y:S02]  /*7120*/  LOP3.LUT R5, R5, 0x3fff, RZ, 0xc0, !PT ;  /* 0x00003fff05057812 */ /* 0x000fe400078ec0ff */
[----:B------:R-:W-:-:S02]  /*7130*/  LOP3.LUT R9, R9, 0x3fff, RZ, 0xc0, !PT ;  /* 0x00003fff09097812 */ /* 0x000fc400078ec0ff */
[----:B------:R-:W-:Y:S02]  /*7140*/  LOP3.LUT R12, R6, 0x10000, RZ, 0xfc, !PT ;  /* 0x00010000060c7812 */ /* 0x000fe400078efcff */
[----:B------:R-:W-:Y:S02]  /*7150*/  LOP3.LUT R5, R5, 0x10000, RZ, 0xfc, !PT ;  /* 0x0001000005057812 */ /* 0x000fe400078efcff */
[----:B------:R-:W-:Y:S01]  /*7160*/  LOP3.LUT R6, R9, 0x10000, RZ, 0xfc, !PT ;  /* 0x0001000009067812 */ /* 0x000fe200078efcff */
[C---:B------:R-:W-:Y:S01]  /*7170*/  VIADD R22, R12.reuse, 0x2 ;  /* 0x000000020c167836 */ /* 0x040fe20000000000 */
[----:B------:R2:W-:Y:S01]  /*7180*/  STL [R1+0x3c], R12 ;  /* 0x00003c0c01007387 */ /* 0x0005e20000100800 */
[C---:B------:R-:W-:Y:S01]  /*7190*/  VIADD R20, R12.reuse, 0x4 ;  /* 0x000000040c147836 */ /* 0x040fe20000000000 */
[----:B------:R-:W-:Y:S01]  /*71a0*/  IADD3 R18, R12, 0x6, RZ ;  /* 0x000000060c127810 */ /* 0x000fe20007ffe0ff */
[C---:B------:R-:W-:Y:S01]  /*71b0*/  VIADD R14, R6.reuse, 0x2 ;  /* 0x00000002060e7836 */ /* 0x040fe20000000000 */
[----:B------:R3:W-:Y:S01]  /*71c0*/  STL [R1+0x58], R5 ;  /* 0x0000580501007387 */ /* 0x0007e20000100800 */
[----:B-1----:R-:W-:Y:S01]  /*71d0*/  IADD3 R10, R6, 0x6, RZ ;  /* 0x00000006060a7810 */ /* 0x002fe20007ffe0ff */
[----:B------:R-:W-:-:S02]  /*71e0*/  VIADD R9, R7, 0x8 ;  /* 0x0000000807097836 */ /* 0x000fc40000000000 */
[----:B------:R1:W-:Y:S01]  /*71f0*/  STL [R1+0x38], R6 ;  /* 0x0000380601007387 */ /* 0x0003e20000100800 */
[C---:B------:R-:W-:Y:S02]  /*7200*/  VIADD R9, R7.reuse, 0x14 ;  /* 0x0000001407097836 */ /* 0x040fe40000000000 */
[----:B--2---:R-:W-:Y:S01]  /*7210*/  VIADD R12, R6, 0x4 ;  /* 0x00000004060c7836 */ /* 0x004fe20000000000 */
[----:B------:R2:W-:Y:S01]  /*7220*/  STL.64 [R1+0x30], R22 ;  /* 0x0000301601007387 */ /* 0x0005e20000100a00 */
[----:B---3--:R-:W-:-:S03]  /*7230*/  VIADD R5, R7, 0x4 ;  /* 0x0000000407057836 */ /* 0x008fc60000000000 */
[----:B------:R2:W-:Y:S01]  /*7240*/  STL.64 [R1+0x28], R20 ;  /* 0x0000281401007387 */ /* 0x0005e20000100a00 */
[C---:B------:R-:W-:Y:S01]  /*7250*/  VIADD R5, R7.reuse, 0x10 ;  /* 0x0000001007057836 */ /* 0x040fe20000000000 */
[C---:B-1----:R-:W-:Y:S01]  /*7260*/  IADD3 R6, R7.reuse, 0xc, RZ ;  /* 0x0000000c07067810 */ /* 0x042fe20007ffe0ff */
[C---:B------:R-:W-:Y:S01]  /*7270*/  VIADD R5, R7.reuse, 0x1c ;  /* 0x0000001c07057836 */ /* 0x040fe20000000000 */
[----:B------:R2:W-:Y:S01]  /*7280*/  STL.64 [R1+0x20], R18 ;  /* 0x0000201201007387 */ /* 0x0005e20000100a00 */
[----:B------:R-:W-:-:S03]  /*7290*/  IADD3 R6, R7, 0x18, RZ ;  /* 0x0000001807067810 */ /* 0x000fc60007ffe0ff */
[----:B------:R2:W-:Y:S04]  /*72a0*/  STL.64 [R1+0x8], R10 ;  /* 0x0000080a01007387 */ /* 0x0005e80000100a00 */
[----:B------:R2:W-:Y:S04]  /*72b0*/  STL.64 [R1+0x18], R14 ;  /* 0x0000180e01007387 */ /* 0x0005e80000100a00 */
[----:B------:R2:W-:Y:S02]  /*72c0*/  STL.64 [R1+0x10], R12 ;  /* 0x0000100c01007387 */ /* 0x0005e40000100a00 */
.L_x_1078:
[----:B------:R-:W-:Y:S01]  /*72d0*/  IMAD.U32 R5, RZ, RZ, UR36 ;  /* 0x00000024ff057e24 */ /* 0x000fe2000f8e00ff */
[----:B------:R-:W-:Y:S05]  /*72e0*/  YIELD ;  /* 0x0000000000007946 */ /* 0x000fea0003800000 */
[----:B------:R-:W-:-:S04]  /*72f0*/  LOP3.LUT R5, R5, 0x1, RZ, 0xfc, !PT ;  /* 0x0000000105057812 */ /* 0x000fc800078efcff */
[----:B------:R-:W-:-:S13]  /*7300*/  ISETP.NE.AND P0, PT, R5, 0x3, PT ;  /* 0x000000030500780c */ /* 0x000fda0003f05270 */
[----:B------:R-:W-:Y:S05]  /*7310*/  @!P0 BRA `(.L_x_1068) ;  /* 0x0000000000048947 */ /* 0x000fea0003800000 */
[----:B------:R-:W-:Y:S01]  /*7320*/  BPT.TRAP 0x1 ;  /* 0x000000040000795c */ /* 0x000fe20000300000 */
.L_x_1068:
[----:B------:R-:W-:Y:S02]  /*7330*/  LEA R6, R0, R16, 0x3 ;  /* 0x0000001000067211 */ /* 0x000fe400078e18ff */
[----:B--2---:R-:W-:-:S04]  /*7340*/  SHF.L.U32 R23, R4, 0x1f, RZ ;  /* 0x0000001f04177819 */ /* 0x004fc800000006ff */
[----:B------:R1:W2:Y:S01]  /*7350*/  SYNCS.PHASECHK.TRANS64.TRYWAIT P1, [R6+URZ+0x30c10], R23 ;  /* 0x030c1017060075a7 */ /* 0x0002a2000802017f */
[----:B------:R-:W-:Y:S05]  /*7360*/  @!P0 BRA `(.L_x_1069) ;  /* 0x0000000000048947 */ /* 0x000fea0003800000 */
[----:B------:R-:W-:Y:S01]  /*7370*/  BPT.TRAP 0x1 ;  /* 0x000000040000795c */ /* 0x000fe20000300000 */
.L_x_1069:
[----:B------:R-:W-:-:S05]  /*7380*/  VIADD R5, R16, 0x10000 ;  /* 0x0001000010057836 */ /* 0x000fca0000000000 */
[----:B------:R-:W-:-:S04]  /*7390*/  SHF.R.U32.HI R5, RZ, 0x4, R5 ;  /* 0x00000004ff057819 */ /* 0x000fc80000011605 */
[----:B------:R-:W-:-:S04]  /*73a0*/  LOP3.LUT R5, R5, 0x3fff, RZ, 0xc0, !PT ;  /* 0x00003fff05057812 */ /* 0x000fc800078ec0ff */
[----:B------:R-:W-:Y:S01]  /*73b0*/  LOP3.LUT R9, R5, 0x10000, RZ, 0xfc, !PT ;  /* 0x0001000005097812 */ /* 0x000fe200078efcff */
[----:B--2---:R-:W-:Y:S06]  /*73c0*/  @P1 BRA `(.L_x_1070) ;  /* 0x0000000000081947 */ /* 0x004fec0003800000 */
[----:B------:R-:W2:Y:S02]  /*73d0*/  SYNCS.PHASECHK.TRANS64.TRYWAIT P1, [R6+URZ+0x30c10], R23 ;  /* 0x030c1017060075a7 */ /* 0x000ea4000802017f */
[----:B--2---:R-:W-:Y:S05]  /*73e0*/  @!P1 BRA `(.L_x_1071) ;  /* 0x000000e000989947 */ /* 0x004fea0003800000 */
.L_x_1070:
[----:B------:R-:W3:Y:S04]  /*73f0*/  LDL R17, [R1+0x3c] ;  /* 0x00003c0001117983 */ /* 0x000ee80000100800 */
[----:B------:R-:W4:Y:S04]  /*7400*/  LDL.64 R20, [R1+0x30] ;  /* 0x0000300001147983 */ /* 0x000f280000100a00 */
[----:B------:R-:W5:Y:S01]  /*7410*/  LDL.64 R18, [R1+0x28] ;  /* 0x0000280001127983 */ /* 0x000f620000100a00 */
[----:B------:R-:W-:Y:S01]  /*7420*/  IMAD R9, R0, 0x400, R9 ;  /* 0x0000040000097824 */ /* 0x000fe200078e0209 */
[----:B------:R-:W-:Y:S05]  /*7430*/  WARPSYNC.ALL ;  /* 0x0000000000007948 */ /* 0x000fea0003800000 */
[----:B------:R-:W-:Y:S01]  /*7440*/  R2UR UR6, R9 ;  /* 0x00000000090672ca */ /* 0x000fe200000e0000 */
[----:B------:R-:W-:Y:S01]  /*7450*/  WARPGROUP.ARRIVE ;  /* 0x00000000000079c5 */ /* 0x000fe20000000000 */
[----:B------:R-:W-:Y:S01]  /*7460*/  UMOV UR5, 0x40000040 ;  /* 0x4000004000057882 */ /* 0x000fe20000000000 */
[----:B------:R-:W-:Y:S01]  /*7470*/  UMOV UR7, 0x40000040 ;  /* 0x4000004000077882 */ /* 0x000fe20000000000 */
[----:B------:R-:W2:Y:S01]  /*7480*/  LDL.64 R14, [R1+0x20] ;  /* 0x00002000010e7983 */ /* 0x000ea20000100a00 */
[----:B------:R-:W-:-:S03]  /*7490*/  UMOV UR11, 0x40000040 ;  /* 0x40000040000b7882 */ /* 0x000fc60000000000 */
[----:B------:R-:W2:Y:S04]  /*74a0*/  LDL R13, [R1+0x48] ;  /* 0x00004800010d7983 */ /* 0x000ea80000100800 */
[----:B------:R-:W2:Y:S04]  /*74b0*/  LDL R10, [R1+0x54] ;  /* 0x00005400010a7983 */ /* 0x000ea80000100800 */
[----:B------:R-:W2:Y:S04]  /*74c0*/  LDL R12, [R1+0x4c] ;  /* 0x00004c00010c7983 */ /* 0x000ea80000100800 */
[----:B------:R-:W2:Y:S01]  /*74d0*/  LDL R11, [R1+0x44] ;  /* 0x00004400010b7983 */ /* 0x000ea20000100800 */
[----:B---3--:R-:W-:-:S13]  /*74e0*/  R2UR UR4, R17 ;  /* 0x00000000110472ca */ /* 0x008fda00000e0000 */
[----:B------:R-:W-:Y:S01]  /*74f0*/  HGMMA.64x128x16.F32.BF16 R76, gdesc[UR4], RZ, !UPT, gsb0 ;  /* 0x01e00000044c79f0 */ /* 0x000fe2000c0018ff */
[----:B----4-:R-:W-:Y:S02]  /*7500*/  R2UR UR8, R20 ;  /* 0x00000000140872ca */ /* 0x010fe400000e0000 */
[----:B------:R-:W-:Y:S01]  /*7510*/  R2UR UR9, R21 ;  /* 0x00000000150972ca */ /* 0x000fe200000e0000 */
[----:B------:R-:W-:-:S07]  /*7520*/  UIADD3 UR4, UR6, 0x2, URZ ;  /* 0x0000000206047890 */ /* 0x000fce000fffe03f */
[----:B------:R-:W-:Y:S01]  /*7530*/  UMOV UR10, UR4 ;  /* 0x00000004000a7c82 */ /* 0x000fe20008000000 */
[----:B------:R-:W-:Y:S01]  /*7540*/  UIADD3 UR4, UR6, 0x4, URZ ;  /* 0x0000000406047890 */ /* 0x000fe2000fffe03f */
[----:B------:R-:W-:Y:S02]  /*7550*/  WARPGROUP.DEPBAR.LE gsb0, 0x0 ;  /* 0x00008000000079c5 */ /* 0x000fe40000010000 */
[----:B------:R-:W-:-:S06]  /*7560*/  WARPGROUP.ARRIVE ;  /* 0x00000000000079c5 */ /* 0x000fcc0000000000 */
[----:B------:R-:W-:Y:S01]  /*7570*/  HGMMA.64x128x16.F32.BF16 R76, gdesc[UR8], R76, gsb0 ;  /* 0x01e00000084c79f0 */ /* 0x000fe2000800184c */
[----:B-----5:R-:W-:Y:S02]  /*7580*/  R2UR UR8, R18 ;  /* 0x00000000120872ca */ /* 0x020fe400000e0000 */
[----:B------:R-:W-:Y:S01]  /*7590*/  R2UR UR9, R19 ;  /* 0x00000000130972ca */ /* 0x000fe200000e0000 */
[----:B------:R-:W-:Y:S01]  /*75a0*/  UMOV UR10, UR4 ;  /* 0x00000004000a7c82 */ /* 0x000fe20008000000 */
[----:B------:R-:W-:Y:S01]  /*75b0*/  UMOV UR11, 0x40000040 ;  /* 0x40000040000b7882 */ /* 0x000fe20000000000 */
[----:B--2---:R-:W-:Y:S02]  /*75c0*/  R2UR UR4, R14 ;  /* 0x000000000e0472ca */ /* 0x004fe400000e0000 */
[----:B------:R-:W-:Y:S01]  /*75d0*/  R2UR UR5, R15 ;  /* 0x000000000f0572ca */ /* 0x000fe200000e0000 */
[----:B------:R-:W-:Y:S01]  /*75e0*/  UIADD3 UR6, UR6, 0x6, URZ ;  /* 0x0000000606067890 */ /* 0x000fe2000fffe03f */
[----:B------:R-:W-:Y:S01]  /*75f0*/  UMOV UR7, 0x40000040 ;  /* 0x4000004000077882 */ /* 0x000fe20000000000 */
[----:B------:R-:W-:-:S02]  /*7600*/  WARPGROUP.DEPBAR.LE gsb0, 0x0 ;  /* 0x00008000000079c5 */ /* 0x000fc40000010000 */
[----:B------:R-:W-:-:S06]  /*7610*/  WARPGROUP.ARRIVE ;  /* 0x00000000000079c5 */ /* 0x000fcc0000000000 */
[----:B------:R-:W-:Y:S01]  /*7620*/  HGMMA.64x128x16.F32.BF16 R76, gdesc[UR8], R76, gsb0 ;  /* 0x01e00000084c79f0 */ /* 0x000fe2000800184c */
[C---:B------:R-:W-:Y:S01]  /*7630*/  IMAD R14, R0.reuse, 0x80, R13 ;  /* 0x00000080000e7824 */ /* 0x040fe200078e020d */
[C---:B------:R-:W-:Y:S01]  /*7640*/  LEA R10, R0.reuse, R10, 0x7 ;  /* 0x0000000a000a7211 */ /* 0x040fe200078e38ff */
[C---:B------:R-:W-:Y:S01]  /*7650*/  IMAD R12, R0.reuse, 0x80, R12 ;  /* 0x00000080000c7824 */ /* 0x040fe200078e020c */
[----:B------:R-:W-:Y:S02]  /*7660*/  LEA R18, R0, R11, 0x7 ;  /* 0x0000000b00127211 */ /* 0x000fe400078e38ff */
[C---:B------:R-:W-:Y:S01]  /*7670*/  LEA R19, R3.reuse, R14, 0x1 ;  /* 0x0000000e03137211 */ /* 0x040fe200078e08ff */
[C---:B------:R-:W-:Y:S02]  /*7680*/  IMAD R15, R3.reuse, 0x2, R12 ;  /* 0x00000002030f7824 */ /* 0x040fe400078e020c */
[C---:B------:R-:W-:Y:S02]  /*7690*/  IMAD R13, R3.reuse, 0x2, R10 ;  /* 0x00000002030d7824 */ /* 0x040fe400078e020a */
[----:B------:R-:W-:Y:S01]  /*76a0*/  IMAD R21, R3, 0x2, R18 ;  /* 0x0000000203157824 */ /* 0x000fe200078e0212 */
[----:B------:R-:W-:Y:S01]  /*76b0*/  LEA R9, R15, R16, 0x2 ;  /* 0x000000100f097211 */ /* 0x000fe200078e10ff */
[----:B------:R-:W-:-:S02]  /*76c0*/  IMAD R17, R13, 0x4, R16 ;  /* 0x000000040d117824 */ /* 0x000fc400078e0210 */
        /* <DEDUP_REMOVED lines=17> */
.L_x_1072:
[----:B------:R1:W1:Y:S01]  /*77e0*/  SYNCS.PHASECHK.TRANS64.TRYWAIT P1, [R6+URZ+0x30c30], R23 ;  /* 0x030c3017060075a7 */ /* 0x000262000802017f */
[----:B------:R-:W-:Y:S05]  /*77f0*/  @!P0 BRA `(.L_x_1073) ;  /* 0x0000000000048947 */ /* 0x000fea0003800000 */
[----:B------:R-:W-:Y:S01]  /*7800*/  BPT.TRAP 0x1 ;  /* 0x000000040000795c */ /* 0x000fe20000300000 */
.L_x_1073:
[----:B-1----:R-:W-:Y:S05]  /*7810*/  @P1 BRA `(.L_x_1074) ;  /* 0x0000000000081947 */ /* 0x002fea0003800000 */
[----:B------:R-:W1:Y:S02]  /*7820*/  SYNCS.PHASECHK.TRANS64.TRYWAIT P1, [R6+URZ+0x30c30], R23 ;  /* 0x030c3017060075a7 */ /* 0x000e64000802017f */
[----:B-1----:R-:W-:Y:S05]  /*7830*/  @!P1 BRA `(.L_x_1075) ;  /* 0x000000dc00989947 */ /* 0x002fea0003800000 */
.L_x_1074:
[----:B------:R-:W2:Y:S01]  /*7840*/  LDL R26, [R1+0x38] ;  /* 0x00003800011a7983 */ /* 0x000ea20000100800 */
[----:B------:R-:W-:Y:S01]  /*7850*/  VIADD R24, R16, 0x18000 ;  /* 0x0001800010187836 */ /* 0x000fe20000000000 */
[----:B------:R-:W-:Y:S02]  /*7860*/  ULDC UR8, c[0x0][0x75c] ;  /* 0x0001d70000087ab9 */ /* 0x000fe40000000800 */
[----:B------:R-:W-:Y:S01]  /*7870*/  STL [R1+0xf8], R162 ;  /* 0x0000f8a201007387 */ /* 0x000fe20000100800 */
[----:B------:R-:W-:Y:S01]  /*7880*/  FMUL.FTZ R18, R76, UR8 ;  /* 0x000000084c127c20 */ /* 0x000fe20008410000 */
[----:B------:R-:W-:Y:S01]  /*7890*/  SHF.R.U32.HI R24, RZ, 0x4, R24 ;  /* 0x00000004ff187819 */ /* 0x000fe20000011618 */
[----:B------:R-:W-:Y:S01]  /*78a0*/  FMUL.FTZ R19, R77, UR8 ;  /* 0x000000084d137c20 */ /* 0x000fe20008410000 */
[----:B------:R-:W-:Y:S01]  /*78b0*/  STL [R1+0xf4], R161 ;  /* 0x0000f4a101007387 */ /* 0x000fe20000100800 */
[----:B------:R-:W-:Y:S01]  /*78c0*/  FMUL.FTZ R20, R78, UR8 ;  /* 0x000000084e147c20 */ /* 0x000fe20008410000 */
[----:B------:R-:W-:Y:S01]  /*78d0*/  LOP3.LUT R210, R24, 0x3fff, RZ, 0xc0, !PT ;  /* 0x00003fff18d27812 */ /* 0x000fe200078ec0ff */
[----:B------:R-:W-:Y:S01]  /*78e0*/  FMUL.FTZ R21, R79, UR8 ;  /* 0x000000084f157c20 */ /* 0x000fe20008410000 */
[----:B------:R-:W-:Y:S01]  /*78f0*/  STL [R1+0xf0], R160 ;  /* 0x0000f0a001007387 */ /* 0x000fe20000100800 */
[----:B------:R-:W-:Y:S01]  /*7900*/  FMUL.FTZ R22, R80, UR8 ;  /* 0x0000000850167c20 */ /* 0x000fe20008410000 */
[----:B------:R-:W-:Y:S01]  /*7910*/  LOP3.LUT R25, R210, 0x10000, RZ, 0xfc, !PT ;  /* 0x00010000d2197812 */ /* 0x000fe200078efcff */
[----:B------:R-:W-:Y:S01]  /*7920*/  FMUL.FTZ R23, R81, UR8 ;  /* 0x0000000851177c20 */ /* 0x000fe20008410000 */
[----:B------:R-:W-:Y:S01]  /*7930*/  STL [R1+0xec], R159 ;  /* 0x0000ec9f01007387 */ /* 0x000fe20000100800 */
[----:B------:R-:W-:Y:S01]  /*7940*/  FMUL.FTZ R204, R82, UR8 ;  /* 0x0000000852cc7c20 */ /* 0x000fe20008410000 */
[----:B------:R-:W-:Y:S01]  /*7950*/  LEA R25, R0, R25, 0xa ;  /* 0x0000001900197211 */ /* 0x000fe200078e50ff */
[----:B------:R-:W-:Y:S01]  /*7960*/  FMUL.FTZ R205, R83, UR8 ;  /* 0x0000000853cd7c20 */ /* 0x000fe20008410000 */
[----:B------:R-:W-:Y:S01]  /*7970*/  STL [R1+0xe8], R158 ;  /* 0x0000e89e01007387 */ /* 0x000fe20000100800 */
[----:B------:R-:W-:Y:S01]  /*7980*/  FMUL.FTZ R206, R84, UR8 ;  /* 0x0000000854ce7c20 */ /* 0x000fe20008410000 */
[----:B------:R-:W-:Y:S01]  /*7990*/  FMUL.FTZ R207, R85, UR8 ;  /* 0x0000000855cf7c20 */ /* 0x000fe20008410000 */
[----:B------:R-:W-:Y:S01]  /*79a0*/  FMUL.FTZ R208, R86, UR8 ;  /* 0x0000000856d07c20 */ /* 0x000fe20008410000 */
[----:B------:R-:W-:Y:S01]  /*79b0*/  STL [R1+0xe4], R157 ;  /* 0x0000e49d01007387 */ /* 0x000fe20000100800 */
[----:B------:R-:W-:Y:S01]  /*79c0*/  R2UR UR6, R25 ;  /* 0x00000000190672ca */ /* 0x000fe200000e0000 */
[----:B------:R-:W-:Y:S01]  /*79d0*/  FMUL.FTZ R209, R87, UR8 ;  /* 0x0000000857d17c20 */ /* 0x000fe20008410000 */
[----:B------:R-:W-:Y:S01]  /*79e0*/  UMOV UR5, 0x40000040 ;  /* 0x4000004000057882 */ /* 0x000fe20000000000 */
[----:B------:R-:W-:Y:S01]  /*79f0*/  STL [R1+0xe0], R156 ;  /* 0x0000e09c01007387 */ /* 0x000fe20000100800 */
[----:B------:R-:W-:Y:S01]  /*7a00*/  UMOV UR7, 0x40000040 ;  /* 0x4000004000077882 */ /* 0x000fe20000000000 */
[----:B------:R-:W-:Y:S01]  /*7a10*/  FMUL.FTZ R104, R104, UR8 ;  /* 0x0000000868687c20 */ /* 0x000fe20008410000 */
[----:B------:R-:W-:Y:S01]  /*7a20*/  FMUL.FTZ R105, R105, UR8 ;  /* 0x0000000869697c20 */ /* 0x000fe20008410000 */
[----:B------:R-:W-:Y:S01]  /*7a30*/  STL [R1+0xdc], R155 ;  /* 0x0000dc9b01007387 */ /* 0x000fe20000100800 */
[----:B------:R-:W-:Y:S01]  /*7a40*/  UMOV UR15, 0x40000040 ;  /* 0x40000040000f7882 */ /* 0x000fe20000000000 */
[----:B--2---:R-:W-:-:S02]  /*7a50*/  R2UR UR4, R26 ;  /* 0x000000001a0472ca */ /* 0x004fc400000e0000 */
[----:B------:R-:W-:Y:S01]  /*7a60*/  STL [R1+0xd8], R154 ;  /* 0x0000d89a01007387 */ /* 0x000fe20000100800 */
[----:B------:R-:W-:Y:S01]  /*7a70*/  FMUL.FTZ R112, R112, UR8 ;  /* 0x0000000870707c20 */ /* 0x000fe20008410000 */
[----:B------:R-:W-:Y:S01]  /*7a80*/  FMUL.FTZ R113, R113, UR8 ;  /* 0x0000000871717c20 */ /* 0x000fe20008410000 */
[----:B------:R-:W-:Y:S01]  /*7a90*/  FMUL.FTZ R114, R114, UR8 ;  /* 0x0000000872727c20 */ /* 0x000fe20008410000 */
        /* <DEDUP_REMOVED lines=43> */
[----:B------:R-:W-:Y:S01]  /*7d50*/  UMOV UR11, 0x40000040 ;  /* 0x40000040000b7882 */ /* 0x000fe20000000000 */
[----:B------:R-:W-:Y:S01]  /*7d60*/  STL [R1+0xa8], R142 ;  /* 0x0000a88e01007387 */ /* 0x000fe20000100800 */
[----:B------:R-:W1:Y:S03]  /*7d70*/  MUFU.TANH R18, R18 ;  /* 0x0000001200127308 */ /* 0x000e660000002400 */
[----:B------:R-:W-:Y:S04]  /*7d80*/  STL [R1+0xa4], R141 ;  /* 0x0000a48d01007387 */ /* 0x000fe80000100800 */
[----:B------:R-:W-:Y:S01]  /*7d90*/  STL [R1+0xa0], R140 ;  /* 0x0000a08c01007387 */ /* 0x000fe20000100800 */
[----:B------:R-:W2:Y:S03]  /*7da0*/  MUFU.TANH R20, R20 ;  /* 0x0000001400147308 */ /* 0x000ea60000002400 */
[----:B------:R-:W-:Y:S04]  /*7db0*/  STL [R1+0x9c], R6 ;  /* 0x00009c0601007387 */ /* 0x000fe80000100800 */
[----:B------:R-:W-:Y:S01]  /*7dc0*/  STL [R1+0x98], R5 ;  /* 0x0000980501007387 */ /* 0x000fe20000100800 */
[C---:B------:R-:W-:Y:S01]  /*7dd0*/  VIADD R230, R7.reuse, 0x4 ;  /* 0x0000000407e67836 */ /* 0x040fe20000000000 */
[----:B------:R-:W3:Y:S02]  /*7de0*/  MUFU.TANH R19, R19 ;  /* 0x0000001300137308 */ /* 0x000ee40000002400 */
[----:B------:R-:W-:Y:S04]  /*7df0*/  STL [R1+0x94], R4 ;  /* 0x0000940401007387 */ /* 0x000fe80000100800 */
[----:B------:R-:W-:Y:S01]  /*7e00*/  STL [R1+0x90], R3 ;  /* 0x0000900301007387 */ /* 0x000fe20000100800 */
[C---:B------:R-:W-:Y:S01]  /*7e10*/  ISETP.GT.AND P2, PT, R8.reuse, RZ, PT ;  /* 0x000000ff0800720c */ /* 0x040fe20003f44270 */
[----:B------:R-:W4:Y:S02]  /*7e20*/  MUFU.TANH R21, R21 ;  /* 0x0000001500157308 */ /* 0x000f240000002400 */
[----:B------:R1:W-:Y:S01]  /*7e30*/  STL [R1+0x8c], R2 ;  /* 0x00008c0201007387 */ /* 0x0003e20000100800 */
[----:B------:R-:W-:Y:S01]  /*7e40*/  VIADD R212, R7, 0x8 ;  /* 0x0000000807d47836 */ /* 0x000fe20000000000 */
[----:B------:R-:W-:-:S02]  /*7e50*/  ISETP.GT.AND P1, PT, R8, 0x8, PT ;  /* 0x000000080800780c */ /* 0x000fc40003f24270 */
[----:B------:R-:W-:Y:S02]  /*7e60*/  IADD3 R213, R7, 0xc, RZ ;  /* 0x0000000c07d57810 */ /* 0x000fe40007ffe0ff */
[----:B------:R-:W4:Y:S01]  /*7e70*/  MUFU.TANH R22, R22 ;  /* 0x0000001600167308 */ /* 0x000f220000002400 */
[----:B-1----:R-:W2:Y:S01]  /*7e80*/  LDL.64 R2, [R1+0x18] ;  /* 0x0000180001027983 */ /* 0x002ea20000100a00 */
[----:B------:R-:W-:-:S06]  /*7e90*/  WARPGROUP.ARRIVE ;  /* 0x00000000000079c5 */ /* 0x000fcc0000000000 */
[----:B------:R-:W-:Y:S01]  /*7ea0*/  MUFU.TANH R204, R204 ;  /* 0x000000cc00cc7308 */ /* 0x000fe20000002400 */
[----:B------:R-:W-:Y:S07]  /*7eb0*/  HGMMA.64x128x16.F32.BF16 R24, gdesc[UR4], RZ, !UPT, gsb0 ;  /* 0x01e00000041879f0 */ /* 0x000fee000c0018ff */
[----:B------:R-:W-:Y:S08]  /*7ec0*/  MUFU.TANH R161, R104 ;  /* 0x0000006800a17308 */ /* 0x000ff00000002400 */
[----:B------:R1:W-:Y:S01]  /*7ed0*/  MUFU.TANH R159, R105 ;  /* 0x00000069009f7308 */ /* 0x0003e20000002400 */
[----:B------:R-:W-:Y:S01]  /*7ee0*/  FMUL.FTZ R88, R90, UR8 ;  /* 0x000000085a587c20 */ /* 0x000fe20008410000 */
[----:B------:R-:W-:Y:S01]  /*7ef0*/  FMUL.FTZ R89, R94, UR8 ;  /* 0x000000085e597c20 */ /* 0x000fe20008410000 */
[----:B------:R-:W-:Y:S01]  /*7f00*/  FMUL.FTZ R91, R97, UR8 ;  /* 0x00000008615b7c20 */ /* 0x000fe20008410000 */
[----:B------:R-:W-:Y:S01]  /*7f10*/  FMUL.FTZ R92, R98, UR8 ;  /* 0x00000008625c7c20 */ /* 0x000fe20008410000 */
[----:B------:R-:W-:Y:S01]  /*7f20*/  FMUL.FTZ R93, R101, UR8 ;  /* 0x00000008655d7c20 */ /* 0x000fe20008410000 */
[----:B------:R-:W-:-:S02]  /*7f30*/  FMUL.FTZ R116, R136, UR8 ;  /* 0x0000000888747c20 */ /* 0x000fc40008410000 */
[----:B------:R3:W-:Y:S01]  /*7f40*/  MUFU.TANH R153, R112 ;  /* 0x0000007000997308 */ /* 0x0007e20000002400 */
[----:B-1----:R-:W4:Y:S01]  /*7f50*/  LDL.64 R104, [R1+0x8] ;  /* 0x0000080001687983 */ /* 0x002f220000100a00 */
[----:B------:R-:W-:-:S06]  /*7f60*/  UIADD3 UR4, UR6, 0x2, URZ ;  /* 0x0000000206047890 */ /* 0x000fcc000fffe03f */
[----:B------:R1:W-:Y:S01]  /*7f70*/  MUFU.TANH R151, R113 ;  /* 0x0000007100977308 */ /* 0x0003e20000002400 */
[----:B------:R-:W-:-:S07]  /*7f80*/  UMOV UR14, UR4 ;  /* 0x00000004000e7c82 */ /* 0x000fce0008000000 */
[----:B------:R1:W-:Y:S08]  /*7f90*/  MUFU.TANH R152, R114 ;  /* 0x0000007200987308 */ /* 0x0003f00000002400 */
[----:B------:R1:W-:Y:S08]  /*7fa0*/  MUFU.TANH R150, R115 ;  /* 0x0000007300967308 */ /* 0x0003f00000002400 */
[----:B------:R1:W-:Y:S08]  /*7fb0*/  MUFU.TANH R149, R117 ;  /* 0x0000007500957308 */ /* 0x0003f00000002400 */
[----:B------:R1:W-:Y:S01]  /*7fc0*/  MUFU.TANH R145, R121 ;  /* 0x0000007900917308 */ /* 0x0003e20000002400 */
[----:B------:R-:W4:Y:S01]  /*7fd0*/  SHFL.IDX PT, R96, R17, R7, 0x1f ;  /* 0x00001f0711607589 */ /* 0x000f2200000e0000 */
[----:B------:R-:W-:Y:S01]  /*7fe0*/  FSEL R99, R18, -INF , P2 ;  /* 0xff80000012637808 */ /* 0x000fe20001000000 */
[----:B------:R-:W-:Y:S01]  /*7ff0*/  ULDC UR5, c[0x0][0x744] ;  /* 0x0001d10000057ab9 */ /* 0x000fe20000000800 */
[----:B------:R-:W-:-:S02]  /*8000*/  VIADD R220, R7, 0x10 ;  /* 0x0000001007dc7836 */ /* 0x000fc40000000000 */
[----:B------:R-:W-:Y:S02]  /*8010*/  VIADD R224, R7, 0x14 ;  /* 0x0000001407e07836 */ /* 0x000fe40000000000 */
[----:B------:R-:W-:Y:S08]  /*8020*/  MUFU.TANH R23, R23 ;  /* 0x0000001700177308 */ /* 0x000ff00000002400 */
[----:B------:R-:W4:Y:S08]  /*8030*/  MUFU.TANH R205, R205 ;  /* 0x000000cd00cd7308 */ /* 0x000f300000002400 */
[----:B------:R-:W4:Y:S08]  /*8040*/  MUFU.TANH R206, R206 ;  /* 0x000000ce00ce7308 */ /* 0x000f300000002400 */
[----:B------:R-:W4:Y:S08]  /*8050*/  MUFU.TANH R207, R207 ;  /* 0x000000cf00cf7308 */ /* 0x000f300000002400 */
[----:B------:R-:W4:Y:S08]  /*8060*/  MUFU.TANH R208, R208 ;  /* 0x000000d000d07308 */ /* 0x000f300000002400 */
[----:B------:R-:W-:Y:S01]  /*8070*/  MUFU.TANH R209, R209 ;  /* 0x000000d100d17308 */ /* 0x000fe20000002400 */
[----:B--2---:R-:W-:-:S02]  /*8080*/  R2UR UR12, R2 ;  /* 0x00000000020c72ca */ /* 0x004fc400000e0000 */
[----:B------:R-:W-:Y:S02]  /*8090*/  R2UR UR13, R3 ;  /* 0x00000000030d72ca */ /* 0x000fe400000e0000 */
[----:B------:R-:W2:Y:S01]  /*80a0*/  LDL.64 R2, [R1+0x10] ;  /* 0x0000100001027983 */ /* 0x000ea20000100a00 */
[----:B------:R-:W-:Y:S02]  /*80b0*/  WARPGROUP.DEPBAR.LE gsb0, 0x0 ;  /* 0x00008000000079c5 */ /* 0x000fe40000010000 */
[----:B------:R-:W-:-:S08]  /*80c0*/  WARPGROUP.ARRIVE ;  /* 0x00000000000079c5 */ /* 0x000fd00000000000 */
[----:B------:R-:W-:Y:S01]  /*80d0*/  HGMMA.64x128x16.F32.BF16 R24, gdesc[UR12], R24, gsb0 ;  /* 0x01e000000c1879f0 */ /* 0x000fe20008001818 */
[----:B------:R-:W-:Y:S01]  /*80e0*/  UIADD3 UR4, UR6, 0x4, URZ ;  /* 0x0000000406047890 */ /* 0x000fe2000fffe03f */
[----:B------:R-:W-:-:S06]  /*80f0*/  UMOV UR15, 0x40000040 ;  /* 0x40000040000f7882 */ /* 0x000fcc0000000000 */
[----:B------:R-:W-:Y:S01]  /*8100*/  UMOV UR14, UR4 ;  /* 0x00000004000e7c82 */ /* 0x000fe20008000000 */
[----:B---3--:R-:W-:Y:S01]  /*8110*/  FMUL.FTZ R112, R118, UR8 ;  /* 0x0000000876707c20 */ /* 0x008fe20008410000 */
[----:B------:R-:W-:Y:S01]  /*8120*/  FMUL.FTZ R90, R95, UR8 ;  /* 0x000000085f5a7c20 */ /* 0x000fe20008410000 */
[----:B------:R-:W-:Y:S01]  /*8130*/  FMUL.FTZ R94, R102, UR8 ;  /* 0x00000008665e7c20 */ /* 0x000fe20008410000 */
[----:B-1----:R-:W-:Y:S01]  /*8140*/  FMUL.FTZ R113, R133, UR8 ;  /* 0x0000000885717c20 */ /* 0x002fe20008410000 */
[----:B------:R-:W-:Y:S01]  /*8150*/  FMUL.FTZ R114, R134, UR8 ;  /* 0x0000000886727c20 */ /* 0x000fe20008410000 */
[----:B------:R-:W-:Y:S01]  /*8160*/  FMUL.FTZ R115, R135, UR8 ;  /* 0x0000000887737c20 */ /* 0x000fe20008410000 */
[----:B------:R-:W-:Y:S01]  /*8170*/  FMUL.FTZ R117, R137, UR8 ;  /* 0x0000000889757c20 */ /* 0x000fe20008410000 */
[----:B------:R-:W-:Y:S01]  /*8180*/  FMUL.FTZ R118, R138, UR8 ;  /* 0x000000088a767c20 */ /* 0x000fe20008410000 */
[----:B------:R-:W-:Y:S01]  /*8190*/  FMUL.FTZ R121, R139, UR8 ;  /* 0x000000088b797c20 */ /* 0x000fe20008410000 */
[----:B----4-:R-:W-:-:S02]  /*81a0*/  R2UR UR8, R104 ;  /* 0x00000000680872ca */ /* 0x010fc400000e0000 */
[----:B------:R-:W-:Y:S01]  /*81b0*/  R2UR UR9, R105 ;  /* 0x00000000690972ca */ /* 0x000fe200000e0000 */
[----:B------:R-:W-:Y:S01]  /*81c0*/  UIADD3 UR6, UR6, 0x6, URZ ;  /* 0x0000000606067890 */ /* 0x000fe2000fffe03f */
[----:B------:R-:W-:Y:S02]  /*81d0*/  WARPGROUP.DEPBAR.LE gsb0, 0x0 ;  /* 0x00008000000079c5 */ /* 0x000fe40000010000 */
[----:B------:R-:W-:-:S04]  /*81e0*/  WARPGROUP.ARRIVE ;  /* 0x00000000000079c5 */ /* 0x000fc80000000000 */
[----:B------:R-:W-:Y:S01]  /*81f0*/  UMOV UR10, UR6 ;  /* 0x00000006000a7c82 */ /* 0x000fe20008000000 */
[----:B--2---:R-:W-:Y:S02]  /*8200*/  R2UR UR12, R2 ;  /* 0x00000000020c72ca */ /* 0x004fe400000e0000 */
[----:B------:R-:W-:-:S13]  /*8210*/  R2UR UR13, R3 ;  /* 0x00000000030d72ca */ /* 0x000fda00000e0000 */
[----:B------:R-:W-:Y:S01]  /*8220*/  HGMMA.64x128x16.F32.BF16 R24, gdesc[UR12], R24, gsb0 ;  /* 0x01e000000c1879f0 */ /* 0x000fe20008001818 */
[----:B------:R-:W1:Y:S01]  /*8230*/  SHFL.IDX PT, R97, R17, R230, 0x1f ;  /* 0x00001fe611617589 */ /* 0x000e6200000e0000 */
[----:B------:R-:W-:-:S03]  /*8240*/  FSEL R98, R20, -INF , P1 ;  /* 0xff80000014627808 */ /* 0x000fc60000800000 */
[----:B------:R-:W2:Y:S01]  /*8250*/  SHFL.IDX PT, R95, R17, R212, 0x1f ;  /* 0x00001fd4115f7589 */ /* 0x000ea200000e0000 */
[--C-:B------:R-:W-:Y:S01]  /*8260*/  FFMA.FTZ R99, R99, UR5, -R96.reuse ;  /* 0x0000000563637c23 */ /* 0x100fe20008010860 */
[----:B------:R-:W-:Y:S01]  /*8270*/  FFMA.FTZ R98, R98, UR5, -R96 ;  /* 0x0000000562627c23 */ /* 0x000fe20008010860 */
[----:B------:R-:W-:Y:S01]  /*8280*/  MUFU.TANH R147, R120 ;  /* 0x0000007800937308 */ /* 0x000fe20000002400 */
[----:B------:R-:W3:Y:S01]  /*8290*/  SHFL.IDX PT, R96, R17, R213, 0x1f ;  /* 0x00001fd511607589 */ /* 0x000ee200000e0000 */
[----:B------:R-:W-:-:S06]  /*82a0*/  FSEL R100, R19, -INF , P2 ;  /* 0xff80000013647808 */ /* 0x000fcc0001000000 */
[----:B------:R-:W-:Y:S01]  /*82b0*/  MUFU.EX2 R120, R99 ;  /* 0x0000006300787308 */ /* 0x000fe20000000800 */
[----:B------:R-:W-:Y:S07]  /*82c0*/  SHFL.IDX PT, R102, R17, R224, 0x1f ;  /* 0x00001fe011667589 */ /* 0x000fee00000e0000 */
[----:B------:R4:W-:Y:S01]  /*82d0*/  MUFU.EX2 R99, R98 ;  /* 0x0000006200637308 */ /* 0x0009e20000000800 */
[----:B-1----:R-:W-:Y:S01]  /*82e0*/  FFMA.FTZ R100, R100, UR5, -R97 ;  /* 0x0000000564647c23 */ /* 0x002fe20008010861 */
[----:B----4-:R-:W-:-:S06]  /*82f0*/  FSEL R98, R21, -INF , P1 ;  /* 0xff80000015627808 */ /* 0x010fcc0000800000 */
[----:B------:R1:W-:Y:S01]  /*8300*/  MUFU.TANH R162, R103 ;  /* 0x0000006700a27308 */ /* 0x0003e20000002400 */
[----:B------:R-:W-:-:S07]  /*8310*/  FFMA.FTZ R98, R98, UR5, -R97 ;  /* 0x0000000562627c23 */ /* 0x000fce0008010861 */
[----:B------:R4:W-:Y:S01]  /*8320*/  MUFU.TANH R6, R128 ;  /* 0x0000008000067308 */ /* 0x0009e20000002400 */
[----:B-1----:R-:W1:Y:S01]  /*8330*/  SHFL.IDX PT, R103, R17, R220, 0x1f ;  /* 0x00001fdc11677589 */ /* 0x002e6200000e0000 */
[----:B------:R-:W-:Y:S02]  /*8340*/  WARPGROUP.DEPBAR.LE gsb0, 0x0 ;  /* 0x00008000000079c5 */ /* 0x000fe40000010000 */
[----:B------:R-:W-:-:S06]  /*8350*/  WARPGROUP.ARRIVE ;  /* 0x00000000000079c5 */ /* 0x000fcc0000000000 */
[----:B------:R-:W-:Y:S01]  /*8360*/  HGMMA.64x128x16.F32.BF16 R24, gdesc[UR8], R24, gsb0 ;  /* 0x01e00000081879f0 */ /* 0x000fe20008001818 */
[----:B----4-:R-:W-:Y:S01]  /*8370*/  IADD3 R128, R7, 0x18, RZ ;  /* 0x0000001807807810 */ /* 0x010fe20007ffe0ff */
[----:B------:R-:W-:Y:S01]  /*8380*/  MUFU.TANH R148, R119 ;  /* 0x0000007700947308 */ /* 0x000fe20000002400 */
[----:B------:R-:W-:-:S07]  /*8390*/  FSEL R97, R22, -INF , P2 ;  /* 0xff80000016617808 */ /* 0x000fce0001000000 */
[----:B------:R-:W-:Y:S01]  /*83a0*/  MUFU.EX2 R119, R100 ;  /* 0x0000006400777308 */ /* 0x000fe20000000800 */
[----:B--2---:R-:W-:-:S07]  /*83b0*/  FFMA.FTZ R97, R97, UR5, -R95 ;  /* 0x0000000561617c23 */ /* 0x004fce000801085f */
[----:B------:R2:W-:Y:S08]  /*83c0*/  MUFU.TANH R158, R107 ;  /* 0x0000006b009e7308 */ /* 0x0005f00000002400 */
[----:B------:R4:W-:Y:S01]  /*83d0*/  MUFU.EX2 R100, R98 ;  /* 0x0000006200647308 */ /* 0x0009e20000000800 */
[----:B--2---:R-:W2:Y:S01]  /*83e0*/  SHFL.IDX PT, R107, R17, R128, 0x1f ;  /* 0x00001f80116b7589 */ /* 0x004ea200000e0000 */
[----:B------:R-:W-:-:S02]  /*83f0*/  FSEL R101, R205, -INF , P1 ;  /* 0xff800000cd657808 */ /* 0x000fc40000800000 */
[----:B----4-:R-:W-:-:S04]  /*8400*/  FSEL R98, R204, -INF , P1 ;  /* 0xff800000cc627808 */ /* 0x010fc80000800000 */
[----:B------:R-:W4:Y:S01]  /*8410*/  MUFU.TANH R225, R225 ;  /* 0x000000e100e17308 */ /* 0x000f220000002400 */
[----:B------:R-:W-:Y:S02]  /*8420*/  VIADD R221, R7, 0x1c ;  /* 0x0000001c07dd7836 */ /* 0x000fe40000000000 */
[----:B------:R-:W-:-:S05]  /*8430*/  FFMA.FTZ R95, R98, UR5, -R95 ;  /* 0x00000005625f7c23 */ /* 0x000fca000801085f */
[----:B------:R-:W2:Y:S01]  /*8440*/  MUFU.TANH R88, R88 ;  /* 0x0000005800587308 */ /* 0x000ea20000002400 */
[----:B------:R-:W-:-:S07]  /*8450*/  FSEL R98, R23, -INF , P2 ;  /* 0xff80000017627808 */ /* 0x000fce0001000000 */
[----:B------:R1:W-:Y:S01]  /*8460*/  MUFU.TANH R146, R122 ;  /* 0x0000007a00927308 */ /* 0x0003e20000002400 */
[--C-:B---3--:R-:W-:Y:S01]  /*8470*/  FFMA.FTZ R98, R98, UR5, -R96.reuse ;  /* 0x0000000562627c23 */ /* 0x108fe20008010860 */
[----:B------:R-:W-:Y:S01]  /*8480*/  FFMA.FTZ R96, R101, UR5, -R96 ;  /* 0x0000000565607c23 */ /* 0x000fe20008010860 */
[----:B------:R-:W-:Y:S01]  /*8490*/  FSEL R104, R206, -INF , P2 ;  /* 0xff800000ce687808 */ /* 0x000fe20001000000 */
[----:B-1----:R-:W1:Y:S04]  /*84a0*/  SHFL.IDX PT, R122, R9, R230, 0x1f ;  /* 0x00001fe6097a7589 */ /* 0x002e6800000e0000 */
[----:B------:R-:W3:Y:S01]  /*84b0*/  MUFU.TANH R228, R228 ;  /* 0x000000e400e47308 */ /* 0x000ee20000002400 */
[----:B------:R-:W-:Y:S02]  /*84c0*/  FSEL R105, R207, -INF , P2 ;  /* 0xff800000cf697808 */ /* 0x000fe40001000000 */
[----:B------:R-:W-:-:S05]  /*84d0*/  FSEL R101, R208, -INF , P1 ;  /* 0xff800000d0657808 */ /* 0x000fca0000800000 */
[----:B------:R-:W1:Y:S01]  /*84e0*/  MUFU.TANH R90, R90 ;  /* 0x0000005a005a7308 */ /* 0x000e620000002400 */
[----:B------:R-:W-:Y:S01]  /*84f0*/  FFMA.FTZ R104, R104, UR5, -R103 ;  /* 0x0000000568687c23 */ /* 0x000fe20008010867 */
[----:B------:R-:W-:-:S06]  /*8500*/  FFMA.FTZ R105, R105, UR5, -R102 ;  /* 0x0000000569697c23 */ /* 0x000fcc0008010866 */
[----:B------:R4:W-:Y:S01]  /*8510*/  MUFU.TANH R155, R109 ;  /* 0x0000006d009b7308 */ /* 0x0009e20000002400 */
[----:B------:R-:W-:-:S07]  /*8520*/  FFMA.FTZ R103, R101, UR5, -R103 ;  /* 0x0000000565677c23 */ /* 0x000fce0008010867 */
[----:B------:R2:W-:Y:S01]  /*8530*/  MUFU.TANH R2, R132 ;  /* 0x0000008400027308 */ /* 0x0005e20000002400 */
[----:B----4-:R4:W-:Y:S01]  /*8540*/  SHFL.IDX PT, R109, R17, R221, 0x1f ;  /* 0x00001fdd116d7589 */ /* 0x0109e200000e0000 */
[----:B------:R-:W-:-:S03]  /*8550*/  FSEL R101, R225, -INF , P2 ;  /* 0xff800000e1657808 */ /* 0x000fc60001000000 */
[----:B--2---:R-:W2:Y:S01]  /*8560*/  SHFL.IDX PT, R132, R9, R213, 0x1f ;  /* 0x00001fd509847589 */ /* 0x004ea200000e0000 */
[----:B----4-:R-:W-:Y:S02]  /*8570*/  FSEL R17, R209, -INF , P1 ;  /* 0xff800000d1117808 */ /* 0x010fe40000800000 */
[----:B------:R-:W4:Y:S01]  /*8580*/  MUFU.TANH R91, R91 ;  /* 0x0000005b005b7308 */ /* 0x000f220000002400 */
[----:B------:R-:W2:Y:S02]  /*8590*/  SHFL.IDX PT, R231, R9, R220, 0x1f ;  /* 0x00001fdc09e77589 */ /* 0x000ea400000e0000 */
[----:B------:R-:W-:Y:S01]  /*85a0*/  FFMA.FTZ R102, R17, UR5, -R102 ;  /* 0x0000000511667c23 */ /* 0x000fe20008010866 */
[----:B------:R-:W-:-:S04]  /*85b0*/  FSEL R17, R88, -INF , P1 ;  /* 0xff80000058117808 */ /* 0x000fc80000800000 */
[----:B------:R-:W-:Y:S01]  /*85c0*/  MUFU.TANH R237, R237 ;  /* 0x000000ed00ed7308 */ /* 0x000fe20000002400 */
[--C-:B------:R-:W-:Y:S01]  /*85d0*/  FFMA.FTZ R101, R101, UR5, -R107.reuse ;  /* 0x0000000565657c23 */ /* 0x100fe2000801086b */
[----:B------:R-:W-:Y:S01]  /*85e0*/  FFMA.FTZ R17, R17, UR5, -R107 ;  /* 0x0000000511117c23 */ /* 0x000fe2000801086b */
[----:B---3--:R-:W-:Y:S01]  /*85f0*/  FSEL R107, R228, -INF , P2 ;  /* 0xff800000e46b7808 */ /* 0x008fe20001000000 */
[----:B------:R-:W3:Y:S04]  /*8600*/  SHFL.IDX PT, R216, R9, R224, 0x1f ;  /* 0x00001fe009d87589 */ /* 0x000ee800000e0000 */
[----:B------:R-:W2:Y:S08]  /*8610*/  MUFU.TANH R235, R235 ;  /* 0x000000eb00eb7308 */ /* 0x000eb00000002400 */
[----:B------:R-:W3:Y:S01]  /*8620*/  MUFU.TANH R94, R94 ;  /* 0x0000005e005e7308 */ /* 0x000ee20000002400 */
[----:B-1----:R-:W-:Y:S01]  /*8630*/  FFMA.FTZ R107, R107, UR5, -R122 ;  /* 0x000000056b6b7c23 */ /* 0x002fe2000801087a */
[----:B------:R-:W1:Y:S06]  /*8640*/  SHFL.IDX PT, R138, R9, R221, 0x1f ;  /* 0x00001fdd098a7589 */ /* 0x000e6c00000e0000 */
[----:B------:R4:W-:Y:S01]  /*8650*/  MUFU.TANH R156, R110 ;  /* 0x0000006e009c7308 */ /* 0x0009e20000002400 */
[----:B------:R-:W-:-:S02]  /*8660*/  WARPGROUP.DEPBAR.LE gsb0, 0x0 ;  /* 0x00008000000079c5 */ /* 0x000fc40000010000 */
[----:B------:R-:W-:Y:S05]  /*8670*/  LDS R217, [R12+0x400] ;  /* 0x000400000cd97984 */ /* 0x000fea0000000800 */
[----:B------:R-:W1:Y:S01]  /*8680*/  MUFU.TANH R93, R93 ;  /* 0x0000005d005d7308 */ /* 0x000e620000002400 */
[----:B----4-:R-:W-:-:S07]  /*8690*/  FSEL R110, R90, -INF , P1 ;  /* 0xff8000005a6e7808 */ /* 0x010fce0000800000 */
[----:B------:R-:W4:Y:S01]  /*86a0*/  MUFU.TANH R232, R232 ;  /* 0x000000e800e87308 */ /* 0x000f220000002400 */
[----:B------:R-:W-:Y:S01]  /*86b0*/  FFMA.FTZ R122, R110, UR5, -R122 ;  /* 0x000000056e7a7c23 */ /* 0x000fe2000801087a */
[----:B------:R-:W-:Y:S01]  /*86c0*/  FSEL R110, R91, -INF , P2 ;  /* 0xff8000005b6e7808 */ /* 0x000fe20001000000 */
[----:B------:R-:W4:Y:S05]  /*86d0*/  SHFL.IDX PT, R134, R10, R230, 0x1f ;  /* 0x00001fe60a867589 */ /* 0x000f2a00000e0000 */
[----:B------:R3:W-:Y:S01]  /*86e0*/  MUFU.TANH R144, R123 ;  /* 0x0000007b00907308 */ /* 0x0007e20000002400 */
[----:B--2---:R-:W-:Y:S01]  /*86f0*/  FFMA.FTZ R110, R110, UR5, -R132 ;  /* 0x000000056e6e7c23 */ /* 0x004fe20008010884 */
[----:B------:R-:W-:-:S06]  /*8700*/  FSEL R211, R235, -INF , P2 ;  /* 0xff800000ebd37808 */ /* 0x000fcc0001000000 */
[----:B------:R-:W2:Y:S01]  /*8710*/  MUFU.TANH R154, R111 ;  /* 0x0000006f009a7308 */ /* 0x000ea20000002400 */
[----:B---3--:R-:W-:-:S07]  /*8720*/  FSEL R123, R237, -INF , P1 ;  /* 0xff800000ed7b7808 */ /* 0x008fce0000800000 */
[----:B------:R-:W3:Y:S01]  /*8730*/  MUFU.TANH R226, R226 ;  /* 0x000000e200e27308 */ /* 0x000ee20000002400 */
[----:B------:R-:W-:Y:S01]  /*8740*/  FFMA.FTZ R132, R123, UR5, -R132 ;  /* 0x000000057b847c23 */ /* 0x000fe20008010884 */
[----:B------:R-:W-:Y:S01]  /*8750*/  FSEL R123, R94, -INF , P1 ;  /* 0xff8000005e7b7808 */ /* 0x000fe20000800000 */
[----:B------:R-:W-:Y:S01]  /*8760*/  FFMA.FTZ R211, R211, UR5, -R231 ;  /* 0x00000005d3d37c23 */ /* 0x000fe200080108e7 */
[----:B-1----:R-:W-:-:S04]  /*8770*/  FSEL R214, R93, -INF , P2 ;  /* 0xff8000005dd67808 */ /* 0x002fc80001000000 */
[----:B------:R1:W-:Y:S01]  /*8780*/  MUFU.TANH R160, R106 ;  /* 0x0000006a00a07308 */ /* 0x0003e20000002400 */
[----:B------:R-:W-:Y:S01]  /*8790*/  FFMA.FTZ R231, R123, UR5, -R231 ;  /* 0x000000057be77c23 */ /* 0x000fe200080108e7 */
[----:B------:R-:W-:Y:S01]  /*87a0*/  FSEL R123, R162, -INF , P1 ;  /* 0xff800000a27b7808 */ /* 0x000fe20000800000 */
[----:B------:R-:W-:Y:S02]  /*87b0*/  IMAD R210, R0, 0x400, R210 ;  /* 0x0000040000d27824 */ /* 0x000fe400078e02d2 */
[----:B------:R-:W-:-:S03]  /*87c0*/  FFMA.FTZ R214, R214, UR5, -R216 ;  /* 0x00000005d6d67c23 */ /* 0x000fc600080108d8 */
[----:B------:R4:W-:Y:S01]  /*87d0*/  MUFU.TANH R143, R124 ;  /* 0x0000007c008f7308 */ /* 0x0009e20000002400 */
[----:B-1----:R-:W1:Y:S01]  /*87e0*/  SHFL.IDX PT, R106, R9, R7, 0x1f ;  /* 0x00001f07096a7589 */ /* 0x002e6200000e0000 */
[----:B------:R-:W-:Y:S01]  /*87f0*/  FFMA.FTZ R216, R123, UR5, -R216 ;  /* 0x000000057bd87c23 */ /* 0x000fe200080108d8 */
[----:B------:R-:W-:-:S05]  /*8800*/  FSEL R139, R159, -INF , P2 ;  /* 0xff8000009f8b7808 */ /* 0x000fca0001000000 */
[----:B------:R-:W1:Y:S01]  /*8810*/  MUFU.TANH R227, R227 ;  /* 0x000000e300e37308 */ /* 0x000e620000002400 */
[----:B----4-:R-:W-:-:S07]  /*8820*/  FSEL R124, R232, -INF , P2 ;  /* 0xff800000e87c7808 */ /* 0x010fce0001000000 */
[----:B------:R-:W4:Y:S01]  /*8830*/  MUFU.TANH R89, R89 ;  /* 0x0000005900597308 */ /* 0x000f220000002400 */
[----:B------:R-:W-:Y:S01]  /*8840*/  FFMA.FTZ R124, R124, UR5, -R109 ;  /* 0x000000057c7c7c23 */ /* 0x000fe2000801086d */
[----:B------:R-:W-:Y:S01]  /*8850*/  FSEL R123, R158, -INF , P1 ;  /* 0xff8000009e7b7808 */ /* 0x000fe20000800000 */
[----:B------:R-:W-:Y:S01]  /*8860*/  FFMA.FTZ R139, R139, UR5, -R138 ;  /* 0x000000058b8b7c23 */ /* 0x000fe2000801088a */
[----:B------:R-:W-:-:S04]  /*8870*/  R2UR UR4, R210 ;  /* 0x00000000d20472ca */ /* 0x000fc800000e0000 */
[----:B------:R2:W-:Y:S01]  /*8880*/  MUFU.TANH R142, R126 ;  /* 0x0000007e008e7308 */ /* 0x0005e20000002400 */
[----:B------:R-:W-:Y:S01]  /*8890*/  SHFL.IDX PT, R210, R9, R128, 0x1f ;  /* 0x00001f8009d27589 */ /* 0x000fe200000e0000 */
[----:B------:R-:W-:Y:S01]  /*88a0*/  FFMA.FTZ R138, R123, UR5, -R138 ;  /* 0x000000057b8a7c23 */ /* 0x000fe2000801088a */
[----:B------:R-:W-:-:S05]  /*88b0*/  FSEL R135, R155, -INF , P2 ;  /* 0xff8000009b877808 */ /* 0x000fca0001000000 */
[----:B------:R-:W4:Y:S01]  /*88c0*/  MUFU.TANH R236, R236 ;  /* 0x000000ec00ec7308 */ /* 0x000f220000002400 */
[----:B--2---:R2:W4:Y:S01]  /*88d0*/  SHFL.IDX PT, R126, R9, R212, 0x1f ;  /* 0x00001fd4097e7589 */ /* 0x00452200000e0000 */
[----:B------:R-:W-:-:S06]  /*88e0*/  FSEL R123, R154, -INF , P1 ;  /* 0xff8000009a7b7808 */ /* 0x000fcc0000800000 */
[----:B------:R-:W4:Y:S01]  /*88f0*/  MUFU.TANH R92, R92 ;  /* 0x0000005c005c7308 */ /* 0x000f220000002400 */
[--C-:B------:R-:W-:Y:S01]  /*8900*/  FFMA.FTZ R135, R135, UR5, -R134.reuse ;  /* 0x0000000587877c23 */ /* 0x100fe20008010886 */
[----:B------:R-:W-:-:S06]  /*8910*/  FFMA.FTZ R134, R123, UR5, -R134 ;  /* 0x000000057b867c23 */ /* 0x000fcc0008010886 */
[----:B------:R3:W4:Y:S01]  /*8920*/  MUFU.TANH R157, R108 ;  /* 0x0000006c009d7308 */ /* 0x0007220000002400 */
[----:B------:R-:W-:Y:S04]  /*8930*/  SHFL.IDX PT, R123, R10, R128, 0x1f ;  /* 0x00001f800a7b7589 */ /* 0x000fe800000e0000 */
[----:B------:R-:W-:Y:S03]  /*8940*/  SHFL.IDX PT, R136, R10, R7, 0x1f ;  /* 0x00001f070a887589 */ /* 0x000fe600000e0000 */
[----:B--2---:R2:W-:Y:S01]  /*8950*/  MUFU.EX2 R9, R124 ;  /* 0x0000007c00097308 */ /* 0x0045e20000000800 */
[----:B---3--:R-:W-:Y:S01]  /*8960*/  FSEL R108, R226, -INF , P1 ;  /* 0xff800000e26c7808 */ /* 0x008fe20000800000 */
[----:B------:R-:W-:Y:S04]  /*8970*/  SHFL.IDX PT, R223, R217, R7, 0x1f ;  /* 0x00001f07d9df7589 */ /* 0x000fe800000e0000 */
[----:B------:R-:W-:Y:S04]  /*8980*/  SHFL.IDX PT, R215, R10, R221, 0x1f ;  /* 0x00001fdd0ad77589 */ /* 0x000fe800000e0000 */
[----:B--2---:R-:W2:Y:S01]  /*8990*/  SHFL.IDX PT, R124, R10, R213, 0x1f ;  /* 0x00001fd50a7c7589 */ /* 0x004ea200000e0000 */
[----:B------:R-:W-:Y:S01]  /*89a0*/  FFMA.FTZ R109, R108, UR5, -R109 ;  /* 0x000000056c6d7c23 */ /* 0x000fe2000801086d */
[----:B-1----:R-:W-:-:S02]  /*89b0*/  FSEL R108, R227, -INF , P2 ;  /* 0xff800000e36c7808 */ /* 0x002fc40001000000 */
[----:B----4-:R-:W-:Y:S01]  /*89c0*/  FSEL R111, R89, -INF , P1 ;  /* 0xff800000596f7808 */ /* 0x010fe20000800000 */
[----:B------:R1:W-:Y:S01]  /*89d0*/  MUFU.TANH R3, R131 ;  /* 0x0000008300037308 */ /* 0x0003e20000002400 */
[----:B------:R-:W-:Y:S01]  /*89e0*/  FSEL R218, R161, -INF , P2 ;  /* 0xff800000a1da7808 */ /* 0x000fe20001000000 */
[----:B------:R-:W-:-:S06]  /*89f0*/  FFMA.FTZ R108, R108, UR5, -R106 ;  /* 0x000000056c6c7c23 */ /* 0x000fcc000801086a */
[----:B------:R3:W-:Y:S01]  /*8a00*/  MUFU.TANH R141, R125 ;  /* 0x0000007d008d7308 */ /* 0x0007e20000002400 */
[----:B------:R-:W-:Y:S01]  /*8a10*/  FFMA.FTZ R106, R111, UR5, -R106 ;  /* 0x000000056f6a7c23 */ /* 0x000fe2000801086a */
[----:B-1----:R-:W1:Y:S01]  /*8a20*/  SHFL.IDX PT, R131, R10, R212, 0x1f ;  /* 0x00001fd40a837589 */ /* 0x002e6200000e0000 */
[----:B------:R-:W-:-:S05]  /*8a30*/  FSEL R111, R236, -INF , P2 ;  /* 0xff800000ec6f7808 */ /* 0x000fca0001000000 */
[----:B------:R4:W-:Y:S01]  /*8a40*/  MUFU.TANH R4, R129 ;  /* 0x0000008100047308 */ /* 0x0009e20000002400 */
[----:B---3--:R-:W-:Y:S01]  /*8a50*/  FSEL R125, R92, -INF , P1 ;  /* 0xff8000005c7d7808 */ /* 0x008fe20000800000 */
[----:B------:R-:W-:Y:S01]  /*8a60*/  FFMA.FTZ R111, R111, UR5, -R126 ;  /* 0x000000056f6f7c23 */ /* 0x000fe2000801087e */
[----:B------:R-:W-:-:S05]  /*8a70*/  FSEL R12, R160, -INF , P1 ;  /* 0xff800000a00c7808 */ /* 0x000fca0000800000 */
[----:B------:R3:W-:Y:S01]  /*8a80*/  MUFU.TANH R140, R127 ;  /* 0x0000007f008c7308 */ /* 0x0007e20000002400 */
[----:B----4-:R-:W-:Y:S01]  /*8a90*/  FSEL R129, R151, -INF , P2 ;  /* 0xff80000097817808 */ /* 0x010fe20001000000 */
[----:B------:R-:W-:-:S06]  /*8aa0*/  FFMA.FTZ R126, R125, UR5, -R126 ;  /* 0x000000057d7e7c23 */ /* 0x000fcc000801087e */
[----:B------:R4:W-:Y:S01]  /*8ab0*/  MUFU.TANH R5, R130 ;  /* 0x0000008200057308 */ /* 0x0009e20000002400 */
[----:B---3--:R-:W3:Y:S01]  /*8ac0*/  SHFL.IDX PT, R127, R10, R220, 0x1f ;  /* 0x00001fdc0a7f7589 */ /* 0x008ee200000e0000 */
[----:B--2---:R-:W-:Y:S01]  /*8ad0*/  FFMA.FTZ R129, R129, UR5, -R124 ;  /* 0x0000000581817c23 */ /* 0x004fe2000801087c */
[--C-:B------:R-:W-:Y:S02]  /*8ae0*/  FFMA.FTZ R218, R218, UR5, -R210.reuse ;  /* 0x00000005dada7c23 */ /* 0x100fe400080108d2 */
[----:B------:R2:W-:Y:S01]  /*8af0*/  SHFL.IDX PT, R125, R10, R224, 0x1f ;  /* 0x00001fe00a7d7589 */ /* 0x0005e200000e0000 */
[----:B----4-:R-:W-:Y:S02]  /*8b00*/  FSEL R130, R150, -INF , P1 ;  /* 0xff80000096827808 */ /* 0x010fe40000800000 */
[----:B------:R-:W4:Y:S01]  /*8b10*/  MUFU.TANH R234, R234 ;  /* 0x000000ea00ea7308 */ /* 0x000f220000002400 */
[----:B------:R-:W-:Y:S01]  /*8b20*/  FFMA.FTZ R210, R12, UR5, -R210 ;  /* 0x000000050cd27c23 */ /* 0x000fe200080108d2 */
[----:B------:R-:W-:-:S06]  /*8b30*/  FSEL R137, R157, -INF , P2 ;  /* 0xff8000009d897808 */ /* 0x000fcc0001000000 */
[----:B------:R-:W3:Y:S01]  /*8b40*/  MUFU.TANH R112, R112 ;  /* 0x0000007000707308 */ /* 0x000ee20000002400 */
[----:B------:R-:W-:Y:S01]  /*8b50*/  FFMA.FTZ R124, R130, UR5, -R124 ;  /* 0x00000005827c7c23 */ /* 0x000fe2000801087c */
[----:B------:R-:W-:Y:S01]  /*8b60*/  FSEL R130, R146, -INF , P1 ;  /* 0xff80000092827808 */ /* 0x000fe20000800000 */
[----:B------:R1:W3:Y:S01]  /*8b70*/  SHFL.IDX PT, R229, R217, R220, 0x1f ;  /* 0x00001fdcd9e57589 */ /* 0x0002e200000e0000 */
[----:B------:R-:W-:Y:S02]  /*8b80*/  FSEL R12, R156, -INF , P1 ;  /* 0xff8000009c0c7808 */ /* 0x000fe40000800000 */
[----:B------:R-:W-:Y:S02]  /*8b90*/  FSEL R133, R153, -INF , P2 ;  /* 0xff80000099857808 */ /* 0x000fe40001000000 */
[----:B------:R-:W-:Y:S01]  /*8ba0*/  FSEL R219, R148, -INF , P1 ;  /* 0xff80000094db7808 */ /* 0x000fe20000800000 */
[----:B--2---:R2:W-:Y:S01]  /*8bb0*/  MUFU.EX2 R10, R126 ;  /* 0x0000007e000a7308 */ /* 0x0045e20000000800 */
[----:B------:R-:W3:Y:S01]  /*8bc0*/  SHFL.IDX PT, R222, R217, R230, 0x1f ;  /* 0x00001fe6d9de7589 */ /* 0x000ee200000e0000 */
[----:B------:R-:W-:Y:S01]  /*8bd0*/  FFMA.FTZ R137, R137, UR5, -R136 ;  /* 0x0000000589897c23 */ /* 0x000fe20008010888 */
[----:B-1----:R-:W-:-:S02]  /*8be0*/  FADD.FTZ R220, R24, -R223 ;  /* 0x800000df18dc7221 */ /* 0x002fc40000010000 */
[----:B------:R-:W-:Y:S01]  /*8bf0*/  SHFL.IDX PT, R233, R11, R7, 0x1f ;  /* 0x00001f070be97589 */ /* 0x000fe200000e0000 */
[----:B--2---:R-:W-:Y:S01]  /*8c00*/  FSEL R126, R147, -INF , P2 ;  /* 0xff800000937e7808 */ /* 0x004fe20001000000 */
[----:B------:R-:W-:Y:S01]  /*8c10*/  FADD.FTZ R223, R26, -R223 ;  /* 0x800000df1adf7221 */ /* 0x000fe20000010000 */
[----:B------:R-:W-:Y:S01]  /*8c20*/  FFMA.FTZ R136, R12, UR5, -R136 ;  /* 0x000000050c887c23 */ /* 0x000fe20008010888 */
[----:B------:R-:W-:Y:S01]  /*8c30*/  FSEL R26, R144, -INF , P1 ;  /* 0xff800000901a7808 */ /* 0x000fe20000800000 */
[----:B------:R-:W1:Y:S01]  /*8c40*/  MUFU.EX2 R97, R97 ;  /* 0x0000006100617308 */ /* 0x000e620000000800 */
[--C-:B------:R-:W-:Y:S01]  /*8c50*/  FFMA.FTZ R126, R126, UR5, -R123.reuse ;  /* 0x000000057e7e7c23 */ /* 0x100fe2000801087b */
[----:B------:R-:W-:Y:S01]  /*8c60*/  FFMA.FTZ R123, R130, UR5, -R123 ;  /* 0x00000005827b7c23 */ /* 0x000fe2000801087b */
[----:B------:R-:W-:Y:S01]  /*8c70*/  FSEL R130, R145, -INF , P2 ;  /* 0xff80000091827808 */ /* 0x000fe20001000000 */
[----:B------:R-:W-:Y:S01]  /*8c80*/  FFMA.FTZ R21, -R21, R21, 1 ;  /* 0x3f80000015157423 */ /* 0x000fe20000010115 */
[----:B------:R-:W-:Y:S01]  /*8c90*/  FSEL R12, R152, -INF , P1 ;  /* 0xff800000980c7808 */ /* 0x000fe20000800000 */
[----:B------:R-:W2:Y:S01]  /*8ca0*/  SHFL.IDX PT, R224, R217, R224, 0x1f ;  /* 0x00001fe0d9e07589 */ /* 0x000ea200000e0000 */
[----:B------:R-:W-:Y:S01]  /*8cb0*/  FFMA.FTZ R133, R133, UR5, -R131 ;  /* 0x0000000585857c23 */ /* 0x000fe20008010883 */
[----:B------:R3:W-:Y:S01]  /*8cc0*/  MUFU.EX2 R24, R132 ;  /* 0x0000008400187308 */ /* 0x0007e20000000800 */
[----:B------:R-:W-:Y:S01]  /*8cd0*/  FFMA.FTZ R130, R130, UR5, -R215 ;  /* 0x0000000582827c23 */ /* 0x000fe200080108d7 */
[----:B------:R-:W1:Y:S01]  /*8ce0*/  SHFL.IDX PT, R213, R217, R213, 0x1f ;  /* 0x00001fd5d9d57589 */ /* 0x000e6200000e0000 */
[----:B------:R-:W-:Y:S01]  /*8cf0*/  FFMA.FTZ R131, R12, UR5, -R131 ;  /* 0x000000050c837c23 */ /* 0x000fe20008010883 */
[----:B----4-:R-:W-:-:S04]  /*8d00*/  FSEL R128, R234, -INF , P2 ;  /* 0xff800000ea807808 */ /* 0x010fc80001000000 */
[----:B------:R-:W4:Y:S01]  /*8d10*/  MUFU.TANH R114, R114 ;  /* 0x0000007200727308 */ /* 0x000f220000002400 */
[----:B---3--:R-:W-:Y:S01]  /*8d20*/  FFMA.FTZ R132, R26, UR5, -R215 ;  /* 0x000000051a847c23 */ /* 0x008fe200080108d7 */
[----:B------:R-:W-:Y:S01]  /*8d30*/  IADD3 R215, R7, 0x18, RZ ;  /* 0x0000001807d77810 */ /* 0x000fe20007ffe0ff */
[----:B------:R-:W-:Y:S01]  /*8d40*/  FFMA.FTZ R128, R128, UR5, -R127 ;  /* 0x0000000580807c23 */ /* 0x000fe2000801087f */
[----:B------:R-:W-:-:S04]  /*8d50*/  FFMA.FTZ R22, -R22, R22, 1 ;  /* 0x3f80000016167423 */ /* 0x000fc80000010116 */
[----:B------:R-:W3:Y:S01]  /*8d60*/  MUFU.TANH R113, R113 ;  /* 0x0000007100717308 */ /* 0x000ee20000002400 */
[----:B------:R-:W-:Y:S07]  /*8d70*/  SHFL.IDX PT, R212, R217, R212, 0x1f ;  /* 0x00001fd4d9d47589 */ /* 0x000fee00000e0000 */
[----:B------:R-:W-:Y:S01]  /*8d80*/  MUFU.EX2 R95, R95 ;  /* 0x0000005f005f7308 */ /* 0x000fe20000000800 */
[----:B------:R-:W4:Y:S07]  /*8d90*/  SHFL.IDX PT, R230, R11, R230, 0x1f ;  /* 0x00001fe60be67589 */ /* 0x000f2e00000e0000 */
[----:B------:R-:W3:Y:S01]  /*8da0*/  MUFU.TANH R115, R115 ;  /* 0x0000007300737308 */ /* 0x000ee20000002400 */
[----:B------:R-:W3:Y:S07]  /*8db0*/  SHFL.IDX PT, R215, R217, R215, 0x1f ;  /* 0x00001fd7d9d77589 */ /* 0x000eee00000e0000 */
[----:B------:R-:W3:Y:S01]  /*8dc0*/  MUFU.TANH R118, R118 ;  /* 0x0000007600767308 */ /* 0x000ee20000002400 */
[----:B------:R-:W3:Y:S07]  /*8dd0*/  SHFL.IDX PT, R217, R217, R221, 0x1f ;  /* 0x00001fddd9d97589 */ /* 0x000eee00000e0000 */
[----:B------:R-:W-:Y:S08]  /*8de0*/  MUFU.EX2 R98, R98 ;  /* 0x0000006200627308 */ /* 0x000ff00000000800 */
[----:B------:R-:W3:Y:S08]  /*8df0*/  MUFU.EX2 R96, R96 ;  /* 0x0000006000607308 */ /* 0x000ef00000000800 */
[----:B------:R-:W3:Y:S08]  /*8e00*/  MUFU.TANH R116, R116 ;  /* 0x0000007400747308 */ /* 0x000ef00000002400 */
[----:B------:R-:W3:Y:S08]  /*8e10*/  MUFU.TANH R121, R121 ;  /* 0x0000007900797308 */ /* 0x000ef00000002400 */
[----:B------:R-:W3:Y:S08]  /*8e20*/  MUFU.EX2 R104, R104 ;  /* 0x0000006800687308 */ /* 0x000ef00000000800 */
[----:B------:R-:W3:Y:S01]  /*8e30*/  MUFU.EX2 R102, R102 ;  /* 0x0000006600667308 */ /* 0x000ee20000000800 */
[----:B------:R-:W-:-:S07]  /*8e40*/  FFMA.FTZ R23, -R23, R23, 1 ;  /* 0x3f80000017177423 */ /* 0x000fce0000010117 */
[----:B------:R-:W3:Y:S01]  /*8e50*/  MUFU.TANH R117, R117 ;  /* 0x0000007500757308 */ /* 0x000ee20000002400 */
[----:B------:R-:W-:-:S07]  /*8e60*/  FFMA.FTZ R205, -R205, R205, 1 ;  /* 0x3f800000cdcd7423 */ /* 0x000fce00000101cd */
[----:B------:R-:W3:Y:S01]  /*8e70*/  MUFU.EX2 R103, R103 ;  /* 0x0000006700677308 */ /* 0x000ee20000000800 */
[----:B------:R-:W-:Y:S01]  /*8e80*/  FFMA.FTZ R209, -R209, R209, 1 ;  /* 0x3f800000d1d17423 */ /* 0x000fe200000101d1 */
[----:B------:R-:W-:Y:S01]  /*8e90*/  FFMA.FTZ R88, -R88, R88, 1 ;  /* 0x3f80000058587423 */ /* 0x000fe20000010158 */
[----:B------:R-:W-:Y:S05]  /*8ea0*/  LDS R13, [R13+0x400] ;  /* 0x000400000d0d7984 */ /* 0x000fea0000000800 */
[----:B------:R2:W-:Y:S01]  /*8eb0*/  MUFU.EX2 R12, R122 ;  /* 0x0000007a000c7308 */ /* 0x0005e20000000800 */
[----:B------:R-:W-:Y:S01]  /*8ec0*/  VIADD R26, R7, 0x8 ;  /* 0x00000008071a7836 */ /* 0x000fe20000000000 */
[----:B--2---:R-:W-:-:S05]  /*8ed0*/  FSEL R122, R112, -INF , P1 ;  /* 0xff800000707a7808 */ /* 0x004fca0000800000 */
[----:B------:R-:W-:Y:S01]  /*8ee0*/  FFMA.FTZ R127, R122, UR5, -R127 ;  /* 0x000000057a7f7c23 */ /* 0x000fe2000801087f */
[----:B------:R-:W-:Y:S01]  /*8ef0*/  FSEL R122, R149, -INF , P2 ;  /* 0xff800000957a7808 */ /* 0x000fe20001000000 */
[--C-:B------:R-:W-:Y:S01]  /*8f00*/  FADD.FTZ R32, R32, -R229.reuse ;  /* 0x800000e520207221 */ /* 0x100fe20000010000 */
[----:B------:R-:W-:Y:S02]  /*8f10*/  FADD.FTZ R34, R34, -R229 ;  /* 0x800000e522227221 */ /* 0x000fe40000010000 */
[----:B------:R2:W3:Y:S01]  /*8f20*/  SHFL.IDX PT, R229, R11, R26, 0x1f ;  /* 0x00001f1a0be57589 */ /* 0x0004e200000e0000 */
[--C-:B------:R-:W-:Y:S01]  /*8f30*/  FFMA.FTZ R122, R122, UR5, -R125.reuse ;  /* 0x000000057a7a7c23 */ /* 0x100fe2000801087d */
[----:B------:R-:W-:Y:S01]  /*8f40*/  FFMA.FTZ R125, R219, UR5, -R125 ;  /* 0x00000005db7d7c23 */ /* 0x000fe2000801087d */
[--C-:B------:R-:W-:Y:S01]  /*8f50*/  FADD.FTZ R219, R25, -R222.reuse ;  /* 0x800000de19db7221 */ /* 0x100fe20000010000 */
[----:B------:R-:W-:Y:S01]  /*8f60*/  FADD.FTZ R222, R27, -R222 ;  /* 0x800000de1bde7221 */ /* 0x000fe20000010000 */
[----:B------:R-:W-:-:S02]  /*8f70*/  VIADD R27, R7, 0xc ;  /* 0x0000000c071b7836 */ /* 0x000fc40000000000 */
[--C-:B------:R-:W-:Y:S01]  /*8f80*/  FADD.FTZ R33, R33, -R224.reuse ;  /* 0x800000e021217221 */ /* 0x100fe20000010000 */
[----:B------:R-:W-:Y:S01]  /*8f90*/  FADD.FTZ R35, R35, -R224 ;  /* 0x800000e023237221 */ /* 0x000fe20000010000 */
[----:B------:R1:W-:Y:S01]  /*8fa0*/  MUFU.EX2 R25, R211 ;  /* 0x000000d300197308 */ /* 0x0003e20000000800 */
[----:B------:R4:W3:Y:S01]  /*8fb0*/  SHFL.IDX PT, R224, R11, R27, 0x1f ;  /* 0x00001f1b0be07589 */ /* 0x0008e200000e0000 */
[--C-:B-1----:R-:W-:Y:S01]  /*8fc0*/  FADD.FTZ R211, R29, -R213.reuse ;  /* 0x800000d51dd37221 */ /* 0x102fe20000010000 */
[----:B------:R-:W-:-:S05]  /*8fd0*/  FADD.FTZ R213, R31, -R213 ;  /* 0x800000d51fd57221 */ /* 0x000fca0000010000 */
[----:B--2---:R1:W-:Y:S01]  /*8fe0*/  MUFU.EX2 R26, R231 ;  /* 0x000000e7001a7308 */ /* 0x0043e20000000800 */
[----:B------:R-:W-:Y:S02]  /*8ff0*/  FSEL R29, R141, -INF , P2 ;  /* 0xff8000008d1d7808 */ /* 0x000fe40001000000 */
[----:B------:R-:W-:Y:S02]  /*9000*/  FSEL R31, R140, -INF , P1 ;  /* 0xff8000008c1f7808 */ /* 0x000fe40000800000 */
[----:B-1----:R-:W-:Y:S01]  /*9010*/  IADD3 R231, R7, 0x10, RZ ;  /* 0x0000001007e77810 */ /* 0x002fe20007ffe0ff */
[--C-:B----4-:R-:W-:Y:S02]  /*9020*/  FFMA.FTZ R29, R29, UR5, -R230.reuse ;  /* 0x000000051d1d7c23 */ /* 0x110fe400080108e6 */
[----:B------:R-:W-:Y:S01]  /*9030*/  FFMA.FTZ R31, R31, UR5, -R230 ;  /* 0x000000051f1f7c23 */ /* 0x000fe200080108e6 */
[----:B------:R1:W-:Y:S01]  /*9040*/  MUFU.EX2 R27, R214 ;  /* 0x000000d6001b7308 */ /* 0x0003e20000000800 */
[----:B------:R2:W4:Y:S01]  /*9050*/  SHFL.IDX PT, R230, R11, R231, 0x1f ;  /* 0x00001fe70be67589 */ /* 0x00052200000e0000 */
[--C-:B---3--:R-:W-:Y:S01]  /*9060*/  FADD.FTZ R36, R36, -R215.reuse ;  /* 0x800000d724247221 */ /* 0x108fe20000010000 */
[----:B------:R-:W-:Y:S01]  /*9070*/  FADD.FTZ R215, R38, -R215 ;  /* 0x800000d726d77221 */ /* 0x000fe20000010000 */
[----:B-1----:R-:W-:Y:S01]  /*9080*/  FADD.FTZ R214, R37, -R217 ;  /* 0x800000d925d67221 */ /* 0x002fe20000010000 */
[----:B------:R-:W-:Y:S01]  /*9090*/  FFMA.FTZ R37, -R20, R20, 1 ;  /* 0x3f80000014257423 */ /* 0x000fe20000010114 */
[----:B------:R-:W-:Y:S01]  /*90a0*/  FSEL R20, R6, -INF , P2 ;  /* 0xff80000006147808 */ /* 0x000fe20001000000 */
[----:B------:R-:W-:Y:S01]  /*90b0*/  FFMA.FTZ R38, -R18, R18, 1 ;  /* 0x3f80000012267423 */ /* 0x000fe20000010112 */
[----:B------:R-:W-:Y:S01]  /*90c0*/  FMUL.FTZ R223, R99, R223 ;  /* 0x000000df63df7220 */ /* 0x000fe20000410000 */
[----:B------:R1:W-:Y:S03]  /*90d0*/  MUFU.EX2 R18, R216 ;  /* 0x000000d800127308 */ /* 0x0003e60000000800 */
[----:B------:R-:W-:Y:S01]  /*90e0*/  FMUL.FTZ R37, R37, R223 ;  /* 0x000000df25257220 */ /* 0x000fe20000410000 */
[----:B------:R-:W-:Y:S01]  /*90f0*/  FMUL.FTZ R223, R119, R219 ;  /* 0x000000db77df7220 */ /* 0x000fe20000410000 */
[----:B-1----:R-:W-:Y:S01]  /*9100*/  FFMA.FTZ R216, R20, UR5, -R229 ;  /* 0x0000000514d87c23 */ /* 0x002fe200080108e5 */
[----:B------:R-:W-:-:S02]  /*9110*/  FFMA.FTZ R20, -R19, R19, 1 ;  /* 0x3f80000013147423 */ /* 0x000fc40000010113 */
[----:B------:R1:W-:Y:S01]  /*9120*/  MUFU.EX2 R19, R218 ;  /* 0x000000da00137308 */ /* 0x0003e20000000800 */
[----:B------:R-:W-:Y:S01]  /*9130*/  FMUL.FTZ R222, R100, R222 ;  /* 0x000000de64de7220 */ /* 0x000fe20000410000 */
[----:B------:R-:W-:Y:S01]  /*9140*/  FADD.FTZ R221, R28, -R212 ;  /* 0x800000d41cdd7221 */ /* 0x000fe20000010000 */
[----:B-1----:R-:W-:-:S05]  /*9150*/  FSEL R218, R3, -INF , P1 ;  /* 0xff80000003da7808 */ /* 0x002fca0000800000 */
[----:B------:R-:W-:Y:S01]  /*9160*/  FFMA.FTZ R219, R218, UR5, -R224 ;  /* 0x00000005dadb7c23 */ /* 0x000fe200080108e0 */
[----:B------:R-:W-:Y:S02]  /*9170*/  FMUL.FTZ R218, R20, R223 ;  /* 0x000000df14da7220 */ /* 0x000fe40000410000 */
[----:B------:R1:W-:Y:S01]  /*9180*/  MUFU.EX2 R20, R210 ;  /* 0x000000d200147308 */ /* 0x0003e20000000800 */
[----:B------:R-:W-:Y:S01]  /*9190*/  FMUL.FTZ R223, R97, R221 ;  /* 0x000000dd61df7220 */ /* 0x000fe20000410000 */
[----:B------:R-:W-:Y:S01]  /*91a0*/  FADD.FTZ R212, R30, -R212 ;  /* 0x800000d41ed47221 */ /* 0x000fe20000010000 */
[----:B------:R-:W-:Y:S01]  /*91b0*/  FSEL R28, R143, -INF , P2 ;  /* 0xff8000008f1c7808 */ /* 0x000fe20001000000 */
[----:B--2---:R-:W-:Y:S02]  /*91c0*/  VIADD R231, R7, 0x14 ;  /* 0x0000001407e77836 */ /* 0x004fe40000000000 */
[----:B-1----:R-:W-:Y:S01]  /*91d0*/  FMUL.FTZ R210, R21, R222 ;  /* 0x000000de15d27220 */ /* 0x002fe20000410000 */
[----:B------:R-:W-:-:S02]  /*91e0*/  FSEL R21, R2, -INF , P2 ;  /* 0xff80000002157808 */ /* 0x000fc40001000000 */
[----:B------:R-:W-:-:S03]  /*91f0*/  FSEL R30, R142, -INF , P1 ;  /* 0xff8000008e1e7808 */ /* 0x000fc60000800000 */
[----:B----4-:R-:W-:Y:S02]  /*9200*/  FFMA.FTZ R221, R21, UR5, -R230 ;  /* 0x0000000515dd7c23 */ /* 0x010fe400080108e6 */
[----:B------:R1:W-:Y:S01]  /*9210*/  MUFU.EX2 R21, R139 ;  /* 0x0000008b00157308 */ /* 0x0003e20000000800 */
[----:B------:R-:W-:Y:S01]  /*9220*/  FADD.FTZ R217, R39, -R217 ;  /* 0x800000d927d97221 */ /* 0x000fe20000010000 */
[--C-:B------:R-:W-:Y:S01]  /*9230*/  FFMA.FTZ R28, R28, UR5, -R233.reuse ;  /* 0x000000051c1c7c23 */ /* 0x100fe200080108e9 */
[----:B------:R-:W-:Y:S01]  /*9240*/  FFMA.FTZ R30, R30, UR5, -R233 ;  /* 0x000000051e1e7c23 */ /* 0x000fe200080108e9 */
[----:B------:R-:W-:Y:S01]  /*9250*/  FSEL R39, R5, -INF , P1 ;  /* 0xff80000005277808 */ /* 0x000fe20000800000 */
[----:B------:R-:W2:Y:S01]  /*9260*/  SHFL.IDX PT, R231, R11, R231, 0x1f ;  /* 0x00001fe70be77589 */ /* 0x000ea200000e0000 */
[----:B------:R-:W-:Y:S02]  /*9270*/  VIADD R233, R7, 0x18 ;  /* 0x0000001807e97836 */ /* 0x000fe40000000000 */
[----:B-1----:R-:W-:-:S02]  /*9280*/  FMUL.FTZ R139, R22, R223 ;  /* 0x000000df168b7220 */ /* 0x002fc40000410000 */
[----:B------:R-:W-:Y:S01]  /*9290*/  LDS R223, [R15+0x400] ;  /* 0x000400000fdf7984 */ /* 0x000fe20000000800 */
[----:B------:R-:W-:Y:S01]  /*92a0*/  FFMA.FTZ R39, R39, UR5, -R229 ;  /* 0x0000000527277c23 */ /* 0x000fe200080108e5 */
[----:B------:R-:W-:Y:S02]  /*92b0*/  FSEL R222, R114, -INF , P1 ;  /* 0xff80000072de7808 */ /* 0x000fe40000800000 */
[----:B------:R1:W3:Y:S03]  /*92c0*/  SHFL.IDX PT, R229, R11, R233, 0x1f ;  /* 0x00001fe90be57589 */ /* 0x0002e600000e0000 */
[----:B------:R-:W-:Y:S01]  /*92d0*/  FFMA.FTZ R222, R222, UR5, -R230 ;  /* 0x00000005dede7c23 */ /* 0x000fe200080108e6 */
[----:B-1----:R-:W-:-:S05]  /*92e0*/  IADD3 R233, R7, 0x1c, RZ ;  /* 0x0000001c07e97810 */ /* 0x002fca0007ffe0ff */
[----:B------:R1:W4:Y:S01]  /*92f0*/  SHFL.IDX PT, R230, R11, R233, 0x1f ;  /* 0x00001fe90be67589 */ /* 0x00032200000e0000 */
[----:B------:R-:W-:Y:S01]  /*9300*/  FMUL.FTZ R220, R120, R220 ;  /* 0x000000dc78dc7220 */ /* 0x000fe20000410000 */
[----:B------:R-:W-:Y:S01]  /*9310*/  FFMA.FTZ R15, -R204, R204, 1 ;  /* 0x3f800000cc0f7423 */ /* 0x000fe200000101cc */
[----:B------:R-:W-:Y:S02]  /*9320*/  FSEL R22, R113, -INF , P2 ;  /* 0xff80000071167808 */ /* 0x000fe40001000000 */
[----:B------:R-:W-:Y:S01]  /*9330*/  FMUL.FTZ R38, R38, R220 ;  /* 0x000000dc26267220 */ /* 0x000fe20000410000 */
[----:B------:R-:W-:Y:S01]  /*9340*/  FSEL R204, R115, -INF , P1 ;  /* 0xff80000073cc7808 */ /* 0x000fe20000800000 */
[----:B-1----:R1:W-:Y:S01]  /*9350*/  MUFU.EX2 R11, R138 ;  /* 0x0000008a000b7308 */ /* 0x0023e20000000800 */
[----:B------:R-:W-:Y:S01]  /*9360*/  FSEL R220, R4, -INF , P2 ;  /* 0xff80000004dc7808 */ /* 0x000fe20001000000 */
[----:B-1----:R-:W-:Y:S01]  /*9370*/  FMUL.FTZ R138, R95, R212 ;  /* 0x000000d45f8a7220 */ /* 0x002fe20000410000 */
[----:B--2---:R-:W-:Y:S01]  /*9380*/  FFMA.FTZ R212, R22, UR5, -R231 ;  /* 0x0000000516d47c23 */ /* 0x004fe200080108e7 */
[----:B------:R-:W-:-:S02]  /*9390*/  FSEL R22, R118, -INF , P1 ;  /* 0xff80000076167808 */ /* 0x000fc40000800000 */
[----:B------:R-:W-:Y:S02]  /*93a0*/  FMUL.FTZ R138, R15, R138 ;  /* 0x0000008a0f8a7220 */ /* 0x000fe40000410000 */
[----:B------:R1:W-:Y:S01]  /*93b0*/  MUFU.EX2 R15, R137 ;  /* 0x00000089000f7308 */ /* 0x0003e20000000800 */
[----:B------:R-:W-:Y:S01]  /*93c0*/  FFMA.FTZ R204, R204, UR5, -R231 ;  /* 0x00000005cccc7c23 */ /* 0x000fe200080108e7 */
[----:B------:R-:W-:Y:S01]  /*93d0*/  FFMA.FTZ R220, R220, UR5, -R224 ;  /* 0x00000005dcdc7c23 */ /* 0x000fe200080108e0 */
[----:B------:R-:W-:Y:S01]  /*93e0*/  FMUL.FTZ R231, R96, R213 ;  /* 0x000000d560e77220 */ /* 0x000fe20000410000 */
[----:B------:R-:W-:Y:S01]  /*93f0*/  FSEL R224, R116, -INF , P2 ;  /* 0xff80000074e07808 */ /* 0x000fe20001000000 */
[----:B-1----:R-:W-:-:S03]  /*9400*/  FMUL.FTZ R137, R98, R211 ;  /* 0x000000d362897220 */ /* 0x002fc60000410000 */
[----:B------:R-:W1:Y:S01]  /*9410*/  MUFU.EX2 R17, R17 ;  /* 0x0000001100117308 */ /* 0x000e620000000800 */
[----:B---3--:R-:W-:Y:S01]  /*9420*/  FFMA.FTZ R211, R22, UR5, -R229 ;  /* 0x0000000516d37c23 */ /* 0x008fe200080108e5 */
[----:B------:R-:W-:Y:S01]  /*9430*/  FMUL.FTZ R137, R23, R137 ;  /* 0x0000008917897220 */ /* 0x000fe20000410000 */
[----:B------:R-:W-:Y:S01]  /*9440*/  FSEL R23, R121, -INF , P1 ;  /* 0xff80000079177808 */ /* 0x000fe20000800000 */
[----:B------:R-:W-:Y:S01]  /*9450*/  FMUL.FTZ R32, R104, R32 ;  /* 0x0000002068207220 */ /* 0x000fe20000410000 */
[----:B------:R-:W-:-:S03]  /*9460*/  FMUL.FTZ R205, R205, R231 ;  /* 0x000000e7cdcd7220 */ /* 0x000fc60000410000 */
[----:B------:R2:W-:Y:S01]  /*9470*/  MUFU.EX2 R22, R136 ;  /* 0x0000008800167308 */ /* 0x0005e20000000800 */
[----:B------:R-:W-:Y:S01]  /*9480*/  IADD3 R231, R7, 0xc, RZ ;  /* 0x0000000c07e77810 */ /* 0x000fe20007ffe0ff */
[----:B------:R-:W-:Y:S01]  /*9490*/  FFMA.FTZ R224, R224, UR5, -R229 ;  /* 0x00000005e0e07c23 */ /* 0x000fe200080108e5 */
[----:B------:R-:W-:Y:S01]  /*94a0*/  FMUL.FTZ R35, R102, R35 ;  /* 0x0000002366237220 */ /* 0x000fe20000410000 */
[----:B------:R-:W-:Y:S01]  /*94b0*/  FSEL R229, R117, -INF , P2 ;  /* 0xff80000075e57808 */ /* 0x000fe20001000000 */
[----:B--2---:R-:W-:Y:S01]  /*94c0*/  FFMA.FTZ R136, -R206, R206, 1 ;  /* 0x3f800000ce887423 */ /* 0x004fe200000101ce */
[--C-:B----4-:R-:W-:Y:S02]  /*94d0*/  FFMA.FTZ R206, R23, UR5, -R230.reuse ;  /* 0x0000000517ce7c23 */ /* 0x110fe400080108e6 */
[----:B------:R2:W-:Y:S01]  /*94e0*/  MUFU.EX2 R23, R135 ;  /* 0x0000008700177308 */ /* 0x0005e20000000800 */
[----:B------:R-:W-:Y:S01]  /*94f0*/  FMUL.FTZ R136, R136, R32 ;  /* 0x0000002088887220 */ /* 0x000fe20000410000 */
[----:B------:R-:W-:Y:S01]  /*9500*/  FMUL.FTZ R34, R103, R34 ;  /* 0x0000002267227220 */ /* 0x000fe20000410000 */
[----:B------:R-:W-:Y:S01]  /*9510*/  FFMA.FTZ R213, R229, UR5, -R230 ;  /* 0x00000005e5d57c23 */ /* 0x000fe200080108e6 */
[----:B------:R-:W-:-:S04]  /*9520*/  VIADD R229, R7, 0x4 ;  /* 0x0000000407e57836 */ /* 0x000fc80000000000 */
[----:B------:R3:W-:Y:S01]  /*9530*/  MUFU.EX2 R32, R134 ;  /* 0x0000008600207308 */ /* 0x0007e20000000800 */
[----:B--2---:R-:W-:Y:S02]  /*9540*/  FFMA.FTZ R135, -R208, R208, 1 ;  /* 0x3f800000d0877423 */ /* 0x004fe400000101d0 */
[----:B------:R2:W-:Y:S02]  /*9550*/  SHFL.IDX PT, R208, R223, R231, 0x1f ;  /* 0x00001fe7dfd07589 */ /* 0x0005e400000e0000 */
[----:B------:R-:W-:Y:S01]  /*9560*/  FMUL.FTZ R135, R135, R34 ;  /* 0x0000002287877220 */ /* 0x000fe20000410000 */
[----:B---3--:R-:W-:Y:S01]  /*9570*/  FMUL.FTZ R134, R209, R35 ;  /* 0x00000023d1867220 */ /* 0x008fe20000410000 */
[C---:B------:R-:W-:Y:S02]  /*9580*/  VIADD R35, R7.reuse, 0x10 ;  /* 0x0000001007237836 */ /* 0x040fe40000000000 */
[----:B--2---:R-:W-:Y:S01]  /*9590*/  VIADD R231, R7, 0x14 ;  /* 0x0000001407e77836 */ /* 0x004fe20000000000 */
[----:B------:R-:W2:Y:S01]  /*95a0*/  MUFU.EX2 R105, R105 ;  /* 0x0000006900697308 */ /* 0x000ea20000000800 */
[----:B------:R-:W3:Y:S01]  /*95b0*/  SHFL.IDX PT, R209, R223, R7, 0x1f ;  /* 0x00001f07dfd17589 */ /* 0x000ee200000e0000 */
[----:B------:R-:W-:Y:S01]  /*95c0*/  FFMA.FTZ R34, -R225, R225, 1 ;  /* 0x3f800000e1227423 */ /* 0x000fe200000101e1 */
[----:B-1----:R-:W-:-:S02]  /*95d0*/  FMUL.FTZ R215, R17, R215 ;  /* 0x000000d711d77220 */ /* 0x002fc40000410000 */
[----:B------:R1:W-:Y:S01]  /*95e0*/  SHFL.IDX PT, R225, R223, R35, 0x1f ;  /* 0x00001f23dfe17589 */ /* 0x0003e200000e0000 */
[----:B------:R-:W-:Y:S02]  /*95f0*/  VIADD R230, R7, 0x8 ;  /* 0x0000000807e67836 */ /* 0x000fe40000000000 */
[----:B------:R-:W4:Y:S01]  /*9600*/  MUFU.EX2 R101, R101 ;  /* 0x0000006500657308 */ /* 0x000f220000000800 */
[----:B------:R-:W-:Y:S01]  /*9610*/  SHFL.IDX PT, R231, R223, R231, 0x1f ;  /* 0x00001fe7dfe77589 */ /* 0x000fe200000e0000 */
[----:B------:R-:W-:-:S03]  /*9620*/  FMUL.FTZ R88, R88, R215 ;  /* 0x000000d758587220 */ /* 0x000fc60000410000 */
[----:B------:R-:W3:Y:S01]  /*9630*/  SHFL.IDX PT, R229, R223, R229, 0x1f ;  /* 0x00001fe5dfe57589 */ /* 0x000ee200000e0000 */
[----:B-1----:R-:W-:Y:S02]  /*9640*/  IADD3 R35, R7, 0x18, RZ ;  /* 0x0000001807237810 */ /* 0x002fe40007ffe0ff */
[----:B------:R-:W1:Y:S01]  /*9650*/  MUFU.EX2 R108, R108 ;  /* 0x0000006c006c7308 */ /* 0x000e620000000800 */
[----:B------:R-:W-:Y:S04]  /*9660*/  SHFL.IDX PT, R230, R223, R230, 0x1f ;  /* 0x00001fe6dfe67589 */ /* 0x000fe800000e0000 */
[----:B------:R-:W1:Y:S01]  /*9670*/  SHFL.IDX PT, R215, R223, R35, 0x1f ;  /* 0x00001f23dfd77589 */ /* 0x000e6200000e0000 */
[----:B--2---:R-:W-:Y:S01]  /*9680*/  FMUL.FTZ R33, R105, R33 ;  /* 0x0000002169217220 */ /* 0x004fe20000410000 */
[----:B------:R-:W-:Y:S01]  /*9690*/  FFMA.FTZ R207, -R207, R207, 1 ;  /* 0x3f800000cfcf7423 */ /* 0x000fe200000101cf */
[----:B----4-:R-:W-:Y:S01]  /*96a0*/  FMUL.FTZ R36, R101, R36 ;  /* 0x0000002465247220 */ /* 0x010fe20000410000 */
[----:B------:R-:W2:Y:S02]  /*96b0*/  MUFU.EX2 R111, R111 ;  /* 0x0000006f006f7308 */ /* 0x000ea40000000800 */
[----:B------:R-:W-:Y:S01]  /*96c0*/  FMUL.FTZ R207, R207, R33 ;  /* 0x00000021cfcf7220 */ /* 0x000fe20000410000 */
[----:B---3--:R-:W-:Y:S01]  /*96d0*/  FADD.FTZ R40, R40, -R209 ;  /* 0x800000d128287221 */ /* 0x008fe20000010000 */
[----:B------:R-:W-:-:S04]  /*96e0*/  FADD.FTZ R47, R47, -R208 ;  /* 0x800000d02f2f7221 */ /* 0x000fc80000010000 */
[----:B------:R-:W3:Y:S08]  /*96f0*/  MUFU.EX2 R110, R110 ;  /* 0x0000006e006e7308 */ /* 0x000ef00000000800 */
[----:B------:R4:W-:Y:S01]  /*9700*/  MUFU.EX2 R33, R133 ;  /* 0x0000008500217308 */ /* 0x0009e20000000800 */
[----:B------:R-:W-:Y:S01]  /*9710*/  FADD.FTZ R43, R43, -R229 ;  /* 0x800000e52b2b7221 */ /* 0x000fe20000010000 */
[----:B------:R-:W-:Y:S01]  /*9720*/  FADD.FTZ R42, R42, -R209 ;  /* 0x800000d12a2a7221 */ /* 0x000fe20000010000 */
[----:B----4-:R-:W-:-:S05]  /*9730*/  FMUL.FTZ R133, R34, R36 ;  /* 0x0000002422857220 */ /* 0x010fca0000410000 */
[----:B------:R4:W-:Y:S01]  /*9740*/  MUFU.EX2 R36, R124 ;  /* 0x0000007c00247308 */ /* 0x0009e20000000800 */
[----:B-1----:R-:W-:Y:S01]  /*9750*/  FADD.FTZ R209, R52, -R215 ;  /* 0x800000d734d17221 */ /* 0x002fe20000010000 */
[----:B------:R-:W-:Y:S01]  /*9760*/  FMUL.FTZ R52, R12, R43 ;  /* 0x0000002b0c347220 */ /* 0x000fe20000410000 */
[----:B----4-:R-:W-:Y:S01]  /*9770*/  FADD.FTZ R124, R45, -R208 ;  /* 0x800000d02d7c7221 */ /* 0x010fe20000010000 */
[----:B------:R-:W-:Y:S01]  /*9780*/  FADD.FTZ R208, R49, -R231 ;  /* 0x800000e731d07221 */ /* 0x000fe20000010000 */
[----:B------:R-:W-:Y:S01]  /*9790*/  FFMA.FTZ R45, -R227, R227, 1 ;  /* 0x3f800000e32d7423 */ /* 0x000fe200000101e3 */
[----:B------:R-:W-:Y:S01]  /*97a0*/  FMUL.FTZ R49, R108, R40 ;  /* 0x000000286c317220 */ /* 0x000fe20000410000 */
[----:B------:R-:W-:-:S03]  /*97b0*/  FADD.FTZ R44, R44, -R230 ;  /* 0x800000e62c2c7221 */ /* 0x000fc60000010000 */
[----:B------:R-:W-:Y:S01]  /*97c0*/  FMUL.FTZ R45, R45, R49 ;  /* 0x000000312d2d7220 */ /* 0x000fe20000410000 */
[----:B------:R-:W-:Y:S01]  /*97d0*/  FFMA.FTZ R49, -R90, R90, 1 ;  /* 0x3f8000005a317423 */ /* 0x000fe2000001015a */
[----:B------:R-:W-:Y:S01]  /*97e0*/  FADD.FTZ R46, R46, -R230 ;  /* 0x800000e62e2e7221 */ /* 0x000fe20000010000 */
[----:B--2---:R-:W-:Y:S02]  /*97f0*/  FMUL.FTZ R44, R111, R44 ;  /* 0x0000002c6f2c7220 */ /* 0x004fe40000410000 */
[----:B------:R-:W-:Y:S01]  /*9800*/  FMUL.FTZ R49, R49, R52 ;  /* 0x0000003431317220 */ /* 0x000fe20000410000 */
[----:B------:R-:W-:Y:S01]  /*9810*/  FFMA.FTZ R52, -R236, R236, 1 ;  /* 0x3f800000ec347423 */ /* 0x000fe200000101ec */
[----:B------:R-:W-:Y:S01]  /*9820*/  FADD.FTZ R41, R41, -R229 ;  /* 0x800000e529297221 */ /* 0x000fe20000010000 */
[----:B------:R-:W-:Y:S01]  /*9830*/  FFMA.FTZ R92, -R92, R92, 1 ;  /* 0x3f8000005c5c7423 */ /* 0x000fe2000001015c */
[----:B------:R-:W-:Y:S01]  /*9840*/  FFMA.FTZ R91, -R91, R91, 1 ;  /* 0x3f8000005b5b7423 */ /* 0x000fe2000001015b */
[----:B------:R-:W-:Y:S01]  /*9850*/  FMUL.FTZ R46, R10, R46 ;  /* 0x0000002e0a2e7220 */ /* 0x000fe20000410000 */
[----:B---3--:R-:W-:Y:S01]  /*9860*/  FMUL.FTZ R124, R110, R124 ;  /* 0x0000007c6e7c7220 */ /* 0x008fe20000410000 */
[----:B------:R-:W-:Y:S01]  /*9870*/  VIADD R229, R7, 0x8 ;  /* 0x0000000807e57836 */ /* 0x000fe20000000000 */
[----:B------:R-:W1:Y:S01]  /*9880*/  SHFL.IDX PT, R223, R223, R233, 0x1f ;  /* 0x00001fe9dfdf7589 */ /* 0x000e6200000e0000 */
[----:B------:R-:W-:Y:S01]  /*9890*/  FMUL.FTZ R52, R52, R44 ;  /* 0x0000002c34347220 */ /* 0x000fe20000410000 */
[----:B------:R-:W-:Y:S01]  /*98a0*/  FMUL.FTZ R44, R92, R46 ;  /* 0x0000002e5c2c7220 */ /* 0x000fe20000410000 */
[----:B------:R-:W-:Y:S01]  /*98b0*/  FMUL.FTZ R46, R91, R124 ;  /* 0x0000007c5b2e7220 */ /* 0x000fe20000410000 */
[----:B------:R-:W2:Y:S01]  /*98c0*/  MUFU.EX2 R107, R107 ;  /* 0x0000006b006b7308 */ /* 0x000ea20000000800 */
[----:B------:R-:W3:Y:S07]  /*98d0*/  SHFL.IDX PT, R91, R13, R229, 0x1f ;  /* 0x00001fe50d5b7589 */ /* 0x000eee00000e0000 */
[----:B------:R-:W4:Y:S01]  /*98e0*/  MUFU.EX2 R109, R109 ;  /* 0x0000006d006d7308 */ /* 0x000f220000000800 */
[----:B------:R-:W-:Y:S01]  /*98f0*/  FFMA.FTZ R228, -R228, R228, 1 ;  /* 0x3f800000e4e47423 */ /* 0x000fe200000101e4 */
[----:B------:R-:W-:Y:S01]  /*9900*/  FFMA.FTZ R226, -R226, R226, 1 ;  /* 0x3f800000e2e27423 */ /* 0x000fe200000101e2 */
[--C-:B------:R-:W-:Y:S01]  /*9910*/  FADD.FTZ R48, R48, -R225.reuse ;  /* 0x800000e130307221 */ /* 0x100fe20000010000 */
[----:B------:R-:W-:Y:S01]  /*9920*/  FADD.FTZ R50, R50, -R225 ;  /* 0x800000e132327221 */ /* 0x000fe20000010000 */
[----:B------:R-:W-:Y:S01]  /*9930*/  FMUL.FTZ R214, R9, R214 ;  /* 0x000000d609d67220 */ /* 0x000fe20000410000 */
[----:B--2---:R-:W-:-:S02]  /*9940*/  FMUL.FTZ R41, R107, R41 ;  /* 0x000000296b297220 */ /* 0x004fc40000410000 */
[----:B------:R2:W-:Y:S01]  /*9950*/  MUFU.EX2 R34, R131 ;  /* 0x0000008300227308 */ /* 0x0005e20000000800 */
[----:B------:R-:W-:Y:S01]  /*9960*/  FFMA.FTZ R235, -R235, R235, 1 ;  /* 0x3f800000ebeb7423 */ /* 0x000fe200000101eb */
[----:B-1----:R-:W-:Y:S01]  /*9970*/  FADD.FTZ R40, R53, -R223 ;  /* 0x800000df35287221 */ /* 0x002fe20000010000 */
[----:B------:R-:W-:Y:S01]  /*9980*/  FMUL.FTZ R43, R228, R41 ;  /* 0x00000029e42b7220 */ /* 0x000fe20000410000 */
[----:B----4-:R-:W-:-:S04]  /*9990*/  FMUL.FTZ R217, R109, R217 ;  /* 0x000000d96dd97220 */ /* 0x010fc80000410000 */
[----:B------:R1:W-:Y:S01]  /*99a0*/  MUFU.EX2 R35, R129 ;  /* 0x0000008100237308 */ /* 0x0003e20000000800 */
[----:B--2---:R-:W-:Y:S01]  /*99b0*/  FFMA.FTZ R131, -R232, R232, 1 ;  /* 0x3f800000e8837423 */ /* 0x004fe200000101e8 */
[----:B------:R-:W-:Y:S01]  /*99c0*/  FFMA.FTZ R53, -R237, R237, 1 ;  /* 0x3f800000ed357423 */ /* 0x000fe200000101ed */
[----:B------:R-:W-:Y:S01]  /*99d0*/  FFMA.FTZ R93, -R93, R93, 1 ;  /* 0x3f8000005d5d7423 */ /* 0x000fe2000001015d */
[----:B------:R-:W-:Y:S01]  /*99e0*/  FMUL.FTZ R47, R24, R47 ;  /* 0x0000002f182f7220 */ /* 0x000fe20000410000 */
[----:B------:R-:W-:Y:S01]  /*99f0*/  FMUL.FTZ R48, R25, R48 ;  /* 0x0000003019307220 */ /* 0x000fe20000410000 */
[----:B------:R-:W-:Y:S01]  /*9a00*/  FMUL.FTZ R41, R26, R50 ;  /* 0x000000321a297220 */ /* 0x000fe20000410000 */
[----:B------:R-:W-:Y:S01]  /*9a10*/  FFMA.FTZ R94, -R94, R94, 1 ;  /* 0x3f8000005e5e7423 */ /* 0x000fe2000001015e */
[----:B------:R-:W-:Y:S01]  /*9a20*/  FMUL.FTZ R208, R27, R208 ;  /* 0x000000d01bd07220 */ /* 0x000fe20000410000 */
[----:B-1----:R-:W-:Y:S01]  /*9a30*/  FMUL.FTZ R129, R226, R217 ;  /* 0x000000d9e2817220 */ /* 0x002fe20000410000 */
[----:B------:R-:W-:-:S02]  /*9a40*/  VIADD R230, R7, 0x4 ;  /* 0x0000000407e67836 */ /* 0x000fc40000000000 */
[----:B------:R-:W-:Y:S01]  /*9a50*/  FMUL.FTZ R131, R131, R214 ;  /* 0x000000d683837220 */ /* 0x000fe20000410000 */
[C---:B------:R-:W-:Y:S02]  /*9a60*/  VIADD R217, R7.reuse, 0x10 ;  /* 0x0000001007d97836 */ /* 0x040fe40000000000 */
[--C-:B---3--:R-:W-:Y:S01]  /*9a70*/  FADD.FTZ R60, R60, -R91.reuse ;  /* 0x8000005b3c3c7221 */ /* 0x108fe20000010000 */
[----:B------:R-:W-:Y:S01]  /*9a80*/  FADD.FTZ R62, R62, -R91 ;  /* 0x8000005b3e3e7221 */ /* 0x000fe20000010000 */
[----:B------:R-:W-:Y:S01]  /*9a90*/  VIADD R214, R7, 0x14 ;  /* 0x0000001407d67836 */ /* 0x000fe20000000000 */
[----:B------:R-:W-:Y:S01]  /*9aa0*/  LDS R91, [R14+0x400] ;  /* 0x000400000e5b7984 */ /* 0x000fe20000000800 */
[----:B------:R-:W-:Y:S01]  /*9ab0*/  FMUL.FTZ R53, R53, R47 ;  /* 0x0000002f35357220 */ /* 0x000fe20000410000 */
[----:B------:R-:W-:Y:S01]  /*9ac0*/  FMUL.FTZ R50, R235, R48 ;  /* 0x00000030eb327220 */ /* 0x000fe20000410000 */
[----:B------:R-:W-:Y:S01]  /*9ad0*/  IADD3 R232, R7, 0x18, RZ ;  /* 0x0000001807e87810 */ /* 0x000fe20007ffe0ff */
[----:B------:R-:W-:Y:S01]  /*9ae0*/  FMUL.FTZ R47, R94, R41 ;  /* 0x000000295e2f7220 */ /* 0x000fe20000410000 */
[----:B------:R-:W-:Y:S01]  /*9af0*/  FMUL.FTZ R48, R93, R208 ;  /* 0x000000d05d307220 */ /* 0x000fe20000410000 */
[----:B------:R-:W-:Y:S01]  /*9b00*/  IADD3 R226, R7, 0xc, RZ ;  /* 0x0000000c07e27810 */ /* 0x000fe20007ffe0ff */
[----:B------:R-:W1:Y:S04]  /*9b10*/  SHFL.IDX PT, R41, R13, R7, 0x1f ;  /* 0x00001f070d297589 */ /* 0x000e6800000e0000 */
[----:B------:R-:W2:Y:S04]  /*9b20*/  SHFL.IDX PT, R90, R13, R230, 0x1f ;  /* 0x00001fe60d5a7589 */ /* 0x000ea800000e0000 */
[----:B------:R-:W3:Y:S04]  /*9b30*/  SHFL.IDX PT, R93, R13, R217, 0x1f ;  /* 0x00001fd90d5d7589 */ /* 0x000ee800000e0000 */
[----:B------:R-:W4:Y:S01]  /*9b40*/  SHFL.IDX PT, R124, R13, R214, 0x1f ;  /* 0x00001fd60d7c7589 */ /* 0x000f2200000e0000 */
[----:B------:R-:W1:Y:S03]  /*9b50*/  MUFU.EX2 R106, R106 ;  /* 0x0000006a006a7308 */ /* 0x000e660000000800 */
[----:B------:R-:W4:Y:S04]  /*9b60*/  SHFL.IDX PT, R92, R13, R232, 0x1f ;  /* 0x00001fe80d5c7589 */ /* 0x000f2800000e0000 */
[----:B------:R-:W4:Y:S04]  /*9b70*/  SHFL.IDX PT, R208, R13, R226, 0x1f ;  /* 0x00001fe20dd07589 */ /* 0x000f2800000e0000 */
[----:B------:R2:W4:Y:S01]  /*9b80*/  SHFL.IDX PT, R94, R13, R233, 0x1f ;  /* 0x00001fe90d5e7589 */ /* 0x00052200000e0000 */
[----:B------:R-:W-:Y:S01]  /*9b90*/  FADD.FTZ R223, R55, -R223 ;  /* 0x800000df37df7221 */ /* 0x000fe20000010000 */
[----:B------:R-:W4:Y:S01]  /*9ba0*/  MUFU.EX2 R127, R127 ;  /* 0x0000007f007f7308 */ /* 0x000f220000000800 */
[----:B------:R-:W-:Y:S01]  /*9bb0*/  FFMA.FTZ R55, -R161, R161, 1 ;  /* 0x3f800000a1377423 */ /* 0x000fe200000101a1 */
[----:B------:R-:W-:Y:S01]  /*9bc0*/  FMUL.FTZ R209, R19, R209 ;  /* 0x000000d113d17220 */ /* 0x000fe20000410000 */
[----:B------:R-:W-:-:S03]  /*9bd0*/  FADD.FTZ R54, R54, -R215 ;  /* 0x800000d736367221 */ /* 0x000fc60000010000 */
[----:B------:R-:W-:Y:S01]  /*9be0*/  FMUL.FTZ R55, R55, R209 ;  /* 0x000000d137377220 */ /* 0x000fe20000410000 */
[----:B------:R-:W-:Y:S01]  /*9bf0*/  FMUL.FTZ R54, R20, R54 ;  /* 0x0000003614367220 */ /* 0x000fe20000410000 */
[----:B--2---:R-:W-:Y:S01]  /*9c00*/  FFMA.FTZ R13, -R160, R160, 1 ;  /* 0x3f800000a00d7423 */ /* 0x004fe200000101a0 */
[----:B------:R-:W-:Y:S01]  /*9c10*/  FMUL.FTZ R209, R21, R40 ;  /* 0x0000002815d17220 */ /* 0x000fe20000410000 */
[----:B------:R-:W-:Y:S01]  /*9c20*/  FFMA.FTZ R40, -R158, R158, 1 ;  /* 0x3f8000009e287423 */ /* 0x000fe2000001019e */
[----:B------:R-:W-:Y:S01]  /*9c30*/  FMUL.FTZ R223, R11, R223 ;  /* 0x000000df0bdf7220 */ /* 0x000fe20000410000 */
[----:B------:R-:W-:Y:S01]  /*9c40*/  FFMA.FTZ R89, -R89, R89, 1 ;  /* 0x3f80000059597423 */ /* 0x000fe20000010159 */
[----:B-1----:R-:W-:Y:S01]  /*9c50*/  FMUL.FTZ R42, R106, R42 ;  /* 0x0000002a6a2a7220 */ /* 0x002fe20000410000 */
[----:B------:R-:W-:Y:S01]  /*9c60*/  FADD.FTZ R51, R51, -R231 ;  /* 0x800000e733337221 */ /* 0x000fe20000010000 */
[----:B------:R-:W-:Y:S01]  /*9c70*/  FMUL.FTZ R54, R13, R54 ;  /* 0x000000360d367220 */ /* 0x000fe20000410000 */
[----:B------:R-:W-:Y:S01]  /*9c80*/  FADD.FTZ R56, R56, -R41 ;  /* 0x8000002938387221 */ /* 0x000fe20000010000 */
[----:B------:R-:W-:Y:S01]  /*9c90*/  FADD.FTZ R57, R57, -R90 ;  /* 0x8000005a39397221 */ /* 0x000fe20000010000 */
[--C-:B---3--:R-:W-:Y:S01]  /*9ca0*/  FADD.FTZ R64, R64, -R93.reuse ;  /* 0x8000005d40407221 */ /* 0x108fe20000010000 */
[----:B------:R1:W-:Y:S01]  /*9cb0*/  MUFU.EX2 R13, R28 ;  /* 0x0000001c000d7308 */ /* 0x0003e20000000800 */
[----:B------:R-:W-:Y:S01]  /*9cc0*/  FADD.FTZ R93, R66, -R93 ;  /* 0x8000005d425d7221 */ /* 0x000fe20000010000 */
[----:B----4-:R-:W-:Y:S01]  /*9cd0*/  FADD.FTZ R66, R65, -R124 ;  /* 0x8000007c41427221 */ /* 0x010fe20000010000 */
[----:B------:R-:W-:Y:S01]  /*9ce0*/  FMUL.FTZ R42, R89, R42 ;  /* 0x0000002a592a7220 */ /* 0x000fe20000410000 */
[----:B------:R-:W-:Y:S01]  /*9cf0*/  FADD.FTZ R65, R68, -R92 ;  /* 0x8000005c44417221 */ /* 0x000fe20000010000 */
[----:B------:R-:W-:Y:S01]  /*9d00*/  FFMA.FTZ R89, -R162, R162, 1 ;  /* 0x3f800000a2597423 */ /* 0x000fe200000101a2 */
[----:B------:R-:W-:Y:S01]  /*9d10*/  FMUL.FTZ R51, R18, R51 ;  /* 0x0000003312337220 */ /* 0x000fe20000410000 */
[----:B------:R-:W-:Y:S01]  /*9d20*/  FADD.FTZ R63, R63, -R208 ;  /* 0x800000d03f3f7221 */ /* 0x000fe20000010000 */
[----:B-1----:R-:W-:Y:S01]  /*9d30*/  FMUL.FTZ R28, R40, R223 ;  /* 0x000000df281c7220 */ /* 0x002fe20000410000 */
[----:B------:R-:W-:Y:S01]  /*9d40*/  FFMA.FTZ R68, -R157, R157, 1 ;  /* 0x3f8000009d447423 */ /* 0x000fe2000001019d */
[----:B------:R1:W-:Y:S01]  /*9d50*/  MUFU.EX2 R40, R30 ;  /* 0x0000001e00287308 */ /* 0x0003e20000000800 */
[----:B------:R-:W-:Y:S01]  /*9d60*/  FMUL.FTZ R56, R15, R56 ;  /* 0x000000380f387220 */ /* 0x000fe20000410000 */
[----:B------:R-:W-:Y:S01]  /*9d70*/  FMUL.FTZ R57, R23, R57 ;  /* 0x0000003917397220 */ /* 0x000fe20000410000 */
[----:B------:R-:W-:Y:S01]  /*9d80*/  FADD.FTZ R59, R59, -R90 ;  /* 0x8000005a3b3b7221 */ /* 0x000fe20000010000 */
[--C-:B------:R-:W-:Y:S01]  /*9d90*/  FADD.FTZ R90, R69, -R94.reuse ;  /* 0x8000005e455a7221 */ /* 0x100fe20000010000 */
[----:B------:R-:W-:Y:S01]  /*9da0*/  FADD.FTZ R94, R71, -R94 ;  /* 0x8000005e475e7221 */ /* 0x000fe20000010000 */
[----:B------:R-:W-:Y:S01]  /*9db0*/  FMUL.FTZ R62, R34, R62 ;  /* 0x0000003e223e7220 */ /* 0x000fe20000410000 */
[----:B------:R-:W-:Y:S01]  /*9dc0*/  FMUL.FTZ R93, R127, R93 ;  /* 0x0000005d7f5d7220 */ /* 0x000fe20000410000 */
[----:B------:R-:W2:Y:S01]  /*9dd0*/  MUFU.EX2 R122, R122 ;  /* 0x0000007a007a7308 */ /* 0x000ea20000000800 */
[----:B-1----:R-:W-:Y:S01]  /*9de0*/  FFMA.FTZ R30, -R155, R155, 1 ;  /* 0x3f8000009b1e7423 */ /* 0x002fe2000001019b */
[----:B------:R-:W-:Y:S01]  /*9df0*/  FMUL.FTZ R51, R89, R51 ;  /* 0x0000003359337220 */ /* 0x000fe20000410000 */
[----:B------:R-:W-:Y:S01]  /*9e00*/  FMUL.FTZ R68, R68, R56 ;  /* 0x0000003844447220 */ /* 0x000fe20000410000 */
[----:B------:R-:W-:Y:S01]  /*9e10*/  FFMA.FTZ R71, -R152, R152, 1 ;  /* 0x3f80000098477423 */ /* 0x000fe20000010198 */
[----:B------:R-:W-:Y:S01]  /*9e20*/  FMUL.FTZ R30, R30, R57 ;  /* 0x000000391e1e7220 */ /* 0x000fe20000410000 */
[----:B------:R-:W-:Y:S01]  /*9e30*/  FMUL.FTZ R63, R36, R63 ;  /* 0x0000003f243f7220 */ /* 0x000fe20000410000 */
[----:B------:R-:W-:Y:S01]  /*9e40*/  FFMA.FTZ R89, -R159, R159, 1 ;  /* 0x3f8000009f597423 */ /* 0x000fe2000001019f */
[----:B------:R-:W-:Y:S01]  /*9e50*/  FFMA.FTZ R57, -R150, R150, 1 ;  /* 0x3f80000096397423 */ /* 0x000fe20000010196 */
[----:B------:R-:W-:Y:S01]  /*9e60*/  FFMA.FTZ R56, -R112, R112, 1 ;  /* 0x3f80000070387423 */ /* 0x000fe20000010170 */
[----:B------:R-:W-:Y:S01]  /*9e70*/  FMUL.FTZ R71, R71, R62 ;  /* 0x0000003e47477220 */ /* 0x000fe20000410000 */
[----:B------:R-:W1:Y:S01]  /*9e80*/  MUFU.EX2 R125, R125 ;  /* 0x0000007d007d7308 */ /* 0x000e620000000800 */
[----:B------:R-:W-:Y:S01]  /*9e90*/  FMUL.FTZ R89, R89, R209 ;  /* 0x000000d159597220 */ /* 0x000fe20000410000 */
[----:B------:R-:W-:Y:S01]  /*9ea0*/  FADD.FTZ R61, R61, -R208 ;  /* 0x800000d03d3d7221 */ /* 0x000fe20000010000 */
[----:B------:R-:W-:Y:S01]  /*9eb0*/  FADD.FTZ R67, R67, -R124 ;  /* 0x8000007c43437221 */ /* 0x000fe20000010000 */
[----:B------:R-:W-:Y:S01]  /*9ec0*/  FMUL.FTZ R57, R57, R63 ;  /* 0x0000003f39397220 */ /* 0x000fe20000410000 */
[----:B------:R-:W-:Y:S01]  /*9ed0*/  FMUL.FTZ R56, R56, R93 ;  /* 0x0000005d38387220 */ /* 0x000fe20000410000 */
[----:B------:R-:W3:Y:S04]  /*9ee0*/  SHFL.IDX PT, R62, R91, R230, 0x1f ;  /* 0x00001fe65b3e7589 */ /* 0x000ee800000e0000 */
[----:B------:R-:W-:Y:S04]  /*9ef0*/  SHFL.IDX PT, R209, R91, R7, 0x1f ;  /* 0x00001f075bd17589 */ /* 0x000fe800000e0000 */
[----:B------:R-:W4:Y:S04]  /*9f00*/  SHFL.IDX PT, R63, R91, R229, 0x1f ;  /* 0x00001fe55b3f7589 */ /* 0x000f2800000e0000 */
[----:B------:R-:W-:Y:S04]  /*9f10*/  SHFL.IDX PT, R93, R91, R226, 0x1f ;  /* 0x00001fe25b5d7589 */ /* 0x000fe800000e0000 */
[----:B------:R-:W-:Y:S04]  /*9f20*/  SHFL.IDX PT, R112, R91, R217, 0x1f ;  /* 0x00001fd95b707589 */ /* 0x000fe800000e0000 */
[----:B------:R-:W-:Y:S04]  /*9f30*/  SHFL.IDX PT, R124, R91, R214, 0x1f ;  /* 0x00001fd65b7c7589 */ /* 0x000fe800000e0000 */
[----:B------:R-:W-:Y:S04]  /*9f40*/  SHFL.IDX PT, R208, R91, R232, 0x1f ;  /* 0x00001fe85bd07589 */ /* 0x000fe800000e0000 */
[----:B------:R-:W4:Y:S01]  /*9f50*/  SHFL.IDX PT, R91, R91, R233, 0x1f ;  /* 0x00001fe95b5b7589 */ /* 0x000f2200000e0000 */
[----:B------:R-:W3:Y:S01]  /*9f60*/  MUFU.EX2 R130, R130 ;  /* 0x0000008200827308 */ /* 0x000ee20000000800 */
[----:B------:R-:W-:-:S02]  /*9f70*/  FADD.FTZ R58, R58, -R41 ;  /* 0x800000293a3a7221 */ /* 0x000fc40000010000 */
[----:B------:R1:W5:Y:S01]  /*9f80*/  LDL.LU R162, [R1+0xf8] ;  /* 0x0000f80001a27983 */ /* 0x0003620000300800 */
[----:B------:R-:W-:-:S03]  /*9f90*/  FMUL.FTZ R59, R32, R59 ;  /* 0x0000003b203b7220 */ /* 0x000fc60000410000 */
[----:B------:R1:W5:Y:S01]  /*9fa0*/  LDL.LU R161, [R1+0xf4] ;  /* 0x0000f40001a17983 */ /* 0x0003620000300800 */
[----:B------:R-:W4:Y:S03]  /*9fb0*/  MUFU.EX2 R132, R132 ;  /* 0x0000008400847308 */ /* 0x000f260000000800 */
[----:B------:R1:W5:Y:S01]  /*9fc0*/  LDL.LU R160, [R1+0xf0] ;  /* 0x0000f00001a07983 */ /* 0x0003620000300800 */
[----:B------:R-:W-:Y:S01]  /*9fd0*/  FFMA.FTZ R69, -R156, R156, 1 ;  /* 0x3f8000009c457423 */ /* 0x000fe2000001019c */
[----:B------:R-:W-:Y:S02]  /*9fe0*/  FMUL.FTZ R58, R22, R58 ;  /* 0x0000003a163a7220 */ /* 0x000fe40000410000 */
[----:B------:R1:W5:Y:S01]  /*9ff0*/  LDL.LU R159, [R1+0xec] ;  /* 0x0000ec00019f7983 */ /* 0x0003620000300800 */
[----:B------:R2:W-:Y:S03]  /*a000*/  MUFU.EX2 R41, R29 ;  /* 0x0000001d00297308 */ /* 0x0005e60000000800 */
[----:B------:R1:W5:Y:S01]  /*a010*/  LDL.LU R158, [R1+0xe8] ;  /* 0x0000e800019e7983 */ /* 0x0003620000300800 */
[----:B------:R-:W-:-:S03]  /*a020*/  FADD.FTZ R92, R70, -R92 ;  /* 0x8000005c465c7221 */ /* 0x000fc60000010000 */
[----:B------:R1:W5:Y:S01]  /*a030*/  LDL.LU R157, [R1+0xe4] ;  /* 0x0000e400019d7983 */ /* 0x0003620000300800 */
[----:B--2---:R-:W-:-:S03]  /*a040*/  FFMA.FTZ R29, -R154, R154, 1 ;  /* 0x3f8000009a1d7423 */ /* 0x004fc6000001019a */
[----:B------:R2:W5:Y:S01]  /*a050*/  LDL.LU R156, [R1+0xe0] ;  /* 0x0000e000019c7983 */ /* 0x0005620000300800 */
[----:B------:R-:W-:Y:S01]  /*a060*/  FFMA.FTZ R70, -R153, R153, 1 ;  /* 0x3f80000099467423 */ /* 0x000fe20000010199 */
[----:B------:R-:W-:Y:S02]  /*a070*/  FMUL.FTZ R29, R29, R59 ;  /* 0x0000003b1d1d7220 */ /* 0x000fe40000410000 */
[----:B------:R2:W5:Y:S01]  /*a080*/  LDL.LU R155, [R1+0xdc] ;  /* 0x0000dc00019b7983 */ /* 0x0005620000300800 */
[----:B------:R3:W-:Y:S01]  /*a090*/  MUFU.EX2 R14, R31 ;  /* 0x0000001f000e7308 */ /* 0x0007e20000000800 */
[----:B------:R-:W-:Y:S01]  /*a0a0*/  FMUL.FTZ R69, R69, R58 ;  /* 0x0000003a45457220 */ /* 0x000fe20000410000 */
[----:B------:R-:W-:Y:S01]  /*a0b0*/  FFMA.FTZ R59, -R149, R149, 1 ;  /* 0x3f800000953b7423 */ /* 0x000fe20000010195 */
[----:B------:R2:W5:Y:S01]  /*a0c0*/  LDL.LU R154, [R1+0xd8] ;  /* 0x0000d800019a7983 */ /* 0x0005620000300800 */
[----:B------:R-:W-:Y:S01]  /*a0d0*/  FMUL.FTZ R66, R122, R66 ;  /* 0x000000427a427220 */ /* 0x000fe20000410000 */
[----:B------:R-:W-:Y:S01]  /*a0e0*/  FFMA.FTZ R58, -R148, R148, 1 ;  /* 0x3f800000943a7423 */ /* 0x000fe20000010194 */
[----:B-1----:R-:W-:Y:S01]  /*a0f0*/  FMUL.FTZ R67, R125, R67 ;  /* 0x000000437d437220 */ /* 0x002fe20000410000 */
[----:B------:R2:W5:Y:S01]  /*a100*/  LDL.LU R153, [R1+0xd4] ;  /* 0x0000d40001997983 */ /* 0x0005620000300800 */
[----:B------:R-:W-:Y:S01]  /*a110*/  FMUL.FTZ R61, R35, R61 ;  /* 0x0000003d233d7220 */ /* 0x000fe20000410000 */
[----:B---3--:R-:W-:-:S02]  /*a120*/  FFMA.FTZ R31, -R151, R151, 1 ;  /* 0x3f800000971f7423 */ /* 0x008fc40000010197 */
[----:B------:R2:W5:Y:S01]  /*a130*/  LDL.LU R152, [R1+0xd0] ;  /* 0x0000d00001987983 */ /* 0x0005620000300800 */
[----:B------:R-:W-:Y:S01]  /*a140*/  FMUL.FTZ R60, R33, R60 ;  /* 0x0000003c213c7220 */ /* 0x000fe20000410000 */
[----:B------:R-:W-:Y:S02]  /*a150*/  FMUL.FTZ R59, R59, R66 ;  /* 0x000000423b3b7220 */ /* 0x000fe40000410000 */
[----:B------:R2:W5:Y:S01]  /*a160*/  LDL.LU R151, [R1+0xcc] ;  /* 0x0000cc0001977983 */ /* 0x0005620000300800 */
[----:B------:R-:W-:Y:S01]  /*a170*/  FMUL.FTZ R58, R58, R67 ;  /* 0x000000433a3a7220 */ /* 0x000fe20000410000 */
[----:B------:R-:W-:Y:S02]  /*a180*/  FFMA.FTZ R66, -R147, R147, 1 ;  /* 0x3f80000093427423 */ /* 0x000fe40000010193 */
[----:B------:R2:W5:Y:S01]  /*a190*/  LDL.LU R150, [R1+0xc8] ;  /* 0x0000c80001967983 */ /* 0x0005620000300800 */
[----:B------:R-:W-:Y:S01]  /*a1a0*/  FMUL.FTZ R31, R31, R61 ;  /* 0x0000003d1f1f7220 */ /* 0x000fe20000410000 */
[----:B------:R-:W-:-:S02]  /*a1b0*/  FFMA.FTZ R67, -R146, R146, 1 ;  /* 0x3f80000092437423 */ /* 0x000fc40000010192 */
[----:B------:R2:W5:Y:S01]  /*a1c0*/  LDL.LU R149, [R1+0xc4] ;  /* 0x0000c40001957983 */ /* 0x0005620000300800 */
[----:B------:R-:W-:Y:S01]  /*a1d0*/  FMUL.FTZ R70, R70, R60 ;  /* 0x0000003c46467220 */ /* 0x000fe20000410000 */
[----:B------:R-:W-:Y:S02]  /*a1e0*/  FFMA.FTZ R61, -R145, R145, 1 ;  /* 0x3f800000913d7423 */ /* 0x000fe40000010191 */
[----:B------:R2:W5:Y:S01]  /*a1f0*/  LDL.LU R148, [R1+0xc0] ;  /* 0x0000c00001947983 */ /* 0x0005620000300800 */
[----:B------:R-:W-:Y:S01]  /*a200*/  FMUL.FTZ R90, R130, R90 ;  /* 0x0000005a825a7220 */ /* 0x000fe20000410000 */
[----:B------:R-:W-:Y:S02]  /*a210*/  FFMA.FTZ R60, -R144, R144, 1 ;  /* 0x3f800000903c7423 */ /* 0x000fe40000010190 */
[----:B------:R2:W5:Y:S01]  /*a220*/  LDL.LU R147, [R1+0xbc] ;  /* 0x0000bc0001937983 */ /* 0x0005620000300800 */
[--C-:B------:R-:W-:Y:S01]  /*a230*/  FADD.FTZ R73, R73, -R62.reuse ;  /* 0x8000003e49497221 */ /* 0x100fe20000010000 */
[----:B------:R-:W-:-:S02]  /*a240*/  FADD.FTZ R75, R75, -R62 ;  /* 0x8000003e4b4b7221 */ /* 0x000fc40000010000 */
[----:B------:R2:W5:Y:S01]  /*a250*/  LDL.LU R146, [R1+0xb8] ;  /* 0x0000b80001927983 */ /* 0x0005620000300800 */
[--C-:B----4-:R-:W-:Y:S01]  /*a260*/  FADD.FTZ R76, R76, -R63.reuse ;  /* 0x8000003f4c4c7221 */ /* 0x110fe20000010000 */
        /* <DEDUP_REMOVED lines=8> */
[----:B------:R-:W-:Y:S01]  /*a2f0*/  FMUL.FTZ R61, R61, R90 ;  /* 0x0000005a3d3d7220 */ /* 0x000fe20000410000 */
        /* <DEDUP_REMOVED lines=17> */
[--C-:B------:R-:W-:Y:S01]  /*a410*/  FADD.FTZ R84, R84, -R208.reuse ;  /* 0x800000d054547221 */ /* 0x100fe20000010000 */
[----:B------:R-:W-:Y:S01]  /*a420*/  FADD.FTZ R86, R86, -R208 ;  /* 0x800000d056567221 */ /* 0x000fe20000010000 */
[----:B------:R-:W-:Y:S01]  /*a430*/  FFMA.FTZ R94, -R3, R3, 1 ;  /* 0x3f800000035e7423 */ /* 0x000fe20000010103 */
[----:B------:R2:W5:Y:S01]  /*a440*/  LDL.LU R5, [R1+0x98] ;  /* 0x0000980001057983 */ /* 0x0005620000300800 */
[----:B------:R-:W-:Y:S01]  /*a450*/  FFMA.FTZ R208, -R2, R2, 1 ;  /* 0x3f80000002d07423 */ /* 0x000fe20000010102 */
[--C-:B------:R-:W-:Y:S02]  /*a460*/  FADD.FTZ R72, R72, -R209.reuse ;  /* 0x800000d148487221 */ /* 0x100fe40000010000 */
[----:B------:R2:W5:Y:S01]  /*a470*/  LDL.LU R4, [R1+0x94] ;  /* 0x0000940001047983 */ /* 0x0005620000300800 */
[----:B------:R-:W-:-:S03]  /*a480*/  FADD.FTZ R74, R74, -R209 ;  /* 0x800000d14a4a7221 */ /* 0x000fc60000010000 */
[----:B------:R2:W5:Y:S04]  /*a490*/  LDL.LU R3, [R1+0x90] ;  /* 0x0000900001037983 */ /* 0x0005680000300800 */
[----:B------:R2:W5:Y:S04]  /*a4a0*/  LDL.LU R2, [R1+0x8c] ;  /* 0x00008c0001027983 */ /* 0x0005680000300800 */
[----:B------:R-:W3:Y:S01]  /*a4b0*/  LDL R209, [R1+0x70] ;  /* 0x0000700001d17983 */ /* 0x000ee20000100800 */
[----:B------:R-:W1:Y:S08]  /*a4c0*/  MUFU.EX2 R126, R126 ;  /* 0x0000007e007e7308 */ /* 0x000e700000000800 */
[----:B------:R-:W4:Y:S08]  /*a4d0*/  MUFU.EX2 R222, R222 ;  /* 0x000000de00de7308 */ /* 0x000f300000000800 */
[----:B------:R-:W2:Y:S08]  /*a4e0*/  MUFU.EX2 R212, R212 ;  /* 0x000000d400d47308 */ /* 0x000eb00000000800 */
[----:B------:R-:W2:Y:S01]  /*a4f0*/  MUFU.EX2 R204, R204 ;  /* 0x000000cc00cc7308 */ /* 0x000ea20000000800 */
[----:B-1----:R-:W-:-:S07]  /*a500*/  FMUL.FTZ R65, R126, R65 ;  /* 0x000000417e417220 */ /* 0x002fce0000410000 */
[----:B------:R-:W1:Y:S01]  /*a510*/  MUFU.EX2 R213, R213 ;  /* 0x000000d500d57308 */ /* 0x000e620000000800 */
[----:B------:R-:W-:-:S07]  /*a520*/  FMUL.FTZ R72, R13, R72 ;  /* 0x000000480d487220 */ /* 0x000fce0000410000 */
[----:B------:R-:W1:Y:S08]  /*a530*/  MUFU.EX2 R123, R123 ;  /* 0x0000007b007b7308 */ /* 0x000e700000000800 */
        /* <DEDUP_REMOVED lines=8> */
[----:B------:R-:W1:Y:S01]  /*a5c0*/  MUFU.EX2 R219, R219 ;  /* 0x000000db00db7308 */ /* 0x000e620000000800 */
[----:B------:R-:W-:Y:S01]  /*a5d0*/  FMUL.FTZ R66, R66, R65 ;  /* 0x0000004142427220 */ /* 0x000fe20000410000 */
[----:B------:R-:W-:Y:S01]  /*a5e0*/  FMUL.FTZ R62, R62, R72 ;  /* 0x000000483e3e7220 */ /* 0x000fe20000410000 */
[----:B------:R-:W-:Y:S01]  /*a5f0*/  FFMA.FTZ R114, -R114, R114, 1 ;  /* 0x3f80000072727423 */ /* 0x000fe20000010172 */
[----:B----4-:R-:W-:Y:S01]  /*a600*/  FMUL.FTZ R82, R222, R82 ;  /* 0x00000052de527220 */ /* 0x010fe20000410000 */
[----:B------:R-:W-:Y:S01]  /*a610*/  FFMA.FTZ R65, -R113, R113, 1 ;  /* 0x3f80000071417423 */ /* 0x000fe20000010171 */
[----:B------:R-:W-:Y:S01]  /*a620*/  FFMA.FTZ R72, -R115, R115, 1 ;  /* 0x3f80000073487423 */ /* 0x000fe20000010173 */
[----:B--2---:R-:W-:Y:S01]  /*a630*/  FMUL.FTZ R81, R212, R81 ;  /* 0x00000051d4517220 */ /* 0x004fe20000410000 */
[----:B------:R-:W-:Y:S01]  /*a640*/  FMUL.FTZ R83, R204, R83 ;  /* 0x00000053cc537220 */ /* 0x000fe20000410000 */
[----:B------:R-:W-:Y:S01]  /*a650*/  FMUL.FTZ R113, R114, R82 ;  /* 0x0000005272717220 */ /* 0x000fe20000410000 */
[----:B-1----:R-:W-:Y:S01]  /*a660*/  FMUL.FTZ R85, R213, R85 ;  /* 0x00000055d5557220 */ /* 0x002fe20000410000 */
[----:B------:R-:W-:Y:S01]  /*a670*/  FMUL.FTZ R115, R65, R81 ;  /* 0x0000005141737220 */ /* 0x000fe20000410000 */
[----:B------:R-:W-:Y:S01]  /*a680*/  FMUL.FTZ R114, R72, R83 ;  /* 0x0000005348727220 */ /* 0x000fe20000410000 */
[----:B------:R-:W-:Y:S01]  /*a690*/  FFMA.FTZ R72, -R116, R116, 1 ;  /* 0x3f80000074487423 */ /* 0x000fe20000010174 */
[----:B------:R-:W-:Y:S01]  /*a6a0*/  FFMA.FTZ R65, -R117, R117, 1 ;  /* 0x3f80000075417423 */ /* 0x000fe20000010175 */
[----:B------:R-:W-:Y:S01]  /*a6b0*/  FMUL.FTZ R92, R123, R92 ;  /* 0x0000005c7b5c7220 */ /* 0x000fe20000410000 */
[----:B------:R-:W-:Y:S01]  /*a6c0*/  FFMA.FTZ R116, -R118, R118, 1 ;  /* 0x3f80000076747423 */ /* 0x000fe20000010176 */
[----:B------:R-:W-:Y:S01]  /*a6d0*/  FFMA.FTZ R117, -R121, R121, 1 ;  /* 0x3f80000079757423 */ /* 0x000fe20000010179 */
[----:B------:R-:W-:Y:S01]  /*a6e0*/  FMUL.FTZ R84, R224, R84 ;  /* 0x00000054e0547220 */ /* 0x000fe20000410000 */
[----:B------:R-:W-:Y:S01]  /*a6f0*/  FMUL.FTZ R86, R211, R86 ;  /* 0x00000056d3567220 */ /* 0x000fe20000410000 */
[----:B------:R-:W-:Y:S01]  /*a700*/  FMUL.FTZ R87, R206, R87 ;  /* 0x00000057ce577220 */ /* 0x000fe20000410000 */
[----:B------:R-:W-:Y:S01]  /*a710*/  F2FP.BF16.F32.PACK_AB R69, R29, R69 ;  /* 0x000000451d45723e */ /* 0x000fe200000010ff */
        /* <DEDUP_REMOVED lines=28> */
[----:B------:R-:W-:-:S02]  /*a8e0*/  F2FP.BF16.F32.PACK_AB R80, R207, R136 ;  /* 0x00000088cf50723e */ /* 0x000fc400000010ff */
[----:B------:R-:W-:Y:S02]  /*a8f0*/  F2FP.BF16.F32.PACK_AB R81, R134, R135 ;  /* 0x000000878651723e */ /* 0x000fe400000010ff */
[----:B------:R-:W-:Y:S02]  /*a900*/  F2FP.BF16.F32.PACK_AB R82, R131, R133 ;  /* 0x000000858352723e */ /* 0x000fe400000010ff */
[----:B------:R-:W-:Y:S02]  /*a910*/  F2FP.BF16.F32.PACK_AB R83, R129, R88 ;  /* 0x000000588153723e */ /* 0x000fe400000010ff */
[----:B------:R-:W-:Y:S02]  /*a920*/  F2FP.BF16.F32.PACK_AB R76, R43, R45 ;  /* 0x0000002d2b4c723e */ /* 0x000fe400000010ff */
[----:B------:R-:W-:Y:S02]  /*a930*/  F2FP.BF16.F32.PACK_AB R77, R49, R42 ;  /* 0x0000002a314d723e */ /* 0x000fe400000010ff */
[----:B------:R-:W-:Y:S01]  /*a940*/  F2FP.BF16.F32.PACK_AB R78, R46, R52 ;  /* 0x000000342e4e723e */ /* 0x000fe200000010ff */
[----:B------:R-:W-:Y:S01]  /*a950*/  UMOV UR6, UR4 ;  /* 0x0000000400067c82 */ /* 0x000fe20008000000 */
[----:B------:R-:W-:Y:S01]  /*a960*/  F2FP.BF16.F32.PACK_AB R79, R53, R44 ;  /* 0x0000002c354f723e */ /* 0x000fe200000010ff */
[----:B------:R-:W-:Y:S01]  /*a970*/  UMOV UR7, 0x40000040 ;  /* 0x4000004000077882 */ /* 0x000fe20000000000 */
[----:B------:R-:W-:Y:S01]  /*a980*/  F2FP.BF16.F32.PACK_AB R72, R48, R50 ;  /* 0x000000323048723e */ /* 0x000fe200000010ff */
[----:B------:R-:W2:Y:S01]  /*a990*/  LDL R42, [R1+0x58] ;  /* 0x00005800012a7983 */ /* 0x000ea20000100800 */
        /* <DEDUP_REMOVED lines=21> */
[----:B------:R-:W-:Y:S01]  /*aaf0*/  F2FP.BF16.F32.PACK_AB R95, R96, R95 ;  /* 0x0000005f605f723e */ /* 0x000fe200000010ff */
[----:B---3--:R-:W-:-:S04]  /*ab00*/  IMAD R29, R0, 0x4000, R209 ;  /* 0x00004000001d7824 */ /* 0x008fc800078e02d1 */
        /* <DEDUP_REMOVED lines=17> */
[----:B------:R-:W-:Y:S01]  /*ac20*/  F2FP.BF16.F32.PACK_AB R110, R110, R111 ;  /* 0x0000006f6e6e723e */ /* 0x000fe200000010ff */
[----:B------:R-:W-:-:S02]  /*ac30*/  WARPGROUP.DEPBAR.LE gsb0, 0x0 ;  /* 0x00008000000079c5 */ /* 0x000fc40000010000 */
[----:B------:R-:W-:-:S06]  /*ac40*/  WARPGROUP.ARRIVE ;  /* 0x00000000000079c5 */ /* 0x000fcc0000000000 */
[----:B------:R-:W-:Y:S01]  /*ac50*/  HGMMA.64x64x16.F32.BF16 R172, R28, gdesc[UR4].tnspB, R172, gsb0 ;  /* 0x40e000041cac7df0 */ /* 0x000fe200080018ac */
[----:B------:R-:W-:Y:S01]  /*ac60*/  F2FP.BF16.F32.PACK_AB R108, R107, R108 ;  /* 0x0000006c6b6c723e */ /* 0x000fe200000010ff */
[----:B------:R-:W-:Y:S01]  /*ac70*/  UIADD3 UR6, UR4, 0x100, URZ ;  /* 0x0000010004067890 */ /* 0x000fe2000fffe03f */
[----:B------:R-:W-:Y:S02]  /*ac80*/  F2FP.BF16.F32.PACK_AB R109, R12, R106 ;  /* 0x0000006a0c6d723e */ /* 0x000fe400000010ff */
[----:B------:R-:W-:Y:S01]  /*ac90*/  F2FP.BF16.F32.PACK_AB R111, R24, R10 ;  /* 0x0000000a186f723e */ /* 0x000fe200000010ff */
[----:B------:R-:W-:Y:S01]  /*aca0*/  UMOV UR7, 0x40000040 ;  /* 0x4000004000077882 */ /* 0x000fe20000000000 */
[----:B------:R-:W-:Y:S02]  /*acb0*/  F2FP.BF16.F32.PACK_AB R24, R27, R25 ;  /* 0x000000191b18723e */ /* 0x000fe400000010ff */
[----:B------:R-:W-:Y:S01]  /*acc0*/  F2FP.BF16.F32.PACK_AB R25, R18, R26 ;  /* 0x0000001a1219723e */ /* 0x000fe200000010ff */
[----:B------:R-:W-:-:S02]  /*acd0*/  WARPGROUP.DEPBAR.LE gsb0, 0x0 ;  /* 0x00008000000079c5 */ /* 0x000fc40000010000 */
[----:B------:R-:W-:-:S06]  /*ace0*/  WARPGROUP.ARRIVE ;  /* 0x00000000000079c5 */ /* 0x000fcc0000000000 */
[----:B------:R-:W-:Y:S01]  /*acf0*/  HGMMA.64x64x16.F32.BF16 R172, R108, gdesc[UR4].tnspB, R172, gsb0 ;  /* 0x40e000046cac7df0 */ /* 0x000fe200080018ac */
[----:B------:R-:W-:Y:S01]  /*ad00*/  F2FP.BF16.F32.PACK_AB R26, R21, R19 ;  /* 0x00000013151a723e */ /* 0x000fe200000010ff */
[----:B------:R-:W-:Y:S01]  /*ad10*/  UIADD3 UR6, UR4, 0x180, URZ ;  /* 0x0000018004067890 */ /* 0x000fe2000fffe03f */
[----:B------:R-:W-:Y:S01]  /*ad20*/  F2FP.BF16.F32.PACK_AB R27, R11, R20 ;  /* 0x000000140b1b723e */ /* 0x000fe200000010ff */
[----:B------:R-:W-:Y:S01]  /*ad30*/  UMOV UR7, 0x40000040 ;  /* 0x4000004000077882 */ /* 0x000fe20000000000 */
[----:B------:R-:W-:Y:S02]  /*ad40*/  WARPGROUP.DEPBAR.LE gsb0, 0x0 ;  /* 0x00008000000079c5 */ /* 0x000fe40000010000 */
        /* <DEDUP_REMOVED lines=12> */
[----:B------:R-:W-:Y:S01]  /*ae10*/  F2FP.BF16.F32.PACK_AB R124, R122, R128 ;  /* 0x000000807a7c723e */ /* 0x000fe200000010ff */
[----:B------:R-:W-:Y:S01]  /*ae20*/  UIADD3 UR6, UR4, 0x280, URZ ;  /* 0x0000028004067890 */ /* 0x000fe2000fffe03f */
[----:B------:R-:W-:Y:S02]  /*ae30*/  F2FP.BF16.F32.PACK_AB R126, R130, R126 ;  /* 0x0000007e827e723e */ /* 0x000fe400000010ff */
[----:B------:R-:W-:Y:S01]  /*ae40*/  F2FP.BF16.F32.PACK_AB R127, R132, R123 ;  /* 0x0000007b847f723e */ /* 0x000fe200000010ff */
[----:B------:R-:W-:Y:S01]  /*ae50*/  UMOV UR7, 0x40000040 ;  /* 0x4000004000077882 */ /* 0x000fe20000000000 */
[----:B------:R-:W-:Y:S01]  /*ae60*/  F2FP.BF16.F32.PACK_AB R36, R41, R13 ;  /* 0x0000000d2924723e */ /* 0x000fe200000010ff */
[----:B------:R-:W-:Y:S02]  /*ae70*/  WARPGROUP.DEPBAR.LE gsb0, 0x0 ;  /* 0x00008000000079c5 */ /* 0x000fe40000010000 */
[----:B------:R-:W-:-:S06]  /*ae80*/  WARPGROUP.ARRIVE ;  /* 0x00000000000079c5 */ /* 0x000fcc0000000000 */
[----:B------:R-:W-:Y:S01]  /*ae90*/  HGMMA.64x64x16.F32.BF16 R172, R124, gdesc[UR4].tnspB, R172, gsb0 ;  /* 0x40e000047cac7df0 */ /* 0x000fe200080018ac */
[----:B-1----:R-:W-:Y:S01]  /*aea0*/  F2FP.BF16.F32.PACK_AB R37, R14, R40 ;  /* 0x000000280e25723e */ /* 0x002fe200000010ff */
        /* <DEDUP_REMOVED lines=12> */
[----:B------:R-:W-:Y:S01]  /*af70*/  UMOV UR7, 0x40000040 ;  /* 0x4000004000077882 */ /* 0x000fe20000000000 */
[----:B------:R-:W-:Y:S02]  /*af80*/  WARPGROUP.DEPBAR.LE gsb0, 0x0 ;  /* 0x00008000000079c5 */ /* 0x000fe40000010000 */
[----:B------:R-:W-:-:S06]  /*af90*/  WARPGROUP.ARRIVE ;  /* 0x00000000000079c5 */ /* 0x000fcc0000000000 */
[----:B------:R-:W-:Y:S01]  /*afa0*/  HGMMA.64x64x16.F32.BF16 R172, R208, gdesc[UR4].tnspB, R172, gsb0 ;  /* 0x40e00004d0ac7df0 */ /* 0x000fe200080018ac */
[----:B------:R-:W-:Y:S02]  /*afb0*/  R2UR UR5, R16 ;  /* 0x00000000100572ca */ /* 0x000fe400000e0000 */
[----:B--2---:R-:W-:-:S04]  /*afc0*/  LEA R9, R0, R42, 0xb ;  /* 0x0000002a00097211 */ /* 0x004fc800078e58ff */
[----:B------:R-:W-:-:S07]  /*afd0*/  R2UR UR8, R9 ;  /* 0x00000000090872ca */ /* 0x000fce00000e0000 */
[----:B------:R-:W-:-:S04]  /*afe0*/  USHF.R.U32.HI UR5, URZ, 0x4, UR5 ;  /* 0x000000043f057899 */ /* 0x000fc80008011605 */
[----:B------:R-:W-:Y:S02]  /*aff0*/  ULOP3.LUT UR9, UR5, 0x3fff, URZ, 0xc0, !UPT ;  /* 0x00003fff05097892 */ /* 0x000fe4000f8ec03f */
[----:B------:R-:W-:Y:S01]  /*b000*/  UMOV UR4, UR8 ;  /* 0x0000000800047c82 */ /* 0x000fe20008000000 */
[----:B------:R-:W-:Y:S01]  /*b010*/  UMOV UR5, 0x40000040 ;  /* 0x4000004000057882 */ /* 0x000fe20000000000 */
[----:B------:R-:W-:-:S03]  /*b020*/  UMOV UR7, 0x40000040 ;  /* 0x4000004000077882 */ /* 0x000fc60000000000 */
[----:B------:R-:W-:Y:S01]  /*b030*/  UMOV UR6, UR9 ;  /* 0x0000000900067c82 */ /* 0x000fe20008000000 */
[----:B------:R-:W-:Y:S02]  /*b040*/  WARPGROUP.DEPBAR.LE gsb0, 0x0 ;  /* 0x00008000000079c5 */ /* 0x000fe40000010000 */
[----:B------:R1:W-:Y:S06]  /*b050*/  MEMBAR.ALL.CTA ;  /* 0x0000000000007992 */ /* 0x0003ec0000008000 */
[----:B-1----:R-:W1:Y:S02]  /*b060*/  FENCE.VIEW.ASYNC.S ;  /* 0x00000000000073c6 */ /* 0x002e640000000000 */
[----:B-1----:R-:W-:Y:S06]  /*b070*/  BAR.SYNC.DEFER_BLOCKING 0x9, 0x100 ;  /* 0x0244000000007b1d */ /* 0x002fec0000010000 */
        /* <DEDUP_REMOVED lines=54> */
.L_x_1076:
[----:B-----5:R-:W-:Y:S01]  /*b3e0*/  IMAD R5, R0, 0x400, R5 ;  /* 0x0000040000057824 */ /* 0x020fe200078e0205 */
[----:B------:R-:W-:Y:S01]  /*b3f0*/  UMOV UR7, 0x40000040 ;  /* 0x4000004000077882 */ /* 0x000fe20000000000 */
[----:B------:R-:W1:Y:S03]  /*b400*/  S2R R9, SR_TID.X ;  /* 0x0000000000097919 */ /* 0x000e660000002100 */
        /* <DEDUP_REMOVED lines=10> */
[----:B------:R-:W-:Y:S01]  /*b4b0*/  IADD3 R9, R9, 0x9, RZ ;  /* 0x0000000909097810 */ /* 0x000fe20007ffe0ff */
        /* <DEDUP_REMOVED lines=36> */
[----:B-1----:R-:W1:Y:S01]  /*b700*/  S2R R9, SR_TID.X ;  /* 0x0000000000097919 */ /* 0x002e620000002100 */
[----:B------:R2:W-:Y:S04]  /*b710*/  STS.128 [R2+0x8000], R24 ;  /* 0x0080001802007388 */ /* 0x0005e80000000c00 */
[----:B------:R2:W-:Y:S04]  /*b720*/  STS.128 [R2+0x8800], R28 ;  /* 0x0088001c02007388 */ /* 0x0005e80000000c00 */
[----:B------:R2:W-:Y:S04]  /*b730*/  STS.128 [R2+0x9000], R32 ;  /* 0x0090002002007388 */ /* 0x0005e80000000c00 */
[----:B------:R2:W-:Y:S04]  /*b740*/  STS.128 [R2+0x9800], R36 ;  /* 0x0098002402007388 */ /* 0x0005e80000000c00 */
[----:B------:R2:W-:Y:S01]  /*b750*/  STS.128 [R2+0xa000], R40 ;  /* 0x00a0002802007388 */ /* 0x0005e20000000c00 */
[----:B-1----:R-:W-:-:S03]  /*b760*/  SHF.R.U32.HI R9, RZ, 0x7, R9 ;  /* 0x00000007ff097819 */ /* 0x002fc60000011609 */
[----:B------:R2:W-:Y:S02]  /*b770*/  STS.128 [R2+0xa800], R44 ;  /* 0x00a8002c02007388 */ /* 0x0005e40000000c00 */
[----:B------:R-:W-:Y:S02]  /*b780*/  VIADD R9, R9, 0xc ;  /* 0x0000000c09097836 */ /* 0x000fe40000000000 */
        /* <DEDUP_REMOVED lines=8> */
[----:B-1----:R2:W-:Y:S06]  /*b810*/  BAR.ARV R9, 0xa0 ;  /* 0x000280090000751d */ /* 0x0025ec0000002000 */
[----:B------:R-:W-:Y:S05]  /*b820*/  @!P0 BRA `(.L_x_1077) ;  /* 0x0000000000048947 */ /* 0x000fea0003800000 */
[----:B------:R-:W-:Y:S01]  /*b830*/  BPT.TRAP 0x1 ;  /* 0x000000040000795c */ /* 0x000fe20000300000 */
.L_x_1077:
[----:B--2---:R-:W2:Y:S01]  /*b840*/  LDL R5, [R1+0x40] ;  /* 0x0000400001057983 */ /* 0x004ea20000100800 */
        /* <DEDUP_REMOVED lines=11> */
.L_x_1067:
[----:B------:R-:W-:-:S06]  /*b900*/  UISETP.GE.AND UP0, UPT, UR38, UR37, UPT ;  /* 0x000000252600728c */ /* 0x000fcc000bf06270 */
[----:B------:R-:W-:-:S13]  /*b910*/  PLOP3.LUT P0, PT, PT, PT, UP0, 0x80, 0x0 ;  /* 0x000000000000781c */ /* 0x000fda0003f0f008 */
[----:B------:R-:W-:Y:S05]  /*b920*/  @P0 BRA `(.L_x_1079) ;  /* 0x0000005800280947 */ /* 0x000fea0003800000 */
[----:B------:R-:W2:Y:S01]  /*b930*/  LDL.LU R13, [R1+0x6c] ;  /* 0x00006c00010d7983 */ /* 0x000ea20000300800 */
[----:B------:R-:W3:Y:S03]  /*b940*/  LDC R21, c[0x0][0x290] ;  /* 0x0000a400ff157b82 */ /* 0x000ee60000000800 */
[----:B------:R-:W2:Y:S04]  /*b950*/  LDL R12, [R1+0x88] ;  /* 0x00008800010c7983 */ /* 0x000ea80000100800 */
[----:B------:R-:W4:Y:S01]  /*b960*/  LDL.LU R20, [R1+0x50] ;  /* 0x0000500001147983 */ /* 0x000f220000300800 */
[----:B------:R-:W5:Y:S01]  /*b970*/  S2R R5, SR_TID.X ;  /* 0x0000000000057919 */ /* 0x000f620000002100 */
[----:B------:R-:W1:Y:S01]  /*b980*/  S2R R14, SR_TID.X ;  /* 0x00000000000e7919 */ /* 0x000e620000002100 */
[----:B-----5:R-:W-:Y:S01]  /*b990*/  VIADD R5, R5, 0xffffff80 ;  /* 0xffffff8005057836 */ /* 0x020fe20000000000 */
[C---:B-1----:R-:W-:Y:S01]  /*b9a0*/  IADD3 R15, R14.reuse, -0x80, RZ ;  /* 0xffffff800e0f7810 */ /* 0x042fe20007ffe0ff */
[----:B------:R-:W-:-:S03]  /*b9b0*/  VIADD R14, R14, 0xffffff80 ;  /* 0xffffff800e0e7836 */ /* 0x000fc60000000000 */
[----:B------:R-:W-:-:S04]  /*b9c0*/  SHF.R.S32.HI R6, RZ, 0x1f, R5 ;  /* 0x0000001fff067819 */ /* 0x000fc80000011405 */
[----:B------:R-:W-:Y:S02]  /*b9d0*/  LEA.HI R7, R6, R5, RZ, 0x5 ;  /* 0x0000000506077211 */ /* 0x000fe400078f28ff */
[----:B------:R-:W-:Y:S02]  /*b9e0*/  SHF.R.S32.HI R14, RZ, 0x1f, R14 ;  /* 0x0000001fff0e7819 */ /* 0x000fe4000001140e */
[----:B------:R-:W-:Y:S02]  /*b9f0*/  LOP3.LUT R8, R7, 0xffffffe0, RZ, 0xc0, !PT ;  /* 0xffffffe007087812 */ /* 0x000fe400078ec0ff */
[----:B------:R-:W-:-:S03]  /*ba00*/  LEA.HI R14, R14, R15, RZ, 0x7 ;  /* 0x0000000f0e0e7211 */ /* 0x000fc600078f38ff */
[----:B------:R-:W-:Y:S01]  /*ba10*/  IMAD.IADD R8, R5, 0x1, -R8 ;  /* 0x0000000105087824 */ /* 0x000fe200078e0a08 */
[----:B------:R-:W-:Y:S02]  /*ba20*/  SHF.R.S32.HI R14, RZ, 0x7, R14 ;  /* 0x00000007ff0e7819 */ /* 0x000fe4000001140e */
[----:B------:R-:W-:Y:S02]  /*ba30*/  MOV R23, 0x40000040 ;  /* 0x4000004000177802 */ /* 0x000fe40000000f00 */
[CC--:B--2---:R-:W-:Y:S02]  /*ba40*/  LEA.HI R9, R12.reuse, R13.reuse, RZ, 0x2 ;  /* 0x0000000d0c097211 */ /* 0x0c4fe400078f10ff */
[----:B------:R-:W-:Y:S02]  /*ba50*/  LEA.HI R12, R12, R13, RZ, 0x5 ;  /* 0x0000000d0c0c7211 */ /* 0x000fe400078f28ff */
[--C-:B------:R-:W-:Y:S02]  /*ba60*/  SHF.R.S32.HI R10, RZ, 0x2, R9.reuse ;  /* 0x00000002ff0a7819 */ /* 0x100fe40000011409 */
[----:B------:R-:W-:-:S02]  /*ba70*/  SHF.R.S32.HI R7, RZ, 0x1f, R9 ;  /* 0x0000001fff077819 */ /* 0x000fc40000011409 */
[----:B------:R-:W-:Y:S02]  /*ba80*/  LEA.HI R13, R14, R14, RZ, 0x1 ;  /* 0x0000000e0e0d7211 */ /* 0x000fe400078f08ff */
[----:B------:R-:W-:Y:S02]  /*ba90*/  LEA.HI R9, R7, R10, RZ, 0x3 ;  /* 0x0000000a07097211 */ /* 0x000fe400078f18ff */
[----:B------:R-:W-:Y:S02]  /*baa0*/  SHF.R.S32.HI R7, RZ, 0x1f, R8 ;  /* 0x0000001fff077819 */ /* 0x000fe40000011408 */
[----:B------:R-:W-:Y:S02]  /*bab0*/  LOP3.LUT R11, R9, 0xfffffff8, RZ, 0xc0, !PT ;  /* 0xfffffff8090b7812 */ /* 0x000fe400078ec0ff */
[CC--:B------:R-:W-:Y:S02]  /*bac0*/  LEA.HI R9, R7.reuse, R8.reuse, RZ, 0x3 ;  /* 0x0000000807097211 */ /* 0x0c0fe400078f18ff */
[----:B------:R-:W-:Y:S01]  /*bad0*/  LEA.HI R7, R7, R8, RZ, 0x2 ;  /* 0x0000000807077211 */ /* 0x000fe200078f10ff */
[----:B------:R-:W-:Y:S01]  /*bae0*/  IMAD.IADD R11, R10, 0x1, -R11 ;  /* 0x000000010a0b7824 */ /* 0x000fe200078e0a0b */
[----:B------:R-:W-:-:S02]  /*baf0*/  SHF.R.S32.HI R10, RZ, 0x3, R9 ;  /* 0x00000003ff0a7819 */ /* 0x000fc40000011409 */
[----:B------:R-:W-:Y:S02]  /*bb00*/  SHF.R.S32.HI R8, RZ, 0x5, R12 ;  /* 0x00000005ff087819 */ /* 0x000fe4000001140c */
[----:B------:R-:W-:Y:S02]  /*bb10*/  SHF.R.S32.HI R9, RZ, 0x1f, R9 ;  /* 0x0000001fff097819 */ /* 0x000fe40000011409 */
[----:B------:R-:W-:Y:S02]  /*bb20*/  SHF.R.S32.HI R12, RZ, 0x2, R7 ;  /* 0x00000002ff0c7819 */ /* 0x000fe40000011407 */
[----:B------:R-:W-:Y:S02]  /*bb30*/  LOP3.LUT R13, R13, 0x3fffffe, RZ, 0xc0, !PT ;  /* 0x03fffffe0d0d7812 */ /* 0x000fe400078ec0ff */
[----:B------:R-:W-:Y:S02]  /*bb40*/  LEA.HI R9, R9, R10, RZ, 0x4 ;  /* 0x0000000a09097211 */ /* 0x000fe400078f20ff */
[----:B------:R-:W-:-:S02]  /*bb50*/  LEA.HI R7, R7, R12, RZ, 0x1 ;  /* 0x0000000c07077211 */ /* 0x000fc400078f08ff */
[----:B------:R-:W-:Y:S01]  /*bb60*/  IADD3 R14, R14, -R13, RZ ;  /* 0x8000000d0e0e7210 */ /* 0x000fe20007ffe0ff */
[----:B------:R-:W-:Y:S01]  /*bb70*/  IMAD R13, R8, 0x10, R11 ;  /* 0x00000010080d7824 */ /* 0x000fe200078e020b */
[----:B------:R-:W-:Y:S02]  /*bb80*/  LOP3.LUT R9, R9, 0x1ffffff0, RZ, 0xc0, !PT ;  /* 0x1ffffff009097812 */ /* 0x000fe400078ec0ff */
[----:B------:R-:W-:Y:S01]  /*bb90*/  LEA.HI R8, R6, R5, RZ, 0x2 ;  /* 0x0000000506087211 */ /* 0x000fe200078f10ff */
[----:B------:R-:W-:Y:S01]  /*bba0*/  VIADD R6, R12, 0x8 ;  /* 0x000000080c067836 */ /* 0x000fe20000000000 */
[----:B------:R-:W-:Y:S02]  /*bbb0*/  LOP3.LUT R7, R7, 0xfffffffe, RZ, 0xc0, !PT ;  /* 0xfffffffe07077812 */ /* 0x000fe400078ec0ff */
[----:B------:R-:W-:Y:S02]  /*bbc0*/  IADD3 R10, R10, -R9, RZ ;  /* 0x800000090a0a7210 */ /* 0x000fe40007ffe0ff */
[----:B------:R-:W-:Y:S01]  /*bbd0*/  LOP3.LUT R18, R8, 0xfffffffc, RZ, 0xc0, !PT ;  /* 0xfffffffc08127812 */ /* 0x000fe200078ec0ff */
[----:B------:R-:W-:Y:S01]  /*bbe0*/  IMAD.IADD R7, R12, 0x1, -R7 ;  /* 0x000000010c077824 */ /* 0x000fe200078e0a07 */
[----:B------:R-:W-:Y:S01]  /*bbf0*/  LEA.HI R11, R6, R6, RZ, 0x1 ;  /* 0x00000006060b7211 */ /* 0x000fe200078f08ff */
[----:B------:R-:W3:Y:S01]  /*bc00*/  S2R R8, SR_CTAID.X ;  /* 0x0000000000087919 */ /* 0x000ee20000002500 */
[----:B------:R-:W-:Y:S01]  /*bc10*/  LEA R19, R14, R13, 0x6 ;  /* 0x0000000d0e137211 */ /* 0x000fe200078e30ff */
[----:B------:R-:W-:Y:S01]  /*bc20*/  IMAD.IADD R9, R5, 0x1, -R18 ;  /* 0x0000000105097824 */ /* 0x000fe200078e0a12 */
[----:B------:R-:W-:Y:S01]  /*bc30*/  LOP3.LUT R5, R11, 0xfffffffe, RZ, 0xc0, !PT ;  /* 0xfffffffe0b057812 */ /* 0x000fe200078ec0ff */
[----:B------:R-:W-:-:S02]  /*bc40*/  IMAD R10, R10, 0x8, R7 ;  /* 0x000000080a0a7824 */ /* 0x000fc400078e0207 */
[----:B------:R-:W-:Y:S01]  /*bc50*/  VIADD R7, R12, 0x10 ;  /* 0x000000100c077836 */ /* 0x000fe20000000000 */
[----:B------:R-:W-:Y:S01]  /*bc60*/  IADD3 R6, R6, -R5, RZ ;  /* 0x8000000506067210 */ /* 0x000fe20007ffe0ff */
[----:B------:R-:W-:Y:S01]  /*bc70*/  VIADD R13, R12, 0x18 ;  /* 0x000000180c0d7836 */ /* 0x000fe20000000000 */
[----:B------:R1:W-:Y:S01]  /*bc80*/  STL [R1+0x84], R10 ;  /* 0x0000840a01007387 */ /* 0x0003e20000100800 */
[--C-:B------:R-:W-:Y:S02]  /*bc90*/  SHF.R.S32.HI R5, RZ, 0x1, R11.reuse ;  /* 0x00000001ff057819 */ /* 0x100fe4000001140b */
[----:B------:R-:W-:Y:S02]  /*bca0*/  LEA.HI R12, R7, R7, RZ, 0x1 ;  /* 0x00000007070c7211 */ /* 0x000fe400078f08ff */
[----:B------:R-:W-:Y:S02]  /*bcb0*/  LEA.HI R15, R13, R13, RZ, 0x1 ;  /* 0x0000000d0d0f7211 */ /* 0x000fe400078f08ff */
[----:B-1----:R-:W-:-:S02]  /*bcc0*/  SHF.R.S32.HI R10, RZ, 0x1f, R11 ;  /* 0x0000001fff0a7819 */ /* 0x002fc4000001140b */
[----:B------:R-:W-:Y:S02]  /*bcd0*/  LOP3.LUT R14, R12, 0xfffffffe, RZ, 0xc0, !PT ;  /* 0xfffffffe0c0e7812 */ /* 0x000fe400078ec0ff */
[--C-:B------:R-:W-:Y:S02]  /*bce0*/  SHF.R.S32.HI R11, RZ, 0x1, R12.reuse ;  /* 0x00000001ff0b7819 */ /* 0x100fe4000001140c */
[----:B------:R-:W-:Y:S02]  /*bcf0*/  LEA.HI R10, R10, R5, RZ, 0x4 ;  /* 0x000000050a0a7211 */ /* 0x000fe400078f20ff */
[----:B------:R-:W-:Y:S02]  /*bd00*/  SHF.R.S32.HI R12, RZ, 0x1f, R12 ;  /* 0x0000001fff0c7819 */ /* 0x000fe4000001140c */
[--C-:B------:R-:W-:Y:S02]  /*bd10*/  SHF.R.S32.HI R17, RZ, 0x1, R15.reuse ;  /* 0x00000001ff117819 */ /* 0x100fe4000001140f */
[----:B------:R-:W-:-:S02]  /*bd20*/  SHF.R.S32.HI R18, RZ, 0x1f, R15 ;  /* 0x0000001fff127819 */ /* 0x000fc4000001140f */
[----:B------:R-:W-:Y:S02]  /*bd30*/  LOP3.LUT R10, R10, 0x1ffffff0, RZ, 0xc0, !PT ;  /* 0x1ffffff00a0a7812 */ /* 0x000fe400078ec0ff */
[----:B------:R-:W-:Y:S02]  /*bd40*/  LEA.HI R12, R12, R11, RZ, 0x4 ;  /* 0x0000000b0c0c7211 */ /* 0x000fe400078f20ff */
[----:B------:R-:W-:Y:S02]  /*bd50*/  LEA.HI R18, R18, R17, RZ, 0x4 ;  /* 0x0000001112127211 */ /* 0x000fe400078f20ff */
[----:B------:R-:W-:Y:S02]  /*bd60*/  IADD3 R5, R5, -R10, RZ ;  /* 0x8000000a05057210 */ /* 0x000fe40007ffe0ff */
[----:B------:R-:W-:Y:S02]  /*bd70*/  LOP3.LUT R10, R15, 0xfffffffe, RZ, 0xc0, !PT ;  /* 0xfffffffe0f0a7812 */ /* 0x000fe400078ec0ff */
[----:B------:R-:W-:-:S02]  /*bd80*/  LOP3.LUT R12, R12, 0x1ffffff0, RZ, 0xc0, !PT ;  /* 0x1ffffff00c0c7812 */ /* 0x000fc400078ec0ff */
[----:B------:R-:W-:Y:S01]  /*bd90*/  LOP3.LUT R18, R18, 0x1ffffff0, RZ, 0xc0, !PT ;  /* 0x1ffffff012127812 */ /* 0x000fe200078ec0ff */
[----:B------:R-:W-:Y:S02]  /*bda0*/  IMAD.IADD R14, R7, 0x1, -R14 ;  /* 0x00000001070e7824 */ /* 0x000fe400078e0a0e */
[----:B------:R-:W-:Y:S01]  /*bdb0*/  IMAD.IADD R10, R13, 0x1, -R10 ;  /* 0x000000010d0a7824 */ /* 0x000fe200078e0a0a */
[----:B------:R-:W-:Y:S01]  /*bdc0*/  IADD3 R17, R17, -R18, RZ ;  /* 0x8000001211117210 */ /* 0x000fe20007ffe0ff */
[----:B------:R-:W-:Y:S02]  /*bdd0*/  IMAD.IADD R11, R11, 0x1, -R12 ;  /* 0x000000010b0b7824 */ /* 0x000fe400078e0a0c */
[----:B------:R-:W-:Y:S01]  /*bde0*/  IMAD R5, R5, 0x8, R6 ;  /* 0x0000000805057824 */ /* 0x000fe200078e0206 */
[----:B------:R-:W-:Y:S01]  /*bdf0*/  LEA R7, R17, R10, 0x3 ;  /* 0x0000000a11077211 */ /* 0x000fe200078e18ff */
[----:B------:R-:W-:Y:S02]  /*be00*/  IMAD R12, R11, 0x8, R14 ;  /* 0x000000080b0c7824 */ /* 0x000fe400078e020e */
[----:B---3--:R-:W-:Y:S01]  /*be10*/  IMAD R6, R8, -0x80, R21 ;  /* 0xffffff8008067824 */ /* 0x008fe200078e0215 */
[----:B------:R4:W-:Y:S04]  /*be20*/  STL [R1+0x80], R5 ;  /* 0x0000800501007387 */ /* 0x0009e80000100800 */
[----:B------:R-:W-:Y:S01]  /*be30*/  STL [R1+0x7c], R12 ;  /* 0x00007c0c01007387 */ /* 0x000fe20000100800 */
[----:B----4-:R-:W-:-:S03]  /*be40*/  IMAD R5, R20, 0x2000, R16 ;  /* 0x0000200014057824 */ /* 0x010fc600078e0210 */
[----:B------:R1:W-:Y:S01]  /*be50*/  STL [R1+0x78], R7 ;  /* 0x0000780701007387 */ /* 0x0003e20000100800 */
[C---:B------:R-:W-:Y:S02]  /*be60*/  VIADD R10, R5.reuse, 0x20c00 ;  /* 0x00020c00050a7836 */ /* 0x040fe40000000000 */
[----:B-1----:R-:W-:Y:S01]  /*be70*/  IMAD.IADD R7, R6, 0x1, -R19 ;  /* 0x0000000106077824 */ /* 0x002fe200078e0a13 */
[----:B------:R-:W-:Y:S02]  /*be80*/  IADD3 R6, R5, 0x4000, RZ ;  /* 0x0000400005067810 */ /* 0x000fe40007ffe0ff */
[----:B------:R-:W-:Y:S02]  /*be90*/  SHF.R.U32.HI R5, RZ, 0x4, R5 ;  /* 0x00000004ff057819 */ /* 0x000fe40000011605 */
[----:B------:R-:W-:Y:S02]  /*bea0*/  SHF.R.U32.HI R6, RZ, 0x4, R6 ;  /* 0x00000004ff067819 */ /* 0x000fe40000011606 */
[----:B------:R-:W-:-:S02]  /*beb0*/  SHF.R.U32.HI R10, RZ, 0x4, R10 ;  /* 0x00000004ff0a7819 */ /* 0x000fc4000001160a */
[----:B------:R-:W-:Y:S02]  /*bec0*/  LOP3.LUT R5, R5, 0x3fff, RZ, 0xc0, !PT ;  /* 0x00003fff05057812 */ /* 0x000fe400078ec0ff */
[----:B------:R-:W-:Y:S02]  /*bed0*/  LOP3.LUT R6, R6, 0x3fff, RZ, 0xc0, !PT ;  /* 0x00003fff06067812 */ /* 0x000fe400078ec0ff */
[----:B------:R-:W-:Y:S02]  /*bee0*/  LOP3.LUT R10, R10, 0x3fff, RZ, 0xc0, !PT ;  /* 0x00003fff0a0a7812 */ /* 0x000fe400078ec0ff */
[----:B------:R-:W-:Y:S02]  /*bef0*/  LOP3.LUT R12, R5, 0x10000, RZ, 0xfc, !PT ;  /* 0x00010000050c7812 */ /* 0x000fe400078efcff */
[----:B------:R-:W-:Y:S02]  /*bf00*/  LOP3.LUT R5, R6, 0x10000, RZ, 0xfc, !PT ;  /* 0x0001000006057812 */ /* 0x000fe400078efcff */
[----:B------:R-:W-:Y:S01]  /*bf10*/  LOP3.LUT R6, R10, 0x10000, RZ, 0xfc, !PT ;  /* 0x000100000a067812 */ /* 0x000fe200078efcff */
[C---:B------:R-:W-:Y:S01]  /*bf20*/  VIADD R22, R12.reuse, 0x2 ;  /* 0x000000020c167836 */ /* 0x040fe20000000000 */
[----:B------:R-:W-:Y:S01]  /*bf30*/  IADD3 R20, R12, 0x4, RZ ;  /* 0x000000040c147810 */ /* 0x000fe20007ffe0ff */
[----:B------:R-:W-:Y:S01]  /*bf40*/  IMAD R8, R8, -0x80, -R19 ;  /* 0xffffff8008087824 */ /* 0x000fe200078e0a13 */
[----:B------:R1:W-:Y:S01]  /*bf50*/  STL [R1+0x6c], R12 ;  /* 0x00006c0c01007387 */ /* 0x0003e20000100800 */
[----:B------:R-:W-:Y:S01]  /*bf60*/  IMAD.MOV.U32 R21, RZ, RZ, 0x40000040 ;  /* 0x40000040ff157424 */ /* 0x000fe200078e00ff */
[----:B------:R-:W-:Y:S01]  /*bf70*/  MOV R19, 0x40000040 ;  /* 0x4000004000137802 */ /* 0x000fe20000000f00 */
[----:B------:R-:W-:Y:S01]  /*bf80*/  VIADD R18, R12, 0x6 ;  /* 0x000000060c127836 */ /* 0x000fe20000000000 */
[----:B------:R-:W-:Y:S01]  /*bf90*/  STL [R1+0x74], R6 ;  /* 0x0000740601007387 */ /* 0x000fe20000100800 */
[C---:B------:R-:W-:Y:S01]  /*bfa0*/  IADD3 R10, R5.reuse, 0x6, RZ ;  /* 0x00000006050a7810 */ /* 0x040fe20007ffe0ff */
[----:B------:R-:W-:Y:S01]  /*bfb0*/  IMAD.MOV.U32 R11, RZ, RZ, 0x40000040 ;  /* 0x40000040ff0b7424 */ /* 0x000fe200078e00ff */
[C---:B------:R-:W-:Y:S01]  /*bfc0*/  IADD3 R14, R5.reuse, 0x2, RZ ;  /* 0x00000002050e7810 */ /* 0x040fe20007ffe0ff */
[----:B------:R2:W-:Y:S01]  /*bfd0*/  STL [R1+0x68], R5 ;  /* 0x0000680501007387 */ /* 0x0005e20000100800 */
[----:B------:R-:W-:Y:S01]  /*bfe0*/  IMAD.MOV.U32 R15, RZ, RZ, 0x40000040 ;  /* 0x40000040ff0f7424 */ /* 0x000fe200078e00ff */
[----:B------:R-:W-:Y:S01]  /*bff0*/  MOV R13, 0x40000040 ;  /* 0x40000040000d7802 */ /* 0x000fe20000000f00 */
[----:B-1----:R-:W-:Y:S01]  /*c000*/  VIADD R12, R5, 0x4 ;  /* 0x00000004050c7836 */ /* 0x002fe20000000000 */
[----:B------:R1:W-:Y:S04]  /*c010*/  STL.64 [R1+0x60], R22 ;  /* 0x0000601601007387 */ /* 0x0003e80000100a00 */
[----:B------:R1:W-:Y:S04]  /*c020*/  STL.64 [R1+0x58], R20 ;  /* 0x0000581401007387 */ /* 0x0003e80000100a00 */
[----:B------:R1:W-:Y:S04]  /*c030*/  STL.64 [R1+0x50], R18 ;  /* 0x0000501201007387 */ /* 0x0003e80000100a00 */
[----:B------:R1:W-:Y:S04]  /*c040*/  STL.64 [R1+0x38], R10 ;  /* 0x0000380a01007387 */ /* 0x0003e80000100a00 */
[----:B------:R1:W-:Y:S04]  /*c050*/  STL.64 [R1+0x48], R14 ;  /* 0x0000480e01007387 */ /* 0x0003e80000100a00 */
[----:B------:R1:W-:Y:S01]  /*c060*/  STL.64 [R1+0x40], R12 ;  /* 0x0000400c01007387 */ /* 0x0003e20000100a00 */
[C---:B--2---:R-:W-:Y:S01]  /*c070*/  VIADD R5, R9.reuse, 0x4 ;  /* 0x0000000409057836 */ /* 0x044fe20000000000 */
[C---:B------:R-:W-:Y:S01]  /*c080*/  IADD3 R17, R9.reuse, 0x8, RZ ;  /* 0x0000000809117810 */ /* 0x040fe20007ffe0ff */
[C---:B------:R-:W-:Y:S01]  /*c090*/  VIADD R6, R9.reuse, 0xc ;  /* 0x0000000c09067836 */ /* 0x040fe20000000000 */
[C---:B------:R-:W-:Y:S01]  /*c0a0*/  IADD3 R5, R9.reuse, 0x10, RZ ;  /* 0x0000001009057810 */ /* 0x040fe20007ffe0ff */
[C---:B------:R-:W-:Y:S01]  /*c0b0*/  VIADD R17, R9.reuse, 0x14 ;  /* 0x0000001409117836 */ /* 0x040fe20000000000 */
[C---:B------:R-:W-:Y:S01]  /*c0c0*/  IADD3 R6, R9.reuse, 0x18, RZ ;  /* 0x0000001809067810 */ /* 0x040fe20007ffe0ff */
[----:B------:R-:W-:-:S07]  /*c0d0*/  VIADD R5, R9, 0x1c ;  /* 0x0000001c09057836 */ /* 0x000fce0000000000 */
.L_x_1090:
[----:B------:R-:W-:Y:S01]  /*c0e0*/  MOV R5, UR36 ;  /* 0x0000002400057c02 */ /* 0x000fe20008000f00 */
[----:B------:R-:W-:Y:S05]  /*c0f0*/  YIELD ;  /* 0x0000000000007946 */ /* 0x000fea0003800000 */
[----:B------:R-:W-:-:S04]  /*c100*/  LOP3.LUT R5, R5, 0x1, RZ, 0xfc, !PT ;  /* 0x0000000105057812 */ /* 0x000fc800078efcff */
[----:B------:R-:W-:-:S13]  /*c110*/  ISETP.NE.AND P6, PT, R5, 0x3, PT ;  /* 0x000000030500780c */ /* 0x000fda0003fc5270 */
[----:B------:R-:W-:Y:S05]  /*c120*/  @!P6 BRA `(.L_x_1080) ;  /* 0x000000000004e947 */ /* 0x000fea0003800000 */
[----:B------:R-:W-:Y:S01]  /*c130*/  BPT.TRAP 0x1 ;  /* 0x000000040000795c */ /* 0x000fe20000300000 */
.L_x_1080:
[----:B------:R-:W-:Y:S01]  /*c140*/  IMAD R6, R0, 0x8, R16 ;  /* 0x0000000800067824 */ /* 0x000fe200078e0210 */
[----:B-1----:R-:W-:-:S04]  /*c150*/  SHF.L.U32 R21, R4, 0x1f, RZ ;  /* 0x0000001f04157819 */ /* 0x002fc800000006ff */
[----:B------:R1:W2:Y:S01]  /*c160*/  SYNCS.PHASECHK.TRANS64.TRYWAIT P0, [R6+URZ+0x30c10], R21 ;  /* 0x030c1015060075a7 */ /* 0x0002a2000800017f */
[----:B------:R-:W-:Y:S05]  /*c170*/  @!P6 BRA `(.L_x_1081) ;  /* 0x000000000004e947 */ /* 0x000fea0003800000 */
[----:B------:R-:W-:Y:S01]  /*c180*/  BPT.TRAP 0x1 ;  /* 0x000000040000795c */ /* 0x000fe20000300000 */
.L_x_1081:
[----:B------:R-:W-:-:S04]  /*c190*/  IADD3 R5, R16, 0x10000, RZ ;  /* 0x0001000010057810 */ /* 0x000fc80007ffe0ff */
[----:B------:R-:W-:-:S04]  /*c1a0*/  SHF.R.U32.HI R5, RZ, 0x4, R5 ;  /* 0x00000004ff057819 */ /* 0x000fc80000011605 */
[----:B------:R-:W-:-:S04]  /*c1b0*/  LOP3.LUT R5, R5, 0x3fff, RZ, 0xc0, !PT ;  /* 0x00003fff05057812 */ /* 0x000fc800078ec0ff */
[----:B------:R-:W-:Y:S01]  /*c1c0*/  LOP3.LUT R11, R5, 0x10000, RZ, 0xfc, !PT ;  /* 0x00010000050b7812 */ /* 0x000fe200078efcff */
[----:B--2---:R-:W-:Y:S06]  /*c1d0*/  @P0 BRA `(.L_x_1082) ;  /* 0x0000000000080947 */ /* 0x004fec0003800000 */
[----:B------:R-:W2:Y:S02]  /*c1e0*/  SYNCS.PHASECHK.TRANS64.TRYWAIT P0, [R6+URZ+0x30c10], R21 ;  /* 0x030c1015060075a7 */ /* 0x000ea4000800017f */
[----:B--2---:R-:W-:Y:S05]  /*c1f0*/  @!P0 BRA `(.L_x_1083) ;  /* 0x00000094003c8947 */ /* 0x004fea0003800000 */
.L_x_1082:
        /* <DEDUP_REMOVED lines=11> */
[----:B------:R-:W5:Y:S04]  /*c2b0*/  LDL R10, [R1+0x84] ;  /* 0x00008400010a7983 */ /* 0x000f680000100800 */
[----:B------:R-:W5:Y:S04]  /*c2c0*/  LDL R12, [R1+0x80] ;  /* 0x00008000010c7983 */ /* 0x000f680000100800 */
[----:B------:R-:W5:Y:S04]  /*c2d0*/  LDL R14, [R1+0x7c] ;  /* 0x00007c00010e7983 */ /* 0x000f680000100800 */
[----:B------:R-:W5:Y:S01]  /*c2e0*/  LDL R13, [R1+0x78] ;  /* 0x00007800010d7983 */ /* 0x000f620000100800 */
[----:B---3--:R-:W-:-:S02]  /*c2f0*/  R2UR UR4, R15 ;  /* 0x000000000f0472ca */ /* 0x008fc400000e0000 */
[----:B----4-:R-:W-:Y:S02]  /*c300*/  R2UR UR8, R24 ;  /* 0x00000000180872ca */ /* 0x010fe400000e0000 */
[----:B------:R-:W-:-:S09]  /*c310*/  R2UR UR9, R25 ;  /* 0x00000000190972ca */ /* 0x000fd200000e0000 */
[----:B------:R-:W-:Y:S01]  /*c320*/  HGMMA.64x128x16.F32.BF16 R72, gdesc[UR4], RZ, !UPT, gsb0 ;  /* 0x01e00000044879f0 */ /* 0x000fe2000c0018ff */
[----:B------:R-:W-:Y:S01]  /*c330*/  UIADD3 UR4, UR6, 0x2, URZ ;  /* 0x0000000206047890 */ /* 0x000fe2000fffe03f */
[----:B------:R-:W-:Y:S01]  /*c340*/  UMOV UR7, 0x40000040 ;  /* 0x4000004000077882 */ /* 0x000fe20000000000 */
[----:B--2---:R-:W-:-:S05]  /*c350*/  R2UR UR5, R19 ;  /* 0x00000000130572ca */ /* 0x004fca00000e0000 */
[----:B------:R-:W-:Y:S01]  /*c360*/  UMOV UR10, UR4 ;  /* 0x00000004000a7c82 */ /* 0x000fe20008000000 */
[----:B------:R-:W-:Y:S01]  /*c370*/  UIADD3 UR4, UR6, 0x4, URZ ;  /* 0x0000000406047890 */ /* 0x000fe2000fffe03f */
[C---:B-----5:R-:W-:Y:S01]  /*c380*/  LEA R10, R0.reuse, R10, 0x7 ;  /* 0x0000000a000a7211 */ /* 0x060fe200078e38ff */
[----:B------:R-:W-:Y:S01]  /*c390*/  UIADD3 UR6, UR6, 0x6, URZ ;  /* 0x0000000606067890 */ /* 0x000fe2000fffe03f */
[C---:B------:R-:W-:Y:S02]  /*c3a0*/  IMAD R12, R0.reuse, 0x80, R12 ;  /* 0x00000080000c7824 */ /* 0x040fe400078e020c */
[C---:B------:R-:W-:Y:S02]  /*c3b0*/  LEA R227, R3.reuse, R10, 0x1 ;  /* 0x0000000a03e37211 */ /* 0x040fe400078e08ff */
[----:B------:R-:W-:Y:S01]  /*c3c0*/  LEA R14, R0, R14, 0x7 ;  /* 0x0000000e000e7211 */ /* 0x000fe200078e38ff */
[----:B------:R-:W-:Y:S01]  /*c3d0*/  IMAD R11, R3, 0x2, R12 ;  /* 0x00000002030b7824 */ /* 0x000fe200078e020c */
[----:B------:R-:W-:-:S03]  /*c3e0*/  LEA R17, R227, R16, 0x2 ;  /* 0x00000010e3117211 */ /* 0x000fc600078e10ff */
[----:B------:R-:W-:Y:S01]  /*c3f0*/  IMAD R15, R11, 0x4, R16 ;  /* 0x000000040b0f7824 */ /* 0x000fe200078e0210 */
[----:B------:R-:W-:Y:S02]  /*c400*/  WARPGROUP.DEPBAR.LE gsb0, 0x0 ;  /* 0x00008000000079c5 */ /* 0x000fe40000010000 */
[----:B------:R-:W-:-:S06]  /*c410*/  WARPGROUP.ARRIVE ;  /* 0x00000000000079c5 */ /* 0x000fcc0000000000 */
[----:B------:R-:W-:Y:S01]  /*c420*/  HGMMA.64x128x16.F32.BF16 R72, gdesc[UR8], R72, gsb0 ;  /* 0x01e00000084879f0 */ /* 0x000fe20008001848 */
[----:B------:R-:W-:Y:S01]  /*c430*/  R2UR UR8, R22 ;  /* 0x00000000160872ca */ /* 0x000fe200000e0000 */
[----:B------:R-:W-:Y:S01]  /*c440*/  UMOV UR10, UR4 ;  /* 0x00000004000a7c82 */ /* 0x000fe20008000000 */
[----:B------:R-:W-:Y:S01]  /*c450*/  R2UR UR9, R23 ;  /* 0x00000000170972ca */ /* 0x000fe200000e0000 */
[----:B------:R-:W-:Y:S01]  /*c460*/  UMOV UR11, 0x40000040 ;  /* 0x40000040000b7882 */ /* 0x000fe20000000000 */
[----:B------:R-:W-:Y:S01]  /*c470*/  R2UR UR4, R18 ;  /* 0x00000000120472ca */ /* 0x000fe200000e0000 */
[----:B------:R-:W-:Y:S01]  /*c480*/  IMAD R18, R0, 0x80, R13 ;  /* 0x0000008000127824 */ /* 0x000fe200078e020d */
[----:B------:R-:W-:-:S03]  /*c490*/  LEA R13, R3, R14, 0x1 ;  /* 0x0000000e030d7211 */ /* 0x000fc600078e08ff */
[----:B------:R-:W-:Y:S01]  /*c4a0*/  IMAD R19, R3, 0x2, R18 ;  /* 0x0000000203137824 */ /* 0x000fe200078e0212 */
[----:B------:R-:W-:Y:S02]  /*c4b0*/  LEA R10, R13, R16, 0x2 ;  /* 0x000000100d0a7211 */ /* 0x000fe400078e10ff */
[----:B------:R-:W-:Y:S01]  /*c4c0*/  IADD3 R18, R16, 0x20000, RZ ;  /* 0x0002000010127810 */ /* 0x000fe20007ffe0ff */
[----:B------:R-:W-:-:S03]  /*c4d0*/  IMAD R12, R19, 0x4, R16 ;  /* 0x00000004130c7824 */ /* 0x000fc600078e0210 */
[-C--:B------:R-:W-:Y:S01]  /*c4e0*/  LEA R14, R11, R18.reuse, 0x2 ;  /* 0x000000120b0e7211 */ /* 0x080fe200078e10ff */
[--C-:B------:R-:W-:Y:S01]  /*c4f0*/  IMAD R11, R13, 0x4, R18.reuse ;  /* 0x000000040d0b7824 */ /* 0x100fe200078e0212 */
[----:B------:R-:W-:Y:S01]  /*c500*/  LEA R13, R19, R18, 0x2 ;  /* 0x00000012130d7211 */ /* 0x000fe200078e10ff */
[----:B------:R-:W-:Y:S01]  /*c510*/  IMAD R227, R227, 0x4, R18 ;  /* 0x00000004e3e37824 */ /* 0x000fe200078e0212 */
[----:B------:R-:W-:Y:S02]  /*c520*/  WARPGROUP.DEPBAR.LE gsb0, 0x0 ;  /* 0x00008000000079c5 */ /* 0x000fe40000010000 */
[----:B------:R-:W-:-:S06]  /*c530*/  WARPGROUP.ARRIVE ;  /* 0x00000000000079c5 */ /* 0x000fcc0000000000 */
[----:B------:R-:W-:Y:S03]  /*c540*/  HGMMA.64x128x16.F32.BF16 R72, gdesc[UR8], R72, gsb0 ;  /* 0x01e00000084879f0 */ /* 0x000fe60008001848 */
[----:B------:R-:W-:Y:S02]  /*c550*/  WARPGROUP.DEPBAR.LE gsb0, 0x0 ;  /* 0x00008000000079c5 */ /* 0x000fe40000010000 */
[----:B------:R-:W-:-:S07]  /*c560*/  WARPGROUP.ARRIVE ;  /* 0x00000000000079c5 */ /* 0x000fce0000000000 */
        /* <DEDUP_REMOVED lines=8> */
.L_x_1084:
[----:B------:R1:W1:Y:S01]  /*c5f0*/  SYNCS.PHASECHK.TRANS64.TRYWAIT P0, [R6+URZ+0x30c30], R21 ;  /* 0x030c3015060075a7 */ /* 0x000262000800017f */
[----:B------:R-:W-:Y:S05]  /*c600*/  @!P6 BRA `(.L_x_1085) ;  /* 0x000000000004e947 */ /* 0x000fea0003800000 */
[----:B------:R-:W-:Y:S01]  /*c610*/  BPT.TRAP 0x1 ;  /* 0x000000040000795c */ /* 0x000fe20000300000 */
.L_x_1085:
[----:B-1----:R-:W-:Y:S05]  /*c620*/  @P0 BRA `(.L_x_1086) ;  /* 0x0000000000080947 */ /* 0x002fea0003800000 */
[----:B------:R-:W1:Y:S02]  /*c630*/  SYNCS.PHASECHK.TRANS64.TRYWAIT P0, [R6+URZ+0x30c30], R21 ;  /* 0x030c3015060075a7 */ /* 0x000e64000800017f */
[----:B-1----:R-:W-:Y:S05]  /*c640*/  @!P0 BRA `(.L_x_1087) ;  /* 0x00000090003c8947 */ /* 0x002fea0003800000 */
.L_x_1086:
[----:B------:R-:W2:Y:S01]  /*c650*/  LDL R24, [R1+0x68] ;  /* 0x0000680001187983 */ /* 0x000ea20000100800 */
[----:B------:R-:W-:Y:S01]  /*c660*/  VIADD R23, R16, 0x18000 ;  /* 0x0001800010177836 */ /* 0x000fe20000000000 */
[----:B------:R-:W-:Y:S02]  /*c670*/  ULDC UR9, c[0x0][0x75c] ;  /* 0x0001d70000097ab9 */ /* 0x000fe40000000800 */
[----:B------:R1:W-:Y:S01]  /*c680*/  STL [R1+0x128], R200 ;  /* 0x000128c801007387 */ /* 0x0003e20000100800 */
[----:B------:R-:W-:Y:S01]  /*c690*/  FMUL.FTZ R83, R83, UR9 ;  /* 0x0000000953537c20 */ /* 0x000fe20008410000 */
[----:B------:R-:W-:Y:S01]  /*c6a0*/  SHF.R.U32.HI R23, RZ, 0x4, R23 ;  /* 0x00000004ff177819 */ /* 0x000fe20000011617 */
[----:B------:R-:W-:Y:S01]  /*c6b0*/  FMUL.FTZ R84, R84, UR9 ;  /* 0x0000000954547c20 */ /* 0x000fe20008410000 */
[----:B------:R3:W-:Y:S01]  /*c6c0*/  STL [R1+0x124], R201 ;  /* 0x000124c901007387 */ /* 0x0007e20000100800 */
[----:B------:R-:W-:Y:S01]  /*c6d0*/  FMUL.FTZ R85, R85, UR9 ;  /* 0x0000000955557c20 */ /* 0x000fe20008410000 */
[----:B------:R-:W-:Y:S01]  /*c6e0*/  LOP3.LUT R136, R23, 0x3fff, RZ, 0xc0, !PT ;  /* 0x00003fff17887812 */ /* 0x000fe200078ec0ff */
[----:B------:R-:W-:Y:S01]  /*c6f0*/  FMUL.FTZ R18, R72, UR9 ;  /* 0x0000000948127c20 */ /* 0x000fe20008410000 */
[----:B------:R4:W-:Y:S01]  /*c700*/  STL [R1+0x120], R202 ;  /* 0x000120ca01007387 */ /* 0x0009e20000100800 */
[----:B------:R-:W-:Y:S01]  /*c710*/  FMUL.FTZ R230, R73, UR9 ;  /* 0x0000000949e67c20 */ /* 0x000fe20008410000 */
[----:B------:R-:W-:Y:S01]  /*c720*/  LOP3.LUT R25, R136, 0x10000, RZ, 0xfc, !PT ;  /* 0x0001000088197812 */ /* 0x000fe200078efcff */
[----:B------:R-:W-:Y:S01]  /*c730*/  FMUL.FTZ R19, R74, UR9 ;  /* 0x000000094a137c20 */ /* 0x000fe20008410000 */
[----:B------:R2:W-:Y:S01]  /*c740*/  STL [R1+0x11c], R203 ;  /* 0x00011ccb01007387 */ /* 0x0005e20000100800 */
        /* <DEDUP_REMOVED lines=10> */
[----:B------:R-:W-:Y:S01]  /*c7f0*/  FMUL.FTZ R21, R81, UR9 ;  /* 0x0000000951157c20 */ /* 0x000fe20008410000 */
[----:B------:R-:W-:Y:S01]  /*c800*/  STL [R1+0x110], R169 ;  /* 0x000110a901007387 */ /* 0x000fe20000100800 */
[----:B------:R-:W-:Y:S01]  /*c810*/  FMUL.FTZ R22, R82, UR9 ;  /* 0x0000000952167c20 */ /* 0x000fe20008410000 */
[----:B-1----:R-:W-:Y:S01]  /*c820*/  MUFU.TANH R200, R83 ;  /* 0x0000005300c87308 */ /* 0x002fe20000002400 */
[----:B------:R-:W-:Y:S01]  /*c830*/  FMUL.FTZ R23, R86, UR9 ;  /* 0x0000000956177c20 */ /* 0x000fe20008410000 */
[----:B------:R-:W-:Y:S04]  /*c840*/  STL [R1+0x10c], R168 ;  /* 0x00010ca801007387 */ /* 0x000fe80000100800 */
[----:B------:R-:W-:Y:S01]  /*c850*/  STL [R1+0x108], R167 ;  /* 0x000108a701007387 */ /* 0x000fe20000100800 */
[----:B------:R-:W-:Y:S01]  /*c860*/  FMUL.FTZ R137, R87, UR9 ;  /* 0x0000000957897c20 */ /* 0x000fe20008410000 */
[----:B---3--:R-:W-:Y:S02]  /*c870*/  MUFU.TANH R201, R84 ;  /* 0x0000005400c97308 */ /* 0x008fe40000002400 */
[----:B------:R-:W-:Y:S04]  /*c880*/  STL [R1+0x104], R166 ;  /* 0x000104a601007387 */ /* 0x000fe80000100800 */
[----:B------:R-:W-:Y:S02]  /*c890*/  STL [R1+0x100], R165 ;  /* 0x000100a501007387 */ /* 0x000fe40000100800 */
[----:B----4-:R1:W-:Y:S02]  /*c8a0*/  MUFU.TANH R202, R85 ;  /* 0x0000005500ca7308 */ /* 0x0103e40000002400 */
[----:B------:R-:W-:Y:S04]  /*c8b0*/  STL [R1+0xfc], R164 ;  /* 0x0000fca401007387 */ /* 0x000fe80000100800 */
[----:B------:R-:W-:Y:S01]  /*c8c0*/  STL [R1+0xf8], R163 ;  /* 0x0000f8a301007387 */ /* 0x000fe20000100800 */
[----:B------:R-:W-:Y:S01]  /*c8d0*/  UMOV UR5, 0x40000040 ;  /* 0x4000004000057882 */ /* 0x000fe20000000000 */
[----:B------:R-:W-:Y:S01]  /*c8e0*/  UMOV UR7, 0x40000040 ;  /* 0x4000004000077882 */ /* 0x000fe20000000000 */
[----:B------:R-:W-:Y:S01]  /*c8f0*/  FMUL.FTZ R92, R92, UR9 ;  /* 0x000000095c5c7c20 */ /* 0x000fe20008410000 */
[----:B------:R-:W-:Y:S01]  /*c900*/  STL [R1+0xf4], R162 ;  /* 0x0000f4a201007387 */ /* 0x000fe20000100800 */
[----:B------:R-:W-:Y:S01]  /*c910*/  FMUL.FTZ R99, R99, UR9 ;  /* 0x0000000963637c20 */ /* 0x000fe20008410000 */
[----:B------:R-:W-:Y:S01]  /*c920*/  UMOV UR15, 0x40000040 ;  /* 0x40000040000f7882 */ /* 0x000fe20000000000 */
[----:B------:R-:W-:Y:S01]  /*c930*/  FMUL.FTZ R90, R90, UR9 ;  /* 0x000000095a5a7c20 */ /* 0x000fe20008410000 */
[----:B------:R-:W-:Y:S01]  /*c940*/  STL [R1+0xf0], R161 ;  /* 0x0000f0a101007387 */ /* 0x000fe20000100800 */
[----:B--2---:R-:W-:-:S03]  /*c950*/  R2UR UR4, R24 ;  /* 0x00000000180472ca */ /* 0x004fc600000e0000 */
[----:B------:R-:W-:Y:S01]  /*c960*/  STL [R1+0xec], R160 ;  /* 0x0000eca001007387 */ /* 0x000fe20000100800 */
[----:B------:R-:W-:Y:S01]  /*c970*/  FMUL.FTZ R88, R88, UR9 ;  /* 0x0000000958587c20 */ /* 0x000fe20008410000 */
[----:B------:R-:W-:Y:S01]  /*c980*/  FMUL.FTZ R89, R89, UR9 ;  /* 0x0000000959597c20 */ /* 0x000fe20008410000 */
[----:B------:R-:W-:Y:S01]  /*c990*/  FMUL.FTZ R126, R126, UR9 ;  /* 0x000000097e7e7c20 */ /* 0x000fe20008410000 */
[----:B------:R-:W-:Y:S01]  /*c9a0*/  STL [R1+0xe8], R159 ;  /* 0x0000e89f01007387 */ /* 0x000fe20000100800 */
[----:B------:R-:W2:Y:S03]  /*c9b0*/  MUFU.TANH R18, R18 ;  /* 0x0000001200127308 */ /* 0x000ea60000002400 */
[----:B------:R-:W-:Y:S04]  /*c9c0*/  STL [R1+0xe4], R158 ;  /* 0x0000e49e01007387 */ /* 0x000fe80000100800 */
[----:B------:R-:W-:Y:S01]  /*c9d0*/  STL [R1+0xe0], R157 ;  /* 0x0000e09d01007387 */ /* 0x000fe20000100800 */
[----:B------:R-:W3:Y:S03]  /*c9e0*/  MUFU.TANH R230, R230 ;  /* 0x000000e600e67308 */ /* 0x000ee60000002400 */
[----:B------:R-:W-:Y:S04]  /*c9f0*/  STL [R1+0xdc], R156 ;  /* 0x0000dc9c01007387 */ /* 0x000fe80000100800 */
[----:B------:R-:W-:Y:S01]  /*ca00*/  STL [R1+0xd8], R155 ;  /* 0x0000d89b01007387 */ /* 0x000fe20000100800 */
[----:B------:R-:W-:Y:S01]  /*ca10*/  ISETP.GT.AND P2, PT, R8, RZ, PT ;  /* 0x000000ff0800720c */ /* 0x000fe20003f44270 */
[----:B------:R-:W-:Y:S02]  /*ca20*/  MUFU.TANH R236, R236 ;  /* 0x000000ec00ec7308 */ /* 0x000fe40000002400 */
[----:B------:R-:W-:Y:S04]  /*ca30*/  STL [R1+0xd4], R154 ;  /* 0x0000d49a01007387 */ /* 0x000fe80000100800 */
[----:B------:R-:W-:Y:S02]  /*ca40*/  STL [R1+0xd0], R153 ;  /* 0x0000d09901007387 */ /* 0x000fe40000100800 */
[----:B------:R-:W4:Y:S02]  /*ca50*/  MUFU.TANH R235, R235 ;  /* 0x000000eb00eb7308 */ /* 0x000f240000002400 */
[----:B------:R-:W-:Y:S04]  /*ca60*/  STL [R1+0xcc], R152 ;  /* 0x0000cc9801007387 */ /* 0x000fe80000100800 */
[----:B------:R-:W-:Y:S01]  /*ca70*/  STL [R1+0xc8], R151 ;  /* 0x0000c89701007387 */ /* 0x000fe20000100800 */
[C---:B------:R-:W-:Y:S01]  /*ca80*/  ISETP.GT.AND P3, PT, R7.reuse, 0x8, PT ;  /* 0x000000080700780c */ /* 0x040fe20003f64270 */
[----:B------:R-:W-:Y:S01]  /*ca90*/  FMUL.FTZ R128, R128, UR9 ;  /* 0x0000000980807c20 */ /* 0x000fe20008410000 */
[----:B------:R-:W-:Y:S01]  /*caa0*/  ISETP.GT.AND P1, PT, R7, RZ, PT ;  /* 0x000000ff0700720c */ /* 0x000fe20003f24270 */
[----:B------:R-:W-:Y:S01]  /*cab0*/  STL [R1+0xc4], R150 ;  /* 0x0000c49601007387 */ /* 0x000fe20000100800 */
[----:B------:R-:W-:Y:S01]  /*cac0*/  ISETP.GT.AND P0, PT, R8, 0x8, PT ;  /* 0x000000080800780c */ /* 0x000fe20003f04270 */
[----:B------:R-:W4:Y:S02]  /*cad0*/  MUFU.TANH R20, R20 ;  /* 0x0000001400147308 */ /* 0x000f240000002400 */
[----:B------:R-:W-:Y:S04]  /*cae0*/  STL [R1+0xc0], R149 ;  /* 0x0000c09501007387 */ /* 0x000fe80000100800 */
[----:B------:R-:W-:Y:S02]  /*caf0*/  STL [R1+0xbc], R148 ;  /* 0x0000bc9401007387 */ /* 0x000fe40000100800 */
        /* <DEDUP_REMOVED lines=8> */
[----:B------:R-:W-:Y:S01]  /*cb80*/  STL [R1+0xa4], R142 ;  /* 0x0000a48e01007387 */ /* 0x000fe20000100800 */
[----:B------:R-:W-:Y:S01]  /*cb90*/  FMUL.FTZ R91, R91, UR9 ;  /* 0x000000095b5b7c20 */ /* 0x000fe20008410000 */
[----:B------:R-:W4:Y:S02]  /*cba0*/  MUFU.TANH R234, R234 ;  /* 0x000000ea00ea7308 */ /* 0x000f240000002400 */
[----:B------:R-:W-:Y:S04]  /*cbb0*/  STL [R1+0xa0], R141 ;  /* 0x0000a08d01007387 */ /* 0x000fe80000100800 */
[----:B------:R-:W-:Y:S02]  /*cbc0*/  STL [R1+0x9c], R140 ;  /* 0x00009c8c01007387 */ /* 0x000fe40000100800 */
[----:B------:R-:W4:Y:S02]  /*cbd0*/  MUFU.TANH R233, R233 ;  /* 0x000000e900e97308 */ /* 0x000f240000002400 */
[----:B------:R-:W-:Y:S04]  /*cbe0*/  STL [R1+0x98], R6 ;  /* 0x0000980601007387 */ /* 0x000fe80000100800 */
[----:B------:R-:W-:Y:S02]  /*cbf0*/  STL [R1+0x94], R5 ;  /* 0x0000940501007387 */ /* 0x000fe40000100800 */
[----:B------:R-:W4:Y:S02]  /*cc00*/  MUFU.TANH R22, R22 ;  /* 0x0000001600167308 */ /* 0x000f240000002400 */
[----:B------:R1:W-:Y:S04]  /*cc10*/  STL [R1+0x90], R4 ;  /* 0x0000900401007387 */ /* 0x0003e80000100800 */
[----:B------:R2:W-:Y:S02]  /*cc20*/  STL [R1+0x8c], R2 ;  /* 0x00008c0201007387 */ /* 0x0005e40000100800 */
[----:B------:R3:W4:Y:S02]  /*cc30*/  MUFU.TANH R203, R23 ;  /* 0x0000001700cb7308 */ /* 0x0007240000002400 */
[----:B-1----:R-:W4:Y:S01]  /*cc40*/  LDL.64 R4, [R1+0x48] ;  /* 0x0000480001047983 */ /* 0x002f220000100a00 */
[----:B------:R-:W-:Y:S01]  /*cc50*/  WARPGROUP.ARRIVE ;  /* 0x00000000000079c5 */ /* 0x000fe20000000000 */
[----:B------:R-:W-:Y:S01]  /*cc60*/  FMUL.FTZ R100, R100, UR9 ;  /* 0x0000000964647c20 */ /* 0x000fe20008410000 */
[----:B------:R-:W-:-:S03]  /*cc70*/  FMUL.FTZ R101, R101, UR9 ;  /* 0x0000000965657c20 */ /* 0x000fc60008410000 */
[----:B------:R1:W-:Y:S01]  /*cc80*/  MUFU.TANH R166, R92 ;  /* 0x0000005c00a67308 */ /* 0x0003e20000002400 */
[----:B--2---:R-:W2:Y:S01]  /*cc90*/  LDC R2, c[0x0][0x74c] ;  /* 0x0001d300ff027b82 */ /* 0x004ea20000000800 */
[----:B---3--:R-:W-:Y:S01]  /*cca0*/  FMUL.FTZ R23, R93, UR9 ;  /* 0x000000095d177c20 */ /* 0x008fe20008410000 */
[----:B------:R-:W-:Y:S01]  /*ccb0*/  HGMMA.64x128x16.F32.BF16 R24, gdesc[UR4], RZ, !UPT, gsb0 ;  /* 0x01e00000041879f0 */ /* 0x000fe2000c0018ff */
[----:B------:R-:W-:Y:S01]  /*ccc0*/  FMUL.FTZ R120, R120, UR9 ;  /* 0x0000000978787c20 */ /* 0x000fe20008410000 */
[----:B------:R-:W-:Y:S01]  /*ccd0*/  FMUL.FTZ R122, R122, UR9 ;  /* 0x000000097a7a7c20 */ /* 0x000fe20008410000 */
[----:B------:R-:W-:Y:S01]  /*cce0*/  FMUL.FTZ R123, R123, UR9 ;  /* 0x000000097b7b7c20 */ /* 0x000fe20008410000 */
[----:B------:R-:W-:Y:S01]  /*ccf0*/  FMUL.FTZ R102, R102, UR9 ;  /* 0x0000000966667c20 */ /* 0x000fe20008410000 */
[----:B------:R3:W-:Y:S01]  /*cd00*/  MUFU.TANH R165, R99 ;  /* 0x0000006300a57308 */ /* 0x0007e20000002400 */
[----:B-1----:R-:W-:Y:S01]  /*cd10*/  FMUL.FTZ R92, R98, UR9 ;  /* 0x00000009625c7c20 */ /* 0x002fe20008410000 */
[----:B------:R-:W-:Y:S01]  /*cd20*/  UIADD3 UR4, UR6, 0x2, URZ ;  /* 0x0000000206047890 */ /* 0x000fe2000fffe03f */
[----:B------:R-:W-:Y:S01]  /*cd30*/  FMUL.FTZ R93, R103, UR9 ;  /* 0x00000009675d7c20 */ /* 0x000fe20008410000 */
[----:B------:R-:W-:Y:S01]  /*cd40*/  FMUL.FTZ R109, R109, UR9 ;  /* 0x000000096d6d7c20 */ /* 0x000fe20008410000 */
[----:B------:R-:W-:Y:S01]  /*cd50*/  FMUL.FTZ R104, R104, UR9 ;  /* 0x0000000968687c20 */ /* 0x000fe20008410000 */
[----:B------:R-:W-:Y:S01]  /*cd60*/  FMUL.FTZ R105, R105, UR9 ;  /* 0x0000000969697c20 */ /* 0x000fe20008410000 */
[----:B------:R-:W-:Y:S01]  /*cd70*/  FMUL.FTZ R112, R112, UR9 ;  /* 0x0000000970707c20 */ /* 0x000fe20008410000 */
[----:B------:R1:W-:Y:S01]  /*cd80*/  MUFU.TANH R168, R90 ;  /* 0x0000005a00a87308 */ /* 0x0003e20000002400 */
[----:B---3--:R-:W3:Y:S01]  /*cd90*/  LDL.64 R98, [R1+0x38] ;  /* 0x0000380001627983 */ /* 0x008ee20000100a00 */
[----:B------:R-:W-:Y:S01]  /*cda0*/  UMOV UR14, UR4 ;  /* 0x00000004000e7c82 */ /* 0x000fe20008000000 */
[----:B------:R-:W-:Y:S01]  /*cdb0*/  ULDC UR4, c[0x0][0x280] ;  /* 0x0000a00000047ab9 */ /* 0x000fe20000000800 */
[----:B------:R-:W-:Y:S01]  /*cdc0*/  FMUL.FTZ R124, R124, UR9 ;  /* 0x000000097c7c7c20 */ /* 0x000fe20008410000 */
[----:B------:R-:W-:Y:S01]  /*cdd0*/  FMUL.FTZ R108, R108, UR9 ;  /* 0x000000096c6c7c20 */ /* 0x000fe20008410000 */
[----:B------:R-:W-:Y:S01]  /*cde0*/  FMUL.FTZ R113, R113, UR9 ;  /* 0x0000000971717c20 */ /* 0x000fe20008410000 */
[----:B------:R-:W-:Y:S01]  /*cdf0*/  FMUL.FTZ R121, R121, UR9 ;  /* 0x0000000979797c20 */ /* 0x000fe20008410000 */
[----:B------:R1:W-:Y:S01]  /*ce00*/  MUFU.TANH R170, R88 ;  /* 0x0000005800aa7308 */ /* 0x0003e20000002400 */
[----:B------:R-:W-:Y:S01]  /*ce10*/  FMUL.FTZ R125, R125, UR9 ;  /* 0x000000097d7d7c20 */ /* 0x000fe20008410000 */
[----:B------:R-:W-:Y:S01]  /*ce20*/  FMUL.FTZ R116, R116, UR9 ;  /* 0x0000000974747c20 */ /* 0x000fe20008410000 */
[----:B------:R-:W-:Y:S01]  /*ce30*/  FMUL.FTZ R117, R117, UR9 ;  /* 0x0000000975757c20 */ /* 0x000fe20008410000 */
[----:B------:R-:W-:Y:S01]  /*ce40*/  FMUL.FTZ R107, R107, UR9 ;  /* 0x000000096b6b7c20 */ /* 0x000fe20008410000 */
[----:B------:R-:W-:Y:S01]  /*ce50*/  FMUL.FTZ R114, R114, UR9 ;  /* 0x0000000972727c20 */ /* 0x000fe20008410000 */
[----:B------:R-:W-:-:S02]  /*ce60*/  FMUL.FTZ R106, R106, UR9 ;  /* 0x000000096a6a7c20 */ /* 0x000fc40008410000 */
[----:B------:R1:W-:Y:S08]  /*ce70*/  MUFU.TANH R169, R89 ;  /* 0x0000005900a97308 */ /* 0x0003f00000002400 */
[----:B------:R-:W3:Y:S08]  /*ce80*/  MUFU.TANH R171, R137 ;  /* 0x0000008900ab7308 */ /* 0x000ef00000002400 */
[----:B------:R2:W-:Y:S01]  /*ce90*/  MUFU.TANH R167, R91 ;  /* 0x0000005b00a77308 */ /* 0x0005e20000002400 */
[----:B----4-:R-:W-:Y:S01]  /*cea0*/  R2UR UR12, R4 ;  /* 0x00000000040c72ca */ /* 0x010fe200000e0000 */
[----:B------:R-:W-:-:S02]  /*ceb0*/  WARPGROUP.DEPBAR.LE gsb0, 0x0 ;  /* 0x00008000000079c5 */ /* 0x000fc40000010000 */
[----:B------:R-:W-:Y:S01]  /*cec0*/  R2UR UR13, R5 ;  /* 0x00000000050d72ca */ /* 0x000fe200000e0000 */
[----:B------:R-:W-:Y:S01]  /*ced0*/  ULEA UR4, UR38, -UR4, 0x7 ;  /* 0x8000000426047291 */ /* 0x000fe2000f8e383f */
[----:B------:R-:W4:Y:S01]  /*cee0*/  LDL.64 R4, [R1+0x40] ;  /* 0x0000400001047983 */ /* 0x000f220000100a00 */
[----:B------:R-:W-:Y:S01]  /*cef0*/  WARPGROUP.ARRIVE ;  /* 0x00000000000079c5 */ /* 0x000fe20000000000 */
[----:B-1----:R-:W-:Y:S01]  /*cf00*/  FMUL.FTZ R90, R96, UR9 ;  /* 0x00000009605a7c20 */ /* 0x002fe20008410000 */
[----:B------:R-:W-:Y:S01]  /*cf10*/  FMUL.FTZ R88, R94, UR9 ;  /* 0x000000095e587c20 */ /* 0x000fe20008410000 */
[----:B------:R-:W-:Y:S01]  /*cf20*/  FMUL.FTZ R89, R95, UR9 ;  /* 0x000000095f597c20 */ /* 0x000fe20008410000 */
[----:B------:R1:W-:Y:S01]  /*cf30*/  MUFU.TANH R6, R126 ;  /* 0x0000007e00067308 */ /* 0x0003e20000002400 */
[----:B--2---:R-:W-:Y:S01]  /*cf40*/  IADD3 R2, -R2, 0x8, RZ ;  /* 0x0000000802027810 */ /* 0x004fe20007ffe1ff */
[----:B------:R-:W1:Y:S01]  /*cf50*/  LDC.64 R94, c[0x0][0x748] ;  /* 0x0001d200ff5e7b82 */ /* 0x000e620000000a00 */
[----:B------:R-:W-:-:S03]  /*cf60*/  FMUL.FTZ R91, R97, UR9 ;  /* 0x00000009615b7c20 */ /* 0x000fc60008410000 */
[----:B------:R-:W-:Y:S01]  /*cf70*/  HGMMA.64x128x16.F32.BF16 R24, gdesc[UR12], R24, gsb0 ;  /* 0x01e000000c1879f0 */ /* 0x000fe20008001818 */
[----:B------:R-:W-:Y:S01]  /*cf80*/  LEA R96, R3, UR4, 0x1 ;  /* 0x0000000403607c11 */ /* 0x000fe2000f8e08ff */
[----:B------:R-:W-:Y:S01]  /*cf90*/  UIADD3 UR4, UR6, 0x4, URZ ;  /* 0x0000000406047890 */ /* 0x000fe2000fffe03f */
[----:B------:R-:W2:Y:S01]  /*cfa0*/  MUFU.TANH R23, R23 ;  /* 0x0000001700177308 */ /* 0x000ea20000002400 */
[----:B------:R-:W-:-:S05]  /*cfb0*/  UMOV UR15, 0x40000040 ;  /* 0x40000040000f7882 */ /* 0x000fca0000000000 */
[----:B------:R-:W-:Y:S01]  /*cfc0*/  UMOV UR14, UR4 ;  /* 0x00000004000e7c82 */ /* 0x000fe20008000000 */
[----:B------:R-:W-:Y:S01]  /*cfd0*/  IADD3 R96, R7, R96, RZ ;  /* 0x0000006007607210 */ /* 0x000fe20007ffe0ff */
[----:B------:R-:W-:Y:S01]  /*cfe0*/  UMOV UR7, 0x40000040 ;  /* 0x4000004000077882 */ /* 0x000fe20000000000 */
[----:B---3--:R-:W-:Y:S01]  /*cff0*/  R2UR UR5, R99 ;  /* 0x00000000630572ca */ /* 0x008fe200000e0000 */
[----:B------:R-:W3:Y:S01]  /*d000*/  MUFU.TANH R90, R90 ;  /* 0x0000005a005a7308 */ /* 0x000ee20000002400 */
[-C--:B------:R-:W-:Y:S01]  /*d010*/  IADD3 R221, R2, -R96.reuse, RZ ;  /* 0x8000006002dd7210 */ /* 0x080fe20007ffe0ff */
[----:B-1----:R-:W-:Y:S01]  /*d020*/  IMAD.IADD R126, R94, 0x1, -R96 ;  /* 0x000000015e7e7824 */ /* 0x002fe200078e0a60 */
[----:B------:R-:W-:-:S05]  /*d030*/  IADD3 R95, RZ, -R96, -R95 ;  /* 0x80000060ff5f7210 */ /* 0x000fca0007ffe85f */
[----:B------:R-:W1:Y:S01]  /*d040*/  MUFU.TANH R91, R91 ;  /* 0x0000005b005b7308 */ /* 0x000e620000002400 */
[----:B------:R-:W-:Y:S02]  /*d050*/  IADD3 R94, R94, 0x8, -R96 ;  /* 0x000000085e5e7810 */ /* 0x000fe40007ffe860 */
[----:B------:R-:W-:Y:S02]  /*d060*/  SEL R126, R126, 0x80, !P2 ;  /* 0x000000807e7e7807 */ /* 0x000fe40005000000 */
[----:B------:R-:W-:-:S03]  /*d070*/  SEL R221, R221, 0x80, P3 ;  /* 0x00000080dddd7807 */ /* 0x000fc60001800000 */
[----:B------:R-:W1:Y:S08]  /*d080*/  MUFU.TANH R164, R100 ;  /* 0x0000006400a47308 */ /* 0x000e700000002400 */
[----:B------:R-:W1:Y:S08]  /*d090*/  MUFU.TANH R163, R101 ;  /* 0x0000006500a37308 */ /* 0x000e700000002400 */
[----:B------:R-:W1:Y:S08]  /*d0a0*/  MUFU.TANH R88, R88 ;  /* 0x0000005800587308 */ /* 0x000e700000002400 */
[----:B------:R-:W1:Y:S08]  /*d0b0*/  MUFU.TANH R89, R89 ;  /* 0x0000005900597308 */ /* 0x000e700000002400 */
[----:B------:R-:W-:Y:S08]  /*d0c0*/  MUFU.TANH R145, R120 ;  /* 0x0000007800917308 */ /* 0x000ff00000002400 */
[----:B------:R-:W-:Y:S08]  /*d0d0*/  MUFU.TANH R143, R122 ;  /* 0x0000007a008f7308 */ /* 0x000ff00000002400 */
[----:B------:R-:W-:Y:S08]  /*d0e0*/  MUFU.TANH R142, R123 ;  /* 0x0000007b008e7308 */ /* 0x000ff00000002400 */
[----:B------:R-:W1:Y:S08]  /*d0f0*/  MUFU.TANH R92, R92 ;  /* 0x0000005c005c7308 */ /* 0x000e700000002400 */
[----:B------:R-:W1:Y:S08]  /*d100*/  MUFU.TANH R162, R102 ;  /* 0x0000006600a27308 */ /* 0x000e700000002400 */
[----:B------:R-:W1:Y:S08]  /*d110*/  MUFU.TANH R93, R93 ;  /* 0x0000005d005d7308 */ /* 0x000e700000002400 */
[----:B------:R-:W-:Y:S08]  /*d120*/  MUFU.TANH R156, R109 ;  /* 0x0000006d009c7308 */ /* 0x000ff00000002400 */
[----:B------:R-:W1:Y:S08]  /*d130*/  MUFU.TANH R161, R104 ;  /* 0x0000006800a17308 */ /* 0x000e700000002400 */
[----:B------:R-:W1:Y:S01]  /*d140*/  MUFU.TANH R160, R105 ;  /* 0x0000006900a07308 */ /* 0x000e620000002400 */
[----:B------:R-:W-:-:S02]  /*d150*/  WARPGROUP.DEPBAR.LE gsb0, 0x0 ;  /* 0x00008000000079c5 */ /* 0x000fc40000010000 */
[----:B------:R-:W-:Y:S01]  /*d160*/  WARPGROUP.ARRIVE ;  /* 0x00000000000079c5 */ /* 0x000fe20000000000 */
[----:B------:R-:W-:-:S04]  /*d170*/  SEL R218, R95, 0x80, P1 ;  /* 0x000000805fda7807 */ /* 0x000fc80000800000 */
[----:B------:R-:W-:Y:S01]  /*d180*/  MUFU.TANH R153, R112 ;  /* 0x0000007000997308 */ /* 0x000fe20000002400 */
[C---:B------:R-:W-:Y:S02]  /*d190*/  ISETP.GE.AND P3, PT, R126.reuse, RZ, PT ;  /* 0x000000ff7e00720c */ /* 0x040fe40003f66270 */
[C---:B------:R-:W-:Y:S02]  /*d1a0*/  ISETP.GE.AND P4, PT, R126.reuse, 0x1, PT ;  /* 0x000000017e00780c */ /* 0x040fe40003f86270 */
[----:B------:R-:W-:Y:S02]  /*d1b0*/  ISETP.GE.AND P1, PT, R126, 0x9, PT ;  /* 0x000000097e00780c */ /* 0x000fe40003f26270 */
[----:B------:R-:W-:Y:S01]  /*d1c0*/  R2UR UR4, R98 ;  /* 0x00000000620472ca */ /* 0x000fe200000e0000 */
[----:B------:R-:W-:Y:S01]  /*d1d0*/  MUFU.TANH R141, R124 ;  /* 0x0000007c008d7308 */ /* 0x000fe20000002400 */
[C---:B------:R-:W-:Y:S02]  /*d1e0*/  ISETP.GT.OR P3, PT, R218.reuse, RZ, !P3 ;  /* 0x000000ffda00720c */ /* 0x040fe40005f64670 */
[----:B------:R-:W-:-:S02]  /*d1f0*/  ISETP.GT.OR P4, PT, R218, 0x1, !P4 ;  /* 0x00000001da00780c */ /* 0x000fc40006784670 */
[----:B------:R-:W-:Y:S01]  /*d200*/  ISETP.GT.OR P1, PT, R218, 0x9, !P1 ;  /* 0x00000009da00780c */ /* 0x000fe20004f24670 */
[----:B------:R-:W-:Y:S01]  /*d210*/  UIADD3 UR6, UR6, 0x6, URZ ;  /* 0x0000000606067890 */ /* 0x000fe2000fffe03f */
[----:B------:R-:W-:Y:S01]  /*d220*/  FSEL R216, R18, -INF , !P3 ;  /* 0xff80000012d87808 */ /* 0x000fe20005800000 */
[----:B------:R-:W1:Y:S01]  /*d230*/  MUFU.TANH R157, R108 ;  /* 0x0000006c009d7308 */ /* 0x000e620000002400 */
[----:B------:R-:W-:Y:S02]  /*d240*/  FSEL R219, R230, -INF , !P4 ;  /* 0xff800000e6db7808 */ /* 0x000fe40006000000 */
[C---:B------:R-:W-:Y:S02]  /*d250*/  ISETP.GE.AND P2, PT, R126.reuse, 0x10, PT ;  /* 0x000000107e00780c */ /* 0x040fe40003f46270 */
[C---:B------:R-:W-:Y:S02]  /*d260*/  ISETP.GE.AND P3, PT, R126.reuse, 0x11, PT ;  /* 0x000000117e00780c */ /* 0x040fe40003f66270 */
[C---:B------:R-:W-:Y:S01]  /*d270*/  ISETP.GE.AND P5, PT, R126.reuse, 0x18, PT ;  /* 0x000000187e00780c */ /* 0x040fe20003fa6270 */
[----:B------:R-:W1:Y:S01]  /*d280*/  MUFU.TANH R152, R113 ;  /* 0x0000007100987308 */ /* 0x000e620000002400 */
[----:B------:R-:W-:-:S02]  /*d290*/  ISETP.GE.AND P4, PT, R126, 0x19, PT ;  /* 0x000000197e00780c */ /* 0x000fc40003f86270 */
[----:B------:R-:W-:-:S05]  /*d2a0*/  FSEL R220, R235, -INF , !P1 ;  /* 0xff800000ebdc7808 */ /* 0x000fca0004800000 */
[----:B------:R-:W-:Y:S01]  /*d2b0*/  MUFU.TANH R144, R121 ;  /* 0x0000007900907308 */ /* 0x000fe20000002400 */
[----:B------:R-:W-:Y:S01]  /*d2c0*/  FMUL.FTZ R110, R110, UR9 ;  /* 0x000000096e6e7c20 */ /* 0x000fe20008410000 */
[----:B------:R-:W-:Y:S01]  /*d2d0*/  FMUL.FTZ R111, R111, UR9 ;  /* 0x000000096f6f7c20 */ /* 0x000fe20008410000 */
[----:B------:R-:W-:-:S05]  /*d2e0*/  FMUL.FTZ R119, R119, UR9 ;  /* 0x0000000977777c20 */ /* 0x000fca0008410000 */
[----:B------:R-:W-:Y:S01]  /*d2f0*/  MUFU.TANH R140, R125 ;  /* 0x0000007d008c7308 */ /* 0x000fe20000002400 */
[----:B------:R-:W-:-:S07]  /*d300*/  FMUL.FTZ R115, R115, UR9 ;  /* 0x0000000973737c20 */ /* 0x000fce0008410000 */
[----:B------:R-:W1:Y:S08]  /*d310*/  MUFU.TANH R150, R116 ;  /* 0x0000007400967308 */ /* 0x000e700000002400 */
[----:B------:R-:W1:Y:S01]  /*d320*/  MUFU.TANH R148, R117 ;  /* 0x0000007500947308 */ /* 0x000e620000002400 */
[----:B------:R-:W-:-:S07]  /*d330*/  FMUL.FTZ R118, R118, UR9 ;  /* 0x0000000976767c20 */ /* 0x000fce0008410000 */
[----:B------:R-:W-:Y:S08]  /*d340*/  MUFU.TANH R158, R107 ;  /* 0x0000006b009e7308 */ /* 0x000ff00000002400 */
[----:B------:R-:W-:Y:S08]  /*d350*/  MUFU.TANH R151, R114 ;  /* 0x0000007200977308 */ /* 0x000ff00000002400 */
[----:B------:R-:W1:Y:S01]  /*d360*/  MUFU.TANH R159, R106 ;  /* 0x0000006a009f7308 */ /* 0x000e620000002400 */
[----:B----4-:R-:W-:-:S02]  /*d370*/  R2UR UR12, R4 ;  /* 0x00000000040c72ca */ /* 0x010fc400000e0000 */
[----:B------:R-:W-:-:S13]  /*d380*/  R2UR UR13, R5 ;  /* 0x00000000050d72ca */ /* 0x000fda00000e0000 */
[----:B------:R-:W-:Y:S01]  /*d390*/  HGMMA.64x128x16.F32.BF16 R24, gdesc[UR12], R24, gsb0 ;  /* 0x01e000000c1879f0 */ /* 0x000fe20008001818 */
[----:B------:R4:W-:Y:S02]  /*d3a0*/  MUFU.TANH R4, R128 ;  /* 0x0000008000047308 */ /* 0x0009e40000002400 */
[----:B----4-:R-:W-:Y:S02]  /*d3b0*/  SEL R128, R94, 0x80, !P0 ;  /* 0x000000805e807807 */ /* 0x010fe40004000000 */
[----:B------:R-:W-:-:S04]  /*d3c0*/  ISETP.GE.AND P0, PT, R126, 0x8, PT ;  /* 0x000000087e00780c */ /* 0x000fc80003f06270 */
[----:B------:R-:W-:Y:S02]  /*d3d0*/  ISETP.GT.OR P0, PT, R218, 0x8, !P0 ;  /* 0x00000008da00780c */ /* 0x000fe40004704670 */
[----:B------:R-:W-:Y:S02]  /*d3e0*/  ISETP.GE.AND P1, PT, R128, 0x1, PT ;  /* 0x000000018000780c */ /* 0x000fe40003f26270 */
[----:B------:R-:W-:Y:S02]  /*d3f0*/  FSEL R224, R236, -INF , !P0 ;  /* 0xff800000ece07808 */ /* 0x000fe40004000000 */
[----:B------:R-:W-:Y:S02]  /*d400*/  ISETP.GE.AND P0, PT, R128, RZ, PT ;  /* 0x000000ff8000720c */ /* 0x000fe40003f06270 */
[C---:B------:R-:W-:Y:S02]  /*d410*/  ISETP.GT.OR P2, PT, R218.reuse, 0x10, !P2 ;  /* 0x00000010da00780c */ /* 0x040fe40005744670 */
[----:B------:R-:W-:-:S02]  /*d420*/  ISETP.GT.OR P3, PT, R218, 0x11, !P3 ;  /* 0x00000011da00780c */ /* 0x000fc40005f64670 */
[C---:B------:R-:W-:Y:S02]  /*d430*/  ISETP.GT.OR P5, PT, R218.reuse, 0x18, !P5 ;  /* 0x00000018da00780c */ /* 0x040fe40006fa4670 */
[----:B------:R-:W-:Y:S02]  /*d440*/  ISETP.GT.OR P4, PT, R218, 0x19, !P4 ;  /* 0x00000019da00780c */ /* 0x000fe40006784670 */
[C---:B------:R-:W-:Y:S02]  /*d450*/  ISETP.GT.OR P0, PT, R221.reuse, RZ, !P0 ;  /* 0x000000ffdd00720c */ /* 0x040fe40004704670 */
[----:B------:R-:W-:Y:S02]  /*d460*/  ISETP.GT.OR P1, PT, R221, 0x1, !P1 ;  /* 0x00000001dd00780c */ /* 0x000fe40004f24670 */
[----:B------:R-:W-:Y:S02]  /*d470*/  FSEL R215, R20, -INF , !P2 ;  /* 0xff80000014d77808 */ /* 0x000fe40005000000 */
[----:B------:R-:W-:-:S02]  /*d480*/  FSEL R211, R21, -INF , !P3 ;  /* 0xff80000015d37808 */ /* 0x000fc40005800000 */
[----:B------:R-:W-:Y:S02]  /*d490*/  FSEL R208, R201, -INF , !P5 ;  /* 0xff800000c9d07808 */ /* 0x000fe40006800000 */
[----:B------:R-:W-:Y:S02]  /*d4a0*/  FSEL R206, R202, -INF , !P4 ;  /* 0xff800000cace7808 */ /* 0x000fe40006000000 */
[C---:B------:R-:W-:Y:S02]  /*d4b0*/  ISETP.GE.AND P2, PT, R128.reuse, 0x8, PT ;  /* 0x000000088000780c */ /* 0x040fe40003f46270 */
[C---:B------:R-:W-:Y:S02]  /*d4c0*/  ISETP.GE.AND P3, PT, R128.reuse, 0x9, PT ;  /* 0x000000098000780c */ /* 0x040fe40003f66270 */
[C---:B------:R-:W-:Y:S02]  /*d4d0*/  ISETP.GE.AND P5, PT, R128.reuse, 0x10, PT ;  /* 0x000000108000780c */ /* 0x040fe40003fa6270 */
[----:B------:R-:W-:-:S02]  /*d4e0*/  ISETP.GE.AND P4, PT, R128, 0x11, PT ;  /* 0x000000118000780c */ /* 0x000fc40003f86270 */
[----:B------:R-:W-:Y:S02]  /*d4f0*/  FSEL R214, R19, -INF , !P0 ;  /* 0xff80000013d67808 */ /* 0x000fe40004000000 */
[----:B------:R-:W-:Y:S02]  /*d500*/  FSEL R228, R237, -INF , !P1 ;  /* 0xff800000ede47808 */ /* 0x000fe40004800000 */
[C---:B------:R-:W-:Y:S02]  /*d510*/  ISETP.GE.AND P0, PT, R128.reuse, 0x18, PT ;  /* 0x000000188000780c */ /* 0x040fe40003f06270 */
[----:B------:R-:W-:Y:S02]  /*d520*/  ISETP.GE.AND P1, PT, R128, 0x19, PT ;  /* 0x000000198000780c */ /* 0x000fe40003f26270 */
[C---:B------:R-:W-:Y:S02]  /*d530*/  ISETP.GT.OR P2, PT, R221.reuse, 0x8, !P2 ;  /* 0x00000008dd00780c */ /* 0x040fe40005744670 */
[----:B------:R-:W-:-:S02]  /*d540*/  ISETP.GT.OR P3, PT, R221, 0x9, !P3 ;  /* 0x00000009dd00780c */ /* 0x000fc40005f64670 */
[C---:B------:R-:W-:Y:S02]  /*d550*/  ISETP.GT.OR P5, PT, R221.reuse, 0x10, !P5 ;  /* 0x00000010dd00780c */ /* 0x040fe40006fa4670 */
[C---:B------:R-:W-:Y:S02]  /*d560*/  ISETP.GT.OR P4, PT, R221.reuse, 0x11, !P4 ;  /* 0x00000011dd00780c */ /* 0x040fe40006784670 */
[C---:B------:R-:W-:Y:S02]  /*d570*/  ISETP.GT.OR P0, PT, R221.reuse, 0x18, !P0 ;  /* 0x00000018dd00780c */ /* 0x040fe40004704670 */
        /* <DEDUP_REMOVED lines=19> */
[----:B------:R-:W-:Y:S01]  /*d6b0*/  FSEL R204, R170, -INF , !P2 ;  /* 0xff800000aacc7808 */ /* 0x000fe20005000000 */
[----:B------:R-:W-:Y:S02]  /*d6c0*/  WARPGROUP.DEPBAR.LE gsb0, 0x0 ;  /* 0x00008000000079c5 */ /* 0x000fe40000010000 */
[----:B------:R-:W4:Y:S01]  /*d6d0*/  LDS R227, [R227+0x400] ;  /* 0x00040000e3e37984 */ /* 0x000f220000000800 */
[----:B------:R-:W-:-:S06]  /*d6e0*/  WARPGROUP.ARRIVE ;  /* 0x00000000000079c5 */ /* 0x000fcc0000000000 */
[----:B------:R-:W-:Y:S01]  /*d6f0*/  HGMMA.64x128x16.F32.BF16 R24, gdesc[UR4], R24, gsb0 ;  /* 0x01e00000041879f0 */ /* 0x000fe20008001818 */
[----:B------:R-:W-:Y:S01]  /*d700*/  FSEL R122, R169, -INF , !P3 ;  /* 0xff800000a97a7808 */ /* 0x000fe20005800000 */
[----:B------:R-:W4:Y:S01]  /*d710*/  MUFU.TANH R155, R110 ;  /* 0x0000006e009b7308 */ /* 0x000f220000002400 */
[----:B------:R-:W-:Y:S01]  /*d720*/  FSEL R123, R166, -INF , !P5 ;  /* 0xff800000a67b7808 */ /* 0x000fe20006800000 */
[----:B------:R-:W-:Y:S01]  /*d730*/  FMUL.FTZ R127, R127, UR9 ;  /* 0x000000097f7f7c20 */ /* 0x000fe20008410000 */
[----:B--2---:R-:W-:Y:S01]  /*d740*/  FSEL R120, R23, -INF , !P4 ;  /* 0xff80000017787808 */ /* 0x004fe20006000000 */
[----:B------:R-:W-:Y:S01]  /*d750*/  FMUL.FTZ R130, R130, UR9 ;  /* 0x0000000982827c20 */ /* 0x000fe20008410000 */
[C---:B------:R-:W-:Y:S01]  /*d760*/  ISETP.GE.AND P2, PT, R126.reuse, 0x38, PT ;  /* 0x000000387e00780c */ /* 0x040fe20003f46270 */
[----:B------:R-:W-:Y:S01]  /*d770*/  FMUL.FTZ R212, R131, UR9 ;  /* 0x0000000983d47c20 */ /* 0x000fe20008410000 */
[----:B------:R-:W-:Y:S01]  /*d780*/  ISETP.GE.AND P3, PT, R126, 0x39, PT ;  /* 0x000000397e00780c */ /* 0x000fe20003f66270 */
[----:B------:R-:W2:Y:S01]  /*d790*/  MUFU.TANH R154, R111 ;  /* 0x0000006f009a7308 */ /* 0x000ea20000002400 */
[----:B------:R-:W-:Y:S01]  /*d7a0*/  ISETP.GE.AND P5, PT, R128, 0x20, PT ;  /* 0x000000208000780c */ /* 0x000fe20003fa6270 */
[----:B------:R-:W-:Y:S01]  /*d7b0*/  IMAD R136, R0, 0x400, R136 ;  /* 0x0000040000887824 */ /* 0x000fe200078e0288 */
[----:B------:R-:W-:Y:S01]  /*d7c0*/  ISETP.GE.AND P4, PT, R128, 0x21, PT ;  /* 0x000000218000780c */ /* 0x000fe20003f86270 */
[----:B------:R-:W-:Y:S01]  /*d7d0*/  VIADD R223, R9, 0x4 ;  /* 0x0000000409df7836 */ /* 0x000fe20000000000 */
[----:B---3--:R-:W-:Y:S01]  /*d7e0*/  FSEL R103, R90, -INF , !P0 ;  /* 0xff8000005a677808 */ /* 0x008fe20004000000 */
[----:B------:R-:W-:Y:S01]  /*d7f0*/  FMUL.FTZ R138, R129, UR9 ;  /* 0x00000009818a7c20 */ /* 0x000fe20008410000 */
[----:B-1----:R-:W-:Y:S01]  /*d800*/  FSEL R109, R91, -INF , !P1 ;  /* 0xff8000005b6d7808 */ /* 0x002fe20004800000 */
[----:B------:R1:W-:Y:S01]  /*d810*/  MUFU.TANH R146, R119 ;  /* 0x0000007700927308 */ /* 0x0003e20000002400 */
[----:B------:R-:W-:-:S02]  /*d820*/  ISETP.GE.AND P0, PT, R128, 0x28, PT ;  /* 0x000000288000780c */ /* 0x000fc40003f06270 */
[C---:B------:R-:W-:Y:S01]  /*d830*/  IADD3 R231, R9.reuse, 0x8, RZ ;  /* 0x0000000809e77810 */ /* 0x040fe20007ffe0ff */
[----:B------:R-:W-:Y:S01]  /*d840*/  VIADD R232, R9, 0xc ;  /* 0x0000000c09e87836 */ /* 0x000fe20000000000 */
[----:B------:R-:W-:Y:S01]  /*d850*/  ISETP.GE.AND P1, PT, R128, 0x29, PT ;  /* 0x000000298000780c */ /* 0x000fe20003f26270 */
[----:B------:R-:W-:Y:S01]  /*d860*/  ULDC UR4, c[0x0][0x744] ;  /* 0x0001d10000047ab9 */ /* 0x000fe20000000800 */
[C---:B------:R-:W-:Y:S02]  /*d870*/  ISETP.GT.OR P2, PT, R218.reuse, 0x38, !P2 ;  /* 0x00000038da00780c */ /* 0x040fe40005744670 */
[----:B------:R-:W-:Y:S02]  /*d880*/  ISETP.GT.OR P3, PT, R218, 0x39, !P3 ;  /* 0x00000039da00780c */ /* 0x000fe40005f64670 */
[C---:B------:R-:W-:Y:S02]  /*d890*/  ISETP.GT.OR P5, PT, R221.reuse, 0x20, !P5 ;  /* 0x00000020dd00780c */ /* 0x040fe40006fa4670 */
[----:B------:R-:W-:-:S02]  /*d8a0*/  ISETP.GT.OR P4, PT, R221, 0x21, !P4 ;  /* 0x00000021dd00780c */ /* 0x000fc40006784670 */
[C---:B------:R-:W-:Y:S02]  /*d8b0*/  ISETP.GT.OR P0, PT, R221.reuse, 0x28, !P0 ;  /* 0x00000028dd00780c */ /* 0x040fe40004704670 */
[----:B------:R-:W-:Y:S02]  /*d8c0*/  ISETP.GT.OR P1, PT, R221, 0x29, !P1 ;  /* 0x00000029dd00780c */ /* 0x000fe40004f24670 */
[----:B------:R-:W-:Y:S02]  /*d8d0*/  FSEL R112, R164, -INF , !P2 ;  /* 0xff800000a4707808 */ /* 0x000fe40005000000 */
[----:B------:R-:W-:Y:S02]  /*d8e0*/  FSEL R97, R163, -INF , !P3 ;  /* 0xff800000a3617808 */ /* 0x000fe40005800000 */
[----:B------:R-:W-:Y:S02]  /*d8f0*/  FSEL R205, R168, -INF , !P5 ;  /* 0xff800000a8cd7808 */ /* 0x000fe40006800000 */
[----:B------:R-:W-:-:S02]  /*d900*/  FSEL R124, R167, -INF , !P4 ;  /* 0xff800000a77c7808 */ /* 0x000fc40006000000 */
[C---:B------:R-:W-:Y:S02]  /*d910*/  ISETP.GE.AND P2, PT, R128.reuse, 0x30, PT ;  /* 0x000000308000780c */ /* 0x040fe40003f46270 */
[C---:B------:R-:W-:Y:S02]  /*d920*/  ISETP.GE.AND P3, PT, R128.reuse, 0x31, PT ;  /* 0x000000318000780c */ /* 0x040fe40003f66270 */
[C---:B------:R-:W-:Y:S02]  /*d930*/  ISETP.GE.AND P5, PT, R128.reuse, 0x38, PT ;  /* 0x000000388000780c */ /* 0x040fe40003fa6270 */
[----:B------:R-:W-:Y:S02]  /*d940*/  ISETP.GE.AND P4, PT, R128, 0x39, PT ;  /* 0x000000398000780c */ /* 0x000fe40003f86270 */
[----:B------:R-:W-:Y:S02]  /*d950*/  FSEL R125, R88, -INF , !P0 ;  /* 0xff800000587d7808 */ /* 0x000fe40004000000 */
[----:B------:R-:W-:-:S02]  /*d960*/  FSEL R121, R89, -INF , !P1 ;  /* 0xff80000059797808 */ /* 0x000fc40004800000 */
[C---:B------:R-:W-:Y:S02]  /*d970*/  ISETP.GE.AND P0, PT, R126.reuse, 0x40, PT ;  /* 0x000000407e00780c */ /* 0x040fe40003f06270 */
[----:B------:R-:W-:Y:S02]  /*d980*/  ISETP.GE.AND P1, PT, R126, 0x41, PT ;  /* 0x000000417e00780c */ /* 0x000fe40003f26270 */
[C---:B------:R-:W-:Y:S02]  /*d990*/  ISETP.GT.OR P2, PT, R221.reuse, 0x30, !P2 ;  /* 0x00000030dd00780c */ /* 0x040fe40005744670 */
[C---:B------:R-:W-:Y:S02]  /*d9a0*/  ISETP.GT.OR P3, PT, R221.reuse, 0x31, !P3 ;  /* 0x00000031dd00780c */ /* 0x040fe40005f64670 */
        /* <DEDUP_REMOVED lines=11> */
[----:B------:R-:W-:Y:S01]  /*da60*/  ISETP.GE.AND P4, PT, R126, 0x51, PT ;  /* 0x000000517e00780c */ /* 0x000fe20003f86270 */
[----:B------:R-:W3:Y:S01]  /*da70*/  MUFU.TANH R149, R115 ;  /* 0x0000007300957308 */ /* 0x000ee20000002400 */
[----:B------:R-:W-:Y:S02]  /*da80*/  FSEL R117, R161, -INF , !P0 ;  /* 0xff800000a1757808 */ /* 0x000fe40004000000 */
[----:B-1----:R-:W-:-:S02]  /*da90*/  FSEL R119, R160, -INF , !P1 ;  /* 0xff800000a0777808 */ /* 0x002fc40004800000 */
[C---:B------:R-:W-:Y:S02]  /*daa0*/  ISETP.GE.AND P0, PT, R126.reuse, 0x58, PT ;  /* 0x000000587e00780c */ /* 0x040fe40003f06270 */
[----:B------:R-:W-:Y:S02]  /*dab0*/  ISETP.GE.AND P1, PT, R126, 0x59, PT ;  /* 0x000000597e00780c */ /* 0x000fe40003f26270 */
[C---:B------:R-:W-:Y:S02]  /*dac0*/  ISETP.GT.OR P2, PT, R218.reuse, 0x48, !P2 ;  /* 0x00000048da00780c */ /* 0x040fe40005744670 */
[C---:B------:R-:W-:Y:S02]  /*dad0*/  ISETP.GT.OR P3, PT, R218.reuse, 0x49, !P3 ;  /* 0x00000049da00780c */ /* 0x040fe40005f64670 */
[C---:B------:R-:W-:Y:S02]  /*dae0*/  ISETP.GT.OR P5, PT, R218.reuse, 0x50, !P5 ;  /* 0x00000050da00780c */ /* 0x040fe40006fa4670 */
[----:B------:R-:W-:-:S02]  /*daf0*/  ISETP.GT.OR P4, PT, R218, 0x51, !P4 ;  /* 0x00000051da00780c */ /* 0x000fc40006784670 */
[C---:B------:R-:W-:Y:S02]  /*db00*/  ISETP.GT.OR P0, PT, R218.reuse, 0x58, !P0 ;  /* 0x00000058da00780c */ /* 0x040fe40004704670 */
[----:B------:R-:W-:Y:S01]  /*db10*/  ISETP.GT.OR P1, PT, R218, 0x59, !P1 ;  /* 0x00000059da00780c */ /* 0x000fe20004f24670 */
[----:B------:R-:W1:Y:S01]  /*db20*/  MUFU.TANH R147, R118 ;  /* 0x0000007600937308 */ /* 0x000e620000002400 */
        /* <DEDUP_REMOVED lines=20> */
[----:B----4-:R-:W-:Y:S02]  /*dc70*/  FSEL R111, R155, -INF , !P5 ;  /* 0xff8000009b6f7808 */ /* 0x010fe40006800000 */
[----:B--2---:R-:W-:-:S02]  /*dc80*/  FSEL R104, R154, -INF , !P4 ;  /* 0xff8000009a687808 */ /* 0x004fc40006000000 */
[C---:B------:R-:W-:Y:S02]  /*dc90*/  ISETP.GE.AND P2, PT, R128.reuse, 0x58, PT ;  /* 0x000000588000780c */ /* 0x040fe40003f46270 */
[----:B------:R-:W-:Y:S02]  /*dca0*/  ISETP.GE.AND P3, PT, R128, 0x59, PT ;  /* 0x000000598000780c */ /* 0x000fe40003f66270 */
[C---:B------:R-:W-:Y:S02]  /*dcb0*/  ISETP.GE.AND P5, PT, R126.reuse, 0x60, PT ;  /* 0x000000607e00780c */ /* 0x040fe40003fa6270 */
[----:B------:R-:W-:Y:S02]  /*dcc0*/  ISETP.GE.AND P4, PT, R126, 0x61, PT ;  /* 0x000000617e00780c */ /* 0x000fe40003f86270 */
[----:B------:R-:W-:Y:S02]  /*dcd0*/  FSEL R100, R151, -INF , !P0 ;  /* 0xff80000097647808 */ /* 0x000fe40004000000 */
[----:B---3--:R-:W-:-:S02]  /*dce0*/  FSEL R115, R149, -INF , !P1 ;  /* 0xff80000095737808 */ /* 0x008fc40004800000 */
[C---:B------:R-:W-:Y:S02]  /*dcf0*/  ISETP.GE.AND P0, PT, R126.reuse, 0x68, PT ;  /* 0x000000687e00780c */ /* 0x040fe40003f06270 */
[----:B------:R-:W-:Y:S02]  /*dd00*/  ISETP.GE.AND P1, PT, R126, 0x69, PT ;  /* 0x000000697e00780c */ /* 0x000fe40003f26270 */
[C---:B------:R-:W-:Y:S02]  /*dd10*/  ISETP.GT.OR P2, PT, R221.reuse, 0x58, !P2 ;  /* 0x00000058dd00780c */ /* 0x040fe40005744670 */
[----:B------:R-:W-:Y:S02]  /*dd20*/  ISETP.GT.OR P3, PT, R221, 0x59, !P3 ;  /* 0x00000059dd00780c */ /* 0x000fe40005f64670 */
[C---:B------:R-:W-:Y:S02]  /*dd30*/  ISETP.GT.OR P5, PT, R218.reuse, 0x60, !P5 ;  /* 0x00000060da00780c */ /* 0x040fe40006fa4670 */
[----:B------:R-:W-:-:S02]  /*dd40*/  ISETP.GT.OR P4, PT, R218, 0x61, !P4 ;  /* 0x00000061da00780c */ /* 0x000fc40006784670 */
[C---:B------:R-:W-:Y:S02]  /*dd50*/  ISETP.GT.OR P0, PT, R218.reuse, 0x68, !P0 ;  /* 0x00000068da00780c */ /* 0x040fe40004704670 */
[----:B------:R-:W-:Y:S01]  /*dd60*/  ISETP.GT.OR P1, PT, R218, 0x69, !P1 ;  /* 0x00000069da00780c */ /* 0x000fe20004f24670 */
[----:B------:R2:W3:Y:S01]  /*dd70*/  MUFU.TANH R5, R127 ;  /* 0x0000007f00057308 */ /* 0x0004e20000002400 */
[----:B-1----:R-:W-:Y:S02]  /*dd80*/  FSEL R95, R147, -INF , !P2 ;  /* 0xff800000935f7808 */ /* 0x002fe40005000000 */
[----:B------:R-:W-:Y:S02]  /*dd90*/  FSEL R118, R146, -INF , !P3 ;  /* 0xff80000092767808 */ /* 0x000fe40005800000 */
[----:B------:R-:W-:Y:S02]  /*dda0*/  FSEL R113, R145, -INF , !P5 ;  /* 0xff80000091717808 */ /* 0x000fe40006800000 */
[----:B------:R-:W-:-:S02]  /*ddb0*/  FSEL R108, R144, -INF , !P4 ;  /* 0xff800000906c7808 */ /* 0x000fc40006000000 */
[C---:B------:R-:W-:Y:S02]  /*ddc0*/  ISETP.GE.AND P2, PT, R126.reuse, 0x70, PT ;  /* 0x000000707e00780c */ /* 0x040fe40003f46270 */
[C---:B------:R-:W-:Y:S02]  /*ddd0*/  ISETP.GE.AND P3, PT, R126.reuse, 0x71, PT ;  /* 0x000000717e00780c */ /* 0x040fe40003f66270 */
[C---:B------:R-:W-:Y:S02]  /*dde0*/  ISETP.GE.AND P5, PT, R126.reuse, 0x78, PT ;  /* 0x000000787e00780c */ /* 0x040fe40003fa6270 */
[----:B------:R-:W-:Y:S01]  /*ddf0*/  ISETP.GE.AND P4, PT, R126, 0x79, PT ;  /* 0x000000797e00780c */ /* 0x000fe20003f86270 */
[----:B------:R1:W4:Y:S01]  /*de00*/  MUFU.TANH R2, R130 ;  /* 0x0000008200027308 */ /* 0x0003220000002400 */
[----:B--2---:R-:W-:Y:S02]  /*de10*/  FSEL R127, R141, -INF , !P0 ;  /* 0xff8000008d7f7808 */ /* 0x004fe40004000000 */
[----:B------:R-:W-:-:S02]  /*de20*/  FSEL R126, R140, -INF , !P1 ;  /* 0xff8000008c7e7808 */ /* 0x000fc40004800000 */
[C---:B------:R-:W-:Y:S02]  /*de30*/  ISETP.GE.AND P0, PT, R128.reuse, 0x60, PT ;  /* 0x000000608000780c */ /* 0x040fe40003f06270 */
[----:B------:R-:W-:Y:S02]  /*de40*/  ISETP.GE.AND P1, PT, R128, 0x61, PT ;  /* 0x000000618000780c */ /* 0x000fe40003f26270 */
[----:B------:R-:W-:Y:S02]  /*de50*/  ISETP.GT.OR P2, PT, R218, 0x70, !P2 ;  /* 0x00000070da00780c */ /* 0x000fe40005744670 */
[C---:B------:R-:W-:Y:S02]  /*de60*/  ISETP.GT.OR P0, PT, R221.reuse, 0x60, !P0 ;  /* 0x00000060dd00780c */ /* 0x040fe40004704670 */
[----:B------:R-:W-:Y:S02]  /*de70*/  ISETP.GT.OR P1, PT, R221, 0x61, !P1 ;  /* 0x00000061dd00780c */ /* 0x000fe40004f24670 */
[----:B-1----:R-:W-:-:S02]  /*de80*/  FSEL R130, R4, -INF , !P2 ;  /* 0xff80000004827808 */ /* 0x002fc40005000000 */
[----:B------:R-:W-:Y:S02]  /*de90*/  FSEL R131, R143, -INF , !P0 ;  /* 0xff8000008f837808 */ /* 0x000fe40004000000 */
[----:B------:R-:W-:Y:S02]  /*dea0*/  FSEL R137, R142, -INF , !P1 ;  /* 0xff8000008e897808 */ /* 0x000fe40004800000 */
[C---:B------:R-:W-:Y:S02]  /*deb0*/  ISETP.GE.AND P2, PT, R128.reuse, 0x68, PT ;  /* 0x000000688000780c */ /* 0x040fe40003f46270 */
[C---:B------:R-:W-:Y:S02]  /*dec0*/  ISETP.GE.AND P0, PT, R128.reuse, 0x69, PT ;  /* 0x000000698000780c */ /* 0x040fe40003f06270 */
[----:B------:R-:W-:Y:S02]  /*ded0*/  ISETP.GE.AND P1, PT, R128, 0x70, PT ;  /* 0x000000708000780c */ /* 0x000fe40003f26270 */
[----:B------:R-:W-:-:S02]  /*dee0*/  ISETP.GT.OR P2, PT, R221, 0x68, !P2 ;  /* 0x00000068dd00780c */ /* 0x000fc40005744670 */
[C---:B------:R-:W-:Y:S02]  /*def0*/  ISETP.GT.OR P0, PT, R221.reuse, 0x69, !P0 ;  /* 0x00000069dd00780c */ /* 0x040fe40004704670 */
[----:B------:R-:W-:Y:S02]  /*df00*/  ISETP.GT.OR P1, PT, R221, 0x70, !P1 ;  /* 0x00000070dd00780c */ /* 0x000fe40004f24670 */
[----:B------:R-:W-:Y:S01]  /*df10*/  R2UR UR8, R136 ;  /* 0x00000000880872ca */ /* 0x000fe200000e0000 */
[----:B------:R-:W1:Y:S01]  /*df20*/  SHFL.IDX PT, R225, R227, R9, 0x1f ;  /* 0x00001f09e3e17589 */ /* 0x000e6200000e0000 */
[----:B------:R-:W-:Y:S02]  /*df30*/  FSEL R129, R6, -INF , !P2 ;  /* 0xff80000006817808 */ /* 0x000fe40005000000 */
[----:B---3--:R-:W-:Y:S02]  /*df40*/  FSEL R139, R5, -INF , !P0 ;  /* 0xff800000058b7808 */ /* 0x008fe40004000000 */
[----:B----4-:R-:W-:-:S02]  /*df50*/  FSEL R136, R2, -INF , !P1 ;  /* 0xff80000002887808 */ /* 0x010fc40004800000 */
[C---:B------:R-:W-:Y:S02]  /*df60*/  ISETP.GE.AND P2, PT, R128.reuse, 0x71, PT ;  /* 0x000000718000780c */ /* 0x040fe40003f46270 */
[C---:B------:R-:W-:Y:S02]  /*df70*/  ISETP.GE.AND P0, PT, R128.reuse, 0x78, PT ;  /* 0x000000788000780c */ /* 0x040fe40003f06270 */
[----:B------:R-:W-:Y:S02]  /*df80*/  ISETP.GE.AND P1, PT, R128, 0x79, PT ;  /* 0x000000798000780c */ /* 0x000fe40003f26270 */
[----:B------:R2:W-:Y:S02]  /*df90*/  MUFU.TANH R128, R212 ;  /* 0x000000d400807308 */ /* 0x0005e40000002400 */
[----:B--2---:R-:W2:Y:S01]  /*dfa0*/  SHFL.IDX PT, R212, R227, R223, 0x1f ;  /* 0x00001fdfe3d47589 */ /* 0x004ea200000e0000 */
[C---:B------:R-:W-:Y:S02]  /*dfb0*/  ISETP.GT.OR P3, PT, R218.reuse, 0x71, !P3 ;  /* 0x00000071da00780c */ /* 0x040fe40005f64670 */
[----:B------:R-:W-:-:S02]  /*dfc0*/  ISETP.GT.OR P5, PT, R218, 0x78, !P5 ;  /* 0x00000078da00780c */ /* 0x000fc40006fa4670 */
[----:B------:R-:W-:Y:S02]  /*dfd0*/  ISETP.GT.OR P4, PT, R218, 0x79, !P4 ;  /* 0x00000079da00780c */ /* 0x000fe40006784670 */
[----:B------:R-:W3:Y:S01]  /*dfe0*/  SHFL.IDX PT, R218, R17, R9, 0x1f ;  /* 0x00001f0911da7589 */ /* 0x000ee200000e0000 */
[----:B------:R-:W-:Y:S02]  /*dff0*/  WARPGROUP.DEPBAR.LE gsb0, 0x0 ;  /* 0x00008000000079c5 */ /* 0x000fe40000010000 */
[----:B-1----:R-:W-:Y:S01]  /*e000*/  FADD.FTZ R229, R24, -R225 ;  /* 0x800000e118e57221 */ /* 0x002fe20000010000 */
[C---:B------:R-:W-:Y:S01]  /*e010*/  ISETP.GT.OR P2, PT, R221.reuse, 0x71, !P2 ;  /* 0x00000071dd00780c */ /* 0x040fe20005744670 */
[----:B------:R-:W1:Y:S01]  /*e020*/  SHFL.IDX PT, R24, R227, R231, 0x1f ;  /* 0x00001fe7e3187589 */ /* 0x000e6200000e0000 */
[C---:B------:R-:W-:Y:S02]  /*e030*/  ISETP.GT.OR P0, PT, R221.reuse, 0x78, !P0 ;  /* 0x00000078dd00780c */ /* 0x040fe40004704670 */
[----:B------:R-:W-:Y:S01]  /*e040*/  ISETP.GT.OR P1, PT, R221, 0x79, !P1 ;  /* 0x00000079dd00780c */ /* 0x000fe20004f24670 */
[----:B------:R-:W-:Y:S01]  /*e050*/  LDS R14, [R14+0x400] ;  /* 0x000400000e0e7984 */ /* 0x000fe20000000800 */
[----:B--2---:R-:W-:-:S03]  /*e060*/  FADD.FTZ R226, R25, -R212 ;  /* 0x800000d419e27221 */ /* 0x004fc60000010000 */
[----:B------:R-:W-:Y:S04]  /*e070*/  SHFL.IDX PT, R25, R17, R223, 0x1f ;  /* 0x00001fdf11197589 */ /* 0x000fe800000e0000 */
[----:B------:R-:W2:Y:S01]  /*e080*/  SHFL.IDX PT, R223, R227, R232, 0x1f ;  /* 0x00001fe8e3df7589 */ /* 0x000ea200000e0000 */
[----:B------:R-:W-:Y:S01]  /*e090*/  FADD.FTZ R212, R27, -R212 ;  /* 0x800000d41bd47221 */ /* 0x000fe20000010000 */
[--C-:B---3--:R-:W-:Y:S01]  /*e0a0*/  FFMA.FTZ R216, R216, UR4, -R218.reuse ;  /* 0x00000004d8d87c23 */ /* 0x108fe200080108da */
[C---:B------:R-:W-:Y:S01]  /*e0b0*/  IADD3 R27, R9.reuse, 0x10, RZ ;  /* 0x00000010091b7810 */ /* 0x040fe20007ffe0ff */
[----:B------:R-:W-:Y:S01]  /*e0c0*/  FADD.FTZ R225, R26, -R225 ;  /* 0x800000e11ae17221 */ /* 0x000fe20000010000 */
[----:B------:R-:W-:Y:S02]  /*e0d0*/  VIADD R221, R9, 0x14 ;  /* 0x0000001409dd7836 */ /* 0x000fe40000000000 */
[----:B------:R-:W-:-:S02]  /*e0e0*/  FFMA.FTZ R26, R214, UR4, -R218 ;  /* 0x00000004d61a7c23 */ /* 0x000fc400080108da */
[----:B------:R3:W4:Y:S01]  /*e0f0*/  MUFU.EX2 R214, R216 ;  /* 0x000000d800d67308 */ /* 0x0007220000000800 */
[----:B------:R-:W4:Y:S01]  /*e100*/  SHFL.IDX PT, R231, R17, R231, 0x1f ;  /* 0x00001fe711e77589 */ /* 0x000f2200000e0000 */
[--C-:B-1----:R-:W-:Y:S01]  /*e110*/  FADD.FTZ R218, R30, -R24.reuse ;  /* 0x800000181eda7221 */ /* 0x102fe20000010000 */
[----:B---3--:R-:W-:Y:S02]  /*e120*/  FADD.FTZ R216, R28, -R24 ;  /* 0x800000181cd87221 */ /* 0x008fe40000010000 */
[----:B------:R-:W1:Y:S04]  /*e130*/  SHFL.IDX PT, R28, R227, R27, 0x1f ;  /* 0x00001f1be31c7589 */ /* 0x000e6800000e0000 */
[----:B------:R2:W-:Y:S04]  /*e140*/  SHFL.IDX PT, R27, R227, R221, 0x1f ;  /* 0x00001fdde31b7589 */ /* 0x0005e800000e0000 */
[----:B------:R-:W3:Y:S01]  /*e150*/  SHFL.IDX PT, R30, R17, R232, 0x1f ;  /* 0x00001fe8111e7589 */ /* 0x000ee200000e0000 */
[--C-:B--2---:R-:W-:Y:S01]  /*e160*/  FADD.FTZ R221, R29, -R223.reuse ;  /* 0x800000df1ddd7221 */ /* 0x104fe20000010000 */
[----:B------:R-:W-:Y:S01]  /*e170*/  IADD3 R29, R9, 0x18, RZ ;  /* 0x00000018091d7810 */ /* 0x000fe20007ffe0ff */
[----:B------:R-:W-:Y:S01]  /*e180*/  FADD.FTZ R223, R31, -R223 ;  /* 0x800000df1fdf7221 */ /* 0x000fe20000010000 */
[----:B------:R-:W-:-:S04]  /*e190*/  IADD3 R31, R9, 0x10, RZ ;  /* 0x00000010091f7810 */ /* 0x000fc80007ffe0ff */
[----:B------:R-:W2:Y:S04]  /*e1a0*/  SHFL.IDX PT, R29, R227, R29, 0x1f ;  /* 0x00001f1de31d7589 */ /* 0x000ea800000e0000 */
[----:B------:R-:W2:Y:S01]  /*e1b0*/  SHFL.IDX PT, R31, R17, R31, 0x1f ;  /* 0x00001f1f111f7589 */ /* 0x000ea200000e0000 */
[----:B------:R4:W2:Y:S01]  /*e1c0*/  MUFU.EX2 R24, R26 ;  /* 0x0000001a00187308 */ /* 0x0008a20000000800 */
[--C-:B------:R-:W-:Y:S01]  /*e1d0*/  FFMA.FTZ R219, R219, UR4, -R25.reuse ;  /* 0x00000004dbdb7c23 */ /* 0x100fe20008010819 */
[----:B----4-:R-:W-:Y:S01]  /*e1e0*/  FFMA.FTZ R26, R228, UR4, -R25 ;  /* 0x00000004e41a7c23 */ /* 0x010fe20008010819 */
[--C-:B------:R-:W-:Y:S01]  /*e1f0*/  FFMA.FTZ R25, R224, UR4, -R231.reuse ;  /* 0x00000004e0197c23 */ /* 0x100fe200080108e7 */
[----:B------:R-:W-:Y:S01]  /*e200*/  FFMA.FTZ R231, R222, UR4, -R231 ;  /* 0x00000004dee77c23 */ /* 0x000fe200080108e7 */
[--C-:B-1----:R-:W-:Y:S01]  /*e210*/  FADD.FTZ R222, R32, -R28.reuse ;  /* 0x8000001c20de7221 */ /* 0x102fe20000010000 */
[----:B------:R-:W-:Y:S01]  /*e220*/  FADD.FTZ R224, R34, -R28 ;  /* 0x8000001c22e07221 */ /* 0x000fe20000010000 */
[----:B------:R-:W-:-:S02]  /*e230*/  VIADD R32, R9, 0x14 ;  /* 0x0000001409207836 */ /* 0x000fc40000000000 */
[--C-:B---3--:R-:W-:Y:S01]  /*e240*/  FFMA.FTZ R28, R220, UR4, -R30.reuse ;  /* 0x00000004dc1c7c23 */ /* 0x108fe2000801081e */
[----:B------:R-:W-:Y:S01]  /*e250*/  FFMA.FTZ R30, R217, UR4, -R30 ;  /* 0x00000004d91e7c23 */ /* 0x000fe2000801081e */
[--C-:B--2---:R-:W-:Y:S01]  /*e260*/  FADD.FTZ R217, R36, -R29.reuse ;  /* 0x8000001d24d97221 */ /* 0x104fe20000010000 */
[----:B------:R-:W-:Y:S01]  /*e270*/  FADD.FTZ R220, R38, -R29 ;  /* 0x8000001d26dc7221 */ /* 0x000fe20000010000 */
[----:B------:R-:W1:Y:S01]  /*e280*/  SHFL.IDX PT, R32, R17, R32, 0x1f ;  /* 0x00001f2011207589 */ /* 0x000e6200000e0000 */
[--C-:B------:R-:W-:Y:S01]  /*e290*/  FFMA.FTZ R29, R215, UR4, -R31.reuse ;  /* 0x00000004d71d7c23 */ /* 0x100fe2000801081f */
[----:B------:R-:W-:Y:S01]  /*e2a0*/  FFMA.FTZ R31, R213, UR4, -R31 ;  /* 0x00000004d51f7c23 */ /* 0x000fe2000801081f */
[----:B------:R-:W-:Y:S01]  /*e2b0*/  FFMA.FTZ R213, -R18, R18, 1 ;  /* 0x3f80000012d57423 */ /* 0x000fe20000010112 */
[----:B------:R-:W-:Y:S01]  /*e2c0*/  FMUL.FTZ R229, R214, R229 ;  /* 0x000000e5d6e57220 */ /* 0x000fe20000410000 */
[C---:B------:R-:W-:Y:S01]  /*e2d0*/  VIADD R232, R9.reuse, 0x1c ;  /* 0x0000001c09e87836 */ /* 0x040fe20000000000 */
[----:B------:R-:W-:-:S02]  /*e2e0*/  IADD3 R34, R9, 0x18, RZ ;  /* 0x0000001809227810 */ /* 0x000fc40007ffe0ff */
[----:B------:R-:W-:Y:S01]  /*e2f0*/  FMUL.FTZ R213, R213, R229 ;  /* 0x000000e5d5d57220 */ /* 0x000fe20000410000 */
[----:B------:R-:W-:Y:S02]  /*e300*/  VIADD R229, R9, 0x1c ;  /* 0x0000001c09e57836 */ /* 0x000fe40000000000 */
[----:B------:R2:W-:Y:S02]  /*e310*/  SHFL.IDX PT, R232, R227, R232, 0x1f ;  /* 0x00001fe8e3e87589 */ /* 0x0005e400000e0000 */
[--C-:B--2---:R-:W-:Y:S02]  /*e320*/  FADD.FTZ R227, R33, -R27.reuse ;  /* 0x8000001b21e37221 */ /* 0x104fe40000010000 */
[----:B------:R-:W2:Y:S04]  /*e330*/  SHFL.IDX PT, R33, R17, R34, 0x1f ;  /* 0x00001f2211217589 */ /* 0x000ea800000e0000 */
[----:B------:R-:W3:Y:S01]  /*e340*/  SHFL.IDX PT, R34, R17, R229, 0x1f ;  /* 0x00001fe511227589 */ /* 0x000ee200000e0000 */
[--C-:B-1----:R-:W-:Y:S01]  /*e350*/  FFMA.FTZ R211, R211, UR4, -R32.reuse ;  /* 0x00000004d3d37c23 */ /* 0x102fe20008010820 */
[----:B------:R-:W-:Y:S01]  /*e360*/  FFMA.FTZ R32, R210, UR4, -R32 ;  /* 0x00000004d2207c23 */ /* 0x000fe20008010820 */
[----:B------:R-:W-:Y:S01]  /*e370*/  FFMA.FTZ R210, -R19, R19, 1 ;  /* 0x3f80000013d27423 */ /* 0x000fe20000010113 */
[----:B------:R-:W-:Y:S01]  /*e380*/  FMUL.FTZ R225, R24, R225 ;  /* 0x000000e118e17220 */ /* 0x000fe20000410000 */
[----:B------:R-:W1:Y:S01]  /*e390*/  MUFU.EX2 R219, R219 ;  /* 0x000000db00db7308 */ /* 0x000e620000000800 */
[----:B------:R-:W-:-:S02]  /*e3a0*/  FADD.FTZ R228, R35, -R27 ;  /* 0x8000001b23e47221 */ /* 0x000fc40000010000 */
[----:B------:R-:W4:Y:S01]  /*e3b0*/  SHFL.IDX PT, R35, R15, R9, 0x1f ;  /* 0x00001f090f237589 */ /* 0x000f2200000e0000 */
[----:B------:R-:W-:Y:S01]  /*e3c0*/  FMUL.FTZ R210, R210, R225 ;  /* 0x000000e1d2d27220 */ /* 0x000fe20000410000 */
[----:B------:R-:W-:-:S03]  /*e3d0*/  IADD3 R225, R9, 0x4, RZ ;  /* 0x0000000409e17810 */ /* 0x000fc60007ffe0ff */
[----:B------:R2:W-:Y:S01]  /*e3e0*/  MUFU.EX2 R18, R31 ;  /* 0x0000001f00127308 */ /* 0x0005e20000000800 */
[----:B------:R-:W-:-:S07]  /*e3f0*/  IADD3 R36, R9, 0xc, RZ ;  /* 0x0000000c09247810 */ /* 0x000fce0007ffe0ff */
[----:B------:R1:W-:Y:S01]  /*e400*/  MUFU.EX2 R19, R32 ;  /* 0x0000002000137308 */ /* 0x0003e20000000800 */
[--C-:B--2---:R-:W-:Y:S01]  /*e410*/  FFMA.FTZ R31, R208, UR4, -R33.reuse ;  /* 0x00000004d01f7c23 */ /* 0x104fe20008010821 */
[----:B-1----:R-:W-:Y:S01]  /*e420*/  FFMA.FTZ R32, R209, UR4, -R33 ;  /* 0x00000004d1207c23 */ /* 0x002fe20008010821 */
[--C-:B---3--:R-:W-:Y:S01]  /*e430*/  FFMA.FTZ R33, R206, UR4, -R34.reuse ;  /* 0x00000004ce217c23 */ /* 0x108fe20008010822 */
[----:B------:R-:W-:Y:S02]  /*e440*/  FFMA.FTZ R34, R207, UR4, -R34 ;  /* 0x00000004cf227c23 */ /* 0x000fe40008010822 */
[----:B------:R-:W-:Y:S02]  /*e450*/  SHFL.IDX PT, R207, R15, R225, 0x1f ;  /* 0x00001fe10fcf7589 */ /* 0x000fe400000e0000 */
[----:B------:R1:W-:Y:S01]  /*e460*/  MUFU.EX2 R27, R231 ;  /* 0x000000e7001b7308 */ /* 0x0003e20000000800 */
[----:B------:R-:W-:Y:S01]  /*e470*/  FFMA.FTZ R208, -R230, R230, 1 ;  /* 0x3f800000e6d07423 */ /* 0x000fe200000101e6 */
[----:B------:R-:W-:Y:S01]  /*e480*/  FMUL.FTZ R226, R219, R226 ;  /* 0x000000e2dbe27220 */ /* 0x000fe20000410000 */
[----:B------:R-:W-:-:S02]  /*e490*/  VIADD R215, R9, 0x8 ;  /* 0x0000000809d77836 */ /* 0x000fc40000000000 */
[----:B-1----:R-:W-:Y:S02]  /*e4a0*/  FADD.FTZ R231, R37, -R232 ;  /* 0x800000e825e77221 */ /* 0x002fe40000010000 */
[----:B------:R1:W2:Y:S01]  /*e4b0*/  SHFL.IDX PT, R37, R15, R36, 0x1f ;  /* 0x00001f240f257589 */ /* 0x0002a200000e0000 */
[----:B------:R-:W-:Y:S01]  /*e4c0*/  FMUL.FTZ R208, R208, R226 ;  /* 0x000000e2d0d07220 */ /* 0x000fe20000410000 */
[----:B------:R3:W-:Y:S01]  /*e4d0*/  MUFU.EX2 R17, R211 ;  /* 0x000000d300117308 */ /* 0x0007e20000000800 */
[C---:B------:R-:W-:Y:S01]  /*e4e0*/  VIADD R226, R9.reuse, 0x10 ;  /* 0x0000001009e27836 */ /* 0x040fe20000000000 */
[----:B------:R-:W2:Y:S01]  /*e4f0*/  SHFL.IDX PT, R209, R15, R215, 0x1f ;  /* 0x00001fd70fd17589 */ /* 0x000ea200000e0000 */
[--C-:B----4-:R-:W-:Y:S01]  /*e500*/  FFMA.FTZ R204, R204, UR4, -R35.reuse ;  /* 0x00000004cccc7c23 */ /* 0x110fe20008010823 */
[C---:B------:R-:W-:Y:S01]  /*e510*/  VIADD R230, R9.reuse, 0x18 ;  /* 0x0000001809e67836 */ /* 0x040fe20000000000 */
[----:B---3--:R-:W-:Y:S01]  /*e520*/  IADD3 R211, R9, 0x14, RZ ;  /* 0x0000001409d37810 */ /* 0x008fe20007ffe0ff */
[----:B-1----:R-:W-:-:S02]  /*e530*/  FFMA.FTZ R36, R205, UR4, -R35 ;  /* 0x00000004cd247c23 */ /* 0x002fc40008010823 */
[----:B------:R-:W1:Y:S04]  /*e540*/  SHFL.IDX PT, R205, R15, R226, 0x1f ;  /* 0x00001fe20fcd7589 */ /* 0x000e6800000e0000 */
[----:B------:R-:W3:Y:S01]  /*e550*/  SHFL.IDX PT, R38, R15, R211, 0x1f ;  /* 0x00001fd30f267589 */ /* 0x000ee200000e0000 */
[----:B------:R-:W-:Y:S01]  /*e560*/  FADD.FTZ R232, R39, -R232 ;  /* 0x800000e827e87221 */ /* 0x000fe20000010000 */
[----:B------:R4:W-:Y:S02]  /*e570*/  MUFU.EX2 R35, R204 ;  /* 0x000000cc00237308 */ /* 0x0009e40000000800 */
[----:B------:R-:W3:Y:S01]  /*e580*/  SHFL.IDX PT, R39, R15, R230, 0x1f ;  /* 0x00001fe60f277589 */ /* 0x000ee200000e0000 */
[----:B--2---:R-:W-:Y:S01]  /*e590*/  FFMA.FTZ R120, R120, UR4, -R37 ;  /* 0x0000000478787c23 */ /* 0x004fe20008010825 */
[--C-:B----4-:R-:W-:Y:S01]  /*e5a0*/  FFMA.FTZ R204, R122, UR4, -R207.reuse ;  /* 0x000000047acc7c23 */ /* 0x110fe200080108cf */
[----:B------:R-:W-:Y:S01]  /*e5b0*/  FFMA.FTZ R207, R124, UR4, -R207 ;  /* 0x000000047ccf7c23 */ /* 0x000fe200080108cf */
[----:B------:R2:W4:Y:S01]  /*e5c0*/  SHFL.IDX PT, R122, R15, R229, 0x1f ;  /* 0x00001fe50f7a7589 */ /* 0x00052200000e0000 */
[----:B------:R-:W-:-:S03]  /*e5d0*/  FFMA.FTZ R121, R121, UR4, -R37 ;  /* 0x0000000479797c23 */ /* 0x000fc60008010825 */
[----:B------:R-:W4:Y:S01]  /*e5e0*/  SHFL.IDX PT, R124, R10, R225, 0x1f ;  /* 0x00001fe10a7c7589 */ /* 0x000f2200000e0000 */
[----:B------:R1:W-:Y:S01]  /*e5f0*/  MUFU.EX2 R37, R207 ;  /* 0x000000cf00257308 */ /* 0x0003e20000000800 */
[--C-:B------:R-:W-:Y:S02]  /*e600*/  FFMA.FTZ R206, R123, UR4, -R209.reuse ;  /* 0x000000047bce7c23 */ /* 0x100fe400080108d1 */
[----:B-1----:R-:W1:Y:S01]  /*e610*/  SHFL.IDX PT, R207, R10, R215, 0x1f ;  /* 0x00001fd70acf7589 */ /* 0x002e6200000e0000 */
[----:B------:R-:W-:Y:S01]  /*e620*/  FFMA.FTZ R125, R125, UR4, -R209 ;  /* 0x000000047d7d7c23 */ /* 0x000fe200080108d1 */
[----:B------:R-:W-:Y:S01]  /*e630*/  IADD3 R209, R9, 0xc, RZ ;  /* 0x0000000c09d17810 */ /* 0x000fe20007ffe0ff */
[--C-:B------:R-:W-:Y:S02]  /*e640*/  FFMA.FTZ R123, R103, UR4, -R205.reuse ;  /* 0x00000004677b7c23 */ /* 0x100fe400080108cd */
[----:B--2---:R2:W-:Y:S01]  /*e650*/  MUFU.EX2 R15, R204 ;  /* 0x000000cc000f7308 */ /* 0x0045e20000000800 */
[--C-:B---3--:R-:W-:Y:S01]  /*e660*/  FFMA.FTZ R109, R109, UR4, -R38.reuse ;  /* 0x000000046d6d7c23 */ /* 0x108fe20008010826 */
[----:B------:R-:W-:Y:S01]  /*e670*/  FFMA.FTZ R103, R94, UR4, -R38 ;  /* 0x000000045e677c23 */ /* 0x000fe20008010826 */
[----:B------:R-:W-:Y:S01]  /*e680*/  FFMA.FTZ R114, R114, UR4, -R205 ;  /* 0x0000000472727c23 */ /* 0x000fe200080108cd */
[----:B------:R-:W-:-:S04]  /*e690*/  FFMA.FTZ R112, R112, UR4, -R39 ;  /* 0x0000000470707c23 */ /* 0x000fc80008010827 */
[----:B------:R3:W-:Y:S01]  /*e6a0*/  MUFU.EX2 R38, R206 ;  /* 0x000000ce00267308 */ /* 0x0007e20000000800 */
[----:B--2---:R-:W2:Y:S01]  /*e6b0*/  SHFL.IDX PT, R204, R10, R9, 0x1f ;  /* 0x00001f090acc7589 */ /* 0x004ea200000e0000 */
[----:B------:R-:W-:Y:S01]  /*e6c0*/  FFMA.FTZ R107, R107, UR4, -R39 ;  /* 0x000000046b6b7c23 */ /* 0x000fe20008010827 */
[----:B----4-:R-:W-:Y:S01]  /*e6d0*/  FFMA.FTZ R205, R97, UR4, -R122 ;  /* 0x0000000461cd7c23 */ /* 0x010fe2000801087a */
[--C-:B------:R-:W-:Y:S01]  /*e6e0*/  FFMA.FTZ R119, R119, UR4, -R124.reuse ;  /* 0x0000000477777c23 */ /* 0x100fe2000801087c */
[----:B---3--:R-:W3:Y:S03]  /*e6f0*/  SHFL.IDX PT, R206, R10, R209, 0x1f ;  /* 0x00001fd10ace7589 */ /* 0x008ee600000e0000 */
[----:B------:R4:W-:Y:S01]  /*e700*/  MUFU.EX2 R39, R125 ;  /* 0x0000007d00277308 */ /* 0x0009e20000000800 */
[----:B------:R-:W-:Y:S01]  /*e710*/  FFMA.FTZ R124, R98, UR4, -R124 ;  /* 0x00000004627c7c23 */ /* 0x000fe2000801087c */
[----:B------:R-:W3:Y:S04]  /*e720*/  SHFL.IDX PT, R97, R10, R226, 0x1f ;  /* 0x00001fe20a617589 */ /* 0x000ee800000e0000 */
[----:B------:R-:W-:Y:S04]  /*e730*/  SHFL.IDX PT, R98, R10, R230, 0x1f ;  /* 0x00001fe60a627589 */ /* 0x000fe800000e0000 */
[----:B----4-:R-:W4:Y:S01]  /*e740*/  SHFL.IDX PT, R125, R10, R211, 0x1f ;  /* 0x00001fd30a7d7589 */ /* 0x010f2200000e0000 */
[----:B------:R1:W-:Y:S02]  /*e750*/  MUFU.EX2 R94, R120 ;  /* 0x00000078005e7308 */ /* 0x0003e40000000800 */
[----:B-1----:R-:W-:-:S02]  /*e760*/  FFMA.FTZ R120, R99, UR4, -R207 ;  /* 0x0000000463787c23 */ /* 0x002fc400080108cf */
[----:B------:R-:W1:Y:S04]  /*e770*/  SHFL.IDX PT, R99, R12, R9, 0x1f ;  /* 0x00001f090c637589 */ /* 0x000e6800000e0000 */
[----:B------:R-:W1:Y:S01]  /*e780*/  MUFU.EX2 R29, R29 ;  /* 0x0000001d001d7308 */ /* 0x000e620000000800 */
[--C-:B--2---:R-:W-:Y:S01]  /*e790*/  FFMA.FTZ R117, R117, UR4, -R204.reuse ;  /* 0x0000000475757c23 */ /* 0x104fe200080108cc */
[----:B------:R-:W-:Y:S01]  /*e7a0*/  FFMA.FTZ R106, R106, UR4, -R204 ;  /* 0x000000046a6a7c23 */ /* 0x000fe200080108cc */
[--C-:B---3--:R-:W-:Y:S01]  /*e7b0*/  FFMA.FTZ R105, R105, UR4, -R206.reuse ;  /* 0x0000000469697c23 */ /* 0x108fe200080108ce */
[----:B------:R2:W3:Y:S04]  /*e7c0*/  SHFL.IDX PT, R204, R10, R229, 0x1f ;  /* 0x00001fe50acc7589 */ /* 0x0004e800000e0000 */
[----:B------:R-:W3:Y:S01]  /*e7d0*/  MUFU.EX2 R31, R31 ;  /* 0x0000001f001f7308 */ /* 0x000ee20000000800 */
[----:B------:R-:W-:Y:S01]  /*e7e0*/  FFMA.FTZ R104, R104, UR4, -R206 ;  /* 0x0000000468687c23 */ /* 0x000fe200080108ce */
[----:B------:R-:W-:Y:S01]  /*e7f0*/  FMUL.FTZ R132, R132, UR9 ;  /* 0x0000000984847c20 */ /* 0x000fe20008410000 */
[----:B------:R-:W3:Y:S01]  /*e800*/  SHFL.IDX PT, R206, R12, R215, 0x1f ;  /* 0x00001fd70cce7589 */ /* 0x000ee200000e0000 */
[----:B------:R-:W-:Y:S01]  /*e810*/  FMUL.FTZ R134, R134, UR9 ;  /* 0x0000000986867c20 */ /* 0x000fe20008410000 */
[----:B------:R-:W-:Y:S01]  /*e820*/  FFMA.FTZ R122, R96, UR4, -R122 ;  /* 0x00000004607a7c23 */ /* 0x000fe2000801087a */
[----:B------:R-:W-:-:S02]  /*e830*/  FFMA.FTZ R101, R101, UR4, -R97 ;  /* 0x0000000465657c23 */ /* 0x000fc40008010861 */
[----:B--2---:R2:W-:Y:S01]  /*e840*/  MUFU.EX2 R10, R121 ;  /* 0x00000079000a7308 */ /* 0x0045e20000000800 */
[----:B------:R-:W-:Y:S01]  /*e850*/  FFMA.FTZ R100, R100, UR4, -R97 ;  /* 0x0000000464647c23 */ /* 0x000fe20008010861 */
[--C-:B----4-:R-:W-:Y:S01]  /*e860*/  FFMA.FTZ R102, R102, UR4, -R125.reuse ;  /* 0x0000000466667c23 */ /* 0x110fe2000801087d */
[----:B------:R-:W-:Y:S01]  /*e870*/  FFMA.FTZ R115, R115, UR4, -R125 ;  /* 0x0000000473737c23 */ /* 0x000fe2000801087d */
[----:B------:R-:W-:Y:S01]  /*e880*/  FFMA.FTZ R116, R116, UR4, -R98 ;  /* 0x0000000474747c23 */ /* 0x000fe20008010862 */
[----:B------:R-:W-:Y:S04]  /*e890*/  SHFL.IDX PT, R125, R12, R230, 0x1f ;  /* 0x00001fe60c7d7589 */ /* 0x000fe800000e0000 */
[----:B--2---:R-:W2:Y:S01]  /*e8a0*/  SHFL.IDX PT, R121, R12, R225, 0x1f ;  /* 0x00001fe10c797589 */ /* 0x004ea200000e0000 */
[----:B------:R4:W-:Y:S01]  /*e8b0*/  MUFU.EX2 R96, R123 ;  /* 0x0000007b00607308 */ /* 0x0009e20000000800 */
[----:B------:R-:W-:Y:S01]  /*e8c0*/  FMUL.FTZ R133, R133, UR9 ;  /* 0x0000000985857c20 */ /* 0x000fe20008410000 */
[----:B------:R-:W-:Y:S01]  /*e8d0*/  FMUL.FTZ R135, R135, UR9 ;  /* 0x0000000987877c20 */ /* 0x000fe20008410000 */
[----:B-1----:R-:W-:-:S05]  /*e8e0*/  FFMA.FTZ R113, R113, UR4, -R99 ;  /* 0x0000000471717c23 */ /* 0x002fca0008010863 */
[----:B------:R1:W-:Y:S01]  /*e8f0*/  MUFU.EX2 R97, R114 ;  /* 0x0000007200617308 */ /* 0x0003e20000000800 */
[----:B----4-:R4:W-:Y:S01]  /*e900*/  SHFL.IDX PT, R123, R12, R209, 0x1f ;  /* 0x00001fd10c7b7589 */ /* 0x0109e200000e0000 */
[----:B------:R-:W-:-:S06]  /*e910*/  FFMA.FTZ R131, R131, UR4, -R99 ;  /* 0x0000000483837c23 */ /* 0x000fcc0008010863 */
[----:B------:R-:W2:Y:S01]  /*e920*/  MUFU.TANH R132, R132 ;  /* 0x0000008400847308 */ /* 0x000ea20000002400 */
[----:B-1----:R-:W-:Y:S01]  /*e930*/  FFMA.FTZ R114, R95, UR4, -R98 ;  /* 0x000000045f727c23 */ /* 0x002fe20008010862 */
[----:B----4-:R-:W-:Y:S01]  /*e940*/  FFMA.FTZ R209, -R233, R233, 1 ;  /* 0x3f800000e9d17423 */ /* 0x010fe200000101e9 */
[----:B------:R-:W-:-:S05]  /*e950*/  VIADD R233, R9, 0xc ;  /* 0x0000000c09e97836 */ /* 0x000fca0000000000 */
[----:B------:R1:W-:Y:S08]  /*e960*/  MUFU.EX2 R98, R103 ;  /* 0x0000006700627308 */ /* 0x0003f00000000800 */
[----:B------:R-:W4:Y:S01]  /*e970*/  MUFU.TANH R134, R134 ;  /* 0x0000008600867308 */ /* 0x000f220000002400 */
[----:B-1----:R1:W-:Y:S07]  /*e980*/  SHFL.IDX PT, R103, R12, R211, 0x1f ;  /* 0x00001fd30c677589 */ /* 0x0023ee00000e0000 */
[----:B------:R3:W-:Y:S01]  /*e990*/  MUFU.EX2 R99, R112 ;  /* 0x0000007000637308 */ /* 0x0007e20000000800 */
[----:B-1----:R-:W-:Y:S01]  /*e9a0*/  FFMA.FTZ R211, -R22, R22, 1 ;  /* 0x3f80000016d37423 */ /* 0x002fe20000010116 */
[----:B------:R-:W-:-:S02]  /*e9b0*/  FMUL.FTZ R22, R29, R222 ;  /* 0x000000de1d167220 */ /* 0x000fc40000410000 */
[----:B------:R1:W-:Y:S04]  /*e9c0*/  SHFL.IDX PT, R222, R14, R215, 0x1f ;  /* 0x00001fd70ede7589 */ /* 0x0003e800000e0000 */
[----:B------:R-:W4:Y:S01]  /*e9d0*/  MUFU.TANH R133, R133 ;  /* 0x0000008500857308 */ /* 0x000f220000002400 */
[----:B---3--:R-:W3:Y:S01]  /*e9e0*/  SHFL.IDX PT, R112, R12, R229, 0x1f ;  /* 0x00001fe50c707589 */ /* 0x008ee200000e0000 */
[----:B-1----:R-:W-:-:S06]  /*e9f0*/  FMUL.FTZ R215, R31, R217 ;  /* 0x000000d91fd77220 */ /* 0x002fcc0000410000 */
[----:B------:R-:W1:Y:S01]  /*ea00*/  MUFU.TANH R135, R135 ;  /* 0x0000008700877308 */ /* 0x000e620000002400 */
[----:B------:R-:W3:Y:S07]  /*ea10*/  SHFL.IDX PT, R217, R14, R233, 0x1f ;  /* 0x00001fe90ed97589 */ /* 0x000eee00000e0000 */
[----:B------:R-:W3:Y:S01]  /*ea20*/  MUFU.EX2 R28, R28 ;  /* 0x0000001c001c7308 */ /* 0x000ee20000000800 */
[--C-:B------:R-:W-:Y:S01]  /*ea30*/  FFMA.FTZ R110, R110, UR4, -R204.reuse ;  /* 0x000000046e6e7c23 */ /* 0x100fe200080108cc */
[----:B------:R-:W-:Y:S01]  /*ea40*/  FFMA.FTZ R118, R118, UR4, -R204 ;  /* 0x0000000476767c23 */ /* 0x000fe200080108cc */
[--C-:B------:R-:W-:Y:S01]  /*ea50*/  FFMA.FTZ R127, R127, UR4, -R206.reuse ;  /* 0x000000047f7f7c23 */ /* 0x100fe200080108ce */
[----:B------:R-:W-:Y:S01]  /*ea60*/  FFMA.FTZ R129, R129, UR4, -R206 ;  /* 0x0000000481817c23 */ /* 0x000fe200080108ce */
[----:B--2---:R-:W-:-:S03]  /*ea70*/  FSEL R204, R132, -INF , !P5 ;  /* 0xff80000084cc7808 */ /* 0x004fc60006800000 */
[----:B------:R-:W2:Y:S01]  /*ea80*/  MUFU.EX2 R32, R32 ;  /* 0x0000002000207308 */ /* 0x000ea20000000800 */
[----:B----4-:R-:W-:Y:S01]  /*ea90*/  FSEL R206, R134, -INF , !P0 ;  /* 0xff80000086ce7808 */ /* 0x010fe20004000000 */
[--C-:B------:R-:W-:Y:S01]  /*eaa0*/  FFMA.FTZ R108, R108, UR4, -R121.reuse ;  /* 0x000000046c6c7c23 */ /* 0x100fe20008010879 */
[----:B------:R-:W-:Y:S01]  /*eab0*/  FFMA.FTZ R137, R137, UR4, -R121 ;  /* 0x0000000489897c23 */ /* 0x000fe20008010879 */
[----:B------:R-:W-:Y:S01]  /*eac0*/  FMUL.FTZ R218, R27, R218 ;  /* 0x000000da1bda7220 */ /* 0x000fe20000410000 */
[----:B------:R-:W-:Y:S01]  /*ead0*/  FFMA.FTZ R121, -R234, R234, 1 ;  /* 0x3f800000ea797423 */ /* 0x000fe200000101ea */
[----:B------:R-:W-:Y:S01]  /*eae0*/  FFMA.FTZ R204, R204, UR4, -R125 ;  /* 0x00000004cccc7c23 */ /* 0x000fe2000801087d */
[----:B------:R-:W-:Y:S01]  /*eaf0*/  FFMA.FTZ R111, R111, UR4, -R207 ;  /* 0x000000046f6f7c23 */ /* 0x000fe200080108cf */
[----:B------:R-:W-:Y:S01]  /*eb00*/  FFMA.FTZ R125, R206, UR4, -R125 ;  /* 0x00000004ce7d7c23 */ /* 0x000fe2000801087d */
[----:B------:R-:W-:Y:S01]  /*eb10*/  FSEL R206, R133, -INF , !P4 ;  /* 0xff80000085ce7808 */ /* 0x000fe20006000000 */
[----:B------:R-:W-:Y:S01]  /*eb20*/  FMUL.FTZ R121, R121, R218 ;  /* 0x000000da79797220 */ /* 0x000fe20000410000 */
[----:B-1----:R-:W-:Y:S01]  /*eb30*/  FSEL R207, R135, -INF , !P1 ;  /* 0xff80000087cf7808 */ /* 0x002fe20004800000 */
[----:B---3--:R-:W-:Y:S01]  /*eb40*/  FMUL.FTZ R221, R28, R221 ;  /* 0x000000dd1cdd7220 */ /* 0x008fe20000410000 */
[----:B------:R-:W-:Y:S01]  /*eb50*/  FFMA.FTZ R235, -R235, R235, 1 ;  /* 0x3f800000ebeb7423 */ /* 0x000fe200000101eb */
[----:B------:R-:W1:Y:S01]  /*eb60*/  SHFL.IDX PT, R218, R14, R9, 0x1f ;  /* 0x00001f090eda7589 */ /* 0x000e6200000e0000 */
[----:B------:R-:W-:Y:S01]  /*eb70*/  FFMA.FTZ R21, -R21, R21, 1 ;  /* 0x3f80000015157423 */ /* 0x000fe20000010115 */
[----:B------:R-:W-:Y:S01]  /*eb80*/  FMUL.FTZ R227, R17, R227 ;  /* 0x000000e311e37220 */ /* 0x000fe20000410000 */
[--C-:B------:R-:W-:Y:S01]  /*eb90*/  FFMA.FTZ R206, R206, UR4, -R112.reuse ;  /* 0x00000004cece7c23 */ /* 0x100fe20008010870 */
[----:B------:R-:W-:Y:S01]  /*eba0*/  FFMA.FTZ R207, R207, UR4, -R112 ;  /* 0x00000004cfcf7c23 */ /* 0x000fe20008010870 */
[----:B------:R-:W-:Y:S01]  /*ebb0*/  FMUL.FTZ R112, R235, R221 ;  /* 0x000000ddeb707220 */ /* 0x000fe20000410000 */
[--C-:B------:R-:W-:Y:S01]  /*ebc0*/  FADD.FTZ R45, R45, -R217.reuse ;  /* 0x800000d92d2d7221 */ /* 0x100fe20000010000 */
[----:B------:R-:W-:Y:S01]  /*ebd0*/  FADD.FTZ R47, R47, -R217 ;  /* 0x800000d92f2f7221 */ /* 0x000fe20000010000 */
[----:B------:R-:W-:Y:S01]  /*ebe0*/  FMUL.FTZ R21, R21, R227 ;  /* 0x000000e315157220 */ /* 0x000fe20000410000 */
[----:B------:R-:W3:Y:S01]  /*ebf0*/  SHFL.IDX PT, R221, R14, R225, 0x1f ;  /* 0x00001fe10edd7589 */ /* 0x000ee200000e0000 */
[----:B--2---:R-:W-:-:S03]  /*ec00*/  FMUL.FTZ R227, R32, R220 ;  /* 0x000000dc20e37220 */ /* 0x004fc60000410000 */
[----:B------:R2:W-:Y:S04]  /*ec10*/  LDS R217, [R11+0x400] ;  /* 0x000400000bd97984 */ /* 0x0005e80000000800 */
[----:B------:R-:W4:Y:S01]  /*ec20*/  SHFL.IDX PT, R220, R14, R229, 0x1f ;  /* 0x00001fe50edc7589 */ /* 0x000f2200000e0000 */
[----:B------:R-:W3:Y:S01]  /*ec30*/  MUFU.EX2 R36, R36 ;  /* 0x0000002400247308 */ /* 0x000ee20000000800 */
[----:B------:R-:W-:Y:S01]  /*ec40*/  FFMA.FTZ R20, -R20, R20, 1 ;  /* 0x3f80000014147423 */ /* 0x000fe20000010114 */
[----:B------:R-:W-:Y:S01]  /*ec50*/  FMUL.FTZ R224, R18, R224 ;  /* 0x000000e012e07220 */ /* 0x000fe20000410000 */
[C---:B------:R-:W-:Y:S01]  /*ec60*/  IADD3 R235, R9.reuse, 0x10, RZ ;  /* 0x0000001009eb7810 */ /* 0x040fe20007ffe0ff */
[--C-:B-1----:R-:W-:Y:S01]  /*ec70*/  FADD.FTZ R40, R40, -R218.reuse ;  /* 0x800000da28287221 */ /* 0x102fe20000010000 */
[----:B------:R-:W-:Y:S01]  /*ec80*/  FADD.FTZ R42, R42, -R218 ;  /* 0x800000da2a2a7221 */ /* 0x000fe20000010000 */
[----:B--2---:R-:W-:Y:S01]  /*ec90*/  FFMA.FTZ R11, -R170, R170, 1 ;  /* 0x3f800000aa0b7423 */ /* 0x004fe200000101aa */
[----:B------:R-:W-:-:S02]  /*eca0*/  VIADD R234, R9, 0x14 ;  /* 0x0000001409ea7836 */ /* 0x000fc40000000000 */
[----:B------:R-:W-:Y:S01]  /*ecb0*/  FMUL.FTZ R40, R35, R40 ;  /* 0x0000002823287220 */ /* 0x000fe20000410000 */
[----:B------:R-:W1:Y:S01]  /*ecc0*/  MUFU.EX2 R30, R30 ;  /* 0x0000001e001e7308 */ /* 0x000e620000000800 */
[----:B------:R-:W-:Y:S01]  /*ecd0*/  FMUL.FTZ R22, R20, R22 ;  /* 0x0000001614167220 */ /* 0x000fe20000410000 */
[----:B------:R-:W-:Y:S01]  /*ece0*/  FMUL.FTZ R20, R211, R224 ;  /* 0x000000e0d3147220 */ /* 0x000fe20000410000 */
[--C-:B---3--:R-:W-:Y:S01]  /*ecf0*/  FADD.FTZ R41, R41, -R221.reuse ;  /* 0x800000dd29297221 */ /* 0x108fe20000010000 */
[----:B------:R-:W2:Y:S01]  /*ed00*/  SHFL.IDX PT, R224, R14, R235, 0x1f ;  /* 0x00001feb0ee07589 */ /* 0x000ea200000e0000 */
[----:B------:R-:W-:Y:S01]  /*ed10*/  FADD.FTZ R43, R43, -R221 ;  /* 0x800000dd2b2b7221 */ /* 0x000fe20000010000 */
[----:B------:R-:W-:Y:S01]  /*ed20*/  FMUL.FTZ R11, R11, R40 ;  /* 0x000000280b0b7220 */ /* 0x000fe20000410000 */
[----:B------:R-:W-:Y:S01]  /*ed30*/  FMUL.FTZ R42, R36, R42 ;  /* 0x0000002a242a7220 */ /* 0x000fe20000410000 */
[----:B------:R-:W-:Y:S01]  /*ed40*/  FFMA.FTZ R40, -R169, R169, 1 ;  /* 0x3f800000a9287423 */ /* 0x000fe200000101a9 */
[----:B------:R-:W-:Y:S01]  /*ed50*/  FMUL.FTZ R221, R15, R41 ;  /* 0x000000290fdd7220 */ /* 0x000fe20000410000 */
[--C-:B----4-:R-:W-:Y:S01]  /*ed60*/  FADD.FTZ R53, R53, -R220.reuse ;  /* 0x800000dc35357221 */ /* 0x110fe20000010000 */
[----:B------:R-:W-:Y:S01]  /*ed70*/  FADD.FTZ R55, R55, -R220 ;  /* 0x800000dc37377221 */ /* 0x000fe20000010000 */
[----:B------:R-:W-:Y:S01]  /*ed80*/  FFMA.FTZ R220, -R168, R168, 1 ;  /* 0x3f800000a8dc7423 */ /* 0x000fe200000101a8 */
[----:B------:R-:W3:Y:S01]  /*ed90*/  SHFL.IDX PT, R225, R14, R234, 0x1f ;  /* 0x00001fea0ee17589 */ /* 0x000ee200000e0000 */
[----:B------:R-:W-:-:S02]  /*eda0*/  FADD.FTZ R46, R46, -R222 ;  /* 0x800000de2e2e7221 */ /* 0x000fc40000010000 */
[----:B------:R-:W-:Y:S01]  /*edb0*/  FMUL.FTZ R41, R220, R42 ;  /* 0x0000002adc297220 */ /* 0x000fe20000410000 */
[----:B------:R-:W-:Y:S01]  /*edc0*/  FMUL.FTZ R42, R40, R221 ;  /* 0x000000dd282a7220 */ /* 0x000fe20000410000 */
[----:B------:R-:W-:Y:S01]  /*edd0*/  FFMA.FTZ R40, -R23, R23, 1 ;  /* 0x3f80000017287423 */ /* 0x000fe20000010117 */
[----:B------:R-:W-:Y:S01]  /*ede0*/  FFMA.FTZ R23, -R88, R88, 1 ;  /* 0x3f80000058177423 */ /* 0x000fe20000010158 */
[----:B------:R-:W-:Y:S01]  /*edf0*/  FMUL.FTZ R46, R39, R46 ;  /* 0x0000002e272e7220 */ /* 0x000fe20000410000 */
[----:B------:R4:W4:Y:S03]  /*ee00*/  MUFU.EX2 R95, R109 ;  /* 0x0000006d005f7308 */ /* 0x0009260000000800 */
[----:B------:R-:W-:Y:S01]  /*ee10*/  FMUL.FTZ R23, R23, R46 ;  /* 0x0000002e17177220 */ /* 0x000fe20000410000 */
[----:B------:R-:W-:Y:S02]  /*ee20*/  FFMA.FTZ R46, -R92, R92, 1 ;  /* 0x3f8000005c2e7423 */ /* 0x000fe4000001015c */
[----:B------:R-:W4:Y:S01]  /*ee30*/  SHFL.IDX PT, R92, R217, R233, 0x1f ;  /* 0x00001fe9d95c7589 */ /* 0x000f2200000e0000 */
[----:B-1----:R-:W-:-:S04]  /*ee40*/  FMUL.FTZ R223, R30, R223 ;  /* 0x000000df1edf7220 */ /* 0x002fc80000410000 */
[----:B------:R-:W-:Y:S02]  /*ee50*/  FMUL.FTZ R209, R209, R223 ;  /* 0x000000dfd1d17220 */ /* 0x000fe40000410000 */
[----:B------:R-:W1:Y:S01]  /*ee60*/  SHFL.IDX PT, R223, R14, R230, 0x1f ;  /* 0x00001fe60edf7589 */ /* 0x000e6200000e0000 */
[----:B--2---:R-:W-:Y:S01]  /*ee70*/  FADD.FTZ R48, R48, -R224 ;  /* 0x800000e030307221 */ /* 0x004fe20000010000 */
[----:B------:R-:W-:Y:S01]  /*ee80*/  FMUL.FTZ R45, R94, R45 ;  /* 0x0000002d5e2d7220 */ /* 0x000fe20000410000 */
[--C-:B---3--:R-:W-:Y:S01]  /*ee90*/  FADD.FTZ R49, R49, -R225.reuse ;  /* 0x800000e131317221 */ /* 0x108fe20000010000 */
[----:B------:R-:W-:Y:S01]  /*eea0*/  FFMA.FTZ R211, -R200, R200, 1 ;  /* 0x3f800000c8d37423 */ /* 0x000fe200000101c8 */
[----:B------:R-:W-:Y:S01]  /*eeb0*/  FMUL.FTZ R228, R19, R228 ;  /* 0x000000e413e47220 */ /* 0x000fe20000410000 */
[----:B------:R-:W-:Y:S01]  /*eec0*/  FFMA.FTZ R89, -R89, R89, 1 ;  /* 0x3f80000059597423 */ /* 0x000fe20000010159 */
[----:B------:R-:W-:Y:S01]  /*eed0*/  FMUL.FTZ R47, R10, R47 ;  /* 0x0000002f0a2f7220 */ /* 0x000fe20000410000 */
[----:B----4-:R2:W-:Y:S01]  /*eee0*/  SHFL.IDX PT, R109, R12, R226, 0x1f ;  /* 0x00001fe20c6d7589 */ /* 0x0105e200000e0000 */
[----:B------:R-:W-:Y:S01]  /*eef0*/  FFMA.FTZ R90, -R90, R90, 1 ;  /* 0x3f8000005a5a7423 */ /* 0x000fe2000001015a */
[----:B------:R-:W-:Y:S01]  /*ef00*/  FMUL.FTZ R48, R96, R48 ;  /* 0x0000003060307220 */ /* 0x000fe20000410000 */
[----:B------:R-:W-:Y:S01]  /*ef10*/  FMUL.FTZ R45, R40, R45 ;  /* 0x0000002d282d7220 */ /* 0x000fe20000410000 */
[----:B------:R-:W-:Y:S01]  /*ef20*/  FADD.FTZ R51, R51, -R225 ;  /* 0x800000e133337221 */ /* 0x000fe20000010000 */
[----:B------:R-:W-:Y:S01]  /*ef30*/  FFMA.FTZ R218, -R167, R167, 1 ;  /* 0x3f800000a7da7423 */ /* 0x000fe200000101a7 */
[----:B------:R-:W-:Y:S01]  /*ef40*/  FMUL.FTZ R43, R37, R43 ;  /* 0x0000002b252b7220 */ /* 0x000fe20000410000 */
[----:B------:R-:W-:Y:S01]  /*ef50*/  FMUL.FTZ R40, R95, R49 ;  /* 0x000000315f287220 */ /* 0x000fe20000410000 */
[----:B------:R-:W-:Y:S01]  /*ef60*/  FMUL.FTZ R211, R211, R228 ;  /* 0x000000e4d3d37220 */ /* 0x000fe20000410000 */
[----:B------:R-:W-:Y:S01]  /*ef70*/  FADD.FTZ R44, R44, -R222 ;  /* 0x800000de2c2c7221 */ /* 0x000fe20000010000 */
[----:B--2---:R-:W-:Y:S01]  /*ef80*/  FFMA.FTZ R226, -R203, R203, 1 ;  /* 0x3f800000cbe27423 */ /* 0x004fe200000101cb */
[----:B------:R-:W-:Y:S01]  /*ef90*/  FMUL.FTZ R49, R89, R47 ;  /* 0x0000002f59317220 */ /* 0x000fe20000410000 */
[----:B------:R-:W-:Y:S01]  /*efa0*/  FFMA.FTZ R91, -R91, R91, 1 ;  /* 0x3f8000005b5b7423 */ /* 0x000fe2000001015b */
[----:B------:R-:W-:Y:S01]  /*efb0*/  FMUL.FTZ R47, R90, R48 ;  /* 0x000000305a2f7220 */ /* 0x000fe20000410000 */
[----:B------:R-:W-:-:S02]  /*efc0*/  VIADD R228, R9, 0x8 ;  /* 0x0000000809e47836 */ /* 0x000fc40000000000 */
[----:B------:R-:W-:Y:S01]  /*efd0*/  FMUL.FTZ R14, R226, R227 ;  /* 0x000000e3e20e7220 */ /* 0x000fe20000410000 */
[----:B------:R-:W-:Y:S01]  /*efe0*/  FFMA.FTZ R90, -R165, R165, 1 ;  /* 0x3f800000a55a7423 */ /* 0x000fe200000101a5 */
[----:B------:R-:W-:Y:S01]  /*eff0*/  FMUL.FTZ R43, R218, R43 ;  /* 0x0000002bda2b7220 */ /* 0x000fe20000410000 */
[----:B------:R-:W-:Y:S01]  /*f000*/  IADD3 R227, R9, 0x4, RZ ;  /* 0x0000000409e37810 */ /* 0x000fe20007ffe0ff */
[----:B------:R-:W-:Y:S01]  /*f010*/  FMUL.FTZ R51, R98, R51 ;  /* 0x0000003362337220 */ /* 0x000fe20000410000 */
[----:B------:R-:W-:Y:S01]  /*f020*/  FFMA.FTZ R218, -R166, R166, 1 ;  /* 0x3f800000a6da7423 */ /* 0x000fe200000101a6 */
[----:B------:R-:W-:Y:S01]  /*f030*/  FMUL.FTZ R44, R38, R44 ;  /* 0x0000002c262c7220 */ /* 0x000fe20000410000 */
[----:B------:R-:W-:Y:S01]  /*f040*/  FMUL.FTZ R48, R91, R40 ;  /* 0x000000285b307220 */ /* 0x000fe20000410000 */
[----:B------:R-:W2:Y:S01]  /*f050*/  SHFL.IDX PT, R89, R217, R9, 0x1f ;  /* 0x00001f09d9597589 */ /* 0x000ea200000e0000 */
[----:B------:R-:W3:Y:S01]  /*f060*/  MUFU.EX2 R107, R107 ;  /* 0x0000006b006b7308 */ /* 0x000ee20000000800 */
[--C-:B------:R-:W-:Y:S01]  /*f070*/  FADD.FTZ R61, R61, -R92.reuse ;  /* 0x8000005c3d3d7221 */ /* 0x100fe20000010000 */
[----:B------:R-:W-:Y:S01]  /*f080*/  FMUL.FTZ R51, R90, R51 ;  /* 0x000000335a337220 */ /* 0x000fe20000410000 */
[----:B------:R-:W4:Y:S01]  /*f090*/  SHFL.IDX PT, R40, R217, R228, 0x1f ;  /* 0x00001fe4d9287589 */ /* 0x000f2200000e0000 */
[----:B------:R-:W-:Y:S01]  /*f0a0*/  FADD.FTZ R92, R63, -R92 ;  /* 0x8000005c3f5c7221 */ /* 0x000fe20000010000 */
[----:B------:R-:W-:Y:S01]  /*f0b0*/  FADD.FTZ R50, R50, -R224 ;  /* 0x800000e032327221 */ /* 0x000fe20000010000 */
[----:B------:R-:W-:Y:S01]  /*f0c0*/  FMUL.FTZ R44, R218, R44 ;  /* 0x0000002cda2c7220 */ /* 0x000fe20000410000 */
[----:B------:R-:W4:Y:S01]  /*f0d0*/  SHFL.IDX PT, R88, R217, R227, 0x1f ;  /* 0x00001fe3d9587589 */ /* 0x000f2200000e0000 */
[----:B------:R-:W2:Y:S03]  /*f0e0*/  MUFU.EX2 R205, R205 ;  /* 0x000000cd00cd7308 */ /* 0x000ea60000000800 */
[----:B------:R-:W4:Y:S04]  /*f0f0*/  SHFL.IDX PT, R90, R217, R230, 0x1f ;  /* 0x00001fe6d95a7589 */ /* 0x000f2800000e0000 */
[----:B------:R-:W-:Y:S01]  /*f100*/  LDS R63, [R13+0x400] ;  /* 0x000400000d3f7984 */ /* 0x000fe20000000800 */
[----:B------:R-:W2:Y:S03]  /*f110*/  MUFU.EX2 R122, R122 ;  /* 0x0000007a007a7308 */ /* 0x000ea60000000800 */
[----:B------:R-:W4:Y:S01]  /*f120*/  SHFL.IDX PT, R218, R217, R235, 0x1f ;  /* 0x00001febd9da7589 */ /* 0x000f2200000e0000 */
[----:B------:R-:W-:-:S03]  /*f130*/  FMUL.FTZ R50, R97, R50 ;  /* 0x0000003261327220 */ /* 0x000fc60000410000 */
[----:B------:R-:W-:Y:S01]  /*f140*/  SHFL.IDX PT, R91, R217, R234, 0x1f ;  /* 0x00001fead95b7589 */ /* 0x000fe200000e0000 */
[----:B-1----:R-:W-:-:S03]  /*f150*/  FADD.FTZ R52, R52, -R223 ;  /* 0x800000df34347221 */ /* 0x002fc60000010000 */
[----:B------:R-:W1:Y:S01]  /*f160*/  SHFL.IDX PT, R217, R217, R229, 0x1f ;  /* 0x00001fe5d9d97589 */ /* 0x000e6200000e0000 */
[----:B------:R-:W1:Y:S01]  /*f170*/  MUFU.EX2 R117, R117 ;  /* 0x0000007500757308 */ /* 0x000e620000000800 */
[----:B------:R-:W-:Y:S01]  /*f180*/  FMUL.FTZ R46, R46, R50 ;  /* 0x000000322e2e7220 */ /* 0x000fe20000410000 */
[----:B------:R-:W-:Y:S01]  /*f190*/  FFMA.FTZ R50, -R164, R164, 1 ;  /* 0x3f800000a4327423 */ /* 0x000fe200000101a4 */
[----:B------:R-:W-:Y:S01]  /*f1a0*/  FMUL.FTZ R52, R99, R52 ;  /* 0x0000003463347220 */ /* 0x000fe20000410000 */
[----:B------:R-:W-:-:S04]  /*f1b0*/  FADD.FTZ R54, R54, -R223 ;  /* 0x800000df36367221 */ /* 0x000fc80000010000 */
[----:B------:R-:W1:Y:S01]  /*f1c0*/  MUFU.EX2 R124, R124 ;  /* 0x0000007c007c7308 */ /* 0x000e620000000800 */
[----:B------:R-:W-:Y:S01]  /*f1d0*/  FMUL.FTZ R50, R50, R52 ;  /* 0x0000003432327220 */ /* 0x000fe20000410000 */
[----:B------:R-:W-:Y:S01]  /*f1e0*/  FFMA.FTZ R52, -R162, R162, 1 ;  /* 0x3f800000a2347423 */ /* 0x000fe200000101a2 */
[----:B---3--:R-:W-:Y:S01]  /*f1f0*/  FMUL.FTZ R54, R107, R54 ;  /* 0x000000366b367220 */ /* 0x008fe20000410000 */
[----:B------:R-:W-:-:S04]  /*f200*/  FFMA.FTZ R220, -R163, R163, 1 ;  /* 0x3f800000a3dc7423 */ /* 0x000fc800000101a3 */
[----:B------:R-:W3:Y:S01]  /*f210*/  MUFU.EX2 R26, R26 ;  /* 0x0000001a001a7308 */ /* 0x000ee20000000800 */
[----:B--2---:R-:W-:Y:S01]  /*f220*/  FMUL.FTZ R53, R205, R53 ;  /* 0x00000035cd357220 */ /* 0x004fe20000410000 */
[----:B------:R-:W-:Y:S01]  /*f230*/  FFMA.FTZ R93, -R93, R93, 1 ;  /* 0x3f8000005d5d7423 */ /* 0x000fe2000001015d */
[----:B------:R-:W-:-:S05]  /*f240*/  FMUL.FTZ R55, R122, R55 ;  /* 0x000000377a377220 */ /* 0x000fca0000410000 */
[----:B------:R-:W2:Y:S01]  /*f250*/  MUFU.EX2 R111, R111 ;  /* 0x0000006f006f7308 */ /* 0x000ea20000000800 */
[----:B------:R-:W-:-:S07]  /*f260*/  FMUL.FTZ R52, R52, R54 ;  /* 0x0000003634347220 */ /* 0x000fce0000410000 */
[----:B------:R-:W2:Y:S01]  /*f270*/  MUFU.TANH R138, R138 ;  /* 0x0000008a008a7308 */ /* 0x000ea20000002400 */
[----:B------:R-:W-:-:S07]  /*f280*/  FMUL.FTZ R54, R220, R53 ;  /* 0x00000035dc367220 */ /* 0x000fce0000410000 */
[----:B------:R-:W2:Y:S01]  /*f290*/  MUFU.EX2 R100, R100 ;  /* 0x0000006400647308 */ /* 0x000ea20000000800 */
[----:B------:R-:W-:-:S07]  /*f2a0*/  FMUL.FTZ R53, R93, R55 ;  /* 0x000000375d357220 */ /* 0x000fce0000410000 */
[----:B------:R-:W2:Y:S01]  /*f2b0*/  MUFU.EX2 R106, R106 ;  /* 0x0000006a006a7308 */ /* 0x000ea20000000800 */
[----:B------:R-:W-:-:S07]  /*f2c0*/  FADD.FTZ R56, R56, -R89 ;  /* 0x8000005938387221 */ /* 0x000fce0000010000 */
[----:B------:R-:W2:Y:S01]  /*f2d0*/  MUFU.EX2 R25, R25 ;  /* 0x0000001900197308 */ /* 0x000ea20000000800 */
[----:B----4-:R-:W-:-:S07]  /*f2e0*/  FADD.FTZ R55, R60, -R40 ;  /* 0x800000283c377221 */ /* 0x010fce0000010000 */
[----:B------:R-:W4:Y:S01]  /*f2f0*/  MUFU.EX2 R102, R102 ;  /* 0x0000006600667308 */ /* 0x000f220000000800 */
[----:B------:R-:W-:-:S07]  /*f300*/  FADD.FTZ R40, R62, -R40 ;  /* 0x800000283e287221 */ /* 0x000fce0000010000 */
[----:B------:R-:W4:Y:S01]  /*f310*/  MUFU.EX2 R116, R116 ;  /* 0x0000007400747308 */ /* 0x000f220000000800 */
[----:B------:R-:W-:Y:S01]  /*f320*/  FADD.FTZ R59, R59, -R88 ;  /* 0x800000583b3b7221 */ /* 0x000fe20000010000 */
[----:B------:R-:W-:-:S06]  /*f330*/  FADD.FTZ R62, R68, -R90 ;  /* 0x8000005a443e7221 */ /* 0x000fcc0000010000 */
[----:B------:R-:W4:Y:S01]  /*f340*/  MUFU.EX2 R104, R104 ;  /* 0x0000006800687308 */ /* 0x000f220000000800 */
[----:B------:R-:W-:-:S07]  /*f350*/  FFMA.FTZ R68, -R161, R161, 1 ;  /* 0x3f800000a1447423 */ /* 0x000fce00000101a1 */
[----:B------:R-:W4:Y:S01]  /*f360*/  MUFU.EX2 R101, R101 ;  /* 0x0000006500657308 */ /* 0x000f220000000800 */
[----:B-1----:R-:W-:Y:S01]  /*f370*/  FMUL.FTZ R56, R117, R56 ;  /* 0x0000003875387220 */ /* 0x002fe20000410000 */
[----:B------:R-:W-:Y:S01]  /*f380*/  FADD.FTZ R57, R57, -R88 ;  /* 0x8000005839397221 */ /* 0x000fe20000010000 */
[--C-:B------:R-:W-:Y:S01]  /*f390*/  FADD.FTZ R66, R66, -R218.reuse ;  /* 0x800000da42427221 */ /* 0x100fe20000010000 */
[----:B------:R-:W-:Y:S01]  /*f3a0*/  FADD.FTZ R58, R58, -R89 ;  /* 0x800000593a3a7221 */ /* 0x000fe20000010000 */
[--C-:B------:R-:W-:Y:S01]  /*f3b0*/  FADD.FTZ R88, R69, -R217.reuse ;  /* 0x800000d945587221 */ /* 0x100fe20000010000 */
[----:B------:R-:W-:Y:S01]  /*f3c0*/  FADD.FTZ R217, R71, -R217 ;  /* 0x800000d947d97221 */ /* 0x000fe20000010000 */
[----:B------:R-:W-:Y:S01]  /*f3d0*/  FFMA.FTZ R69, -R158, R158, 1 ;  /* 0x3f8000009e457423 */ /* 0x000fe2000001019e */
[----:B------:R-:W-:Y:S01]  /*f3e0*/  FMUL.FTZ R59, R124, R59 ;  /* 0x0000003b7c3b7220 */ /* 0x000fe20000410000 */
[--C-:B------:R-:W-:Y:S01]  /*f3f0*/  FFMA.FTZ R126, R126, UR4, -R123.reuse ;  /* 0x000000047e7e7c23 */ /* 0x100fe2000801087b */
[----:B------:R-:W-:Y:S01]  /*f400*/  FFMA.FTZ R139, R139, UR4, -R123 ;  /* 0x000000048b8b7c23 */ /* 0x000fe2000801087b */
[----:B------:R-:W-:Y:S01]  /*f410*/  FFMA.FTZ R12, -R237, R237, 1 ;  /* 0x3f800000ed0c7423 */ /* 0x000fe200000101ed */
[----:B---3--:R-:W-:Y:S01]  /*f420*/  FMUL.FTZ R212, R26, R212 ;  /* 0x000000d41ad47220 */ /* 0x008fe20000410000 */
[--C-:B------:R-:W-:Y:S01]  /*f430*/  FFMA.FTZ R130, R130, UR4, -R109.reuse ;  /* 0x0000000482827c23 */ /* 0x100fe2000801086d */
[----:B------:R-:W-:Y:S01]  /*f440*/  FFMA.FTZ R136, R136, UR4, -R109 ;  /* 0x0000000488887c23 */ /* 0x000fe2000801086d */
[----:B------:R-:W-:Y:S01]  /*f450*/  FADD.FTZ R65, R65, -R91 ;  /* 0x8000005b41417221 */ /* 0x000fe20000010000 */
[----:B------:R-:W-:Y:S01]  /*f460*/  FMUL.FTZ R68, R68, R56 ;  /* 0x0000003844447220 */ /* 0x000fe20000410000 */
[----:B------:R-:W-:Y:S01]  /*f470*/  FFMA.FTZ R71, -R155, R155, 1 ;  /* 0x3f8000009b477423 */ /* 0x000fe2000001019b */
[----:B--2---:R-:W-:Y:S01]  /*f480*/  FMUL.FTZ R40, R111, R40 ;  /* 0x000000286f287220 */ /* 0x004fe20000410000 */
[----:B------:R-:W-:Y:S01]  /*f490*/  FSEL R109, R138, -INF , !P3 ;  /* 0xff8000008a6d7808 */ /* 0x000fe20005800000 */
[----:B------:R-:W-:Y:S01]  /*f4a0*/  FFMA.FTZ R56, -R151, R151, 1 ;  /* 0x3f80000097387423 */ /* 0x000fe20000010197 */
[----:B------:R-:W-:Y:S01]  /*f4b0*/  FSEL R123, R128, -INF , !P2 ;  /* 0xff800000807b7808 */ /* 0x000fe20005000000 */
[----:B------:R-:W-:Y:S01]  /*f4c0*/  FMUL.FTZ R66, R100, R66 ;  /* 0x0000004264427220 */ /* 0x000fe20000410000 */
[----:B------:R-:W1:Y:S01]  /*f4d0*/  MUFU.EX2 R119, R119 ;  /* 0x0000007700777308 */ /* 0x000e620000000800 */
[----:B------:R-:W-:Y:S01]  /*f4e0*/  FADD.FTZ R64, R64, -R218 ;  /* 0x800000da40407221 */ /* 0x000fe20000010000 */
[----:B------:R-:W-:Y:S01]  /*f4f0*/  FFMA.FTZ R13, -R159, R159, 1 ;  /* 0x3f8000009f0d7423 */ /* 0x000fe2000001019f */
[----:B------:R-:W-:Y:S01]  /*f500*/  FMUL.FTZ R58, R106, R58 ;  /* 0x0000003a6a3a7220 */ /* 0x000fe20000410000 */
[----:B------:R-:W-:Y:S01]  /*f510*/  FFMA.FTZ R236, -R236, R236, 1 ;  /* 0x3f800000ecec7423 */ /* 0x000fe200000101ec */
[----:B------:R-:W-:Y:S01]  /*f520*/  FMUL.FTZ R216, R25, R216 ;  /* 0x000000d819d87220 */ /* 0x000fe20000410000 */
[----:B------:R-:W-:Y:S01]  /*f530*/  FMUL.FTZ R69, R69, R59 ;  /* 0x0000003b45457220 */ /* 0x000fe20000410000 */
[----:B------:R-:W-:Y:S01]  /*f540*/  FMUL.FTZ R12, R12, R212 ;  /* 0x000000d40c0c7220 */ /* 0x000fe20000410000 */
[----:B------:R-:W-:Y:S01]  /*f550*/  FMUL.FTZ R71, R71, R40 ;  /* 0x0000002847477220 */ /* 0x000fe20000410000 */
[----:B----4-:R-:W-:Y:S01]  /*f560*/  FMUL.FTZ R59, R102, R65 ;  /* 0x00000041663b7220 */ /* 0x010fe20000410000 */
[----:B------:R-:W-:Y:S01]  /*f570*/  FFMA.FTZ R212, -R201, R201, 1 ;  /* 0x3f800000c9d47423 */ /* 0x000fe200000101c9 */
[----:B------:R-:W-:Y:S01]  /*f580*/  FFMA.FTZ R40, -R153, R153, 1 ;  /* 0x3f80000099287423 */ /* 0x000fe20000010199 */
[----:B------:R-:W-:Y:S01]  /*f590*/  FMUL.FTZ R65, R56, R66 ;  /* 0x0000004238417220 */ /* 0x000fe20000410000 */
[----:B------:R-:W-:Y:S01]  /*f5a0*/  FMUL.FTZ R62, R116, R62 ;  /* 0x0000003e743e7220 */ /* 0x000fe20000410000 */
[--C-:B------:R-:W-:Y:S01]  /*f5b0*/  FFMA.FTZ R109, R109, UR4, -R103.reuse ;  /* 0x000000046d6d7c23 */ /* 0x100fe20008010867 */
[----:B------:R-:W-:Y:S01]  /*f5c0*/  FFMA.FTZ R123, R123, UR4, -R103 ;  /* 0x000000047b7b7c23 */ /* 0x000fe20008010867 */
[----:B------:R-:W-:Y:S01]  /*f5d0*/  FMUL.FTZ R58, R13, R58 ;  /* 0x0000003a0d3a7220 */ /* 0x000fe20000410000 */
[----:B------:R-:W-:Y:S01]  /*f5e0*/  FMUL.FTZ R92, R104, R92 ;  /* 0x0000005c685c7220 */ /* 0x000fe20000410000 */
[----:B------:R-:W-:Y:S01]  /*f5f0*/  FMUL.FTZ R64, R101, R64 ;  /* 0x0000004065407220 */ /* 0x000fe20000410000 */
[----:B------:R-:W-:Y:S01]  /*f600*/  FFMA.FTZ R66, -R150, R150, 1 ;  /* 0x3f80000096427423 */ /* 0x000fe20000010196 */
[----:B------:R-:W-:Y:S01]  /*f610*/  FMUL.FTZ R103, R236, R216 ;  /* 0x000000d8ec677220 */ /* 0x000fe20000410000 */
[----:B------:R-:W2:Y:S01]  /*f620*/  LDL.LU R200, [R1+0x128] ;  /* 0x0001280001c87983 */ /* 0x000ea20000300800 */
[----:B------:R-:W3:Y:S01]  /*f630*/  MUFU.EX2 R120, R120 ;  /* 0x0000007800787308 */ /* 0x000ee20000000800 */
[----:B------:R-:W-:Y:S01]  /*f640*/  FFMA.FTZ R13, -R154, R154, 1 ;  /* 0x3f8000009a0d7423 */ /* 0x000fe2000001019a */
[----:B------:R-:W-:Y:S01]  /*f650*/  FFMA.FTZ R216, -R202, R202, 1 ;  /* 0x3f800000cad87423 */ /* 0x000fe200000101ca */
[----:B------:R-:W2:Y:S01]  /*f660*/  LDL.LU R201, [R1+0x124] ;  /* 0x0001240001c97983 */ /* 0x000ea20000300800 */
[----:B------:R-:W-:Y:S01]  /*f670*/  FMUL.FTZ R212, R212, R215 ;  /* 0x000000d7d4d47220 */ /* 0x000fe20000410000 */
[----:B------:R-:W-:Y:S01]  /*f680*/  FFMA.FTZ R215, -R171, R171, 1 ;  /* 0x3f800000abd77423 */ /* 0x000fe200000101ab */
[----:B------:R-:W-:Y:S01]  /*f690*/  FMUL.FTZ R64, R40, R64 ;  /* 0x0000004028407220 */ /* 0x000fe20000410000 */
[----:B------:R-:W2:Y:S01]  /*f6a0*/  LDL.LU R202, [R1+0x120] ;  /* 0x0001200001ca7983 */ /* 0x000ea20000300800 */
[----:B------:R-:W-:Y:S01]  /*f6b0*/  FMUL.FTZ R66, R66, R62 ;  /* 0x0000003e42427220 */ /* 0x000fe20000410000 */
[----:B------:R-:W4:Y:S01]  /*f6c0*/  MUFU.EX2 R105, R105 ;  /* 0x0000006900697308 */ /* 0x000f220000000800 */
[----:B------:R-:W-:Y:S01]  /*f6d0*/  FADD.FTZ R67, R67, -R91 ;  /* 0x8000005b43437221 */ /* 0x000fe20000010000 */
[----:B------:R-:W2:Y:S01]  /*f6e0*/  LDL.LU R203, [R1+0x11c] ;  /* 0x00011c0001cb7983 */ /* 0x000ea20000300800 */
[----:B------:R-:W-:-:S03]  /*f6f0*/  FMUL.FTZ R13, R13, R92 ;  /* 0x0000005c0d0d7220 */ /* 0x000fc60000410000 */
[----:B------:R1:W5:Y:S02]  /*f700*/  LDL.LU R171, [R1+0x118] ;  /* 0x0001180001ab7983 */ /* 0x0003640000300800 */
[----:B------:R-:W4:Y:S02]  /*f710*/  MUFU.EX2 R115, R115 ;  /* 0x0000007300737308 */ /* 0x000f240000000800 */
[----:B------:R-:W4:Y:S04]  /*f720*/  SHFL.IDX PT, R40, R63, R227, 0x1f ;  /* 0x00001fe33f287589 */ /* 0x000f2800000e0000 */
[----:B------:R-:W4:Y:S04]  /*f730*/  SHFL.IDX PT, R62, R63, R234, 0x1f ;  /* 0x00001fea3f3e7589 */ /* 0x000f2800000e0000 */
[----:B------:R1:W5:Y:S04]  /*f740*/  LDL.LU R170, [R1+0x114] ;  /* 0x0001140001aa7983 */ /* 0x0003680000300800 */
[----:B------:R-:W4:Y:S04]  /*f750*/  SHFL.IDX PT, R89, R63, R9, 0x1f ;  /* 0x00001f093f597589 */ /* 0x000f2800000e0000 */
[----:B------:R-:W-:Y:S04]  /*f760*/  SHFL.IDX PT, R92, R63, R228, 0x1f ;  /* 0x00001fe43f5c7589 */ /* 0x000fe800000e0000 */
[----:B------:R-:W-:Y:S04]  /*f770*/  SHFL.IDX PT, R93, R63, R233, 0x1f ;  /* 0x00001fe93f5d7589 */ /* 0x000fe800000e0000 */
[----:B------:R-:W-:Y:S04]  /*f780*/  SHFL.IDX PT, R218, R63, R235, 0x1f ;  /* 0x00001feb3fda7589 */ /* 0x000fe800000e0000 */
[----:B------:R-:W-:Y:S04]  /*f790*/  SHFL.IDX PT, R91, R63, R230, 0x1f ;  /* 0x00001fe63f5b7589 */ /* 0x000fe800000e0000 */
[----:B------:R1:W5:Y:S04]  /*f7a0*/  LDL.LU R169, [R1+0x110] ;  /* 0x0001100001a97983 */ /* 0x0003680000300800 */
[----:B------:R-:W4:Y:S01]  /*f7b0*/  SHFL.IDX PT, R63, R63, R229, 0x1f ;  /* 0x00001fe53f3f7589 */ /* 0x000f2200000e0000 */
[----:B------:R-:W4:Y:S03]  /*f7c0*/  MUFU.EX2 R110, R110 ;  /* 0x0000006e006e7308 */ /* 0x000f260000000800 */
[----:B------:R1:W5:Y:S04]  /*f7d0*/  LDL.LU R168, [R1+0x10c] ;  /* 0x00010c0001a87983 */ /* 0x0003680000300800 */
[----:B------:R2:W5:Y:S01]  /*f7e0*/  LDL.LU R167, [R1+0x108] ;  /* 0x0001080001a77983 */ /* 0x0005620000300800 */
[----:B------:R-:W-:-:S03]  /*f7f0*/  FFMA.FTZ R60, -R160, R160, 1 ;  /* 0x3f800000a03c7423 */ /* 0x000fc600000101a0 */
[----:B------:R2:W5:Y:S01]  /*f800*/  LDL.LU R166, [R1+0x104] ;  /* 0x0001040001a67983 */ /* 0x0005620000300800 */
[----:B-1----:R-:W-:-:S03]  /*f810*/  FMUL.FTZ R57, R119, R57 ;  /* 0x0000003977397220 */ /* 0x002fc60000410000 */
[----:B------:R1:W5:Y:S01]  /*f820*/  LDL.LU R165, [R1+0x100] ;  /* 0x0001000001a57983 */ /* 0x0003620000300800 */
[----:B------:R-:W1:Y:S03]  /*f830*/  MUFU.EX2 R114, R114 ;  /* 0x0000007200727308 */ /* 0x000e660000000800 */
[----:B------:R1:W5:Y:S04]  /*f840*/  LDL.LU R164, [R1+0xfc] ;  /* 0x0000fc0001a47983 */ /* 0x0003680000300800 */
[----:B------:R1:W5:Y:S01]  /*f850*/  LDL.LU R163, [R1+0xf8] ;  /* 0x0000f80001a37983 */ /* 0x0003620000300800 */
[----:B------:R-:W1:Y:S03]  /*f860*/  MUFU.EX2 R118, R118 ;  /* 0x0000007600767308 */ /* 0x000e660000000800 */
[----:B------:R1:W5:Y:S01]  /*f870*/  LDL.LU R162, [R1+0xf4] ;  /* 0x0000f40001a27983 */ /* 0x0003620000300800 */
[----:B------:R-:W-:-:S03]  /*f880*/  FMUL.FTZ R60, R60, R57 ;  /* 0x000000393c3c7220 */ /* 0x000fc60000410000 */
[----:B------:R1:W5:Y:S01]  /*f890*/  LDL.LU R161, [R1+0xf0] ;  /* 0x0000f00001a17983 */ /* 0x0003620000300800 */
[----:B------:R-:W1:Y:S01]  /*f8a0*/  MUFU.EX2 R137, R137 ;  /* 0x0000008900897308 */ /* 0x000e620000000800 */
[----:B------:R-:W-:Y:S02]  /*f8b0*/  FADD.FTZ R90, R70, -R90 ;  /* 0x8000005a465a7221 */ /* 0x000fe40000010000 */
[----:B------:R1:W5:Y:S01]  /*f8c0*/  LDL.LU R160, [R1+0xec] ;  /* 0x0000ec0001a07983 */ /* 0x0003620000300800 */
[----:B------:R-:W-:Y:S01]  /*f8d0*/  FFMA.FTZ R57, -R157, R157, 1 ;  /* 0x3f8000009d397423 */ /* 0x000fe2000001019d */
[----:B---3--:R-:W-:Y:S02]  /*f8e0*/  FMUL.FTZ R55, R120, R55 ;  /* 0x0000003778377220 */ /* 0x008fe40000410000 */
[----:B------:R3:W5:Y:S01]  /*f8f0*/  LDL.LU R159, [R1+0xe8] ;  /* 0x0000e800019f7983 */ /* 0x0007620000300800 */
[----:B------:R-:W-:-:S03]  /*f900*/  FFMA.FTZ R70, -R156, R156, 1 ;  /* 0x3f8000009c467423 */ /* 0x000fc6000001019c */
[----:B------:R3:W5:Y:S01]  /*f910*/  LDL.LU R158, [R1+0xe4] ;  /* 0x0000e400019e7983 */ /* 0x0007620000300800 */
[----:B----4-:R-:W-:-:S03]  /*f920*/  FMUL.FTZ R61, R105, R61 ;  /* 0x0000003d693d7220 */ /* 0x010fc60000410000 */
[----:B------:R3:W5:Y:S01]  /*f930*/  LDL.LU R157, [R1+0xe0] ;  /* 0x0000e000019d7983 */ /* 0x0007620000300800 */
[----:B------:R-:W-:-:S03]  /*f940*/  FMUL.FTZ R57, R57, R55 ;  /* 0x0000003739397220 */ /* 0x000fc60000410000 */
[----:B------:R3:W5:Y:S01]  /*f950*/  LDL.LU R156, [R1+0xdc] ;  /* 0x0000dc00019c7983 */ /* 0x0007620000300800 */
[----:B------:R-:W-:Y:S01]  /*f960*/  FFMA.FTZ R55, -R152, R152, 1 ;  /* 0x3f80000098377423 */ /* 0x000fe20000010198 */
[----:B------:R-:W-:Y:S02]  /*f970*/  FFMA.FTZ R56, -R149, R149, 1 ;  /* 0x3f80000095387423 */ /* 0x000fe40000010195 */
[----:B------:R3:W5:Y:S01]  /*f980*/  LDL.LU R155, [R1+0xd8] ;  /* 0x0000d800019b7983 */ /* 0x0007620000300800 */
[----:B------:R-:W-:-:S03]  /*f990*/  FMUL.FTZ R67, R115, R67 ;  /* 0x0000004373437220 */ /* 0x000fc60000410000 */
[----:B------:R3:W5:Y:S01]  /*f9a0*/  LDL.LU R154, [R1+0xd4] ;  /* 0x0000d400019a7983 */ /* 0x0007620000300800 */
[----:B------:R-:W-:-:S03]  /*f9b0*/  FMUL.FTZ R70, R70, R61 ;  /* 0x0000003d46467220 */ /* 0x000fc60000410000 */
[----:B------:R3:W5:Y:S01]  /*f9c0*/  LDL.LU R153, [R1+0xd0] ;  /* 0x0000d00001997983 */ /* 0x0007620000300800 */
[----:B------:R-:W-:-:S03]  /*f9d0*/  FMUL.FTZ R56, R56, R67 ;  /* 0x0000004338387220 */ /* 0x000fc60000410000 */
[----:B------:R3:W5:Y:S01]  /*f9e0*/  LDL.LU R152, [R1+0xcc] ;  /* 0x0000cc0001987983 */ /* 0x0007620000300800 */
[----:B------:R-:W-:-:S03]  /*f9f0*/  FFMA.FTZ R61, -R148, R148, 1 ;  /* 0x3f800000943d7423 */ /* 0x000fc60000010194 */
[----:B------:R3:W5:Y:S01]  /*fa00*/  LDL.LU R151, [R1+0xc8] ;  /* 0x0000c80001977983 */ /* 0x0007620000300800 */
[----:B------:R-:W-:Y:S01]  /*fa10*/  FMUL.FTZ R55, R55, R59 ;  /* 0x0000003b37377220 */ /* 0x000fe20000410000 */
[----:B------:R-:W-:Y:S02]  /*fa20*/  FFMA.FTZ R67, -R147, R147, 1 ;  /* 0x3f80000093437423 */ /* 0x000fe40000010193 */
[----:B------:R3:W5:Y:S01]  /*fa30*/  LDL.LU R150, [R1+0xc4] ;  /* 0x0000c40001967983 */ /* 0x0007620000300800 */
[----:B------:R-:W-:Y:S01]  /*fa40*/  FMUL.FTZ R88, R110, R88 ;  /* 0x000000586e587220 */ /* 0x000fe20000410000 */
[----:B------:R-:W-:Y:S02]  /*fa50*/  FFMA.FTZ R59, -R146, R146, 1 ;  /* 0x3f800000923b7423 */ /* 0x000fe40000010192 */
[----:B------:R3:W5:Y:S01]  /*fa60*/  LDL.LU R149, [R1+0xc0] ;  /* 0x0000c00001957983 */ /* 0x0007620000300800 */
[----:B------:R-:W-:Y:S01]  /*fa70*/  FADD.FTZ R73, R73, -R40 ;  /* 0x8000002849497221 */ /* 0x000fe20000010000 */
[--C-:B------:R-:W-:Y:S01]  /*fa80*/  FADD.FTZ R81, R81, -R62.reuse ;  /* 0x8000003e51517221 */ /* 0x100fe20000010000 */
[----:B------:R-:W-:Y:S01]  /*fa90*/  FADD.FTZ R83, R83, -R62 ;  /* 0x8000003e53537221 */ /* 0x000fe20000010000 */
[----:B------:R3:W5:Y:S01]  /*faa0*/  LDL.LU R148, [R1+0xbc] ;  /* 0x0000bc0001947983 */ /* 0x0007620000300800 */
[--C-:B------:R-:W-:Y:S01]  /*fab0*/  FADD.FTZ R72, R72, -R89.reuse ;  /* 0x8000005948487221 */ /* 0x100fe20000010000 */
[----:B------:R-:W-:Y:S01]  /*fac0*/  FADD.FTZ R74, R74, -R89 ;  /* 0x800000594a4a7221 */ /* 0x000fe20000010000 */
[----:B------:R-:W-:Y:S01]  /*fad0*/  FADD.FTZ R40, R75, -R40 ;  /* 0x800000284b287221 */ /* 0x000fe20000010000 */
[----:B------:R3:W5:Y:S01]  /*fae0*/  LDL.LU R147, [R1+0xb8] ;  /* 0x0000b80001937983 */ /* 0x0007620000300800 */
[----:B------:R-:W-:Y:S01]  /*faf0*/  FFMA.FTZ R62, -R145, R145, 1 ;  /* 0x3f800000913e7423 */ /* 0x000fe20000010191 */
[----:B-1----:R-:W-:Y:S01]  /*fb00*/  FMUL.FTZ R90, R114, R90 ;  /* 0x0000005a725a7220 */ /* 0x002fe20000410000 */
[--C-:B------:R-:W-:Y:S01]  /*fb10*/  FADD.FTZ R85, R85, -R63.reuse ;  /* 0x8000003f55557221 */ /* 0x100fe20000010000 */
[----:B------:R3:W5:Y:S01]  /*fb20*/  LDL.LU R146, [R1+0xb4] ;  /* 0x0000b40001927983 */ /* 0x0007620000300800 */
[----:B------:R-:W-:Y:S01]  /*fb30*/  FADD.FTZ R87, R87, -R63 ;  /* 0x8000003f57577221 */ /* 0x000fe20000010000 */
[----:B------:R-:W-:Y:S01]  /*fb40*/  FFMA.FTZ R89, -R144, R144, 1 ;  /* 0x3f80000090597423 */ /* 0x000fe20000010190 */
[----:B------:R-:W-:Y:S01]  /*fb50*/  FMUL.FTZ R61, R61, R88 ;  /* 0x000000583d3d7220 */ /* 0x000fe20000410000 */
[----:B------:R3:W5:Y:S01]  /*fb60*/  LDL.LU R145, [R1+0xb0] ;  /* 0x0000b00001917983 */ /* 0x0007620000300800 */
[----:B------:R-:W-:Y:S01]  /*fb70*/  FFMA.FTZ R63, -R143, R143, 1 ;  /* 0x3f8000008f3f7423 */ /* 0x000fe2000001018f */
[----:B------:R-:W-:Y:S01]  /*fb80*/  FMUL.FTZ R217, R118, R217 ;  /* 0x000000d976d97220 */ /* 0x000fe20000410000 */
[--C-:B------:R-:W-:Y:S01]  /*fb90*/  FADD.FTZ R76, R76, -R92.reuse ;  /* 0x8000005c4c4c7221 */ /* 0x100fe20000010000 */
[----:B------:R3:W5:Y:S01]  /*fba0*/  LDL.LU R144, [R1+0xac] ;  /* 0x0000ac0001907983 */ /* 0x0007620000300800 */
[----:B------:R-:W-:Y:S01]  /*fbb0*/  FADD.FTZ R78, R78, -R92 ;  /* 0x8000005c4e4e7221 */ /* 0x000fe20000010000 */
[----:B------:R-:W-:Y:S01]  /*fbc0*/  FFMA.FTZ R88, -R142, R142, 1 ;  /* 0x3f8000008e587423 */ /* 0x000fe2000001018e */
[--C-:B------:R-:W-:Y:S01]  /*fbd0*/  FADD.FTZ R77, R77, -R93.reuse ;  /* 0x8000005d4d4d7221 */ /* 0x100fe20000010000 */
[----:B------:R3:W5:Y:S01]  /*fbe0*/  LDL.LU R143, [R1+0xa8] ;  /* 0x0000a800018f7983 */ /* 0x0007620000300800 */
[----:B------:R-:W-:Y:S01]  /*fbf0*/  FADD.FTZ R79, R79, -R93 ;  /* 0x8000005d4f4f7221 */ /* 0x000fe20000010000 */
[----:B------:R-:W-:Y:S01]  /*fc00*/  FMUL.FTZ R40, R137, R40 ;  /* 0x0000002889287220 */ /* 0x000fe20000410000 */
[----:B------:R-:W-:Y:S01]  /*fc10*/  FFMA.FTZ R92, -R141, R141, 1 ;  /* 0x3f8000008d5c7423 */ /* 0x000fe2000001018d */
[----:B------:R3:W5:Y:S01]  /*fc20*/  LDL.LU R142, [R1+0xa4] ;  /* 0x0000a400018e7983 */ /* 0x0007620000300800 */
[----:B------:R-:W-:Y:S01]  /*fc30*/  FMUL.FTZ R67, R67, R90 ;  /* 0x0000005a43437220 */ /* 0x000fe20000410000 */
[----:B------:R-:W-:Y:S01]  /*fc40*/  FFMA.FTZ R93, -R140, R140, 1 ;  /* 0x3f8000008c5d7423 */ /* 0x000fe2000001018c */
        /* <DEDUP_REMOVED lines=8> */
[----:B------:R-:W-:Y:S01]  /*fcd0*/  FFMA.FTZ R217, -R4, R4, 1 ;  /* 0x3f80000004d97423 */ /* 0x000fe20000010104 */
[----:B------:R3:W5:Y:S01]  /*fce0*/  LDL.LU R6, [R1+0x98] ;  /* 0x0000980001067983 */ /* 0x0007620000300800 */
[----:B------:R-:W-:-:S03]  /*fcf0*/  FFMA.FTZ R40, -R2, R2, 1 ;  /* 0x3f80000002287423 */ /* 0x000fc60000010102 */
[----:B------:R3:W5:Y:S04]  /*fd00*/  LDL.LU R5, [R1+0x94] ;  /* 0x0000940001057983 */ /* 0x0007680000300800 */
[----:B------:R3:W5:Y:S04]  /*fd10*/  LDL.LU R4, [R1+0x90] ;  /* 0x0000900001047983 */ /* 0x0007680000300800 */
[----:B------:R3:W5:Y:S04]  /*fd20*/  LDL.LU R2, [R1+0x8c] ;  /* 0x00008c0001027983 */ /* 0x0007680000300800 */
[----:B------:R-:W4:Y:S01]  /*fd30*/  LDL R220, [R1+0x70] ;  /* 0x0000700001dc7983 */ /* 0x000f220000100800 */
[----:B------:R-:W1:Y:S08]  /*fd40*/  MUFU.EX2 R127, R127 ;  /* 0x0000007f007f7308 */ /* 0x000e700000000800 */
[----:B------:R-:W3:Y:S08]  /*fd50*/  MUFU.EX2 R113, R113 ;  /* 0x0000007100717308 */ /* 0x000ef00000000800 */
[----:B------:R-:W3:Y:S08]  /*fd60*/  MUFU.EX2 R136, R136 ;  /* 0x0000008800887308 */ /* 0x000ef00000000800 */
[----:B------:R-:W3:Y:S08]  /*fd70*/  MUFU.EX2 R33, R33 ;  /* 0x0000002100217308 */ /* 0x000ef00000000800 */
[----:B------:R-:W3:Y:S08]  /*fd80*/  MUFU.EX2 R34, R34 ;  /* 0x0000002200227308 */ /* 0x000ef00000000800 */
[----:B------:R-:W3:Y:S08]  /*fd90*/  MUFU.EX2 R204, R204 ;  /* 0x000000cc00cc7308 */ /* 0x000ef00000000800 */
[----:B------:R-:W3:Y:S08]  /*fda0*/  MUFU.EX2 R206, R206 ;  /* 0x000000ce00ce7308 */ /* 0x000ef00000000800 */
[----:B------:R-:W3:Y:S08]  /*fdb0*/  MUFU.EX2 R125, R125 ;  /* 0x0000007d007d7308 */ /* 0x000ef00000000800 */
[----:B------:R-:W3:Y:S01]  /*fdc0*/  MUFU.EX2 R207, R207 ;  /* 0x000000cf00cf7308 */ /* 0x000ee20000000800 */
[----:B------:R-:W-:-:S07]  /*fdd0*/  FADD.FTZ R82, R82, -R218 ;  /* 0x800000da52527221 */ /* 0x000fce0000010000 */
[----:B------:R-:W3:Y:S08]  /*fde0*/  MUFU.EX2 R131, R131 ;  /* 0x0000008300837308 */ /* 0x000ef00000000800 */
[----:B------:R-:W2:Y:S08]  /*fdf0*/  MUFU.EX2 R108, R108 ;  /* 0x0000006c006c7308 */ /* 0x000eb00000000800 */
[----:B------:R-:W2:Y:S08]  /*fe00*/  MUFU.EX2 R130, R130 ;  /* 0x0000008200827308 */ /* 0x000eb00000000800 */
[----:B------:R-:W2:Y:S08]  /*fe10*/  MUFU.EX2 R109, R109 ;  /* 0x0000006d006d7308 */ /* 0x000eb00000000800 */
[----:B------:R-:W2:Y:S08]  /*fe20*/  MUFU.EX2 R123, R123 ;  /* 0x0000007b007b7308 */ /* 0x000eb00000000800 */
[----:B------:R-:W2:Y:S08]  /*fe30*/  MUFU.EX2 R129, R129 ;  /* 0x0000008100817308 */ /* 0x000eb00000000800 */
[----:B------:R-:W2:Y:S08]  /*fe40*/  MUFU.EX2 R126, R126 ;  /* 0x0000007e007e7308 */ /* 0x000eb00000000800 */
[----:B------:R-:W2:Y:S01]  /*fe50*/  MUFU.EX2 R139, R139 ;  /* 0x0000008b008b7308 */ /* 0x000ea20000000800 */
[----:B-1----:R-:W-:Y:S01]  /*fe60*/  FMUL.FTZ R76, R127, R76 ;  /* 0x0000004c7f4c7220 */ /* 0x002fe20000410000 */
[----:B---3--:R-:W-:Y:S01]  /*fe70*/  FMUL.FTZ R72, R113, R72 ;  /* 0x0000004871487220 */ /* 0x008fe20000410000 */
[----:B------:R-:W-:Y:S01]  /*fe80*/  FMUL.FTZ R82, R136, R82 ;  /* 0x0000005288527220 */ /* 0x000fe20000410000 */
[----:B------:R-:W-:Y:S01]  /*fe90*/  FADD.FTZ R80, R80, -R218 ;  /* 0x800000da50507221 */ /* 0x000fe20000010000 */
[----:B------:R-:W-:Y:S01]  /*fea0*/  FMUL.FTZ R231, R33, R231 ;  /* 0x000000e721e77220 */ /* 0x000fe20000410000 */
[----:B------:R-:W-:Y:S01]  /*feb0*/  FMUL.FTZ R232, R34, R232 ;  /* 0x000000e822e87220 */ /* 0x000fe20000410000 */
[----:B------:R-:W-:Y:S01]  /*fec0*/  FFMA.FTZ R218, -R138, R138, 1 ;  /* 0x3f8000008ada7423 */ /* 0x000fe2000001018a */
[----:B------:R-:W-:Y:S01]  /*fed0*/  FMUL.FTZ R92, R92, R76 ;  /* 0x0000004c5c5c7220 */ /* 0x000fe20000410000 */
[----:B------:R-:W-:Y:S01]  /*fee0*/  FFMA.FTZ R138, -R128, R128, 1 ;  /* 0x3f800000808a7423 */ /* 0x000fe20000010180 */
[----:B------:R-:W-:Y:S01]  /*fef0*/  FMUL.FTZ R62, R62, R72 ;  /* 0x000000483e3e7220 */ /* 0x000fe20000410000 */
[----:B------:R-:W-:Y:S01]  /*ff00*/  FMUL.FTZ R128, R40, R82 ;  /* 0x0000005228807220 */ /* 0x000fe20000410000 */
[----:B------:R-:W-:Y:S01]  /*ff10*/  FFMA.FTZ R132, -R132, R132, 1 ;  /* 0x3f80000084847423 */ /* 0x000fe20000010184 */
[----:B------:R-:W-:Y:S01]  /*ff20*/  FFMA.FTZ R133, -R133, R133, 1 ;  /* 0x3f80000085857423 */ /* 0x000fe20000010185 */
[----:B------:R-:W-:Y:S01]  /*ff30*/  FMUL.FTZ R84, R204, R84 ;  /* 0x00000054cc547220 */ /* 0x000fe20000410000 */
[----:B------:R-:W-:Y:S01]  /*ff40*/  FMUL.FTZ R85, R206, R85 ;  /* 0x00000055ce557220 */ /* 0x000fe20000410000 */
[----:B------:R-:W-:Y:S01]  /*ff50*/  F2FP.BF16.F32.PACK_AB R76, R42, R11 ;  /* 0x0000000b2a4c723e */ /* 0x000fe200000010ff */
[----:B------:R-:W-:Y:S01]  /*ff60*/  FFMA.FTZ R72, -R134, R134, 1 ;  /* 0x3f80000086487423 */ /* 0x000fe20000010186 */
[----:B------:R-:W-:Y:S01]  /*ff70*/  FFMA.FTZ R40, -R135, R135, 1 ;  /* 0x3f80000087287423 */ /* 0x000fe20000010187 */
[----:B------:R-:W-:Y:S01]  /*ff80*/  FMUL.FTZ R86, R125, R86 ;  /* 0x000000567d567220 */ /* 0x000fe20000410000 */
[----:B------:R-:W-:Y:S01]  /*ff90*/  FMUL.FTZ R87, R207, R87 ;  /* 0x00000057cf577220 */ /* 0x000fe20000410000 */
[----:B------:R-:W-:Y:S01]  /*ffa0*/  FMUL.FTZ R216, R216, R231 ;  /* 0x000000e7d8d87220 */ /* 0x000fe20000410000 */
        /* <DEDUP_REMOVED lines=25> */
[----:B------:R-:W-:Y:S01]  /*10140*/  UMOV UR6, UR8 ;  /* 0x0000000800067c82 */ /* 0x000fe20008000000 */
[----:B------:R-:W-:Y:S01]  /*10150*/  F2FP.BF16.F32.PACK_AB R80, R21, R22 ;  /* 0x000000161550723e */ /* 0x000fe200000010ff */
[----:B------:R-:W-:Y:S01]  /*10160*/  UMOV UR7, 0x40000040 ;  /* 0x4000004000077882 */ /* 0x000fe20000000000 */
[----:B------:R-:W-:Y:S01]  /*10170*/  F2FP.BF16.F32.PACK_AB R81, R211, R20 ;  /* 0x00000014d351723e */ /* 0x000fe200000010ff */
[----:B------:R-:W-:Y:S01]  /*10180*/  UIADD3 UR4, UR8, 0x80, URZ ;  /* 0x0000008008047890 */ /* 0x000fe2000fffe03f */
        /* <DEDUP_REMOVED lines=30> */
[----:B----4-:R-:W-:-:S05]  /*10370*/  LEA R11, R0, R220, 0xe ;  /* 0x000000dc000b7211 */ /* 0x010fca00078e70ff */
[----:B------:R-:W-:-:S05]  /*10380*/  IMAD R11, R11, 0x2, R16 ;  /* 0x000000020b0b7824 */ /* 0x000fca00078e0210 */
        /* <DEDUP_REMOVED lines=79> */
[----:B------:R-:W-:Y:S02]  /*10880*/  R2UR UR4, R16 ;  /* 0x00000000100472ca */ /* 0x000fe400000e0000 */
[----:B--2---:R-:W-:-:S04]  /*10890*/  LEA R10, R0, R12, 0xb ;  /* 0x0000000c000a7211 */ /* 0x004fc800078e58ff */
[----:B------:R-:W-:-:S07]  /*108a0*/  R2UR UR9, R10 ;  /* 0x000000000a0972ca */ /* 0x000fce00000e0000 */
[----:B------:R-:W-:-:S04]  /*108b0*/  USHF.R.U32.HI UR4, URZ, 0x4, UR4 ;  /* 0x000000043f047899 */ /* 0x000fc80008011604 */
[----:B------:R-:W-:Y:S01]  /*108c0*/  ULOP3.LUT UR10, UR4, 0x3fff, URZ, 0xc0, !UPT ;  /* 0x00003fff040a7892 */ /* 0x000fe2000f8ec03f */
[----:B------:R-:W-:Y:S02]  /*108d0*/  UMOV UR5, 0x40000040 ;  /* 0x4000004000057882 */ /* 0x000fe40000000000 */
[----:B------:R-:W-:Y:S01]  /*108e0*/  UMOV UR4, UR9 ;  /* 0x0000000900047c82 */ /* 0x000fe20008000000 */
[----:B------:R-:W-:-:S03]  /*108f0*/  UMOV UR7, 0x40000040 ;  /* 0x4000004000077882 */ /* 0x000fc60000000000 */
[----:B------:R-:W-:Y:S01]  /*10900*/  UMOV UR6, UR10 ;  /* 0x0000000a00067c82 */ /* 0x000fe20008000000 */
[----:B------:R-:W-:Y:S02]  /*10910*/  WARPGROUP.DEPBAR.LE gsb0, 0x0 ;  /* 0x00008000000079c5 */ /* 0x000fe40000010000 */
[----:B------:R2:W-:Y:S06]  /*10920*/  MEMBAR.ALL.CTA ;  /* 0x0000000000007992 */ /* 0x0005ec0000008000 */
[----:B--2---:R-:W2:Y:S02]  /*10930*/  FENCE.VIEW.ASYNC.S ;  /* 0x00000000000073c6 */ /* 0x004ea40000000000 */
[----:B--2---:R-:W-:Y:S06]  /*10940*/  BAR.SYNC.DEFER_BLOCKING 0x9, 0x100 ;  /* 0x0244000000007b1d */ /* 0x004fec0000010000 */
        /* <DEDUP_REMOVED lines=54> */
.L_x_1088:
        /* <DEDUP_REMOVED lines=57> */
[----:B------:R2:W-:Y:S01]  /*11040*/  STS.128 [R2+0xa800], R44 ;  /* 0x00a8002c02007388 */ /* 0x0005e20000000c00 */
[----:B------:R-:W-:-:S03]  /*11050*/  IADD3 R10, R10, 0xc, RZ ;  /* 0x0000000c0a0a7810 */ /* 0x000fc60007ffe0ff */
        /* <DEDUP_REMOVED lines=11> */
.L_x_1089:
[----:B------:R-:W-:Y:S01]  /*11110*/  UIADD3 UR38, UR38, 0x1, URZ ;  /* 0x0000000126267890 */ /* 0x000fe2000fffe03f */
[----:B------:R-:W-:Y:S01]  /*11120*/  VIADD R6, R6, 0x30c20 ;  /* 0x00030c2006067836 */ /* 0x000fe20000000000 */
[----:B------:R-:W-:Y:S02]  /*11130*/  IADD3 R0, R0, 0x1, RZ ;  /* 0x0000000100007810 */ /* 0x000fe40007ffe0ff */
[----:B------:R-:W-:Y:S02]  /*11140*/  UISETP.GE.AND UP0, UPT, UR38, UR37, UPT ;  /* 0x000000252600728c */ /* 0x000fe4000bf06270 */
[----:B------:R-:W-:Y:S02]  /*11150*/  ISETP.NE.AND P0, PT, R0, 0x2, PT ;  /* 0x000000020000780c */ /* 0x000fe40003f05270 */
[----:B------:R-:W-:Y:S02]  /*11160*/  PRMT R6, RZ, 0x654, R6 ;  /* 0x00000654ff067816 */ /* 0x000fe40000000006 */
[----:B------:R-:W-:-:S02]  /*11170*/  PLOP3.LUT P1, PT, PT, PT, UP0, 0x80, 0x0 ;  /* 0x000000000000781c */ /* 0x000fc40003f2f008 */
[----:B--2---:R-:W-:Y:S01]  /*11180*/  SEL R5, RZ, 0x1, P0 ;  /* 0x00000001ff057807 */ /* 0x004fe20000000000 */
[----:B------:R2:W-:Y:S01]  /*11190*/  SYNCS.ARRIVE.TRANS64.RED.A1T0 RZ, [R6+URZ], RZ ;  /* 0x000000ff06ff79a7 */ /* 0x0005e2000810043f */
[----:B------:R-:W-:Y:S02]  /*111a0*/  SEL R0, R0, RZ, P0 ;  /* 0x000000ff00007207 */ /* 0x000fe40000000000 */
[----:B------:R-:W-:-:S07]  /*111b0*/  LOP3.LUT R4, R4, R5, RZ, 0x3c, !PT ;  /* 0x0000000504047212 */ /* 0x000fce00078e3cff */
[----:B--2---:R-:W-:Y:S05]  /*111c0*/  @!P1 BRA `(.L_x_1090) ;  /* 0xffffffac00c49947 */ /* 0x004fea000383ffff */
.L_x_1079:
        /* <DEDUP_REMOVED lines=34> */
.L_x_1047:
[----:B------:R-:W-:Y:S05]  /*113f0*/  @P0 BRA `(.L_x_1091) ;  /* 0x0000000800d40947 */ /* 0x000fea0003800000 */
[----:B------:R-:W2:Y:S01]  /*11400*/  S2R R3, SR_CgaCtaId ;  /* 0x0000000000037919 */ /* 0x000ea20000008800 */
[----:B------:R-:W-:-:S04]  /*11410*/  MOV R0, 0x400 ;  /* 0x0000040000007802 */ /* 0x000fc80000000f00 */
[----:B--2---:R-:W-:-:S04]  /*11420*/  LEA R17, R3, R0, 0x18 ;  /* 0x0000000003117211 */ /* 0x004fc800078ec0ff */
[----:B------:R-:W-:-:S13]  /*11430*/  LOP3.LUT P0, RZ, R17, 0x3ff, RZ, 0xc0, !PT ;  /* 0x000003ff11ff7812 */ /* 0x000fda000780c0ff */
[----:B------:R-:W-:Y:S05]  /*11440*/  @!P0 BRA `(.L_x_1092) ;  /* 0x0000000000408947 */ /* 0x000fea0003800000 */
[----:B------:R-:W-:Y:S01]  /*11450*/  MOV R0, 0x0 ;  /* 0x0000000000007802 */ /* 0x000fe20000000f00 */
[----:B------:R-:W-:Y:S01]  /*11460*/  ULDC.64 UR4, c[0x4][0x90] ;  /* 0x0100240000047ab9 */ /* 0x000fe20000000a00 */
[----:B------:R-:W-:Y:S01]  /*11470*/  ULDC.64 UR6, c[0x4][0x98] ;  /* 0x0100260000067ab9 */ /* 0x000fe20000000a00 */
[----:B------:R-:W-:Y:S01]  /*11480*/  IMAD.U32 R4, RZ, RZ, UR4 ;  /* 0x00000004ff047e24 */ /* 0x000fe2000f8e00ff */
[----:B------:R2:W3:Y:S01]  /*11490*/  LDC.64 R2, c[0x4][R0] ;  /* 0x0100000000027b82 */ /* 0x0004e20000000a00 */
[----:B------:R-:W-:Y:S01]  /*114a0*/  MOV R5, UR5 ;  /* 0x0000000500057c02 */ /* 0x000fe20008000f00 */
[----:B------:R-:W-:Y:S01]  /*114b0*/  ULDC.64 UR4, c[0x4][0x18] ;  /* 0x0100060000047ab9 */ /* 0x000fe20000000a00 */
[----:B------:R-:W-:Y:S01]  /*114c0*/  IMAD.U32 R6, RZ, RZ, UR6 ;  /* 0x00000006ff067e24 */ /* 0x000fe2000f8e00ff */
[----:B------:R-:W-:Y:S01]  /*114d0*/  MOV R7, UR7 ;  /* 0x0000000700077c02 */ /* 0x000fe20008000f00 */
[----:B------:R-:W-:Y:S01]  /*114e0*/  IMAD.U32 R10, RZ, RZ, UR4 ;  /* 0x00000004ff0a7e24 */ /* 0x000fe2000f8e00ff */
[----:B------:R-:W-:Y:S01]  /*114f0*/  MOV R11, UR5 ;  /* 0x00000005000b7c02 */ /* 0x000fe20008000f00 */
[----:B------:R-:W-:Y:S01]  /*11500*/  IMAD.MOV.U32 R8, RZ, RZ, 0x70 ;  /* 0x00000070ff087424 */ /* 0x000fe200078e00ff */
[----:B------:R-:W-:Y:S01]  /*11510*/  MOV R12, 0x1 ;  /* 0x00000001000c7802 */ /* 0x000fe20000000f00 */
[----:B--2---:R-:W-:-:S07]  /*11520*/  IMAD.MOV.U32 R13, RZ, RZ, RZ ;  /* 0x000000ffff0d7224 */ /* 0x004fce00078e00ff */
[----:B------:R-:W-:-:S07]  /*11530*/  LEPC R20, `(.L_x_1092) ;  /* 0x000000001014794e */ /* 0x000fce0000000000 */
[----:B-1-3--:R-:W-:Y:S05]  /*11540*/  CALL.ABS.NOINC R2 ;  /* 0x0000000002007343 */ /* 0x00afea0003c00000 */
.L_x_1092:
[----:B------:R-:W-:-:S04]  /*11550*/  IADD3 R16, R17, 0x4000, RZ ;  /* 0x0000400011107810 */ /* 0x000fc80007ffe0ff */
        /* <DEDUP_REMOVED lines=18> */
.L_x_1093:
[----:B------:R-:W-:-:S13]  /*11680*/  LOP3.LUT P6, RZ, R17, 0x3ff, RZ, 0xc0, !PT ;  /* 0x000003ff11ff7812 */ /* 0x000fda00078cc0ff */
[----:B------:R-:W-:Y:S05]  /*11690*/  @!P6 BRA `(.L_x_1094) ;  /* 0x000000000040e947 */ /* 0x000fea0003800000 */
[----:B------:R-:W-:Y:S01]  /*116a0*/  MOV R0, 0x0 ;  /* 0x0000000000007802 */ /* 0x000fe20000000f00 */
[----:B------:R-:W-:Y:S01]  /*116b0*/  ULDC.64 UR4, c[0x4][0x90] ;  /* 0x0100240000047ab9 */ /* 0x000fe20000000a00 */
[----:B------:R-:W-:Y:S01]  /*116c0*/  ULDC.64 UR6, c[0x4][0x98] ;  /* 0x0100260000067ab9 */ /* 0x000fe20000000a00 */
[----:B------:R-:W-:Y:S01]  /*116d0*/  MOV R4, UR4 ;  /* 0x0000000400047c02 */ /* 0x000fe20008000f00 */
[----:B------:R2:W3:Y:S01]  /*116e0*/  LDC.64 R2, c[0x4][R0] ;  /* 0x0100000000027b82 */ /* 0x0004e20000000a00 */
[----:B------:R-:W-:Y:S01]  /*116f0*/  IMAD.U32 R5, RZ, RZ, UR5 ;  /* 0x00000005ff057e24 */ /* 0x000fe2000f8e00ff */
[----:B------:R-:W-:Y:S01]  /*11700*/  ULDC.64 UR4, c[0x4][0x20] ;  /* 0x0100080000047ab9 */ /* 0x000fe20000000a00 */
[----:B------:R-:W-:Y:S01]  /*11710*/  MOV R6, UR6 ;  /* 0x0000000600067c02 */ /* 0x000fe20008000f00 */
[----:B------:R-:W-:Y:S01]  /*11720*/  IMAD.U32 R7, RZ, RZ, UR7 ;  /* 0x00000007ff077e24 */ /* 0x000fe2000f8e00ff */
[----:B------:R-:W-:Y:S01]  /*11730*/  MOV R10, UR4 ;  /* 0x00000004000a7c02 */ /* 0x000fe20008000f00 */
[----:B------:R-:W-:Y:S01]  /*11740*/  IMAD.U32 R11, RZ, RZ, UR5 ;  /* 0x00000005ff0b7e24 */ /* 0x000fe2000f8e00ff */
[----:B------:R-:W-:Y:S01]  /*11750*/  MOV R8, 0x70 ;  /* 0x0000007000087802 */ /* 0x000fe20000000f00 */
[----:B------:R-:W-:Y:S01]  /*11760*/  IMAD.MOV.U32 R12, RZ, RZ, 0x1 ;  /* 0x00000001ff0c7424 */ /* 0x000fe200078e00ff */
[----:B--2---:R-:W-:-:S07]  /*11770*/  MOV R13, RZ ;  /* 0x000000ff000d7202 */ /* 0x004fce0000000f00 */
[----:B------:R-:W-:-:S07]  /*11780*/  LEPC R20, `(.L_x_1094) ;  /* 0x000000001014794e */ /* 0x000fce0000000000 */
[----:B-1-3--:R-:W-:Y:S05]  /*11790*/  CALL.ABS.NOINC R2 ;  /* 0x0000000002007343 */ /* 0x00afea0003c00000 */
.L_x_1094:
        /* <DEDUP_REMOVED lines=18> */
.L_x_1095:
[----:B------:R-:W2:Y:S01]  /*118c0*/  S2R R0, SR_TID.X ;  /* 0x0000000000007919 */ /* 0x000ea20000002100 */
[----:B------:R-:W-:Y:S02]  /*118d0*/  F2FP.BF16.F32.PACK_AB R172, R173, R172 ;  /* 0x000000acadac723e */ /* 0x000fe400000010ff */
[----:B------:R-:W-:Y:S01]  /*118e0*/  F2FP.BF16.F32.PACK_AB R173, R175, R174 ;  /* 0x000000aeafad723e */ /* 0x000fe200000010ff */
[----:B------:R-:W-:Y:S01]  /*118f0*/  BAR.SYNC.DEFER_BLOCKING 0x1, 0x100 ;  /* 0x0044000000007b1d */ /* 0x000fe20000010000 */
        /* <DEDUP_REMOVED lines=14> */
[----:B--2---:R-:W-:Y:S02]  /*119e0*/  IADD3 R7, R0, -0x80, RZ ;  /* 0xffffff8000077810 */ /* 0x004fe40007ffe0ff */
[----:B------:R-:W-:-:S02]  /*119f0*/  F2FP.BF16.F32.PACK_AB R199, R203, R202 ;  /* 0x000000cacbc7723e */ /* 0x000fc400000010ff */
[----:B------:R-:W-:Y:S02]  /*11a00*/  SHF.R.S32.HI R2, RZ, 0x1f, R7 ;  /* 0x0000001fff027819 */ /* 0x000fe40000011407 */
[----:B------:R-:W-:Y:S02]  /*11a10*/  F2FP.BF16.F32.PACK_AB R141, R143, R142 ;  /* 0x0000008e8f8d723e */ /* 0x000fe400000010ff */
[CC--:B------:R-:W-:Y:S02]  /*11a20*/  LEA.HI R4, R2.reuse, R7.reuse, RZ, 0x4 ;  /* 0x0000000702047211 */ /* 0x0c0fe400078f20ff */
[----:B------:R-:W-:Y:S02]  /*11a30*/  LEA.HI R2, R2, R7, RZ, 0x5 ;  /* 0x0000000702027211 */ /* 0x000fe400078f28ff */
[----:B------:R-:W-:Y:S02]  /*11a40*/  LOP3.LUT R0, R4, 0xfffffff0, RZ, 0xc0, !PT ;  /* 0xfffffff004007812 */ /* 0x000fe400078ec0ff */
[----:B------:R-:W-:-:S02]  /*11a50*/  SHF.R.S32.HI R4, RZ, 0x4, R4 ;  /* 0x00000004ff047819 */ /* 0x000fc40000011404 */
[----:B------:R-:W-:Y:S01]  /*11a60*/  SHF.R.S32.HI R2, RZ, 0x5, R2 ;  /* 0x00000005ff027819 */ /* 0x000fe20000011402 */
[----:B------:R-:W-:Y:S01]  /*11a70*/  IMAD.IADD R0, R7, 0x1, -R0 ;  /* 0x0000000107007824 */ /* 0x000fe200078e0a00 */
[----:B------:R-:W-:Y:S02]  /*11a80*/  SHF.L.U32 R7, R4, 0x3, RZ ;  /* 0x0000000304077819 */ /* 0x000fe400000006ff */
[----:B------:R-:W-:Y:S02]  /*11a90*/  F2FP.BF16.F32.PACK_AB R148, R149, R148 ;  /* 0x000000949594723e */ /* 0x000fe400000010ff */
[----:B------:R-:W-:Y:S02]  /*11aa0*/  SHF.R.S32.HI R3, RZ, 0x1f, R0 ;  /* 0x0000001fff037819 */ /* 0x000fe40000011400 */
[----:B------:R-:W-:Y:S02]  /*11ab0*/  F2FP.BF16.F32.PACK_AB R142, R145, R144 ;  /* 0x00000090918e723e */ /* 0x000fe400000010ff */
[----:B------:R-:W-:-:S02]  /*11ac0*/  LEA.HI R3, R3, R0, RZ, 0x3 ;  /* 0x0000000003037211 */ /* 0x000fc400078f18ff */
[----:B------:R-:W-:Y:S02]  /*11ad0*/  F2FP.BF16.F32.PACK_AB R143, R147, R146 ;  /* 0x00000092938f723e */ /* 0x000fe400000010ff */
[C---:B------:R-:W-:Y:S01]  /*11ae0*/  LOP3.LUT R5, R3.reuse, 0xfffffff8, RZ, 0xc0, !PT ;  /* 0xfffffff803057812 */ /* 0x040fe200078ec0ff */
[----:B------:R-:W-:Y:S01]  /*11af0*/  IMAD.SHL.U32 R3, R3, 0x40, RZ ;  /* 0x0000004003037824 */ /* 0x000fe200078e00ff */
[----:B------:R-:W-:Y:S02]  /*11b00*/  F2FP.BF16.F32.PACK_AB R149, R151, R150 ;  /* 0x000000969795723e */ /* 0x000fe400000010ff */
[----:B------:R-:W-:Y:S02]  /*11b10*/  IADD3 R5, R0, -R5, RZ ;  /* 0x8000000500057210 */ /* 0x000fe40007ffe0ff */
[----:B------:R-:W-:Y:S02]  /*11b20*/  LOP3.LUT R3, R3, 0x7ffffe00, RZ, 0xc0, !PT ;  /* 0x7ffffe0003037812 */ /* 0x000fe400078ec0ff */
[C---:B------:R-:W-:Y:S01]  /*11b30*/  R2P PR, R5.reuse, 0x6 ;  /* 0x0000000605007804 */ /* 0x040fe20000000000 */
[----:B------:R-:W-:Y:S01]  /*11b40*/  IMAD.SHL.U32 R0, R5, 0x40, RZ ;  /* 0x0000004005007824 */ /* 0x000fe200078e00ff */
[----:B------:R-:W-:Y:S01]  /*11b50*/  LEA R3, R2, R3, 0xa ;  /* 0x0000000302037211 */ /* 0x000fe200078e50ff */
[----:B------:R-:W-:Y:S01]  /*11b60*/  IMAD.MOV.U32 R5, RZ, RZ, 0x40 ;  /* 0x00000040ff057424 */ /* 0x000fe200078e00ff */
[----:B------:R-:W2:Y:S01]  /*11b70*/  SHFL.IDX PT, R2, R2, RZ, 0x1f ;  /* 0x00001fff02027589 */ /* 0x000ea200000e0000 */
[----:B------:R-:W-:-:S02]  /*11b80*/  F2FP.BF16.F32.PACK_AB R156, R157, R156 ;  /* 0x0000009c9d9c723e */ /* 0x000fc400000010ff */
[----:B------:R-:W-:Y:S02]  /*11b90*/  LOP3.LUT R0, R0, 0x1c0, RZ, 0xc0, !PT ;  /* 0x000001c000007812 */ /* 0x000fe400078ec0ff */
[----:B------:R-:W-:Y:S02]  /*11ba0*/  SEL R5, R5, 0xffffffc0, !P2 ;  /* 0xffffffc005057807 */ /* 0x000fe40005000000 */
[----:B------:R-:W-:Y:S02]  /*11bb0*/  LOP3.LUT R7, R0, 0x8, R7, 0xf8, !PT ;  /* 0x0000000800077812 */ /* 0x000fe400078ef807 */
[----:B------:R-:W-:Y:S02]  /*11bc0*/  SHF.R.U32.HI R0, RZ, 0x3, R0 ;  /* 0x00000003ff007819 */ /* 0x000fe40000011600 */
[----:B------:R-:W-:Y:S02]  /*11bd0*/  F2FP.BF16.F32.PACK_AB R150, R153, R152 ;  /* 0x000000989996723e */ /* 0x000fe400000010ff */
[----:B------:R-:W-:-:S02]  /*11be0*/  LOP3.LUT R0, R7, R0, RZ, 0x3c, !PT ;  /* 0x0000000007007212 */ /* 0x000fc400078e3cff */
[----:B------:R-:W-:Y:S02]  /*11bf0*/  F2FP.BF16.F32.PACK_AB R151, R155, R154 ;  /* 0x0000009a9b97723e */ /* 0x000fe400000010ff */
[----:B------:R-:W-:Y:S01]  /*11c00*/  F2FP.BF16.F32.PACK_AB R157, R159, R158 ;  /* 0x0000009e9f9d723e */ /* 0x000fe200000010ff */
[----:B------:R-:W-:Y:S01]  /*11c10*/  IMAD.IADD R0, R0, 0x1, R3 ;  /* 0x0000000100007824 */ /* 0x000fe200078e0203 */
[----:B------:R-:W-:Y:S02]  /*11c20*/  MOV R3, 0x20 ;  /* 0x0000002000037802 */ /* 0x000fe40000000f00 */
[----:B------:R-:W-:Y:S02]  /*11c30*/  F2FP.BF16.F32.PACK_AB R164, R165, R164 ;  /* 0x000000a4a5a4723e */ /* 0x000fe400000010ff */
[----:B------:R-:W-:Y:S02]  /*11c40*/  LEA R0, R0, R17, 0x1 ;  /* 0x0000001100007211 */ /* 0x000fe400078e08ff */
[----:B------:R-:W-:-:S02]  /*11c50*/  SEL R3, R3, 0xffffffe0, !P1 ;  /* 0xffffffe003037807 */ /* 0x000fc40004800000 */
[--C-:B------:R-:W-:Y:S01]  /*11c60*/  IADD3 R6, R5, 0x4000, R0.reuse ;  /* 0x0000400005067810 */ /* 0x100fe20007ffe000 */
[----:B------:R3:W-:Y:S01]  /*11c70*/  STSM.16.M88.4 [R0+0x4000], R172 ;  /* 0x004000ac00007844 */ /* 0x0007e20000000200 */
[----:B------:R-:W-:Y:S02]  /*11c80*/  IADD3 R4, R3, 0x4000, R0 ;  /* 0x0000400003047810 */ /* 0x000fe40007ffe000 */
[----:B------:R-:W-:Y:S01]  /*11c90*/  F2FP.BF16.F32.PACK_AB R158, R161, R160 ;  /* 0x000000a0a19e723e */ /* 0x000fe200000010ff */
[----:B------:R-:W-:Y:S01]  /*11ca0*/  IMAD.IADD R3, R3, 0x1, R6 ;  /* 0x0000000103037824 */ /* 0x000fe200078e0206 */
[----:B------:R-:W-:Y:S01]  /*11cb0*/  F2FP.BF16.F32.PACK_AB R159, R163, R162 ;  /* 0x000000a2a39f723e */ /* 0x000fe200000010ff */
[----:B------:R3:W-:Y:S01]  /*11cc0*/  STSM.16.M88.4 [R4], R180 ;  /* 0x000000b404007844 */ /* 0x0007e20000000200 */
[----:B------:R-:W-:Y:S02]  /*11cd0*/  F2FP.BF16.F32.PACK_AB R165, R167, R166 ;  /* 0x000000a6a7a5723e */ /* 0x000fe400000010ff */
[----:B------:R-:W-:Y:S01]  /*11ce0*/  F2FP.BF16.F32.PACK_AB R166, R169, R168 ;  /* 0x000000a8a9a6723e */ /* 0x000fe200000010ff */
[----:B------:R3:W-:Y:S01]  /*11cf0*/  STSM.16.M88.4 [R6], R188 ;  /* 0x000000bc06007844 */ /* 0x0007e20000000200 */
[----:B------:R-:W-:-:S02]  /*11d00*/  F2FP.BF16.F32.PACK_AB R167, R171, R170 ;  /* 0x000000aaaba7723e */ /* 0x000fc400000010ff */
[----:B--2---:R-:W-:Y:S01]  /*11d10*/  ISETP.NE.AND P0, PT, R2, 0x7, PT ;  /* 0x000000070200780c */ /* 0x004fe20003f05270 */
[----:B------:R3:W-:Y:S04]  /*11d20*/  STSM.16.M88.4 [R3], R196 ;  /* 0x000000c403007844 */ /* 0x0007e80000000200 */
[----:B------:R3:W-:Y:S04]  /*11d30*/  STSM.16.M88.4 [R0], R140 ;  /* 0x0000008c00007844 */ /* 0x0007e80000000200 */
        /* <DEDUP_REMOVED lines=24> */
[----:B------:R-:W4:Y:S01]  /*11ec0*/  S2UR UR11, SR_CTAID.Y ;  /* 0x00000000000b79c3 */ /* 0x000f220000002600 */
[----:B--2---:R-:W-:-:S09]  /*11ed0*/  USHF.L.U32 UR10, UR10, 0x7, URZ ;  /* 0x000000070a0a7899 */ /* 0x004fd2000800063f */
[----:B----4-:R2:W-:Y:S02]  /*11ee0*/  UTMASTG.4D [UR8], [UR4] ;  /* 0x00000008040073b5 */ /* 0x0105e40008018000 */
[----:B--2---:R-:W-:Y:S02]  /*11ef0*/  UMOV UR8, UR6 ;  /* 0x0000000600087c82 */ /* 0x004fe40008000000 */
[----:B------:R2:W-:Y:S02]  /*11f00*/  UTMASTG.4D [UR8], [UR14] ;  /* 0x000000080e0073b5 */ /* 0x0005e40008018000 */
[----:B--2---:R0:W-:Y:S02]  /*11f10*/  UTMACMDFLUSH ;  /* 0x00000000000079b7 */ /* 0x0041e40000000000 */
.L_x_1097:
[----:B------:R-:W-:Y:S05]  /*11f20*/  BSYNC B0 ;  /* 0x0000000000007941 */ /* 0x000fea0003800000 */
.L_x_1096:
[----:B------:R-:W-:-:S04]  /*11f30*/  DEPBAR.LE SB0, 0x0 ;  /* 0x000080000000791a */ /* 0x000fc80000000000 */
[----:B------:R-:W-:Y:S05]  /*11f40*/  BRA `(.L_x_1045) ;  /* 0x00000034005c7947 */ /* 0x000fea0003800000 */
.L_x_1091:
[----:B------:R-:W2:Y:S01]  /*11f50*/  S2R R0, SR_TID.X ;  /* 0x0000000000007919 */ /* 0x000ea20000002100 */
[----:B------:R-:W3:Y:S01]  /*11f60*/  LDC.64 R16, c[0x0][0x808] ;  /* 0x00020200ff107b82 */ /* 0x000ee20000000a00 */
[----:B------:R-:W-:Y:S01]  /*11f70*/  ULDC.64 UR4, c[0x0][0x820] ;  /* 0x0002080000047ab9 */ /* 0x000fe20000000a00 */
[----:B------:R-:W-:Y:S01]  /*11f80*/  BSSY B0, `(.L_x_1098) ;  /* 0x0000033000007945 */ /* 0x000fe20003800000 */
[----:B------:R-:W4:Y:S01]  /*11f90*/  S2R R23, SR_CTAID.Y ;  /* 0x0000000000177919 */ /* 0x000f220000002600 */
[----:B------:R-:W3:Y:S04]  /*11fa0*/  S2R R15, SR_CTAID.X ;  /* 0x00000000000f7919 */ /* 0x000ee80000002500 */
[----:B------:R-:W1:Y:S01]  /*11fb0*/  LDC R19, c[0x0][0x83c] ;  /* 0x00020f00ff137b82 */ /* 0x000e620000000800 */
[----:B------:R-:W5:Y:S07]  /*11fc0*/  S2R R21, SR_CTAID.Z ;  /* 0x0000000000157919 */ /* 0x000f6e0000002700 */
[----:B------:R-:W1:Y:S01]  /*11fd0*/  LDC.64 R24, c[0x0][0x208] ;  /* 0x00008200ff187b82 */ /* 0x000e620000000a00 */
[----:B--2---:R-:W-:-:S04]  /*11fe0*/  IADD3 R3, R0, -0x80, RZ ;  /* 0xffffff8000037810 */ /* 0x004fc80007ffe0ff */
[----:B------:R-:W-:Y:S02]  /*11ff0*/  SHF.R.S32.HI R0, RZ, 0x1f, R3 ;  /* 0x0000001fff007819 */ /* 0x000fe40000011403 */
[----:B----4-:R-:W-:Y:S02]  /*12000*/  SHF.R.S32.HI R13, RZ, 0x1f, R23 ;  /* 0x0000001fff0d7819 */ /* 0x010fe40000011417 */
[----:B------:R-:W-:-:S04]  /*12010*/  LEA.HI R2, R0, R3, RZ, 0x3 ;  /* 0x0000000300027211 */ /* 0x000fc800078f18ff */
[----:B------:R-:W-:Y:S02]  /*12020*/  LOP3.LUT R0, R2, 0x1ffffff8, RZ, 0xc0, !PT ;  /* 0x1ffffff802007812 */ /* 0x000fe400078ec0ff */
[----:B------:R-:W-:Y:S02]  /*12030*/  SHF.R.S32.HI R2, RZ, 0x3, R2 ;  /* 0x00000003ff027819 */ /* 0x000fe40000011402 */
[----:B-----5:R-:W-:Y:S01]  /*12040*/  SHF.R.S32.HI R12, RZ, 0x1f, R21 ;  /* 0x0000001fff0c7819 */ /* 0x020fe20000011415 */
[----:B------:R-:W-:Y:S01]  /*12050*/  IMAD.IADD R0, R3, 0x1, -R0 ;  /* 0x0000000103007824 */ /* 0x000fe200078e0a00 */
[----:B------:R-:W-:Y:S01]  /*12060*/  IADD3 R8, R2, 0x60, RZ ;  /* 0x0000006002087810 */ /* 0x000fe20007ffe0ff */
[----:B---3--:R-:W-:-:S03]  /*12070*/  IMAD R3, R15, -0x80, R16 ;  /* 0xffffff800f037824 */ /* 0x008fc600078e0210 */
[----:B------:R-:W-:Y:S01]  /*12080*/  SHF.L.U32 R6, R0, 0x3, RZ ;  /* 0x0000000300067819 */ /* 0x000fe200000006ff */
[----:B------:R-:W-:Y:S01]  /*12090*/  IMAD R0, R13, UR4, RZ ;  /* 0x000000040d007c24 */ /* 0x000fe2000f8e02ff */
[----:B------:R-:W-:Y:S02]  /*120a0*/  ISETP.GE.AND P3, PT, R2, R3, PT ;  /* 0x000000030200720c */ /* 0x000fe40003f66270 */
[----:B------:R-:W-:Y:S01]  /*120b0*/  SHF.R.S32.HI R7, RZ, 0x1f, R6 ;  /* 0x0000001fff077819 */ /* 0x000fe20000011406 */
[C---:B------:R-:W-:Y:S01]  /*120c0*/  IMAD R9, R23.reuse, UR5, R0 ;  /* 0x0000000517097c24 */ /* 0x040fe2000f8e0200 */
[----:B------:R-:W-:Y:S01]  /*120d0*/  ISETP.GE.OR P6, PT, R6, R17, P3 ;  /* 0x000000110600720c */ /* 0x000fe20001fc6670 */
[----:B------:R-:W-:Y:S01]  /*120e0*/  VIADD R0, R2, 0x20 ;  /* 0x0000002002007836 */ /* 0x000fe20000000000 */
[----:B------:R-:W-:Y:S01]  /*120f0*/  ISETP.GE.AND P0, PT, R8, R3, PT ;  /* 0x000000030800720c */ /* 0x000fe20003f06270 */
[----:B------:R-:W-:Y:S01]  /*12100*/  IMAD.WIDE.U32 R4, R23, UR4, R6 ;  /* 0x0000000417047c25 */ /* 0x000fe2000f8e0006 */
[----:B------:R-:W-:-:S02]  /*12110*/  ULDC.64 UR4, c[0x0][0x828] ;  /* 0x00020a0000047ab9 */ /* 0x000fc40000000a00 */
[----:B------:R-:W-:Y:S01]  /*12120*/  ISETP.GE.AND P2, PT, R0, R3, PT ;  /* 0x000000030000720c */ /* 0x000fe20003f46270 */
[----:B------:R-:W-:Y:S01]  /*12130*/  VIADD R0, R2, 0x40 ;  /* 0x0000004002007836 */ /* 0x000fe20000000000 */
[----:B------:R-:W-:Y:S02]  /*12140*/  IADD3 R5, R5, R9, RZ ;  /* 0x0000000905057210 */ /* 0x000fe40007ffe0ff */
[----:B------:R-:W-:Y:S02]  /*12150*/  ISETP.GE.OR P5, PT, R6, R17, P2 ;  /* 0x000000110600720c */ /* 0x000fe400017a6670 */
[----:B------:R-:W-:Y:S01]  /*12160*/  ISETP.GE.AND P1, PT, R0, R3, PT ;  /* 0x000000030000720c */ /* 0x000fe20003f26270 */
[----:B------:R-:W-:Y:S01]  /*12170*/  IMAD R0, R12, UR4, RZ ;  /* 0x000000040c007c24 */ /* 0x000fe2000f8e02ff */
[----:B------:R-:W-:Y:S01]  /*12180*/  SHF.R.S32.HI R3, RZ, 0x1f, R2 ;  /* 0x0000001fff037819 */ /* 0x000fe20000011402 */
[----:B------:R-:W-:Y:S01]  /*12190*/  IMAD.WIDE.U32 R4, R21, UR4, R4 ;  /* 0x0000000415047c25 */ /* 0x000fe2000f8e0004 */
[----:B------:R-:W-:-:S03]  /*121a0*/  ISETP.GE.OR P4, PT, R6, R17, P1 ;  /* 0x000000110600720c */ /* 0x000fc60000f86670 */
[----:B------:R-:W-:Y:S02]  /*121b0*/  IMAD R11, R21, UR5, R0 ;  /* 0x00000005150b7c24 */ /* 0x000fe4000f8e0200 */
[----:B------:R-:W-:-:S04]  /*121c0*/  IMAD.WIDE R2, R15, 0x80, R2 ;  /* 0x000000800f027825 */ /* 0x000fc800078e0202 */
[----:B------:R-:W-:Y:S01]  /*121d0*/  IMAD.IADD R11, R5, 0x1, R11 ;  /* 0x00000001050b7824 */ /* 0x000fe200078e020b */
[----:B-1----:R-:W-:Y:S06]  /*121e0*/  @P6 BRA `(.L_x_1099) ;  /* 0x0000000000306947 */ /* 0x002fec0003800000 */
[----:B------:R-:W-:Y:S01]  /*121f0*/  ULDC.64 UR4, c[0x0][0x818] ;  /* 0x0002060000047ab9 */ /* 0x000fe20000000a00 */
[----:B------:R-:W-:Y:S01]  /*12200*/  MOV R10, R4 ;  /* 0x00000004000a7202 */ /* 0x000fe20000000f00 */
[----:B------:R-:W-:Y:S01]  /*12210*/  IMAD R15, R3, UR4, RZ ;  /* 0x00000004030f7c24 */ /* 0x000fe2000f8e02ff */
[----:B------:R-:W-:Y:S02]  /*12220*/  R2UR UR6, R24 ;  /* 0x00000000180672ca */ /* 0x000fe400000e0000 */
[----:B------:R-:W-:Y:S01]  /*12230*/  R2UR UR7, R25 ;  /* 0x00000000190772ca */ /* 0x000fe200000e0000 */
[----:B------:R-:W-:-:S04]  /*12240*/  IMAD.WIDE.U32 R8, R2, UR4, R10 ;  /* 0x0000000402087c25 */ /* 0x000fc8000f8e000a */
[----:B------:R-:W-:Y:S01]  /*12250*/  IMAD R15, R2, UR5, R15 ;  /* 0x00000005020f7c24 */ /* 0x000fe2000f8e020f */
[----:B------:R-:W-:Y:S02]  /*12260*/  ULDC.64 UR4, c[0x0][0x800] ;  /* 0x0002000000047ab9 */ /* 0x000fe40000000a00 */
[----:B------:R-:W-:Y:S01]  /*12270*/  LEA R14, P6, R8, UR4, 0x1 ;  /* 0x00000004080e7c11 */ /* 0x000fe2000f8c08ff */
[----:B------:R-:W-:-:S05]  /*12280*/  IMAD.IADD R9, R9, 0x1, R15 ;  /* 0x0000000109097824 */ /* 0x000fca00078e020f */
[----:B------:R-:W-:-:S05]  /*12290*/  LEA.HI.X R15, R8, UR5, R9, 0x1, P6 ;  /* 0x00000005080f7c11 */ /* 0x000fca000b0f0c09 */
[----:B------:R1:W-:Y:S02]  /*122a0*/  STG.E.128 desc[UR6][R14.64], RZ ;  /* 0x000000ff0e007986 */ /* 0x0003e4000c101d06 */
.L_x_1099:
[----:B------:R-:W-:Y:S05]  /*122b0*/  BSYNC B0 ;  /* 0x0000000000007941 */ /* 0x000fea0003800000 */
.L_x_1098:
[----:B------:R-:W-:Y:S01]  /*122c0*/  BSSY B0, `(.L_x_1100) ;  /* 0x0000012000007945 */ /* 0x000fe20003800000 */
[----:B------:R-:W-:-:S03]  /*122d0*/  ISETP.GE.OR P6, PT, R6, R17, P0 ;  /* 0x000000110600720c */ /* 0x000fc600007c6670 */
[----:B------:R-:W-:Y:S10]  /*122e0*/  @P5 BRA `(.L_x_1101) ;  /* 0x00000000003c5947 */ /* 0x000ff40003800000 */
[----:B-1----:R-:W-:Y:S01]  /*122f0*/  IADD3 R15, P5, R2, 0x20, RZ ;  /* 0x00000020020f7810 */ /* 0x002fe20007fbe0ff */
[----:B------:R-:W-:Y:S01]  /*12300*/  ULDC.64 UR4, c[0x0][0x818] ;  /* 0x0002060000047ab9 */ /* 0x000fe20000000a00 */
[----:B------:R-:W-:Y:S01]  /*12310*/  MOV R9, R11 ;  /* 0x0000000b00097202 */ /* 0x000fe20000000f00 */
[----:B------:R-:W-:Y:S01]  /*12320*/  IMAD.MOV.U32 R8, RZ, RZ, R4 ;  /* 0x000000ffff087224 */ /* 0x000fe200078e0004 */
[----:B------:R-:W-:Y:S02]  /*12330*/  IADD3.X R0, RZ, R3, RZ, P5, !PT ;  /* 0x00000003ff007210 */ /* 0x000fe40002ffe4ff */
[----:B------:R-:W-:Y:S01]  /*12340*/  R2UR UR6, R24 ;  /* 0x00000000180672ca */ /* 0x000fe200000e0000 */
[----:B------:R-:W-:Y:S01]  /*12350*/  IMAD.WIDE.U32 R8, R15, UR4, R8 ;  /* 0x000000040f087c25 */ /* 0x000fe2000f8e0008 */
[----:B------:R-:W-:-:S03]  /*12360*/  R2UR UR7, R25 ;  /* 0x00000000190772ca */ /* 0x000fc600000e0000 */
[----:B------:R-:W-:-:S04]  /*12370*/  IMAD R0, R0, UR4, RZ ;  /* 0x0000000400007c24 */ /* 0x000fc8000f8e02ff */
[----:B------:R-:W-:Y:S01]  /*12380*/  IMAD R15, R15, UR5, R0 ;  /* 0x000000050f0f7c24 */ /* 0x000fe2000f8e0200 */
[----:B------:R-:W-:Y:S02]  /*12390*/  ULDC.64 UR4, c[0x0][0x800] ;  /* 0x0002000000047ab9 */ /* 0x000fe40000000a00 */
[----:B------:R-:W-:Y:S01]  /*123a0*/  LEA R14, P5, R8, UR4, 0x1 ;  /* 0x00000004080e7c11 */ /* 0x000fe2000f8a08ff */
[----:B------:R-:W-:-:S05]  /*123b0*/  IMAD.IADD R9, R9, 0x1, R15 ;  /* 0x0000000109097824 */ /* 0x000fca00078e020f */
[----:B------:R-:W-:-:S05]  /*123c0*/  LEA.HI.X R15, R8, UR5, R9, 0x1, P5 ;  /* 0x00000005080f7c11 */ /* 0x000fca000a8f0c09 */
[----:B------:R2:W-:Y:S02]  /*123d0*/  STG.E.128 desc[UR6][R14.64], RZ ;  /* 0x000000ff0e007986 */ /* 0x0005e4000c101d06 */
.L_x_1101:
[----:B------:R-:W-:Y:S05]  /*123e0*/  BSYNC B0 ;  /* 0x0000000000007941 */ /* 0x000fea0003800000 */
.L_x_1100:
[----:B------:R-:W-:Y:S04]  /*123f0*/  BSSY B0, `(.L_x_1102) ;  /* 0x0000011000007945 */ /* 0x000fe80003800000 */
[----:B------:R-:W-:Y:S05]  /*12400*/  @P4 BRA `(.L_x_1103) ;  /* 0x00000000003c4947 */ /* 0x000fea0003800000 */
[----:B-12---:R-:W-:Y:S01]  /*12410*/  IADD3 R15, P4, R2, 0x40, RZ ;  /* 0x00000040020f7810 */ /* 0x006fe20007f9e0ff */
        /* <DEDUP_REMOVED lines=14> */
.L_x_1103:
[----:B------:R-:W-:Y:S05]  /*12500*/  BSYNC B0 ;  /* 0x0000000000007941 */ /* 0x000fea0003800000 */
.L_x_1102:
[----:B------:R-:W-:Y:S04]  /*12510*/  BSSY B0, `(.L_x_1104) ;  /* 0x0000010000007945 */ /* 0x000fe80003800000 */
[----:B------:R-:W-:Y:S05]  /*12520*/  @P6 BRA `(.L_x_1105) ;  /* 0x0000000000386947 */ /* 0x000fea0003800000 */
[----:B------:R-:W-:Y:S01]  /*12530*/  IADD3 R9, P4, R2, 0x60, RZ ;  /* 0x0000006002097810 */ /* 0x000fe20007f9e0ff */
[----:B------:R-:W-:Y:S01]  /*12540*/  ULDC.64 UR4, c[0x0][0x818] ;  /* 0x0002060000047ab9 */ /* 0x000fe20000000a00 */
[----:B------:R-:W-:Y:S01]  /*12550*/  IMAD.MOV.U32 R5, RZ, RZ, R11 ;  /* 0x000000ffff057224 */ /* 0x000fe200078e000b */
[----:B------:R-:W-:Y:S02]  /*12560*/  R2UR UR6, R24 ;  /* 0x00000000180672ca */ /* 0x000fe400000e0000 */
[----:B------:R-:W-:Y:S01]  /*12570*/  IADD3.X R0, RZ, R3, RZ, P4, !PT ;  /* 0x00000003ff007210 */ /* 0x000fe200027fe4ff */
[----:B------:R-:W-:Y:S01]  /*12580*/  IMAD.WIDE.U32 R4, R9, UR4, R4 ;  /* 0x0000000409047c25 */ /* 0x000fe2000f8e0004 */
[----:B------:R-:W-:-:S03]  /*12590*/  R2UR UR7, R25 ;  /* 0x00000000190772ca */ /* 0x000fc600000e0000 */
[----:B------:R-:W-:-:S04]  /*125a0*/  IMAD R0, R0, UR4, RZ ;  /* 0x0000000400007c24 */ /* 0x000fc8000f8e02ff */
[----:B------:R-:W-:Y:S01]  /*125b0*/  IMAD R9, R9, UR5, R0 ;  /* 0x0000000509097c24 */ /* 0x000fe2000f8e0200 */
[----:B------:R-:W-:Y:S02]  /*125c0*/  ULDC.64 UR4, c[0x0][0x800] ;  /* 0x0002000000047ab9 */ /* 0x000fe40000000a00 */
[----:B------:R-:W-:Y:S02]  /*125d0*/  LEA R8, P4, R4, UR4, 0x1 ;  /* 0x0000000404087c11 */ /* 0x000fe4000f8808ff */
[----:B------:R-:W-:-:S04]  /*125e0*/  IADD3 R5, R5, R9, RZ ;  /* 0x0000000905057210 */ /* 0x000fc80007ffe0ff */
[----:B------:R-:W-:-:S05]  /*125f0*/  LEA.HI.X R9, R4, UR5, R5, 0x1, P4 ;  /* 0x0000000504097c11 */ /* 0x000fca000a0f0c05 */
[----:B------:R4:W-:Y:S02]  /*12600*/  STG.E.128 desc[UR6][R8.64], RZ ;  /* 0x000000ff08007986 */ /* 0x0009e4000c101d06 */
.L_x_1105:
[----:B------:R-:W-:Y:S05]  /*12610*/  BSYNC B0 ;  /* 0x0000000000007941 */ /* 0x000fea0003800000 */
.L_x_1104:
[----:B------:R-:W-:Y:S01]  /*12620*/  ULDC.64 UR4, c[0x0][0x850] ;  /* 0x0002140000047ab9 */ /* 0x000fe20000000a00 */
[CC--:B------:R-:W-:Y:S01]  /*12630*/  ISETP.GE.OR P3, PT, R6.reuse, R19.reuse, P3 ;  /* 0x000000130600720c */ /* 0x0c0fe20001f66670 */
[----:B------:R-:W-:Y:S01]  /*12640*/  IMAD R13, R13, UR4, RZ ;  /* 0x000000040d0d7c24 */ /* 0x000fe2000f8e02ff */
[----:B------:R-:W-:Y:S01]  /*12650*/  BSSY B0, `(.L_x_1106) ;  /* 0x0000019000007945 */ /* 0x000fe20003800000 */
[C---:B------:R-:W-:Y:S01]  /*12660*/  IMAD.WIDE.U32 R4, R23.reuse, UR4, R6 ;  /* 0x0000000417047c25 */ /* 0x040fe2000f8e0006 */
[CC--:B------:R-:W-:Y:S02]  /*12670*/  ISETP.GE.OR P2, PT, R6.reuse, R19.reuse, P2 ;  /* 0x000000130600720c */ /* 0x0c0fe40001746670 */
[CC--:B------:R-:W-:Y:S01]  /*12680*/  ISETP.GE.OR P1, PT, R6.reuse, R19.reuse, P1 ;  /* 0x000000130600720c */ /* 0x0c0fe20000f26670 */
[----:B------:R-:W-:Y:S01]  /*12690*/  IMAD R13, R23, UR5, R13 ;  /* 0x00000005170d7c24 */ /* 0x000fe2000f8e020d */
[----:B------:R-:W-:Y:S01]  /*126a0*/  ULDC.64 UR4, c[0x0][0x858] ;  /* 0x0002160000047ab9 */ /* 0x000fe20000000a00 */
[----:B------:R-:W-:Y:S01]  /*126b0*/  ISETP.GE.OR P0, PT, R6, R19, P0 ;  /* 0x000000130600720c */ /* 0x000fe20000706670 */
[----:B------:R-:W-:-:S02]  /*126c0*/  IMAD R12, R12, UR4, RZ ;  /* 0x000000040c0c7c24 */ /* 0x000fc4000f8e02ff */
[----:B------:R-:W-:Y:S02]  /*126d0*/  IMAD.IADD R5, R5, 0x1, R13 ;  /* 0x0000000105057824 */ /* 0x000fe400078e020d */
[C---:B----4-:R-:W-:Y:S02]  /*126e0*/  IMAD R9, R21.reuse, UR5, R12 ;  /* 0x0000000515097c24 */ /* 0x050fe4000f8e020c */
[----:B------:R-:W-:-:S05]  /*126f0*/  IMAD.WIDE.U32 R4, R21, UR4, R4 ;  /* 0x0000000415047c25 */ /* 0x000fca000f8e0004 */
[----:B------:R-:W-:Y:S01]  /*12700*/  IADD3 R9, R5, R9, RZ ;  /* 0x0000000905097210 */ /* 0x000fe20007ffe0ff */
[----:B------:R-:W-:Y:S06]  /*12710*/  @P3 BRA `(.L_x_1107) ;  /* 0x0000000000303947 */ /* 0x000fec0003800000 */
[----:B------:R-:W-:Y:S01]  /*12720*/  ULDC.64 UR4, c[0x0][0x848] ;  /* 0x0002120000047ab9 */ /* 0x000fe20000000a00 */
[----:B------:R-:W-:Y:S01]  /*12730*/  IMAD.MOV.U32 R8, RZ, RZ, R4 ;  /* 0x000000ffff087224 */ /* 0x000fe200078e0004 */
[----:B------:R-:W-:Y:S01]  /*12740*/  R2UR UR6, R24 ;  /* 0x00000000180672ca */ /* 0x000fe200000e0000 */
[----:B------:R-:W-:Y:S01]  /*12750*/  IMAD R11, R3, UR4, RZ ;  /* 0x00000004030b7c24 */ /* 0x000fe2000f8e02ff */
[----:B------:R-:W-:Y:S01]  /*12760*/  R2UR UR7, R25 ;  /* 0x00000000190772ca */ /* 0x000fe200000e0000 */
[----:B------:R-:W-:-:S04]  /*12770*/  IMAD.WIDE.U32 R6, R2, UR4, R8 ;  /* 0x0000000402067c25 */ /* 0x000fc8000f8e0008 */
[----:B------:R-:W-:Y:S01]  /*12780*/  IMAD R11, R2, UR5, R11 ;  /* 0x00000005020b7c24 */ /* 0x000fe2000f8e020b */
[----:B------:R-:W-:Y:S02]  /*12790*/  ULDC.64 UR4, c[0x0][0x830] ;  /* 0x00020c0000047ab9 */ /* 0x000fe40000000a00 */
[----:B------:R-:W-:Y:S02]  /*127a0*/  LEA R10, P3, R6, UR4, 0x1 ;  /* 0x00000004060a7c11 */ /* 0x000fe4000f8608ff */
[----:B------:R-:W-:-:S04]  /*127b0*/  IADD3 R7, R7, R11, RZ ;  /* 0x0000000b07077210 */ /* 0x000fc80007ffe0ff */
[----:B------:R-:W-:-:S05]  /*127c0*/  LEA.HI.X R11, R6, UR5, R7, 0x1, P3 ;  /* 0x00000005060b7c11 */ /* 0x000fca00098f0c07 */
[----:B------:R4:W-:Y:S02]  /*127d0*/  STG.E.128 desc[UR6][R10.64], RZ ;  /* 0x000000ff0a007986 */ /* 0x0009e4000c101d06 */
.L_x_1107:
[----:B------:R-:W-:Y:S05]  /*127e0*/  BSYNC B0 ;  /* 0x0000000000007941 */ /* 0x000fea0003800000 */
.L_x_1106:
[----:B------:R-:W-:Y:S04]  /*127f0*/  BSSY B0, `(.L_x_1108) ;  /* 0x0000011000007945 */ /* 0x000fe80003800000 */
[----:B------:R-:W-:Y:S05]  /*12800*/  @P2 BRA `(.L_x_1109) ;  /* 0x00000000003c2947 */ /* 0x000fea0003800000 */
[----:B----4-:R-:W-:Y:S01]  /*12810*/  IADD3 R11, P2, R2, 0x20, RZ ;  /* 0x00000020020b7810 */ /* 0x010fe20007f5e0ff */
[----:B------:R-:W-:Y:S01]  /*12820*/  ULDC.64 UR4, c[0x0][0x848] ;  /* 0x0002120000047ab9 */ /* 0x000fe20000000a00 */
[----:B------:R-:W-:Y:S01]  /*12830*/  MOV R6, R4 ;  /* 0x0000000400067202 */ /* 0x000fe20000000f00 */
[----:B------:R-:W-:Y:S01]  /*12840*/  IMAD.MOV.U32 R7, RZ, RZ, R9 ;  /* 0x000000ffff077224 */ /* 0x000fe200078e0009 */
[----:B------:R-:W-:Y:S01]  /*12850*/  R2UR UR6, R24 ;  /* 0x00000000180672ca */ /* 0x000fe200000e0000 */
[----:B------:R-:W-:Y:S01]  /*12860*/  IMAD.X R0, RZ, RZ, R3, P2 ;  /* 0x000000ffff007224 */ /* 0x000fe200010e0603 */
[----:B------:R-:W-:Y:S01]  /*12870*/  R2UR UR7, R25 ;  /* 0x00000000190772ca */ /* 0x000fe200000e0000 */
        /* <DEDUP_REMOVED lines=8> */
.L_x_1109:
[----:B------:R-:W-:Y:S05]  /*12900*/  BSYNC B0 ;  /* 0x0000000000007941 */ /* 0x000fea0003800000 */
.L_x_1108:
        /* <DEDUP_REMOVED lines=17> */
.L_x_1111:
[----:B------:R-:W-:Y:S05]  /*12a20*/  BSYNC B0 ;  /* 0x0000000000007941 */ /* 0x000fea0003800000 */
.L_x_1110:
[----:B------:R-:W-:Y:S05]  /*12a30*/  @P0 BRA `(.L_x_1045) ;  /* 0x0000002800a00947 */ /* 0x000fea0003800000 */
[----:B------:R-:W-:Y:S01]  /*12a40*/  IADD3 R5, P0, R2, 0x60, RZ ;  /* 0x0000006002057810 */ /* 0x000fe20007f1e0ff */
[----:B------:R-:W-:Y:S01]  /*12a50*/  ULDC.64 UR4, c[0x0][0x848] ;  /* 0x0002120000047ab9 */ /* 0x000fe20000000a00 */
[----:B------:R-:W-:Y:S02]  /*12a60*/  MOV R2, R4 ;  /* 0x0000000400027202 */ /* 0x000fe40000000f00 */
[----:B------:R-:W-:Y:S01]  /*12a70*/  R2UR UR6, R24 ;  /* 0x00000000180672ca */ /* 0x000fe200000e0000 */
[----:B------:R-:W-:Y:S01]  /*12a80*/  IMAD.X R0, RZ, RZ, R3, P0 ;  /* 0x000000ffff007224 */ /* 0x000fe200000e0603 */
[----:B------:R-:W-:Y:S01]  /*12a90*/  R2UR UR7, R25 ;  /* 0x00000000190772ca */ /* 0x000fe200000e0000 */
        /* <DEDUP_REMOVED lines=8> */
[----:B------:R1:W-:Y:S01]  /*12b20*/  STG.E.128 desc[UR6][R4.64], RZ ;  /* 0x000000ff04007986 */ /* 0x0003e2000c101d06 */
[----:B------:R-:W-:Y:S05]  /*12b30*/  BRA `(.L_x_1045) ;  /* 0x0000002800607947 */ /* 0x000fea0003800000 */
.L_x_1043:
        /* <DEDUP_REMOVED lines=12> */
[----:B------:R-:W1:Y:S01]  /*12c00*/  S2UR UR7, SR_CTAID.X ;  /* 0x00000000000779c3 */ /* 0x000e620000002500 */
[----:B------:R-:W-:Y:S01]  /*12c10*/  ULDC UR4, c[0x0][0x280] ;  /* 0x0000a00000047ab9 */ /* 0x000fe20000000800 */
[----:B------:R-:W-:Y:S01]  /*12c20*/  ULDC UR6, c[0x0][0x290] ;  /* 0x0000a40000067ab9 */ /* 0x000fe20000000800 */
[----:B------:R-:W-:Y:S01]  /*12c30*/  ULDC UR8, c[0x0][0x74c] ;  /* 0x0001d30000087ab9 */ /* 0x000fe20000000800 */
[----:B------:R-:W-:-:S04]  /*12c40*/  USHF.R.S32.HI UR12, URZ, 0x1f, UR10 ;  /* 0x0000001f3f0c7899 */ /* 0x000fc8000801140a */
[----:B------:R-:W2:Y:S01]  /*12c50*/  S2UR UR11, SR_CTAID.Y ;  /* 0x00000000000b79c3 */ /* 0x000ea20000002600 */
[----:B-1----:R-:W-:Y:S02]  /*12c60*/  ULEA UR5, UR7, UR4, 0x7 ;  /* 0x0000000407057291 */ /* 0x002fe4000f8e383f */
[----:B------:R-:W-:Y:S02]  /*12c70*/  ISETP.LE.AND P0, PT, RZ, UR7, PT ;  /* 0x00000007ff007c0c */ /* 0x000fe4000bf03270 */
[----:B------:R-:W-:Y:S02]  /*12c80*/  UIADD3 UR6, -UR8, UR5, -UR6 ;  /* 0x0000000508067290 */ /* 0x000fe4000fffe906 */
[----:B------:R-:W-:Y:S02]  /*12c90*/  UIADD3 UR5, UR4, 0x7f, URZ ;  /* 0x0000007f04057890 */ /* 0x000fe4000fffe03f */
[----:B------:R-:W-:-:S04]  /*12ca0*/  USHF.R.S32.HI UR8, URZ, 0x1f, UR6 ;  /* 0x0000001f3f087899 */ /* 0x000fc80008011406 */
[----:B------:R-:W-:Y:S02]  /*12cb0*/  ULEA.HI UR8, UR8, UR6, URZ, 0x7 ;  /* 0x0000000608087291 */ /* 0x000fe4000f8f383f */
[----:B------:R-:W-:Y:S02]  /*12cc0*/  USHF.R.S32.HI UR6, URZ, 0x1f, UR5 ;  /* 0x0000001f3f067899 */ /* 0x000fe40008011405 */
[----:B------:R-:W-:Y:S02]  /*12cd0*/  USHF.R.S32.HI UR8, URZ, 0x7, UR8 ;  /* 0x000000073f087899 */ /* 0x000fe40008011408 */
[----:B------:R-:W-:Y:S02]  /*12ce0*/  ULEA.HI UR6, UR6, UR5, URZ, 0x7 ;  /* 0x0000000506067291 */ /* 0x000fe4000f8f383f */
[----:B------:R-:W-:Y:S02]  /*12cf0*/  UISETP.LT.AND UP0, UPT, URZ, UR8, UPT ;  /* 0x000000083f00728c */ /* 0x000fe4000bf01270 */
[----:B------:R-:W-:-:S02]  /*12d00*/  USHF.R.S32.HI UR6, URZ, 0x7, UR6 ;  /* 0x000000073f067899 */ /* 0x000fc40008011406 */
[----:B------:R-:W-:-:S04]  /*12d10*/  USEL UR5, URZ, UR8, !UP0 ;  /* 0x000000083f057287 */ /* 0x000fc8000c000000 */
[----:B------:R-:W-:Y:S01]  /*12d20*/  MOV R0, UR6 ;  /* 0x0000000600007c02 */ /* 0x000fe20008000f00 */
[----:B--2---:R-:W-:Y:S07]  /*12d30*/  @!P0 BRA `(.L_x_1113) ;  /* 0x0000000000248947 */ /* 0x004fee0003800000 */
[----:B------:R-:W1:Y:S01]  /*12d40*/  LDC R2, c[0x0][0x748] ;  /* 0x0001d200ff027b82 */ /* 0x000e620000000800 */
[----:B------:R-:W-:Y:S01]  /*12d50*/  ULEA UR4, UR7, UR4, 0x7 ;  /* 0x0000000407047291 */ /* 0x000fe2000f8e383f */
[----:B------:R-:W-:-:S03]  /*12d60*/  ULDC UR6, c[0x0][0x290] ;  /* 0x0000a40000067ab9 */ /* 0x000fc60000000800 */
[----:B------:R-:W-:-:S06]  /*12d70*/  UIADD3 UR4, -UR6, 0xff, UR4 ;  /* 0x000000ff06047890 */ /* 0x000fcc000fffe104 */
[----:B-1----:R-:W-:-:S05]  /*12d80*/  VIADD R2, R2, UR4 ;  /* 0x0000000402027c36 */ /* 0x002fca0008000000 */
[----:B------:R-:W-:-:S04]  /*12d90*/  SHF.R.S32.HI R3, RZ, 0x1f, R2 ;  /* 0x0000001fff037819 */ /* 0x000fc80000011402 */
[----:B------:R-:W-:-:S04]  /*12da0*/  LEA.HI R3, R3, R2, RZ, 0x7 ;  /* 0x0000000203037211 */ /* 0x000fc800078f38ff */
[----:B------:R-:W-:-:S04]  /*12db0*/  SHF.R.S32.HI R3, RZ, 0x7, R3 ;  /* 0x00000007ff037819 */ /* 0x000fc80000011403 */
[----:B------:R-:W-:-:S07]  /*12dc0*/  VIMNMX R0, R3, R0, PT ;  /* 0x0000000003007248 */ /* 0x000fce0003fe0100 */
.L_x_1113:
[----:B------:R-:W-:Y:S01]  /*12dd0*/  ISETP.GT.AND P0, PT, R0, UR5, PT ;  /* 0x0000000500007c0c */ /* 0x000fe2000bf04270 */
[----:B------:R-:W-:-:S12]  /*12de0*/  USHF.R.S32.HI UR4, URZ, 0x1f, UR11 ;  /* 0x0000001f3f047899 */ /* 0x000fd8000801140b */
[----:B------:R-:W-:Y:S05]  /*12df0*/  @!P0 BRA `(.L_x_1045) ;  /* 0x0000002400b08947 */ /* 0x000fea0003800000 */
[----:B------:R-:W-:Y:S01]  /*12e00*/  IADD3 R2, R0, -UR5, RZ ;  /* 0x8000000500027c10 */ /* 0x000fe2000fffe0ff */
[----:B------:R-:W-:Y:S01]  /*12e10*/  ULDC.64 UR8, c[0x0][0x2d8] ;  /* 0x0000b60000087ab9 */ /* 0x000fe20000000a00 */
[----:B------:R-:W-:Y:S01]  /*12e20*/  ELECT P0, URZ, PT ;  /* 0x00000000003f782f */ /* 0x000fe20003800000 */
[----:B------:R-:W-:Y:S01]  /*12e30*/  UIMAD UR4, UR4, UR8, URZ ;  /* 0x00000008040472a4 */ /* 0x000fe2000f8e023f */
[----:B------:R-:W-:Y:S01]  /*12e40*/  LOP3.LUT R2, R2, 0x1, RZ, 0xc0, !PT ;  /* 0x0000000102027812 */ /* 0x000fe200078ec0ff */
[----:B------:R-:W-:Y:S02]  /*12e50*/  UIMAD.WIDE.U32 UR6, UR11, UR8, URZ ;  /* 0x000000080b0672a5 */ /* 0x000fe4000f8e003f */
[----:B------:R-:W-:Y:S01]  /*12e60*/  UIMAD UR4, UR11, UR9, UR4 ;  /* 0x000000090b0472a4 */ /* 0x000fe2000f8e0204 */
[----:B------:R-:W-:Y:S02]  /*12e70*/  ISETP.NE.U32.AND P1, PT, R2, 0x1, PT ;  /* 0x000000010200780c */ /* 0x000fe40003f25070 */
[----:B------:R-:W-:Y:S01]  /*12e80*/  ULDC.64 UR8, c[0x0][0x2e0] ;  /* 0x0000b80000087ab9 */ /* 0x000fe20000000a00 */
[----:B------:R-:W-:-:S02]  /*12e90*/  UIADD3 UR7, UR7, UR4, URZ ;  /* 0x0000000407077290 */ /* 0x000fc4000fffe03f */
[----:B------:R-:W-:Y:S02]  /*12ea0*/  UIMAD UR4, UR12, UR8, URZ ;  /* 0x000000080c0472a4 */ /* 0x000fe4000f8e023f */
[----:B------:R-:W-:Y:S02]  /*12eb0*/  UIMAD.WIDE.U32 UR6, UR10, UR8, UR6 ;  /* 0x000000080a0672a5 */ /* 0x000fe4000f8e0006 */
[----:B------:R-:W-:-:S04]  /*12ec0*/  UIMAD UR4, UR10, UR9, UR4 ;  /* 0x000000090a0472a4 */ /* 0x000fc8000f8e0204 */
[----:B------:R-:W-:Y:S01]  /*12ed0*/  UIADD3 UR8, UR7, UR4, URZ ;  /* 0x0000000407087290 */ /* 0x000fe2000fffe03f */
[----:B------:R-:W-:Y:S11]  /*12ee0*/  @P1 BRA `(.L_x_1114) ;  /* 0x0000000000bc1947 */ /* 0x000ff60003800000 */
[----:B------:R-:W-:Y:S01]  /*12ef0*/  USHF.L.U32 UR13, UR5, 0xd, URZ ;  /* 0x0000000d050d7899 */ /* 0x000fe2000800063f */
        /* <DEDUP_REMOVED lines=17> */
.L_x_1116:
[----:B------:R-:W-:Y:S05]  /*13010*/  BSYNC B0 ;  /* 0x0000000000007941 */ /* 0x000fea0003800000 */
.L_x_1115:
        /* <DEDUP_REMOVED lines=8> */
[----:B------:R-:W-:-:S03]  /*130a0*/  UMOV UR15, 0x14f00000 ;  /* 0x14f00000000f7882 */ /* 0x000fc60000000000 */
[----:B------:R-:W-:Y:S02]  /*130b0*/  ULEA.HI.X.SX32 UR4, UR4, UR8, 0x1, UP0 ;  /* 0x0000000804047291 */ /* 0x000fe400080f0e3f */
[----:B------:R-:W-:-:S04]  /*130c0*/  ULEA UR10, UP0, UR14, UR10, 0x2 ;  /* 0x0000000a0e0a7291 */ /* 0x000fc8000f80103f */
[----:B------:R-:W-:-:S03]  /*130d0*/  ULEA.HI.X UR11, UR14, UR11, UR4, 0x2, UP0 ;  /* 0x0000000b0e0b7291 */ /* 0x000fc600080f1404 */
[----:B------:R-:W-:Y:S01]  /*130e0*/  UMOV UR4, 0x400 ;  /* 0x0000040000047882 */ /* 0x000fe20000000000 */
[----:B------:R-:W-:Y:S01]  /*130f0*/  UMOV UR14, 0x0 ;  /* 0x00000000000e7882 */ /* 0x000fe20000000000 */
[----:B-1----:R-:W-:-:S04]  /*13100*/  ULEA UR9, UR12, UR9, 0x18 ;  /* 0x000000090c097291 */ /* 0x002fc8000f8ec03f */
[----:B------:R-:W-:-:S09]  /*13110*/  UIADD3 UR9, UR9, 0xc000, URZ ;  /* 0x0000c00009097890 */ /* 0x000fd2000fffe03f */
[----:B------:R1:W-:Y:S01]  /*13120*/  UBLKRED.G.S.ADD.F32.RN [UR10], [UR9], UR4, desc[UR14] ;  /* 0x00000e0a090073bb */ /* 0x0003e200080a1404 */
[----:B------:R0:W-:Y:S01]  /*13130*/  UTMACMDFLUSH ;  /* 0x00000000000079b7 */ /* 0x0001e20000000000 */
[----:B-1----:R-:W-:-:S04]  /*13140*/  DEPBAR.LE SB0, 0x1 ;  /* 0x000080400000791a */ /* 0x002fc80000000000 */
.L_x_1118:
[----:B------:R-:W-:Y:S05]  /*13150*/  BSYNC B0 ;  /* 0x0000000000007941 */ /* 0x000fea0003800000 */
.L_x_1117:
[----:B------:R-:W-:Y:S06]  /*13160*/  BAR.ARV 0xa, 0xa0 ;  /* 0x0282800000007b1d */ /* 0x000fec0000002000 */
[----:B------:R-:W-:Y:S04]  /*13170*/  BSSY B0, `(.L_x_1119) ;  /* 0x0000003000007945 */ /* 0x000fe80003800000 */
[----:B------:R-:W-:Y:S05]  /*13180*/  @!P0 BRA `(.L_x_1120) ;  /* 0x0000000000048947 */ /* 0x000fea0003800000 */
[----:B------:R-:W-:-:S04]  /*13190*/  DEPBAR.LE SB0, 0x0 ;  /* 0x000080000000791a */ /* 0x000fc80000000000 */
.L_x_1120:
[----:B------:R-:W-:Y:S05]  /*131a0*/  BSYNC B0 ;  /* 0x0000000000007941 */ /* 0x000fea0003800000 */
.L_x_1119:
[----:B------:R-:W-:Y:S06]  /*131b0*/  BAR.ARV 0xb, 0xa0 ;  /* 0x02c2800000007b1d */ /* 0x000fec0000002000 */
[----:B------:R-:W-:Y:S01]  /*131c0*/  UIADD3 UR9, UR5, 0x1, URZ ;  /* 0x0000000105097890 */ /* 0x000fe2000fffe03f */
[----:B------:R-:W-:Y:S11]  /*131d0*/  BRA `(.L_x_1121) ;  /* 0x0000000000047947 */ /* 0x000ff60003800000 */
.L_x_1114:
[----:B------:R-:W-:-:S05]  /*131e0*/  UMOV UR9, UR5 ;  /* 0x0000000500097c82 */ /* 0x000fca0008000000 */
.L_x_1121:
[----:B------:R-:W-:-:S06]  /*131f0*/  UIADD3 UR4, UR5, 0x1, URZ ;  /* 0x0000000105047890 */ /* 0x000fcc000fffe03f */
[----:B------:R-:W-:-:S13]  /*13200*/  ISETP.NE.AND P1, PT, R0, UR4, PT ;  /* 0x0000000400007c0c */ /* 0x000fda000bf25270 */
[----:B------:R-:W-:Y:S05]  /*13210*/  @!P1 BRA `(.L_x_1045) ;  /* 0x0000002000a89947 */ /* 0x000fea0003800000 */
[----:B------:R-:W-:Y:S01]  /*13220*/  ULDC.64 UR18, c[0x0][0x2c0] ;  /* 0x0000b00000127ab9 */ /* 0x000fe20000000a00 */
[----:B------:R-:W-:Y:S02]  /*13230*/  USHF.L.U32 UR12, UR9, 0xd, URZ ;  /* 0x0000000d090c7899 */ /* 0x000fe4000800063f */
[----:B------:R-:W-:Y:S01]  /*13240*/  ULEA UR18, UP0, UR6, UR18, 0x2 ;  /* 0x0000001206127291 */ /* 0x000fe2000f80103f */
[----:B------:R-:W-:Y:S01]  /*13250*/  UMOV UR4, URZ ;  /* 0x0000003f00047c82 */ /* 0x000fe20008000000 */
[----:B------:R-:W-:Y:S02]  /*13260*/  ULDC.64 UR22, c[0x0][0x2c0] ;  /* 0x0000b00000167ab9 */ /* 0x000fe40000000a00 */
[----:B------:R-:W-:Y:S02]  /*13270*/  ULEA.HI.X UR19, UR6, UR19, UR8, 0x2, UP0 ;  /* 0x0000001306137291 */ /* 0x000fe400080f1408 */
[----:B------:R-:W-:Y:S02]  /*13280*/  UIADD3 UR14, UP0, UR18, 0x4000, URZ ;  /* 0x00004000120e7890 */ /* 0x000fe4000ff1e03f */
[----:B------:R-:W-:-:S02]  /*13290*/  UIADD3 UR16, UP1, UR18, 0x8000, URZ ;  /* 0x0000800012107890 */ /* 0x000fc4000ff3e03f */
[----:B------:R-:W-:Y:S02]  /*132a0*/  UIADD3 UR18, UP2, UR18, 0xc000, URZ ;  /* 0x0000c00012127890 */ /* 0x000fe4000ff5e03f */
[----:B------:R-:W-:Y:S02]  /*132b0*/  UIADD3.X UR15, URZ, UR19, URZ, UP0, !UPT ;  /* 0x000000133f0f7290 */ /* 0x000fe400087fe43f */
[----:B------:R-:W-:Y:S02]  /*132c0*/  UIADD3.X UR17, URZ, UR19, URZ, UP1, !UPT ;  /* 0x000000133f117290 */ /* 0x000fe40008ffe43f */
[----:B------:R-:W-:Y:S01]  /*132d0*/  UIADD3.X UR19, URZ, UR19, URZ, UP2, !UPT ;  /* 0x000000133f137290 */ /* 0x000fe200097fe43f */
[----:B------:R-:W-:-:S11]  /*132e0*/  UMOV UR13, UR12 ;  /* 0x0000000c000d7c82 */ /* 0x000fd60008000000 */
.L_x_1134:
[----:B------:R-:W-:Y:S01]  /*132f0*/  UIADD3 UR10, UR12, UR4, URZ ;  /* 0x000000040c0a7290 */ /* 0x000fe2000fffe03f */
[----:B------:R-:W-:Y:S03]  /*13300*/  BAR.SYNC.DEFER_BLOCKING 0xd, 0xa0 ;  /* 0x0342800000007b1d */ /* 0x000fe60000010000 */
[----:B------:R-:W-:Y:S02]  /*13310*/  UIMAD.WIDE UR26, UR10, 0x4, UR14 ;  /* 0x000000040a1a78a5 */ /* 0x000fe4000f8e020e */
[----:B------:R-:W-:Y:S01]  /*13320*/  UIMAD.WIDE UR24, UR10, 0x4, UR16 ;  /* 0x000000040a1878a5 */ /* 0x000fe2000f8e0210 */
[----:B------:R-:W-:Y:S01]  /*13330*/  BSSY B0, `(.L_x_1122) ;  /* 0x0000010000007945 */ /* 0x000fe20003800000 */
[----:B------:R-:W-:-:S03]  /*13340*/  UIMAD.WIDE UR10, UR10, 0x4, UR18 ;  /* 0x000000040a0a78a5 */ /* 0x000fc6000f8e0212 */
[----:B------:R-:W-:Y:S09]  /*13350*/  @!P0 BRA `(.L_x_1123) ;  /* 0x0000000000348947 */ /* 0x000ff20003800000 */
[----:B------:R-:W1:Y:S01]  /*13360*/  S2UR UR21, SR_CgaCtaId ;  /* 0x00000000001579c3 */ /* 0x000e620000008800 */
[----:B------:R-:W-:Y:S01]  /*13370*/  UIADD3 UR28, UP0, UR13, UR6, URZ ;  /* 0x000000060d1c7290 */ /* 0x000fe2000ff1e03f */
[----:B------:R-:W-:-:S03]  /*13380*/  UMOV UR20, 0x400 ;  /* 0x0000040000147882 */ /* 0x000fc60000000000 */
        /* <DEDUP_REMOVED lines=10> */
.L_x_1123:
[----:B------:R-:W-:Y:S05]  /*13430*/  BSYNC B0 ;  /* 0x0000000000007941 */ /* 0x000fea0003800000 */
.L_x_1122:
        /* <DEDUP_REMOVED lines=13> */
.L_x_1125:
[----:B------:R-:W-:Y:S05]  /*13510*/  BSYNC B0 ;  /* 0x0000000000007941 */ /* 0x000fea0003800000 */
.L_x_1124:
[----:B------:R-:W-:Y:S06]  /*13520*/  BAR.ARV 0xa, 0xa0 ;  /* 0x0282800000007b1d */ /* 0x000fec0000002000 */
[----:B------:R-:W-:Y:S04]  /*13530*/  BSSY B0, `(.L_x_1126) ;  /* 0x0000003000007945 */ /* 0x000fe80003800000 */
[----:B------:R-:W-:Y:S05]  /*13540*/  @!P0 BRA `(.L_x_1127) ;  /* 0x0000000000048947 */ /* 0x000fea0003800000 */
[----:B------:R-:W-:-:S04]  /*13550*/  DEPBAR.LE SB0, 0x0 ;  /* 0x000080000000791a */ /* 0x000fc80000000000 */
.L_x_1127:
[----:B------:R-:W-:Y:S05]  /*13560*/  BSYNC B0 ;  /* 0x0000000000007941 */ /* 0x000fea0003800000 */
.L_x_1126:
        /* <DEDUP_REMOVED lines=13> */
.L_x_1129:
[----:B------:R-:W-:Y:S05]  /*13640*/  BSYNC B0 ;  /* 0x0000000000007941 */ /* 0x000fea0003800000 */
.L_x_1128:
        /* <DEDUP_REMOVED lines=13> */
.L_x_1131:
[----:B------:R-:W-:Y:S05]  /*13720*/  BSYNC B0 ;  /* 0x0000000000007941 */ /* 0x000fea0003800000 */
.L_x_1130:
[----:B------:R-:W-:Y:S01]  /*13730*/  UIADD3 UR9, UR9, 0x2, URZ ;  /* 0x0000000209097890 */ /* 0x000fe2000fffe03f */
[----:B------:R-:W-:Y:S06]  /*13740*/  BAR.ARV 0xa, 0xa0 ;  /* 0x0282800000007b1d */ /* 0x000fec0000002000 */
[----:B------:R-:W-:Y:S01]  /*13750*/  BSSY B0, `(.L_x_1132) ;  /* 0x0000004000007945 */ /* 0x000fe20003800000 */
[----:B------:R-:W-:-:S03]  /*13760*/  ISETP.LE.AND P1, PT, R0, UR9, PT ;  /* 0x0000000900007c0c */ /* 0x000fc6000bf23270 */
[----:B------:R-:W-:Y:S10]  /*13770*/  @!P0 BRA `(.L_x_1133) ;  /* 0x0000000000048947 */ /* 0x000ff40003800000 */
[----:B------:R-:W-:-:S04]  /*13780*/  DEPBAR.LE SB0, 0x0 ;  /* 0x000080000000791a */ /* 0x000fc80000000000 */
.L_x_1133:
[----:B------:R-:W-:Y:S05]  /*13790*/  BSYNC B0 ;  /* 0x0000000000007941 */ /* 0x000fea0003800000 */
.L_x_1132:
[----:B------:R-:W-:Y:S06]  /*137a0*/  BAR.ARV 0xb, 0xa0 ;  /* 0x02c2800000007b1d */ /* 0x000fec0000002000 */
[----:B------:R-:W-:Y:S02]  /*137b0*/  UIADD3 UR13, UR13, 0x4000, URZ ;  /* 0x000040000d0d7890 */ /* 0x000fe4000fffe03f */
[----:B------:R-:W-:Y:S01]  /*137c0*/  UIADD3 UR4, UR4, 0x4000, URZ ;  /* 0x0000400004047890 */ /* 0x000fe2000fffe03f */
[----:B------:R-:W-:Y:S11]  /*137d0*/  @!P1 BRA `(.L_x_1134) ;  /* 0xfffffff800c49947 */ /* 0x000ff6000383ffff */
[----:B------:R-:W-:Y:S05]  /*137e0*/  BRA `(.L_x_1045) ;  /* 0x0000001c00347947 */ /* 0x000fea0003800000 */
.L_x_1112:
[----:B------:R-:W1:Y:S01]  /*137f0*/  S2UR UR21, SR_CTAID.Z ;  /* 0x00000000001579c3 */ /* 0x000e620000002700 */
[----:B------:R-:W-:Y:S01]  /*13800*/  IMAD.MOV.U32 R11, RZ, RZ, 0x1 ;  /* 0x00000001ff0b7424 */ /* 0x000fe200078e00ff */
[----:B-1----:R-:W-:-:S13]  /*13810*/  ISETP.LE.AND P0, PT, RZ, UR21, PT ;  /* 0x00000015ff007c0c */ /* 0x002fda000bf03270 */
[----:B------:R-:W-:Y:S05]  /*13820*/  @!P0 BRA `(.L_x_1135) ;  /* 0x0000001800908947 */ /* 0x000fea0003800000 */
[----:B------:R-:W1:Y:S01]  /*13830*/  S2UR UR8, SR_CTAID.X ;  /* 0x00000000000879c3 */ /* 0x000e620000002500 */
[----:B------:R-:W-:Y:S01]  /*13840*/  ULDC UR6, c[0x0][0x280] ;  /* 0x0000a00000067ab9 */ /* 0x000fe20000000800 */
[----:B------:R-:W-:Y:S01]  /*13850*/  ULDC UR4, c[0x0][0x290] ;  /* 0x0000a40000047ab9 */ /* 0x000fe20000000800 */
[----:B------:R-:W-:Y:S01]  /*13860*/  ULDC UR5, c[0x0][0x74c] ;  /* 0x0001d30000057ab9 */ /* 0x000fe20000000800 */
[----:B------:R-:W-:-:S04]  /*13870*/  UIADD3 UR7, UR6, 0x7f, URZ ;  /* 0x0000007f06077890 */ /* 0x000fc8000fffe03f */
[----:B------:R-:W2:Y:S01]  /*13880*/  S2UR UR20, SR_CTAID.Y ;  /* 0x00000000001479c3 */ /* 0x000ea20000002600 */
[----:B-1----:R-:W-:Y:S02]  /*13890*/  USHF.L.U32 UR11, UR8, 0x7, URZ ;  /* 0x00000007080b7899 */ /* 0x002fe4000800063f */
[----:B------:R-:W-:Y:S02]  /*138a0*/  ISETP.LE.AND P0, PT, RZ, UR8, PT ;  /* 0x00000008ff007c0c */ /* 0x000fe4000bf03270 */
[----:B------:R-:W-:-:S04]  /*138b0*/  UIADD3 UR4, -UR4, UR11, UR6 ;  /* 0x0000000b04047290 */ /* 0x000fc8000fffe106 */
[----:B------:R-:W-:-:S04]  /*138c0*/  UIADD3 UR4, UR4, -UR5, URZ ;  /* 0x8000000504047290 */ /* 0x000fc8000fffe03f */
        /* <DEDUP_REMOVED lines=19> */
.L_x_1136:
[----:B------:R-:W-:-:S13]  /*13a00*/  ISETP.GT.AND P0, PT, R0, UR10, PT ;  /* 0x0000000a00007c0c */ /* 0x000fda000bf04270 */
[----:B------:R-:W-:Y:S05]  /*13a10*/  @!P0 BRA `(.L_x_1135) ;  /* 0x0000001800148947 */ /* 0x000fea0003800000 */
[----:B------:R-:W-:Y:S01]  /*13a20*/  USHF.R.S32.HI UR8, URZ, 0x1f, UR20 ;  /* 0x0000001f3f087899 */ /* 0x000fe20008011414 */
[----:B------:R-:W-:Y:S01]  /*13a30*/  MOV R4, UR10 ;  /* 0x0000000a00047c02 */ /* 0x000fe20008000f00 */
[----:B------:R-:W-:Y:S01]  /*13a40*/  ULDC.64 UR6, c[0x0][0x718] ;  /* 0x0001c60000067ab9 */ /* 0x000fe20000000a00 */
[----:B------:R-:W-:Y:S01]  /*13a50*/  ULDC.64 UR12, c[0x0][0x730] ;  /* 0x0001cc00000c7ab9 */ /* 0x000fe20000000a00 */
[----:B------:R-:W-:Y:S01]  /*13a60*/  UIMAD.WIDE.U32 UR4, UR20, UR6, URZ ;  /* 0x00000006140472a5 */ /* 0x000fe2000f8e003f */
[----:B------:R-:W-:Y:S01]  /*13a70*/  BSSY B0, `(.L_x_1135) ;  /* 0x000017f000007945 */ /* 0x000fe20003800000 */
[----:B------:R-:W-:Y:S01]  /*13a80*/  UIMAD UR6, UR8, UR6, URZ ;  /* 0x00000006080672a4 */ /* 0x000fe2000f8e023f */
[----:B------:R-:W-:Y:S01]  /*13a90*/  IMAD.MOV.U32 R2, RZ, RZ, RZ ;  /* 0x000000ffff027224 */ /* 0x000fe200078e00ff */
[----:B------:R-:W-:Y:S02]  /*13aa0*/  UIMAD UR8, UR8, UR12, URZ ;  /* 0x0000000c080872a4 */ /* 0x000fe4000f8e023f */
[----:B------:R-:W-:-:S02]  /*13ab0*/  UIMAD UR14, UR20, UR7, UR6 ;  /* 0x00000007140e72a4 */ /* 0x000fc4000f8e0206 */
[----:B------:R-:W-:Y:S02]  /*13ac0*/  UIMAD UR9, UR20, UR13, UR8 ;  /* 0x0000000d140972a4 */ /* 0x000fe4000f8e0208 */
[----:B------:R-:W-:Y:S01]  /*13ad0*/  UIMAD.WIDE.U32 UR6, UR20, UR12, URZ ;  /* 0x0000000c140672a5 */ /* 0x000fe2000f8e003f */
[----:B------:R-:W-:Y:S01]  /*13ae0*/  ULDC UR8, c[0x0][0x2e8] ;  /* 0x0000ba0000087ab9 */ /* 0x000fe20000000800 */
[----:B------:R-:W-:Y:S02]  /*13af0*/  USHF.R.S32.HI UR12, URZ, 0x1f, UR21 ;  /* 0x0000001f3f0c7899 */ /* 0x000fe40008011415 */
[----:B------:R-:W-:Y:S01]  /*13b00*/  UISETP.NE.AND UP0, UPT, UR8, 0x1, UPT ;  /* 0x000000010800788c */ /* 0x000fe2000bf05270 */
[----:B------:R-:W-:Y:S01]  /*13b10*/  ULDC.64 UR16, c[0x0][0x720] ;  /* 0x0001c80000107ab9 */ /* 0x000fe20000000a00 */
[----:B------:R-:W-:Y:S01]  /*13b20*/  ELECT P0, URZ, PT ;  /* 0x00000000003f782f */ /* 0x000fe20003800000 */
[----:B------:R-:W-:Y:S01]  /*13b30*/  UIMAD UR8, UR12, UR16, URZ ;  /* 0x000000100c0872a4 */ /* 0x000fe2000f8e023f */
[----:B------:R-:W-:Y:S01]  /*13b40*/  ULDC.64 UR18, c[0x0][0x738] ;  /* 0x0001ce0000127ab9 */ /* 0x000fe20000000a00 */
[----:B------:R-:W-:-:S02]  /*13b50*/  UIADD3 UR15, UR5, UR14, URZ ;  /* 0x0000000e050f7290 */ /* 0x000fc4000fffe03f */
[----:B------:R-:W-:Y:S02]  /*13b60*/  UIMAD UR12, UR12, UR18, URZ ;  /* 0x000000120c0c72a4 */ /* 0x000fe4000f8e023f */
[----:B------:R-:W-:Y:S02]  /*13b70*/  UIMAD UR5, UR21, UR17, UR8 ;  /* 0x00000011150572a4 */ /* 0x000fe4000f8e0208 */
[----:B------:R-:W-:Y:S01]  /*13b80*/  UIADD3 UR7, UR7, UR9, URZ ;  /* 0x0000000907077290 */ /* 0x000fe2000fffe03f */
[----:B------:R-:W-:Y:S01]  /*13b90*/  @UP0 ULDC UR8, c[0x0][0x2ec] ;  /* 0x0000bb0000080ab9 */ /* 0x000fe20000000800 */
[----:B------:R-:W-:Y:S01]  /*13ba0*/  UMOV UR14, UR4 ;  /* 0x00000004000e7c82 */ /* 0x000fe20008000000 */
[----:B------:R-:W-:Y:S02]  /*13bb0*/  UIMAD.WIDE.U32 UR8, UR20, UR8, URZ ;  /* 0x00000008140872a5 */ /* 0x000fe4000f8e003f */
[----:B------:R-:W-:Y:S01]  /*13bc0*/  UIMAD UR4, UR21, UR19, UR12 ;  /* 0x00000013150472a4 */ /* 0x000fe2000f8e020c */
[----:B------:R-:W-:-:S02]  /*13bd0*/  @UP0 ULDC UR13, c[0x0][0x2f0] ;  /* 0x0000bc00000d0ab9 */ /* 0x000fc40000000800 */
[----:B------:R-:W-:Y:S01]  /*13be0*/  UMOV UR12, UR20 ;  /* 0x00000014000c7c82 */ /* 0x000fe20008000000 */
[----:B------:R-:W-:Y:S02]  /*13bf0*/  UIMAD.WIDE.U32 UR14, UR21, UR16, UR14 ;  /* 0x00000010150e72a5 */ /* 0x000fe4000f8e000e */
[----:B------:R-:W-:Y:S02]  /*13c00*/  UIMAD.WIDE.U32 UR6, UR21, UR18, UR6 ;  /* 0x00000012150672a5 */ /* 0x000fe4000f8e0006 */
[----:B------:R-:W-:Y:S01]  /*13c10*/  @UP0 USHF.R.U32.HI UR12, URZ, UR13, UR9 ;  /* 0x0000000d3f0c0299 */ /* 0x000fe20008011609 */
[----:B------:R-:W-:Y:S11]  /*13c20*/  @!P0 BRA `(.L_x_1137) ;  /* 0x00000014008c8947 */ /* 0x000ff60003800000 */
[----:B------:R-:W1:Y:S01]  /*13c30*/  S2R R3, SR_CgaCtaId ;  /* 0x0000000000037919 */ /* 0x000e620000008800 */
[----:B------:R-:W-:-:S04]  /*13c40*/  MOV R16, 0x400 ;  /* 0x0000040000107802 */ /* 0x000fc80000000f00 */
[----:B-1----:R-:W-:Y:S02]  /*13c50*/  LEA R16, R3, R16, 0x18 ;  /* 0x0000001003107211 */ /* 0x002fe400078ec0ff */
[----:B------:R-:W-:-:S04]  /*13c60*/  MOV R3, 0x1 ;  /* 0x0000000100037802 */ /* 0x000fc80000000f00 */
[----:B------:R-:W-:-:S04]  /*13c70*/  SHF.L.U32 R3, R3, 0x1f, RZ ;  /* 0x0000001f03037819 */ /* 0x000fc800000006ff */
[----:B------:R-:W1:Y:S02]  /*13c80*/  SYNCS.PHASECHK.TRANS64.TRYWAIT P0, [R16+URZ+0x30c20], R3 ;  /* 0x030c2003100075a7 */ /* 0x000e64000800017f */
[----:B-1----:R-:W-:Y:S05]  /*13c90*/  @!P0 BRA `(.L_x_1138) ;  /* 0x0000001800bc8947 */ /* 0x002fea0003800000 */
.L_x_1166:
[----:B------:R-:W2:Y:S01]  /*13ca0*/  S2R R2, SR_TID.X ;  /* 0x0000000000027919 */ /* 0x000ea20000002100 */
[----:B------:R-:W-:Y:S01]  /*13cb0*/  IMAD.U32 R15, RZ, RZ, UR15 ;  /* 0x0000000fff0f7e24 */ /* 0x000fe2000f8e00ff */
[----:B------:R-:W-:Y:S01]  /*13cc0*/  MOV R14, UR7 ;  /* 0x00000007000e7c02 */ /* 0x000fe20008000f00 */
[----:B------:R-:W-:Y:S02]  /*13cd0*/  IMAD.MOV.U32 R11, RZ, RZ, 0x1 ;  /* 0x00000001ff0b7424 */ /* 0x000fe400078e00ff */
[----:B------:R-:W-:Y:S01]  /*13ce0*/  VIADD R15, R15, UR5 ;  /* 0x000000050f0f7c36 */ /* 0x000fe20008000000 */
[----:B------:R-:W-:Y:S02]  /*13cf0*/  IADD3 R14, R14, UR4, RZ ;  /* 0x000000040e0e7c10 */ /* 0x000fe4000fffe0ff */
[----:B--2---:R-:W-:-:S04]  /*13d00*/  LOP3.LUT R2, R2, 0x7f, RZ, 0xc0, !PT ;  /* 0x0000007f02027812 */ /* 0x004fc800078ec0ff */
[----:B------:R-:W-:-:S13]  /*13d10*/  ISETP.NE.AND P0, PT, R2, RZ, PT ;  /* 0x000000ff0200720c */ /* 0x000fda0003f05270 */
[----:B------:R-:W-:Y:S05]  /*13d20*/  @P0 BRA `(.L_x_1139) ;  /* 0x0000000000180947 */ /* 0x000fea0003800000 */
[----:B------:R-:W2:Y:S01]  /*13d30*/  S2R R2, SR_TID.X ;  /* 0x0000000000027919 */ /* 0x000ea20000002100 */
[----:B-1----:R-:W-:-:S04]  /*13d40*/  MOV R3, 0x4200 ;  /* 0x0000420000037802 */ /* 0x002fc80000000f00 */
[----:B------:R3:W-:Y:S01]  /*13d50*/  SYNCS.ARRIVE.TRANS64 RZ, [R16+URZ+0x30c10], R3 ;  /* 0x030c100310ff79a7 */ /* 0x0007e2000800003f */
[----:B--2---:R-:W-:-:S13]  /*13d60*/  LOP3.LUT P1, RZ, R2, 0x1f, RZ, 0xc0, !PT ;  /* 0x0000001f02ff7812 */ /* 0x004fda000782c0ff */
[----:B---3--:R-:W-:Y:S05]  /*13d70*/  @!P1 BRA `(.L_x_1139) ;  /* 0x0000000000049947 */ /* 0x008fea0003800000 */
[----:B------:R-:W-:Y:S01]  /*13d80*/  BPT.TRAP 0x1 ;  /* 0x000000040000795c */ /* 0x000fe20000300000 */
.L_x_1139:
[----:B------:R-:W-:Y:S01]  /*13d90*/  R2UR UR19, R4 ;  /* 0x00000000041372ca */ /* 0x000fe200000e0000 */
[----:B------:R-:W2:Y:S01]  /*13da0*/  LDC.64 R12, c[0x0][0x198] ;  /* 0x00006600ff0c7b82 */ /* 0x000ea20000000a00 */
[----:B------:R-:W-:Y:S01]  /*13db0*/  R2UR UR8, R15 ;  /* 0x000000000f0872ca */ /* 0x000fe200000e0000 */
[----:B------:R-:W-:Y:S01]  /*13dc0*/  ULDC.64 UR16, c[0x0][0x700] ;  /* 0x0001c00000107ab9 */ /* 0x000fe20000000a00 */
[----:B------:R-:W-:Y:S01]  /*13dd0*/  UMOV UR32, 0x0 ;  /* 0x0000000000207882 */ /* 0x000fe20000000000 */
[----:B------:R-:W-:Y:S01]  /*13de0*/  IMAD.U32 R10, RZ, RZ, UR16 ;  /* 0x00000010ff0a7e24 */ /* 0x000fe2000f8e00ff */
[----:B------:R-:W-:Y:S01]  /*13df0*/  UMOV UR33, 0x14f00000 ;  /* 0x14f0000000217882 */ /* 0x000fe20000000000 */
[----:B------:R-:W-:Y:S01]  /*13e00*/  IMAD.U32 R9, RZ, RZ, UR17 ;  /* 0x00000011ff097e24 */ /* 0x000fe2000f8e00ff */
[----:B------:R-:W-:Y:S01]  /*13e10*/  UMOV UR18, URZ ;  /* 0x0000003f00127c82 */ /* 0x000fe20008000000 */
[----:B------:R-:W-:Y:S01]  /*13e20*/  UMOV UR25, 0x20 ;  /* 0x0000002000197882 */ /* 0x000fe20000000000 */
[----:B------:R-:W-:Y:S01]  /*13e30*/  UMOV UR34, 0x0 ;  /* 0x0000000000227882 */ /* 0x000fe20000000000 */
[----:B------:R-:W-:Y:S01]  /*13e40*/  UMOV UR35, 0x10000000 ;  /* 0x1000000000237882 */ /* 0x000fe20000000000 */
[----:B------:R-:W-:Y:S01]  /*13e50*/  UMOV UR13, UR21 ;  /* 0x00000015000d7c82 */ /* 0x000fe20008000000 */
[----:B------:R-:W-:Y:S01]  /*13e60*/  USHF.L.U32 UR19, UR19, 0x7, URZ ;  /* 0x0000000713137899 */ /* 0x000fe2000800063f */
[----:B------:R-:W-:Y:S01]  /*13e70*/  IMAD.MOV.U32 R19, RZ, RZ, RZ ;  /* 0x000000ffff137224 */ /* 0x000fe200078e00ff */
[----:B------:R-:W-:Y:S01]  /*13e80*/  UMOV UR10, UR18 ;  /* 0x00000012000a7c82 */ /* 0x000fe20008000000 */
[----:B------:R-:W-:Y:S01]  /*13e90*/  UMOV UR27, UR11 ;  /* 0x0000000b001b7c82 */ /* 0x000fe20008000000 */
[----:B------:R-:W-:Y:S01]  /*13ea0*/  UIADD3 UR9, UP0, UR19, UR14, URZ ;  /* 0x0000000e13097290 */ /* 0x000fe2000ff1e03f */
[----:B------:R-:W-:Y:S01]  /*13eb0*/  UMOV UR28, UR12 ;  /* 0x0000000c001c7c82 */ /* 0x000fe20008000000 */
[----:B------:R-:W-:-:S02]  /*13ec0*/  UMOV UR29, UR21 ;  /* 0x00000015001d7c82 */ /* 0x000fc40008000000 */
[----:B------:R-:W-:Y:S02]  /*13ed0*/  ULEA.HI.X.SX32 UR8, UR19, UR8, 0x1, UP0 ;  /* 0x0000000813087291 */ /* 0x000fe400080f0e3f */
[----:B-1----:R-:W-:Y:S01]  /*13ee0*/  MOV R3, UR9 ;  /* 0x0000000900037c02 */ /* 0x002fe20008000f00 */
[----:B------:R-:W-:Y:S01]  /*13ef0*/  UMOV UR26, UR18 ;  /* 0x00000012001a7c82 */ /* 0x000fe20008000000 */
[----:B--2---:R-:W-:Y:S01]  /*13f00*/  MOV R8, R12 ;  /* 0x0000000c00087202 */ /* 0x004fe20000000f00 */
[----:B------:R-:W-:Y:S01]  /*13f10*/  IMAD.MOV.U32 R7, RZ, RZ, R13 ;  /* 0x000000ffff077224 */ /* 0x000fe200078e000d */
[----:B------:R-:W-:Y:S01]  /*13f20*/  LEA R2, P1, R3, R10, 0x2 ;  /* 0x0000000a03027211 */ /* 0x000fe200078210ff */
[----:B------:R-:W-:Y:S01]  /*13f30*/  IMAD.U32 R3, RZ, RZ, UR8 ;  /* 0x00000008ff037e24 */ /* 0x000fe2000f8e00ff */
[----:B------:R-:W-:Y:S02]  /*13f40*/  MOV R6, UR9 ;  /* 0x0000000900067c02 */ /* 0x000fe40008000f00 */
[----:B------:R-:W-:-:S02]  /*13f50*/  R2UR UR22, R2 ;  /* 0x00000000021672ca */ /* 0x000fc400000e0000 */
[----:B------:R-:W-:Y:S02]  /*13f60*/  IADD3 R2, P2, R8, 0x2f0, RZ ;  /* 0x000002f008027810 */ /* 0x000fe40007f5e0ff */
[----:B------:R-:W-:Y:S02]  /*13f70*/  LEA.HI.X R3, R6, R9, R3, 0x2, P1 ;  /* 0x0000000906037211 */ /* 0x000fe400008f1403 */
[----:B------:R-:W-:Y:S01]  /*13f80*/  R2UR UR40, R2 ;  /* 0x00000000022872ca */ /* 0x000fe200000e0000 */
[----:B------:R-:W-:Y:S01]  /*13f90*/  IMAD.X R5, RZ, RZ, R7, P2 ;  /* 0x000000ffff057224 */ /* 0x000fe200010e0607 */
[----:B------:R-:W-:Y:S02]  /*13fa0*/  IADD3 R2, P3, R8, 0x3f0, RZ ;  /* 0x000003f008027810 */ /* 0x000fe40007f7e0ff */
[----:B------:R-:W-:Y:S02]  /*13fb0*/  R2UR UR8, R16 ;  /* 0x00000000100872ca */ /* 0x000fe400000e0000 */
[----:B------:R-:W-:-:S02]  /*13fc0*/  R2UR UR42, R2 ;  /* 0x00000000022a72ca */ /* 0x000fc400000e0000 */
[----:B------:R-:W-:Y:S02]  /*13fd0*/  IADD3 R2, P1, R8, 0xf0, RZ ;  /* 0x000000f008027810 */ /* 0x000fe40007f3e0ff */
[----:B------:R-:W-:Y:S02]  /*13fe0*/  R2UR UR23, R3 ;  /* 0x00000000031772ca */ /* 0x000fe400000e0000 */
[----:B------:R-:W-:Y:S02]  /*13ff0*/  IADD3 R6, R0, -0x1, RZ ;  /* 0xffffffff00067810 */ /* 0x000fe40007ffe0ff */
[-C--:B------:R-:W-:Y:S02]  /*14000*/  IADD3.X R3, RZ, R7.reuse, RZ, P1, !PT ;  /* 0x00000007ff037210 */ /* 0x080fe40000ffe4ff */
[----:B------:R-:W-:Y:S01]  /*14010*/  R2UR UR41, R5 ;  /* 0x00000000052972ca */ /* 0x000fe200000e0000 */
[----:B------:R1:W-:Y:S01]  /*14020*/  STL [R1], R6 ;  /* 0x0000000601007387 */ /* 0x0003e20000100800 */
[----:B------:R-:W-:Y:S01]  /*14030*/  IADD3.X R5, RZ, R7, RZ, P3, !PT ;  /* 0x00000007ff057210 */ /* 0x000fe20001ffe4ff */
[----:B------:R-:W-:Y:S01]  /*14040*/  UIADD3 UR16, UR8, 0x10000, URZ ;  /* 0x0001000008107890 */ /* 0x000fe2000fffe03f */
[----:B------:R-:W-:Y:S01]  /*14050*/  R2UR UR30, R2 ;  /* 0x00000000021e72ca */ /* 0x000fe200000e0000 */
[----:B------:R-:W-:Y:S01]  /*14060*/  UIADD3 UR17, UR8, 0x30c10, URZ ;  /* 0x00030c1008117890 */ /* 0x000fe2000fffe03f */
[----:B------:R-:W-:Y:S01]  /*14070*/  R2UR UR31, R3 ;  /* 0x00000000031f72ca */ /* 0x000fe200000e0000 */
[----:B------:R-:W-:Y:S01]  /*14080*/  UIADD3 UR38, UR8, 0x20000, URZ ;  /* 0x0002000008267890 */ /* 0x000fe2000fffe03f */
[----:B------:R-:W-:Y:S01]  /*14090*/  R2UR UR43, R5 ;  /* 0x00000000052b72ca */ /* 0x000fe200000e0000 */
[----:B------:R-:W-:Y:S01]  /*140a0*/  UIADD3 UR9, UR8, 0x30c00, URZ ;  /* 0x00030c0008097890 */ /* 0x000fe2000fffe03f */
[----:B------:R-:W-:Y:S01]  /*140b0*/  ISETP.GE.AND P1, PT, R4, R6, PT ;  /* 0x000000060400720c */ /* 0x000fe20003f26270 */
[----:B------:R-:W-:Y:S01]  /*140c0*/  UIADD3 UR24, UR8, 0x4000, URZ ;  /* 0x0000400008187890 */ /* 0x000fe2000fffe03f */
[----:B------:R-:W-:Y:S01]  /*140d0*/  IMAD.MOV.U32 R5, RZ, RZ, 0x8000 ;  /* 0x00008000ff057424 */ /* 0x000fe200078e00ff */
[----:B------:R-:W-:-:S06]  /*140e0*/  UMOV UR39, UR17 ;  /* 0x0000001100277c82 */ /* 0x000fcc0008000000 */
[----:B------:R-:W-:Y:S01]  /*140f0*/  UTMALDG.4D [UR16], [UR30], desc[UR32] ;  /* 0x000020101e0075b4 */ /* 0x000fe20008019000 */
[----:B------:R2:W-:Y:S01]  /*14100*/  UBLKCP.S.G [UR38], [UR22], UR25 ;  /* 0x00000026160073ba */ /* 0x0005e20008000219 */
[----:B------:R1:W-:Y:S01]  /*14110*/  SYNCS.ARRIVE.TRANS64 RZ, [R16+URZ+0x30c00], R5 ;  /* 0x030c000510ff79a7 */ /* 0x0003e2000800003f */
[----:B------:R1:W-:Y:S01]  /*14120*/  UTMALDG.4D [UR8], [UR40], desc[UR34] ;  /* 0x00002208280075b4 */ /* 0x0003e20008019000 */
[----:B--2---:R-:W-:Y:S02]  /*14130*/  UMOV UR25, UR9 ;  /* 0x0000000900197c82 */ /* 0x004fe40008000000 */
[----:B------:R1:W-:Y:S01]  /*14140*/  UTMALDG.4D [UR24], [UR42], desc[UR34] ;  /* 0x000022182a0075b4 */ /* 0x0003e20008019000 */
[----:B------:R-:W-:Y:S05]  /*14150*/  @P1 BRA `(.L_x_1140) ;  /* 0x0000000c00841947 */ /* 0x000fea0003800000 */
[----:B-1----:R-:W-:Y:S01]  /*14160*/  LOP3.LUT R5, RZ, R4, RZ, 0x33, !PT ;  /* 0x00000004ff057212 */ /* 0x002fe200078e33ff */
[----:B------:R-:W1:Y:S01]  /*14170*/  S2R R12, SR_TID.X ;  /* 0x00000000000c7919 */ /* 0x000e620000002100 */
[----:B------:R-:W-:Y:S02]  /*14180*/  MOV R11, 0x1 ;  /* 0x00000001000b7802 */ /* 0x000fe40000000f00 */
[----:B------:R-:W-:Y:S01]  /*14190*/  IADD3 R20, R5, R0, RZ ;  /* 0x0000000005147210 */ /* 0x000fe20007ffe0ff */
[----:B------:R-:W-:Y:S02]  /*141a0*/  VIADD R5, R0, 0xfffffffe ;  /* 0xfffffffe00057836 */ /* 0x000fe40000000000 */
[----:B------:R-:W-:-:S03]  /*141b0*/  IMAD.MOV.U32 R0, RZ, RZ, R4 ;  /* 0x000000ffff007224 */ /* 0x000fc600078e0004 */
[----:B------:R-:W-:Y:S02]  /*141c0*/  ISETP.NE.AND P1, PT, R5, R4, PT ;  /* 0x000000040500720c */ /* 0x000fe40003f25270 */
[----:B------:R-:W-:-:S05]  /*141d0*/  LOP3.LUT R5, R20, 0x1, RZ, 0xc0, !PT ;  /* 0x0000000114057812 */ /* 0x000fca00078ec0ff */
[----:B------:R2:W-:Y:S01]  /*141e0*/  STL [R1+0x4], R5 ;  /* 0x0000040501007387 */ /* 0x0005e20000100800 */
[----:B-1----:R-:W-:-:S05]  /*141f0*/  LOP3.LUT R6, R12, 0x1f, RZ, 0xc0, !PT ;  /* 0x0000001f0c067812 */ /* 0x002fca00078ec0ff */
[----:B--2---:R-:W-:Y:S05]  /*14200*/  @!P1 BRA `(.L_x_1141) ;  /* 0x0000000800389947 */ /* 0x004fea0003800000 */
[----:B------:R-:W-:Y:S01]  /*14210*/  IADD3 R20, R20, -R5, RZ ;  /* 0x8000000514147210 */ /* 0x000fe20007ffe0ff */
[----:B------:R-:W-:Y:S01]  /*14220*/  IMAD.MOV.U32 R0, RZ, RZ, R4 ;  /* 0x000000ffff007224 */ /* 0x000fe200078e0004 */
[----:B------:R-:W-:-:S07]  /*14230*/  MOV R11, 0x1 ;  /* 0x00000001000b7802 */ /* 0x000fce0000000f00 */
.L_x_1150:
[----:B--234-:R-:W-:-:S04]  /*14240*/  SHF.L.U32 R21, R11, 0x1f, RZ ;  /* 0x0000001f0b157819 */ /* 0x01cfc800000006ff */
[----:B------:R-:W1:Y:S02]  /*14250*/  SYNCS.PHASECHK.TRANS64.TRYWAIT P1, [R16+URZ+0x30c40], R21 ;  /* 0x030c4015100075a7 */ /* 0x000e64000802017f */
[----:B-1----:R-:W-:Y:S05]  /*14260*/  @!P1 BRA `(.L_x_1142) ;  /* 0x00000014005c9947 */ /* 0x002fea0003800000 */
.L_x_1167:
[----:B------:R-:W-:Y:S05]  /*14270*/  @P0 BRA `(.L_x_1143) ;  /* 0x0000000000140947 */ /* 0x000fea0003800000 */
[----:B------:R-:W-:Y:S01]  /*14280*/  ISETP.NE.AND P1, PT, R6, RZ, PT ;  /* 0x000000ff0600720c */ /* 0x000fe20003f25270 */
[----:B------:R-:W-:-:S04]  /*14290*/  IMAD.MOV.U32 R3, RZ, RZ, 0x4200 ;  /* 0x00004200ff037424 */ /* 0x000fc800078e00ff */
[----:B------:R2:W-:Y:S08]  /*142a0*/  SYNCS.ARRIVE.TRANS64 RZ, [R16+URZ+0x30c30], R3 ;  /* 0x030c300310ff79a7 */ /* 0x0005f0000800003f */
[----:B------:R-:W-:Y:S05]  /*142b0*/  @!P1 BRA `(.L_x_1143) ;  /* 0x0000000000049947 */ /* 0x000fea0003800000 */
[----:B------:R-:W-:Y:S01]  /*142c0*/  BPT.TRAP 0x1 ;  /* 0x000000040000795c */ /* 0x000fe20000300000 */
.L_x_1143:
[----:B------:R-:W2:Y:S01]  /*142d0*/  LDC.64 R12, c[0x0][0x728] ;  /* 0x0001ca00ff0c7b82 */ /* 0x000ea20000000a00 */
[----:B------:R-:W-:Y:S01]  /*142e0*/  SHF.L.U32 R18, R0, 0x7, RZ ;  /* 0x0000000700127819 */ /* 0x000fe200000006ff */
[----:B------:R-:W-:Y:S01]  /*142f0*/  UMOV UR26, 0x0 ;  /* 0x00000000001a7882 */ /* 0x000fe20000000000 */
[----:B------:R-:W-:Y:S01]  /*14300*/  R2UR UR8, R16 ;  /* 0x00000000100872ca */ /* 0x000fe200000e0000 */
[----:B------:R-:W-:Y:S01]  /*14310*/  UMOV UR27, 0x14f00000 ;  /* 0x14f00000001b7882 */ /* 0x000fe20000000000 */
[C---:B------:R-:W-:Y:S01]  /*14320*/  IADD3 R2, P1, R18.reuse, UR6, RZ ;  /* 0x0000000612027c10 */ /* 0x040fe2000ff3e0ff */
[----:B------:R-:W-:Y:S01]  /*14330*/  UMOV UR18, URZ ;  /* 0x0000003f00127c82 */ /* 0x000fe20008000000 */
[----:B------:R-:W-:Y:S01]  /*14340*/  R2UR UR19, R18 ;  /* 0x00000000121372ca */ /* 0x000fe200000e0000 */
[----:B------:R-:W3:Y:S01]  /*14350*/  LDC.64 R4, c[0x0][0x198] ;  /* 0x00006600ff047b82 */ /* 0x000ee20000000a00 */
[----:B------:R-:W-:-:S07]  /*14360*/  UMOV UR10, 0x20 ;  /* 0x00000020000a7882 */ /* 0x000fce0000000000 */
[----:B------:R-:W-:Y:S02]  /*14370*/  UIADD3 UR16, UR8, 0x18000, URZ ;  /* 0x0001800008107890 */ /* 0x000fe4000fffe03f */
[----:B------:R-:W-:Y:S02]  /*14380*/  UIADD3 UR17, UR8, 0x30c30, URZ ;  /* 0x00030c3008117890 */ /* 0x000fe4000fffe03f */
[----:B------:R-:W-:Y:S01]  /*14390*/  UIADD3 UR8, UR8, 0x20400, URZ ;  /* 0x0002040008087890 */ /* 0x000fe2000fffe03f */
[----:B--2---:R-:W-:-:S04]  /*143a0*/  LEA R3, P2, R2, R12, 0x2 ;  /* 0x0000000c02037211 */ /* 0x004fc800078410ff */
[----:B------:R-:W-:Y:S01]  /*143b0*/  UMOV UR9, UR17 ;  /* 0x0000001100097c82 */ /* 0x000fe20008000000 */
        /* <DEDUP_REMOVED lines=14> */
.L_x_1168:
[----:B------:R-:W-:Y:S05]  /*144a0*/  @P0 BRA `(.L_x_1145) ;  /* 0x0000000000140947 */ /* 0x000fea0003800000 */
[----:B------:R-:W-:Y:S02]  /*144b0*/  ISETP.NE.AND P1, PT, R6, RZ, PT ;  /* 0x000000ff0600720c */ /* 0x000fe40003f25270 */
[----:B------:R-:W-:-:S04]  /*144c0*/  MOV R2, 0x4200 ;  /* 0x0000420000027802 */ /* 0x000fc80000000f00 */
[----:B------:R3:W-:Y:S07]  /*144d0*/  SYNCS.ARRIVE.TRANS64 RZ, [R16+URZ+0x30c18], R2 ;  /* 0x030c180210ff79a7 */ /* 0x0007ee000800003f */
[----:B------:R-:W-:Y:S05]  /*144e0*/  @!P1 BRA `(.L_x_1145) ;  /* 0x0000000000049947 */ /* 0x000fea0003800000 */
[----:B------:R-:W-:Y:S01]  /*144f0*/  BPT.TRAP 0x1 ;  /* 0x000000040000795c */ /* 0x000fe20000300000 */
.L_x_1145:
[----:B------:R-:W-:Y:S01]  /*14500*/  VIADD R18, R18, 0x80 ;  /* 0x0000008012127836 */ /* 0x000fe20000000000 */
[----:B------:R-:W-:Y:S01]  /*14510*/  ULDC.64 UR8, c[0x0][0x700] ;  /* 0x0001c00000087ab9 */ /* 0x000fe20000000a00 */
[----:B------:R-:W-:Y:S01]  /*14520*/  R2UR UR24, R16 ;  /* 0x00000000101872ca */ /* 0x000fe200000e0000 */
[----:B------:R-:W-:Y:S01]  /*14530*/  IMAD.U32 R9, RZ, RZ, UR9 ;  /* 0x00000009ff097e24 */ /* 0x000fe2000f8e00ff */
[----:B------:R-:W-:Y:S01]  /*14540*/  MOV R10, UR8 ;  /* 0x00000008000a7c02 */ /* 0x000fe20008000f00 */
[----:B------:R-:W-:Y:S01]  /*14550*/  UMOV UR22, 0x0 ;  /* 0x0000000000167882 */ /* 0x000fe20000000000 */
[----:B---3--:R-:W-:Y:S01]  /*14560*/  IADD3 R2, P1, R18, UR14, RZ ;  /* 0x0000000e12027c10 */ /* 0x008fe2000ff3e0ff */
[----:B------:R-:W-:Y:S01]  /*14570*/  UMOV UR23, 0x14f00000 ;  /* 0x14f0000000177882 */ /* 0x000fe20000000000 */
[----:B------:R-:W-:Y:S01]  /*14580*/  SHF.R.S32.HI R17, RZ, 0x1f, R18 ;  /* 0x0000001fff117819 */ /* 0x000fe20000011412 */
[----:B------:R-:W-:Y:S01]  /*14590*/  UMOV UR18, URZ ;  /* 0x0000003f00127c82 */ /* 0x000fe20008000000 */
[----:B------:R-:W-:Y:S01]  /*145a0*/  LEA R3, P2, R2, R10, 0x2 ;  /* 0x0000000a02037211 */ /* 0x000fe200078410ff */
[----:B------:R-:W-:Y:S01]  /*145b0*/  UMOV UR10, 0x20 ;  /* 0x00000020000a7882 */ /* 0x000fe20000000000 */
[----:B------:R-:W-:-:S02]  /*145c0*/  R2UR UR19, R18 ;  /* 0x00000000121372ca */ /* 0x000fc400000e0000 */
[----:B------:R-:W-:Y:S01]  /*145d0*/  R2UR UR26, R3 ;  /* 0x00000000031a72ca */ /* 0x000fe200000e0000 */
[----:B------:R-:W-:Y:S01]  /*145e0*/  UIADD3 UR16, UR24, 0x14000, URZ ;  /* 0x0001400018107890 */ /* 0x000fe2000fffe03f */
[----:B------:R-:W-:Y:S01]  /*145f0*/  IADD3.X R3, R17, R15, RZ, P1, !PT ;  /* 0x0000000f11037210 */ /* 0x000fe20000ffe4ff */
[----:B------:R-:W-:Y:S02]  /*14600*/  UIADD3 UR17, UR24, 0x30c18, URZ ;  /* 0x00030c1818117890 */ /* 0x000fe4000fffe03f */
[----:B------:R-:W-:Y:S01]  /*14610*/  UIADD3 UR24, UR24, 0x20200, URZ ;  /* 0x0002020018187890 */ /* 0x000fe2000fffe03f */
[----:B------:R-:W-:Y:S02]  /*14620*/  LEA.HI.X R3, R2, R9, R3, 0x2, P2 ;  /* 0x0000000902037211 */ /* 0x000fe400010f1403 */
[----:B------:R-:W-:Y:S02]  /*14630*/  IADD3 R2, P1, R8, 0xf0, RZ ;  /* 0x000000f008027810 */ /* 0x000fe40007f3e0ff */
[----:B------:R-:W-:Y:S01]  /*14640*/  R2UR UR27, R3 ;  /* 0x00000000031b72ca */ /* 0x000fe200000e0000 */
[----:B------:R-:W-:Y:S01]  /*14650*/  UMOV UR25, UR17 ;  /* 0x0000001100197c82 */ /* 0x000fe20008000000 */
[----:B------:R-:W-:Y:S01]  /*14660*/  R2UR UR8, R2 ;  /* 0x00000000020872ca */ /* 0x000fe200000e0000 */
[----:B------:R-:W-:-:S05]  /*14670*/  IMAD.X R3, RZ, RZ, R7, P1 ;  /* 0x000000ffff037224 */ /* 0x000fca00008e0607 */
[----:B------:R-:W-:-:S13]  /*14680*/  R2UR UR9, R3 ;  /* 0x00000000030972ca */ /* 0x000fda00000e0000 */
[----:B------:R3:W-:Y:S01]  /*14690*/  UTMALDG.4D [UR16], [UR8], desc[UR22] ;  /* 0x00001610080075b4 */ /* 0x0007e20008019000 */
[----:B------:R3:W-:Y:S01]  /*146a0*/  UBLKCP.S.G [UR24], [UR26], UR10 ;  /* 0x000000181a0073ba */ /* 0x0007e2000800020a */
[----:B------:R-:W4:Y:S02]  /*146b0*/  SYNCS.PHASECHK.TRANS64.TRYWAIT P1, [R16+URZ+0x30c48], R21 ;  /* 0x030c4815100075a7 */ /* 0x000f24000802017f */
[----:B---34-:R-:W-:Y:S05]  /*146c0*/  @!P1 BRA `(.L_x_1146) ;  /* 0x00000010006c9947 */ /* 0x018fea0003800000 */
.L_x_1169:
[----:B------:R-:W-:Y:S05]  /*146d0*/  @P0 BRA `(.L_x_1147) ;  /* 0x0000000000140947 */ /* 0x000fea0003800000 */
[----:B------:R-:W-:Y:S02]  /*146e0*/  ISETP.NE.AND P1, PT, R6, RZ, PT ;  /* 0x000000ff0600720c */ /* 0x000fe40003f25270 */
[----:B-123--:R-:W-:-:S04]  /*146f0*/  MOV R21, 0x4200 ;  /* 0x0000420000157802 */ /* 0x00efc80000000f00 */
[----:B------:R4:W-:Y:S07]  /*14700*/  SYNCS.ARRIVE.TRANS64 RZ, [R16+URZ+0x30c38], R21 ;  /* 0x030c381510ff79a7 */ /* 0x0009ee000800003f */
[----:B------:R-:W-:Y:S05]  /*14710*/  @!P1 BRA `(.L_x_1147) ;  /* 0x0000000000049947 */ /* 0x000fea0003800000 */
[----:B------:R-:W-:Y:S01]  /*14720*/  BPT.TRAP 0x1 ;  /* 0x000000040000795c */ /* 0x000fe20000300000 */
.L_x_1147:
[C---:B------:R-:W-:Y:S01]  /*14730*/  R2UR UR19, R18.reuse ;  /* 0x00000000121372ca */ /* 0x040fe200000e0000 */
[----:B------:R-:W-:Y:S01]  /*14740*/  UMOV UR22, 0x0 ;  /* 0x0000000000167882 */ /* 0x000fe20000000000 */
[----:B------:R-:W-:Y:S01]  /*14750*/  IADD3 R18, P1, R18, UR6, RZ ;  /* 0x0000000612127c10 */ /* 0x000fe2000ff3e0ff */
        /* <DEDUP_REMOVED lines=19> */
[----:B------:R-:W5:Y:S02]  /*14890*/  SYNCS.PHASECHK.TRANS64.TRYWAIT P1, [R16+URZ+0x30c20], R5 ;  /* 0x030c2005100075a7 */ /* 0x000f64000802017f */
[----:B-1---5:R-:W-:Y:S05]  /*148a0*/  @!P1 BRA `(.L_x_1148) ;  /* 0x0000001000089947 */ /* 0x022fea0003800000 */
.L_x_1171:
[----:B------:R-:W-:Y:S05]  /*148b0*/  @P0 BRA `(.L_x_1149) ;  /* 0x0000000000140947 */ /* 0x000fea0003800000 */
[----:B------:R-:W-:Y:S02]  /*148c0*/  ISETP.NE.AND P1, PT, R6, RZ, PT ;  /* 0x000000ff0600720c */ /* 0x000fe40003f25270 */
[----:B------:R-:W-:-:S04]  /*148d0*/  MOV R5, 0x4200 ;  /* 0x0000420000057802 */ /* 0x000fc80000000f00 */
[----:B------:R1:W-:Y:S07]  /*148e0*/  SYNCS.ARRIVE.TRANS64 RZ, [R16+URZ+0x30c10], R5 ;  /* 0x030c100510ff79a7 */ /* 0x0003ee000800003f */
[----:B------:R-:W-:Y:S05]  /*148f0*/  @!P1 BRA `(.L_x_1149) ;  /* 0x0000000000049947 */ /* 0x000fea0003800000 */
[----:B------:R-:W-:Y:S01]  /*14900*/  BPT.TRAP 0x1 ;  /* 0x000000040000795c */ /* 0x000fe20000300000 */
.L_x_1149:
[----:B------:R-:W-:Y:S01]  /*14910*/  R2UR UR10, R0 ;  /* 0x00000000000a72ca */ /* 0x000fe200000e0000 */
[----:B------:R-:W-:Y:S01]  /*14920*/  UMOV UR22, 0x0 ;  /* 0x0000000000167882 */ /* 0x000fe20000000000 */
[----:B------:R-:W-:Y:S01]  /*14930*/  R2UR UR8, R15 ;  /* 0x000000000f0872ca */ /* 0x000fe200000e0000 */
[----:B------:R-:W-:Y:S01]  /*14940*/  UMOV UR23, 0x14f00000 ;  /* 0x14f0000000177882 */ /* 0x000fe20000000000 */
[----:B------:R-:W-:Y:S01]  /*14950*/  R2UR UR24, R16 ;  /* 0x00000000101872ca */ /* 0x000fe200000e0000 */
[----:B------:R-:W-:Y:S01]  /*14960*/  UMOV UR18, URZ ;  /* 0x0000003f00127c82 */ /* 0x000fe20008000000 */
[----:B------:R-:W-:Y:S01]  /*14970*/  IADD3 R20, R20, -0x2, RZ ;  /* 0xfffffffe14147810 */ /* 0x000fe20007ffe0ff */
[----:B------:R-:W-:-:S06]  /*14980*/  UMOV UR13, 0x20 ;  /* 0x00000020000d7882 */ /* 0x000fcc0000000000 */
[----:B------:R-:W-:-:S04]  /*14990*/  UIADD3 UR10, UR10, 0x2, URZ ;  /* 0x000000020a0a7890 */ /* 0x000fc8000fffe03f */
[----:B------:R-:W-:Y:S02]  /*149a0*/  USHF.L.U32 UR19, UR10, 0x7, URZ ;  /* 0x000000070a137899 */ /* 0x000fe4000800063f */
[----:B------:R-:W-:Y:S02]  /*149b0*/  UIADD3 UR16, UR24, 0x10000, URZ ;  /* 0x0001000018107890 */ /* 0x000fe4000fffe03f */
[----:B------:R-:W-:Y:S02]  /*149c0*/  UIADD3 UR9, UP0, UR19, UR14, URZ ;  /* 0x0000000e13097290 */ /* 0x000fe4000ff1e03f */
[----:B------:R-:W-:Y:S02]  /*149d0*/  UIADD3 UR17, UR24, 0x30c10, URZ ;  /* 0x00030c1018117890 */ /* 0x000fe4000fffe03f */
[----:B------:R-:W-:Y:S02]  /*149e0*/  ULEA.HI.X.SX32 UR8, UR19, UR8, 0x1, UP0 ;  /* 0x0000000813087291 */ /* 0x000fe400080f0e3f */
[----:B-1----:R-:W-:Y:S01]  /*149f0*/  IMAD.U32 R5, RZ, RZ, UR9 ;  /* 0x00000009ff057e24 */ /* 0x002fe2000f8e00ff */
[----:B------:R-:W-:-:S02]  /*14a00*/  UIADD3 UR24, UR24, 0x20000, URZ ;  /* 0x0002000018187890 */ /* 0x000fc4000fffe03f */
[----:B------:R-:W-:Y:S01]  /*14a10*/  UMOV UR25, UR17 ;  /* 0x0000001100197c82 */ /* 0x000fe20008000000 */
[----:B------:R-:W-:Y:S01]  /*14a20*/  IMAD.U32 R4, RZ, RZ, UR8 ;  /* 0x00000008ff047e24 */ /* 0x000fe2000f8e00ff */
[----:B------:R-:W-:Y:S02]  /*14a30*/  LEA R0, P1, R5, R10, 0x2 ;  /* 0x0000000a05007211 */ /* 0x000fe400078210ff */
[----:B------:R-:W-:Y:S02]  /*14a40*/  R2UR UR8, R2 ;  /* 0x00000000020872ca */ /* 0x000fe400000e0000 */
[----:B------:R-:W-:Y:S02]  /*14a50*/  R2UR UR26, R0 ;  /* 0x00000000001a72ca */ /* 0x000fe400000e0000 */
[----:B------:R-:W-:Y:S02]  /*14a60*/  MOV R0, UR9 ;  /* 0x0000000900007c02 */ /* 0x000fe40008000f00 */
[----:B------:R-:W-:-:S02]  /*14a70*/  R2UR UR9, R3 ;  /* 0x00000000030972ca */ /* 0x000fc400000e0000 */
[----:B------:R-:W-:Y:S02]  /*14a80*/  LEA.HI.X R0, R0, R9, R4, 0x2, P1 ;  /* 0x0000000900007211 */ /* 0x000fe400008f1404 */
[----:B------:R-:W-:Y:S02]  /*14a90*/  ISETP.NE.AND P1, PT, R20, RZ, PT ;  /* 0x000000ff1400720c */ /* 0x000fe40003f25270 */
[----:B------:R-:W-:Y:S01]  /*14aa0*/  R2UR UR27, R0 ;  /* 0x00000000001b72ca */ /* 0x000fe200000e0000 */
[----:B------:R-:W-:-:S06]  /*14ab0*/  IMAD.U32 R0, RZ, RZ, UR10 ;  /* 0x0000000aff007e24 */ /* 0x000fcc000f8e00ff */
[----:B------:R1:W-:Y:S06]  /*14ac0*/  UTMALDG.4D [UR16], [UR8], desc[UR22] ;  /* 0x00001610080075b4 */ /* 0x0003ec0008019000 */
[----:B------:R1:W-:Y:S02]  /*14ad0*/  UBLKCP.S.G [UR24], [UR26], UR13 ;  /* 0x000000181a0073ba */ /* 0x0003e4000800020d */
[----:B-1----:R-:W-:Y:S05]  /*14ae0*/  @P1 BRA `(.L_x_1150) ;  /* 0xfffffff400d41947 */ /* 0x002fea000383ffff */
.L_x_1141:
[----:B------:R-:W2:Y:S02]  /*14af0*/  LDL.LU R4, [R1+0x4] ;  /* 0x0000040001047983 */ /* 0x000ea40000300800 */
[----:B--2---:R-:W-:Y:S02]  /*14b00*/  ISETP.NE.AND P1, PT, R4, RZ, PT ;  /* 0x000000ff0400720c */ /* 0x004fe40003f25270 */
[----:B------:R2:W5:Y:S11]  /*14b10*/  LDL R4, [R1] ;  /* 0x0000000001047983 */ /* 0x0005760000100800 */
[----:B--2---:R-:W-:Y:S05]  /*14b20*/  @!P1 BRA `(.L_x_1140) ;  /* 0x0000000400109947 */ /* 0x004fea0003800000 */
[----:B------:R-:W-:-:S04]  /*14b30*/  SHF.L.U32 R13, R11, 0x1f, RZ ;  /* 0x0000001f0b0d7819 */ /* 0x000fc800000006ff */
[----:B------:R-:W1:Y:S02]  /*14b40*/  SYNCS.PHASECHK.TRANS64.TRYWAIT P1, [R16+URZ+0x30c40], R13 ;  /* 0x030c400d100075a7 */ /* 0x000e64000802017f */
[----:B-1----:R-:W-:Y:S05]  /*14b50*/  @!P1 BRA `(.L_x_1151) ;  /* 0x0000000c00749947 */ /* 0x002fea0003800000 */
.L_x_1172:
[----:B------:R-:W-:Y:S05]  /*14b60*/  @P0 BRA `(.L_x_1152) ;  /* 0x0000000000140947 */ /* 0x000fea0003800000 */
[----:B------:R-:W-:Y:S02]  /*14b70*/  ISETP.NE.AND P1, PT, R6, RZ, PT ;  /* 0x000000ff0600720c */ /* 0x000fe40003f25270 */
[----:B------:R-:W-:-:S04]  /*14b80*/  MOV R5, 0x4200 ;  /* 0x0000420000057802 */ /* 0x000fc80000000f00 */
[----:B------:R2:W-:Y:S07]  /*14b90*/  SYNCS.ARRIVE.TRANS64 RZ, [R16+URZ+0x30c30], R5 ;  /* 0x030c300510ff79a7 */ /* 0x0005ee000800003f */
[----:B------:R-:W-:Y:S05]  /*14ba0*/  @!P1 BRA `(.L_x_1152) ;  /* 0x0000000000049947 */ /* 0x000fea0003800000 */
[----:B------:R-:W-:Y:S01]  /*14bb0*/  BPT.TRAP 0x1 ;  /* 0x000000040000795c */ /* 0x000fe20000300000 */
.L_x_1152:
[----:B--2--5:R-:W2:Y:S01]  /*14bc0*/  LDC.64 R4, c[0x0][0x728] ;  /* 0x0001ca00ff047b82 */ /* 0x024ea20000000a00 */
[----:B------:R-:W-:Y:S01]  /*14bd0*/  IMAD.SHL.U32 R17, R0, 0x80, RZ ;  /* 0x0000008000117824 */ /* 0x000fe200078e00ff */
[----:B------:R-:W-:Y:S01]  /*14be0*/  R2UR UR24, R16 ;  /* 0x00000000101872ca */ /* 0x000fe200000e0000 */
[----:B------:R-:W-:Y:S01]  /*14bf0*/  UMOV UR22, 0x0 ;  /* 0x0000000000167882 */ /* 0x000fe20000000000 */
[----:B------:R-:W-:Y:S01]  /*14c00*/  UMOV UR23, 0x14f00000 ;  /* 0x14f0000000177882 */ /* 0x000fe20000000000 */
[----:B------:R-:W-:Y:S01]  /*14c10*/  UMOV UR18, URZ ;  /* 0x0000003f00127c82 */ /* 0x000fe20008000000 */
[C---:B------:R-:W-:Y:S01]  /*14c20*/  IADD3 R0, P1, R17.reuse, UR6, RZ ;  /* 0x0000000611007c10 */ /* 0x040fe2000ff3e0ff */
[----:B------:R-:W-:Y:S01]  /*14c30*/  UMOV UR10, 0x20 ;  /* 0x00000020000a7882 */ /* 0x000fe20000000000 */
[----:B------:R-:W-:-:S07]  /*14c40*/  R2UR UR19, R17 ;  /* 0x00000000111372ca */ /* 0x000fce00000e0000 */
[----:B------:R-:W-:Y:S02]  /*14c50*/  UIADD3 UR16, UR24, 0x18000, URZ ;  /* 0x0001800018107890 */ /* 0x000fe4000fffe03f */
[----:B------:R-:W-:Y:S02]  /*14c60*/  UIADD3 UR17, UR24, 0x30c30, URZ ;  /* 0x00030c3018117890 */ /* 0x000fe4000fffe03f */
[----:B------:R-:W-:Y:S01]  /*14c70*/  UIADD3 UR24, UR24, 0x20400, URZ ;  /* 0x0002040018187890 */ /* 0x000fe2000fffe03f */
[----:B--2---:R-:W-:-:S04]  /*14c80*/  LEA R4, P2, R0, R4, 0x2 ;  /* 0x0000000400047211 */ /* 0x004fc800078410ff */
        /* <DEDUP_REMOVED lines=11> */
[----:B------:R-:W1:Y:S02]  /*14d40*/  SYNCS.PHASECHK.TRANS64.TRYWAIT P1, [R16+URZ+0x30c28], R13 ;  /* 0x030c280d100075a7 */ /* 0x000e64000802017f */
[----:B-12---:R-:W-:Y:S05]  /*14d50*/  @!P1 BRA `(.L_x_1153) ;  /* 0x0000000c00089947 */ /* 0x006fea0003800000 */
.L_x_1173:
[----:B------:R-:W-:Y:S05]  /*14d60*/  @P0 BRA `(.L_x_1154) ;  /* 0x0000000000140947 */ /* 0x000fea0003800000 */
[----:B------:R-:W-:Y:S01]  /*14d70*/  ISETP.NE.AND P0, PT, R6, RZ, PT ;  /* 0x000000ff0600720c */ /* 0x000fe20003f05270 */
[----:B------:R-:W-:-:S04]  /*14d80*/  IMAD.MOV.U32 R5, RZ, RZ, 0x4200 ;  /* 0x00004200ff057424 */ /* 0x000fc800078e00ff */
[----:B------:R2:W-:Y:S08]  /*14d90*/  SYNCS.ARRIVE.TRANS64 RZ, [R16+URZ+0x30c18], R5 ;  /* 0x030c180510ff79a7 */ /* 0x0005f0000800003f */
[----:B------:R-:W-:Y:S05]  /*14da0*/  @!P0 BRA `(.L_x_1154) ;  /* 0x0000000000048947 */ /* 0x000fea0003800000 */
[----:B------:R-:W-:Y:S01]  /*14db0*/  BPT.TRAP 0x1 ;  /* 0x000000040000795c */ /* 0x000fe20000300000 */
.L_x_1154:
[----:B------:R-:W-:Y:S01]  /*14dc0*/  R2UR UR19, R17 ;  /* 0x00000000111372ca */ /* 0x000fe200000e0000 */
[----:B------:R-:W-:Y:S01]  /*14dd0*/  UMOV UR22, 0x0 ;  /* 0x0000000000167882 */ /* 0x000fe20000000000 */
[----:B------:R-:W-:Y:S01]  /*14de0*/  R2UR UR8, R15 ;  /* 0x000000000f0872ca */ /* 0x000fe200000e0000 */
[----:B------:R-:W-:Y:S01]  /*14df0*/  UMOV UR23, 0x14f00000 ;  /* 0x14f0000000177882 */ /* 0x000fe20000000000 */
[----:B------:R-:W-:Y:S01]  /*14e00*/  R2UR UR24, R16 ;  /* 0x00000000101872ca */ /* 0x000fe200000e0000 */
[----:B------:R-:W-:Y:S01]  /*14e10*/  UMOV UR18, URZ ;  /* 0x0000003f00127c82 */ /* 0x000fe20008000000 */
[----:B------:R-:W-:-:S07]  /*14e20*/  UMOV UR10, 0x20 ;  /* 0x00000020000a7882 */ /* 0x000fce0000000000 */
[----:B------:R-:W-:-:S04]  /*14e30*/  UIADD3 UR19, UR19, 0x80, URZ ;  /* 0x0000008013137890 */ /* 0x000fc8000fffe03f */
[----:B------:R-:W-:Y:S02]  /*14e40*/  UIADD3 UR9, UP0, UR19, UR14, URZ ;  /* 0x0000000e13097290 */ /* 0x000fe4000ff1e03f */
[----:B------:R-:W-:Y:S02]  /*14e50*/  UIADD3 UR16, UR24, 0x14000, URZ ;  /* 0x0001400018107890 */ /* 0x000fe4000fffe03f */
[----:B------:R-:W-:Y:S02]  /*14e60*/  ULEA.HI.X.SX32 UR8, UR19, UR8, 0x1, UP0 ;  /* 0x0000000813087291 */ /* 0x000fe400080f0e3f */
[----:B--2---:R-:W-:Y:S01]  /*14e70*/  MOV R5, UR9 ;  /* 0x0000000900057c02 */ /* 0x004fe20008000f00 */
[----:B------:R-:W-:Y:S01]  /*14e80*/  IMAD.U32 R0, RZ, RZ, UR9 ;  /* 0x00000009ff007e24 */ /* 0x000fe2000f8e00ff */
[----:B------:R-:W-:Y:S01]  /*14e90*/  R2UR UR9, R3 ;  /* 0x00000000030972ca */ /* 0x000fe200000e0000 */
[----:B------:R-:W-:Y:S01]  /*14ea0*/  UIADD3 UR17, UR24, 0x30c18, URZ ;  /* 0x00030c1818117890 */ /* 0x000fe2000fffe03f */
[----:B------:R-:W-:Y:S01]  /*14eb0*/  MOV R4, UR8 ;  /* 0x0000000800047c02 */ /* 0x000fe20008000f00 */
[----:B------:R-:W-:Y:S01]  /*14ec0*/  UIADD3 UR24, UR24, 0x20200, URZ ;  /* 0x0002020018187890 */ /* 0x000fe2000fffe03f */
[----:B------:R-:W-:-:S02]  /*14ed0*/  LEA R10, P0, R5, R10, 0x2 ;  /* 0x0000000a050a7211 */ /* 0x000fc400078010ff */
[----:B------:R-:W-:Y:S02]  /*14ee0*/  R2UR UR8, R2 ;  /* 0x00000000020872ca */ /* 0x000fe400000e0000 */
[----:B------:R-:W-:Y:S01]  /*14ef0*/  LEA.HI.X R9, R0, R9, R4, 0x2, P0 ;  /* 0x0000000900097211 */ /* 0x000fe200000f1404 */
[----:B------:R-:W-:Y:S01]  /*14f00*/  UMOV UR25, UR17 ;  /* 0x0000001100197c82 */ /* 0x000fe20008000000 */
[----:B------:R2:W5:Y:S01]  /*14f10*/  LDL.LU R4, [R1] ;  /* 0x0000000001047983 */ /* 0x0005620000300800 */
[----:B------:R-:W-:Y:S02]  /*14f20*/  R2UR UR26, R10 ;  /* 0x000000000a1a72ca */ /* 0x000fe400000e0000 */
[----:B------:R-:W-:-:S06]  /*14f30*/  R2UR UR27, R9 ;  /* 0x00000000091b72ca */ /* 0x000fcc00000e0000 */
[----:B------:R2:W-:Y:S07]  /*14f40*/  UTMALDG.4D [UR16], [UR8], desc[UR22] ;  /* 0x00001610080075b4 */ /* 0x0005ee0008019000 */
[----:B------:R2:W-:Y:S02]  /*14f50*/  UBLKCP.S.G [UR24], [UR26], UR10 ;  /* 0x000000181a0073ba */ /* 0x0005e4000800020a */
[----:B--2---:R-:W-:-:S07]  /*14f60*/  IMAD.MOV.U32 R19, RZ, RZ, 0x1 ;  /* 0x00000001ff137424 */ /* 0x004fce00078e00ff */
.L_x_1140:
[----:B------:R-:W2:Y:S01]  /*14f70*/  S2R R0, SR_TID.X ;  /* 0x0000000000007919 */ /* 0x000ea20000002100 */
[----:B------:R-:W-:Y:S02]  /*14f80*/  LEA R3, R19, R16, 0x3 ;  /* 0x0000001013037211 */ /* 0x000fe400078e18ff */
[----:B--2---:R-:W-:Y:S02]  /*14f90*/  LOP3.LUT R2, R0, 0x7f, RZ, 0xc0, !PT ;  /* 0x0000007f00027812 */ /* 0x004fe400078ec0ff */
[----:B------:R-:W-:Y:S02]  /*14fa0*/  SHF.L.U32 R0, R11, 0x1f, RZ ;  /* 0x0000001f0b007819 */ /* 0x000fe400000006ff */
[----:B------:R-:W-:Y:S02]  /*14fb0*/  ISETP.NE.AND P1, PT, R2, RZ, PT ;  /* 0x000000ff0200720c */ /* 0x000fe40003f25270 */
[----:B------:R-:W2:Y:S02]  /*14fc0*/  SYNCS.PHASECHK.TRANS64.TRYWAIT P0, [R3+URZ+0x30c40], R0 ;  /* 0x030c4000030075a7 */ /* 0x000ea4000800017f */
[----:B--2---:R-:W-:Y:S09]  /*14fd0*/  @!P0 BRA `(.L_x_1155) ;  /* 0x00000008007c8947 */ /* 0x004ff20003800000 */
.L_x_1174:
[----:B------:R-:W-:Y:S05]  /*14fe0*/  @P1 BRA `(.L_x_1156) ;  /* 0x0000000000181947 */ /* 0x000fea0003800000 */
[----:B------:R-:W1:Y:S01]  /*14ff0*/  S2R R2, SR_TID.X ;  /* 0x0000000000027919 */ /* 0x000e620000002100 */
[----:B--2---:R-:W-:-:S04]  /*15000*/  IMAD.MOV.U32 R0, RZ, RZ, 0x4200 ;  /* 0x00004200ff007424 */ /* 0x004fc800078e00ff */
[----:B------:R2:W-:Y:S01]  /*15010*/  SYNCS.ARRIVE.TRANS64 RZ, [R3+URZ+0x30c30], R0 ;  /* 0x030c300003ff79a7 */ /* 0x0005e2000800003f */
[----:B-1----:R-:W-:-:S13]  /*15020*/  LOP3.LUT P0, RZ, R2, 0x1f, RZ, 0xc0, !PT ;  /* 0x0000001f02ff7812 */ /* 0x002fda000780c0ff */
[----:B--2---:R-:W-:Y:S05]  /*15030*/  @!P0 BRA `(.L_x_1156) ;  /* 0x0000000000048947 */ /* 0x004fea0003800000 */
[----:B------:R-:W-:Y:S01]  /*15040*/  BPT.TRAP 0x1 ;  /* 0x000000040000795c */ /* 0x000fe20000300000 */
.L_x_1156:
[----:B-----5:R-:W-:Y:S01]  /*15050*/  R2UR UR19, R4 ;  /* 0x00000000041372ca */ /* 0x020fe200000e0000 */
[----:B-1----:R-:W-:Y:S01]  /*15060*/  ULDC.64 UR24, c[0x0][0x728] ;  /* 0x0001ca0000187ab9 */ /* 0x002fe20000000a00 */
[C---:B--2---:R-:W-:Y:S01]  /*15070*/  LEA R0, R19.reuse, R16, 0xe ;  /* 0x0000001013007211 */ /* 0x044fe200078e70ff */
[----:B---34-:R-:W-:Y:S01]  /*15080*/  IMAD R16, R19, 0x200, R16 ;  /* 0x0000020013107824 */ /* 0x018fe200078e0210 */
[----:B------:R-:W-:Y:S01]  /*15090*/  R2UR UR9, R14 ;  /* 0x000000000e0972ca */ /* 0x000fe200000e0000 */
[----:B------:R-:W-:Y:S01]  /*150a0*/  UMOV UR18, URZ ;  /* 0x0000003f00127c82 */ /* 0x000fe20008000000 */
[----:B------:R-:W-:Y:S01]  /*150b0*/  R2UR UR17, R3 ;  /* 0x00000000031172ca */ /* 0x000fe200000e0000 */
[----:B------:R-:W-:Y:S01]  /*150c0*/  VIADD R2, R19, 0x1 ;  /* 0x0000000113027836 */ /* 0x000fe20000000000 */
[----:B------:R-:W-:Y:S02]  /*150d0*/  R2UR UR16, R0 ;  /* 0x00000000001072ca */ /* 0x000fe400000e0000 */
[----:B------:R-:W-:-:S02]  /*150e0*/  IADD3 R8, P0, R8, 0x1f0, RZ ;  /* 0x000001f008087810 */ /* 0x000fc40007f1e0ff */
[----:B------:R-:W-:Y:S01]  /*150f0*/  R2UR UR10, R16 ;  /* 0x00000000100a72ca */ /* 0x000fe200000e0000 */
[----:B------:R-:W-:Y:S01]  /*15100*/  USHF.L.U32 UR19, UR19, 0x7, URZ ;  /* 0x0000000713137899 */ /* 0x000fe2000800063f */
[----:B------:R-:W-:Y:S02]  /*15110*/  IADD3.X R7, RZ, R7, RZ, P0, !PT ;  /* 0x00000007ff077210 */ /* 0x000fe400007fe4ff */
[----:B------:R-:W-:Y:S01]  /*15120*/  R2UR UR22, R8 ;  /* 0x00000000081672ca */ /* 0x000fe200000e0000 */
[----:B------:R-:W-:Y:S01]  /*15130*/  UIADD3 UR13, UP0, UR19, UR6, URZ ;  /* 0x00000006130d7290 */ /* 0x000fe2000ff1e03f */
[----:B------:R-:W-:Y:S01]  /*15140*/  R2UR UR23, R7 ;  /* 0x00000000071772ca */ /* 0x000fe200000e0000 */
[----:B------:R-:W-:Y:S01]  /*15150*/  UIADD3 UR17, UR17, 0x30c30, URZ ;  /* 0x00030c3011117890 */ /* 0x000fe2000fffe03f */
[C---:B------:R-:W-:Y:S01]  /*15160*/  ISETP.NE.AND P0, PT, R2.reuse, 0x2, PT ;  /* 0x000000020200780c */ /* 0x040fe20003f05270 */
[----:B------:R-:W-:Y:S02]  /*15170*/  ULEA UR8, UP1, UR13, UR24, 0x2 ;  /* 0x000000180d087291 */ /* 0x000fe4000f82103f */
[----:B------:R-:W-:Y:S01]  /*15180*/  ULEA.HI.X.SX32 UR9, UR19, UR9, 0x1, UP0 ;  /* 0x0000000913097291 */ /* 0x000fe200080f0e3f */
[----:B------:R-:W-:Y:S01]  /*15190*/  SEL R0, RZ, 0x1, P0 ;  /* 0x00000001ff007807 */ /* 0x000fe20000000000 */
[----:B------:R-:W-:Y:S01]  /*151a0*/  UIADD3 UR16, UR16, 0x18000, URZ ;  /* 0x0001800010107890 */ /* 0x000fe2000fffe03f */
[----:B------:R-:W-:Y:S01]  /*151b0*/  SEL R2, R2, RZ, P0 ;  /* 0x000000ff02027207 */ /* 0x000fe20000000000 */
[----:B------:R-:W-:Y:S01]  /*151c0*/  ULEA.HI.X UR9, UR13, UR25, UR9, 0x2, UP1 ;  /* 0x000000190d097291 */ /* 0x000fe200088f1409 */
[----:B------:R-:W-:Y:S01]  /*151d0*/  LOP3.LUT R11, R11, R0, RZ, 0x3c, !PT ;  /* 0x000000000b0b7212 */ /* 0x000fe200078e3cff */
[----:B------:R-:W-:Y:S01]  /*151e0*/  UIADD3 UR26, UR10, 0x20400, URZ ;  /* 0x000204000a1a7890 */ /* 0x000fe2000fffe03f */
[----:B------:R-:W-:Y:S01]  /*151f0*/  UMOV UR24, 0x0 ;  /* 0x0000000000187882 */ /* 0x000fe20000000000 */
[----:B------:R-:W-:Y:S01]  /*15200*/  UMOV UR25, 0x14f00000 ;  /* 0x14f0000000197882 */ /* 0x000fe20000000000 */
[----:B------:R-:W-:Y:S01]  /*15210*/  UMOV UR27, UR17 ;  /* 0x00000011001b7c82 */ /* 0x000fe20008000000 */
[----:B------:R-:W-:Y:S01]  /*15220*/  UMOV UR10, 0x20 ;  /* 0x00000020000a7882 */ /* 0x000fe20000000000 */
[----:B------:R1:W-:Y:S04]  /*15230*/  UTMALDG.4D [UR16], [UR22], desc[UR24] ;  /* 0x00001810160075b4 */ /* 0x0003e80008019000 */
[----:B------:R1:W-:Y:S02]  /*15240*/  UBLKCP.S.G [UR26], [UR8], UR10 ;  /* 0x0000001a080073ba */ /* 0x0003e4000800020a */
[----:B-1----:R-:W-:Y:S01]  /*15250*/  NOP ;  /* 0x0000000000007918 */ /* 0x002fe20000000000 */
.L_x_1137:
[----:B------:R-:W-:Y:S05]  /*15260*/  BSYNC B0 ;  /* 0x0000000000007941 */ /* 0x000fea0003800000 */
.L_x_1135:
[----:B------:R-:W-:-:S03]  /*15270*/  UMOV UR8, 0xffffffff ;  /* 0xffffffff00087882 */ /* 0x000fc60000000000 */
[----:B------:R-:W-:Y:S05]  /*15280*/  BRA.DIV UR8, `(.L_x_1157) ;  /* 0x0000000608e47947 */ /* 0x000fea000b800000 */
[----:B------:R-:W-:-:S13]  /*15290*/  ELECT P6, URZ, PT ;  /* 0x00000000003f782f */ /* 0x000fda00038c0000 */
.L_x_1177:
[----:B------:R-:W-:Y:S05]  /*152a0*/  @!P6 BRA `(.L_x_1045) ;  /* 0x000000000084e947 */ /* 0x000fea0003800000 */
[----:B------:R-:W-:-:S06]  /*152b0*/  ULOP3.LUT UR8, UR36, 0x2, URZ, 0xfc, !UPT ;  /* 0x0000000224087892 */ /* 0x000fcc000f8efc3f */
[----:B------:R-:W-:-:S04]  /*152c0*/  MOV R0, UR8 ;  /* 0x0000000800007c02 */ /* 0x000fc80008000f00 */
[----:B------:R-:W-:-:S13]  /*152d0*/  ISETP.NE.AND P2, PT, R0, 0x3, PT ;  /* 0x000000030000780c */ /* 0x000fda0003f45270 */
[----:B------:R-:W-:Y:S05]  /*152e0*/  @!P2 BRA `(.L_x_1158) ;  /* 0x000000000004a947 */ /* 0x000fea0003800000 */
[----:B------:R-:W-:Y:S01]  /*152f0*/  BPT.TRAP 0x1 ;  /* 0x000000040000795c */ /* 0x000fe20000300000 */
.L_x_1158:
        /* <DEDUP_REMOVED lines=15> */
.L_x_1178:
[----:B------:R-:W2:Y:S02]  /*153f0*/  SYNCS.PHASECHK.TRANS64.TRYWAIT P0, [R3+URZ], R0 ;  /* 0x00000000030075a7 */ /* 0x000ea4000800017f */
[----:B--2---:R-:W-:Y:S05]  /*15400*/  @!P0 BRA `(.L_x_1160) ;  /* 0x0000000400b88947 */ /* 0x004fea0003800000 */
.L_x_1179:
[----:B------:R-:W-:Y:S05]  /*15410*/  @!P2 BRA `(.L_x_1161) ;  /* 0x000000000004a947 */ /* 0x000fea0003800000 */
[----:B------:R-:W-:Y:S01]  /*15420*/  BPT.TRAP 0x1 ;  /* 0x000000040000795c */ /* 0x000fe20000300000 */
.L_x_1161:
[----:B--2---:R-:W-:-:S05]  /*15430*/  VIADD R3, R7, 0x30c40 ;  /* 0x00030c4007037836 */ /* 0x004fca0000000000 */
[----:B------:R-:W-:-:S04]  /*15440*/  LEA R2, R2, R3, 0x3 ;  /* 0x0000000302027211 */ /* 0x000fc800078e18ff */
[----:B------:R-:W2:Y:S02]  /*15450*/  SYNCS.PHASECHK.TRANS64.TRYWAIT P0, [R2+URZ], R5 ;  /* 0x00000005020075a7 */ /* 0x000ea4000800017f */
[----:B--2---:R-:W-:Y:S05]  /*15460*/  @!P0 BRA `(.L_x_1162) ;  /* 0x0000000400b48947 */ /* 0x004fea0003800000 */
.L_x_1180:
[----:B------:R-:W-:-:S07]  /*15470*/  IMAD R3, R4, 0x8, R3 ;  /* 0x0000000804037824 */ /* 0x000fce00078e0203 */
.L_x_1163:
[----:B---3--:R3:W4:Y:S02]  /*15480*/  SYNCS.PHASECHK.TRANS64.TRYWAIT P0, [R3+URZ], R0 ;  /* 0x00000000030075a7 */ /* 0x008724000800017f */
[----:B----4-:R-:W-:Y:S05]  /*15490*/  @!P0 NANOSLEEP.SYNCS 0x989680 ;  /* 0x009896800000895d */ /* 0x010fea0003900000 */
[----:B------:R-:W4:Y:S02]  /*154a0*/  @!P0 SYNCS.PHASECHK.TRANS64 P0, [R3+URZ], R0 ;  /* 0x00000000030085a7 */ /* 0x000f24000800007f */
[----:B----4-:R-:W-:Y:S05]  /*154b0*/  @!P0 BRA `(.L_x_1163) ;  /* 0xfffffffc00f08947 */ /* 0x010fea000383ffff */
.L_x_1045:
[----:B------:R-:W-:Y:S05]  /*154c0*/  BSYNC B6 ;  /* 0x0000000000067941 */ /* 0x000fea0003800000 */
.L_x_1042:
[----:B------:R-:W-:Y:S05]  /*154d0*/  EXIT ;  /* 0x000000000000794d */ /* 0x000fea0003800000 */
.L_x_1052:
[----:B------:R-:W-:Y:S01]  /*154e0*/  MOV R13, R18 ;  /* 0x00000012000d7202 */ /* 0x000fe20000000f00 */
[----:B------:R-:W-:Y:S01]  /*154f0*/  IMAD.MOV.U32 R12, RZ, RZ, RZ ;  /* 0x000000ffff0c7224 */ /* 0x000fe200078e00ff */
[----:B------:R-:W-:Y:S01]  /*15500*/  MOV R11, 0x1f ;  /* 0x0000001f000b7802 */ /* 0x000fe20000000f00 */
[----:B------:R-:W-:-:S07]  /*15510*/  IMAD.MOV.U32 R15, RZ, RZ, -0x1 ;  /* 0xffffffffff0f7424 */ /* 0x000fce00078e00ff */
[----:B------:R-:W-:Y:S05]  /*15520*/  WARPSYNC.COLLECTIVE R15, `(.L_x_1164) ;  /* 0x000000000f087348 */ /* 0x000fea0003c00000 */
[----:B------:R1:W2:Y:S02]  /*15530*/  SHFL.IDX P6, R14, R13, R12, R11 ;  /* 0x0000000c0d0e7389 */ /* 0x0002a400000c000b */
[----:B-12---:R-:W-:Y:S01]  /*15540*/  ENDCOLLECTIVE ;  /* 0x000000000000791b */ /* 0x006fe20003800000 */
.L_x_1164:
[----:B------:R-:W-:Y:S05]  /*15550*/  BRA `(.L_x_1165) ;  /* 0xfffffeb800987947 */ /* 0x000fea000383ffff */
.L_x_1054:
[----:B--2---:R2:W3:Y:S02]  /*15560*/  SYNCS.PHASECHK.TRANS64.TRYWAIT P0, [R16+URZ+0x30c00], R11 ;  /* 0x030c000b100075a7 */ /* 0x0044e4000800017f */
[----:B---3--:R-:W-:Y:S05]  /*15570*/  @!P0 NANOSLEEP.SYNCS 0x989680 ;  /* 0x009896800000895d */ /* 0x008fea0003900000 */
[----:B------:R-:W3:Y:S02]  /*15580*/  @!P0 SYNCS.PHASECHK.TRANS64 P0, [R16+URZ+0x30c00], R11 ;  /* 0x030c000b100085a7 */ /* 0x000ee4000800007f */
[----:B---3--:R-:W-:Y:S05]  /*15590*/  @!P0 BRA `(.L_x_1054) ;  /* 0xfffffffc00f08947 */ /* 0x008fea000383ffff */
[----:B------:R-:W-:Y:S05]  /*155a0*/  BRA `(.L_x_1053) ;  /* 0xfffffeb800e47947 */ /* 0x000fea000383ffff */
.L_x_1059:
[----:B--2---:R2:W3:Y:S02]  /*155b0*/  SYNCS.PHASECHK.TRANS64.TRYWAIT P0, [R6+URZ+0x30c10], R23 ;  /* 0x030c1017060075a7 */ /* 0x0044e4000800017f */
[----:B---3--:R-:W-:Y:S05]  /*155c0*/  @!P0 NANOSLEEP.SYNCS 0x989680 ;  /* 0x009896800000895d */ /* 0x008fea0003900000 */
[----:B------:R-:W3:Y:S02]  /*155d0*/  @!P0 SYNCS.PHASECHK.TRANS64 P0, [R6+URZ+0x30c10], R23 ;  /* 0x030c1017060085a7 */ /* 0x000ee4000800007f */
[----:B---3--:R-:W-:Y:S05]  /*155e0*/  @!P0 BRA `(.L_x_1059) ;  /* 0xfffffffc00f08947 */ /* 0x008fea000383ffff */
[----:B------:R-:W-:Y:S05]  /*155f0*/  BRA `(.L_x_1058) ;  /* 0xfffffec4002c7947 */ /* 0x000fea000383ffff */
.L_x_1063:
[----:B------:R1:W1:Y:S02]  /*15600*/  SYNCS.PHASECHK.TRANS64.TRYWAIT P0, [R6+URZ+0x30c30], R23 ;  /* 0x030c3017060075a7 */ /* 0x000264000800017f */
[----:B-1----:R-:W-:Y:S05]  /*15610*/  @!P0 NANOSLEEP.SYNCS 0x989680 ;  /* 0x009896800000895d */ /* 0x002fea0003900000 */
[----:B------:R-:W1:Y:S02]  /*15620*/  @!P0 SYNCS.PHASECHK.TRANS64 P0, [R6+URZ+0x30c30], R23 ;  /* 0x030c3017060085a7 */ /* 0x000e64000800007f */
[----:B-1----:R-:W-:Y:S05]  /*15630*/  @!P0 BRA `(.L_x_1063) ;  /* 0xfffffffc00f08947 */ /* 0x002fea000383ffff */
[----:B------:R-:W-:Y:S05]  /*15640*/  BRA `(.L_x_1062) ;  /* 0xfffffec800347947 */ /* 0x000fea000383ffff */
.L_x_1071:
[----:B--2---:R2:W3:Y:S02]  /*15650*/  SYNCS.PHASECHK.TRANS64.TRYWAIT P1, [R6+URZ+0x30c10], R23 ;  /* 0x030c1017060075a7 */ /* 0x0044e4000802017f */
[----:B---3--:R-:W-:Y:S05]  /*15660*/  @!P1 NANOSLEEP.SYNCS 0x989680 ;  /* 0x009896800000995d */ /* 0x008fea0003900000 */
[----:B------:R-:W3:Y:S02]  /*15670*/  @!P1 SYNCS.PHASECHK.TRANS64 P1, [R6+URZ+0x30c10], R23 ;  /* 0x030c1017060095a7 */ /* 0x000ee4000802007f */
[----:B---3--:R-:W-:Y:S05]  /*15680*/  @!P1 BRA `(.L_x_1071) ;  /* 0xfffffffc00f09947 */ /* 0x008fea000383ffff */
[----:B------:R-:W-:Y:S05]  /*15690*/  BRA `(.L_x_1070) ;  /* 0xffffff1c00547947 */ /* 0x000fea000383ffff */
.L_x_1075:
[----:B------:R1:W1:Y:S02]  /*156a0*/  SYNCS.PHASECHK.TRANS64.TRYWAIT P1, [R6+URZ+0x30c30], R23 ;  /* 0x030c3017060075a7 */ /* 0x000264000802017f */
[----:B-1----:R-:W-:Y:S05]  /*156b0*/  @!P1 NANOSLEEP.SYNCS 0x989680 ;  /* 0x009896800000995d */ /* 0x002fea0003900000 */
[----:B------:R-:W1:Y:S02]  /*156c0*/  @!P1 SYNCS.PHASECHK.TRANS64 P1, [R6+URZ+0x30c30], R23 ;  /* 0x030c3017060095a7 */ /* 0x000e64000802007f */
[----:B-1----:R-:W-:Y:S05]  /*156d0*/  @!P1 BRA `(.L_x_1075) ;  /* 0xfffffffc00f09947 */ /* 0x002fea000383ffff */
[----:B------:R-:W-:Y:S05]  /*156e0*/  BRA `(.L_x_1074) ;  /* 0xffffff2000547947 */ /* 0x000fea000383ffff */
.L_x_1083:
[----:B--2---:R2:W3:Y:S02]  /*156f0*/  SYNCS.PHASECHK.TRANS64.TRYWAIT P0, [R6+URZ+0x30c10], R21 ;  /* 0x030c1015060075a7 */ /* 0x0044e4000800017f */
[----:B---3--:R-:W-:Y:S05]  /*15700*/  @!P0 NANOSLEEP.SYNCS 0x989680 ;  /* 0x009896800000895d */ /* 0x008fea0003900000 */
[----:B------:R-:W3:Y:S02]  /*15710*/  @!P0 SYNCS.PHASECHK.TRANS64 P0, [R6+URZ+0x30c10], R21 ;  /* 0x030c1015060085a7 */ /* 0x000ee4000800007f */
[----:B---3--:R-:W-:Y:S05]  /*15720*/  @!P0 BRA `(.L_x_1083) ;  /* 0xfffffffc00f08947 */ /* 0x008fea000383ffff */
[----:B------:R-:W-:Y:S05]  /*15730*/  BRA `(.L_x_1082) ;  /* 0xffffff6800b07947 */ /* 0x000fea000383ffff */
.L_x_1087:
[----:B------:R1:W1:Y:S02]  /*15740*/  SYNCS.PHASECHK.TRANS64.TRYWAIT P0, [R6+URZ+0x30c30], R21 ;  /* 0x030c3015060075a7 */ /* 0x000264000800017f */
[----:B-1----:R-:W-:Y:S05]  /*15750*/  @!P0 NANOSLEEP.SYNCS 0x989680 ;  /* 0x009896800000895d */ /* 0x002fea0003900000 */
[----:B------:R-:W1:Y:S02]  /*15760*/  @!P0 SYNCS.PHASECHK.TRANS64 P0, [R6+URZ+0x30c30], R21 ;  /* 0x030c3015060085a7 */ /* 0x000e64000800007f */
[----:B-1----:R-:W-:Y:S05]  /*15770*/  @!P0 BRA `(.L_x_1087) ;  /* 0xfffffffc00f08947 */ /* 0x002fea000383ffff */
[----:B------:R-:W-:Y:S05]  /*15780*/  BRA `(.L_x_1086) ;  /* 0xffffff6c00b07947 */ /* 0x000fea000383ffff */
.L_x_1138:
[----:B-1----:R1:W2:Y:S02]  /*15790*/  SYNCS.PHASECHK.TRANS64.TRYWAIT P0, [R16+URZ+0x30c20], R3 ;  /* 0x030c2003100075a7 */ /* 0x0022a4000800017f */
[----:B--2---:R-:W-:Y:S05]  /*157a0*/  @!P0 NANOSLEEP.SYNCS 0x989680 ;  /* 0x009896800000895d */ /* 0x004fea0003900000 */
[----:B------:R-:W2:Y:S02]  /*157b0*/  @!P0 SYNCS.PHASECHK.TRANS64 P0, [R16+URZ+0x30c20], R3 ;  /* 0x030c2003100085a7 */ /* 0x000ea4000800007f */
[----:B--2---:R-:W-:Y:S05]  /*157c0*/  @!P0 BRA `(.L_x_1138) ;  /* 0xfffffffc00f08947 */ /* 0x004fea000383ffff */
[----:B------:R-:W-:Y:S05]  /*157d0*/  BRA `(.L_x_1166) ;  /* 0xffffffe400307947 */ /* 0x000fea000383ffff */
.L_x_1142:
[----:B-1----:R1:W2:Y:S02]  /*157e0*/  SYNCS.PHASECHK.TRANS64.TRYWAIT P1, [R16+URZ+0x30c40], R21 ;  /* 0x030c4015100075a7 */ /* 0x0022a4000802017f */
[----:B--2---:R-:W-:Y:S05]  /*157f0*/  @!P1 NANOSLEEP.SYNCS 0x989680 ;  /* 0x009896800000995d */ /* 0x004fea0003900000 */
[----:B------:R-:W2:Y:S02]  /*15800*/  @!P1 SYNCS.PHASECHK.TRANS64 P1, [R16+URZ+0x30c40], R21 ;  /* 0x030c4015100095a7 */ /* 0x000ea4000802007f */
[----:B--2---:R-:W-:Y:S05]  /*15810*/  @!P1 BRA `(.L_x_1142) ;  /* 0xfffffffc00f09947 */ /* 0x004fea000383ffff */
[----:B------:R-:W-:Y:S05]  /*15820*/  BRA `(.L_x_1167) ;  /* 0xffffffe800907947 */ /* 0x000fea000383ffff */
.L_x_1144:
[----:B--2---:R2:W3:Y:S02]  /*15830*/  SYNCS.PHASECHK.TRANS64.TRYWAIT P1, [R16+URZ+0x30c28], R21 ;  /* 0x030c2815100075a7 */ /* 0x0044e4000802017f */
[----:B---3--:R-:W-:Y:S05]  /*15840*/  @!P1 NANOSLEEP.SYNCS 0x989680 ;  /* 0x009896800000995d */ /* 0x008fea0003900000 */
[----:B------:R-:W3:Y:S02]  /*15850*/  @!P1 SYNCS.PHASECHK.TRANS64 P1, [R16+URZ+0x30c28], R21 ;  /* 0x030c2815100095a7 */ /* 0x000ee4000802007f */
[----:B---3--:R-:W-:Y:S05]  /*15860*/  @!P1 BRA `(.L_x_1144) ;  /* 0xfffffffc00f09947 */ /* 0x008fea000383ffff */
[----:B------:R-:W-:Y:S05]  /*15870*/  BRA `(.L_x_1168) ;  /* 0xffffffec00087947 */ /* 0x000fea000383ffff */
.L_x_1146:
[----:B---3--:R3:W4:Y:S02]  /*15880*/  SYNCS.PHASECHK.TRANS64.TRYWAIT P1, [R16+URZ+0x30c48], R21 ;  /* 0x030c4815100075a7 */ /* 0x008724000802017f */
[----:B----4-:R-:W-:Y:S05]  /*15890*/  @!P1 NANOSLEEP.SYNCS 0x989680 ;  /* 0x009896800000995d */ /* 0x010fea0003900000 */
[----:B------:R-:W4:Y:S02]  /*158a0*/  @!P1 SYNCS.PHASECHK.TRANS64 P1, [R16+URZ+0x30c48], R21 ;  /* 0x030c4815100095a7 */ /* 0x000f24000802007f */
[----:B----4-:R-:W-:Y:S05]  /*158b0*/  @!P1 BRA `(.L_x_1146) ;  /* 0xfffffffc00f09947 */ /* 0x010fea000383ffff */
[----:B------:R-:W-:Y:S05]  /*158c0*/  BRA `(.L_x_1169) ;  /* 0xffffffec00807947 */ /* 0x000fea000383ffff */
.L_x_1148:
[----:B------:R-:W-:-:S07]  /*158d0*/  SHF.L.U32 R5, R11, 0x1f, RZ ;  /* 0x0000001f0b057819 */ /* 0x000fce00000006ff */
.L_x_1170:
[----:B------:R1:W1:Y:S02]  /*158e0*/  SYNCS.PHASECHK.TRANS64.TRYWAIT P1, [R16+URZ+0x30c20], R5 ;  /* 0x030c2005100075a7 */ /* 0x000264000802017f */
[----:B-1----:R-:W-:Y:S05]  /*158f0*/  @!P1 NANOSLEEP.SYNCS 0x989680 ;  /* 0x009896800000995d */ /* 0x002fea0003900000 */
[----:B------:R-:W1:Y:S02]  /*15900*/  @!P1 SYNCS.PHASECHK.TRANS64 P1, [R16+URZ+0x30c20], R5 ;  /* 0x030c2005100095a7 */ /* 0x000e64000802007f */
[----:B-1----:R-:W-:Y:S05]  /*15910*/  @!P1 BRA `(.L_x_1170) ;  /* 0xfffffffc00f09947 */ /* 0x002fea000383ffff */
[----:B------:R-:W-:Y:S05]  /*15920*/  BRA `(.L_x_1171) ;  /* 0xffffffec00e07947 */ /* 0x000fea000383ffff */
.L_x_1151:
[----:B-1----:R1:W2:Y:S02]  /*15930*/  SYNCS.PHASECHK.TRANS64.TRYWAIT P1, [R16+URZ+0x30c40], R13 ;  /* 0x030c400d100075a7 */ /* 0x0022a4000802017f */
[----:B--2---:R-:W-:Y:S05]  /*15940*/  @!P1 NANOSLEEP.SYNCS 0x989680 ;  /* 0x009896800000995d */ /* 0x004fea0003900000 */
[----:B------:R-:W2:Y:S02]  /*15950*/  @!P1 SYNCS.PHASECHK.TRANS64 P1, [R16+URZ+0x30c40], R13 ;  /* 0x030c400d100095a7 */ /* 0x000ea4000802007f */
[----:B--2---:R-:W-:Y:S05]  /*15960*/  @!P1 BRA `(.L_x_1151) ;  /* 0xfffffffc00f09947 */ /* 0x004fea000383ffff */
[----:B------:R-:W-:Y:S05]  /*15970*/  BRA `(.L_x_1172) ;  /* 0xfffffff000787947 */ /* 0x000fea000383ffff */
.L_x_1153:
[----:B-1----:R1:W2:Y:S02]  /*15980*/  SYNCS.PHASECHK.TRANS64.TRYWAIT P1, [R16+URZ+0x30c28], R13 ;  /* 0x030c280d100075a7 */ /* 0x0022a4000802017f */
[----:B--2---:R-:W-:Y:S05]  /*15990*/  @!P1 NANOSLEEP.SYNCS 0x989680 ;  /* 0x009896800000995d */ /* 0x004fea0003900000 */
[----:B------:R-:W2:Y:S02]  /*159a0*/  @!P1 SYNCS.PHASECHK.TRANS64 P1, [R16+URZ+0x30c28], R13 ;  /* 0x030c280d100095a7 */ /* 0x000ea4000802007f */
[----:B--2---:R-:W-:Y:S05]  /*159b0*/  @!P1 BRA `(.L_x_1153) ;  /* 0xfffffffc00f09947 */ /* 0x004fea000383ffff */
[----:B------:R-:W-:Y:S05]  /*159c0*/  BRA `(.L_x_1173) ;  /* 0xfffffff000e47947 */ /* 0x000fea000383ffff */
.L_x_1155:
[----:B--2---:R2:W1:Y:S02]  /*159d0*/  SYNCS.PHASECHK.TRANS64.TRYWAIT P0, [R3+URZ+0x30c40], R0 ;  /* 0x030c4000030075a7 */ /* 0x004464000800017f */
[----:B-1----:R-:W-:Y:S05]  /*159e0*/  @!P0 NANOSLEEP.SYNCS 0x989680 ;  /* 0x009896800000895d */ /* 0x002fea0003900000 */
[----:B------:R-:W1:Y:S02]  /*159f0*/  @!P0 SYNCS.PHASECHK.TRANS64 P0, [R3+URZ+0x30c40], R0 ;  /* 0x030c4000030085a7 */ /* 0x000e64000800007f */
[----:B-1----:R-:W-:Y:S05]  /*15a00*/  @!P0 BRA `(.L_x_1155) ;  /* 0xfffffffc00f08947 */ /* 0x002fea000383ffff */
[----:B------:R-:W-:Y:S05]  /*15a10*/  BRA `(.L_x_1174) ;  /* 0xfffffff400707947 */ /* 0x000fea000383ffff */
.L_x_1157:
[----:B------:R-:W-:Y:S01]  /*15a20*/  BSSY B0, `(.L_x_1175) ;  /* 0x0000006000007945 */ /* 0x000fe20003800000 */
[----:B------:R-:W-:-:S07]  /*15a30*/  MOV R15, 0xffffffff ;  /* 0xffffffff000f7802 */ /* 0x000fce0000000f00 */
[----:B------:R-:W-:Y:S05]  /*15a40*/  WARPSYNC.COLLECTIVE R15, `(.L_x_1176) ;  /* 0x000000000f0c7348 */ /* 0x000fea0003c00000 */
[----:B------:R-:W-:Y:S02]  /*15a50*/  ELECT P6, UR62, PT ;  /* 0x00000000003e782f */ /* 0x000fe400038c0000 */
[----:B------:R-:W-:Y:S01]  /*15a60*/  MOV R14, UR62 ;  /* 0x0000003e000e7c02 */ /* 0x000fe20008000f00 */
[----:B------:R-:W-:Y:S10]  /*15a70*/  ENDCOLLECTIVE ;  /* 0x000000000000791b */ /* 0x000ff40003800000 */
.L_x_1176:
[----:B------:R-:W-:Y:S05]  /*15a80*/  BSYNC B0 ;  /* 0x0000000000007941 */ /* 0x000fea0003800000 */
.L_x_1175:
[----:B------:R-:W-:Y:S05]  /*15a90*/  BRA `(.L_x_1177) ;  /* 0xfffffff800007947 */ /* 0x000fea000383ffff */
.L_x_1159:
[----:B-1----:R1:W2:Y:S02]  /*15aa0*/  SYNCS.PHASECHK.TRANS64.TRYWAIT P0, [R6+URZ], R5 ;  /* 0x00000005060075a7 */ /* 0x0022a4000800017f */
[----:B--2---:R-:W-:Y:S05]  /*15ab0*/  @!P0 NANOSLEEP.SYNCS 0x989680 ;  /* 0x009896800000895d */ /* 0x004fea0003900000 */
[----:B------:R-:W2:Y:S02]  /*15ac0*/  @!P0 SYNCS.PHASECHK.TRANS64 P0, [R6+URZ], R5 ;  /* 0x00000005060085a7 */ /* 0x000ea4000800007f */
[----:B--2---:R-:W-:Y:S05]  /*15ad0*/  @!P0 BRA `(.L_x_1159) ;  /* 0xfffffffc00f08947 */ /* 0x004fea000383ffff */
[----:B------:R-:W-:Y:S05]  /*15ae0*/  BRA `(.L_x_1178) ;  /* 0xfffffff800407947 */ /* 0x000fea000383ffff */
.L_x_1160:
[----:B--2---:R2:W3:Y:S02]  /*15af0*/  SYNCS.PHASECHK.TRANS64.TRYWAIT P0, [R3+URZ], R0 ;  /* 0x00000000030075a7 */ /* 0x0044e4000800017f */
[----:B---3--:R-:W-:Y:S05]  /*15b00*/  @!P0 NANOSLEEP.SYNCS 0x989680 ;  /* 0x009896800000895d */ /* 0x008fea0003900000 */
[----:B------:R-:W3:Y:S02]  /*15b10*/  @!P0 SYNCS.PHASECHK.TRANS64 P0, [R3+URZ], R0 ;  /* 0x00000000030085a7 */ /* 0x000ee4000800007f */
[----:B---3--:R-:W-:Y:S05]  /*15b20*/  @!P0 BRA `(.L_x_1160) ;  /* 0xfffffffc00f08947 */ /* 0x008fea000383ffff */
[----:B------:R-:W-:Y:S05]  /*15b30*/  BRA `(.L_x_1179) ;  /* 0xfffffff800347947 */ /* 0x000fea000383ffff */
.L_x_1162:
[----:B--2---:R2:W3:Y:S02]  /*15b40*/  SYNCS.PHASECHK.TRANS64.TRYWAIT P0, [R2+URZ], R5 ;  /* 0x00000005020075a7 */ /* 0x0044e4000800017f */
[----:B---3--:R-:W-:Y:S05]  /*15b50*/  @!P0 NANOSLEEP.SYNCS 0x989680 ;  /* 0x009896800000895d */ /* 0x008fea0003900000 */
[----:B------:R-:W3:Y:S02]  /*15b60*/  @!P0 SYNCS.PHASECHK.TRANS64 P0, [R2+URZ], R5 ;  /* 0x00000005020085a7 */ /* 0x000ee4000800007f */
[----:B---3--:R-:W-:Y:S05]  /*15b70*/  @!P0 BRA `(.L_x_1162) ;  /* 0xfffffffc00f08947 */ /* 0x008fea000383ffff */
[----:B------:R-:W-:Y:S05]  /*15b80*/  BRA `(.L_x_1180) ;  /* 0xfffffff800387947 */ /* 0x000fea000383ffff */
.L_x_1181:
        /* <DEDUP_REMOVED lines=15> */
.L_x_7382:


//--------------------- .text._ZN7cutlass13device_kernelIN5flash11enable_sm90INS1_16FlashAttnBwdSm90INS1_25CollectiveMainloopBwdSm90ILi2ELi2ELi2EN4cute5tupleIJNS5_1CILi1EEES8_S8_EEENS6_IJNS7_ILi128EEESA_NS7_ILi64EEEEEENS_10bfloat16_tEfNS_4arch4Sm90ELb0ELb1ELb1ELb0ELb1ELb1ELb0ELb0ELi2ELi1ELi2ELi2ELb0EEENS1_21CollectiveEpilogueBwdISC_SD_SF_Li256ELb0ELb0ELi1EEENS1_19SingleTileSchedulerILb0ELb0ELb0ELi128EEEEEEEEEvNT_6ParamsE --------------------------
	.section	.text._ZN7cutlass13device_kernelIN5flash11enable_sm90INS1_16FlashAttnBwdSm90INS1_25CollectiveMainloopBwdSm90ILi2ELi2ELi2EN4cute5tupleIJNS5_1CILi1EEES8_S8_EEENS6_IJNS7_ILi128EEESA_NS7_ILi64EEEEEENS_10bfloat16_tEfNS_4arch4Sm90ELb0ELb1ELb1ELb0ELb1ELb1ELb0ELb0ELi2ELi1ELi2ELi2ELb0EEENS1_21CollectiveEpilogueBwdISC_SD_SF_Li256ELb0ELb0ELi1EEENS1_19SingleTileSchedulerILb0ELb0ELb0ELi128EEEEEEEEEvNT_6ParamsE,"ax",@progbits
	.align	128
.text._ZN7cutlass13device_kernelIN5flash11enable_sm90INS1_16FlashAttnBwdSm90INS1_25CollectiveMainloopBwdSm90ILi2ELi2ELi2EN4cute5tupleIJNS5_1CILi1EEES8_S8_EEENS6_IJNS7_ILi128EEESA_NS7_ILi64EEEEEENS_10bfloat16_tEfNS_4arch4Sm90ELb0ELb1ELb1ELb0ELb1ELb1ELb0ELb0ELi2ELi1ELi2ELi2ELb0EEENS1_21CollectiveEpilogueBwdISC_SD_SF_Li256ELb0ELb0ELi1EEENS1_19SingleTileSchedulerILb0ELb0ELb0ELi128EEEEEEEEEvNT_6ParamsE:
        .type           _ZN7cutlass13device_kernelIN5flash11enable_sm90INS1_16FlashAttnBwdSm90INS1_25CollectiveMainloopBwdSm90ILi2ELi2ELi2EN4cute5tupleIJNS5_1CILi1EEES8_S8_EEENS6_IJNS7_ILi128EEESA_NS7_ILi64EEEEEENS_10bfloat16_tEfNS_4arch4Sm90ELb0ELb1ELb1ELb0ELb1ELb1ELb0ELb0ELi2ELi1ELi2ELi2ELb0EEENS1_21CollectiveEpilogueBwdISC_SD_SF_Li256ELb0ELb0ELi1EEENS1_19SingleTileSchedulerILb0ELb0ELb0ELi128EEEEEEEEEvNT_6ParamsE,@function
        .size           _ZN7cutlass13device_kernelIN5flash11enable_sm90INS1_16FlashAttnBwdSm90INS1_25CollectiveMainloopBwdSm90ILi2ELi2ELi2EN4cute5tupleIJNS5_1CILi1EEES8_S8_EEENS6_IJNS7_ILi128EEESA_NS7_ILi64EEEEEENS_10bfloat16_tEfNS_4arch4Sm90ELb0ELb1ELb1ELb0ELb1ELb1ELb0ELb0ELi2ELi1ELi2ELi2ELb0EEENS1_21CollectiveEpilogueBwdISC_SD_SF_Li256ELb0ELb0ELi1EEENS1_19SingleTileSchedulerILb0ELb0ELb0ELi128EEEEEEEEEvNT_6ParamsE,(.L_x_7383 - _ZN7cutlass13device_kernelIN5flash11enable_sm90INS1_16FlashAttnBwdSm90INS1_25CollectiveMainloopBwdSm90ILi2ELi2ELi2EN4cute5tupleIJNS5_1CILi1EEES8_S8_EEENS6_IJNS7_ILi128EEESA_NS7_ILi64EEEEEENS_10bfloat16_tEfNS_4arch4Sm90ELb0ELb1ELb1ELb0ELb1ELb1ELb0ELb0ELi2ELi1ELi2ELi2ELb0EEENS1_21CollectiveEpilogueBwdISC_SD_SF_Li256ELb0ELb0ELi1EEENS1_19SingleTileSchedulerILb0ELb0ELb0ELi128EEEEEEEEEvNT_6ParamsE)
        .other          _ZN7cutlass13device_kernelIN5flash11enable_sm90INS1_16FlashAttnBwdSm90INS1_25CollectiveMainloopBwdSm90ILi2ELi2ELi2EN4cute5tupleIJNS5_1CILi1EEES8_S8_EEENS6_IJNS7_ILi128EEESA_NS7_ILi64EEEEEENS_10bfloat16_tEfNS_4arch4Sm90ELb0ELb1ELb1ELb0ELb1ELb1ELb0ELb0ELi2ELi1ELi2ELi2ELb0EEENS1_21CollectiveEpilogueBwdISC_SD_SF_Li256ELb0ELb0ELi1EEENS1_19SingleTileSchedulerILb0ELb0ELb0ELi128EEEEEEEEEvNT_6ParamsE,@"STO_CUDA_ENTRY STV_DEFAULT"
_ZN7cutlass13device_kernelIN5flash11enable_sm90INS1_16FlashAttnBwdSm90INS1_25CollectiveMainloopBwdSm90ILi2ELi2ELi2EN4cute5tupleIJNS5_1CILi1EEES8_S8_EEENS6_IJNS7_ILi128EEESA_NS7_ILi64EEEEEENS_10bfloat16_tEfNS_4arch4Sm90ELb0ELb1ELb1ELb0ELb1ELb1ELb0ELb0ELi2ELi1ELi2ELi2ELb0EEENS1_21CollectiveEpilogueBwdISC_SD_SF_Li256ELb0ELb0ELi1EEENS1_19SingleTileSchedulerILb0ELb0ELb0ELi128EEEEEEEEEvNT_6ParamsE:
        /* <DEDUP_REMOVED lines=30> */
.L_x_1183:
[----:B------:R-:W-:Y:S05]  /*01e0*/  BSYNC B0 ;  /* 0x0000000000007941 */ /* 0x000fea0003800000 */
.L_x_1182:
        /* <DEDUP_REMOVED lines=37> */
.L_x_1184:
        /* <DEDUP_REMOVED lines=22> */
.L_x_1185:
[----:B------:R-:W-:Y:S01]  /*05a0*/  PLOP3.LUT P0, PT, PT, PT, UP0, 0x80, 0x0 ;  /* 0x000000000000781c */ /* 0x000fe20003f0f008 */
[----:B------:R-:W-:Y:S01]  /*05b0*/  NOP ;  /* 0x0000000000007918 */ /* 0x000fe20000000000 */
[----:B------:R-:W-:Y:S01]  /*05c0*/  ULDC.64 UR38, c[0x0][0x208] ;  /* 0x0000820000267ab9 */ /* 0x000fe20000000a00 */
[----:B------:R-:W-:Y:S01]  /*05d0*/  BSSY B6, `(.L_x_1186) ;  /* 0x00015ca000067945 */ /* 0x000fe20003800000 */
[----:B-12-4-:R-:W-:Y:S09]  /*05e0*/  BAR.SYNC.DEFER_BLOCKING 0x0 ;  /* 0x0000000000007b1d */ /* 0x016ff20000010000 */
[----:B------:R-:W-:Y:S05]  /*05f0*/  @!P0 BRA `(.L_x_1187) ;  /* 0x0000012000f88947 */ /* 0x000fea0003800000 */
.L_x_1188:
        /* <DEDUP_REMOVED lines=71> */
.L_x_1190:
        /* <DEDUP_REMOVED lines=28> */
.L_x_1193:
        /* <DEDUP_REMOVED lines=15> */
.L_x_1192:
        /* <DEDUP_REMOVED lines=22> */
.L_x_1195:
        /* <DEDUP_REMOVED lines=15> */
.L_x_1194:
[----:B------:R-:W-:Y:S01]  /*0f70*/  SHF.R.S32.HI R6, RZ, 0x1f, R17 ;  /* 0x0000001fff067819 */ /* 0x000fe20000011411 */
[----:B------:R-:W-:-:S03]  /*0f80*/  UMOV UR4, 0xffffffff ;  /* 0xffffffff00047882 */ /* 0x000fc60000000000 */
[----:B------:R-:W-:-:S04]  /*0f90*/  LEA.HI R0, R6, R17, RZ, 0x7 ;  /* 0x0000001106007211 */ /* 0x000fc800078f38ff */
[----:B------:R-:W-:Y:S01]  /*0fa0*/  SHF.R.S32.HI R18, RZ, 0x7, R0 ;  /* 0x00000007ff127819 */ /* 0x000fe20000011400 */
[----:B------:R-:W-:Y:S06]  /*0fb0*/  BRA.DIV UR4, `(.L_x_1196) ;  /* 0x0000015204b47947 */ /* 0x000fec000b800000 */
[----:B------:R1:W2:Y:S02]  /*0fc0*/  SHFL.IDX PT, R14, R18, RZ, 0x1f ;  /* 0x00001fff120e7589 */ /* 0x0002a400000e0000 */
.L_x_1338:
        /* <DEDUP_REMOVED lines=24> */
.L_x_1197:
        /* <DEDUP_REMOVED lines=134> */
.L_x_1210:
[----:B------:R-:W-:Y:S05]  /*19b0*/  YIELD ;  /* 0x0000000000007946 */ /* 0x000fea0003800000 */
[----:B------:R-:W-:-:S06]  /*19c0*/  ULOP3.LUT UR4, UR36, 0x1, URZ, 0xfc, !UPT ;  /* 0x0000000124047892 */ /* 0x000fcc000f8efc3f */
[----:B-1----:R-:W-:-:S05]  /*19d0*/  IMAD.U32 R5, RZ, RZ, UR4 ;  /* 0x00000004ff057e24 */ /* 0x002fca000f8e00ff */
[----:B------:R-:W-:-:S13]  /*19e0*/  ISETP.NE.AND P6, PT, R5, 0x3, PT ;  /* 0x000000030500780c */ /* 0x000fda0003fc5270 */
[----:B------:R-:W-:Y:S05]  /*19f0*/  @!P6 BRA `(.L_x_1200) ;  /* 0x000000000004e947 */ /* 0x000fea0003800000 */
[----:B------:R-:W-:Y:S01]  /*1a00*/  BPT.TRAP 0x1 ;  /* 0x000000040000795c */ /* 0x000fe20000300000 */
.L_x_1200:
[----:B------:R-:W-:Y:S02]  /*1a10*/  LEA R6, R0, R16, 0x3 ;  /* 0x0000001000067211 */ /* 0x000fe400078e18ff */
[----:B------:R-:W-:-:S04]  /*1a20*/  SHF.L.U32 R23, R4, 0x1f, RZ ;  /* 0x0000001f04177819 */ /* 0x000fc800000006ff */
[----:B------:R1:W2:Y:S01]  /*1a30*/  SYNCS.PHASECHK.TRANS64.TRYWAIT P0, [R6+URZ+0x30c10], R23 ;  /* 0x030c1017060075a7 */ /* 0x0002a2000800017f */
[----:B------:R-:W-:Y:S05]  /*1a40*/  @!P6 BRA `(.L_x_1201) ;  /* 0x000000000004e947 */ /* 0x000fea0003800000 */
[----:B------:R-:W-:Y:S01]  /*1a50*/  BPT.TRAP 0x1 ;  /* 0x000000040000795c */ /* 0x000fe20000300000 */
.L_x_1201:
[----:B------:R-:W-:-:S05]  /*1a60*/  VIADD R5, R16, 0x10000 ;  /* 0x0001000010057836 */ /* 0x000fca0000000000 */
[----:B------:R-:W-:-:S04]  /*1a70*/  SHF.R.U32.HI R5, RZ, 0x4, R5 ;  /* 0x00000004ff057819 */ /* 0x000fc80000011605 */
[----:B------:R-:W-:Y:S01]  /*1a80*/  LOP3.LUT R5, R5, 0x3fff, RZ, 0xc0, !PT ;  /* 0x00003fff05057812 */ /* 0x000fe200078ec0ff */
[----:B--2---:R-:W-:Y:S06]  /*1a90*/  @P0 BRA `(.L_x_1202) ;  /* 0x0000000000080947 */ /* 0x004fec0003800000 */
[----:B------:R-:W2:Y:S02]  /*1aa0*/  SYNCS.PHASECHK.TRANS64.TRYWAIT P0, [R6+URZ+0x30c10], R23 ;  /* 0x030c1017060075a7 */ /* 0x000ea4000800017f */
[----:B--2---:R-:W-:Y:S05]  /*1ab0*/  @!P0 BRA `(.L_x_1203) ;  /* 0x0000014800288947 */ /* 0x004fea0003800000 */
.L_x_1202:
        /* <DEDUP_REMOVED lines=65> */
.L_x_1204:
[----:B------:R1:W1:Y:S01]  /*1ed0*/  SYNCS.PHASECHK.TRANS64.TRYWAIT P0, [R6+URZ+0x30c30], R23 ;  /* 0x030c3017060075a7 */ /* 0x000262000800017f */
[----:B------:R-:W-:Y:S05]  /*1ee0*/  @!P6 BRA `(.L_x_1205) ;  /* 0x000000000004e947 */ /* 0x000fea0003800000 */
[----:B------:R-:W-:Y:S01]  /*1ef0*/  BPT.TRAP 0x1 ;  /* 0x000000040000795c */ /* 0x000fe20000300000 */
.L_x_1205:
[----:B-1----:R-:W-:Y:S05]  /*1f00*/  @P0 BRA `(.L_x_1206) ;  /* 0x0000000000080947 */ /* 0x002fea0003800000 */
[----:B------:R-:W1:Y:S02]  /*1f10*/  SYNCS.PHASECHK.TRANS64.TRYWAIT P0, [R6+URZ+0x30c30], R23 ;  /* 0x030c3017060075a7 */ /* 0x000e64000800017f */
[----:B-1----:R-:W-:Y:S05]  /*1f20*/  @!P0 BRA `(.L_x_1207) ;  /* 0x0000014400208947 */ /* 0x002fea0003800000 */
.L_x_1206:
        /* <DEDUP_REMOVED lines=1124> */
.L_x_1208:
        /* <DEDUP_REMOVED lines=68> */
.L_x_1209:
        /* <DEDUP_REMOVED lines=12> */
.L_x_1199:
        /* <DEDUP_REMOVED lines=15> */
[----:B------:R-:W2:Y:S04]  /*6b60*/  LDL R13, [R1+0x6c] ;  /* 0x00006c00010d7983 */ /* 0x000ea80000100800 */
[----:B------:R-:W3:Y:S04]  /*6b70*/  LDL R10, [R1+0x48] ;  /* 0x00004800010a7983 */ /* 0x000ee80000100800 */
[----:B------:R-:W4:Y:S01]  /*6b80*/  LDL R12, [R1+0x68] ;  /* 0x00006800010c7983 */ /* 0x000f220000100800 */
[----:B------:R-:W5:Y:S01]  /*6b90*/  S2R R5, SR_TID.X ;  /* 0x0000000000057919 */ /* 0x000f620000002100 */
[----:B------:R-:W1:Y:S01]  /*6ba0*/  S2R R11, SR_TID.X ;  /* 0x00000000000b7919 */ /* 0x000e620000002100 */
[----:B------:R-:W-:Y:S01]  /*6bb0*/  IMAD R8, R8, -0x80, R7 ;  /* 0xffffff8008087824 */ /* 0x000fe200078e0207 */
[----:B-----5:R-:W-:Y:S01]  /*6bc0*/  IADD3 R9, R5, -0x80, RZ ;  /* 0xffffff8005097810 */ /* 0x020fe20007ffe0ff */
[----:B-1----:R-:W-:Y:S01]  /*6bd0*/  VIADD R17, R11, 0xffffff80 ;  /* 0xffffff800b117836 */ /* 0x002fe20000000000 */
[----:B------:R-:W-:Y:S01]  /*6be0*/  MOV R21, 0x40000040 ;  /* 0x4000004000157802 */ /* 0x000fe20000000f00 */
[----:B------:R-:W-:-:S02]  /*6bf0*/  IMAD.MOV.U32 R23, RZ, RZ, 0x40000040 ;  /* 0x40000040ff177424 */ /* 0x000fc400078e00ff */
[----:B------:R-:W-:Y:S01]  /*6c00*/  IMAD.MOV.U32 R19, RZ, RZ, 0x40000040 ;  /* 0x40000040ff137424 */ /* 0x000fe200078e00ff */
[----:B--2---:R-:W-:Y:S01]  /*6c10*/  LEA.HI R13, R13, R15, RZ, 0x5 ;  /* 0x0000000f0d0d7211 */ /* 0x004fe200078f28ff */
[----:B------:R-:W-:Y:S02]  /*6c20*/  VIADD R15, R11, 0xffffff80 ;  /* 0xffffff800b0f7836 */ /* 0x000fe40000000000 */
[----:B---3--:R-:W-:Y:S01]  /*6c30*/  IMAD.MOV.U32 R14, RZ, RZ, R10 ;  /* 0x000000ffff0e7224 */ /* 0x008fe200078e000a */
[----:B------:R-:W-:Y:S02]  /*6c40*/  SHF.R.S32.HI R10, RZ, 0x1f, R9 ;  /* 0x0000001fff0a7819 */ /* 0x000fe40000011409 */
[----:B------:R-:W-:Y:S02]  /*6c50*/  SHF.R.S32.HI R15, RZ, 0x1f, R15 ;  /* 0x0000001fff0f7819 */ /* 0x000fe4000001140f */
[----:B------:R-:W-:Y:S02]  /*6c60*/  LEA.HI R5, R10, R9, RZ, 0x5 ;  /* 0x000000090a057211 */ /* 0x000fe400078f28ff */
[----:B----4-:R-:W-:-:S02]  /*6c70*/  SHF.R.S32.HI R11, RZ, 0x2, R12 ;  /* 0x00000002ff0b7819 */ /* 0x010fc4000001140c */
[----:B------:R-:W-:Y:S02]  /*6c80*/  LEA.HI R15, R15, R17, RZ, 0x7 ;  /* 0x000000110f0f7211 */ /* 0x000fe400078f38ff */
[----:B------:R-:W-:Y:S02]  /*6c90*/  SHF.R.S32.HI R12, RZ, 0x1f, R12 ;  /* 0x0000001fff0c7819 */ /* 0x000fe4000001140c */
[----:B------:R-:W-:Y:S02]  /*6ca0*/  LOP3.LUT R6, R5, 0xffffffe0, RZ, 0xc0, !PT ;  /* 0xffffffe005067812 */ /* 0x000fe400078ec0ff */
[----:B------:R-:W-:Y:S02]  /*6cb0*/  SHF.R.S32.HI R13, RZ, 0x5, R13 ;  /* 0x00000005ff0d7819 */ /* 0x000fe4000001140d */
[----:B------:R-:W-:Y:S02]  /*6cc0*/  SHF.R.S32.HI R15, RZ, 0x7, R15 ;  /* 0x00000007ff0f7819 */ /* 0x000fe4000001140f */
[----:B------:R-:W-:-:S02]  /*6cd0*/  LEA.HI R12, R12, R11, RZ, 0x3 ;  /* 0x0000000b0c0c7211 */ /* 0x000fc400078f18ff */
[----:B------:R-:W-:Y:S01]  /*6ce0*/  IADD3 R7, R9, -R6, RZ ;  /* 0x8000000609077210 */ /* 0x000fe20007ffe0ff */
[----:B------:R-:W-:Y:S01]  /*6cf0*/  IMAD R6, R13, -0x10, R8 ;  /* 0xfffffff00d067824 */ /* 0x000fe200078e0208 */
[----:B------:R-:W-:Y:S02]  /*6d00*/  LEA.HI R5, R15, R15, RZ, 0x1 ;  /* 0x0000000f0f057211 */ /* 0x000fe400078f08ff */
[----:B------:R-:W-:Y:S02]  /*6d10*/  LOP3.LUT R12, R12, 0xfffffff8, RZ, 0xc0, !PT ;  /* 0xfffffff80c0c7812 */ /* 0x000fe400078ec0ff */
[----:B------:R-:W-:Y:S02]  /*6d20*/  SHF.R.S32.HI R8, RZ, 0x1f, R7 ;  /* 0x0000001fff087819 */ /* 0x000fe40000011407 */
[----:B------:R-:W-:Y:S02]  /*6d30*/  LOP3.LUT R5, R5, 0xfffffffe, RZ, 0xc0, !PT ;  /* 0xfffffffe05057812 */ /* 0x000fe400078ec0ff */
[----:B------:R-:W-:-:S02]  /*6d40*/  LEA.HI R13, R10, R9, RZ, 0x2 ;  /* 0x000000090a0d7211 */ /* 0x000fc400078f10ff */
[----:B------:R-:W-:Y:S02]  /*6d50*/  IADD3 R6, R6, R12, -R11 ;  /* 0x0000000c06067210 */ /* 0x000fe40007ffe80b */
[CC--:B------:R-:W-:Y:S02]  /*6d60*/  LEA.HI R10, R8.reuse, R7.reuse, RZ, 0x3 ;  /* 0x00000007080a7211 */ /* 0x0c0fe400078f18ff */
[----:B------:R-:W-:Y:S01]  /*6d70*/  LEA.HI R12, R8, R7, RZ, 0x2 ;  /* 0x00000007080c7211 */ /* 0x000fe200078f10ff */
[----:B------:R-:W-:Y:S01]  /*6d80*/  IMAD.MOV.U32 R17, RZ, RZ, R14 ;  /* 0x000000ffff117224 */ /* 0x000fe200078e000e */
[----:B------:R-:W-:Y:S01]  /*6d90*/  LOP3.LUT R14, R13, 0xfffffffc, RZ, 0xc0, !PT ;  /* 0xfffffffc0d0e7812 */ /* 0x000fe200078ec0ff */
[----:B------:R-:W-:Y:S01]  /*6da0*/  IMAD.IADD R5, R15, 0x1, -R5 ;  /* 0x000000010f057824 */ /* 0x000fe200078e0a05 */
[----:B------:R-:W-:Y:S02]  /*6db0*/  SHF.R.S32.HI R11, RZ, 0x3, R10 ;  /* 0x00000003ff0b7819 */ /* 0x000fe4000001140a */
[----:B------:R-:W-:-:S02]  /*6dc0*/  SHF.R.S32.HI R13, RZ, 0x2, R12 ;  /* 0x00000002ff0d7819 */ /* 0x000fc4000001140c */
[----:B------:R-:W-:Y:S01]  /*6dd0*/  SHF.R.S32.HI R10, RZ, 0x1f, R10 ;  /* 0x0000001fff0a7819 */ /* 0x000fe2000001140a */
[----:B------:R-:W-:Y:S01]  /*6de0*/  IMAD R8, R5, -0x40, R6 ;  /* 0xffffffc005087824 */ /* 0x000fe200078e0206 */
[----:B------:R-:W-:Y:S01]  /*6df0*/  IADD3 R7, R9, -R14, RZ ;  /* 0x8000000e09077210 */ /* 0x000fe20007ffe0ff */
[C---:B------:R-:W-:Y:S01]  /*6e00*/  VIADD R5, R13.reuse, 0x8 ;  /* 0x000000080d057836 */ /* 0x040fe20000000000 */
[----:B------:R-:W-:Y:S01]  /*6e10*/  LEA.HI R10, R10, R11, RZ, 0x4 ;  /* 0x0000000b0a0a7211 */ /* 0x000fe200078f20ff */
[----:B------:R-:W-:Y:S01]  /*6e20*/  VIADD R9, R13, 0x10 ;  /* 0x000000100d097836 */ /* 0x000fe20000000000 */
[----:B------:R-:W-:Y:S02]  /*6e30*/  LEA.HI R12, R12, R13, RZ, 0x1 ;  /* 0x0000000d0c0c7211 */ /* 0x000fe400078f08ff */
[----:B------:R-:W-:Y:S02]  /*6e40*/  LOP3.LUT R10, R10, 0x1ffffff0, RZ, 0xc0, !PT ;  /* 0x1ffffff00a0a7812 */ /* 0x000fe400078ec0ff */
[----:B------:R-:W-:-:S02]  /*6e50*/  LOP3.LUT R12, R12, 0xfffffffe, RZ, 0xc0, !PT ;  /* 0xfffffffe0c0c7812 */ /* 0x000fc400078ec0ff */
[----:B------:R-:W-:Y:S02]  /*6e60*/  LEA.HI R6, R5, R5, RZ, 0x1 ;  /* 0x0000000505067211 */ /* 0x000fe400078f08ff */
[----:B------:R-:W-:Y:S01]  /*6e70*/  LEA.HI R14, R9, R9, RZ, 0x1 ;  /* 0x00000009090e7211 */ /* 0x000fe200078f08ff */
[----:B------:R-:W-:Y:S01]  /*6e80*/  IMAD.IADD R12, R13, 0x1, -R12 ;  /* 0x000000010d0c7824 */ /* 0x000fe200078e0a0c */
[----:B------:R-:W-:Y:S01]  /*6e90*/  IADD3 R11, R11, -R10, RZ ;  /* 0x8000000a0b0b7210 */ /* 0x000fe20007ffe0ff */
[----:B------:R-:W-:Y:S01]  /*6ea0*/  VIADD R13, R13, 0x18 ;  /* 0x000000180d0d7836 */ /* 0x000fe20000000000 */
[----:B------:R-:W-:Y:S02]  /*6eb0*/  LOP3.LUT R10, R6, 0xfffffffe, RZ, 0xc0, !PT ;  /* 0xfffffffe060a7812 */ /* 0x000fe400078ec0ff */
[----:B------:R-:W-:Y:S02]  /*6ec0*/  LOP3.LUT R18, R14, 0xfffffffe, RZ, 0xc0, !PT ;  /* 0xfffffffe0e127812 */ /* 0x000fe400078ec0ff */
[----:B------:R-:W-:Y:S01]  /*6ed0*/  LEA R11, R11, R12, 0x3 ;  /* 0x0000000c0b0b7211 */ /* 0x000fe200078e18ff */
[----:B------:R-:W-:Y:S01]  /*6ee0*/  IMAD.IADD R10, R5, 0x1, -R10 ;  /* 0x00000001050a7824 */ /* 0x000fe200078e0a0a */
[----:B------:R-:W-:Y:S01]  /*6ef0*/  SHF.R.S32.HI R5, RZ, 0x1, R6 ;  /* 0x00000001ff057819 */ /* 0x000fe20000011406 */
[----:B------:R-:W-:Y:S01]  /*6f00*/  IMAD.IADD R18, R9, 0x1, -R18 ;  /* 0x0000000109127824 */ /* 0x000fe200078e0a12 */
[----:B------:R-:W-:-:S02]  /*6f10*/  LEA.HI R9, R13, R13, RZ, 0x1 ;  /* 0x0000000d0d097211 */ /* 0x000fc400078f08ff */
[----:B------:R-:W-:Y:S01]  /*6f20*/  SHF.R.S32.HI R6, RZ, 0x1f, R6 ;  /* 0x0000001fff067819 */ /* 0x000fe20000011406 */
[----:B------:R1:W-:Y:S01]  /*6f30*/  STL [R1+0x58], R11 ;  /* 0x0000580b01007387 */ /* 0x0003e20000100800 */
[----:B------:R-:W-:Y:S02]  /*6f40*/  LOP3.LUT R12, R9, 0xfffffffe, RZ, 0xc0, !PT ;  /* 0xfffffffe090c7812 */ /* 0x000fe400078ec0ff */
[----:B------:R-:W-:Y:S02]  /*6f50*/  LEA.HI R6, R6, R5, RZ, 0x4 ;  /* 0x0000000506067211 */ /* 0x000fe400078f20ff */
[----:B------:R-:W-:Y:S02]  /*6f60*/  IADD3 R13, R13, -R12, RZ ;  /* 0x8000000c0d0d7210 */ /* 0x000fe40007ffe0ff */
[----:B------:R-:W-:Y:S02]  /*6f70*/  LOP3.LUT R12, R6, 0x1ffffff0, RZ, 0xc0, !PT ;  /* 0x1ffffff0060c7812 */ /* 0x000fe400078ec0ff */
[----:B-1----:R-:W-:-:S02]  /*6f80*/  SHF.R.S32.HI R11, RZ, 0x1, R14 ;  /* 0x00000001ff0b7819 */ /* 0x002fc4000001140e */
[----:B------:R-:W-:Y:S02]  /*6f90*/  SHF.R.S32.HI R14, RZ, 0x1f, R14 ;  /* 0x0000001fff0e7819 */ /* 0x000fe4000001140e */
[--C-:B------:R-:W-:Y:S02]  /*6fa0*/  SHF.R.S32.HI R15, RZ, 0x1, R9.reuse ;  /* 0x00000001ff0f7819 */ /* 0x100fe40000011409 */
[----:B------:R-:W-:Y:S02]  /*6fb0*/  LEA.HI R14, R14, R11, RZ, 0x4 ;  /* 0x0000000b0e0e7211 */ /* 0x000fe400078f20ff */
[----:B------:R-:W-:Y:S01]  /*6fc0*/  SHF.R.S32.HI R20, RZ, 0x1f, R9 ;  /* 0x0000001fff147819 */ /* 0x000fe20000011409 */
[----:B------:R-:W-:Y:S01]  /*6fd0*/  IMAD.IADD R9, R5, 0x1, -R12 ;  /* 0x0000000105097824 */ /* 0x000fe200078e0a0c */
[----:B------:R-:W-:Y:S01]  /*6fe0*/  LOP3.LUT R14, R14, 0x1ffffff0, RZ, 0xc0, !PT ;  /* 0x1ffffff00e0e7812 */ /* 0x000fe200078ec0ff */
[----:B------:R-:W-:Y:S01]  /*6ff0*/  IMAD R6, R17, 0x2000, R16 ;  /* 0x0000200011067824 */ /* 0x000fe200078e0210 */
[----:B------:R-:W-:Y:S01]  /*7000*/  LEA.HI R20, R20, R15, RZ, 0x4 ;  /* 0x0000000f14147211 */ /* 0x000fe200078f20ff */
[----:B------:R-:W-:Y:S01]  /*7010*/  IMAD R9, R9, 0x8, R10 ;  /* 0x0000000809097824 */ /* 0x000fe200078e020a */
[----:B------:R-:W-:Y:S01]  /*7020*/  IADD3 R11, R11, -R14, RZ ;  /* 0x8000000e0b0b7210 */ /* 0x000fe20007ffe0ff */
[----:B------:R-:W-:Y:S01]  /*7030*/  VIADD R12, R6, 0x4000 ;  /* 0x00004000060c7836 */ /* 0x000fe20000000000 */
[----:B------:R-:W-:-:S02]  /*7040*/  LOP3.LUT R20, R20, 0x1ffffff0, RZ, 0xc0, !PT ;  /* 0x1ffffff014147812 */ /* 0x000fc400078ec0ff */
[----:B------:R-:W-:Y:S01]  /*7050*/  IADD3 R5, R6, 0x20c00, RZ ;  /* 0x00020c0006057810 */ /* 0x000fe20007ffe0ff */
[----:B------:R1:W-:Y:S01]  /*7060*/  STL [R1+0x50], R9 ;  /* 0x0000500901007387 */ /* 0x0003e20000100800 */
[----:B------:R-:W-:Y:S01]  /*7070*/  SHF.R.U32.HI R6, RZ, 0x4, R6 ;  /* 0x00000004ff067819 */ /* 0x000fe20000011606 */
[----:B------:R-:W-:Y:S01]  /*7080*/  IMAD.IADD R20, R15, 0x1, -R20 ;  /* 0x000000010f147824 */ /* 0x000fe200078e0a14 */
[----:B------:R-:W-:Y:S02]  /*7090*/  SHF.R.U32.HI R5, RZ, 0x4, R5 ;  /* 0x00000004ff057819 */ /* 0x000fe40000011605 */
[----:B------:R-:W-:Y:S02]  /*70a0*/  SHF.R.U32.HI R12, RZ, 0x4, R12 ;  /* 0x00000004ff0c7819 */ /* 0x000fe4000001160c */
[----:B------:R-:W-:Y:S01]  /*70b0*/  LOP3.LUT R6, R6, 0x3fff, RZ, 0xc0, !PT ;  /* 0x00003fff06067812 */ /* 0x000fe200078ec0ff */
[----:B-1----:R-:W-:Y:S01]  /*70c0*/  IMAD R9, R11, 0x8, R18 ;  /* 0x000000080b097824 */ /* 0x002fe200078e0212 */
[----:B------:R-:W-:-:S02]  /*70d0*/  LOP3.LUT R5, R5, 0x3fff, RZ, 0xc0, !PT ;  /* 0x00003fff05057812 */ /* 0x000fc400078ec0ff */
[----:B------:R-:W-:Y:S02]  /*70e0*/  LOP3.LUT R12, R12, 0x3fff, RZ, 0xc0, !PT ;  /* 0x00003fff0c0c7812 */ /* 0x000fe400078ec0ff */
[----:B------:R1:W-:Y:S01]  /*70f0*/  STL [R1+0x4c], R9 ;  /* 0x00004c0901007387 */ /* 0x0003e20000100800 */
[----:B------:R-:W-:Y:S02]  /*7100*/  LEA R10, R20, R13, 0x3 ;  /* 0x0000000d140a7211 */ /* 0x000fe400078e18ff */
[----:B------:R-:W-:Y:S02]  /*7110*/  LOP3.LUT R5, R5, 0x10000, RZ, 0xfc, !PT ;  /* 0x0001000005057812 */ /* 0x000fe400078efcff */
[----:B-1----:R-:W-:Y:S02]  /*7120*/  LOP3.LUT R9, R6, 0x10000, RZ, 0xfc, !PT ;  /* 0x0001000006097812 */ /* 0x002fe400078efcff */
[----:B------:R-:W-:Y:S01]  /*7130*/  LOP3.LUT R6, R12, 0x10000, RZ, 0xfc, !PT ;  /* 0x000100000c067812 */ /* 0x000fe200078efcff */
[----:B------:R1:W-:Y:S02]  /*7140*/  STL [R1+0x44], R10 ;  /* 0x0000440a01007387 */ /* 0x0003e40000100800 */
[C---:B------:R-:W-:Y:S01]  /*7150*/  VIADD R22, R9.reuse, 0x2 ;  /* 0x0000000209167836 */ /* 0x040fe20000000000 */
[C---:B------:R-:W-:Y:S01]  /*7160*/  IADD3 R18, R9.reuse, 0x6, RZ ;  /* 0x0000000609127810 */ /* 0x040fe20007ffe0ff */
[----:B------:R-:W-:Y:S01]  /*7170*/  VIADD R20, R9, 0x4 ;  /* 0x0000000409147836 */ /* 0x000fe20000000000 */
[----:B------:R-:W-:Y:S01]  /*7180*/  STL [R1+0x3c], R9 ;  /* 0x00003c0901007387 */ /* 0x000fe20000100800 */
[----:B------:R-:W-:Y:S01]  /*7190*/  IMAD.MOV.U32 R11, RZ, RZ, 0x40000040 ;  /* 0x40000040ff0b7424 */ /* 0x000fe200078e00ff */
[----:B------:R-:W-:Y:S01]  /*71a0*/  MOV R13, 0x40000040 ;  /* 0x40000040000d7802 */ /* 0x000fe20000000f00 */
[C---:B------:R-:W-:Y:S01]  /*71b0*/  VIADD R14, R6.reuse, 0x2 ;  /* 0x00000002060e7836 */ /* 0x040fe20000000000 */
[----:B------:R2:W-:Y:S01]  /*71c0*/  STL [R1+0x5c], R5 ;  /* 0x00005c0501007387 */ /* 0x0005e20000100800 */
[----:B-1----:R-:W-:Y:S01]  /*71d0*/  IADD3 R10, R6, 0x6, RZ ;  /* 0x00000006060a7810 */ /* 0x002fe20007ffe0ff */
[----:B------:R-:W-:-:S02]  /*71e0*/  IMAD.MOV.U32 R15, RZ, RZ, 0x40000040 ;  /* 0x40000040ff0f7424 */ /* 0x000fc400078e00ff */
[----:B------:R1:W-:Y:S01]  /*71f0*/  STL [R1+0x38], R6 ;  /* 0x0000380601007387 */ /* 0x0003e20000100800 */
[----:B------:R-:W-:-:S03]  /*7200*/  VIADD R12, R6, 0x4 ;  /* 0x00000004060c7836 */ /* 0x000fc60000000000 */
[----:B------:R3:W-:Y:S04]  /*7210*/  STL.64 [R1+0x30], R22 ;  /* 0x0000301601007387 */ /* 0x0007e80000100a00 */
[----:B------:R3:W-:Y:S04]  /*7220*/  STL.64 [R1+0x28], R20 ;  /* 0x0000281401007387 */ /* 0x0007e80000100a00 */
[----:B------:R3:W-:Y:S04]  /*7230*/  STL.64 [R1+0x20], R18 ;  /* 0x0000201201007387 */ /* 0x0007e80000100a00 */
[----:B------:R3:W-:Y:S04]  /*7240*/  STL.64 [R1+0x8], R10 ;  /* 0x0000080a01007387 */ /* 0x0007e80000100a00 */
[----:B------:R3:W-:Y:S04]  /*7250*/  STL.64 [R1+0x18], R14 ;  /* 0x0000180e01007387 */ /* 0x0007e80000100a00 */
[----:B------:R3:W-:Y:S01]  /*7260*/  STL.64 [R1+0x10], R12 ;  /* 0x0000100c01007387 */ /* 0x0007e20000100a00 */
[C---:B--2---:R-:W-:Y:S01]  /*7270*/  VIADD R5, R7.reuse, 0x4 ;  /* 0x0000000407057836 */ /* 0x044fe20000000000 */
[C---:B-1----:R-:W-:Y:S01]  /*7280*/  IADD3 R6, R7.reuse, 0xc, RZ ;  /* 0x0000000c07067810 */ /* 0x042fe20007ffe0ff */
[C---:B------:R-:W-:Y:S01]  /*7290*/  VIADD R9, R7.reuse, 0x8 ;  /* 0x0000000807097836 */ /* 0x040fe20000000000 */
[C---:B------:R-:W-:Y:S01]  /*72a0*/  IADD3 R6, R7.reuse, 0x18, RZ ;  /* 0x0000001807067810 */ /* 0x040fe20007ffe0ff */
[----:B------:R-:W-:-:S02]  /*72b0*/  VIADD R5, R7, 0x10 ;  /* 0x0000001007057836 */ /* 0x000fc40000000000 */
[C---:B------:R-:W-:Y:S02]  /*72c0*/  VIADD R9, R7.reuse, 0x14 ;  /* 0x0000001407097836 */ /* 0x040fe40000000000 */
[----:B------:R-:W-:-:S07]  /*72d0*/  VIADD R5, R7, 0x1c ;  /* 0x0000001c07057836 */ /* 0x000fce0000000000 */
.L_x_1222:
[----:B------:R-:W-:Y:S01]  /*72e0*/  IMAD.U32 R5, RZ, RZ, UR36 ;  /* 0x00000024ff057e24 */ /* 0x000fe2000f8e00ff */
[----:B------:R-:W-:Y:S05]  /*72f0*/  YIELD ;  /* 0x0000000000007946 */ /* 0x000fea0003800000 */
[----:B------:R-:W-:-:S04]  /*7300*/  LOP3.LUT R5, R5, 0x1, RZ, 0xfc, !PT ;  /* 0x0000000105057812 */ /* 0x000fc800078efcff */
[----:B------:R-:W-:-:S13]  /*7310*/  ISETP.NE.AND P0, PT, R5, 0x3, PT ;  /* 0x000000030500780c */ /* 0x000fda0003f05270 */
[----:B------:R-:W-:Y:S05]  /*7320*/  @!P0 BRA `(.L_x_1212) ;  /* 0x0000000000048947 */ /* 0x000fea0003800000 */
[----:B------:R-:W-:Y:S01]  /*7330*/  BPT.TRAP 0x1 ;  /* 0x000000040000795c */ /* 0x000fe20000300000 */
.L_x_1212:
[----:B------:R-:W-:Y:S02]  /*7340*/  LEA R6, R0, R16, 0x3 ;  /* 0x0000001000067211 */ /* 0x000fe400078e18ff */
[----:B---3--:R-:W-:-:S04]  /*7350*/  SHF.L.U32 R23, R4, 0x1f, RZ ;  /* 0x0000001f04177819 */ /* 0x008fc800000006ff */
[----:B------:R1:W2:Y:S01]  /*7360*/  SYNCS.PHASECHK.TRANS64.TRYWAIT P1, [R6+URZ+0x30c10], R23 ;  /* 0x030c1017060075a7 */ /* 0x0002a2000802017f */
[----:B------:R-:W-:Y:S05]  /*7370*/  @!P0 BRA `(.L_x_1213) ;  /* 0x0000000000048947 */ /* 0x000fea0003800000 */
[----:B------:R-:W-:Y:S01]  /*7380*/  BPT.TRAP 0x1 ;  /* 0x000000040000795c */ /* 0x000fe20000300000 */
.L_x_1213:
[----:B------:R-:W-:-:S05]  /*7390*/  VIADD R5, R16, 0x10000 ;  /* 0x0001000010057836 */ /* 0x000fca0000000000 */
[----:B------:R-:W-:-:S04]  /*73a0*/  SHF.R.U32.HI R5, RZ, 0x4, R5 ;  /* 0x00000004ff057819 */ /* 0x000fc80000011605 */
[----:B------:R-:W-:-:S04]  /*73b0*/  LOP3.LUT R5, R5, 0x3fff, RZ, 0xc0, !PT ;  /* 0x00003fff05057812 */ /* 0x000fc800078ec0ff */
[----:B------:R-:W-:Y:S01]  /*73c0*/  LOP3.LUT R9, R5, 0x10000, RZ, 0xfc, !PT ;  /* 0x0001000005097812 */ /* 0x000fe200078efcff */
[----:B--2---:R-:W-:Y:S06]  /*73d0*/  @P1 BRA `(.L_x_1214) ;  /* 0x0000000000081947 */ /* 0x004fec0003800000 */
[----:B------:R-:W2:Y:S02]  /*73e0*/  SYNCS.PHASECHK.TRANS64.TRYWAIT P1, [R6+URZ+0x30c10], R23 ;  /* 0x030c1017060075a7 */ /* 0x000ea4000802017f */
[----:B--2---:R-:W-:Y:S05]  /*73f0*/  @!P1 BRA `(.L_x_1215) ;  /* 0x000000f000009947 */ /* 0x004fea0003800000 */
.L_x_1214:
        /* <DEDUP_REMOVED lines=63> */
.L_x_1216:
[----:B------:R1:W1:Y:S01]  /*77f0*/  SYNCS.PHASECHK.TRANS64.TRYWAIT P1, [R6+URZ+0x30c30], R23 ;  /* 0x030c3017060075a7 */ /* 0x000262000802017f */
[----:B------:R-:W-:Y:S05]  /*7800*/  @!P0 BRA `(.L_x_1217) ;  /* 0x0000000000048947 */ /* 0x000fea0003800000 */
[----:B------:R-:W-:Y:S01]  /*7810*/  BPT.TRAP 0x1 ;  /* 0x000000040000795c */ /* 0x000fe20000300000 */
.L_x_1217:
[----:B-1----:R-:W-:Y:S05]  /*7820*/  @P1 BRA `(.L_x_1218) ;  /* 0x0000000000081947 */ /* 0x002fea0003800000 */
[----:B------:R-:W1:Y:S02]  /*7830*/  SYNCS.PHASECHK.TRANS64.TRYWAIT P1, [R6+URZ+0x30c30], R23 ;  /* 0x030c3017060075a7 */ /* 0x000e64000802017f */
[----:B-1----:R-:W-:Y:S05]  /*7840*/  @!P1 BRA `(.L_x_1219) ;  /* 0x000000ec00009947 */ /* 0x002fea0003800000 */
.L_x_1218:
        /* <DEDUP_REMOVED lines=83> */
[----:B------:R-:W-:Y:S01]  /*7d80*/  UMOV UR11, 0x40000040 ;  /* 0x40000040000b7882 */ /* 0x000fe20000000000 */
[C---:B------:R-:W-:Y:S01]  /*7d90*/  VIADD R227, R7.reuse, 0x4 ;  /* 0x0000000407e37836 */ /* 0x040fe20000000000 */
[----:B------:R-:W-:Y:S01]  /*7da0*/  MUFU.TANH R18, R18 ;  /* 0x0000001200127308 */ /* 0x000fe20000002400 */
[----:B------:R-:W-:Y:S04]  /*7db0*/  STL [R1+0x90], R143 ;  /* 0x0000908f01007387 */ /* 0x000fe80000100800 */
[----:B------:R-:W-:Y:S03]  /*7dc0*/  STL [R1+0x8c], R142 ;  /* 0x00008c8e01007387 */ /* 0x000fe60000100800 */
[----:B------:R-:W1:Y:S01]  /*7dd0*/  MUFU.TANH R20, R20 ;  /* 0x0000001400147308 */ /* 0x000e620000002400 */
[----:B------:R-:W-:Y:S04]  /*7de0*/  STL [R1+0x88], R141 ;  /* 0x0000888d01007387 */ /* 0x000fe80000100800 */
[----:B------:R-:W-:Y:S01]  /*7df0*/  STL [R1+0x84], R140 ;  /* 0x0000848c01007387 */ /* 0x000fe20000100800 */
[----:B------:R-:W-:-:S02]  /*7e00*/  VIADD R229, R7, 0x8 ;  /* 0x0000000807e57836 */ /* 0x000fc40000000000 */
[----:B------:R-:W2:Y:S01]  /*7e10*/  MUFU.TANH R21, R21 ;  /* 0x0000001500157308 */ /* 0x000ea20000002400 */
[----:B------:R-:W-:Y:S04]  /*7e20*/  STL [R1+0x80], R6 ;  /* 0x0000800601007387 */ /* 0x000fe80000100800 */
[----:B------:R-:W-:Y:S03]  /*7e30*/  STL [R1+0x7c], R5 ;  /* 0x00007c0501007387 */ /* 0x000fe60000100800 */
[----:B------:R-:W3:Y:S01]  /*7e40*/  MUFU.TANH R19, R19 ;  /* 0x0000001300137308 */ /* 0x000ee20000002400 */
[----:B------:R-:W-:Y:S04]  /*7e50*/  STL [R1+0x78], R4 ;  /* 0x0000780401007387 */ /* 0x000fe80000100800 */
[----:B------:R-:W-:Y:S01]  /*7e60*/  STL [R1+0x74], R3 ;  /* 0x0000740301007387 */ /* 0x000fe20000100800 */
[----:B------:R-:W-:-:S02]  /*7e70*/  IADD3 R213, R7, 0xc, RZ ;  /* 0x0000000c07d57810 */ /* 0x000fc40007ffe0ff */
[----:B------:R-:W4:Y:S01]  /*7e80*/  MUFU.TANH R22, R22 ;  /* 0x0000001600167308 */ /* 0x000f220000002400 */
[----:B------:R1:W-:Y:S01]  /*7e90*/  STL [R1+0x70], R2 ;  /* 0x0000700201007387 */ /* 0x0003e20000100800 */
[C---:B------:R-:W-:Y:S02]  /*7ea0*/  ISETP.GT.AND P2, PT, R8.reuse, RZ, PT ;  /* 0x000000ff0800720c */ /* 0x040fe40003f44270 */
[----:B------:R-:W-:-:S04]  /*7eb0*/  ISETP.GT.AND P1, PT, R8, 0x8, PT ;  /* 0x000000080800780c */ /* 0x000fc80003f24270 */
[----:B------:R-:W4:Y:S01]  /*7ec0*/  MUFU.TANH R204, R204 ;  /* 0x000000cc00cc7308 */ /* 0x000f220000002400 */
[----:B-1----:R-:W2:Y:S01]  /*7ed0*/  LDL.64 R2, [R1+0x18] ;  /* 0x0000180001027983 */ /* 0x002ea20000100a00 */
[----:B------:R-:W-:Y:S01]  /*7ee0*/  WARPGROUP.ARRIVE ;  /* 0x00000000000079c5 */ /* 0x000fe20000000000 */
[C---:B------:R-:W-:Y:S02]  /*7ef0*/  VIADD R222, R7.reuse, 0x14 ;  /* 0x0000001407de7836 */ /* 0x040fe40000000000 */
[----:B------:R-:W-:-:S03]  /*7f00*/  VIADD R220, R7, 0x10 ;  /* 0x0000001007dc7836 */ /* 0x000fc60000000000 */
[----:B------:R-:W1:Y:S01]  /*7f10*/  MUFU.TANH R23, R23 ;  /* 0x0000001700177308 */ /* 0x000e620000002400 */
        /* <DEDUP_REMOVED lines=8> */
[----:B------:R-:W-:Y:S01]  /*7fa0*/  FMUL.FTZ R116, R136, UR8 ;  /* 0x0000000888747c20 */ /* 0x000fe20008410000 */
[----:B------:R-:W-:Y:S01]  /*7fb0*/  ULDC UR5, c[0x0][0x744] ;  /* 0x0001d10000057ab9 */ /* 0x000fe20000000800 */
[----:B------:R-:W1:Y:S01]  /*7fc0*/  MUFU.TANH R205, R205 ;  /* 0x000000cd00cd7308 */ /* 0x000e620000002400 */
[----:B---3--:R-:W3:Y:S01]  /*7fd0*/  LDL.64 R108, [R1+0x8] ;  /* 0x00000800016c7983 */ /* 0x008ee20000100a00 */
[----:B------:R-:W-:Y:S01]  /*7fe0*/  UIADD3 UR4, UR6, 0x2, URZ ;  /* 0x0000000206047890 */ /* 0x000fe2000fffe03f */
[----:B------:R-:W-:-:S05]  /*7ff0*/  IADD3 R214, R7, 0x18, RZ ;  /* 0x0000001807d67810 */ /* 0x000fca0007ffe0ff */
[----:B------:R-:W-:Y:S01]  /*8000*/  MUFU.TANH R207, R207 ;  /* 0x000000cf00cf7308 */ /* 0x000fe20000002400 */
[----:B------:R-:W-:-:S07]  /*8010*/  UMOV UR14, UR4 ;  /* 0x00000004000e7c82 */ /* 0x000fce0008000000 */
[----:B------:R-:W1:Y:S08]  /*8020*/  MUFU.TANH R206, R206 ;  /* 0x000000ce00ce7308 */ /* 0x000e700000002400 */
[----:B------:R-:W1:Y:S08]  /*8030*/  MUFU.TANH R228, R228 ;  /* 0x000000e400e47308 */ /* 0x000e700000002400 */
[----:B------:R-:W1:Y:S01]  /*8040*/  MUFU.TANH R208, R208 ;  /* 0x000000d000d07308 */ /* 0x000e620000002400 */
        /* <DEDUP_REMOVED lines=9> */
[----:B------:R4:W-:Y:S01]  /*80e0*/  MUFU.TANH R153, R112 ;  /* 0x0000007000997308 */ /* 0x0009e20000002400 */
[----:B------:R-:W-:Y:S01]  /*80f0*/  FMUL.FTZ R94, R102, UR8 ;  /* 0x00000008665e7c20 */ /* 0x000fe20008410000 */
[----:B------:R-:W-:Y:S01]  /*8100*/  UIADD3 UR6, UR6, 0x6, URZ ;  /* 0x0000000606067890 */ /* 0x000fe2000fffe03f */
[----:B---3--:R-:W-:-:S05]  /*8110*/  R2UR UR9, R109 ;  /* 0x000000006d0972ca */ /* 0x008fca00000e0000 */
[----:B------:R3:W-:Y:S01]  /*8120*/  MUFU.TANH R151, R113 ;  /* 0x0000007100977308 */ /* 0x0007e20000002400 */
[----:B----4-:R-:W-:Y:S01]  /*8130*/  FMUL.FTZ R112, R118, UR8 ;  /* 0x0000000876707c20 */ /* 0x010fe20008410000 */
[----:B------:R-:W-:-:S06]  /*8140*/  FMUL.FTZ R118, R138, UR8 ;  /* 0x000000088a767c20 */ /* 0x000fcc0008410000 */
[----:B------:R4:W-:Y:S01]  /*8150*/  MUFU.TANH R152, R114 ;  /* 0x0000007200987308 */ /* 0x0009e20000002400 */
[----:B---3--:R-:W-:Y:S01]  /*8160*/  FMUL.FTZ R113, R133, UR8 ;  /* 0x0000000885717c20 */ /* 0x008fe20008410000 */
[----:B------:R-:W-:Y:S02]  /*8170*/  WARPGROUP.DEPBAR.LE gsb0, 0x0 ;  /* 0x00008000000079c5 */ /* 0x000fe40000010000 */
[----:B------:R-:W-:-:S04]  /*8180*/  WARPGROUP.ARRIVE ;  /* 0x00000000000079c5 */ /* 0x000fc80000000000 */
[----:B------:R3:W-:Y:S01]  /*8190*/  MUFU.TANH R150, R115 ;  /* 0x0000007300967308 */ /* 0x0007e20000002400 */
[----:B----4-:R-:W-:-:S07]  /*81a0*/  FMUL.FTZ R114, R134, UR8 ;  /* 0x0000000886727c20 */ /* 0x010fce0008410000 */
[----:B------:R4:W-:Y:S01]  /*81b0*/  MUFU.TANH R149, R117 ;  /* 0x0000007500957308 */ /* 0x0009e20000002400 */
[----:B---3--:R-:W-:-:S07]  /*81c0*/  FMUL.FTZ R115, R135, UR8 ;  /* 0x0000000887737c20 */ /* 0x008fce0008410000 */
[----:B------:R3:W-:Y:S01]  /*81d0*/  MUFU.TANH R145, R121 ;  /* 0x0000007900917308 */ /* 0x0007e20000002400 */
[----:B----4-:R-:W-:Y:S01]  /*81e0*/  FMUL.FTZ R117, R137, UR8 ;  /* 0x0000000889757c20 */ /* 0x010fe20008410000 */
[----:B---3--:R-:W-:Y:S01]  /*81f0*/  FMUL.FTZ R121, R139, UR8 ;  /* 0x000000088b797c20 */ /* 0x008fe20008410000 */
[----:B------:R-:W-:Y:S02]  /*8200*/  R2UR UR8, R108 ;  /* 0x000000006c0872ca */ /* 0x000fe400000e0000 */
[----:B--2---:R-:W-:Y:S02]  /*8210*/  R2UR UR12, R2 ;  /* 0x00000000020c72ca */ /* 0x004fe400000e0000 */
[----:B------:R-:W-:-:S13]  /*8220*/  R2UR UR13, R3 ;  /* 0x00000000030d72ca */ /* 0x000fda00000e0000 */
[----:B------:R-:W-:Y:S01]  /*8230*/  HGMMA.64x128x16.F32.BF16 R24, gdesc[UR12], R24, gsb0 ;  /* 0x01e000000c1879f0 */ /* 0x000fe20008001818 */
[----:B------:R-:W-:Y:S01]  /*8240*/  UMOV UR10, UR6 ;  /* 0x00000006000a7c82 */ /* 0x000fe20008000000 */
[----:B------:R2:W-:Y:S01]  /*8250*/  MUFU.TANH R164, R96 ;  /* 0x0000006000a47308 */ /* 0x0005e20000002400 */
[----:B------:R-:W-:Y:S04]  /*8260*/  SHFL.IDX PT, R97, R17, R227, 0x1f ;  /* 0x00001fe311617589 */ /* 0x000fe800000e0000 */
[----:B--2---:R-:W2:Y:S04]  /*8270*/  SHFL.IDX PT, R96, R17, R7, 0x1f ;  /* 0x00001f0711607589 */ /* 0x004ea800000e0000 */
[----:B------:R-:W3:Y:S01]  /*8280*/  SHFL.IDX PT, R95, R17, R229, 0x1f ;  /* 0x00001fe5115f7589 */ /* 0x000ee200000e0000 */
[----:B------:R4:W-:Y:S01]  /*8290*/  MUFU.TANH R163, R99 ;  /* 0x0000006300a37308 */ /* 0x0009e20000002400 */
[----:B------:R-:W-:-:S07]  /*82a0*/  FSEL R98, R20, -INF , P1 ;  /* 0xff80000014627808 */ /* 0x000fce0000800000 */
[----:B------:R1:W-:Y:S01]  /*82b0*/  MUFU.TANH R161, R104 ;  /* 0x0000006800a17308 */ /* 0x0003e20000002400 */
[----:B----4-:R-:W-:Y:S01]  /*82c0*/  FSEL R99, R18, -INF , P2 ;  /* 0xff80000012637808 */ /* 0x010fe20001000000 */
[----:B------:R-:W-:Y:S04]  /*82d0*/  SHFL.IDX PT, R101, R17, R222, 0x1f ;  /* 0x00001fde11657589 */ /* 0x000fe800000e0000 */
[----:B-1----:R-:W1:Y:S02]  /*82e0*/  SHFL.IDX PT, R104, R17, R213, 0x1f ;  /* 0x00001fd511687589 */ /* 0x002e6400000e0000 */
[----:B------:R4:W-:Y:S01]  /*82f0*/  MUFU.TANH R148, R119 ;  /* 0x0000007700947308 */ /* 0x0009e20000002400 */
[--C-:B--2---:R-:W-:Y:S01]  /*8300*/  FFMA.FTZ R99, R99, UR5, -R96.reuse ;  /* 0x0000000563637c23 */ /* 0x104fe20008010860 */
[----:B------:R-:W-:Y:S01]  /*8310*/  FFMA.FTZ R98, R98, UR5, -R96 ;  /* 0x0000000562627c23 */ /* 0x000fe20008010860 */
[----:B------:R-:W-:-:S02]  /*8320*/  WARPGROUP.DEPBAR.LE gsb0, 0x0 ;  /* 0x00008000000079c5 */ /* 0x000fc40000010000 */
[----:B------:R-:W-:-:S06]  /*8330*/  WARPGROUP.ARRIVE ;  /* 0x00000000000079c5 */ /* 0x000fcc0000000000 */
[----:B------:R-:W-:Y:S01]  /*8340*/  HGMMA.64x128x16.F32.BF16 R24, gdesc[UR8], R24, gsb0 ;  /* 0x01e00000081879f0 */ /* 0x000fe20008001818 */
[----:B------:R-:W-:Y:S01]  /*8350*/  FSEL R96, R21, -INF , P1 ;  /* 0xff80000015607808 */ /* 0x000fe20000800000 */
[----:B------:R-:W2:Y:S01]  /*8360*/  SHFL.IDX PT, R100, R17, R220, 0x1f ;  /* 0x00001fdc11647589 */ /* 0x000ea200000e0000 */
[----:B----4-:R-:W-:Y:S01]  /*8370*/  FSEL R119, R19, -INF , P2 ;  /* 0xff80000013777808 */ /* 0x010fe20001000000 */
[----:B------:R-:W-:Y:S04]  /*8380*/  MUFU.TANH R147, R120 ;  /* 0x0000007800937308 */ /* 0x000fe80000002400 */
[----:B------:R-:W-:-:S04]  /*8390*/  FFMA.FTZ R119, R119, UR5, -R97 ;  /* 0x0000000577777c23 */ /* 0x000fc80008010861 */
[----:B------:R4:W-:Y:S08]  /*83a0*/  MUFU.EX2 R120, R99 ;  /* 0x0000006300787308 */ /* 0x0009f00000000800 */
[----:B------:R3:W-:Y:S01]  /*83b0*/  MUFU.TANH R160, R106 ;  /* 0x0000006a00a07308 */ /* 0x0007e20000002400 */
[----:B----4-:R-:W-:Y:S01]  /*83c0*/  FFMA.FTZ R99, R96, UR5, -R97 ;  /* 0x0000000560637c23 */ /* 0x010fe20008010861 */
[----:B------:R-:W-:-:S02]  /*83d0*/  FSEL R96, R22, -INF , P2 ;  /* 0xff80000016607808 */ /* 0x000fc40001000000 */
[----:B------:R-:W-:Y:S01]  /*83e0*/  FSEL R97, R204, -INF , P1 ;  /* 0xff800000cc617808 */ /* 0x000fe20000800000 */
[----:B---3--:R-:W3:Y:S03]  /*83f0*/  SHFL.IDX PT, R106, R17, R214, 0x1f ;  /* 0x00001fd6116a7589 */ /* 0x008ee600000e0000 */
[----:B------:R-:W4:Y:S01]  /*8400*/  MUFU.TANH R88, R88 ;  /* 0x0000005800587308 */ /* 0x000f220000002400 */
[--C-:B------:R-:W-:Y:S01]  /*8410*/  FFMA.FTZ R96, R96, UR5, -R95.reuse ;  /* 0x0000000560607c23 */ /* 0x100fe2000801085f */
[----:B------:R-:W-:Y:S01]  /*8420*/  FFMA.FTZ R95, R97, UR5, -R95 ;  /* 0x00000005615f7c23 */ /* 0x000fe2000801085f */
[----:B------:R-:W-:-:S05]  /*8430*/  FSEL R97, R23, -INF , P2 ;  /* 0xff80000017617808 */ /* 0x000fca0001000000 */
[----:B------:R1:W-:Y:S01]  /*8440*/  MUFU.TANH R4, R129 ;  /* 0x0000008100047308 */ /* 0x0003e20000002400 */
[----:B------:R-:W-:-:S07]  /*8450*/  FSEL R102, R205, -INF , P1 ;  /* 0xff800000cd667808 */ /* 0x000fce0000800000 */
[----:B------:R-:W3:Y:S01]  /*8460*/  MUFU.TANH R226, R226 ;  /* 0x000000e200e27308 */ /* 0x000ee20000002400 */
[----:B-1----:R-:W-:Y:S02]  /*8470*/  VIADD R129, R7, 0x1c ;  /* 0x0000001c07817836 */ /* 0x002fe40000000000 */
[----:B------:R-:W-:-:S05]  /*8480*/  FFMA.FTZ R97, R97, UR5, -R104 ;  /* 0x0000000561617c23 */ /* 0x000fca0008010868 */
[----:B------:R1:W-:Y:S01]  /*8490*/  MUFU.TANH R146, R122 ;  /* 0x0000007a00927308 */ /* 0x0003e20000002400 */
[----:B------:R-:W-:Y:S01]  /*84a0*/  FFMA.FTZ R104, R102, UR5, -R104 ;  /* 0x0000000566687c23 */ /* 0x000fe20008010868 */
[----:B------:R-:W-:-:S06]  /*84b0*/  FSEL R102, R206, -INF , P2 ;  /* 0xff800000ce667808 */ /* 0x000fcc0001000000 */
[----:B------:R2:W-:Y:S01]  /*84c0*/  MUFU.TANH R158, R107 ;  /* 0x0000006b009e7308 */ /* 0x0005e20000002400 */
[----:B-1----:R-:W1:Y:S07]  /*84d0*/  SHFL.IDX PT, R122, R13, R7, 0x1f ;  /* 0x00001f070d7a7589 */ /* 0x002e6e00000e0000 */
[----:B------:R-:W1:Y:S01]  /*84e0*/  MUFU.TANH R230, R230 ;  /* 0x000000e600e67308 */ /* 0x000e620000002400 */
[----:B--2---:R2:W1:Y:S07]  /*84f0*/  SHFL.IDX PT, R107, R17, R129, 0x1f ;  /* 0x00001f81116b7589 */ /* 0x00446e00000e0000 */
[----:B------:R-:W1:Y:S01]  /*8500*/  MUFU.TANH R235, R235 ;  /* 0x000000eb00eb7308 */ /* 0x000e620000002400 */
[----:B------:R-:W1:Y:S01]  /*8510*/  SHFL.IDX PT, R212, R13, R213, 0x1f ;  /* 0x00001fd50dd47589 */ /* 0x000e6200000e0000 */
[----:B--2---:R-:W-:-:S06]  /*8520*/  FSEL R17, R228, -INF , P1 ;  /* 0xff800000e4117808 */ /* 0x004fcc0000800000 */
[----:B------:R-:W2:Y:S01]  /*8530*/  MUFU.TANH R89, R89 ;  /* 0x0000005900597308 */ /* 0x000ea20000002400 */
[----:B------:R-:W-:-:S07]  /*8540*/  FFMA.FTZ R102, R102, UR5, -R100 ;  /* 0x0000000566667c23 */ /* 0x000fce0008010864 */
[----:B------:R-:W-:Y:S08]  /*8550*/  MUFU.TANH R225, R225 ;  /* 0x000000e100e17308 */ /* 0x000ff00000002400 */
[----:B------:R4:W-:Y:S01]  /*8560*/  MUFU.TANH R162, R103 ;  /* 0x0000006700a27308 */ /* 0x0009e20000002400 */
[----:B------:R-:W-:-:S07]  /*8570*/  IMAD R209, R0, 0x400, R209 ;  /* 0x0000040000d17824 */ /* 0x000fce00078e02d1 */
[----:B------:R3:W-:Y:S01]  /*8580*/  MUFU.TANH R159, R105 ;  /* 0x00000069009f7308 */ /* 0x0007e20000002400 */
[----:B----4-:R-:W-:Y:S01]  /*8590*/  FSEL R103, R207, -INF , P2 ;  /* 0xff800000cf677808 */ /* 0x010fe20001000000 */
[----:B------:R-:W-:Y:S06]  /*85a0*/  SHFL.IDX PT, R217, R13, R222, 0x1f ;  /* 0x00001fde0dd97589 */ /* 0x000fec00000e0000 */
[----:B------:R4:W-:Y:S01]  /*85b0*/  MUFU.TANH R143, R124 ;  /* 0x0000007c008f7308 */ /* 0x0009e20000002400 */
[----:B---3--:R-:W-:Y:S01]  /*85c0*/  FSEL R105, R208, -INF , P1 ;  /* 0xff800000d0697808 */ /* 0x008fe20000800000 */
[--C-:B------:R-:W-:Y:S01]  /*85d0*/  FFMA.FTZ R103, R103, UR5, -R101.reuse ;  /* 0x0000000567677c23 */ /* 0x100fe20008010865 */
[----:B------:R-:W-:Y:S01]  /*85e0*/  FFMA.FTZ R101, R17, UR5, -R101 ;  /* 0x0000000511657c23 */ /* 0x000fe20008010865 */
[----:B------:R-:W-:-:S04]  /*85f0*/  FSEL R17, R88, -INF , P2 ;  /* 0xff80000058117808 */ /* 0x000fc80001000000 */
[----:B------:R-:W3:Y:S01]  /*8600*/  MUFU.TANH R91, R91 ;  /* 0x0000005b005b7308 */ /* 0x000ee20000002400 */
[----:B----4-:R-:W4:Y:S01]  /*8610*/  SHFL.IDX PT, R124, R13, R229, 0x1f ;  /* 0x00001fe50d7c7589 */ /* 0x010f2200000e0000 */
[----:B------:R-:W-:-:S03]  /*8620*/  WARPGROUP.DEPBAR.LE gsb0, 0x0 ;  /* 0x00008000000079c5 */ /* 0x000fc60000010000 */
[----:B------:R-:W-:Y:S03]  /*8630*/  LDS R224, [R12+0x400] ;  /* 0x000400000ce07984 */ /* 0x000fe60000000800 */
[----:B------:R-:W-:Y:S01]  /*8640*/  MUFU.TANH R92, R92 ;  /* 0x0000005c005c7308 */ /* 0x000fe20000002400 */
[----:B------:R-:W-:Y:S01]  /*8650*/  FFMA.FTZ R100, R105, UR5, -R100 ;  /* 0x0000000569647c23 */ /* 0x000fe20008010864 */
[----:B------:R-:W-:Y:S01]  /*8660*/  FSEL R105, R226, -INF , P1 ;  /* 0xff800000e2697808 */ /* 0x000fe20000800000 */
[----:B------:R-:W4:Y:S01]  /*8670*/  SHFL.IDX PT, R211, R13, R220, 0x1f ;  /* 0x00001fdc0dd37589 */ /* 0x000f2200000e0000 */
[----:B------:R-:W-:Y:S01]  /*8680*/  FFMA.FTZ R17, R17, UR5, -R106 ;  /* 0x0000000511117c23 */ /* 0x000fe2000801086a */
[----:B------:R-:W-:-:S03]  /*8690*/  R2UR UR4, R209 ;  /* 0x00000000d10472ca */ /* 0x000fc600000e0000 */
[----:B------:R-:W4:Y:S01]  /*86a0*/  MUFU.TANH R93, R93 ;  /* 0x0000005d005d7308 */ /* 0x000f220000002400 */
[----:B------:R-:W-:Y:S01]  /*86b0*/  FFMA.FTZ R106, R105, UR5, -R106 ;  /* 0x00000005696a7c23 */ /* 0x000fe2000801086a */
[----:B-1----:R-:W-:Y:S01]  /*86c0*/  FSEL R105, R230, -INF , P2 ;  /* 0xff800000e6697808 */ /* 0x002fe20001000000 */
[----:B------:R-:W1:Y:S01]  /*86d0*/  SHFL.IDX PT, R209, R13, R214, 0x1f ;  /* 0x00001fd60dd17589 */ /* 0x000e6200000e0000 */
[----:B------:R-:W-:-:S04]  /*86e0*/  FSEL R108, R235, -INF , P2 ;  /* 0xff800000eb6c7808 */ /* 0x000fc80001000000 */
[----:B------:R-:W1:Y:S01]  /*86f0*/  MUFU.TANH R237, R237 ;  /* 0x000000ed00ed7308 */ /* 0x000e620000002400 */
[----:B--2---:R-:W-:-:S07]  /*8700*/  FSEL R109, R89, -INF , P1 ;  /* 0xff800000596d7808 */ /* 0x004fce0000800000 */
[----:B------:R-:W2:Y:S01]  /*8710*/  MUFU.TANH R94, R94 ;  /* 0x0000005e005e7308 */ /* 0x000ea20000002400 */
[----:B------:R-:W-:Y:S01]  /*8720*/  FFMA.FTZ R105, R105, UR5, -R122 ;  /* 0x0000000569697c23 */ /* 0x000fe2000801087a */
[----:B------:R-:W-:-:S06]  /*8730*/  FFMA.FTZ R108, R108, UR5, -R107 ;  /* 0x000000056c6c7c23 */ /* 0x000fcc000801086b */
[----:B------:R3:W-:Y:S01]  /*8740*/  MUFU.TANH R2, R132 ;  /* 0x0000008400027308 */ /* 0x0007e20000002400 */
[----:B------:R-:W-:Y:S01]  /*8750*/  FFMA.FTZ R122, R109, UR5, -R122 ;  /* 0x000000056d7a7c23 */ /* 0x000fe2000801087a */
[----:B------:R-:W-:Y:S06]  /*8760*/  SHFL.IDX PT, R136, R15, R7, 0x1f ;  /* 0x00001f070f887589 */ /* 0x000fec00000e0000 */
[----:B------:R4:W2:Y:S01]  /*8770*/  MUFU.TANH R156, R110 ;  /* 0x0000006e009c7308 */ /* 0x0008a20000002400 */
[----:B---3--:R-:W3:Y:S01]  /*8780*/  SHFL.IDX PT, R132, R15, R229, 0x1f ;  /* 0x00001fe50f847589 */ /* 0x008ee200000e0000 */
[----:B------:R-:W-:-:S06]  /*8790*/  FSEL R109, R91, -INF , P2 ;  /* 0xff8000005b6d7808 */ /* 0x000fcc0001000000 */
[----:B------:R1:W-:Y:S01]  /*87a0*/  MUFU.TANH R154, R111 ;  /* 0x0000006f009a7308 */ /* 0x0003e20000002400 */
[----:B----4-:R-:W-:Y:S01]  /*87b0*/  FSEL R110, R225, -INF , P1 ;  /* 0xff800000e16e7808 */ /* 0x010fe20000800000 */
[----:B------:R-:W-:Y:S04]  /*87c0*/  SHFL.IDX PT, R134, R15, R227, 0x1f ;  /* 0x00001fe30f867589 */ /* 0x000fe800000e0000 */
[----:B------:R-:W-:Y:S01]  /*87d0*/  FFMA.FTZ R107, R110, UR5, -R107 ;  /* 0x000000056e6b7c23 */ /* 0x000fe2000801086b */
[----:B------:R-:W-:Y:S01]  /*87e0*/  FSEL R110, R164, -INF , P2 ;  /* 0xff800000a46e7808 */ /* 0x000fe20001000000 */
[----:B------:R4:W-:Y:S01]  /*87f0*/  MUFU.TANH R141, R125 ;  /* 0x0000007d008d7308 */ /* 0x0009e20000002400 */
[----:B-1----:R-:W-:Y:S04]  /*8800*/  SHFL.IDX PT, R111, R13, R227, 0x1f ;  /* 0x00001fe30d6f7589 */ /* 0x002fe800000e0000 */
[----:B------:R-:W1:Y:S03]  /*8810*/  SHFL.IDX PT, R13, R13, R129, 0x1f ;  /* 0x00001f810d0d7589 */ /* 0x000e6600000e0000 */
[----:B------:R2:W-:Y:S01]  /*8820*/  MUFU.TANH R142, R126 ;  /* 0x0000007e008e7308 */ /* 0x0005e20000002400 */
[----:B----4-:R-:W-:Y:S01]  /*8830*/  FSEL R125, R163, -INF , P1 ;  /* 0xff800000a37d7808 */ /* 0x010fe20000800000 */
[----:B------:R-:W-:Y:S01]  /*8840*/  FFMA.FTZ R109, R109, UR5, -R212 ;  /* 0x000000056d6d7c23 */ /* 0x000fe200080108d4 */
[----:B------:R-:W-:Y:S01]  /*8850*/  FFMA.FTZ R110, R110, UR5, -R124 ;  /* 0x000000056e6e7c23 */ /* 0x000fe2000801087c */
[----:B------:R-:W-:-:S04]  /*8860*/  FSEL R210, R93, -INF , P2 ;  /* 0xff8000005dd27808 */ /* 0x000fc80001000000 */
[----:B------:R4:W-:Y:S01]  /*8870*/  MUFU.TANH R5, R130 ;  /* 0x0000008200057308 */ /* 0x0009e20000002400 */
[----:B--2---:R-:W-:Y:S01]  /*8880*/  FSEL R126, R92, -INF , P1 ;  /* 0xff8000005c7e7808 */ /* 0x004fe20000800000 */
[----:B------:R-:W-:Y:S01]  /*8890*/  FFMA.FTZ R212, R125, UR5, -R212 ;  /* 0x000000057dd47c23 */ /* 0x000fe200080108d4 */
[----:B------:R-:W-:-:S05]  /*88a0*/  FSEL R234, R237, -INF , P2 ;  /* 0xff800000edea7808 */ /* 0x000fca0001000000 */
[----:B------:R-:W2:Y:S01]  /*88b0*/  MUFU.TANH R231, R231 ;  /* 0x000000e700e77308 */ /* 0x000ea20000002400 */
[----:B----4-:R-:W4:Y:S01]  /*88c0*/  SHFL.IDX PT, R130, R15, R213, 0x1f ;  /* 0x00001fd50f827589 */ /* 0x010f2200000e0000 */
[----:B------:R-:W-:Y:S01]  /*88d0*/  FFMA.FTZ R124, R126, UR5, -R124 ;  /* 0x000000057e7c7c23 */ /* 0x000fe2000801087c */
[----:B------:R-:W-:Y:S02]  /*88e0*/  FSEL R125, R162, -INF , P1 ;  /* 0xff800000a27d7808 */ /* 0x000fe40000800000 */
[----:B------:R-:W-:Y:S01]  /*88f0*/  FSEL R126, R94, -INF , P1 ;  /* 0xff8000005e7e7808 */ /* 0x000fe20000800000 */
[----:B------:R-:W-:Y:S01]  /*8900*/  FFMA.FTZ R210, R210, UR5, -R217 ;  /* 0x00000005d2d27c23 */ /* 0x000fe200080108d9 */
[----:B------:R-:W-:Y:S01]  /*8910*/  FSEL R216, R161, -INF , P2 ;  /* 0xff800000a1d87808 */ /* 0x000fe20001000000 */
[----:B------:R3:W-:Y:S01]  /*8920*/  MUFU.TANH R6, R128 ;  /* 0x0000008000067308 */ /* 0x0007e20000002400 */
[----:B------:R-:W-:Y:S01]  /*8930*/  FFMA.FTZ R234, R234, UR5, -R211 ;  /* 0x00000005eaea7c23 */ /* 0x000fe200080108d3 */
[----:B------:R-:W-:Y:S01]  /*8940*/  FFMA.FTZ R217, R125, UR5, -R217 ;  /* 0x000000057dd97c23 */ /* 0x000fe200080108d9 */
[----:B------:R-:W-:Y:S01]  /*8950*/  FSEL R12, R160, -INF , P1 ;  /* 0xff800000a00c7808 */ /* 0x000fe20000800000 */
[----:B------:R-:W-:Y:S01]  /*8960*/  FFMA.FTZ R211, R126, UR5, -R211 ;  /* 0x000000057ed37c23 */ /* 0x000fe200080108d3 */
[----:B------:R-:W-:Y:S01]  /*8970*/  SHFL.IDX PT, R125, R15, R222, 0x1f ;  /* 0x00001fde0f7d7589 */ /* 0x000fe200000e0000 */
[----:B------:R-:W-:-:S02]  /*8980*/  FSEL R133, R153, -INF , P2 ;  /* 0xff80000099857808 */ /* 0x000fc40001000000 */
[----:B------:R-:W-:Y:S01]  /*8990*/  FSEL R126, R152, -INF , P1 ;  /* 0xff800000987e7808 */ /* 0x000fe20000800000 */
[----:B---3--:R-:W3:Y:S01]  /*89a0*/  SHFL.IDX PT, R128, R15, R220, 0x1f ;  /* 0x00001fdc0f807589 */ /* 0x008ee200000e0000 */
[----:B------:R-:W4:Y:S01]  /*89b0*/  MUFU.TANH R236, R236 ;  /* 0x000000ec00ec7308 */ /* 0x000f220000002400 */
[--C-:B------:R-:W-:Y:S02]  /*89c0*/  FFMA.FTZ R216, R216, UR5, -R209.reuse ;  /* 0x00000005d8d87c23 */ /* 0x100fe400080108d1 */
[----:B------:R-:W-:Y:S01]  /*89d0*/  SHFL.IDX PT, R215, R15, R214, 0x1f ;  /* 0x00001fd60fd77589 */ /* 0x000fe200000e0000 */
[----:B------:R-:W-:Y:S01]  /*89e0*/  FFMA.FTZ R209, R12, UR5, -R209 ;  /* 0x000000050cd17c23 */ /* 0x000fe200080108d1 */
[----:B------:R-:W-:Y:S01]  /*89f0*/  FSEL R137, R157, -INF , P2 ;  /* 0xff8000009d897808 */ /* 0x000fe20001000000 */
[----:B------:R-:W-:Y:S01]  /*8a00*/  FFMA.FTZ R133, R133, UR5, -R132 ;  /* 0x0000000585857c23 */ /* 0x000fe20008010884 */
[----:B------:R-:W3:Y:S01]  /*8a10*/  SHFL.IDX PT, R218, R224, R7, 0x1f ;  /* 0x00001f07e0da7589 */ /* 0x000ee200000e0000 */
[----:B------:R-:W3:Y:S01]  /*8a20*/  MUFU.TANH R112, R112 ;  /* 0x0000007000707308 */ /* 0x000ee20000002400 */
[----:B------:R-:W-:-:S02]  /*8a30*/  FSEL R12, R156, -INF , P1 ;  /* 0xff8000009c0c7808 */ /* 0x000fc40000800000 */
[----:B------:R-:W-:Y:S01]  /*8a40*/  SHFL.IDX PT, R221, R224, R227, 0x1f ;  /* 0x00001fe3e0dd7589 */ /* 0x000fe200000e0000 */
[----:B------:R-:W-:Y:S01]  /*8a50*/  FFMA.FTZ R132, R126, UR5, -R132 ;  /* 0x000000057e847c23 */ /* 0x000fe20008010884 */
[----:B------:R-:W-:Y:S02]  /*8a60*/  FSEL R139, R159, -INF , P2 ;  /* 0xff8000009f8b7808 */ /* 0x000fe40001000000 */
[----:B------:R-:W-:Y:S01]  /*8a70*/  FSEL R138, R158, -INF , P1 ;  /* 0xff8000009e8a7808 */ /* 0x000fe20000800000 */
[----:B------:R4:W3:Y:S01]  /*8a80*/  SHFL.IDX PT, R126, R15, R129, 0x1f ;  /* 0x00001f810f7e7589 */ /* 0x0008e200000e0000 */
[----:B------:R2:W3:Y:S01]  /*8a90*/  MUFU.TANH R144, R123 ;  /* 0x0000007b00907308 */ /* 0x0004e20000002400 */
[--C-:B------:R-:W-:Y:S02]  /*8aa0*/  FFMA.FTZ R137, R137, UR5, -R136.reuse ;  /* 0x0000000589897c23 */ /* 0x100fe40008010888 */
[----:B------:R3:W3:Y:S01]  /*8ab0*/  SHFL.IDX PT, R223, R224, R213, 0x1f ;  /* 0x00001fd5e0df7589 */ /* 0x0006e200000e0000 */
[----:B------:R-:W-:Y:S01]  /*8ac0*/  FFMA.FTZ R136, R12, UR5, -R136 ;  /* 0x000000050c887c23 */ /* 0x000fe20008010888 */
[--C-:B-1----:R-:W-:Y:S01]  /*8ad0*/  FFMA.FTZ R139, R139, UR5, -R13.reuse ;  /* 0x000000058b8b7c23 */ /* 0x102fe2000801080d */
[----:B------:R-:W-:Y:S01]  /*8ae0*/  FFMA.FTZ R138, R138, UR5, -R13 ;  /* 0x000000058a8a7c23 */ /* 0x000fe2000801080d */
[----:B------:R-:W-:Y:S01]  /*8af0*/  FSEL R135, R155, -INF , P2 ;  /* 0xff8000009b877808 */ /* 0x000fe20001000000 */
[----:B------:R1:W-:Y:S01]  /*8b00*/  MUFU.TANH R3, R131 ;  /* 0x0000008300037308 */ /* 0x0003e20000002400 */
[----:B--2---:R-:W-:-:S02]  /*8b10*/  FSEL R123, R231, -INF , P2 ;  /* 0xff800000e77b7808 */ /* 0x004fc40001000000 */
[----:B------:R-:W-:Y:S01]  /*8b20*/  FSEL R219, R146, -INF , P1 ;  /* 0xff80000092db7808 */ /* 0x000fe20000800000 */
[----:B------:R-:W-:Y:S01]  /*8b30*/  SHFL.IDX PT, R232, R14, R227, 0x1f ;  /* 0x00001fe30ee87589 */ /* 0x000fe200000e0000 */
[----:B------:R-:W-:-:S03]  /*8b40*/  FSEL R13, R154, -INF , P1 ;  /* 0xff8000009a0d7808 */ /* 0x000fc60000800000 */
[----:B------:R2:W-:Y:S01]  /*8b50*/  MUFU.EX2 R12, R122 ;  /* 0x0000007a000c7308 */ /* 0x0005e20000000800 */
[----:B-1----:R-:W-:Y:S01]  /*8b60*/  FSEL R131, R151, -INF , P2 ;  /* 0xff80000097837808 */ /* 0x002fe20001000000 */
[----:B------:R-:W-:Y:S01]  /*8b70*/  FFMA.FTZ R123, R123, UR5, -R111 ;  /* 0x000000057b7b7c23 */ /* 0x000fe2000801086f */
[----:B------:R-:W-:Y:S01]  /*8b80*/  FFMA.FTZ R135, R135, UR5, -R134 ;  /* 0x0000000587877c23 */ /* 0x000fe20008010886 */
[----:B------:R-:W1:Y:S04]  /*8b90*/  SHFL.IDX PT, R222, R224, R222, 0x1f ;  /* 0x00001fdee0de7589 */ /* 0x000e6800000e0000 */
[----:B------:R-:W1:Y:S01]  /*8ba0*/  MUFU.TANH R90, R90 ;  /* 0x0000005a005a7308 */ /* 0x000e620000002400 */
[----:B--2---:R-:W-:Y:S01]  /*8bb0*/  FSEL R122, R150, -INF , P1 ;  /* 0xff800000967a7808 */ /* 0x004fe20000800000 */
[----:B----4-:R-:W-:Y:S01]  /*8bc0*/  FFMA.FTZ R131, R131, UR5, -R130 ;  /* 0x0000000583837c23 */ /* 0x010fe20008010882 */
[----:B------:R-:W-:Y:S01]  /*8bd0*/  FFMA.FTZ R134, R13, UR5, -R134 ;  /* 0x000000050d867c23 */ /* 0x000fe20008010886 */
[----:B------:R-:W-:Y:S01]  /*8be0*/  FSEL R129, R236, -INF , P2 ;  /* 0xff800000ec817808 */ /* 0x000fe20001000000 */
[----:B------:R-:W-:Y:S01]  /*8bf0*/  SHFL.IDX PT, R233, R14, R7, 0x1f ;  /* 0x00001f070ee97589 */ /* 0x000fe200000e0000 */
[----:B------:R-:W-:Y:S01]  /*8c00*/  FFMA.FTZ R130, R122, UR5, -R130 ;  /* 0x000000057a827c23 */ /* 0x000fe20008010882 */
[----:B------:R-:W-:Y:S01]  /*8c10*/  FSEL R122, R149, -INF , P2 ;  /* 0xff800000957a7808 */ /* 0x000fe20001000000 */
[----:B------:R2:W-:Y:S01]  /*8c20*/  MUFU.EX2 R13, R123 ;  /* 0x0000007b000d7308 */ /* 0x0005e20000000800 */
[----:B------:R-:W-:Y:S01]  /*8c30*/  FSEL R15, R148, -INF , P1 ;  /* 0xff800000940f7808 */ /* 0x000fe20000800000 */
[----:B---3--:R-:W-:Y:S01]  /*8c40*/  FFMA.FTZ R129, R129, UR5, -R128 ;  /* 0x0000000581817c23 */ /* 0x008fe20008010880 */
[----:B------:R3:W4:Y:S01]  /*8c50*/  SHFL.IDX PT, R227, R224, R220, 0x1f ;  /* 0x00001fdce0e37589 */ /* 0x00072200000e0000 */
[----:B------:R-:W-:-:S04]  /*8c60*/  FFMA.FTZ R122, R122, UR5, -R125 ;  /* 0x000000057a7a7c23 */ /* 0x000fc8000801087d */
[----:B------:R-:W4:Y:S01]  /*8c70*/  MUFU.TANH R140, R127 ;  /* 0x0000007f008c7308 */ /* 0x000f220000002400 */
[----:B--2---:R-:W-:Y:S01]  /*8c80*/  FSEL R123, R112, -INF , P1 ;  /* 0xff800000707b7808 */ /* 0x004fe20000800000 */
[----:B------:R-:W-:Y:S01]  /*8c90*/  FFMA.FTZ R125, R15, UR5, -R125 ;  /* 0x000000050f7d7c23 */ /* 0x000fe2000801087d */
[----:B------:R-:W-:-:S05]  /*8ca0*/  FSEL R213, R144, -INF , P1 ;  /* 0xff80000090d57808 */ /* 0x000fca0000800000 */
[----:B------:R-:W-:Y:S01]  /*8cb0*/  MUFU.EX2 R98, R98 ;  /* 0x0000006200627308 */ /* 0x000fe20000000800 */
[----:B------:R-:W-:Y:S01]  /*8cc0*/  FFMA.FTZ R128, R123, UR5, -R128 ;  /* 0x000000057b807c23 */ /* 0x000fe20008010880 */
[----:B------:R-:W-:Y:S01]  /*8cd0*/  FSEL R123, R145, -INF , P2 ;  /* 0xff800000917b7808 */ /* 0x000fe20001000000 */
[--C-:B---3--:R-:W-:Y:S01]  /*8ce0*/  FADD.FTZ R220, R24, -R218.reuse ;  /* 0x800000da18dc7221 */ /* 0x108fe20000010000 */
[----:B------:R-:W-:-:S04]  /*8cf0*/  FADD.FTZ R218, R26, -R218 ;  /* 0x800000da1ada7221 */ /* 0x000fc80000010000 */
[----:B------:R-:W2:Y:S01]  /*8d00*/  MUFU.EX2 R119, R119 ;  /* 0x0000007700777308 */ /* 0x000ea20000000800 */
[----:B------:R-:W-:Y:S01]  /*8d10*/  SHFL.IDX PT, R214, R224, R229, 0x1f ;  /* 0x00001fe5e0d67589 */ /* 0x000fe200000e0000 */
[----:B------:R-:W-:Y:S02]  /*8d20*/  VIADD R26, R7, 0x1c ;  /* 0x0000001c071a7836 */ /* 0x000fe40000000000 */
[----:B------:R-:W-:-:S04]  /*8d30*/  FFMA.FTZ R123, R123, UR5, -R126 ;  /* 0x000000057b7b7c23 */ /* 0x000fc8000801087e */
[----:B------:R-:W-:Y:S01]  /*8d40*/  MUFU.TANH R114, R114 ;  /* 0x0000007200727308 */ /* 0x000fe20000002400 */
[----:B------:R-:W3:Y:S01]  /*8d50*/  SHFL.IDX PT, R229, R14, R229, 0x1f ;  /* 0x00001fe50ee57589 */ /* 0x000ee200000e0000 */
[----:B------:R-:W-:-:S06]  /*8d60*/  FFMA.FTZ R126, R213, UR5, -R126 ;  /* 0x00000005d57e7c23 */ /* 0x000fcc000801087e */
[----:B------:R-:W2:Y:S01]  /*8d70*/  MUFU.EX2 R99, R99 ;  /* 0x0000006300637308 */ /* 0x000ea20000000800 */
[----:B------:R-:W-:-:S07]  /*8d80*/  FADD.FTZ R213, R29, -R223 ;  /* 0x800000df1dd57221 */ /* 0x000fce0000010000 */
[----:B------:R-:W2:Y:S08]  /*8d90*/  MUFU.TANH R113, R113 ;  /* 0x0000007100717308 */ /* 0x000eb00000002400 */
[----:B------:R-:W2:Y:S08]  /*8da0*/  MUFU.TANH R115, R115 ;  /* 0x0000007300737308 */ /* 0x000eb00000002400 */
[----:B------:R-:W2:Y:S01]  /*8db0*/  MUFU.EX2 R96, R96 ;  /* 0x0000006000607308 */ /* 0x000ea20000000800 */
[----:B------:R-:W-:-:S07]  /*8dc0*/  FFMA.FTZ R21, -R21, R21, 1 ;  /* 0x3f80000015157423 */ /* 0x000fce0000010115 */
[----:B------:R-:W2:Y:S08]  /*8dd0*/  MUFU.TANH R118, R118 ;  /* 0x0000007600767308 */ /* 0x000eb00000002400 */
[----:B------:R-:W-:Y:S08]  /*8de0*/  MUFU.TANH R116, R116 ;  /* 0x0000007400747308 */ /* 0x000ff00000002400 */
[----:B------:R-:W-:Y:S08]  /*8df0*/  MUFU.TANH R121, R121 ;  /* 0x0000007900797308 */ /* 0x000ff00000002400 */
[----:B------:R-:W2:Y:S01]  /*8e00*/  MUFU.EX2 R95, R95 ;  /* 0x0000005f005f7308 */ /* 0x000ea20000000800 */
[----:B------:R-:W-:-:S07]  /*8e10*/  FFMA.FTZ R22, -R22, R22, 1 ;  /* 0x3f80000016167423 */ /* 0x000fce0000010116 */
[----:B------:R-:W-:Y:S08]  /*8e20*/  MUFU.TANH R117, R117 ;  /* 0x0000007500757308 */ /* 0x000ff00000002400 */
[----:B------:R-:W-:Y:S08]  /*8e30*/  MUFU.EX2 R97, R97 ;  /* 0x0000006100617308 */ /* 0x000ff00000000800 */
[----:B------:R-:W2:Y:S08]  /*8e40*/  MUFU.EX2 R102, R102 ;  /* 0x0000006600667308 */ /* 0x000eb00000000800 */
[----:B------:R-:W2:Y:S01]  /*8e50*/  MUFU.EX2 R104, R104 ;  /* 0x0000006800687308 */ /* 0x000ea20000000800 */
[----:B------:R-:W-:Y:S01]  /*8e60*/  FFMA.FTZ R206, -R206, R206, 1 ;  /* 0x3f800000cece7423 */ /* 0x000fe200000101ce */
[----:B------:R-:W-:Y:S01]  /*8e70*/  FFMA.FTZ R23, -R23, R23, 1 ;  /* 0x3f80000017177423 */ /* 0x000fe20000010117 */
[----:B------:R-:W-:Y:S01]  /*8e80*/  FFMA.FTZ R208, -R208, R208, 1 ;  /* 0x3f800000d0d07423 */ /* 0x000fe200000101d0 */
[----:B------:R-:W-:Y:S01]  /*8e90*/  FFMA.FTZ R205, -R205, R205, 1 ;  /* 0x3f800000cdcd7423 */ /* 0x000fe200000101cd */
[----:B------:R-:W-:Y:S01]  /*8ea0*/  FFMA.FTZ R228, -R228, R228, 1 ;  /* 0x3f800000e4e47423 */ /* 0x000fe200000101e4 */
[----:B------:R-:W-:Y:S02]  /*8eb0*/  LDS R9, [R9+0x400] ;  /* 0x0004000009097984 */ /* 0x000fe40000000800 */
[----:B------:R1:W-:Y:S02]  /*8ec0*/  MUFU.EX2 R15, R124 ;  /* 0x0000007c000f7308 */ /* 0x0003e40000000800 */
[----:B-1----:R-:W-:Y:S01]  /*8ed0*/  FFMA.FTZ R124, R219, UR5, -R215 ;  /* 0x00000005db7c7c23 */ /* 0x002fe200080108d7 */
[----:B------:R-:W-:Y:S01]  /*8ee0*/  FADD.FTZ R219, R25, -R221 ;  /* 0x800000dd19db7221 */ /* 0x000fe20000010000 */
[----:B------:R-:W-:-:S04]  /*8ef0*/  IADD3 R25, R7, 0x18, RZ ;  /* 0x0000001807197810 */ /* 0x000fc80007ffe0ff */
[----:B------:R1:W-:Y:S01]  /*8f00*/  MUFU.EX2 R24, R212 ;  /* 0x000000d400187308 */ /* 0x0003e20000000800 */
[----:B------:R-:W-:Y:S01]  /*8f10*/  FADD.FTZ R221, R27, -R221 ;  /* 0x800000dd1bdd7221 */ /* 0x000fe20000010000 */
[----:B------:R-:W-:Y:S02]  /*8f20*/  VIADD R27, R7, 0xc ;  /* 0x0000000c071b7836 */ /* 0x000fe40000000000 */
[----:B-1----:R-:W-:Y:S02]  /*8f30*/  FADD.FTZ R212, R31, -R223 ;  /* 0x800000df1fd47221 */ /* 0x002fe40000010000 */
[----:B------:R-:W1:Y:S04]  /*8f40*/  SHFL.IDX PT, R223, R224, R25, 0x1f ;  /* 0x00001f19e0df7589 */ /* 0x000e6800000e0000 */
[----:B------:R3:W2:Y:S01]  /*8f50*/  SHFL.IDX PT, R224, R224, R26, 0x1f ;  /* 0x00001f1ae0e07589 */ /* 0x0006a200000e0000 */
[--C-:B------:R-:W-:Y:S01]  /*8f60*/  FADD.FTZ R33, R33, -R222.reuse ;  /* 0x800000de21217221 */ /* 0x100fe20000010000 */
[----:B------:R-:W-:-:S02]  /*8f70*/  FADD.FTZ R35, R35, -R222 ;  /* 0x800000de23237221 */ /* 0x000fc40000010000 */
[----:B------:R1:W2:Y:S01]  /*8f80*/  SHFL.IDX PT, R222, R14, R27, 0x1f ;  /* 0x00001f1b0ede7589 */ /* 0x0002a200000e0000 */
[----:B------:R-:W-:Y:S01]  /*8f90*/  FSEL R127, R90, -INF , P1 ;  /* 0xff8000005a7f7808 */ /* 0x000fe20000800000 */
[--C-:B----4-:R-:W-:Y:S01]  /*8fa0*/  FADD.FTZ R32, R32, -R227.reuse ;  /* 0x800000e320207221 */ /* 0x110fe20000010000 */
[----:B------:R-:W-:Y:S01]  /*8fb0*/  FADD.FTZ R34, R34, -R227 ;  /* 0x800000e322227221 */ /* 0x000fe20000010000 */
[----:B------:R-:W-:Y:S01]  /*8fc0*/  FSEL R227, R5, -INF , P1 ;  /* 0xff80000005e37808 */ /* 0x000fe20000800000 */
[----:B---3--:R3:W-:Y:S01]  /*8fd0*/  MUFU.EX2 R26, R211 ;  /* 0x000000d3001a7308 */ /* 0x0087e20000000800 */
[----:B------:R-:W-:Y:S01]  /*8fe0*/  FFMA.FTZ R111, R127, UR5, -R111 ;  /* 0x000000057f6f7c23 */ /* 0x000fe2000801086f */
[----:B------:R-:W-:Y:S02]  /*8ff0*/  FSEL R127, R147, -INF , P2 ;  /* 0xff800000937f7808 */ /* 0x000fe40001000000 */
[----:B---3--:R-:W-:-:S04]  /*9000*/  FSEL R211, R6, -INF , P2 ;  /* 0xff80000006d37808 */ /* 0x008fc80001000000 */
[----:B------:R3:W-:Y:S01]  /*9010*/  MUFU.EX2 R25, R234 ;  /* 0x000000ea00197308 */ /* 0x0007e20000000800 */
[----:B------:R-:W-:Y:S01]  /*9020*/  FFMA.FTZ R127, R127, UR5, -R215 ;  /* 0x000000057f7f7c23 */ /* 0x000fe200080108d7 */
[----:B------:R-:W-:-:S06]  /*9030*/  FFMA.FTZ R211, R211, UR5, -R229 ;  /* 0x00000005d3d37c23 */ /* 0x000fcc00080108e5 */
[----:B-1----:R1:W-:Y:S01]  /*9040*/  MUFU.EX2 R27, R210 ;  /* 0x000000d2001b7308 */ /* 0x0023e20000000800 */
[----:B---3--:R-:W-:Y:S01]  /*9050*/  IADD3 R234, R7, 0x10, RZ ;  /* 0x0000001007ea7810 */ /* 0x008fe20007ffe0ff */
[--C-:B------:R-:W-:Y:S01]  /*9060*/  FADD.FTZ R215, R28, -R214.reuse ;  /* 0x800000d61cd77221 */ /* 0x100fe20000010000 */
[--C-:B------:R-:W-:Y:S01]  /*9070*/  FADD.FTZ R36, R36, -R223.reuse ;  /* 0x800000df24247221 */ /* 0x100fe20000010000 */
[----:B------:R-:W-:Y:S01]  /*9080*/  FADD.FTZ R38, R38, -R223 ;  /* 0x800000df26267221 */ /* 0x000fe20000010000 */
[----:B------:R-:W-:Y:S01]  /*9090*/  FADD.FTZ R214, R30, -R214 ;  /* 0x800000d61ed67221 */ /* 0x000fe20000010000 */
[----:B-1----:R-:W-:Y:S01]  /*90a0*/  FFMA.FTZ R210, R227, UR5, -R229 ;  /* 0x00000005e3d27c23 */ /* 0x002fe200080108e5 */
[----:B------:R-:W-:Y:S01]  /*90b0*/  FFMA.FTZ R227, -R18, R18, 1 ;  /* 0x3f80000012e37423 */ /* 0x000fe20000010112 */
[----:B------:R-:W-:Y:S01]  /*90c0*/  FMUL.FTZ R229, R120, R220 ;  /* 0x000000dc78e57220 */ /* 0x000fe20000410000 */
[----:B------:R1:W-:Y:S01]  /*90d0*/  MUFU.EX2 R18, R217 ;  /* 0x000000d900127308 */ /* 0x0003e20000000800 */
[----:B------:R-:W-:Y:S01]  /*90e0*/  FSEL R29, R141, -INF , P2 ;  /* 0xff8000008d1d7808 */ /* 0x000fe20001000000 */
[----:B------:R3:W4:Y:S01]  /*90f0*/  SHFL.IDX PT, R223, R14, R234, 0x1f ;  /* 0x00001fea0edf7589 */ /* 0x00072200000e0000 */
[----:B------:R-:W-:Y:S01]  /*9100*/  FSEL R31, R140, -INF , P1 ;  /* 0xff8000008c1f7808 */ /* 0x000fe20000800000 */
[----:B--2---:R-:W-:Y:S01]  /*9110*/  FADD.FTZ R220, R39, -R224 ;  /* 0x800000e027dc7221 */ /* 0x004fe20000010000 */
[----:B------:R-:W-:-:S02]  /*9120*/  FSEL R28, R143, -INF , P2 ;  /* 0xff8000008f1c7808 */ /* 0x000fc40001000000 */
[----:B------:R-:W-:Y:S01]  /*9130*/  FSEL R30, R142, -INF , P1 ;  /* 0xff8000008e1e7808 */ /* 0x000fe20000800000 */
[----:B-1----:R-:W-:Y:S01]  /*9140*/  FADD.FTZ R217, R37, -R224 ;  /* 0x800000e025d97221 */ /* 0x002fe20000010000 */
[----:B------:R-:W-:Y:S01]  /*9150*/  FMUL.FTZ R37, R227, R229 ;  /* 0x000000e5e3257220 */ /* 0x000fe20000410000 */
[----:B------:R-:W-:Y:S01]  /*9160*/  FSEL R227, R4, -INF , P2 ;  /* 0xff80000004e37808 */ /* 0x000fe20001000000 */
[----:B---3--:R-:W-:Y:S01]  /*9170*/  VIADD R234, R7, 0x14 ;  /* 0x0000001407ea7836 */ /* 0x008fe20000000000 */
[----:B------:R-:W-:Y:S01]  /*9180*/  FSEL R224, R3, -INF , P1 ;  /* 0xff80000003e07808 */ /* 0x000fe20000800000 */
[----:B------:R-:W-:Y:S01]  /*9190*/  FFMA.FTZ R39, -R20, R20, 1 ;  /* 0x3f80000014277423 */ /* 0x000fe20000010114 */
[----:B------:R-:W-:Y:S01]  /*91a0*/  FFMA.FTZ R20, -R19, R19, 1 ;  /* 0x3f80000013147423 */ /* 0x000fe20000010113 */
[--C-:B------:R-:W-:Y:S01]  /*91b0*/  FFMA.FTZ R29, R29, UR5, -R232.reuse ;  /* 0x000000051d1d7c23 */ /* 0x100fe200080108e8 */
[----:B------:R-:W-:Y:S01]  /*91c0*/  FFMA.FTZ R31, R31, UR5, -R232 ;  /* 0x000000051f1f7c23 */ /* 0x000fe200080108e8 */
[----:B------:R1:W-:Y:S01]  /*91d0*/  MUFU.EX2 R19, R216 ;  /* 0x000000d800137308 */ /* 0x0003e20000000800 */
[--C-:B------:R-:W-:Y:S01]  /*91e0*/  FFMA.FTZ R28, R28, UR5, -R233.reuse ;  /* 0x000000051c1c7c23 */ /* 0x100fe200080108e9 */
[----:B------:R-:W-:Y:S01]  /*91f0*/  FFMA.FTZ R30, R30, UR5, -R233 ;  /* 0x000000051e1e7c23 */ /* 0x000fe200080108e9 */
[----:B------:R2:W3:Y:S01]  /*9200*/  SHFL.IDX PT, R229, R14, R234, 0x1f ;  /* 0x00001fea0ee57589 */ /* 0x0004e200000e0000 */
[----:B------:R-:W-:Y:S01]  /*9210*/  FMUL.FTZ R232, R119, R219 ;  /* 0x000000db77e87220 */ /* 0x000fe20000410000 */
[----:B------:R-:W-:Y:S01]  /*9220*/  FFMA.FTZ R219, R227, UR5, -R222 ;  /* 0x00000005e3db7c23 */ /* 0x000fe200080108de */
[----:B------:R-:W-:-:S02]  /*9230*/  VIADD R233, R7, 0x18 ;  /* 0x0000001807e97836 */ /* 0x000fc40000000000 */
[----:B-1----:R-:W-:Y:S01]  /*9240*/  FMUL.FTZ R216, R98, R218 ;  /* 0x000000da62d87220 */ /* 0x002fe20000410000 */
[----:B------:R-:W-:Y:S02]  /*9250*/  FFMA.FTZ R218, R224, UR5, -R222 ;  /* 0x00000005e0da7c23 */ /* 0x000fe400080108de */
[----:B------:R-:W-:Y:S01]  /*9260*/  LDS R222, [R10+0x400] ;  /* 0x000400000ade7984 */ /* 0x000fe20000000800 */
[----:B--2---:R-:W-:-:S03]  /*9270*/  IADD3 R234, R7, 0x1c, RZ ;  /* 0x0000001c07ea7810 */ /* 0x004fc60007ffe0ff */
[----:B------:R-:W1:Y:S01]  /*9280*/  SHFL.IDX PT, R224, R14, R233, 0x1f ;  /* 0x00001fe90ee07589 */ /* 0x000e6200000e0000 */
[----:B------:R-:W-:Y:S01]  /*9290*/  FMUL.FTZ R39, R39, R216 ;  /* 0x000000d827277220 */ /* 0x000fe20000410000 */
[----:B------:R-:W-:Y:S02]  /*92a0*/  FMUL.FTZ R216, R20, R232 ;  /* 0x000000e814d87220 */ /* 0x000fe40000410000 */
[----:B------:R2:W-:Y:S01]  /*92b0*/  MUFU.EX2 R20, R209 ;  /* 0x000000d100147308 */ /* 0x0005e20000000800 */
[----:B------:R4:W1:Y:S01]  /*92c0*/  SHFL.IDX PT, R227, R14, R234, 0x1f ;  /* 0x00001fea0ee37589 */ /* 0x00086200000e0000 */
[----:B------:R-:W-:Y:S01]  /*92d0*/  FMUL.FTZ R232, R99, R221 ;  /* 0x000000dd63e87220 */ /* 0x000fe20000410000 */
[----:B--2---:R-:W-:Y:S02]  /*92e0*/  FSEL R209, R114, -INF , P1 ;  /* 0xff80000072d17808 */ /* 0x004fe40000800000 */
[----:B----4-:R-:W-:-:S03]  /*92f0*/  FSEL R14, R2, -INF , P2 ;  /* 0xff800000020e7808 */ /* 0x010fc60001000000 */
[----:B------:R2:W-:Y:S01]  /*9300*/  MUFU.EX2 R10, R139 ;  /* 0x0000008b000a7308 */ /* 0x0005e20000000800 */
[--C-:B------:R-:W-:Y:S01]  /*9310*/  FFMA.FTZ R209, R209, UR5, -R223.reuse ;  /* 0x00000005d1d17c23 */ /* 0x100fe200080108df */
[----:B------:R-:W-:Y:S01]  /*9320*/  FFMA.FTZ R221, R14, UR5, -R223 ;  /* 0x000000050edd7c23 */ /* 0x000fe200080108df */
[----:B------:R-:W-:Y:S01]  /*9330*/  FSEL R223, R113, -INF , P2 ;  /* 0xff80000071df7808 */ /* 0x000fe20001000000 */
[----:B--2---:R-:W-:Y:S01]  /*9340*/  FMUL.FTZ R139, R21, R232 ;  /* 0x000000e8158b7220 */ /* 0x004fe20000410000 */
[----:B------:R-:W-:Y:S01]  /*9350*/  FSEL R21, R115, -INF , P1 ;  /* 0xff80000073157808 */ /* 0x000fe20000800000 */
[----:B------:R-:W-:Y:S02]  /*9360*/  FMUL.FTZ R232, R96, R215 ;  /* 0x000000d760e87220 */ /* 0x000fe40000410000 */
[----:B------:R-:W2:Y:S01]  /*9370*/  MUFU.EX2 R100, R100 ;  /* 0x0000006400647308 */ /* 0x000ea20000000800 */
[--C-:B---3--:R-:W-:Y:S01]  /*9380*/  FFMA.FTZ R223, R223, UR5, -R229.reuse ;  /* 0x00000005dfdf7c23 */ /* 0x108fe200080108e5 */
[----:B------:R-:W-:Y:S01]  /*9390*/  FFMA.FTZ R215, R21, UR5, -R229 ;  /* 0x0000000515d77c23 */ /* 0x000fe200080108e5 */
[----:B------:R-:W-:-:S05]  /*93a0*/  FSEL R229, R118, -INF , P1 ;  /* 0xff80000076e57808 */ /* 0x000fca0000800000 */
[----:B------:R-:W3:Y:S01]  /*93b0*/  MUFU.EX2 R103, R103 ;  /* 0x0000006700677308 */ /* 0x000ee20000000800 */
[----:B------:R-:W-:-:S07]  /*93c0*/  FMUL.FTZ R233, R95, R214 ;  /* 0x000000d65fe97220 */ /* 0x000fce0000410000 */
[----:B------:R4:W-:Y:S01]  /*93d0*/  MUFU.EX2 R14, R138 ;  /* 0x0000008a000e7308 */ /* 0x0009e20000000800 */
[----:B------:R-:W-:Y:S01]  /*93e0*/  FMUL.FTZ R32, R102, R32 ;  /* 0x0000002066207220 */ /* 0x000fe20000410000 */
[----:B----4-:R-:W-:Y:S01]  /*93f0*/  FMUL.FTZ R138, R22, R232 ;  /* 0x000000e8168a7220 */ /* 0x010fe20000410000 */
[----:B------:R-:W-:Y:S01]  /*9400*/  FSEL R232, R116, -INF , P2 ;  /* 0xff80000074e87808 */ /* 0x000fe20001000000 */
[----:B------:R-:W-:Y:S01]  /*9410*/  FFMA.FTZ R22, -R204, R204, 1 ;  /* 0x3f800000cc167423 */ /* 0x000fe200000101cc */
[----:B-1----:R-:W-:-:S03]  /*9420*/  FFMA.FTZ R204, R229, UR5, -R224 ;  /* 0x00000005e5cc7c23 */ /* 0x002fc600080108e0 */
[----:B------:R-:W1:Y:S01]  /*9430*/  MUFU.EX2 R101, R101 ;  /* 0x0000006500657308 */ /* 0x000e620000000800 */
[----:B------:R-:W-:Y:S01]  /*9440*/  FSEL R229, R121, -INF , P1 ;  /* 0xff80000079e57808 */ /* 0x000fe20000800000 */
[----:B------:R-:W-:Y:S01]  /*9450*/  FFMA.FTZ R214, R232, UR5, -R224 ;  /* 0x00000005e8d67c23 */ /* 0x000fe200080108e0 */
[----:B------:R-:W-:Y:S01]  /*9460*/  FSEL R224, R117, -INF , P2 ;  /* 0xff80000075e07808 */ /* 0x000fe20001000000 */
[----:B------:R-:W-:Y:S02]  /*9470*/  FMUL.FTZ R232, R97, R213 ;  /* 0x000000d561e87220 */ /* 0x000fe40000410000 */
[--C-:B------:R-:W-:Y:S02]  /*9480*/  FFMA.FTZ R213, R229, UR5, -R227.reuse ;  /* 0x00000005e5d57c23 */ /* 0x100fe400080108e3 */
[----:B------:R4:W-:Y:S01]  /*9490*/  MUFU.EX2 R21, R137 ;  /* 0x0000008900157308 */ /* 0x0009e20000000800 */
[----:B------:R-:W-:Y:S02]  /*94a0*/  VIADD R229, R7, 0x4 ;  /* 0x0000000407e57836 */ /* 0x000fe40000000000 */
[----:B------:R-:W-:Y:S01]  /*94b0*/  FFMA.FTZ R224, R224, UR5, -R227 ;  /* 0x00000005e0e07c23 */ /* 0x000fe200080108e3 */
[----:B------:R-:W-:Y:S01]  /*94c0*/  FFMA.FTZ R227, -R207, R207, 1 ;  /* 0x3f800000cfe37423 */ /* 0x000fe200000101cf */
[----:B------:R-:W-:Y:S01]  /*94d0*/  FMUL.FTZ R206, R206, R32 ;  /* 0x00000020cece7220 */ /* 0x000fe20000410000 */
[----:B----4-:R-:W-:Y:S01]  /*94e0*/  FMUL.FTZ R137, R22, R233 ;  /* 0x000000e916897220 */ /* 0x010fe20000410000 */
[----:B------:R-:W-:-:S02]  /*94f0*/  VIADD R233, R7, 0x8 ;  /* 0x0000000807e97836 */ /* 0x000fc40000000000 */
[----:B------:R-:W-:Y:S01]  /*9500*/  FMUL.FTZ R207, R104, R212 ;  /* 0x000000d468cf7220 */ /* 0x000fe20000410000 */
[----:B--2---:R-:W-:Y:S01]  /*9510*/  FMUL.FTZ R34, R100, R34 ;  /* 0x0000002264227220 */ /* 0x004fe20000410000 */
[----:B------:R2:W-:Y:S01]  /*9520*/  MUFU.EX2 R32, R134 ;  /* 0x0000008600207308 */ /* 0x0005e20000000800 */
[----:B---3--:R-:W-:Y:S01]  /*9530*/  FMUL.FTZ R33, R103, R33 ;  /* 0x0000002167217220 */ /* 0x008fe20000410000 */
[----:B------:R3:W-:Y:S01]  /*9540*/  SHFL.IDX PT, R212, R222, R233, 0x1f ;  /* 0x00001fe9ded47589 */ /* 0x0007e200000e0000 */
[----:B------:R-:W-:-:S05]  /*9550*/  FMUL.FTZ R207, R205, R207 ;  /* 0x000000cfcdcf7220 */ /* 0x000fca0000410000 */
[----:B------:R4:W-:Y:S01]  /*9560*/  MUFU.EX2 R22, R136 ;  /* 0x0000008800167308 */ /* 0x0009e20000000800 */
[----:B--2---:R2:W-:Y:S01]  /*9570*/  SHFL.IDX PT, R134, R222, R229, 0x1f ;  /* 0x00001fe5de867589 */ /* 0x0045e200000e0000 */
[----:B---3--:R-:W-:Y:S01]  /*9580*/  IADD3 R233, R7, 0xc, RZ ;  /* 0x0000000c07e97810 */ /* 0x008fe20007ffe0ff */
[----:B------:R-:W-:Y:S01]  /*9590*/  FMUL.FTZ R205, R227, R33 ;  /* 0x00000021e3cd7220 */ /* 0x000fe20000410000 */
[----:B----4-:R-:W-:Y:S01]  /*95a0*/  FMUL.FTZ R136, R23, R232 ;  /* 0x000000e817887220 */ /* 0x010fe20000410000 */
[----:B--2---:R-:W-:-:S03]  /*95b0*/  VIADD R229, R7, 0x14 ;  /* 0x0000001407e57836 */ /* 0x004fc60000000000 */
[----:B------:R2:W-:Y:S01]  /*95c0*/  MUFU.EX2 R23, R135 ;  /* 0x0000008700177308 */ /* 0x0005e20000000800 */
[----:B-1----:R-:W-:Y:S01]  /*95d0*/  FMUL.FTZ R35, R101, R35 ;  /* 0x0000002365237220 */ /* 0x002fe20000410000 */
[----:B------:R1:W-:Y:S01]  /*95e0*/  SHFL.IDX PT, R232, R222, R233, 0x1f ;  /* 0x00001fe9dee87589 */ /* 0x0003e200000e0000 */
[C---:B------:R-:W-:Y:S02]  /*95f0*/  VIADD R227, R7.reuse, 0x10 ;  /* 0x0000001007e37836 */ /* 0x040fe40000000000 */
[----:B--2---:R-:W-:Y:S02]  /*9600*/  FMUL.FTZ R135, R208, R34 ;  /* 0x00000022d0877220 */ /* 0x004fe40000410000 */
[----:B------:R-:W2:Y:S01]  /*9610*/  SHFL.IDX PT, R208, R222, R7, 0x1f ;  /* 0x00001f07ded07589 */ /* 0x000ea200000e0000 */
[----:B------:R-:W3:Y:S01]  /*9620*/  MUFU.EX2 R17, R17 ;  /* 0x0000001100117308 */ /* 0x000ee20000000800 */
[----:B-1----:R-:W-:Y:S02]  /*9630*/  IADD3 R233, R7, 0x18, RZ ;  /* 0x0000001807e97810 */ /* 0x002fe40007ffe0ff */
[----:B------:R-:W1:Y:S01]  /*9640*/  SHFL.IDX PT, R229, R222, R229, 0x1f ;  /* 0x00001fe5dee57589 */ /* 0x000e6200000e0000 */
[----:B------:R-:W-:Y:S01]  /*9650*/  FFMA.FTZ R34, -R88, R88, 1 ;  /* 0x3f80000058227423 */ /* 0x000fe20000010158 */
[----:B------:R-:W-:-:S02]  /*9660*/  FMUL.FTZ R88, R228, R35 ;  /* 0x00000023e4587220 */ /* 0x000fc40000410000 */
[----:B------:R-:W-:Y:S01]  /*9670*/  SHFL.IDX PT, R228, R222, R227, 0x1f ;  /* 0x00001fe3dee47589 */ /* 0x000fe200000e0000 */
[----:B------:R-:W4:Y:S03]  /*9680*/  MUFU.EX2 R105, R105 ;  /* 0x0000006900697308 */ /* 0x000f260000000800 */
[----:B------:R-:W4:Y:S05]  /*9690*/  SHFL.IDX PT, R227, R222, R233, 0x1f ;  /* 0x00001fe9dee37589 */ /* 0x000f2a00000e0000 */
[----:B------:R-:W4:Y:S01]  /*96a0*/  MUFU.EX2 R111, R111 ;  /* 0x0000006f006f7308 */ /* 0x000f220000000800 */
[----:B---3--:R-:W-:-:S07]  /*96b0*/  FMUL.FTZ R36, R17, R36 ;  /* 0x0000002411247220 */ /* 0x008fce0000410000 */
[----:B------:R-:W3:Y:S01]  /*96c0*/  MUFU.EX2 R107, R107 ;  /* 0x0000006b006b7308 */ /* 0x000ee20000000800 */
[----:B--2---:R-:W-:Y:S01]  /*96d0*/  FADD.FTZ R40, R40, -R208 ;  /* 0x800000d028287221 */ /* 0x004fe20000010000 */
[--C-:B------:R-:W-:Y:S01]  /*96e0*/  FADD.FTZ R41, R41, -R134.reuse ;  /* 0x8000008629297221 */ /* 0x100fe20000010000 */
[----:B------:R-:W-:-:S05]  /*96f0*/  FADD.FTZ R43, R43, -R134 ;  /* 0x800000862b2b7221 */ /* 0x000fca0000010000 */
[----:B------:R-:W2:Y:S01]  /*9700*/  MUFU.EX2 R110, R110 ;  /* 0x0000006e006e7308 */ /* 0x000ea20000000800 */
[----:B-1----:R-:W-:Y:S01]  /*9710*/  FADD.FTZ R134, R49, -R229 ;  /* 0x800000e531867221 */ /* 0x002fe20000010000 */
[----:B----4-:R-:W-:-:S06]  /*9720*/  FMUL.FTZ R49, R105, R40 ;  /* 0x0000002869317220 */ /* 0x010fcc0000410000 */
[----:B------:R-:W1:Y:S01]  /*9730*/  MUFU.EX2 R109, R109 ;  /* 0x0000006d006d7308 */ /* 0x000e620000000800 */
[----:B------:R-:W-:-:S07]  /*9740*/  FADD.FTZ R42, R42, -R208 ;  /* 0x800000d02a2a7221 */ /* 0x000fce0000010000 */
[----:B------:R4:W-:Y:S01]  /*9750*/  MUFU.EX2 R33, R133 ;  /* 0x0000008500217308 */ /* 0x0009e20000000800 */
[----:B------:R-:W-:Y:S01]  /*9760*/  FADD.FTZ R208, R52, -R227 ;  /* 0x800000e334d07221 */ /* 0x000fe20000010000 */
[----:B----4-:R-:W-:-:S06]  /*9770*/  FMUL.FTZ R133, R34, R36 ;  /* 0x0000002422857220 */ /* 0x010fcc0000410000 */
[----:B------:R4:W-:Y:S01]  /*9780*/  MUFU.EX2 R36, R130 ;  /* 0x0000008200247308 */ /* 0x0009e20000000800 */
[----:B------:R-:W-:Y:S01]  /*9790*/  FMUL.FTZ R52, R111, R43 ;  /* 0x0000002b6f347220 */ /* 0x000fe20000410000 */
[----:B------:R-:W-:Y:S01]  /*97a0*/  FADD.FTZ R44, R44, -R212 ;  /* 0x800000d42c2c7221 */ /* 0x000fe20000010000 */
[----:B----4-:R-:W-:Y:S01]  /*97b0*/  FADD.FTZ R130, R45, -R232 ;  /* 0x800000e82d827221 */ /* 0x010fe20000010000 */
[----:B------:R-:W-:Y:S01]  /*97c0*/  FFMA.FTZ R45, -R230, R230, 1 ;  /* 0x3f800000e62d7423 */ /* 0x000fe200000101e6 */
[----:B------:R-:W-:-:S03]  /*97d0*/  FFMA.FTZ R225, -R225, R225, 1 ;  /* 0x3f800000e1e17423 */ /* 0x000fc600000101e1 */
[----:B------:R-:W-:Y:S01]  /*97e0*/  FMUL.FTZ R45, R45, R49 ;  /* 0x000000312d2d7220 */ /* 0x000fe20000410000 */
[----:B------:R-:W-:Y:S01]  /*97f0*/  FFMA.FTZ R49, -R90, R90, 1 ;  /* 0x3f8000005a317423 */ /* 0x000fe2000001015a */
[----:B---3--:R-:W-:Y:S01]  /*9800*/  FMUL.FTZ R220, R107, R220 ;  /* 0x000000dc6bdc7220 */ /* 0x008fe20000410000 */
[----:B------:R-:W-:Y:S01]  /*9810*/  FADD.FTZ R46, R46, -R212 ;  /* 0x800000d42e2e7221 */ /* 0x000fe20000010000 */
[----:B------:R3:W-:Y:S01]  /*9820*/  MUFU.EX2 R35, R131 ;  /* 0x0000008300237308 */ /* 0x0007e20000000800 */
[----:B------:R-:W-:Y:S01]  /*9830*/  FMUL.FTZ R49, R49, R52 ;  /* 0x0000003431317220 */ /* 0x000fe20000410000 */
[----:B------:R-:W-:Y:S01]  /*9840*/  FFMA.FTZ R52, -R164, R164, 1 ;  /* 0x3f800000a4347423 */ /* 0x000fe200000101a4 */
[----:B--2---:R-:W-:Y:S01]  /*9850*/  FMUL.FTZ R44, R110, R44 ;  /* 0x0000002c6e2c7220 */ /* 0x004fe20000410000 */
[----:B------:R-:W-:Y:S01]  /*9860*/  FFMA.FTZ R92, -R92, R92, 1 ;  /* 0x3f8000005c5c7423 */ /* 0x000fe2000001015c */
[----:B------:R-:W-:Y:S01]  /*9870*/  FFMA.FTZ R91, -R91, R91, 1 ;  /* 0x3f8000005b5b7423 */ /* 0x000fe2000001015b */
[----:B------:R-:W-:Y:S01]  /*9880*/  FMUL.FTZ R46, R15, R46 ;  /* 0x0000002e0f2e7220 */ /* 0x000fe20000410000 */
[----:B-1----:R-:W-:Y:S01]  /*9890*/  FMUL.FTZ R130, R109, R130 ;  /* 0x000000826d827220 */ /* 0x002fe20000410000 */
        /* <DEDUP_REMOVED lines=10> */
[----:B------:R-:W-:Y:S01]  /*9940*/  FMUL.FTZ R41, R13, R41 ;  /* 0x000000290d297220 */ /* 0x000fe20000410000 */
[----:B------:R-:W-:Y:S01]  /*9950*/  FFMA.FTZ R226, -R226, R226, 1 ;  /* 0x3f800000e2e27423 */ /* 0x000fe200000101e2 */
[----:B------:R-:W-:Y:S01]  /*9960*/  FADD.FTZ R47, R47, -R232 ;  /* 0x800000e82f2f7221 */ /* 0x000fe20000010000 */
[--C-:B------:R-:W-:Y:S01]  /*9970*/  FADD.FTZ R48, R48, -R228.reuse ;  /* 0x800000e430307221 */ /* 0x100fe20000010000 */
[----:B------:R-:W-:Y:S01]  /*9980*/  FADD.FTZ R50, R50, -R228 ;  /* 0x800000e432327221 */ /* 0x000fe20000010000 */
[----:B------:R-:W-:Y:S01]  /*9990*/  FFMA.FTZ R237, -R237, R237, 1 ;  /* 0x3f800000eded7423 */ /* 0x000fe200000101ed */
[----:B------:R3:W4:Y:S01]  /*99a0*/  MUFU.EX2 R34, R132 ;  /* 0x0000008400227308 */ /* 0x0007220000000800 */
[----:B--2---:R-:W-:Y:S01]  /*99b0*/  FMUL.FTZ R38, R106, R38 ;  /* 0x000000266a267220 */ /* 0x004fe20000410000 */
[----:B------:R-:W-:Y:S01]  /*99c0*/  FMUL.FTZ R43, R231, R41 ;  /* 0x00000029e72b7220 */ /* 0x000fe20000410000 */
[----:B------:R-:W-:Y:S01]  /*99d0*/  FFMA.FTZ R93, -R93, R93, 1 ;  /* 0x3f8000005d5d7423 */ /* 0x000fe2000001015d */
[----:B-1----:R-:W-:Y:S01]  /*99e0*/  FADD.FTZ R40, R53, -R222 ;  /* 0x800000de35287221 */ /* 0x002fe20000010000 */
[----:B------:R-:W-:Y:S01]  /*99f0*/  FMUL.FTZ R38, R226, R38 ;  /* 0x00000026e2267220 */ /* 0x000fe20000410000 */
[----:B------:R-:W-:Y:S01]  /*9a00*/  FFMA.FTZ R53, -R163, R163, 1 ;  /* 0x3f800000a3357423 */ /* 0x000fe200000101a3 */
[----:B------:R-:W-:Y:S01]  /*9a10*/  FMUL.FTZ R47, R24, R47 ;  /* 0x0000002f182f7220 */ /* 0x000fe20000410000 */
[----:B------:R-:W-:Y:S01]  /*9a20*/  FMUL.FTZ R48, R25, R48 ;  /* 0x0000003019307220 */ /* 0x000fe20000410000 */
[----:B---3--:R-:W-:Y:S01]  /*9a30*/  FFMA.FTZ R132, -R235, R235, 1 ;  /* 0x3f800000eb847423 */ /* 0x008fe200000101eb */
[----:B----4-:R-:W-:Y:S01]  /*9a40*/  FMUL.FTZ R217, R108, R217 ;  /* 0x000000d96cd97220 */ /* 0x010fe20000410000 */
[----:B------:R-:W-:Y:S01]  /*9a50*/  FMUL.FTZ R41, R26, R50 ;  /* 0x000000321a297220 */ /* 0x000fe20000410000 */
[----:B------:R-:W-:Y:S01]  /*9a60*/  FFMA.FTZ R94, -R94, R94, 1 ;  /* 0x3f8000005e5e7423 */ /* 0x000fe2000001015e */
[----:B------:R-:W-:Y:S01]  /*9a70*/  FMUL.FTZ R134, R27, R134 ;  /* 0x000000861b867220 */ /* 0x000fe20000410000 */
[----:B------:R-:W-:-:S02]  /*9a80*/  VIADD R225, R7, 0x4 ;  /* 0x0000000407e17836 */ /* 0x000fc40000000000 */
[--C-:B------:R-:W-:Y:S01]  /*9a90*/  FADD.FTZ R60, R60, -R91.reuse ;  /* 0x8000005b3c3c7221 */ /* 0x100fe20000010000 */
[C---:B------:R-:W-:Y:S02]  /*9aa0*/  VIADD R226, R7.reuse, 0x10 ;  /* 0x0000001007e27836 */ /* 0x040fe40000000000 */
[----:B------:R-:W-:Y:S01]  /*9ab0*/  FADD.FTZ R62, R62, -R91 ;  /* 0x8000005b3e3e7221 */ /* 0x000fe20000010000 */
[----:B------:R-:W-:Y:S01]  /*9ac0*/  VIADD R235, R7, 0x14 ;  /* 0x0000001407eb7836 */ /* 0x000fe20000000000 */
[----:B------:R-:W-:Y:S01]  /*9ad0*/  LDS R91, [R11+0x400] ;  /* 0x000400000b5b7984 */ /* 0x000fe20000000800 */
[----:B------:R-:W-:Y:S01]  /*9ae0*/  FMUL.FTZ R132, R132, R217 ;  /* 0x000000d984847220 */ /* 0x000fe20000410000 */
[----:B------:R-:W-:Y:S01]  /*9af0*/  FMUL.FTZ R53, R53, R47 ;  /* 0x0000002f35357220 */ /* 0x000fe20000410000 */
[----:B------:R-:W-:Y:S01]  /*9b00*/  FMUL.FTZ R50, R237, R48 ;  /* 0x00000030ed327220 */ /* 0x000fe20000410000 */
[----:B------:R-:W-:Y:S01]  /*9b10*/  FMUL.FTZ R47, R94, R41 ;  /* 0x000000295e2f7220 */ /* 0x000fe20000410000 */
[----:B------:R-:W-:Y:S01]  /*9b20*/  FMUL.FTZ R48, R93, R134 ;  /* 0x000000865d307220 */ /* 0x000fe20000410000 */
[----:B------:R-:W-:Y:S01]  /*9b30*/  IADD3 R217, R7, 0xc, RZ ;  /* 0x0000000c07d97810 */ /* 0x000fe20007ffe0ff */
[----:B------:R-:W1:Y:S04]  /*9b40*/  SHFL.IDX PT, R41, R9, R7, 0x1f ;  /* 0x00001f0709297589 */ /* 0x000e6800000e0000 */
[----:B------:R-:W2:Y:S04]  /*9b50*/  SHFL.IDX PT, R90, R9, R225, 0x1f ;  /* 0x00001fe1095a7589 */ /* 0x000ea800000e0000 */
[----:B------:R-:W3:Y:S04]  /*9b60*/  SHFL.IDX PT, R93, R9, R226, 0x1f ;  /* 0x00001fe2095d7589 */ /* 0x000ee800000e0000 */
[----:B------:R-:W4:Y:S04]  /*9b70*/  SHFL.IDX PT, R130, R9, R235, 0x1f ;  /* 0x00001feb09827589 */ /* 0x000f2800000e0000 */
[----:B------:R-:W4:Y:S04]  /*9b80*/  SHFL.IDX PT, R92, R9, R233, 0x1f ;  /* 0x00001fe9095c7589 */ /* 0x000f2800000e0000 */
[----:B------:R-:W4:Y:S04]  /*9b90*/  SHFL.IDX PT, R134, R9, R217, 0x1f ;  /* 0x00001fd909867589 */ /* 0x000f2800000e0000 */
[----:B------:R1:W4:Y:S01]  /*9ba0*/  SHFL.IDX PT, R94, R9, R234, 0x1f ;  /* 0x00001fea095e7589 */ /* 0x00032200000e0000 */
[----:B------:R-:W-:Y:S01]  /*9bb0*/  FADD.FTZ R222, R55, -R222 ;  /* 0x800000de37de7221 */ /* 0x000fe20000010000 */
[----:B------:R-:W4:Y:S01]  /*9bc0*/  MUFU.EX2 R128, R128 ;  /* 0x0000008000807308 */ /* 0x000f220000000800 */
[----:B------:R-:W-:Y:S01]  /*9bd0*/  FFMA.FTZ R55, -R161, R161, 1 ;  /* 0x3f800000a1377423 */ /* 0x000fe200000101a1 */
[----:B------:R-:W-:Y:S01]  /*9be0*/  FMUL.FTZ R208, R19, R208 ;  /* 0x000000d013d07220 */ /* 0x000fe20000410000 */
[----:B------:R-:W-:Y:S01]  /*9bf0*/  FADD.FTZ R54, R54, -R227 ;  /* 0x800000e336367221 */ /* 0x000fe20000010000 */
[----:B------:R-:W-:Y:S01]  /*9c00*/  FFMA.FTZ R89, -R89, R89, 1 ;  /* 0x3f80000059597423 */ /* 0x000fe20000010159 */
[----:B------:R-:W-:Y:S01]  /*9c10*/  FMUL.FTZ R42, R12, R42 ;  /* 0x0000002a0c2a7220 */ /* 0x000fe20000410000 */
[----:B------:R-:W-:Y:S01]  /*9c20*/  FMUL.FTZ R55, R55, R208 ;  /* 0x000000d037377220 */ /* 0x000fe20000410000 */
[----:B------:R-:W-:Y:S01]  /*9c30*/  FMUL.FTZ R54, R20, R54 ;  /* 0x0000003614367220 */ /* 0x000fe20000410000 */
[----:B-1----:R-:W-:Y:S01]  /*9c40*/  FFMA.FTZ R9, -R160, R160, 1 ;  /* 0x3f800000a0097423 */ /* 0x002fe200000101a0 */
[----:B------:R-:W-:Y:S01]  /*9c50*/  FMUL.FTZ R208, R10, R40 ;  /* 0x000000280ad07220 */ /* 0x000fe20000410000 */
[----:B------:R-:W-:Y:S01]  /*9c60*/  FFMA.FTZ R40, -R158, R158, 1 ;  /* 0x3f8000009e287423 */ /* 0x000fe2000001019e */
[----:B------:R-:W-:Y:S01]  /*9c70*/  FMUL.FTZ R222, R14, R222 ;  /* 0x000000de0ede7220 */ /* 0x000fe20000410000 */
[----:B------:R-:W-:Y:S01]  /*9c80*/  FADD.FTZ R51, R51, -R229 ;  /* 0x800000e533337221 */ /* 0x000fe20000010000 */
[----:B------:R-:W-:Y:S01]  /*9c90*/  FMUL.FTZ R54, R9, R54 ;  /* 0x0000003609367220 */ /* 0x000fe20000410000 */
[----:B------:R-:W-:Y:S01]  /*9ca0*/  FADD.FTZ R56, R56, -R41 ;  /* 0x8000002938387221 */ /* 0x000fe20000010000 */
[----:B--2---:R-:W-:Y:S01]  /*9cb0*/  FADD.FTZ R57, R57, -R90 ;  /* 0x8000005a39397221 */ /* 0x004fe20000010000 */
        /* <DEDUP_REMOVED lines=9> */
[----:B------:R-:W2:Y:S01]  /*9d50*/  MUFU.EX2 R122, R122 ;  /* 0x0000007a007a7308 */ /* 0x000ea20000000800 */
[----:B-1----:R-:W-:Y:S01]  /*9d60*/  FMUL.FTZ R28, R40, R222 ;  /* 0x000000de281c7220 */ /* 0x002fe20000410000 */
[----:B------:R-:W-:Y:S01]  /*9d70*/  FFMA.FTZ R68, -R157, R157, 1 ;  /* 0x3f8000009d447423 */ /* 0x000fe2000001019d */
[----:B------:R-:W-:Y:S01]  /*9d80*/  FMUL.FTZ R56, R21, R56 ;  /* 0x0000003815387220 */ /* 0x000fe20000410000 */
[----:B------:R-:W-:Y:S01]  /*9d90*/  FMUL.FTZ R57, R23, R57 ;  /* 0x0000003917397220 */ /* 0x000fe20000410000 */
[----:B------:R-:W-:Y:S01]  /*9da0*/  FADD.FTZ R59, R59, -R90 ;  /* 0x8000005a3b3b7221 */ /* 0x000fe20000010000 */
[----:B------:R1:W5:Y:S02]  /*9db0*/  LDL.LU R164, [R1+0xe4] ;  /* 0x0000e40001a47983 */ /* 0x0003640000300800 */
[----:B------:R3:W-:Y:S01]  /*9dc0*/  MUFU.EX2 R40, R30 ;  /* 0x0000001e00287308 */ /* 0x0007e20000000800 */
[--C-:B------:R-:W-:Y:S01]  /*9dd0*/  FADD.FTZ R90, R69, -R94.reuse ;  /* 0x8000005e455a7221 */ /* 0x100fe20000010000 */
[----:B------:R-:W-:Y:S01]  /*9de0*/  FADD.FTZ R94, R71, -R94 ;  /* 0x8000005e475e7221 */ /* 0x000fe20000010000 */
[----:B------:R-:W-:Y:S01]  /*9df0*/  FMUL.FTZ R62, R34, R62 ;  /* 0x0000003e223e7220 */ /* 0x000fe20000410000 */
[----:B------:R-:W-:Y:S01]  /*9e00*/  FMUL.FTZ R51, R89, R51 ;  /* 0x0000003359337220 */ /* 0x000fe20000410000 */
[----:B------:R-:W-:Y:S01]  /*9e10*/  FMUL.FTZ R68, R68, R56 ;  /* 0x0000003844447220 */ /* 0x000fe20000410000 */
[----:B------:R-:W-:Y:S01]  /*9e20*/  FMUL.FTZ R63, R36, R63 ;  /* 0x0000003f243f7220 */ /* 0x000fe20000410000 */
[----:B------:R-:W-:Y:S01]  /*9e30*/  FMUL.FTZ R93, R128, R93 ;  /* 0x0000005d805d7220 */ /* 0x000fe20000410000 */
[----:B------:R-:W4:Y:S01]  /*9e40*/  MUFU.EX2 R125, R125 ;  /* 0x0000007d007d7308 */ /* 0x000f220000000800 */
[----:B---3--:R-:W-:Y:S01]  /*9e50*/  FFMA.FTZ R30, -R155, R155, 1 ;  /* 0x3f8000009b1e7423 */ /* 0x008fe2000001019b */
[----:B------:R-:W-:Y:S01]  /*9e60*/  FFMA.FTZ R71, -R152, R152, 1 ;  /* 0x3f80000098477423 */ /* 0x000fe20000010198 */
[----:B------:R-:W-:Y:S01]  /*9e70*/  FFMA.FTZ R89, -R159, R159, 1 ;  /* 0x3f8000009f597423 */ /* 0x000fe2000001019f */
[----:B------:R-:W-:Y:S01]  /*9e80*/  FFMA.FTZ R56, -R112, R112, 1 ;  /* 0x3f80000070387423 */ /* 0x000fe20000010170 */
[----:B------:R-:W-:Y:S01]  /*9e90*/  FMUL.FTZ R30, R30, R57 ;  /* 0x000000391e1e7220 */ /* 0x000fe20000410000 */
[----:B------:R-:W-:Y:S01]  /*9ea0*/  FFMA.FTZ R57, -R150, R150, 1 ;  /* 0x3f80000096397423 */ /* 0x000fe20000010196 */
[----:B------:R-:W-:Y:S01]  /*9eb0*/  FMUL.FTZ R71, R71, R62 ;  /* 0x0000003e47477220 */ /* 0x000fe20000410000 */
[----:B------:R-:W-:Y:S01]  /*9ec0*/  FMUL.FTZ R89, R89, R208 ;  /* 0x000000d059597220 */ /* 0x000fe20000410000 */
[----:B------:R-:W-:Y:S01]  /*9ed0*/  FADD.FTZ R61, R61, -R134 ;  /* 0x800000863d3d7221 */ /* 0x000fe20000010000 */
[----:B------:R-:W-:Y:S01]  /*9ee0*/  FADD.FTZ R67, R67, -R130 ;  /* 0x8000008243437221 */ /* 0x000fe20000010000 */
[----:B------:R-:W-:Y:S01]  /*9ef0*/  FMUL.FTZ R57, R57, R63 ;  /* 0x0000003f39397220 */ /* 0x000fe20000410000 */
[----:B------:R-:W-:Y:S01]  /*9f00*/  FMUL.FTZ R56, R56, R93 ;  /* 0x0000005d38387220 */ /* 0x000fe20000410000 */
[----:B------:R-:W3:Y:S04]  /*9f10*/  SHFL.IDX PT, R62, R91, R225, 0x1f ;  /* 0x00001fe15b3e7589 */ /* 0x000ee800000e0000 */
[----:B------:R-:W-:Y:S04]  /*9f20*/  SHFL.IDX PT, R208, R91, R7, 0x1f ;  /* 0x00001f075bd07589 */ /* 0x000fe800000e0000 */
[----:B------:R-:W1:Y:S04]  /*9f30*/  SHFL.IDX PT, R63, R91, R220, 0x1f ;  /* 0x00001fdc5b3f7589 */ /* 0x000e6800000e0000 */
[----:B------:R-:W-:Y:S04]  /*9f40*/  SHFL.IDX PT, R93, R91, R217, 0x1f ;  /* 0x00001fd95b5d7589 */ /* 0x000fe800000e0000 */
[----:B------:R-:W-:Y:S04]  /*9f50*/  SHFL.IDX PT, R112, R91, R226, 0x1f ;  /* 0x00001fe25b707589 */ /* 0x000fe800000e0000 */
[----:B------:R-:W-:Y:S04]  /*9f60*/  SHFL.IDX PT, R130, R91, R235, 0x1f ;  /* 0x00001feb5b827589 */ /* 0x000fe800000e0000 */
[----:B------:R-:W-:Y:S04]  /*9f70*/  SHFL.IDX PT, R134, R91, R233, 0x1f ;  /* 0x00001fe95b867589 */ /* 0x000fe800000e0000 */
[----:B------:R-:W1:Y:S01]  /*9f80*/  SHFL.IDX PT, R91, R91, R234, 0x1f ;  /* 0x00001fea5b5b7589 */ /* 0x000e6200000e0000 */
[----:B------:R-:W3:Y:S01]  /*9f90*/  MUFU.EX2 R123, R123 ;  /* 0x0000007b007b7308 */ /* 0x000ee20000000800 */
[----:B------:R-:W-:-:S02]  /*9fa0*/  FADD.FTZ R58, R58, -R41 ;  /* 0x800000293a3a7221 */ /* 0x000fc40000010000 */
[----:B------:R1:W5:Y:S04]  /*9fb0*/  LDL.LU R163, [R1+0xe0] ;  /* 0x0000e00001a37983 */ /* 0x0003680000300800 */
[----:B------:R1:W5:Y:S01]  /*9fc0*/  LDL.LU R162, [R1+0xdc] ;  /* 0x0000dc0001a27983 */ /* 0x0003620000300800 */
[----:B------:R-:W1:Y:S03]  /*9fd0*/  MUFU.EX2 R126, R126 ;  /* 0x0000007e007e7308 */ /* 0x000e660000000800 */
[----:B------:R1:W5:Y:S01]  /*9fe0*/  LDL.LU R161, [R1+0xd8] ;  /* 0x0000d80001a17983 */ /* 0x0003620000300800 */
[----:B------:R-:W-:-:S03]  /*9ff0*/  FMUL.FTZ R59, R32, R59 ;  /* 0x0000003b203b7220 */ /* 0x000fc60000410000 */
[----:B------:R1:W5:Y:S01]  /*a000*/  LDL.LU R160, [R1+0xd4] ;  /* 0x0000d40001a07983 */ /* 0x0003620000300800 */
[----:B------:R2:W-:Y:S01]  /*a010*/  MUFU.EX2 R41, R29 ;  /* 0x0000001d00297308 */ /* 0x0005e20000000800 */
[----:B------:R-:W-:Y:S02]  /*a020*/  FFMA.FTZ R69, -R156, R156, 1 ;  /* 0x3f8000009c457423 */ /* 0x000fe4000001019c */
[----:B------:R1:W5:Y:S01]  /*a030*/  LDL.LU R159, [R1+0xd0] ;  /* 0x0000d000019f7983 */ /* 0x0003620000300800 */
[----:B------:R-:W-:-:S03]  /*a040*/  FMUL.FTZ R58, R22, R58 ;  /* 0x0000003a163a7220 */ /* 0x000fc60000410000 */
[----:B------:R1:W5:Y:S01]  /*a050*/  LDL.LU R158, [R1+0xcc] ;  /* 0x0000cc00019e7983 */ /* 0x0003620000300800 */
[----:B--2---:R-:W-:-:S03]  /*a060*/  FFMA.FTZ R29, -R154, R154, 1 ;  /* 0x3f8000009a1d7423 */ /* 0x004fc6000001019a */
[----:B------:R2:W5:Y:S01]  /*a070*/  LDL.LU R157, [R1+0xc8] ;  /* 0x0000c800019d7983 */ /* 0x0005620000300800 */
[----:B------:R-:W-:Y:S01]  /*a080*/  FADD.FTZ R92, R70, -R92 ;  /* 0x8000005c465c7221 */ /* 0x000fe20000010000 */
[----:B------:R-:W-:Y:S02]  /*a090*/  FMUL.FTZ R29, R29, R59 ;  /* 0x0000003b1d1d7220 */ /* 0x000fe40000410000 */
[----:B------:R2:W5:Y:S01]  /*a0a0*/  LDL.LU R156, [R1+0xc4] ;  /* 0x0000c400019c7983 */ /* 0x0005620000300800 */
[----:B------:R-:W-:Y:S01]  /*a0b0*/  FFMA.FTZ R70, -R153, R153, 1 ;  /* 0x3f80000099467423 */ /* 0x000fe20000010199 */
[----:B------:R3:W-:Y:S02]  /*a0c0*/  MUFU.EX2 R11, R31 ;  /* 0x0000001f000b7308 */ /* 0x0007e40000000800 */
[----:B------:R2:W5:Y:S01]  /*a0d0*/  LDL.LU R155, [R1+0xc0] ;  /* 0x0000c000019b7983 */ /* 0x0005620000300800 */
[----:B------:R-:W-:Y:S01]  /*a0e0*/  FMUL.FTZ R69, R69, R58 ;  /* 0x0000003a45457220 */ /* 0x000fe20000410000 */
[----:B------:R-:W-:Y:S01]  /*a0f0*/  FFMA.FTZ R59, -R149, R149, 1 ;  /* 0x3f800000953b7423 */ /* 0x000fe20000010195 */
[----:B------:R-:W-:Y:S01]  /*a100*/  FMUL.FTZ R66, R122, R66 ;  /* 0x000000427a427220 */ /* 0x000fe20000410000 */
[----:B------:R2:W5:Y:S01]  /*a110*/  LDL.LU R154, [R1+0xbc] ;  /* 0x0000bc00019a7983 */ /* 0x0005620000300800 */
[----:B------:R-:W-:Y:S01]  /*a120*/  FFMA.FTZ R58, -R148, R148, 1 ;  /* 0x3f800000943a7423 */ /* 0x000fe20000010194 */
[----:B----4-:R-:W-:Y:S01]  /*a130*/  FMUL.FTZ R67, R125, R67 ;  /* 0x000000437d437220 */ /* 0x010fe20000410000 */
[----:B---3--:R-:W-:Y:S01]  /*a140*/  FFMA.FTZ R31, -R151, R151, 1 ;  /* 0x3f800000971f7423 */ /* 0x008fe20000010197 */
[----:B------:R2:W5:Y:S01]  /*a150*/  LDL.LU R153, [R1+0xb8] ;  /* 0x0000b80001997983 */ /* 0x0005620000300800 */
[----:B------:R-:W-:Y:S01]  /*a160*/  FMUL.FTZ R61, R35, R61 ;  /* 0x0000003d233d7220 */ /* 0x000fe20000410000 */
[----:B------:R-:W-:-:S02]  /*a170*/  FMUL.FTZ R60, R33, R60 ;  /* 0x0000003c213c7220 */ /* 0x000fc40000410000 */
[----:B------:R2:W5:Y:S01]  /*a180*/  LDL.LU R152, [R1+0xb4] ;  /* 0x0000b40001987983 */ /* 0x0005620000300800 */
[----:B------:R-:W-:-:S03]  /*a190*/  FMUL.FTZ R59, R59, R66 ;  /* 0x000000423b3b7220 */ /* 0x000fc60000410000 */
[----:B------:R2:W5:Y:S01]  /*a1a0*/  LDL.LU R151, [R1+0xb0] ;  /* 0x0000b00001977983 */ /* 0x0005620000300800 */
[----:B------:R-:W-:Y:S01]  /*a1b0*/  FMUL.FTZ R58, R58, R67 ;  /* 0x000000433a3a7220 */ /* 0x000fe20000410000 */
[----:B------:R-:W-:Y:S02]  /*a1c0*/  FFMA.FTZ R66, -R147, R147, 1 ;  /* 0x3f80000093427423 */ /* 0x000fe40000010193 */
        /* <DEDUP_REMOVED lines=10> */
[--C-:B------:R-:W-:Y:S01]  /*a270*/  FADD.FTZ R73, R73, -R62.reuse ;  /* 0x8000003e49497221 */ /* 0x100fe20000010000 */
[----:B------:R-:W-:Y:S02]  /*a280*/  FADD.FTZ R75, R75, -R62 ;  /* 0x8000003e4b4b7221 */ /* 0x000fe40000010000 */
[----:B------:R2:W5:Y:S01]  /*a290*/  LDL.LU R146, [R1+0x9c] ;  /* 0x00009c0001927983 */ /* 0x0005620000300800 */
[--C-:B-1----:R-:W-:Y:S01]  /*a2a0*/  FADD.FTZ R76, R76, -R63.reuse ;  /* 0x8000003f4c4c7221 */ /* 0x102fe20000010000 */
        /* <DEDUP_REMOVED lines=68> */
[----:B------:R-:W-:Y:S01]  /*a6f0*/  F2FP.BF16.F32.PACK_AB R69, R29, R69 ;  /* 0x000000451d45723e */ /* 0x000fe200000010ff */
[----:B------:R-:W-:Y:S01]  /*a700*/  FMUL.FTZ R92, R124, R92 ;  /* 0x0000005c7c5c7220 */ /* 0x000fe20000410000 */
[----:B------:R-:W-:Y:S01]  /*a710*/  FFMA.FTZ R116, -R118, R118, 1 ;  /* 0x3f80000076747423 */ /* 0x000fe20000010176 */
[----:B------:R-:W-:Y:S01]  /*a720*/  FFMA.FTZ R117, -R121, R121, 1 ;  /* 0x3f80000079757423 */ /* 0x000fe20000010179 */
        /* <DEDUP_REMOVED lines=65> */
[----:B---3--:R-:W-:-:S05]  /*ab40*/  LEA R29, R0, R208, 0xe ;  /* 0x000000d0001d7211 */ /* 0x008fca00078e70ff */
        /* <DEDUP_REMOVED lines=74> */
[----:B------:R-:W-:Y:S01]  /*aff0*/  R2UR UR5, R16 ;  /* 0x00000000100572ca */ /* 0x000fe200000e0000 */
[----:B--2---:R-:W-:-:S05]  /*b000*/  IMAD R9, R0, 0x800, R38 ;  /* 0x0000080000097824 */ /* 0x004fca00078e0226 */
        /* <DEDUP_REMOVED lines=9> */
[----:B--2---:R-:W2:Y:S02]  /*b0a0*/  FENCE.VIEW.ASYNC.S ;  /* 0x00000000000073c6 */ /* 0x004ea40000000000 */
[----:B--2---:R-:W-:Y:S06]  /*b0b0*/  BAR.SYNC.DEFER_BLOCKING 0x9, 0x100 ;  /* 0x0244000000007b1d */ /* 0x004fec0000010000 */
[----:B-1----:R-:W-:-:S06]  /*b0c0*/  WARPGROUP.ARRIVE ;  /* 0x00000000000079c5 */ /* 0x002fcc0000000000 */
        /* <DEDUP_REMOVED lines=53> */
.L_x_1220:
        /* <DEDUP_REMOVED lines=13> */
[C---:B--2---:R-:W-:Y:S01]  /*b4f0*/  VIADD R5, R9.reuse, 0x9 ;  /* 0x0000000909057836 */ /* 0x044fe20000000000 */
        /* <DEDUP_REMOVED lines=54> */
.L_x_1221:
[----:B-1----:R-:W2:Y:S01]  /*b860*/  LDL R5, [R1+0x40] ;  /* 0x0000400001057983 */ /* 0x002ea20000100800 */
[----:B------:R-:W-:Y:S01]  /*b870*/  UIADD3 UR40, UR40, 0x1, URZ ;  /* 0x0000000128287890 */ /* 0x000fe2000fffe03f */
[----:B------:R-:W-:Y:S02]  /*b880*/  VIADD R0, R0, 0x1 ;  /* 0x0000000100007836 */ /* 0x000fe40000000000 */
[----:B------:R-:W-:-:S03]  /*b890*/  VIADD R6, R6, 0x30c20 ;  /* 0x00030c2006067836 */ /* 0x000fc60000000000 */
[C---:B------:R-:W-:Y:S02]  /*b8a0*/  ISETP.NE.AND P0, PT, R0.reuse, 0x2, PT ;  /* 0x000000020000780c */ /* 0x040fe40003f05270 */
[----:B------:R-:W-:Y:S02]  /*b8b0*/  PRMT R6, RZ, 0x654, R6 ;  /* 0x00000654ff067816 */ /* 0x000fe40000000006 */
[----:B------:R-:W-:Y:S02]  /*b8c0*/  SEL R0, R0, RZ, P0 ;  /* 0x000000ff00007207 */ /* 0x000fe40000000000 */
[----:B------:R4:W-:Y:S01]  /*b8d0*/  SYNCS.ARRIVE.TRANS64.RED.A1T0 RZ, [R6+URZ], RZ ;  /* 0x000000ff06ff79a7 */ /* 0x0009e2000810043f */
[----:B--2---:R-:W-:Y:S02]  /*b8e0*/  ISETP.LE.AND P1, PT, R5, UR40, PT ;  /* 0x0000002805007c0c */ /* 0x004fe4000bf23270 */
[----:B------:R-:W-:-:S04]  /*b8f0*/  SEL R5, RZ, 0x1, P0 ;  /* 0x00000001ff057807 */ /* 0x000fc80000000000 */
[----:B------:R-:W-:-:S07]  /*b900*/  LOP3.LUT R4, R4, R5, RZ, 0x3c, !PT ;  /* 0x0000000504047212 */ /* 0x000fce00078e3cff */
[----:B----4-:R-:W-:Y:S05]  /*b910*/  @!P1 BRA `(.L_x_1222) ;  /* 0xffffffb800709947 */ /* 0x010fea000383ffff */
.L_x_1211:
[----:B------:R-:W-:-:S06]  /*b920*/  UISETP.GE.AND UP0, UPT, UR40, UR37, UPT ;  /* 0x000000252800728c */ /* 0x000fcc000bf06270 */
[----:B------:R-:W-:-:S13]  /*b930*/  PLOP3.LUT P0, PT, PT, PT, UP0, 0x80, 0x0 ;  /* 0x000000000000781c */ /* 0x000fda0003f0f008 */
[----:B------:R-:W-:Y:S05]  /*b940*/  @P0 BRA `(.L_x_1223) ;  /* 0x00000058000c0947 */ /* 0x000fea0003800000 */
[----:B------:R-:W2:Y:S01]  /*b950*/  LDL.LU R21, [R1+0x48] ;  /* 0x0000480001157983 */ /* 0x000ea20000300800 */
[----:B------:R-:W3:Y:S01]  /*b960*/  LDC R22, c[0x0][0x290] ;  /* 0x0000a400ff167b82 */ /* 0x000ee20000000800 */
[----:B------:R-:W-:Y:S01]  /*b970*/  IMAD.MOV.U32 R19, RZ, RZ, 0x40000040 ;  /* 0x40000040ff137424 */ /* 0x000fe200078e00ff */
[----:B------:R-:W4:Y:S01]  /*b980*/  S2R R5, SR_TID.X ;  /* 0x0000000000057919 */ /* 0x000f220000002100 */
[----:B------:R-:W5:Y:S01]  /*b990*/  S2R R6, SR_TID.X ;  /* 0x0000000000067919 */ /* 0x000f620000002100 */
[----:B----4-:R-:W-:Y:S01]  /*b9a0*/  VIADD R5, R5, 0xffffff80 ;  /* 0xffffff8005057836 */ /* 0x010fe20000000000 */
[----:B-----5:R-:W-:-:S04]  /*b9b0*/  IADD3 R9, R6, -0x80, RZ ;  /* 0xffffff8006097810 */ /* 0x020fc80007ffe0ff */
[----:B------:R-:W-:Y:S02]  /*b9c0*/  SHF.R.S32.HI R6, RZ, 0x1f, R5 ;  /* 0x0000001fff067819 */ /* 0x000fe40000011405 */
[----:B------:R-:W-:Y:S02]  /*b9d0*/  SHF.R.S32.HI R8, RZ, 0x1f, R9 ;  /* 0x0000001fff087819 */ /* 0x000fe40000011409 */
[----:B------:R-:W-:Y:S02]  /*b9e0*/  LEA.HI R7, R6, R5, RZ, 0x5 ;  /* 0x0000000506077211 */ /* 0x000fe400078f28ff */
[----:B------:R-:W-:Y:S02]  /*b9f0*/  LEA.HI R11, R8, R9, RZ, 0x7 ;  /* 0x00000009080b7211 */ /* 0x000fe400078f38ff */
[----:B------:R-:W-:Y:S02]  /*ba00*/  LOP3.LUT R8, R7, 0xffffffe0, RZ, 0xc0, !PT ;  /* 0xffffffe007087812 */ /* 0x000fe400078ec0ff */
[----:B------:R-:W-:-:S02]  /*ba10*/  LEA.HI R6, R6, R5, RZ, 0x2 ;  /* 0x0000000506067211 */ /* 0x000fc400078f10ff */
[----:B------:R-:W-:Y:S02]  /*ba20*/  IADD3 R8, R5, -R8, RZ ;  /* 0x8000000805087210 */ /* 0x000fe40007ffe0ff */
[----:B------:R-:W-:Y:S02]  /*ba30*/  LOP3.LUT R10, R11, 0xffffff80, RZ, 0xc0, !PT ;  /* 0xffffff800b0a7812 */ /* 0x000fe400078ec0ff */
[----:B------:R-:W-:Y:S02]  /*ba40*/  LOP3.LUT R6, R6, 0xfffffffc, RZ, 0xc0, !PT ;  /* 0xfffffffc06067812 */ /* 0x000fe400078ec0ff */
[----:B------:R-:W-:Y:S01]  /*ba50*/  SHF.R.S32.HI R7, RZ, 0x1f, R8 ;  /* 0x0000001fff077819 */ /* 0x000fe20000011408 */
[----:B------:R-:W-:Y:S01]  /*ba60*/  IMAD.IADD R9, R9, 0x1, -R10 ;  /* 0x0000000109097824 */ /* 0x000fe200078e0a0a */
[----:B------:R-:W-:Y:S01]  /*ba70*/  SHF.R.S32.HI R20, RZ, 0x7, R11 ;  /* 0x00000007ff147819 */ /* 0x000fe2000001140b */
[----:B------:R-:W-:Y:S01]  /*ba80*/  IMAD.IADD R10, R5, 0x1, -R6 ;  /* 0x00000001050a7824 */ /* 0x000fe200078e0a06 */
[----:B------:R-:W-:-:S02]  /*ba90*/  LEA.HI R5, R7, R8, RZ, 0x3 ;  /* 0x0000000807057211 */ /* 0x000fc400078f18ff */
[----:B------:R-:W-:Y:S02]  /*baa0*/  SHF.R.S32.HI R14, RZ, 0x1f, R9 ;  /* 0x0000001fff0e7819 */ /* 0x000fe40000011409 */
[--C-:B------:R-:W-:Y:S02]  /*bab0*/  SHF.R.S32.HI R6, RZ, 0x3, R5.reuse ;  /* 0x00000003ff067819 */ /* 0x100fe40000011405 */
[----:B------:R-:W-:Y:S02]  /*bac0*/  SHF.R.S32.HI R5, RZ, 0x1f, R5 ;  /* 0x0000001fff057819 */ /* 0x000fe40000011405 */
[----:B------:R-:W-:Y:S02]  /*bad0*/  LEA.HI R7, R7, R8, RZ, 0x2 ;  /* 0x0000000807077211 */ /* 0x000fe400078f10ff */
[----:B------:R-:W-:Y:S02]  /*bae0*/  LEA.HI R5, R5, R6, RZ, 0x4 ;  /* 0x0000000605057211 */ /* 0x000fe400078f20ff */
[----:B------:R-:W-:-:S02]  /*baf0*/  LEA.HI R12, R14, R9, RZ, 0x2 ;  /* 0x000000090e0c7211 */ /* 0x000fc400078f10ff */
[----:B------:R-:W-:Y:S02]  /*bb00*/  SHF.R.S32.HI R8, RZ, 0x2, R7 ;  /* 0x00000002ff087819 */ /* 0x000fe40000011407 */
[----:B------:R-:W-:Y:S02]  /*bb10*/  LEA.HI R14, R14, R9, RZ, 0x5 ;  /* 0x000000090e0e7211 */ /* 0x000fe400078f28ff */
[----:B------:R-:W-:Y:S02]  /*bb20*/  LOP3.LUT R5, R5, 0x1ffffff0, RZ, 0xc0, !PT ;  /* 0x1ffffff005057812 */ /* 0x000fe400078ec0ff */
[--C-:B------:R-:W-:Y:S02]  /*bb30*/  SHF.R.S32.HI R9, RZ, 0x2, R12.reuse ;  /* 0x00000002ff097819 */ /* 0x100fe4000001140c */
[----:B------:R-:W-:Y:S01]  /*bb40*/  LEA.HI R11, R20, R20, RZ, 0x1 ;  /* 0x00000014140b7211 */ /* 0x000fe200078f08ff */
[----:B------:R-:W-:Y:S01]  /*bb50*/  IMAD.IADD R6, R6, 0x1, -R5 ;  /* 0x0000000106067824 */ /* 0x000fe200078e0a05 */
[----:B------:R-:W-:Y:S01]  /*bb60*/  LEA.HI R7, R7, R8, RZ, 0x1 ;  /* 0x0000000807077211 */ /* 0x000fe200078f08ff */
[----:B------:R-:W-:Y:S01]  /*bb70*/  VIADD R5, R8, 0x8 ;  /* 0x0000000808057836 */ /* 0x000fe20000000000 */
[----:B------:R-:W-:-:S02]  /*bb80*/  SHF.R.S32.HI R12, RZ, 0x1f, R12 ;  /* 0x0000001fff0c7819 */ /* 0x000fc4000001140c */
[----:B------:R-:W-:Y:S02]  /*bb90*/  LOP3.LUT R11, R11, 0x3fffffe, RZ, 0xc0, !PT ;  /* 0x03fffffe0b0b7812 */ /* 0x000fe400078ec0ff */
[----:B------:R-:W-:Y:S02]  /*bba0*/  LOP3.LUT R7, R7, 0xfffffffe, RZ, 0xc0, !PT ;  /* 0xfffffffe07077812 */ /* 0x000fe400078ec0ff */
[----:B------:R-:W-:Y:S01]  /*bbb0*/  LEA.HI R12, R12, R9, RZ, 0x3 ;  /* 0x000000090c0c7211 */ /* 0x000fe200078f18ff */
[----:B------:R-:W-:Y:S01]  /*bbc0*/  IMAD.IADD R20, R20, 0x1, -R11 ;  /* 0x0000000114147824 */ /* 0x000fe200078e0a0b */
[C---:B------:R-:W-:Y:S01]  /*bbd0*/  IADD3 R13, R8.reuse, 0x10, RZ ;  /* 0x00000010080d7810 */ /* 0x040fe20007ffe0ff */
[----:B------:R-:W-:Y:S01]  /*bbe0*/  IMAD.IADD R7, R8, 0x1, -R7 ;  /* 0x0000000108077824 */ /* 0x000fe200078e0a07 */
[----:B------:R-:W-:Y:S01]  /*bbf0*/  LOP3.LUT R12, R12, 0xfffffff8, RZ, 0xc0, !PT ;  /* 0xfffffff80c0c7812 */ /* 0x000fe200078ec0ff */
[----:B------:R-:W-:Y:S01]  /*bc00*/  VIADD R8, R8, 0x18 ;  /* 0x0000001808087836 */ /* 0x000fe20000000000 */
[----:B------:R-:W-:-:S02]  /*bc10*/  LEA.HI R11, R5, R5, RZ, 0x1 ;  /* 0x00000005050b7211 */ /* 0x000fc400078f08ff */
[----:B-1----:R-:W-:Y:S02]  /*bc20*/  SHF.R.S32.HI R18, RZ, 0x5, R14 ;  /* 0x00000005ff127819 */ /* 0x002fe4000001140e */
[----:B------:R-:W-:Y:S02]  /*bc30*/  LEA.HI R14, R13, R13, RZ, 0x1 ;  /* 0x0000000d0d0e7211 */ /* 0x000fe400078f08ff */
[----:B------:R-:W-:Y:S02]  /*bc40*/  IADD3 R15, R9, -R12, RZ ;  /* 0x8000000c090f7210 */ /* 0x000fe40007ffe0ff */
[----:B------:R-:W-:Y:S01]  /*bc50*/  LOP3.LUT R12, R11, 0xfffffffe, RZ, 0xc0, !PT ;  /* 0xfffffffe0b0c7812 */ /* 0x000fe200078ec0ff */
[----:B------:R-:W3:Y:S01]  /*bc60*/  S2R R9, SR_CTAID.X ;  /* 0x0000000000097919 */ /* 0x000ee20000002500 */
[----:B------:R-:W-:Y:S01]  /*bc70*/  LEA R7, R6, R7, 0x3 ;  /* 0x0000000706077211 */ /* 0x000fe200078e18ff */
[----:B------:R-:W-:Y:S01]  /*bc80*/  IMAD R17, R18, 0x10, R15 ;  /* 0x0000001012117824 */ /* 0x000fe200078e020f */
[----:B------:R-:W-:Y:S01]  /*bc90*/  LOP3.LUT R6, R14, 0xfffffffe, RZ, 0xc0, !PT ;  /* 0xfffffffe0e067812 */ /* 0x000fe200078ec0ff */
[----:B------:R-:W-:Y:S01]  /*bca0*/  IMAD.IADD R12, R5, 0x1, -R12 ;  /* 0x00000001050c7824 */ /* 0x000fe200078e0a0c */
[----:B------:R-:W-:Y:S01]  /*bcb0*/  SHF.R.S32.HI R5, RZ, 0x1, R11 ;  /* 0x00000001ff057819 */ /* 0x000fe2000001140b */
[----:B------:R1:W-:Y:S01]  /*bcc0*/  STL [R1+0x64], R7 ;  /* 0x0000640701007387 */ /* 0x0003e20000100800 */
[----:B------:R-:W-:-:S02]  /*bcd0*/  IADD3 R13, R13, -R6, RZ ;  /* 0x800000060d0d7210 */ /* 0x000fc40007ffe0ff */
[----:B------:R-:W-:Y:S02]  /*bce0*/  SHF.R.S32.HI R6, RZ, 0x1f, R11 ;  /* 0x0000001fff067819 */ /* 0x000fe4000001140b */
[----:B------:R-:W-:Y:S02]  /*bcf0*/  LEA.HI R11, R8, R8, RZ, 0x1 ;  /* 0x00000008080b7211 */ /* 0x000fe400078f08ff */
[----:B------:R-:W-:Y:S02]  /*bd00*/  LEA.HI R6, R6, R5, RZ, 0x4 ;  /* 0x0000000506067211 */ /* 0x000fe400078f20ff */
[----:B------:R-:W-:Y:S02]  /*bd10*/  SHF.R.S32.HI R15, RZ, 0x1, R11 ;  /* 0x00000001ff0f7819 */ /* 0x000fe4000001140b */
[--C-:B-1----:R-:W-:Y:S02]  /*bd20*/  SHF.R.S32.HI R7, RZ, 0x1, R14.reuse ;  /* 0x00000001ff077819 */ /* 0x102fe4000001140e */
[----:B------:R-:W-:-:S02]  /*bd30*/  SHF.R.S32.HI R14, RZ, 0x1f, R14 ;  /* 0x0000001fff0e7819 */ /* 0x000fc4000001140e */
[----:B------:R-:W-:Y:S02]  /*bd40*/  SHF.R.S32.HI R18, RZ, 0x1f, R11 ;  /* 0x0000001fff127819 */ /* 0x000fe4000001140b */
[----:B------:R-:W-:Y:S02]  /*bd50*/  LOP3.LUT R6, R6, 0x1ffffff0, RZ, 0xc0, !PT ;  /* 0x1ffffff006067812 */ /* 0x000fe400078ec0ff */
[----:B------:R-:W-:Y:S02]  /*bd60*/  LEA.HI R14, R14, R7, RZ, 0x4 ;  /* 0x000000070e0e7211 */ /* 0x000fe400078f20ff */
[----:B------:R-:W-:Y:S01]  /*bd70*/  LEA.HI R18, R18, R15, RZ, 0x4 ;  /* 0x0000000f12127211 */ /* 0x000fe200078f20ff */
[----:B------:R-:W-:Y:S01]  /*bd80*/  IMAD.IADD R5, R5, 0x1, -R6 ;  /* 0x0000000105057824 */ /* 0x000fe200078e0a06 */
[----:B------:R-:W-:Y:S02]  /*bd90*/  LOP3.LUT R11, R11, 0xfffffffe, RZ, 0xc0, !PT ;  /* 0xfffffffe0b0b7812 */ /* 0x000fe400078ec0ff */
[----:B------:R-:W-:-:S02]  /*bda0*/  LOP3.LUT R14, R14, 0x1ffffff0, RZ, 0xc0, !PT ;  /* 0x1ffffff00e0e7812 */ /* 0x000fc400078ec0ff */
[----:B------:R-:W-:Y:S01]  /*bdb0*/  LOP3.LUT R18, R18, 0x1ffffff0, RZ, 0xc0, !PT ;  /* 0x1ffffff012127812 */ /* 0x000fe200078ec0ff */
[----:B------:R-:W-:Y:S01]  /*bdc0*/  IMAD.IADD R11, R8, 0x1, -R11 ;  /* 0x00000001080b7824 */ /* 0x000fe200078e0a0b */
[----:B------:R-:W-:Y:S01]  /*bdd0*/  LEA R5, R5, R12, 0x3 ;  /* 0x0000000c05057211 */ /* 0x000fe200078e18ff */
[----:B------:R-:W-:Y:S01]  /*bde0*/  IMAD.IADD R14, R7, 0x1, -R14 ;  /* 0x00000001070e7824 */ /* 0x000fe200078e0a0e */
[----:B------:R-:W-:Y:S01]  /*bdf0*/  LEA R20, R20, R17, 0x6 ;  /* 0x0000001114147211 */ /* 0x000fe200078e30ff */
[----:B------:R-:W-:Y:S01]  /*be00*/  IMAD.IADD R18, R15, 0x1, -R18 ;  /* 0x000000010f127824 */ /* 0x000fe200078e0a12 */
[----:B------:R-:W-:Y:S01]  /*be10*/  MOV R15, 0x40000040 ;  /* 0x40000040000f7802 */ /* 0x000fe20000000f00 */
[----:B------:R-:W-:Y:S01]  /*be20*/  IMAD R8, R14, 0x8, R13 ;  /* 0x000000080e087824 */ /* 0x000fe200078e020d */
[----:B------:R-:W-:Y:S01]  /*be30*/  STL [R1+0x60], R5 ;  /* 0x0000600501007387 */ /* 0x000fe20000100800 */
[C---:B---3--:R-:W-:Y:S01]  /*be40*/  IMAD R7, R9.reuse, -0x80, R22 ;  /* 0xffffff8009077824 */ /* 0x048fe200078e0216 */
[----:B------:R-:W-:Y:S01]  /*be50*/  LEA R6, R18, R11, 0x3 ;  /* 0x0000000b12067211 */ /* 0x000fe200078e18ff */
[----:B------:R-:W-:Y:S01]  /*be60*/  IMAD.MOV.U32 R13, RZ, RZ, 0x40000040 ;  /* 0x40000040ff0d7424 */ /* 0x000fe200078e00ff */
[----:B------:R1:W-:Y:S01]  /*be70*/  STL [R1+0x5c], R8 ;  /* 0x00005c0801007387 */ /* 0x0003e20000100800 */
[----:B------:R-:W-:-:S03]  /*be80*/  IMAD R9, R9, -0x80, -R20 ;  /* 0xffffff8009097824 */ /* 0x000fc600078e0a14 */
[----:B------:R3:W-:Y:S01]  /*be90*/  STL [R1+0x58], R6 ;  /* 0x0000580601007387 */ /* 0x0007e20000100800 */
[----:B-1----:R-:W-:Y:S02]  /*bea0*/  IMAD.IADD R8, R7, 0x1, -R20 ;  /* 0x0000000107087824 */ /* 0x002fe400078e0a14 */
[----:B--2---:R-:W-:-:S04]  /*beb0*/  IMAD R5, R21, 0x2000, R16 ;  /* 0x0000200015057824 */ /* 0x004fc800078e0210 */
[C---:B---3--:R-:W-:Y:S01]  /*bec0*/  VIADD R6, R5.reuse, 0x4000 ;  /* 0x0000400005067836 */ /* 0x048fe20000000000 */
[----:B------:R-:W-:Y:S02]  /*bed0*/  IADD3 R7, R5, 0x20c00, RZ ;  /* 0x00020c0005077810 */ /* 0x000fe40007ffe0ff */
[----:B------:R-:W-:Y:S02]  /*bee0*/  SHF.R.U32.HI R5, RZ, 0x4, R5 ;  /* 0x00000004ff057819 */ /* 0x000fe40000011605 */
[----:B------:R-:W-:Y:S02]  /*bef0*/  SHF.R.U32.HI R6, RZ, 0x4, R6 ;  /* 0x00000004ff067819 */ /* 0x000fe40000011606 */
[----:B------:R-:W-:Y:S02]  /*bf00*/  SHF.R.U32.HI R7, RZ, 0x4, R7 ;  /* 0x00000004ff077819 */ /* 0x000fe40000011607 */
[----:B------:R-:W-:Y:S02]  /*bf10*/  LOP3.LUT R6, R6, 0x3fff, RZ, 0xc0, !PT ;  /* 0x00003fff06067812 */ /* 0x000fe400078ec0ff */
[----:B------:R-:W-:-:S02]  /*bf20*/  LOP3.LUT R5, R5, 0x3fff, RZ, 0xc0, !PT ;  /* 0x00003fff05057812 */ /* 0x000fc400078ec0ff */
[----:B------:R-:W-:Y:S02]  /*bf30*/  LOP3.LUT R11, R7, 0x3fff, RZ, 0xc0, !PT ;  /* 0x00003fff070b7812 */ /* 0x000fe400078ec0ff */
[----:B------:R-:W-:Y:S02]  /*bf40*/  LOP3.LUT R6, R6, 0x10000, RZ, 0xfc, !PT ;  /* 0x0001000006067812 */ /* 0x000fe400078efcff */
[----:B------:R-:W-:Y:S02]  /*bf50*/  LOP3.LUT R7, R5, 0x10000, RZ, 0xfc, !PT ;  /* 0x0001000005077812 */ /* 0x000fe400078efcff */
[----:B------:R-:W-:Y:S01]  /*bf60*/  LOP3.LUT R5, R11, 0x10000, RZ, 0xfc, !PT ;  /* 0x000100000b057812 */ /* 0x000fe200078efcff */
[C---:B------:R-:W-:Y:S01]  /*bf70*/  VIADD R18, R6.reuse, 0x2 ;  /* 0x0000000206127836 */ /* 0x040fe20000000000 */
[C---:B------:R-:W-:Y:S01]  /*bf80*/  IADD3 R12, R6.reuse, 0x6, RZ ;  /* 0x00000006060c7810 */ /* 0x040fe20007ffe0ff */
[----:B------:R-:W-:Y:S01]  /*bf90*/  VIADD R14, R6, 0x4 ;  /* 0x00000004060e7836 */ /* 0x000fe20000000000 */
[----:B------:R1:W-:Y:S01]  /*bfa0*/  STL [R1+0x34], R6 ;  /* 0x0000340601007387 */ /* 0x0003e20000100800 */
[----:B------:R-:W-:-:S02]  /*bfb0*/  VIADD R11, R10, 0x8 ;  /* 0x000000080a0b7836 */ /* 0x000fc40000000000 */
[C---:B------:R-:W-:Y:S01]  /*bfc0*/  VIADD R11, R10.reuse, 0x14 ;  /* 0x000000140a0b7836 */ /* 0x040fe20000000000 */
[----:B------:R2:W-:Y:S04]  /*bfd0*/  STL [R1+0x50], R5 ;  /* 0x0000500501007387 */ /* 0x0005e80000100800 */
[----:B------:R3:W-:Y:S01]  /*bfe0*/  STL.64 [R1+0x38], R12 ;  /* 0x0000380c01007387 */ /* 0x0007e20000100a00 */
[----:B-1----:R-:W-:-:S03]  /*bff0*/  IADD3 R6, R10, 0xc, RZ ;  /* 0x0000000c0a067810 */ /* 0x002fc60007ffe0ff */
[----:B------:R3:W-:Y:S01]  /*c000*/  STL.64 [R1+0x48], R18 ;  /* 0x0000481201007387 */ /* 0x0007e20000100a00 */
[C---:B------:R-:W-:Y:S01]  /*c010*/  IADD3 R6, R10.reuse, 0x18, RZ ;  /* 0x000000180a067810 */ /* 0x040fe20007ffe0ff */
[C---:B--2---:R-:W-:Y:S02]  /*c020*/  VIADD R5, R10.reuse, 0x4 ;  /* 0x000000040a057836 */ /* 0x044fe40000000000 */
[----:B------:R3:W-:Y:S01]  /*c030*/  STL.64 [R1+0x40], R14 ;  /* 0x0000400e01007387 */ /* 0x0007e20000100a00 */
[C---:B------:R-:W-:Y:S02]  /*c040*/  VIADD R5, R10.reuse, 0x10 ;  /* 0x000000100a057836 */ /* 0x040fe40000000000 */
[----:B------:R-:W-:-:S07]  /*c050*/  VIADD R5, R10, 0x1c ;  /* 0x0000001c0a057836 */ /* 0x000fce0000000000 */
.L_x_1234:
[----:B------:R-:W-:Y:S01]  /*c060*/  IMAD.U32 R5, RZ, RZ, UR36 ;  /* 0x00000024ff057e24 */ /* 0x000fe2000f8e00ff */
[----:B------:R-:W-:Y:S05]  /*c070*/  YIELD ;  /* 0x0000000000007946 */ /* 0x000fea0003800000 */
[----:B------:R-:W-:-:S04]  /*c080*/  LOP3.LUT R5, R5, 0x1, RZ, 0xfc, !PT ;  /* 0x0000000105057812 */ /* 0x000fc800078efcff */
[----:B------:R-:W-:-:S13]  /*c090*/  ISETP.NE.AND P6, PT, R5, 0x3, PT ;  /* 0x000000030500780c */ /* 0x000fda0003fc5270 */
[----:B------:R-:W-:Y:S05]  /*c0a0*/  @!P6 BRA `(.L_x_1224) ;  /* 0x000000000004e947 */ /* 0x000fea0003800000 */
[----:B------:R-:W-:Y:S01]  /*c0b0*/  BPT.TRAP 0x1 ;  /* 0x000000040000795c */ /* 0x000fe20000300000 */
.L_x_1224:
[----:B------:R-:W-:Y:S02]  /*c0c0*/  LEA R6, R0, R16, 0x3 ;  /* 0x0000001000067211 */ /* 0x000fe400078e18ff */
[----:B---3--:R-:W-:-:S04]  /*c0d0*/  SHF.L.U32 R19, R4, 0x1f, RZ ;  /* 0x0000001f04137819 */ /* 0x008fc800000006ff */
[----:B------:R1:W2:Y:S01]  /*c0e0*/  SYNCS.PHASECHK.TRANS64.TRYWAIT P0, [R6+URZ+0x30c10], R19 ;  /* 0x030c1013060075a7 */ /* 0x0002a2000800017f */
[----:B------:R-:W-:Y:S05]  /*c0f0*/  @!P6 BRA `(.L_x_1225) ;  /* 0x000000000004e947 */ /* 0x000fea0003800000 */
[----:B------:R-:W-:Y:S01]  /*c100*/  BPT.TRAP 0x1 ;  /* 0x000000040000795c */ /* 0x000fe20000300000 */
.L_x_1225:
[----:B------:R-:W-:-:S05]  /*c110*/  VIADD R5, R16, 0x10000 ;  /* 0x0001000010057836 */ /* 0x000fca0000000000 */
[----:B------:R-:W-:-:S04]  /*c120*/  SHF.R.U32.HI R5, RZ, 0x4, R5 ;  /* 0x00000004ff057819 */ /* 0x000fc80000011605 */
[----:B------:R-:W-:-:S04]  /*c130*/  LOP3.LUT R5, R5, 0x3fff, RZ, 0xc0, !PT ;  /* 0x00003fff05057812 */ /* 0x000fc800078ec0ff */
[----:B------:R-:W-:Y:S01]  /*c140*/  LOP3.LUT R11, R5, 0x10000, RZ, 0xfc, !PT ;  /* 0x00010000050b7812 */ /* 0x000fe200078efcff */
[----:B--2---:R-:W-:Y:S06]  /*c150*/  @P0 BRA `(.L_x_1226) ;  /* 0x0000000000080947 */ /* 0x004fec0003800000 */
[----:B------:R-:W2:Y:S02]  /*c160*/  SYNCS.PHASECHK.TRANS64.TRYWAIT P0, [R6+URZ+0x30c10], R19 ;  /* 0x030c1013060075a7 */ /* 0x000ea4000800017f */
[----:B--2---:R-:W-:Y:S05]  /*c170*/  @!P0 BRA `(.L_x_1227) ;  /* 0x000000a000c88947 */ /* 0x004fea0003800000 */
.L_x_1226:
[----:B------:R-:W-:Y:S01]  /*c180*/  IMAD R11, R0, 0x400, R11 ;  /* 0x00000400000b7824 */ /* 0x000fe200078e020b */
[----:B------:R-:W-:Y:S05]  /*c190*/  WARPSYNC.ALL ;  /* 0x0000000000007948 */ /* 0x000fea0003800000 */
[----:B------:R-:W-:Y:S01]  /*c1a0*/  R2UR UR4, R7 ;  /* 0x00000000070472ca */ /* 0x000fe200000e0000 */
[----:B------:R-:W3:Y:S01]  /*c1b0*/  LDL R18, [R1+0x64] ;  /* 0x0000640001127983 */ /* 0x000ee20000100800 */
[----:B------:R-:W-:Y:S01]  /*c1c0*/  R2UR UR6, R11 ;  /* 0x000000000b0672ca */ /* 0x000fe200000e0000 */
[----:B------:R-:W-:Y:S01]  /*c1d0*/  WARPGROUP.ARRIVE ;  /* 0x00000000000079c5 */ /* 0x000fe20000000000 */
[----:B------:R-:W-:Y:S01]  /*c1e0*/  UMOV UR5, 0x40000040 ;  /* 0x4000004000057882 */ /* 0x000fe20000000000 */
[----:B------:R-:W-:Y:S01]  /*c1f0*/  UMOV UR7, 0x40000040 ;  /* 0x4000004000077882 */ /* 0x000fe20000000000 */
[----:B------:R-:W4:Y:S04]  /*c200*/  LDL R14, [R1+0x60] ;  /* 0x00006000010e7983 */ /* 0x000f280000100800 */
[----:B------:R-:W5:Y:S04]  /*c210*/  LDL R17, [R1+0x5c] ;  /* 0x00005c0001117983 */ /* 0x000f680000100800 */
[----:B------:R-:W2:Y:S01]  /*c220*/  LDL R15, [R1+0x58] ;  /* 0x00005800010f7983 */ /* 0x000ea20000100800 */
[----:B------:R-:W-:Y:S01]  /*c230*/  HGMMA.64x128x16.F32.BF16 R72, gdesc[UR4], RZ, !UPT, gsb0 ;  /* 0x01e00000044879f0 */ /* 0x000fe2000c0018ff */
[----:B------:R-:W-:Y:S01]  /*c240*/  IMAD.MOV.U32 R13, RZ, RZ, 0x40000040 ;  /* 0x40000040ff0d7424 */ /* 0x000fe200078e00ff */
[----:B------:R-:W-:Y:S01]  /*c250*/  IADD3 R12, R7, 0x2, RZ ;  /* 0x00000002070c7810 */ /* 0x000fe20007ffe0ff */
[----:B------:R-:W-:Y:S01]  /*c260*/  UIADD3 UR4, UR6, 0x2, URZ ;  /* 0x0000000206047890 */ /* 0x000fe2000fffe03f */
[----:B------:R-:W-:-:S02]  /*c270*/  UMOV UR11, 0x40000040 ;  /* 0x40000040000b7882 */ /* 0x000fc40000000000 */
[----:B------:R-:W-:Y:S01]  /*c280*/  R2UR UR8, R12 ;  /* 0x000000000c0872ca */ /* 0x000fe200000e0000 */
[----:B------:R-:W-:Y:S01]  /*c290*/  VIADD R12, R7, 0x4 ;  /* 0x00000004070c7836 */ /* 0x000fe20000000000 */
[----:B------:R-:W-:Y:S01]  /*c2a0*/  R2UR UR9, R13 ;  /* 0x000000000d0972ca */ /* 0x000fe200000e0000 */
[----:B------:R-:W-:Y:S01]  /*c2b0*/  UMOV UR7, 0x40000040 ;  /* 0x4000004000077882 */ /* 0x000fe20000000000 */
[----:B------:R-:W-:Y:S01]  /*c2c0*/  UMOV UR10, UR4 ;  /* 0x00000004000a7c82 */ /* 0x000fe20008000000 */
[----:B------:R-:W-:Y:S01]  /*c2d0*/  MOV R13, 0x40000040 ;  /* 0x40000040000d7802 */ /* 0x000fe20000000f00 */
[----:B------:R-:W-:Y:S02]  /*c2e0*/  UIADD3 UR4, UR6, 0x4, URZ ;  /* 0x0000000406047890 */ /* 0x000fe4000fffe03f */
[----:B------:R-:W-:Y:S01]  /*c2f0*/  UIADD3 UR6, UR6, 0x6, URZ ;  /* 0x0000000606067890 */ /* 0x000fe2000fffe03f */
[----:B------:R-:W-:Y:S02]  /*c300*/  WARPGROUP.DEPBAR.LE gsb0, 0x0 ;  /* 0x00008000000079c5 */ /* 0x000fe40000010000 */
[----:B------:R-:W-:-:S06]  /*c310*/  WARPGROUP.ARRIVE ;  /* 0x00000000000079c5 */ /* 0x000fcc0000000000 */
[----:B------:R-:W-:Y:S01]  /*c320*/  HGMMA.64x128x16.F32.BF16 R72, gdesc[UR8], R72, gsb0 ;  /* 0x01e00000084879f0 */ /* 0x000fe20008001848 */
[----:B------:R-:W-:Y:S01]  /*c330*/  R2UR UR8, R12 ;  /* 0x000000000c0872ca */ /* 0x000fe200000e0000 */
[----:B------:R-:W-:Y:S01]  /*c340*/  UMOV UR10, UR4 ;  /* 0x00000004000a7c82 */ /* 0x000fe20008000000 */
[----:B------:R-:W-:Y:S01]  /*c350*/  R2UR UR9, R13 ;  /* 0x000000000d0972ca */ /* 0x000fe200000e0000 */
[----:B------:R-:W-:Y:S01]  /*c360*/  UMOV UR11, 0x40000040 ;  /* 0x40000040000b7882 */ /* 0x000fe20000000000 */
[----:B------:R-:W-:Y:S02]  /*c370*/  VIADD R12, R7, 0x6 ;  /* 0x00000006070c7836 */ /* 0x000fe40000000000 */
[----:B------:R-:W-:-:S03]  /*c380*/  IMAD.MOV.U32 R13, RZ, RZ, 0x40000040 ;  /* 0x40000040ff0d7424 */ /* 0x000fc600078e00ff */
[----:B------:R-:W-:Y:S02]  /*c390*/  R2UR UR4, R12 ;  /* 0x000000000c0472ca */ /* 0x000fe400000e0000 */
[----:B------:R-:W-:Y:S01]  /*c3a0*/  R2UR UR5, R13 ;  /* 0x000000000d0572ca */ /* 0x000fe200000e0000 */
[----:B------:R-:W-:Y:S02]  /*c3b0*/  WARPGROUP.DEPBAR.LE gsb0, 0x0 ;  /* 0x00008000000079c5 */ /* 0x000fe40000010000 */
[----:B------:R-:W-:-:S06]  /*c3c0*/  WARPGROUP.ARRIVE ;  /* 0x00000000000079c5 */ /* 0x000fcc0000000000 */
[----:B------:R-:W-:Y:S01]  /*c3d0*/  HGMMA.64x128x16.F32.BF16 R72, gdesc[UR8], R72, gsb0 ;  /* 0x01e00000084879f0 */ /* 0x000fe20008001848 */
[----:B---3--:R-:W-:-:S04]  /*c3e0*/  LEA R12, R0, R18, 0x7 ;  /* 0x00000012000c7211 */ /* 0x008fc800078e38ff */
[----:B------:R-:W-:Y:S01]  /*c3f0*/  LEA R227, R3, R12, 0x1 ;  /* 0x0000000c03e37211 */ /* 0x000fe200078e08ff */
[C---:B----4-:R-:W-:Y:S01]  /*c400*/  IMAD R14, R0.reuse, 0x80, R14 ;  /* 0x00000080000e7824 */ /* 0x050fe200078e020e */
[----:B-----5:R-:W-:-:S03]  /*c410*/  LEA R18, R0, R17, 0x7 ;  /* 0x0000001100127211 */ /* 0x020fc600078e38ff */
[C---:B------:R-:W-:Y:S02]  /*c420*/  IMAD R17, R3.reuse, 0x2, R14 ;  /* 0x0000000203117824 */ /* 0x040fe400078e020e */
[----:B--2---:R-:W-:Y:S01]  /*c430*/  IMAD R20, R0, 0x80, R15 ;  /* 0x0000008000147824 */ /* 0x004fe200078e020f */
[----:B------:R-:W-:Y:S01]  /*c440*/  LEA R13, R3, R18, 0x1 ;  /* 0x00000012030d7211 */ /* 0x000fe200078e08ff */
[----:B------:R-:W-:Y:S01]  /*c450*/  IMAD R12, R17, 0x4, R16 ;  /* 0x00000004110c7824 */ /* 0x000fe200078e0210 */
[-C--:B------:R-:W-:Y:S01]  /*c460*/  LEA R18, R227, R16.reuse, 0x2 ;  /* 0x00000010e3127211 */ /* 0x080fe200078e10ff */
        /* <DEDUP_REMOVED lines=18> */
.L_x_1228:
[----:B------:R1:W1:Y:S01]  /*c590*/  SYNCS.PHASECHK.TRANS64.TRYWAIT P0, [R6+URZ+0x30c30], R19 ;  /* 0x030c3013060075a7 */ /* 0x000262000800017f */
[----:B------:R-:W-:Y:S05]  /*c5a0*/  @!P6 BRA `(.L_x_1229) ;  /* 0x000000000004e947 */ /* 0x000fea0003800000 */
[----:B------:R-:W-:Y:S01]  /*c5b0*/  BPT.TRAP 0x1 ;  /* 0x000000040000795c */ /* 0x000fe20000300000 */
.L_x_1229:
[----:B-1----:R-:W-:Y:S05]  /*c5c0*/  @P0 BRA `(.L_x_1230) ;  /* 0x0000000000080947 */ /* 0x002fea0003800000 */
[----:B------:R-:W1:Y:S02]  /*c5d0*/  SYNCS.PHASECHK.TRANS64.TRYWAIT P0, [R6+URZ+0x30c30], R19 ;  /* 0x030c3013060075a7 */ /* 0x000e64000800017f */
[----:B-1----:R-:W-:Y:S05]  /*c5e0*/  @!P0 BRA `(.L_x_1231) ;  /* 0x0000009c00c08947 */ /* 0x002fea0003800000 */
.L_x_1230:
        /* <DEDUP_REMOVED lines=16> */
[----:B-1----:R-:W-:Y:S01]  /*c6f0*/  MUFU.TANH R200, R75 ;  /* 0x0000004b00c87308 */ /* 0x002fe20000002400 */
        /* <DEDUP_REMOVED lines=12> */
[----:B---3--:R-:W-:Y:S01]  /*c7c0*/  MUFU.TANH R201, R83 ;  /* 0x0000005300c97308 */ /* 0x008fe20000002400 */
[----:B------:R-:W-:Y:S01]  /*c7d0*/  FMUL.FTZ R23, R84, UR9 ;  /* 0x0000000954177c20 */ /* 0x000fe20008410000 */
[----:B------:R-:W-:Y:S01]  /*c7e0*/  STL [R1+0xf4], R168 ;  /* 0x0000f4a801007387 */ /* 0x000fe20000100800 */
[----:B------:R-:W-:-:S03]  /*c7f0*/  FMUL.FTZ R138, R86, UR9 ;  /* 0x00000009568a7c20 */ /* 0x000fc60008410000 */
[----:B------:R-:W-:Y:S01]  /*c800*/  STL [R1+0xf0], R167 ;  /* 0x0000f0a701007387 */ /* 0x000fe20000100800 */
[----:B------:R-:W-:Y:S01]  /*c810*/  FMUL.FTZ R136, R87, UR9 ;  /* 0x0000000957887c20 */ /* 0x000fe20008410000 */
[----:B----4-:R1:W-:Y:S02]  /*c820*/  MUFU.TANH R202, R85 ;  /* 0x0000005500ca7308 */ /* 0x0103e40000002400 */
[----:B------:R-:W-:Y:S04]  /*c830*/  STL [R1+0xec], R166 ;  /* 0x0000eca601007387 */ /* 0x000fe80000100800 */
[----:B------:R-:W-:Y:S01]  /*c840*/  STL [R1+0xe8], R165 ;  /* 0x0000e8a501007387 */ /* 0x000fe20000100800 */
[----:B------:R-:W-:Y:S01]  /*c850*/  UMOV UR5, 0x40000040 ;  /* 0x4000004000057882 */ /* 0x000fe20000000000 */
[----:B------:R-:W-:Y:S01]  /*c860*/  UMOV UR7, 0x40000040 ;  /* 0x4000004000077882 */ /* 0x000fe20000000000 */
[----:B------:R-:W-:Y:S01]  /*c870*/  UMOV UR15, 0x40000040 ;  /* 0x40000040000f7882 */ /* 0x000fe20000000000 */
[----:B------:R-:W-:Y:S01]  /*c880*/  STL [R1+0xe4], R164 ;  /* 0x0000e4a401007387 */ /* 0x000fe20000100800 */
[----:B------:R-:W-:Y:S01]  /*c890*/  FMUL.FTZ R204, R91, UR9 ;  /* 0x000000095bcc7c20 */ /* 0x000fe20008410000 */
[----:B------:R3:W-:Y:S02]  /*c8a0*/  MUFU.TANH R203, R138 ;  /* 0x0000008a00cb7308 */ /* 0x0007e40000002400 */
[----:B------:R-:W-:Y:S04]  /*c8b0*/  STL [R1+0xe0], R163 ;  /* 0x0000e0a301007387 */ /* 0x000fe80000100800 */
[----:B------:R-:W-:Y:S01]  /*c8c0*/  STL [R1+0xdc], R162 ;  /* 0x0000dca201007387 */ /* 0x000fe20000100800 */
[----:B--2---:R-:W-:-:S03]  /*c8d0*/  R2UR UR4, R26 ;  /* 0x000000001a0472ca */ /* 0x004fc600000e0000 */
[----:B------:R-:W-:Y:S01]  /*c8e0*/  STL [R1+0xd8], R161 ;  /* 0x0000d8a101007387 */ /* 0x000fe20000100800 */
[----:B------:R-:W-:Y:S01]  /*c8f0*/  FMUL.FTZ R139, R89, UR9 ;  /* 0x00000009598b7c20 */ /* 0x000fe20008410000 */
[----:B------:R-:W-:Y:S01]  /*c900*/  FMUL.FTZ R126, R126, UR9 ;  /* 0x000000097e7e7c20 */ /* 0x000fe20008410000 */
[----:B------:R-:W2:Y:S01]  /*c910*/  MUFU.TANH R19, R19 ;  /* 0x0000001300137308 */ /* 0x000ea20000002400 */
[----:B------:R-:W-:Y:S04]  /*c920*/  STL [R1+0xd4], R160 ;  /* 0x0000d4a001007387 */ /* 0x000fe80000100800 */
[----:B------:R-:W-:Y:S01]  /*c930*/  STL [R1+0xd0], R159 ;  /* 0x0000d09f01007387 */ /* 0x000fe20000100800 */
[----:B------:R-:W-:Y:S02]  /*c940*/  ISETP.GT.AND P2, PT, R9, RZ, PT ;  /* 0x000000ff0900720c */ /* 0x000fe40003f44270 */
[----:B------:R-:W4:Y:S01]  /*c950*/  MUFU.TANH R230, R230 ;  /* 0x000000e600e67308 */ /* 0x000f220000002400 */
[----:B------:R-:W-:Y:S04]  /*c960*/  STL [R1+0xcc], R158 ;  /* 0x0000cc9e01007387 */ /* 0x000fe80000100800 */
[----:B------:R-:W-:Y:S01]  /*c970*/  STL [R1+0xc8], R157 ;  /* 0x0000c89d01007387 */ /* 0x000fe20000100800 */
[----:B------:R-:W-:-:S02]  /*c980*/  ISETP.GT.AND P3, PT, R8, 0x8, PT ;  /* 0x000000080800780c */ /* 0x000fc40003f64270 */
[----:B------:R-:W-:Y:S01]  /*c990*/  MUFU.TANH R237, R237 ;  /* 0x000000ed00ed7308 */ /* 0x000fe20000002400 */
[----:B------:R-:W-:Y:S04]  /*c9a0*/  STL [R1+0xc4], R156 ;  /* 0x0000c49c01007387 */ /* 0x000fe80000100800 */
[----:B------:R-:W-:Y:S03]  /*c9b0*/  STL [R1+0xc0], R155 ;  /* 0x0000c09b01007387 */ /* 0x000fe60000100800 */
[----:B------:R-:W4:Y:S01]  /*c9c0*/  MUFU.TANH R236, R236 ;  /* 0x000000ec00ec7308 */ /* 0x000f220000002400 */
[----:B------:R-:W-:Y:S04]  /*c9d0*/  STL [R1+0xbc], R154 ;  /* 0x0000bc9a01007387 */ /* 0x000fe80000100800 */
[----:B------:R-:W-:Y:S01]  /*c9e0*/  STL [R1+0xb8], R153 ;  /* 0x0000b89901007387 */ /* 0x000fe20000100800 */
[----:B------:R-:W-:Y:S01]  /*c9f0*/  ISETP.GT.AND P1, PT, R8, RZ, PT ;  /* 0x000000ff0800720c */ /* 0x000fe20003f24270 */
[----:B------:R-:W-:Y:S01]  /*ca00*/  FMUL.FTZ R128, R128, UR9 ;  /* 0x0000000980807c20 */ /* 0x000fe20008410000 */
[----:B------:R-:W-:Y:S01]  /*ca10*/  ISETP.GT.AND P0, PT, R9, 0x8, PT ;  /* 0x000000080900780c */ /* 0x000fe20003f04270 */
[----:B------:R-:W-:Y:S01]  /*ca20*/  STL [R1+0xb4], R152 ;  /* 0x0000b49801007387 */ /* 0x000fe20000100800 */
[----:B------:R-:W4:Y:S03]  /*ca30*/  MUFU.TANH R233, R233 ;  /* 0x000000e900e97308 */ /* 0x000f260000002400 */
[----:B------:R-:W-:Y:S04]  /*ca40*/  STL [R1+0xb0], R151 ;  /* 0x0000b09701007387 */ /* 0x000fe80000100800 */
        /* <DEDUP_REMOVED lines=19> */
[----:B------:R1:W-:Y:S04]  /*cb80*/  STL [R1+0x7c], R6 ;  /* 0x00007c0601007387 */ /* 0x0003e80000100800 */
[----:B------:R-:W-:Y:S04]  /*cb90*/  STL [R1+0x78], R5 ;  /* 0x0000780501007387 */ /* 0x000fe80000100800 */
[----:B------:R3:W-:Y:S04]  /*cba0*/  STL [R1+0x74], R4 ;  /* 0x0000740401007387 */ /* 0x0007e80000100800 */
[----:B------:R2:W-:Y:S04]  /*cbb0*/  STL [R1+0x70], R2 ;  /* 0x0000700201007387 */ /* 0x0005e80000100800 */
[----:B-1----:R-:W4:Y:S04]  /*cbc0*/  LDL.64 R6, [R1+0x40] ;  /* 0x0000400001067983 */ /* 0x002f280000100a00 */
[----:B---3--:R-:W3:Y:S01]  /*cbd0*/  LDL.64 R4, [R1+0x48] ;  /* 0x0000480001047983 */ /* 0x008ee20000100a00 */
[----:B------:R-:W-:Y:S01]  /*cbe0*/  WARPGROUP.ARRIVE ;  /* 0x00000000000079c5 */ /* 0x000fe20000000000 */
[----:B------:R-:W-:Y:S01]  /*cbf0*/  FMUL.FTZ R91, R96, UR9 ;  /* 0x00000009605b7c20 */ /* 0x000fe20008410000 */
[----:B------:R-:W-:Y:S01]  /*cc00*/  FMUL.FTZ R138, R90, UR9 ;  /* 0x000000095a8a7c20 */ /* 0x000fe20008410000 */
[----:B------:R-:W-:Y:S01]  /*cc10*/  FMUL.FTZ R89, R94, UR9 ;  /* 0x000000095e597c20 */ /* 0x000fe20008410000 */
[----:B------:R-:W-:Y:S01]  /*cc20*/  FMUL.FTZ R90, R95, UR9 ;  /* 0x000000095f5a7c20 */ /* 0x000fe20008410000 */
[----:B--2---:R-:W1:Y:S01]  /*cc30*/  LDC R2, c[0x0][0x74c] ;  /* 0x0001d300ff027b82 */ /* 0x004e620000000800 */
[----:B------:R-:W-:Y:S01]  /*cc40*/  HGMMA.64x128x16.F32.BF16 R24, gdesc[UR4], RZ, !UPT, gsb0 ;  /* 0x01e00000041879f0 */ /* 0x000fe2000c0018ff */
[----:B------:R-:W-:Y:S01]  /*cc50*/  UIADD3 UR4, UR6, 0x2, URZ ;  /* 0x0000000206047890 */ /* 0x000fe2000fffe03f */
[----:B------:R-:W2:Y:S01]  /*cc60*/  MUFU.TANH R136, R136 ;  /* 0x0000008800887308 */ /* 0x000ea20000002400 */
[----:B------:R-:W-:Y:S01]  /*cc70*/  FMUL.FTZ R205, R92, UR9 ;  /* 0x000000095ccd7c20 */ /* 0x000fe20008410000 */
[----:B------:R-:W-:Y:S01]  /*cc80*/  FMUL.FTZ R92, R97, UR9 ;  /* 0x00000009615c7c20 */ /* 0x000fe20008410000 */
[----:B------:R-:W-:Y:S01]  /*cc90*/  FMUL.FTZ R100, R100, UR9 ;  /* 0x0000000964647c20 */ /* 0x000fe20008410000 */
[----:B------:R-:W-:Y:S01]  /*cca0*/  FMUL.FTZ R101, R101, UR9 ;  /* 0x0000000965657c20 */ /* 0x000fe20008410000 */
[----:B------:R-:W2:Y:S01]  /*ccb0*/  LDC.64 R94, c[0x0][0x748] ;  /* 0x0001d200ff5e7b82 */ /* 0x000ea20000000a00 */
[----:B------:R-:W-:Y:S01]  /*ccc0*/  UMOV UR14, UR4 ;  /* 0x00000004000e7c82 */ /* 0x000fe20008000000 */
[----:B------:R-:W-:Y:S01]  /*ccd0*/  ULDC UR4, c[0x0][0x280] ;  /* 0x0000a00000047ab9 */ /* 0x000fe20000000800 */
[----:B------:R1:W2:Y:S01]  /*cce0*/  MUFU.TANH R171, R88 ;  /* 0x0000005800ab7308 */ /* 0x0002a20000002400 */
[----:B------:R-:W-:Y:S01]  /*ccf0*/  ULEA UR4, UR40, -UR4, 0x7 ;  /* 0x8000000428047291 */ /* 0x000fe2000f8e383f */
[----:B------:R-:W-:Y:S01]  /*cd00*/  FMUL.FTZ R120, R120, UR9 ;  /* 0x0000000978787c20 */ /* 0x000fe20008410000 */
[----:B------:R-:W-:Y:S01]  /*cd10*/  FMUL.FTZ R122, R122, UR9 ;  /* 0x000000097a7a7c20 */ /* 0x000fe20008410000 */
[----:B------:R-:W-:Y:S01]  /*cd20*/  FMUL.FTZ R123, R123, UR9 ;  /* 0x000000097b7b7c20 */ /* 0x000fe20008410000 */
[----:B------:R-:W-:Y:S01]  /*cd30*/  FMUL.FTZ R99, R99, UR9 ;  /* 0x0000000963637c20 */ /* 0x000fe20008410000 */
[----:B------:R-:W-:Y:S01]  /*cd40*/  FMUL.FTZ R102, R102, UR9 ;  /* 0x0000000966667c20 */ /* 0x000fe20008410000 */
[----:B------:R-:W-:Y:S01]  /*cd50*/  LEA R96, R3, UR4, 0x1 ;  /* 0x0000000403607c11 */ /* 0x000fe2000f8e08ff */
[----:B------:R-:W-:Y:S01]  /*cd60*/  UIADD3 UR4, UR6, 0x4, URZ ;  /* 0x0000000406047890 */ /* 0x000fe2000fffe03f */
[----:B-1----:R-:W-:Y:S01]  /*cd70*/  FMUL.FTZ R88, R93, UR9 ;  /* 0x000000095d587c20 */ /* 0x002fe20008410000 */
[----:B------:R-:W1:Y:S01]  /*cd80*/  MUFU.TANH R170, R139 ;  /* 0x0000008b00aa7308 */ /* 0x000e620000002400 */
[----:B------:R-:W-:Y:S01]  /*cd90*/  FMUL.FTZ R103, R103, UR9 ;  /* 0x0000000967677c20 */ /* 0x000fe20008410000 */
[----:B------:R-:W-:Y:S01]  /*cda0*/  FMUL.FTZ R109, R109, UR9 ;  /* 0x000000096d6d7c20 */ /* 0x000fe20008410000 */
[----:B------:R-:W-:Y:S01]  /*cdb0*/  FMUL.FTZ R104, R104, UR9 ;  /* 0x0000000968687c20 */ /* 0x000fe20008410000 */
[----:B------:R-:W-:Y:S01]  /*cdc0*/  FMUL.FTZ R105, R105, UR9 ;  /* 0x0000000969697c20 */ /* 0x000fe20008410000 */
[----:B------:R-:W-:Y:S01]  /*cdd0*/  FMUL.FTZ R112, R112, UR9 ;  /* 0x0000000970707c20 */ /* 0x000fe20008410000 */
[----:B------:R-:W-:Y:S01]  /*cde0*/  FMUL.FTZ R124, R124, UR9 ;  /* 0x000000097c7c7c20 */ /* 0x000fe20008410000 */
[----:B------:R-:W-:Y:S01]  /*cdf0*/  FMUL.FTZ R108, R108, UR9 ;  /* 0x000000096c6c7c20 */ /* 0x000fe20008410000 */
[----:B------:R-:W-:Y:S01]  /*ce00*/  MUFU.TANH R91, R91 ;  /* 0x0000005b005b7308 */ /* 0x000fe20000002400 */
        /* <DEDUP_REMOVED lines=8> */
[----:B------:R-:W-:-:S07]  /*ce90*/  FMUL.FTZ R106, R106, UR9 ;  /* 0x000000096a6a7c20 */ /* 0x000fce0008410000 */
[----:B------:R-:W-:Y:S08]  /*cea0*/  MUFU.TANH R168, R204 ;  /* 0x000000cc00a87308 */ /* 0x000ff00000002400 */
[----:B------:R-:W-:Y:S08]  /*ceb0*/  MUFU.TANH R89, R89 ;  /* 0x0000005900597308 */ /* 0x000ff00000002400 */
[----:B------:R-:W-:Y:S01]  /*cec0*/  MUFU.TANH R90, R90 ;  /* 0x0000005a005a7308 */ /* 0x000fe20000002400 */
[----:B------:R-:W-:-:S02]  /*ced0*/  WARPGROUP.DEPBAR.LE gsb0, 0x0 ;  /* 0x00008000000079c5 */ /* 0x000fc40000010000 */
[----:B------:R-:W-:Y:S01]  /*cee0*/  WARPGROUP.ARRIVE ;  /* 0x00000000000079c5 */ /* 0x000fe20000000000 */
[----:B---3--:R-:W-:Y:S02]  /*cef0*/  R2UR UR12, R4 ;  /* 0x00000000040c72ca */ /* 0x008fe400000e0000 */
[----:B------:R-:W-:Y:S02]  /*cf00*/  R2UR UR13, R5 ;  /* 0x00000000050d72ca */ /* 0x000fe400000e0000 */
[----:B------:R-:W-:Y:S01]  /*cf10*/  IADD3 R2, -R2, 0x8, RZ ;  /* 0x0000000802027810 */ /* 0x000fe20007ffe1ff */
[----:B------:R-:W3:Y:S01]  /*cf20*/  LDL.64 R4, [R1+0x38] ;  /* 0x0000380001047983 */ /* 0x000ee20000100a00 */
[----:B------:R-:W-:Y:S01]  /*cf30*/  IADD3 R96, R8, R96, RZ ;  /* 0x0000006008607210 */ /* 0x000fe20007ffe0ff */
[----:B------:R-:W-:Y:S01]  /*cf40*/  UIADD3 UR6, UR6, 0x6, URZ ;  /* 0x0000000606067890 */ /* 0x000fe2000fffe03f */
[----:B------:R-:W1:Y:S01]  /*cf50*/  MUFU.TANH R167, R205 ;  /* 0x000000cd00a77308 */ /* 0x000e620000002400 */
[----:B------:R-:W-:Y:S01]  /*cf60*/  UMOV UR7, 0x40000040 ;  /* 0x4000004000077882 */ /* 0x000fe20000000000 */
[----:B------:R-:W-:-:S05]  /*cf70*/  FMUL.FTZ R93, R98, UR9 ;  /* 0x00000009625d7c20 */ /* 0x000fca0008410000 */
[----:B------:R-:W-:Y:S01]  /*cf80*/  HGMMA.64x128x16.F32.BF16 R24, gdesc[UR12], R24, gsb0 ;  /* 0x01e000000c1879f0 */ /* 0x000fe20008001818 */
[----:B----4-:R-:W-:Y:S01]  /*cf90*/  R2UR UR12, R6 ;  /* 0x00000000060c72ca */ /* 0x010fe200000e0000 */
[----:B------:R-:W4:Y:S01]  /*cfa0*/  MUFU.TANH R88, R88 ;  /* 0x0000005800587308 */ /* 0x000f220000002400 */
[----:B------:R-:W-:Y:S01]  /*cfb0*/  R2UR UR13, R7 ;  /* 0x00000000070d72ca */ /* 0x000fe200000e0000 */
[----:B------:R-:W-:Y:S01]  /*cfc0*/  UMOV UR14, UR4 ;  /* 0x00000004000e7c82 */ /* 0x000fe20008000000 */
[----:B------:R-:W-:-:S05]  /*cfd0*/  UMOV UR15, 0x40000040 ;  /* 0x40000040000f7882 */ /* 0x000fca0000000000 */
[----:B------:R1:W-:Y:S01]  /*cfe0*/  MUFU.TANH R7, R126 ;  /* 0x0000007e00077308 */ /* 0x0003e20000002400 */
[-C--:B------:R-:W-:Y:S02]  /*cff0*/  IADD3 R221, R2, -R96.reuse, RZ ;  /* 0x8000006002dd7210 */ /* 0x080fe40007ffe0ff */
[----:B--2---:R-:W-:-:S05]  /*d000*/  IADD3 R95, RZ, -R96, -R95 ;  /* 0x80000060ff5f7210 */ /* 0x004fca0007ffe85f */
[----:B------:R-:W2:Y:S01]  /*d010*/  MUFU.TANH R92, R92 ;  /* 0x0000005c005c7308 */ /* 0x000ea20000002400 */
[C-C-:B-1----:R-:W-:Y:S01]  /*d020*/  IMAD.IADD R126, R94.reuse, 0x1, -R96.reuse ;  /* 0x000000015e7e7824 */ /* 0x142fe200078e0a60 */
[----:B------:R-:W-:-:S04]  /*d030*/  IADD3 R94, R94, 0x8, -R96 ;  /* 0x000000085e5e7810 */ /* 0x000fc80007ffe860 */
[----:B------:R-:W-:Y:S02]  /*d040*/  SEL R126, R126, 0x80, !P2 ;  /* 0x000000807e7e7807 */ /* 0x000fe40005000000 */
[----:B------:R-:W-:Y:S01]  /*d050*/  SEL R221, R221, 0x80, P3 ;  /* 0x00000080dddd7807 */ /* 0x000fe20001800000 */
[----:B------:R-:W1:Y:S01]  /*d060*/  MUFU.TANH R165, R100 ;  /* 0x0000006400a57308 */ /* 0x000e620000002400 */
[----:B------:R-:W-:-:S07]  /*d070*/  SEL R218, R95, 0x80, P1 ;  /* 0x000000805fda7807 */ /* 0x000fce0000800000 */
[----:B------:R-:W1:Y:S08]  /*d080*/  MUFU.TANH R164, R101 ;  /* 0x0000006500a47308 */ /* 0x000e700000002400 */
[----:B------:R-:W-:Y:S08]  /*d090*/  MUFU.TANH R145, R120 ;  /* 0x0000007800917308 */ /* 0x000ff00000002400 */
[----:B------:R-:W-:Y:S08]  /*d0a0*/  MUFU.TANH R143, R122 ;  /* 0x0000007a008f7308 */ /* 0x000ff00000002400 */
[----:B------:R-:W-:Y:S08]  /*d0b0*/  MUFU.TANH R142, R123 ;  /* 0x0000007b008e7308 */ /* 0x000ff00000002400 */
[----:B------:R-:W1:Y:S08]  /*d0c0*/  MUFU.TANH R93, R93 ;  /* 0x0000005d005d7308 */ /* 0x000e700000002400 */
[----:B------:R-:W1:Y:S08]  /*d0d0*/  MUFU.TANH R166, R99 ;  /* 0x0000006300a67308 */ /* 0x000e700000002400 */
[----:B------:R-:W1:Y:S08]  /*d0e0*/  MUFU.TANH R163, R102 ;  /* 0x0000006600a37308 */ /* 0x000e700000002400 */
[----:B------:R-:W1:Y:S08]  /*d0f0*/  MUFU.TANH R162, R103 ;  /* 0x0000006700a27308 */ /* 0x000e700000002400 */
[----:B------:R-:W-:Y:S08]  /*d100*/  MUFU.TANH R156, R109 ;  /* 0x0000006d009c7308 */ /* 0x000ff00000002400 */
[----:B------:R-:W1:Y:S08]  /*d110*/  MUFU.TANH R161, R104 ;  /* 0x0000006800a17308 */ /* 0x000e700000002400 */
[----:B------:R-:W1:Y:S01]  /*d120*/  MUFU.TANH R160, R105 ;  /* 0x0000006900a07308 */ /* 0x000e620000002400 */
[----:B------:R-:W-:-:S07]  /*d130*/  FMUL.FTZ R110, R110, UR9 ;  /* 0x000000096e6e7c20 */ /* 0x000fce0008410000 */
[----:B------:R-:W-:Y:S01]  /*d140*/  MUFU.TANH R153, R112 ;  /* 0x0000007000997308 */ /* 0x000fe20000002400 */
[----:B------:R-:W-:-:S07]  /*d150*/  FMUL.FTZ R111, R111, UR9 ;  /* 0x000000096f6f7c20 */ /* 0x000fce0008410000 */
[----:B------:R-:W-:Y:S01]  /*d160*/  MUFU.TANH R141, R124 ;  /* 0x0000007c008d7308 */ /* 0x000fe20000002400 */
[----:B------:R-:W-:Y:S02]  /*d170*/  WARPGROUP.DEPBAR.LE gsb0, 0x0 ;  /* 0x00008000000079c5 */ /* 0x000fe40000010000 */
[----:B------:R-:W-:-:S05]  /*d180*/  WARPGROUP.ARRIVE ;  /* 0x00000000000079c5 */ /* 0x000fca0000000000 */
[----:B------:R-:W1:Y:S01]  /*d190*/  MUFU.TANH R157, R108 ;  /* 0x0000006c009d7308 */ /* 0x000e620000002400 */
[----:B------:R-:W-:Y:S01]  /*d1a0*/  HGMMA.64x128x16.F32.BF16 R24, gdesc[UR12], R24, gsb0 ;  /* 0x01e000000c1879f0 */ /* 0x000fe20008001818 */
[C---:B------:R-:W-:Y:S02]  /*d1b0*/  ISETP.GE.AND P3, PT, R126.reuse, RZ, PT ;  /* 0x000000ff7e00720c */ /* 0x040fe40003f66270 */
[C---:B------:R-:W-:Y:S02]  /*d1c0*/  ISETP.GE.AND P4, PT, R126.reuse, 0x1, PT ;  /* 0x000000017e00780c */ /* 0x040fe40003f86270 */
[----:B------:R-:W-:Y:S02]  /*d1d0*/  ISETP.GE.AND P1, PT, R126, 0x9, PT ;  /* 0x000000097e00780c */ /* 0x000fe40003f26270 */
[----:B------:R-:W1:Y:S01]  /*d1e0*/  MUFU.TANH R152, R113 ;  /* 0x0000007100987308 */ /* 0x000e620000002400 */
[C---:B------:R-:W-:Y:S02]  /*d1f0*/  ISETP.GT.OR P3, PT, R218.reuse, RZ, !P3 ;  /* 0x000000ffda00720c */ /* 0x040fe40005f64670 */
[----:B------:R-:W-:-:S02]  /*d200*/  ISETP.GT.OR P4, PT, R218, 0x1, !P4 ;  /* 0x00000001da00780c */ /* 0x000fc40006784670 */
[----:B------:R-:W-:Y:S02]  /*d210*/  ISETP.GT.OR P1, PT, R218, 0x9, !P1 ;  /* 0x00000009da00780c */ /* 0x000fe40004f24670 */
[----:B------:R-:W-:Y:S01]  /*d220*/  FSEL R216, R19, -INF , !P3 ;  /* 0xff80000013d87808 */ /* 0x000fe20005800000 */
[----:B------:R-:W-:Y:S01]  /*d230*/  MUFU.TANH R144, R121 ;  /* 0x0000007900907308 */ /* 0x000fe20000002400 */
[----:B------:R-:W-:Y:S02]  /*d240*/  FSEL R219, R230, -INF , !P4 ;  /* 0xff800000e6db7808 */ /* 0x000fe40006000000 */
[C---:B------:R-:W-:Y:S02]  /*d250*/  ISETP.GE.AND P2, PT, R126.reuse, 0x10, PT ;  /* 0x000000107e00780c */ /* 0x040fe40003f46270 */
[C---:B------:R-:W-:Y:S02]  /*d260*/  ISETP.GE.AND P3, PT, R126.reuse, 0x11, PT ;  /* 0x000000117e00780c */ /* 0x040fe40003f66270 */
[C---:B------:R-:W-:Y:S01]  /*d270*/  ISETP.GE.AND P5, PT, R126.reuse, 0x18, PT ;  /* 0x000000187e00780c */ /* 0x040fe20003fa6270 */
[----:B------:R-:W-:Y:S01]  /*d280*/  MUFU.TANH R140, R125 ;  /* 0x0000007d008c7308 */ /* 0x000fe20000002400 */
[----:B------:R-:W-:-:S02]  /*d290*/  ISETP.GE.AND P4, PT, R126, 0x19, PT ;  /* 0x000000197e00780c */ /* 0x000fc40003f86270 */
[----:B------:R-:W-:Y:S02]  /*d2a0*/  FSEL R220, R236, -INF , !P1 ;  /* 0xff800000ecdc7808 */ /* 0x000fe40004800000 */
[C---:B------:R-:W-:Y:S02]  /*d2b0*/  ISETP.GT.OR P2, PT, R218.reuse, 0x10, !P2 ;  /* 0x00000010da00780c */ /* 0x040fe40005744670 */
[C---:B------:R-:W-:Y:S01]  /*d2c0*/  ISETP.GT.OR P3, PT, R218.reuse, 0x11, !P3 ;  /* 0x00000011da00780c */ /* 0x040fe20005f64670 */
[----:B------:R-:W1:Y:S01]  /*d2d0*/  MUFU.TANH R150, R116 ;  /* 0x0000007400967308 */ /* 0x000e620000002400 */
[C---:B------:R-:W-:Y:S02]  /*d2e0*/  ISETP.GT.OR P5, PT, R218.reuse, 0x18, !P5 ;  /* 0x00000018da00780c */ /* 0x040fe40006fa4670 */
[----:B------:R-:W-:Y:S02]  /*d2f0*/  ISETP.GT.OR P4, PT, R218, 0x19, !P4 ;  /* 0x00000019da00780c */ /* 0x000fe40006784670 */
[----:B------:R-:W-:-:S02]  /*d300*/  FSEL R215, R233, -INF , !P2 ;  /* 0xff800000e9d77808 */ /* 0x000fc40005000000 */
[----:B------:R-:W-:Y:S01]  /*d310*/  FSEL R211, R21, -INF , !P3 ;  /* 0xff80000015d37808 */ /* 0x000fe20005800000 */
[----:B------:R-:W1:Y:S01]  /*d320*/  MUFU.TANH R148, R117 ;  /* 0x0000007500947308 */ /* 0x000e620000002400 */
[----:B------:R-:W-:Y:S02]  /*d330*/  FSEL R208, R23, -INF , !P5 ;  /* 0xff80000017d07808 */ /* 0x000fe40006800000 */
[----:B------:R-:W-:Y:S01]  /*d340*/  FSEL R206, R202, -INF , !P4 ;  /* 0xff800000cace7808 */ /* 0x000fe20006000000 */
[----:B------:R-:W-:Y:S01]  /*d350*/  FMUL.FTZ R119, R119, UR9 ;  /* 0x0000000977777c20 */ /* 0x000fe20008410000 */
[----:B------:R-:W-:-:S03]  /*d360*/  FMUL.FTZ R115, R115, UR9 ;  /* 0x0000000973737c20 */ /* 0x000fc60008410000 */
[----:B------:R-:W-:Y:S01]  /*d370*/  MUFU.TANH R158, R107 ;  /* 0x0000006b009e7308 */ /* 0x000fe20000002400 */
[----:B------:R-:W-:-:S07]  /*d380*/  FMUL.FTZ R118, R118, UR9 ;  /* 0x0000000976767c20 */ /* 0x000fce0008410000 */
[----:B------:R-:W-:Y:S08]  /*d390*/  MUFU.TANH R151, R114 ;  /* 0x0000007200977308 */ /* 0x000ff00000002400 */
[----:B------:R-:W1:Y:S08]  /*d3a0*/  MUFU.TANH R159, R106 ;  /* 0x0000006a009f7308 */ /* 0x000e700000002400 */
[----:B------:R-:W1:Y:S08]  /*d3b0*/  MUFU.TANH R155, R110 ;  /* 0x0000006e009b7308 */ /* 0x000e700000002400 */
[----:B------:R-:W1:Y:S08]  /*d3c0*/  MUFU.TANH R154, R111 ;  /* 0x0000006f009a7308 */ /* 0x000e700000002400 */
[----:B------:R-:W-:Y:S01]  /*d3d0*/  MUFU.TANH R146, R119 ;  /* 0x0000007700927308 */ /* 0x000fe20000002400 */
[----:B------:R-:W-:-:S02]  /*d3e0*/  WARPGROUP.DEPBAR.LE gsb0, 0x0 ;  /* 0x00008000000079c5 */ /* 0x000fc40000010000 */
[----:B------:R-:W4:Y:S01]  /*d3f0*/  LDS R227, [R227+0x400] ;  /* 0x00040000e3e37984 */ /* 0x000f220000000800 */
[----:B---3--:R-:W-:-:S04]  /*d400*/  R2UR UR5, R5 ;  /* 0x00000000050572ca */ /* 0x008fc800000e0000 */
[----:B------:R3:W-:Y:S01]  /*d410*/  MUFU.TANH R5, R128 ;  /* 0x0000008000057308 */ /* 0x0007e20000002400 */
[----:B------:R-:W-:Y:S02]  /*d420*/  R2UR UR4, R4 ;  /* 0x00000000040472ca */ /* 0x000fe400000e0000 */
[----:B---3--:R-:W-:Y:S02]  /*d430*/  SEL R128, R94, 0x80, !P0 ;  /* 0x000000805e807807 */ /* 0x008fe40004000000 */
[----:B------:R-:W-:-:S04]  /*d440*/  ISETP.GE.AND P0, PT, R126, 0x8, PT ;  /* 0x000000087e00780c */ /* 0x000fc80003f06270 */
[----:B------:R-:W-:Y:S01]  /*d450*/  ISETP.GT.OR P0, PT, R218, 0x8, !P0 ;  /* 0x00000008da00780c */ /* 0x000fe20004704670 */
[----:B------:R-:W-:Y:S01]  /*d460*/  WARPGROUP.ARRIVE ;  /* 0x00000000000079c5 */ /* 0x000fe20000000000 */
[C---:B------:R-:W-:Y:S02]  /*d470*/  ISETP.GE.AND P1, PT, R128.reuse, 0x1, PT ;  /* 0x000000018000780c */ /* 0x040fe40003f26270 */
[----:B------:R-:W-:Y:S02]  /*d480*/  FSEL R224, R237, -INF , !P0 ;  /* 0xff800000ede07808 */ /* 0x000fe40004000000 */
[----:B------:R-:W-:Y:S01]  /*d490*/  ISETP.GE.AND P0, PT, R128, RZ, PT ;  /* 0x000000ff8000720c */ /* 0x000fe20003f06270 */
[----:B------:R-:W-:Y:S01]  /*d4a0*/  HGMMA.64x128x16.F32.BF16 R24, gdesc[UR4], R24, gsb0 ;  /* 0x01e00000041879f0 */ /* 0x000fe20008001818 */
[C---:B------:R-:W-:Y:S01]  /*d4b0*/  ISETP.GT.OR P1, PT, R221.reuse, 0x1, !P1 ;  /* 0x00000001dd00780c */ /* 0x040fe20004f24670 */
[----:B------:R-:W3:Y:S01]  /*d4c0*/  MUFU.TANH R149, R115 ;  /* 0x0000007300957308 */ /* 0x000ee20000002400 */
[----:B------:R-:W-:-:S07]  /*d4d0*/  ISETP.GT.OR P0, PT, R221, RZ, !P0 ;  /* 0x000000ffdd00720c */ /* 0x000fce0004704670 */
[----:B------:R-:W3:Y:S01]  /*d4e0*/  MUFU.TANH R147, R118 ;  /* 0x0000007600937308 */ /* 0x000ee20000002400 */
[C---:B------:R-:W-:Y:S01]  /*d4f0*/  ISETP.GE.AND P2, PT, R128.reuse, 0x8, PT ;  /* 0x000000088000780c */ /* 0x040fe20003f46270 */
[----:B------:R-:W-:Y:S01]  /*d500*/  FMUL.FTZ R127, R127, UR9 ;  /* 0x000000097f7f7c20 */ /* 0x000fe20008410000 */
[----:B------:R-:W-:Y:S01]  /*d510*/  ISETP.GE.AND P3, PT, R128, 0x9, PT ;  /* 0x000000098000780c */ /* 0x000fe20003f66270 */
[----:B------:R-:W-:Y:S01]  /*d520*/  FMUL.FTZ R130, R130, UR9 ;  /* 0x0000000982827c20 */ /* 0x000fe20008410000 */
[C---:B------:R-:W-:Y:S01]  /*d530*/  ISETP.GE.AND P5, PT, R128.reuse, 0x10, PT ;  /* 0x000000108000780c */ /* 0x040fe20003fa6270 */
[----:B------:R-:W-:Y:S01]  /*d540*/  FMUL.FTZ R212, R131, UR9 ;  /* 0x0000000983d47c20 */ /* 0x000fe20008410000 */
[----:B------:R-:W-:Y:S01]  /*d550*/  ISETP.GE.AND P4, PT, R128, 0x11, PT ;  /* 0x000000118000780c */ /* 0x000fe20003f86270 */
[----:B------:R-:W-:Y:S01]  /*d560*/  IMAD R137, R0, 0x400, R137 ;  /* 0x0000040000897824 */ /* 0x000fe200078e0289 */
[----:B------:R-:W-:Y:S01]  /*d570*/  FSEL R214, R20, -INF , !P0 ;  /* 0xff80000014d67808 */ /* 0x000fe20004000000 */
[----:B------:R-:W-:Y:S01]  /*d580*/  FMUL.FTZ R129, R129, UR9 ;  /* 0x0000000981817c20 */ /* 0x000fe20008410000 */
[----:B------:R-:W-:Y:S01]  /*d590*/  FSEL R228, R200, -INF , !P1 ;  /* 0xff800000c8e47808 */ /* 0x000fe20004800000 */
[----:B------:R-:W-:Y:S01]  /*d5a0*/  VIADD R223, R10, 0x4 ;  /* 0x000000040adf7836 */ /* 0x000fe20000000000 */
[C---:B------:R-:W-:Y:S01]  /*d5b0*/  ISETP.GE.AND P0, PT, R128.reuse, 0x18, PT ;  /* 0x000000188000780c */ /* 0x040fe20003f06270 */
[----:B----4-:R-:W4:Y:S01]  /*d5c0*/  SHFL.IDX PT, R225, R227, R10, 0x1f ;  /* 0x00001f0ae3e17589 */ /* 0x010f2200000e0000 */
[----:B------:R-:W-:-:S02]  /*d5d0*/  ISETP.GE.AND P1, PT, R128, 0x19, PT ;  /* 0x000000198000780c */ /* 0x000fc40003f26270 */
[C---:B------:R-:W-:Y:S01]  /*d5e0*/  IADD3 R231, R10.reuse, 0x8, RZ ;  /* 0x000000080ae77810 */ /* 0x040fe20007ffe0ff */
[----:B------:R-:W-:Y:S01]  /*d5f0*/  VIADD R232, R10, 0xc ;  /* 0x0000000c0ae87836 */ /* 0x000fe20000000000 */
[C---:B------:R-:W-:Y:S01]  /*d600*/  ISETP.GT.OR P2, PT, R221.reuse, 0x8, !P2 ;  /* 0x00000008dd00780c */ /* 0x040fe20005744670 */
[----:B------:R-:W-:Y:S01]  /*d610*/  ULDC UR4, c[0x0][0x744] ;  /* 0x0001d10000047ab9 */ /* 0x000fe20000000800 */
[C---:B------:R-:W-:Y:S02]  /*d620*/  ISETP.GT.OR P3, PT, R221.reuse, 0x9, !P3 ;  /* 0x00000009dd00780c */ /* 0x040fe40005f64670 */
[C---:B------:R-:W-:Y:S02]  /*d630*/  ISETP.GT.OR P5, PT, R221.reuse, 0x10, !P5 ;  /* 0x00000010dd00780c */ /* 0x040fe40006fa4670 */
[C---:B------:R-:W-:Y:S02]  /*d640*/  ISETP.GT.OR P4, PT, R221.reuse, 0x11, !P4 ;  /* 0x00000011dd00780c */ /* 0x040fe40006784670 */
[----:B------:R-:W-:-:S02]  /*d650*/  ISETP.GT.OR P0, PT, R221, 0x18, !P0 ;  /* 0x00000018dd00780c */ /* 0x000fc40004704670 */
[----:B------:R-:W-:Y:S02]  /*d660*/  ISETP.GT.OR P1, PT, R221, 0x19, !P1 ;  /* 0x00000019dd00780c */ /* 0x000fe40004f24670 */
[----:B------:R-:W-:Y:S02]  /*d670*/  FSEL R222, R235, -INF , !P2 ;  /* 0xff800000ebde7808 */ /* 0x000fe40005000000 */
[----:B------:R-:W-:Y:S02]  /*d680*/  FSEL R217, R234, -INF , !P3 ;  /* 0xff800000ead97808 */ /* 0x000fe40005800000 */
[----:B------:R-:W-:Y:S02]  /*d690*/  FSEL R213, R22, -INF , !P5 ;  /* 0xff80000016d57808 */ /* 0x000fe40006800000 */
[----:B------:R-:W-:Y:S02]  /*d6a0*/  FSEL R210, R201, -INF , !P4 ;  /* 0xff800000c9d27808 */ /* 0x000fe40006000000 */
[----:B------:R-:W-:-:S02]  /*d6b0*/  ISETP.GE.AND P2, PT, R126, 0x20, PT ;  /* 0x000000207e00780c */ /* 0x000fc40003f46270 */
[C---:B------:R-:W-:Y:S02]  /*d6c0*/  ISETP.GE.AND P3, PT, R126.reuse, 0x21, PT ;  /* 0x000000217e00780c */ /* 0x040fe40003f66270 */
[C---:B------:R-:W-:Y:S02]  /*d6d0*/  ISETP.GE.AND P5, PT, R126.reuse, 0x28, PT ;  /* 0x000000287e00780c */ /* 0x040fe40003fa6270 */
[----:B------:R-:W-:Y:S02]  /*d6e0*/  ISETP.GE.AND P4, PT, R126, 0x29, PT ;  /* 0x000000297e00780c */ /* 0x000fe40003f86270 */
[----:B------:R-:W-:Y:S02]  /*d6f0*/  FSEL R209, R203, -INF , !P0 ;  /* 0xff800000cbd17808 */ /* 0x000fe40004000000 */
[----:B------:R-:W-:Y:S02]  /*d700*/  FSEL R207, R136, -INF , !P1 ;  /* 0xff80000088cf7808 */ /* 0x000fe40004800000 */
[----:B------:R-:W-:-:S02]  /*d710*/  ISETP.GE.AND P0, PT, R126, 0x30, PT ;  /* 0x000000307e00780c */ /* 0x000fc40003f06270 */
[----:B------:R-:W-:Y:S02]  /*d720*/  ISETP.GE.AND P1, PT, R126, 0x31, PT ;  /* 0x000000317e00780c */ /* 0x000fe40003f26270 */
[C---:B------:R-:W-:Y:S02]  /*d730*/  ISETP.GT.OR P2, PT, R218.reuse, 0x20, !P2 ;  /* 0x00000020da00780c */ /* 0x040fe40005744670 */
        /* <DEDUP_REMOVED lines=10> */
[----:B------:R-:W-:Y:S02]  /*d7e0*/  ISETP.GE.AND P3, PT, R126, 0x39, PT ;  /* 0x000000397e00780c */ /* 0x000fe40003f66270 */
[C---:B------:R-:W-:Y:S02]  /*d7f0*/  ISETP.GE.AND P5, PT, R128.reuse, 0x20, PT ;  /* 0x000000208000780c */ /* 0x040fe40003fa6270 */
[----:B------:R-:W-:Y:S02]  /*d800*/  ISETP.GE.AND P4, PT, R128, 0x21, PT ;  /* 0x000000218000780c */ /* 0x000fe40003f86270 */
[----:B------:R-:W-:Y:S02]  /*d810*/  FSEL R103, R91, -INF , !P0 ;  /* 0xff8000005b677808 */ /* 0x000fe40004000000 */
[----:B--2---:R-:W-:Y:S02]  /*d820*/  FSEL R109, R92, -INF , !P1 ;  /* 0xff8000005c6d7808 */ /* 0x004fe40004800000 */
[----:B------:R-:W-:-:S02]  /*d830*/  ISETP.GE.AND P0, PT, R128, 0x28, PT ;  /* 0x000000288000780c */ /* 0x000fc40003f06270 */
[----:B------:R-:W-:Y:S02]  /*d840*/  ISETP.GE.AND P1, PT, R128, 0x29, PT ;  /* 0x000000298000780c */ /* 0x000fe40003f26270 */
[C---:B------:R-:W-:Y:S02]  /*d850*/  ISETP.GT.OR P2, PT, R218.reuse, 0x38, !P2 ;  /* 0x00000038da00780c */ /* 0x040fe40005744670 */
[----:B------:R-:W-:Y:S02]  /*d860*/  ISETP.GT.OR P3, PT, R218, 0x39, !P3 ;  /* 0x00000039da00780c */ /* 0x000fe40005f64670 */
[C---:B------:R-:W-:Y:S02]  /*d870*/  ISETP.GT.OR P5, PT, R221.reuse, 0x20, !P5 ;  /* 0x00000020dd00780c */ /* 0x040fe40006fa4670 */
[C---:B------:R-:W-:Y:S02]  /*d880*/  ISETP.GT.OR P4, PT, R221.reuse, 0x21, !P4 ;  /* 0x00000021dd00780c */ /* 0x040fe40006784670 */
[----:B------:R-:W-:-:S02]  /*d890*/  ISETP.GT.OR P0, PT, R221, 0x28, !P0 ;  /* 0x00000028dd00780c */ /* 0x000fc40004704670 */
[----:B------:R-:W-:Y:S02]  /*d8a0*/  ISETP.GT.OR P1, PT, R221, 0x29, !P1 ;  /* 0x00000029dd00780c */ /* 0x000fe40004f24670 */
[----:B-1----:R-:W-:Y:S02]  /*d8b0*/  FSEL R112, R165, -INF , !P2 ;  /* 0xff800000a5707808 */ /* 0x002fe40005000000 */
        /* <DEDUP_REMOVED lines=14> */
[----:B------:R-:W-:Y:S02]  /*d9a0*/  ISETP.GT.OR P4, PT, R221, 0x39, !P4 ;  /* 0x00000039dd00780c */ /* 0x000fe40006784670 */
        /* <DEDUP_REMOVED lines=45> */
[C---:B------:R-:W-:Y:S02]  /*dc80*/  ISETP.GE.AND P4, PT, R126.reuse, 0x61, PT ;  /* 0x000000617e00780c */ /* 0x040fe40003f86270 */
[----:B------:R-:W-:Y:S02]  /*dc90*/  FSEL R100, R151, -INF , !P0 ;  /* 0xff80000097647808 */ /* 0x000fe40004000000 */
[----:B---3--:R-:W-:Y:S02]  /*dca0*/  FSEL R115, R149, -INF , !P1 ;  /* 0xff80000095737808 */ /* 0x008fe40004800000 */
[----:B------:R-:W-:-:S02]  /*dcb0*/  ISETP.GE.AND P0, PT, R126, 0x68, PT ;  /* 0x000000687e00780c */ /* 0x000fc40003f06270 */
[----:B------:R-:W-:Y:S02]  /*dcc0*/  ISETP.GE.AND P1, PT, R126, 0x69, PT ;  /* 0x000000697e00780c */ /* 0x000fe40003f26270 */
[C---:B------:R-:W-:Y:S02]  /*dcd0*/  ISETP.GT.OR P2, PT, R221.reuse, 0x58, !P2 ;  /* 0x00000058dd00780c */ /* 0x040fe40005744670 */
[----:B------:R-:W-:Y:S02]  /*dce0*/  ISETP.GT.OR P3, PT, R221, 0x59, !P3 ;  /* 0x00000059dd00780c */ /* 0x000fe40005f64670 */
[C---:B------:R-:W-:Y:S02]  /*dcf0*/  ISETP.GT.OR P5, PT, R218.reuse, 0x60, !P5 ;  /* 0x00000060da00780c */ /* 0x040fe40006fa4670 */
[C---:B------:R-:W-:Y:S02]  /*dd00*/  ISETP.GT.OR P4, PT, R218.reuse, 0x61, !P4 ;  /* 0x00000061da00780c */ /* 0x040fe40006784670 */
[----:B------:R-:W-:-:S02]  /*dd10*/  ISETP.GT.OR P0, PT, R218, 0x68, !P0 ;  /* 0x00000068da00780c */ /* 0x000fc40004704670 */
[----:B------:R-:W-:Y:S01]  /*dd20*/  ISETP.GT.OR P1, PT, R218, 0x69, !P1 ;  /* 0x00000069da00780c */ /* 0x000fe20004f24670 */
[----:B------:R1:W2:Y:S01]  /*dd30*/  MUFU.TANH R6, R127 ;  /* 0x0000007f00067308 */ /* 0x0002a20000002400 */
[----:B------:R-:W-:Y:S02]  /*dd40*/  FSEL R95, R147, -INF , !P2 ;  /* 0xff800000935f7808 */ /* 0x000fe40005000000 */
[----:B------:R-:W-:Y:S02]  /*dd50*/  FSEL R118, R146, -INF , !P3 ;  /* 0xff80000092767808 */ /* 0x000fe40005800000 */
[----:B------:R-:W-:Y:S02]  /*dd60*/  FSEL R113, R145, -INF , !P5 ;  /* 0xff80000091717808 */ /* 0x000fe40006800000 */
[----:B------:R-:W-:Y:S02]  /*dd70*/  FSEL R108, R144, -INF , !P4 ;  /* 0xff800000906c7808 */ /* 0x000fe40006000000 */
[----:B------:R-:W-:-:S02]  /*dd80*/  ISETP.GE.AND P2, PT, R126, 0x70, PT ;  /* 0x000000707e00780c */ /* 0x000fc40003f46270 */
[C---:B------:R-:W-:Y:S02]  /*dd90*/  ISETP.GE.AND P3, PT, R126.reuse, 0x71, PT ;  /* 0x000000717e00780c */ /* 0x040fe40003f66270 */
[C---:B------:R-:W-:Y:S02]  /*dda0*/  ISETP.GE.AND P5, PT, R126.reuse, 0x78, PT ;  /* 0x000000787e00780c */ /* 0x040fe40003fa6270 */
[----:B------:R-:W-:Y:S01]  /*ddb0*/  ISETP.GE.AND P4, PT, R126, 0x79, PT ;  /* 0x000000797e00780c */ /* 0x000fe20003f86270 */
[----:B------:R3:W4:Y:S01]  /*ddc0*/  MUFU.TANH R2, R130 ;  /* 0x0000008200027308 */ /* 0x0007220000002400 */
[----:B-1----:R-:W-:Y:S02]  /*ddd0*/  FSEL R127, R141, -INF , !P0 ;  /* 0xff8000008d7f7808 */ /* 0x002fe40004000000 */
[----:B------:R-:W-:Y:S02]  /*dde0*/  FSEL R126, R140, -INF , !P1 ;  /* 0xff8000008c7e7808 */ /* 0x000fe40004800000 */
[----:B------:R-:W-:-:S02]  /*ddf0*/  ISETP.GE.AND P0, PT, R128, 0x60, PT ;  /* 0x000000608000780c */ /* 0x000fc40003f06270 */
[----:B------:R-:W-:Y:S02]  /*de00*/  ISETP.GE.AND P1, PT, R128, 0x61, PT ;  /* 0x000000618000780c */ /* 0x000fe40003f26270 */
[----:B------:R-:W-:Y:S02]  /*de10*/  ISETP.GT.OR P2, PT, R218, 0x70, !P2 ;  /* 0x00000070da00780c */ /* 0x000fe40005744670 */
[C---:B------:R-:W-:Y:S02]  /*de20*/  ISETP.GT.OR P0, PT, R221.reuse, 0x60, !P0 ;  /* 0x00000060dd00780c */ /* 0x040fe40004704670 */
[----:B------:R-:W-:Y:S02]  /*de30*/  ISETP.GT.OR P1, PT, R221, 0x61, !P1 ;  /* 0x00000061dd00780c */ /* 0x000fe40004f24670 */
[----:B---3--:R-:W-:Y:S02]  /*de40*/  FSEL R130, R5, -INF , !P2 ;  /* 0xff80000005827808 */ /* 0x008fe40005000000 */
[----:B------:R-:W-:-:S02]  /*de50*/  FSEL R131, R143, -INF , !P0 ;  /* 0xff8000008f837808 */ /* 0x000fc40004000000 */
[----:B------:R-:W-:Y:S02]  /*de60*/  FSEL R138, R142, -INF , !P1 ;  /* 0xff8000008e8a7808 */ /* 0x000fe40004800000 */
[C---:B------:R-:W-:Y:S02]  /*de70*/  ISETP.GE.AND P2, PT, R128.reuse, 0x68, PT ;  /* 0x000000688000780c */ /* 0x040fe40003f46270 */
[C---:B------:R-:W-:Y:S02]  /*de80*/  ISETP.GE.AND P0, PT, R128.reuse, 0x69, PT ;  /* 0x000000698000780c */ /* 0x040fe40003f06270 */
[----:B------:R-:W-:Y:S02]  /*de90*/  ISETP.GE.AND P1, PT, R128, 0x70, PT ;  /* 0x000000708000780c */ /* 0x000fe40003f26270 */
[C---:B------:R-:W-:Y:S02]  /*dea0*/  ISETP.GT.OR P2, PT, R221.reuse, 0x68, !P2 ;  /* 0x00000068dd00780c */ /* 0x040fe40005744670 */
[----:B------:R-:W-:-:S02]  /*deb0*/  ISETP.GT.OR P0, PT, R221, 0x69, !P0 ;  /* 0x00000069dd00780c */ /* 0x000fc40004704670 */
[----:B------:R-:W-:Y:S01]  /*dec0*/  ISETP.GT.OR P1, PT, R221, 0x70, !P1 ;  /* 0x00000070dd00780c */ /* 0x000fe20004f24670 */
[----:B------:R1:W-:Y:S01]  /*ded0*/  MUFU.TANH R4, R129 ;  /* 0x0000008100047308 */ /* 0x0003e20000002400 */
[----:B------:R-:W-:Y:S02]  /*dee0*/  R2UR UR8, R137 ;  /* 0x00000000890872ca */ /* 0x000fe400000e0000 */
[----:B--2---:R-:W-:Y:S02]  /*def0*/  FSEL R139, R6, -INF , !P0 ;  /* 0xff800000068b7808 */ /* 0x004fe40004000000 */
[----:B----4-:R-:W-:Y:S02]  /*df00*/  FSEL R137, R2, -INF , !P1 ;  /* 0xff80000002897808 */ /* 0x010fe40004800000 */
[----:B------:R-:W-:Y:S02]  /*df10*/  ISETP.GE.AND P0, PT, R128, 0x78, PT ;  /* 0x000000788000780c */ /* 0x000fe40003f06270 */
[----:B-1----:R-:W-:-:S02]  /*df20*/  FSEL R129, R7, -INF , !P2 ;  /* 0xff80000007817808 */ /* 0x002fc40005000000 */
[C---:B------:R-:W-:Y:S02]  /*df30*/  ISETP.GE.AND P2, PT, R128.reuse, 0x71, PT ;  /* 0x000000718000780c */ /* 0x040fe40003f46270 */
[----:B------:R-:W-:Y:S02]  /*df40*/  ISETP.GE.AND P1, PT, R128, 0x79, PT ;  /* 0x000000798000780c */ /* 0x000fe40003f26270 */
[----:B------:R1:W-:Y:S02]  /*df50*/  MUFU.TANH R128, R212 ;  /* 0x000000d400807308 */ /* 0x0003e40000002400 */
[----:B-1----:R-:W1:Y:S01]  /*df60*/  SHFL.IDX PT, R212, R227, R223, 0x1f ;  /* 0x00001fdfe3d47589 */ /* 0x002e6200000e0000 */
[C---:B------:R-:W-:Y:S02]  /*df70*/  ISETP.GT.OR P3, PT, R218.reuse, 0x71, !P3 ;  /* 0x00000071da00780c */ /* 0x040fe40005f64670 */
[C---:B------:R-:W-:Y:S02]  /*df80*/  ISETP.GT.OR P5, PT, R218.reuse, 0x78, !P5 ;  /* 0x00000078da00780c */ /* 0x040fe40006fa4670 */
[----:B------:R-:W-:-:S02]  /*df90*/  ISETP.GT.OR P4, PT, R218, 0x79, !P4 ;  /* 0x00000079da00780c */ /* 0x000fc40006784670 */
[----:B------:R-:W2:Y:S01]  /*dfa0*/  SHFL.IDX PT, R218, R18, R10, 0x1f ;  /* 0x00001f0a12da7589 */ /* 0x000ea200000e0000 */
[----:B------:R-:W-:Y:S02]  /*dfb0*/  WARPGROUP.DEPBAR.LE gsb0, 0x0 ;  /* 0x00008000000079c5 */ /* 0x000fe40000010000 */
[----:B------:R-:W-:Y:S01]  /*dfc0*/  FADD.FTZ R229, R24, -R225 ;  /* 0x800000e118e57221 */ /* 0x000fe20000010000 */
[C---:B------:R-:W-:Y:S01]  /*dfd0*/  ISETP.GT.OR P2, PT, R221.reuse, 0x71, !P2 ;  /* 0x00000071dd00780c */ /* 0x040fe20005744670 */
[----:B------:R-:W3:Y:S01]  /*dfe0*/  SHFL.IDX PT, R24, R227, R231, 0x1f ;  /* 0x00001fe7e3187589 */ /* 0x000ee200000e0000 */
[C---:B------:R-:W-:Y:S02]  /*dff0*/  ISETP.GT.OR P0, PT, R221.reuse, 0x78, !P0 ;  /* 0x00000078dd00780c */ /* 0x040fe40004704670 */
[----:B------:R-:W-:Y:S01]  /*e000*/  ISETP.GT.OR P1, PT, R221, 0x79, !P1 ;  /* 0x00000079dd00780c */ /* 0x000fe20004f24670 */
[----:B------:R-:W-:Y:S01]  /*e010*/  LDS R17, [R17+0x400] ;  /* 0x0004000011117984 */ /* 0x000fe20000000800 */
[----:B-1----:R-:W-:-:S03]  /*e020*/  FADD.FTZ R226, R25, -R212 ;  /* 0x800000d419e27221 */ /* 0x002fc60000010000 */
[----:B------:R-:W-:Y:S04]  /*e030*/  SHFL.IDX PT, R25, R18, R223, 0x1f ;  /* 0x00001fdf12197589 */ /* 0x000fe800000e0000 */
[----:B------:R-:W1:Y:S01]  /*e040*/  SHFL.IDX PT, R223, R227, R232, 0x1f ;  /* 0x00001fe8e3df7589 */ /* 0x000e6200000e0000 */
[----:B------:R-:W-:Y:S01]  /*e050*/  FADD.FTZ R212, R27, -R212 ;  /* 0x800000d41bd47221 */ /* 0x000fe20000010000 */
[--C-:B--2---:R-:W-:Y:S01]  /*e060*/  FFMA.FTZ R216, R216, UR4, -R218.reuse ;  /* 0x00000004d8d87c23 */ /* 0x104fe200080108da */
[----:B------:R-:W-:Y:S01]  /*e070*/  IADD3 R27, R10, 0x10, RZ ;  /* 0x000000100a1b7810 */ /* 0x000fe20007ffe0ff */
[----:B------:R-:W-:Y:S01]  /*e080*/  FADD.FTZ R225, R26, -R225 ;  /* 0x800000e11ae17221 */ /* 0x000fe20000010000 */
[----:B------:R-:W-:Y:S02]  /*e090*/  VIADD R221, R10, 0x14 ;  /* 0x000000140add7836 */ /* 0x000fe40000000000 */
[----:B------:R-:W-:-:S02]  /*e0a0*/  FFMA.FTZ R26, R214, UR4, -R218 ;  /* 0x00000004d61a7c23 */ /* 0x000fc400080108da */
[----:B------:R2:W4:Y:S01]  /*e0b0*/  MUFU.EX2 R214, R216 ;  /* 0x000000d800d67308 */ /* 0x0005220000000800 */
[----:B------:R-:W4:Y:S01]  /*e0c0*/  SHFL.IDX PT, R231, R18, R231, 0x1f ;  /* 0x00001fe712e77589 */ /* 0x000f2200000e0000 */
[--C-:B---3--:R-:W-:Y:S01]  /*e0d0*/  FADD.FTZ R218, R30, -R24.reuse ;  /* 0x800000181eda7221 */ /* 0x108fe20000010000 */
[----:B--2---:R-:W-:Y:S02]  /*e0e0*/  FADD.FTZ R216, R28, -R24 ;  /* 0x800000181cd87221 */ /* 0x004fe40000010000 */
[----:B------:R-:W2:Y:S04]  /*e0f0*/  SHFL.IDX PT, R28, R227, R27, 0x1f ;  /* 0x00001f1be31c7589 */ /* 0x000ea800000e0000 */
[----:B------:R1:W-:Y:S04]  /*e100*/  SHFL.IDX PT, R27, R227, R221, 0x1f ;  /* 0x00001fdde31b7589 */ /* 0x0003e800000e0000 */
[----:B------:R-:W3:Y:S01]  /*e110*/  SHFL.IDX PT, R30, R18, R232, 0x1f ;  /* 0x00001fe8121e7589 */ /* 0x000ee200000e0000 */
[--C-:B-1----:R-:W-:Y:S01]  /*e120*/  FADD.FTZ R221, R29, -R223.reuse ;  /* 0x800000df1ddd7221 */ /* 0x102fe20000010000 */
[C---:B------:R-:W-:Y:S01]  /*e130*/  IADD3 R29, R10.reuse, 0x18, RZ ;  /* 0x000000180a1d7810 */ /* 0x040fe20007ffe0ff */
[----:B------:R-:W-:Y:S01]  /*e140*/  FADD.FTZ R223, R31, -R223 ;  /* 0x800000df1fdf7221 */ /* 0x000fe20000010000 */
[----:B------:R-:W-:-:S04]  /*e150*/  IADD3 R31, R10, 0x10, RZ ;  /* 0x000000100a1f7810 */ /* 0x000fc80007ffe0ff */
[----:B------:R-:W1:Y:S04]  /*e160*/  SHFL.IDX PT, R29, R227, R29, 0x1f ;  /* 0x00001f1de31d7589 */ /* 0x000e6800000e0000 */
[----:B------:R-:W1:Y:S01]  /*e170*/  SHFL.IDX PT, R31, R18, R31, 0x1f ;  /* 0x00001f1f121f7589 */ /* 0x000e6200000e0000 */
[----:B------:R4:W1:Y:S01]  /*e180*/  MUFU.EX2 R24, R26 ;  /* 0x0000001a00187308 */ /* 0x0008620000000800 */
[--C-:B------:R-:W-:Y:S01]  /*e190*/  FFMA.FTZ R219, R219, UR4, -R25.reuse ;  /* 0x00000004dbdb7c23 */ /* 0x100fe20008010819 */
[----:B----4-:R-:W-:Y:S01]  /*e1a0*/  FFMA.FTZ R26, R228, UR4, -R25 ;  /* 0x00000004e41a7c23 */ /* 0x010fe20008010819 */
[--C-:B------:R-:W-:Y:S01]  /*e1b0*/  FFMA.FTZ R25, R224, UR4, -R231.reuse ;  /* 0x00000004e0197c23 */ /* 0x100fe200080108e7 */
[----:B------:R-:W-:Y:S01]  /*e1c0*/  FFMA.FTZ R231, R222, UR4, -R231 ;  /* 0x00000004dee77c23 */ /* 0x000fe200080108e7 */
[--C-:B--2---:R-:W-:Y:S01]  /*e1d0*/  FADD.FTZ R222, R32, -R28.reuse ;  /* 0x8000001c20de7221 */ /* 0x104fe20000010000 */
[----:B------:R-:W-:Y:S01]  /*e1e0*/  FADD.FTZ R224, R34, -R28 ;  /* 0x8000001c22e07221 */ /* 0x000fe20000010000 */
[--C-:B---3--:R-:W-:Y:S01]  /*e1f0*/  FFMA.FTZ R28, R220, UR4, -R30.reuse ;  /* 0x00000004dc1c7c23 */ /* 0x108fe2000801081e */
[----:B------:R-:W-:Y:S01]  /*e200*/  FFMA.FTZ R30, R217, UR4, -R30 ;  /* 0x00000004d91e7c23 */ /* 0x000fe2000801081e */
[----:B------:R-:W-:-:S02]  /*e210*/  VIADD R32, R10, 0x14 ;  /* 0x000000140a207836 */ /* 0x000fc40000000000 */
[--C-:B-1----:R-:W-:Y:S01]  /*e220*/  FADD.FTZ R217, R36, -R29.reuse ;  /* 0x8000001d24d97221 */ /* 0x102fe20000010000 */
[----:B------:R-:W-:Y:S01]  /*e230*/  FADD.FTZ R220, R38, -R29 ;  /* 0x8000001d26dc7221 */ /* 0x000fe20000010000 */
[----:B------:R-:W-:Y:S01]  /*e240*/  FMUL.FTZ R229, R214, R229 ;  /* 0x000000e5d6e57220 */ /* 0x000fe20000410000 */
[--C-:B------:R-:W-:Y:S01]  /*e250*/  FFMA.FTZ R29, R215, UR4, -R31.reuse ;  /* 0x00000004d71d7c23 */ /* 0x100fe2000801081f */
[----:B------:R-:W-:Y:S01]  /*e260*/  FFMA.FTZ R31, R213, UR4, -R31 ;  /* 0x00000004d51f7c23 */ /* 0x000fe2000801081f */
[----:B------:R-:W-:Y:S01]  /*e270*/  FFMA.FTZ R213, -R19, R19, 1 ;  /* 0x3f80000013d57423 */ /* 0x000fe20000010113 */
[C---:B------:R-:W-:Y:S01]  /*e280*/  VIADD R232, R10.reuse, 0x1c ;  /* 0x0000001c0ae87836 */ /* 0x040fe20000000000 */
[----:B------:R-:W1:Y:S01]  /*e290*/  SHFL.IDX PT, R32, R18, R32, 0x1f ;  /* 0x00001f2012207589 */ /* 0x000e6200000e0000 */
[C---:B------:R-:W-:Y:S01]  /*e2a0*/  IADD3 R34, R10.reuse, 0x18, RZ ;  /* 0x000000180a227810 */ /* 0x040fe20007ffe0ff */
[----:B------:R-:W-:Y:S01]  /*e2b0*/  FMUL.FTZ R213, R213, R229 ;  /* 0x000000e5d5d57220 */ /* 0x000fe20000410000 */
[----:B------:R-:W-:-:S02]  /*e2c0*/  VIADD R229, R10, 0x1c ;  /* 0x0000001c0ae57836 */ /* 0x000fc40000000000 */
[----:B------:R2:W-:Y:S02]  /*e2d0*/  SHFL.IDX PT, R232, R227, R232, 0x1f ;  /* 0x00001fe8e3e87589 */ /* 0x0005e400000e0000 */
[--C-:B--2---:R-:W-:Y:S02]  /*e2e0*/  FADD.FTZ R227, R33, -R27.reuse ;  /* 0x8000001b21e37221 */ /* 0x104fe40000010000 */
[----:B------:R-:W2:Y:S04]  /*e2f0*/  SHFL.IDX PT, R33, R18, R34, 0x1f ;  /* 0x00001f2212217589 */ /* 0x000ea800000e0000 */
[----:B------:R-:W3:Y:S01]  /*e300*/  SHFL.IDX PT, R34, R18, R229, 0x1f ;  /* 0x00001fe512227589 */ /* 0x000ee200000e0000 */
[----:B------:R-:W-:Y:S01]  /*e310*/  FADD.FTZ R228, R35, -R27 ;  /* 0x8000001b23e47221 */ /* 0x000fe20000010000 */
[--C-:B-1----:R-:W-:Y:S01]  /*e320*/  FFMA.FTZ R211, R211, UR4, -R32.reuse ;  /* 0x00000004d3d37c23 */ /* 0x102fe20008010820 */
[----:B------:R-:W-:Y:S01]  /*e330*/  FFMA.FTZ R32, R210, UR4, -R32 ;  /* 0x00000004d2207c23 */ /* 0x000fe20008010820 */
[----:B------:R-:W1:Y:S01]  /*e340*/  SHFL.IDX PT, R35, R12, R10, 0x1f ;  /* 0x00001f0a0c237589 */ /* 0x000e6200000e0000 */
[----:B------:R-:W-:Y:S01]  /*e350*/  IADD3 R215, R10, 0x4, RZ ;  /* 0x000000040ad77810 */ /* 0x000fe20007ffe0ff */
[----:B------:R-:W-:Y:S01]  /*e360*/  FFMA.FTZ R210, -R20, R20, 1 ;  /* 0x3f80000014d27423 */ /* 0x000fe20000010114 */
[----:B------:R2:W-:Y:S08]  /*e370*/  MUFU.EX2 R19, R31 ;  /* 0x0000001f00137308 */ /* 0x0005f00000000800 */
[----:B------:R4:W-:Y:S01]  /*e380*/  MUFU.EX2 R20, R32 ;  /* 0x0000002000147308 */ /* 0x0009e20000000800 */
[--C-:B--2---:R-:W-:Y:S01]  /*e390*/  FFMA.FTZ R31, R208, UR4, -R33.reuse ;  /* 0x00000004d01f7c23 */ /* 0x104fe20008010821 */
[----:B----4-:R-:W-:Y:S01]  /*e3a0*/  FFMA.FTZ R32, R209, UR4, -R33 ;  /* 0x00000004d1207c23 */ /* 0x010fe20008010821 */
[----:B---3--:R-:W-:-:S05]  /*e3b0*/  FFMA.FTZ R33, R206, UR4, -R34 ;  /* 0x00000004ce217c23 */ /* 0x008fca0008010822 */
[----:B------:R-:W2:Y:S01]  /*e3c0*/  MUFU.EX2 R219, R219 ;  /* 0x000000db00db7308 */ /* 0x000ea20000000800 */
[----:B------:R-:W3:Y:S01]  /*e3d0*/  SHFL.IDX PT, R206, R12, R215, 0x1f ;  /* 0x00001fd70cce7589 */ /* 0x000ee200000e0000 */
[----:B------:R-:W-:Y:S01]  /*e3e0*/  FMUL.FTZ R225, R24, R225 ;  /* 0x000000e118e17220 */ /* 0x000fe20000410000 */
[----:B------:R-:W-:Y:S01]  /*e3f0*/  FFMA.FTZ R208, -R230, R230, 1 ;  /* 0x3f800000e6d07423 */ /* 0x000fe200000101e6 */
[--C-:B-1----:R-:W-:Y:S01]  /*e400*/  FFMA.FTZ R204, R204, UR4, -R35.reuse ;  /* 0x00000004cccc7c23 */ /* 0x102fe20008010823 */
[----:B------:R-:W-:Y:S01]  /*e410*/  FFMA.FTZ R36, R205, UR4, -R35 ;  /* 0x00000004cd247c23 */ /* 0x000fe20008010823 */
[----:B------:R-:W-:Y:S01]  /*e420*/  FMUL.FTZ R210, R210, R225 ;  /* 0x000000e1d2d27220 */ /* 0x000fe20000410000 */
[C---:B------:R-:W-:Y:S01]  /*e430*/  IADD3 R209, R10.reuse, 0xc, RZ ;  /* 0x0000000c0ad17810 */ /* 0x040fe20007ffe0ff */
[----:B------:R1:W-:Y:S01]  /*e440*/  MUFU.EX2 R18, R211 ;  /* 0x000000d300127308 */ /* 0x0003e20000000800 */
[C---:B------:R-:W-:Y:S02]  /*e450*/  VIADD R225, R10.reuse, 0x10 ;  /* 0x000000100ae17836 */ /* 0x040fe40000000000 */
[----:B------:R-:W-:-:S02]  /*e460*/  VIADD R230, R10, 0x18 ;  /* 0x000000180ae67836 */ /* 0x000fc40000000000 */
[----:B--2---:R-:W-:Y:S01]  /*e470*/  FMUL.FTZ R226, R219, R226 ;  /* 0x000000e2dbe27220 */ /* 0x004fe20000410000 */
[----:B-1----:R-:W-:Y:S02]  /*e480*/  IADD3 R211, R10, 0x14, RZ ;  /* 0x000000140ad37810 */ /* 0x002fe40007ffe0ff */
[----:B------:R3:W-:Y:S01]  /*e490*/  MUFU.EX2 R35, R204 ;  /* 0x000000cc00237308 */ /* 0x0007e20000000800 */
[----:B------:R-:W-:Y:S01]  /*e4a0*/  FMUL.FTZ R208, R208, R226 ;  /* 0x000000e2d0d07220 */ /* 0x000fe20000410000 */
[----:B------:R-:W-:Y:S02]  /*e4b0*/  VIADD R226, R10, 0x8 ;  /* 0x000000080ae27836 */ /* 0x000fe40000000000 */
[----:B------:R-:W-:Y:S01]  /*e4c0*/  FFMA.FTZ R34, R207, UR4, -R34 ;  /* 0x00000004cf227c23 */ /* 0x000fe20008010822 */
[----:B------:R-:W-:Y:S03]  /*e4d0*/  SHFL.IDX PT, R38, R12, R211, 0x1f ;  /* 0x00001fd30c267589 */ /* 0x000fe600000e0000 */
[----:B------:R1:W-:Y:S01]  /*e4e0*/  MUFU.EX2 R27, R231 ;  /* 0x000000e7001b7308 */ /* 0x0003e20000000800 */
[--C-:B---3--:R-:W-:Y:S01]  /*e4f0*/  FFMA.FTZ R204, R122, UR4, -R206.reuse ;  /* 0x000000047acc7c23 */ /* 0x108fe200080108ce */
[----:B------:R-:W-:Y:S01]  /*e500*/  FFMA.FTZ R206, R124, UR4, -R206 ;  /* 0x000000047cce7c23 */ /* 0x000fe200080108ce */
[----:B------:R-:W-:Y:S04]  /*e510*/  SHFL.IDX PT, R207, R12, R226, 0x1f ;  /* 0x00001fe20ccf7589 */ /* 0x000fe800000e0000 */
[----:B------:R-:W2:Y:S01]  /*e520*/  SHFL.IDX PT, R122, R12, R230, 0x1f ;  /* 0x00001fe60c7a7589 */ /* 0x000ea200000e0000 */
[--C-:B-1----:R-:W-:Y:S01]  /*e530*/  FADD.FTZ R231, R37, -R232.reuse ;  /* 0x800000e825e77221 */ /* 0x102fe20000010000 */
[----:B------:R-:W-:-:S02]  /*e540*/  FADD.FTZ R232, R39, -R232 ;  /* 0x800000e827e87221 */ /* 0x000fc40000010000 */
[----:B------:R-:W-:Y:S04]  /*e550*/  SHFL.IDX PT, R37, R12, R209, 0x1f ;  /* 0x00001fd10c257589 */ /* 0x000fe800000e0000 */
[----:B------:R-:W-:Y:S04]  /*e560*/  SHFL.IDX PT, R39, R12, R225, 0x1f ;  /* 0x00001fe10c277589 */ /* 0x000fe800000e0000 */
[----:B------:R1:W3:Y:S02]  /*e570*/  SHFL.IDX PT, R124, R12, R229, 0x1f ;  /* 0x00001fe50c7c7589 */ /* 0x0002e400000e0000 */
[----:B-1----:R1:W-:Y:S02]  /*e580*/  MUFU.EX2 R12, R204 ;  /* 0x000000cc000c7308 */ /* 0x0023e40000000800 */
[----:B-1----:R-:W1:Y:S01]  /*e590*/  SHFL.IDX PT, R204, R11, R215, 0x1f ;  /* 0x00001fd70bcc7589 */ /* 0x002e6200000e0000 */
[--C-:B--2---:R-:W-:Y:S01]  /*e5a0*/  FFMA.FTZ R112, R112, UR4, -R122.reuse ;  /* 0x0000000470707c23 */ /* 0x104fe2000801087a */
[----:B------:R-:W-:-:S02]  /*e5b0*/  FFMA.FTZ R107, R107, UR4, -R122 ;  /* 0x000000046b6b7c23 */ /* 0x000fc4000801087a */
[----:B------:R-:W2:Y:S01]  /*e5c0*/  SHFL.IDX PT, R205, R11, R10, 0x1f ;  /* 0x00001f0a0bcd7589 */ /* 0x000ea200000e0000 */
[----:B---3--:R-:W-:-:S03]  /*e5d0*/  FFMA.FTZ R122, R97, UR4, -R124 ;  /* 0x00000004617a7c23 */ /* 0x008fc6000801087c */
[----:B------:R-:W3:Y:S01]  /*e5e0*/  SHFL.IDX PT, R97, R11, R225, 0x1f ;  /* 0x00001fe10b617589 */ /* 0x000ee200000e0000 */
[--C-:B------:R-:W-:Y:S01]  /*e5f0*/  FFMA.FTZ R123, R123, UR4, -R207.reuse ;  /* 0x000000047b7b7c23 */ /* 0x100fe200080108cf */
[----:B------:R-:W-:Y:S02]  /*e600*/  FFMA.FTZ R125, R125, UR4, -R207 ;  /* 0x000000047d7d7c23 */ /* 0x000fe400080108cf */
[----:B------:R-:W-:Y:S01]  /*e610*/  SHFL.IDX PT, R207, R11, R226, 0x1f ;  /* 0x00001fe20bcf7589 */ /* 0x000fe200000e0000 */
[--C-:B-1----:R-:W-:Y:S01]  /*e620*/  FFMA.FTZ R119, R119, UR4, -R204.reuse ;  /* 0x0000000477777c23 */ /* 0x102fe200080108cc */
[----:B------:R-:W-:Y:S02]  /*e630*/  FFMA.FTZ R204, R98, UR4, -R204 ;  /* 0x0000000462cc7c23 */ /* 0x000fe400080108cc */
[----:B------:R-:W1:Y:S01]  /*e640*/  SHFL.IDX PT, R98, R11, R230, 0x1f ;  /* 0x00001fe60b627589 */ /* 0x000e6200000e0000 */
[--C-:B------:R-:W-:Y:S01]  /*e650*/  FFMA.FTZ R120, R120, UR4, -R37.reuse ;  /* 0x0000000478787c23 */ /* 0x100fe20008010825 */
[----:B------:R-:W-:Y:S01]  /*e660*/  FFMA.FTZ R121, R121, UR4, -R37 ;  /* 0x0000000479797c23 */ /* 0x000fe20008010825 */
[--C-:B------:R-:W-:Y:S01]  /*e670*/  FFMA.FTZ R109, R109, UR4, -R38.reuse ;  /* 0x000000046d6d7c23 */ /* 0x100fe20008010826 */
[----:B------:R4:W-:Y:S01]  /*e680*/  MUFU.EX2 R37, R206 ;  /* 0x000000ce00257308 */ /* 0x0009e20000000800 */
[--C-:B------:R-:W-:Y:S01]  /*e690*/  FFMA.FTZ R103, R103, UR4, -R39.reuse ;  /* 0x0000000467677c23 */ /* 0x100fe20008010827 */
[----:B------:R-:W-:Y:S01]  /*e6a0*/  FFMA.FTZ R114, R114, UR4, -R39 ;  /* 0x0000000472727c23 */ /* 0x000fe20008010827 */
[--C-:B--2---:R-:W-:Y:S01]  /*e6b0*/  FFMA.FTZ R117, R117, UR4, -R205.reuse ;  /* 0x0000000475757c23 */ /* 0x104fe200080108cd */
[----:B------:R-:W-:Y:S01]  /*e6c0*/  FFMA.FTZ R106, R106, UR4, -R205 ;  /* 0x000000046a6a7c23 */ /* 0x000fe200080108cd */
[----:B----4-:R-:W-:-:S03]  /*e6d0*/  FFMA.FTZ R206, R94, UR4, -R38 ;  /* 0x000000045ece7c23 */ /* 0x010fc60008010826 */
[----:B------:R2:W-:Y:S01]  /*e6e0*/  MUFU.EX2 R38, R123 ;  /* 0x0000007b00267308 */ /* 0x0005e20000000800 */
[----:B------:R-:W-:Y:S01]  /*e6f0*/  SHFL.IDX PT, R205, R11, R229, 0x1f ;  /* 0x00001fe50bcd7589 */ /* 0x000fe200000e0000 */
[--C-:B---3--:R-:W-:Y:S01]  /*e700*/  FFMA.FTZ R101, R101, UR4, -R97.reuse ;  /* 0x0000000465657c23 */ /* 0x108fe20008010861 */
[----:B------:R-:W-:Y:S02]  /*e710*/  FFMA.FTZ R100, R100, UR4, -R97 ;  /* 0x0000000464647c23 */ /* 0x000fe40008010861 */
[----:B--2---:R-:W2:Y:S03]  /*e720*/  SHFL.IDX PT, R123, R11, R209, 0x1f ;  /* 0x00001fd10b7b7589 */ /* 0x004ea600000e0000 */
[----:B------:R3:W-:Y:S02]  /*e730*/  MUFU.EX2 R39, R125 ;  /* 0x0000007d00277308 */ /* 0x0007e40000000800 */
[----:B---3--:R3:W-:Y:S06]  /*e740*/  SHFL.IDX PT, R125, R11, R211, 0x1f ;  /* 0x00001fd30b7d7589 */ /* 0x0087ec00000e0000 */
[----:B------:R1:W-:Y:S08]  /*e750*/  MUFU.EX2 R97, R114 ;  /* 0x0000007200617308 */ /* 0x0003f00000000800 */
[----:B---3--:R3:W-:Y:S01]  /*e760*/  MUFU.EX2 R11, R121 ;  /* 0x00000079000b7308 */ /* 0x0087e20000000800 */
[----:B-1----:R-:W-:Y:S01]  /*e770*/  FFMA.FTZ R114, R95, UR4, -R98 ;  /* 0x000000045f727c23 */ /* 0x002fe20008010862 */
[----:B---3--:R-:W1:Y:S06]  /*e780*/  SHFL.IDX PT, R121, R14, R215, 0x1f ;  /* 0x00001fd70e797589 */ /* 0x008e6c00000e0000 */
[----:B------:R3:W-:Y:S01]  /*e790*/  MUFU.EX2 R95, R109 ;  /* 0x0000006d005f7308 */ /* 0x0007e20000000800 */
[----:B------:R-:W-:-:S07]  /*e7a0*/  FFMA.FTZ R124, R96, UR4, -R124 ;  /* 0x00000004607c7c23 */ /* 0x000fce000801087c */
[----:B------:R4:W-:Y:S01]  /*e7b0*/  MUFU.EX2 R94, R120 ;  /* 0x00000078005e7308 */ /* 0x0009e20000000800 */
[----:B---3--:R-:W3:Y:S01]  /*e7c0*/  SHFL.IDX PT, R109, R14, R225, 0x1f ;  /* 0x00001fe10e6d7589 */ /* 0x008ee200000e0000 */
[----:B----4-:R-:W-:-:S03]  /*e7d0*/  FFMA.FTZ R120, R99, UR4, -R207 ;  /* 0x0000000463787c23 */ /* 0x010fc600080108cf */
[----:B------:R-:W4:Y:S03]  /*e7e0*/  SHFL.IDX PT, R99, R14, R10, 0x1f ;  /* 0x00001f0a0e637589 */ /* 0x000f2600000e0000 */
[----:B------:R-:W3:Y:S01]  /*e7f0*/  MUFU.EX2 R25, R25 ;  /* 0x0000001900197308 */ /* 0x000ee20000000800 */
[----:B--2---:R-:W-:-:S07]  /*e800*/  FFMA.FTZ R105, R105, UR4, -R123 ;  /* 0x0000000469697c23 */ /* 0x004fce000801087b */
[----:B------:R2:W-:Y:S01]  /*e810*/  MUFU.EX2 R96, R103 ;  /* 0x0000006700607308 */ /* 0x0005e20000000800 */
[----:B------:R-:W-:Y:S01]  /*e820*/  FFMA.FTZ R104, R104, UR4, -R123 ;  /* 0x0000000468687c23 */ /* 0x000fe2000801087b */
[----:B--2---:R-:W2:Y:S04]  /*e830*/  SHFL.IDX PT, R103, R14, R209, 0x1f ;  /* 0x00001fd10e677589 */ /* 0x004ea800000e0000 */
[----:B------:R-:W2:Y:S01]  /*e840*/  SHFL.IDX PT, R123, R14, R226, 0x1f ;  /* 0x00001fe20e7b7589 */ /* 0x000ea200000e0000 */
[--C-:B-1----:R-:W-:Y:S01]  /*e850*/  FFMA.FTZ R108, R108, UR4, -R121.reuse ;  /* 0x000000046c6c7c23 */ /* 0x102fe20008010879 */
[----:B------:R-:W-:Y:S02]  /*e860*/  FFMA.FTZ R138, R138, UR4, -R121 ;  /* 0x000000048a8a7c23 */ /* 0x000fe40008010879 */
[----:B------:R-:W1:Y:S01]  /*e870*/  SHFL.IDX PT, R121, R14, R211, 0x1f ;  /* 0x00001fd30e797589 */ /* 0x000e6200000e0000 */
[--C-:B---3--:R-:W-:Y:S01]  /*e880*/  FFMA.FTZ R130, R130, UR4, -R109.reuse ;  /* 0x0000000482827c23 */ /* 0x108fe2000801086d */
[----:B------:R-:W-:Y:S01]  /*e890*/  FFMA.FTZ R137, R137, UR4, -R109 ;  /* 0x0000000489897c23 */ /* 0x000fe2000801086d */
[----:B------:R-:W-:Y:S01]  /*e8a0*/  FMUL.FTZ R216, R25, R216 ;  /* 0x000000d819d87220 */ /* 0x000fe20000410000 */
[----:B------:R-:W-:Y:S01]  /*e8b0*/  FMUL.FTZ R132, R132, UR9 ;  /* 0x0000000984847c20 */ /* 0x000fe20008410000 */
[----:B------:R-:W-:Y:S01]  /*e8c0*/  FMUL.FTZ R134, R134, UR9 ;  /* 0x0000000986867c20 */ /* 0x000fe20008410000 */
[----:B------:R-:W-:Y:S01]  /*e8d0*/  FFMA.FTZ R109, -R237, R237, 1 ;  /* 0x3f800000ed6d7423 */ /* 0x000fe200000101ed */
[--C-:B----4-:R-:W-:Y:S01]  /*e8e0*/  FFMA.FTZ R113, R113, UR4, -R99.reuse ;  /* 0x0000000471717c23 */ /* 0x110fe20008010863 */
[----:B------:R-:W-:-:S02]  /*e8f0*/  FFMA.FTZ R131, R131, UR4, -R99 ;  /* 0x0000000483837c23 */ /* 0x000fc40008010863 */
[----:B------:R3:W-:Y:S01]  /*e900*/  MUFU.EX2 R99, R112 ;  /* 0x0000007000637308 */ /* 0x0007e20000000800 */
[----:B------:R-:W-:Y:S01]  /*e910*/  FMUL.FTZ R109, R109, R216 ;  /* 0x000000d86d6d7220 */ /* 0x000fe20000410000 */
[----:B------:R-:W-:Y:S01]  /*e920*/  FMUL.FTZ R133, R133, UR9 ;  /* 0x0000000985857c20 */ /* 0x000fe20008410000 */
[----:B------:R-:W-:Y:S01]  /*e930*/  FMUL.FTZ R135, R135, UR9 ;  /* 0x0000000987877c20 */ /* 0x000fe20008410000 */
[----:B------:R-:W-:Y:S04]  /*e940*/  SHFL.IDX PT, R216, R17, R10, 0x1f ;  /* 0x00001f0a11d87589 */ /* 0x000fe800000e0000 */
[----:B------:R-:W4:Y:S01]  /*e950*/  MUFU.EX2 R26, R26 ;  /* 0x0000001a001a7308 */ /* 0x000f220000000800 */
[----:B---3--:R-:W3:Y:S01]  /*e960*/  SHFL.IDX PT, R112, R14, R230, 0x1f ;  /* 0x00001fe60e707589 */ /* 0x008ee200000e0000 */
[--C-:B--2---:R-:W-:Y:S01]  /*e970*/  FFMA.FTZ R126, R126, UR4, -R103.reuse ;  /* 0x000000047e7e7c23 */ /* 0x104fe20008010867 */
[----:B------:R-:W-:-:S02]  /*e980*/  FFMA.FTZ R139, R139, UR4, -R103 ;  /* 0x000000048b8b7c23 */ /* 0x000fc40008010867 */
[----:B------:R2:W3:Y:S03]  /*e990*/  SHFL.IDX PT, R103, R14, R229, 0x1f ;  /* 0x00001fe50e677589 */ /* 0x0004e600000e0000 */
[----:B------:R-:W4:Y:S08]  /*e9a0*/  MUFU.TANH R132, R132 ;  /* 0x0000008400847308 */ /* 0x000f300000002400 */
[----:B------:R-:W3:Y:S01]  /*e9b0*/  MUFU.TANH R134, R134 ;  /* 0x0000008600867308 */ /* 0x000ee20000002400 */
[--C-:B------:R-:W-:Y:S01]  /*e9c0*/  FFMA.FTZ R127, R127, UR4, -R123.reuse ;  /* 0x000000047f7f7c23 */ /* 0x100fe2000801087b */
[----:B------:R-:W-:Y:S01]  /*e9d0*/  FFMA.FTZ R129, R129, UR4, -R123 ;  /* 0x0000000481817c23 */ /* 0x000fe2000801087b */
[----:B------:R-:W-:-:S05]  /*e9e0*/  FFMA.FTZ R102, R102, UR4, -R125 ;  /* 0x0000000466667c23 */ /* 0x000fca000801087d */
[----:B------:R-:W-:Y:S01]  /*e9f0*/  MUFU.TANH R133, R133 ;  /* 0x0000008500857308 */ /* 0x000fe20000002400 */
[----:B------:R-:W-:Y:S01]  /*ea00*/  FFMA.FTZ R115, R115, UR4, -R125 ;  /* 0x0000000473737c23 */ /* 0x000fe2000801087d */
[----:B------:R-:W-:-:S06]  /*ea10*/  FSEL R123, R4, -INF , !P3 ;  /* 0xff800000047b7808 */ /* 0x000fcc0005800000 */
[----:B------:R-:W3:Y:S01]  /*ea20*/  MUFU.TANH R135, R135 ;  /* 0x0000008700877308 */ /* 0x000ee20000002400 */
[----:B------:R-:W-:-:S07]  /*ea30*/  FSEL R125, R128, -INF , !P2 ;  /* 0xff800000807d7808 */ /* 0x000fce0005000000 */
[----:B------:R-:W3:Y:S08]  /*ea40*/  MUFU.EX2 R28, R28 ;  /* 0x0000001c001c7308 */ /* 0x000ef00000000800 */
[----:B------:R-:W3:Y:S01]  /*ea50*/  MUFU.EX2 R29, R29 ;  /* 0x0000001d001d7308 */ /* 0x000ee20000000800 */
[----:B-1----:R-:W-:-:S07]  /*ea60*/  FFMA.FTZ R123, R123, UR4, -R121 ;  /* 0x000000047b7b7c23 */ /* 0x002fce0008010879 */
[----:B------:R-:W1:Y:S01]  /*ea70*/  MUFU.EX2 R32, R32 ;  /* 0x0000002000207308 */ /* 0x000e620000000800 */
[--C-:B------:R-:W-:Y:S01]  /*ea80*/  FFMA.FTZ R110, R110, UR4, -R205.reuse ;  /* 0x000000046e6e7c23 */ /* 0x100fe200080108cd */
[----:B------:R-:W-:Y:S01]  /*ea90*/  FFMA.FTZ R118, R118, UR4, -R205 ;  /* 0x0000000476767c23 */ /* 0x000fe200080108cd */
[----:B--2---:R-:W-:-:S05]  /*eaa0*/  FFMA.FTZ R14, -R200, R200, 1 ;  /* 0x3f800000c80e7423 */ /* 0x004fca00000101c8 */
[----:B------:R-:W2:Y:S01]  /*eab0*/  MUFU.EX2 R31, R31 ;  /* 0x0000001f001f7308 */ /* 0x000ea20000000800 */
[----:B----4-:R-:W-:Y:S01]  /*eac0*/  FMUL.FTZ R212, R26, R212 ;  /* 0x000000d41ad47220 */ /* 0x010fe20000410000 */
[----:B------:R-:W-:Y:S01]  /*ead0*/  FFMA.FTZ R121, R125, UR4, -R121 ;  /* 0x000000047d797c23 */ /* 0x000fe20008010879 */
[----:B------:R-:W-:Y:S01]  /*eae0*/  FSEL R125, R132, -INF , !P5 ;  /* 0xff800000847d7808 */ /* 0x000fe20006800000 */
[----:B------:R-:W-:Y:S01]  /*eaf0*/  FMUL.FTZ R218, R27, R218 ;  /* 0x000000da1bda7220 */ /* 0x000fe20000410000 */
[----:B---3--:R-:W-:Y:S01]  /*eb00*/  FSEL R205, R134, -INF , !P0 ;  /* 0xff80000086cd7808 */ /* 0x008fe20004000000 */
[----:B------:R-:W-:Y:S01]  /*eb10*/  FFMA.FTZ R235, -R235, R235, 1 ;  /* 0x3f800000ebeb7423 */ /* 0x000fe200000101eb */
[----:B------:R-:W-:Y:S01]  /*eb20*/  FFMA.FTZ R116, R116, UR4, -R98 ;  /* 0x0000000474747c23 */ /* 0x000fe20008010862 */
[----:B------:R-:W-:Y:S01]  /*eb30*/  FMUL.FTZ R14, R14, R212 ;  /* 0x000000d40e0e7220 */ /* 0x000fe20000410000 */
[----:B------:R-:W-:Y:S01]  /*eb40*/  FFMA.FTZ R111, R111, UR4, -R207 ;  /* 0x000000046f6f7c23 */ /* 0x000fe200080108cf */
[----:B------:R3:W-:Y:S01]  /*eb50*/  MUFU.EX2 R98, R206 ;  /* 0x000000ce00627308 */ /* 0x0007e20000000800 */
[----:B------:R-:W-:Y:S01]  /*eb60*/  FFMA.FTZ R212, -R21, R21, 1 ;  /* 0x3f80000015d47423 */ /* 0x000fe20000010115 */
[--C-:B------:R-:W-:Y:S01]  /*eb70*/  FFMA.FTZ R125, R125, UR4, -R112.reuse ;  /* 0x000000047d7d7c23 */ /* 0x100fe20008010870 */
[----:B------:R-:W-:Y:S01]  /*eb80*/  FFMA.FTZ R205, R205, UR4, -R112 ;  /* 0x00000004cdcd7c23 */ /* 0x000fe20008010870 */
[----:B------:R-:W-:Y:S01]  /*eb90*/  FSEL R207, R135, -INF , !P1 ;  /* 0xff80000087cf7808 */ /* 0x000fe20004800000 */
[----:B------:R-:W-:Y:S01]  /*eba0*/  FFMA.FTZ R21, -R22, R22, 1 ;  /* 0x3f80000016157423 */ /* 0x000fe20000010116 */
[----:B------:R-:W-:Y:S01]  /*ebb0*/  FMUL.FTZ R112, R235, R218 ;  /* 0x000000daeb707220 */ /* 0x000fe20000410000 */
[----:B------:R-:W-:Y:S01]  /*ebc0*/  FMUL.FTZ R221, R28, R221 ;  /* 0x000000dd1cdd7220 */ /* 0x000fe20000410000 */
[----:B------:R-:W-:Y:S01]  /*ebd0*/  FFMA.FTZ R209, -R233, R233, 1 ;  /* 0x3f800000e9d17423 */ /* 0x000fe200000101e9 */
[----:B---3--:R-:W-:Y:S01]  /*ebe0*/  FSEL R206, R133, -INF , !P4 ;  /* 0xff80000085ce7808 */ /* 0x008fe20006000000 */
[----:B------:R-:W-:Y:S01]  /*ebf0*/  FFMA.FTZ R211, -R234, R234, 1 ;  /* 0x3f800000ead37423 */ /* 0x000fe200000101ea */
[----:B------:R-:W-:Y:S01]  /*ec00*/  FMUL.FTZ R222, R29, R222 ;  /* 0x000000de1dde7220 */ /* 0x000fe20000410000 */
[----:B------:R-:W-:Y:S01]  /*ec10*/  FMUL.FTZ R22, R18, R227 ;  /* 0x000000e312167220 */ /* 0x000fe20000410000 */
[--C-:B------:R-:W-:Y:S01]  /*ec20*/  FADD.FTZ R40, R40, -R216.reuse ;  /* 0x800000d828287221 */ /* 0x100fe20000010000 */
[----:B------:R-:W-:Y:S01]  /*ec30*/  FADD.FTZ R42, R42, -R216 ;  /* 0x800000d82a2a7221 */ /* 0x000fe20000010000 */
[----:B------:R-:W3:Y:S01]  /*ec40*/  MUFU.EX2 R30, R30 ;  /* 0x0000001e001e7308 */ /* 0x000ee20000000800 */
[----:B------:R-:W-:Y:S01]  /*ec50*/  FFMA.FTZ R236, -R236, R236, 1 ;  /* 0x3f800000ecec7423 */ /* 0x000fe200000101ec */
[----:B------:R-:W4:Y:S01]  /*ec60*/  SHFL.IDX PT, R218, R17, R215, 0x1f ;  /* 0x00001fd711da7589 */ /* 0x000f2200000e0000 */
[C---:B------:R-:W-:Y:S01]  /*ec70*/  IADD3 R227, R10.reuse, 0x8, RZ ;  /* 0x000000080ae37810 */ /* 0x040fe20007ffe0ff */
[----:B------:R-:W-:-:S02]  /*ec80*/  VIADD R234, R10, 0xc ;  /* 0x0000000c0aea7836 */ /* 0x000fc40000000000 */
[----:B------:R3:W-:Y:S01]  /*ec90*/  LDS R216, [R13+0x400] ;  /* 0x000400000dd87984 */ /* 0x0007e20000000800 */
[----:B-1----:R-:W-:Y:S01]  /*eca0*/  FMUL.FTZ R226, R32, R220 ;  /* 0x000000dc20e27220 */ /* 0x002fe20000410000 */
[--C-:B------:R-:W-:Y:S01]  /*ecb0*/  FFMA.FTZ R206, R206, UR4, -R103.reuse ;  /* 0x00000004cece7c23 */ /* 0x100fe20008010867 */
[----:B------:R-:W-:Y:S01]  /*ecc0*/  FFMA.FTZ R207, R207, UR4, -R103 ;  /* 0x00000004cfcf7c23 */ /* 0x000fe20008010867 */
[----:B------:R-:W-:Y:S01]  /*ecd0*/  FMUL.FTZ R209, R209, R222 ;  /* 0x000000ded1d17220 */ /* 0x000fe20000410000 */
[----:B------:R-:W1:Y:S01]  /*ece0*/  SHFL.IDX PT, R220, R17, R229, 0x1f ;  /* 0x00001fe511dc7589 */ /* 0x000e6200000e0000 */
[----:B------:R-:W-:Y:S01]  /*ecf0*/  FMUL.FTZ R103, R236, R221 ;  /* 0x000000ddec677220 */ /* 0x000fe20000410000 */
[----:B--2---:R-:W-:Y:S02]  /*ed00*/  FMUL.FTZ R222, R31, R217 ;  /* 0x000000d91fde7220 */ /* 0x004fe40000410000 */
[----:B------:R-:W2:Y:S04]  /*ed10*/  SHFL.IDX PT, R221, R17, R227, 0x1f ;  /* 0x00001fe311dd7589 */ /* 0x000ea800000e0000 */
[----:B------:R-:W2:Y:S01]  /*ed20*/  SHFL.IDX PT, R217, R17, R234, 0x1f ;  /* 0x00001fea11d97589 */ /* 0x000ea200000e0000 */
[----:B------:R-:W1:Y:S01]  /*ed30*/  MUFU.EX2 R36, R36 ;  /* 0x0000002400247308 */ /* 0x000e620000000800 */
[----:B---3--:R-:W-:Y:S01]  /*ed40*/  FMUL.FTZ R223, R30, R223 ;  /* 0x000000df1edf7220 */ /* 0x008fe20000410000 */
[C---:B------:R-:W-:Y:S01]  /*ed50*/  IADD3 R233, R10.reuse, 0x10, RZ ;  /* 0x000000100ae97810 */ /* 0x040fe20007ffe0ff */
[----:B------:R-:W-:Y:S01]  /*ed60*/  FMUL.FTZ R224, R19, R224 ;  /* 0x000000e013e07220 */ /* 0x000fe20000410000 */
[----:B------:R-:W-:-:S02]  /*ed70*/  VIADD R235, R10, 0x14 ;  /* 0x000000140aeb7836 */ /* 0x000fc40000000000 */
[----:B------:R-:W-:Y:S01]  /*ed80*/  FMUL.FTZ R211, R211, R223 ;  /* 0x000000dfd3d37220 */ /* 0x000fe20000410000 */
[----:B------:R-:W-:Y:S01]  /*ed90*/  FFMA.FTZ R13, -R171, R171, 1 ;  /* 0x3f800000ab0d7423 */ /* 0x000fe200000101ab */
[----:B------:R-:W3:Y:S01]  /*eda0*/  SHFL.IDX PT, R223, R17, R233, 0x1f ;  /* 0x00001fe911df7589 */ /* 0x000ee200000e0000 */
[----:B------:R-:W-:Y:S01]  /*edb0*/  FMUL.FTZ R40, R35, R40 ;  /* 0x0000002823287220 */ /* 0x000fe20000410000 */
[--C-:B----4-:R-:W-:Y:S01]  /*edc0*/  FADD.FTZ R41, R41, -R218.reuse ;  /* 0x800000da29297221 */ /* 0x110fe20000010000 */
[----:B------:R-:W-:Y:S01]  /*edd0*/  FMUL.FTZ R21, R21, R224 ;  /* 0x000000e015157220 */ /* 0x000fe20000410000 */
[----:B------:R-:W-:Y:S01]  /*ede0*/  FMUL.FTZ R22, R212, R22 ;  /* 0x00000016d4167220 */ /* 0x000fe20000410000 */
[----:B------:R-:W-:Y:S01]  /*edf0*/  FFMA.FTZ R212, -R23, R23, 1 ;  /* 0x3f80000017d47423 */ /* 0x000fe20000010117 */
[----:B------:R-:W4:Y:S01]  /*ee00*/  SHFL.IDX PT, R224, R17, R235, 0x1f ;  /* 0x00001feb11e07589 */ /* 0x000f2200000e0000 */
[----:B------:R-:W-:Y:S01]  /*ee10*/  FADD.FTZ R43, R43, -R218 ;  /* 0x800000da2b2b7221 */ /* 0x000fe20000010000 */
[--C-:B-1----:R-:W-:Y:S01]  /*ee20*/  FADD.FTZ R53, R53, -R220.reuse ;  /* 0x800000dc35357221 */ /* 0x102fe20000010000 */
[----:B------:R-:W-:Y:S01]  /*ee30*/  FADD.FTZ R55, R55, -R220 ;  /* 0x800000dc37377221 */ /* 0x000fe20000010000 */
[----:B------:R-:W-:Y:S01]  /*ee40*/  FMUL.FTZ R13, R13, R40 ;  /* 0x000000280d0d7220 */ /* 0x000fe20000410000 */
[----:B------:R-:W-:Y:S01]  /*ee50*/  FFMA.FTZ R218, -R169, R169, 1 ;  /* 0x3f800000a9da7423 */ /* 0x000fe200000101a9 */
[----:B------:R-:W-:Y:S01]  /*ee60*/  FMUL.FTZ R42, R36, R42 ;  /* 0x0000002a242a7220 */ /* 0x000fe20000410000 */
[----:B------:R-:W-:Y:S01]  /*ee70*/  FFMA.FTZ R40, -R170, R170, 1 ;  /* 0x3f800000aa287423 */ /* 0x000fe200000101aa */
[----:B------:R-:W-:Y:S01]  /*ee80*/  FMUL.FTZ R220, R12, R41 ;  /* 0x000000290cdc7220 */ /* 0x000fe20000410000 */
[----:B--2---:R-:W-:Y:S01]  /*ee90*/  FADD.FTZ R44, R44, -R221 ;  /* 0x800000dd2c2c7221 */ /* 0x004fe20000010000 */
[--C-:B------:R-:W-:Y:S01]  /*eea0*/  FADD.FTZ R45, R45, -R217.reuse ;  /* 0x800000d92d2d7221 */ /* 0x100fe20000010000 */
[----:B------:R-:W-:Y:S01]  /*eeb0*/  FADD.FTZ R47, R47, -R217 ;  /* 0x800000d92f2f7221 */ /* 0x000fe20000010000 */
[----:B------:R-:W-:Y:S01]  /*eec0*/  FFMA.FTZ R215, -R201, R201, 1 ;  /* 0x3f800000c9d77423 */ /* 0x000fe200000101c9 */
[----:B------:R-:W-:Y:S01]  /*eed0*/  FMUL.FTZ R228, R20, R228 ;  /* 0x000000e414e47220 */ /* 0x000fe20000410000 */
[----:B------:R-:W-:Y:S01]  /*eee0*/  FMUL.FTZ R212, R212, R222 ;  /* 0x000000ded4d47220 */ /* 0x000fe20000410000 */
[----:B------:R-:W-:Y:S01]  /*eef0*/  FADD.FTZ R46, R46, -R221 ;  /* 0x800000dd2e2e7221 */ /* 0x000fe20000010000 */
[----:B------:R-:W-:Y:S01]  /*ef00*/  FFMA.FTZ R217, -R168, R168, 1 ;  /* 0x3f800000a8d97423 */ /* 0x000fe200000101a8 */
[----:B------:R-:W-:Y:S01]  /*ef10*/  FMUL.FTZ R43, R37, R43 ;  /* 0x0000002b252b7220 */ /* 0x000fe20000410000 */
[----:B------:R-:W1:Y:S01]  /*ef20*/  SHFL.IDX PT, R222, R17, R230, 0x1f ;  /* 0x00001fe611de7589 */ /* 0x000e6200000e0000 */
[----:B------:R-:W-:Y:S01]  /*ef30*/  FMUL.FTZ R41, R218, R42 ;  /* 0x0000002ada297220 */ /* 0x000fe20000410000 */
[----:B------:R-:W-:Y:S01]  /*ef40*/  FMUL.FTZ R42, R40, R220 ;  /* 0x000000dc282a7220 */ /* 0x000fe20000410000 */
[----:B------:R-:W-:Y:S01]  /*ef50*/  FFMA.FTZ R40, -R167, R167, 1 ;  /* 0x3f800000a7287423 */ /* 0x000fe200000101a7 */
[----:B------:R-:W-:Y:S01]  /*ef60*/  FMUL.FTZ R44, R38, R44 ;  /* 0x0000002c262c7220 */ /* 0x000fe20000410000 */
[----:B------:R-:W-:Y:S01]  /*ef70*/  FMUL.FTZ R23, R215, R228 ;  /* 0x000000e4d7177220 */ /* 0x000fe20000410000 */
[----:B------:R-:W-:Y:S01]  /*ef80*/  FMUL.FTZ R43, R217, R43 ;  /* 0x0000002bd92b7220 */ /* 0x000fe20000410000 */
[----:B------:R-:W-:Y:S01]  /*ef90*/  FFMA.FTZ R88, -R88, R88, 1 ;  /* 0x3f80000058587423 */ /* 0x000fe20000010158 */
[----:B------:R-:W-:Y:S01]  /*efa0*/  FFMA.FTZ R89, -R89, R89, 1 ;  /* 0x3f80000059597423 */ /* 0x000fe20000010159 */
[----:B------:R-:W-:Y:S01]  /*efb0*/  FMUL.FTZ R46, R39, R46 ;  /* 0x0000002e272e7220 */ /* 0x000fe20000410000 */
[----:B------:R-:W-:Y:S01]  /*efc0*/  FMUL.FTZ R217, R94, R45 ;  /* 0x0000002d5ed97220 */ /* 0x000fe20000410000 */
[----:B------:R-:W-:Y:S01]  /*efd0*/  IADD3 R228, R10, 0x4, RZ ;  /* 0x000000040ae47810 */ /* 0x000fe20007ffe0ff */
[----:B------:R-:W-:Y:S01]  /*efe0*/  FMUL.FTZ R45, R40, R44 ;  /* 0x0000002c282d7220 */ /* 0x000fe20000410000 */
[----:B------:R-:W-:Y:S01]  /*eff0*/  FMUL.FTZ R44, R89, R46 ;  /* 0x0000002e592c7220 */ /* 0x000fe20000410000 */
[----:B------:R-:W-:Y:S01]  /*f000*/  FMUL.FTZ R46, R88, R217 ;  /* 0x000000d9582e7220 */ /* 0x000fe20000410000 */
[----:B------:R-:W-:Y:S01]  /*f010*/  FFMA.FTZ R90, -R90, R90, 1 ;  /* 0x3f8000005a5a7423 */ /* 0x000fe2000001015a */
[----:B------:R-:W2:Y:S01]  /*f020*/  SHFL.IDX PT, R88, R216, R228, 0x1f ;  /* 0x00001fe4d8587589 */ /* 0x000ea200000e0000 */
[--C-:B---3--:R-:W-:Y:S01]  /*f030*/  FADD.FTZ R48, R48, -R223.reuse ;  /* 0x800000df30307221 */ /* 0x108fe20000010000 */
[----:B------:R-:W-:Y:S01]  /*f040*/  FADD.FTZ R50, R50, -R223 ;  /* 0x800000df32327221 */ /* 0x000fe20000010000 */
[--C-:B----4-:R-:W-:Y:S01]  /*f050*/  FADD.FTZ R49, R49, -R224.reuse ;  /* 0x800000e031317221 */ /* 0x110fe20000010000 */
[----:B------:R-:W-:Y:S01]  /*f060*/  FMUL.FTZ R47, R11, R47 ;  /* 0x0000002f0b2f7220 */ /* 0x000fe20000410000 */
[----:B------:R-:W-:Y:S01]  /*f070*/  FFMA.FTZ R91, -R91, R91, 1 ;  /* 0x3f8000005b5b7423 */ /* 0x000fe2000001015b */
[----:B------:R-:W-:Y:S01]  /*f080*/  FMUL.FTZ R48, R96, R48 ;  /* 0x0000003060307220 */ /* 0x000fe20000410000 */
[----:B------:R-:W-:Y:S01]  /*f090*/  FMUL.FTZ R40, R97, R50 ;  /* 0x0000003261287220 */ /* 0x000fe20000410000 */
[----:B------:R-:W-:Y:S01]  /*f0a0*/  FADD.FTZ R51, R51, -R224 ;  /* 0x800000e033337221 */ /* 0x000fe20000010000 */
[----:B------:R-:W-:Y:S01]  /*f0b0*/  FFMA.FTZ R93, -R93, R93, 1 ;  /* 0x3f8000005d5d7423 */ /* 0x000fe2000001015d */
[----:B------:R-:W-:Y:S01]  /*f0c0*/  FFMA.FTZ R92, -R92, R92, 1 ;  /* 0x3f8000005c5c7423 */ /* 0x000fe2000001015c */
[----:B------:R-:W-:Y:S01]  /*f0d0*/  FMUL.FTZ R49, R95, R49 ;  /* 0x000000315f317220 */ /* 0x000fe20000410000 */
[----:B------:R-:W-:Y:S01]  /*f0e0*/  FMUL.FTZ R50, R90, R47 ;  /* 0x0000002f5a327220 */ /* 0x000fe20000410000 */
[----:B-1----:R-:W-:Y:S01]  /*f0f0*/  FADD.FTZ R52, R52, -R222 ;  /* 0x800000de34347221 */ /* 0x002fe20000010000 */
[----:B------:R-:W-:Y:S01]  /*f100*/  FMUL.FTZ R48, R91, R48 ;  /* 0x000000305b307220 */ /* 0x000fe20000410000 */
[----:B------:R-:W-:Y:S01]  /*f110*/  FFMA.FTZ R90, -R166, R166, 1 ;  /* 0x3f800000a65a7423 */ /* 0x000fe200000101a6 */
[----:B------:R-:W-:Y:S01]  /*f120*/  FMUL.FTZ R47, R93, R40 ;  /* 0x000000285d2f7220 */ /* 0x000fe20000410000 */
[----:B------:R-:W-:Y:S01]  /*f130*/  FMUL.FTZ R91, R98, R51 ;  /* 0x00000033625b7220 */ /* 0x000fe20000410000 */
[----:B------:R-:W1:Y:S01]  /*f140*/  SHFL.IDX PT, R40, R216, R227, 0x1f ;  /* 0x00001fe3d8287589 */ /* 0x000e6200000e0000 */
[----:B------:R-:W-:Y:S01]  /*f150*/  FMUL.FTZ R49, R92, R49 ;  /* 0x000000315c317220 */ /* 0x000fe20000410000 */
[----:B------:R-:W-:-:S02]  /*f160*/  FMUL.FTZ R93, R99, R52 ;  /* 0x00000034635d7220 */ /* 0x000fc40000410000 */
[----:B------:R-:W3:Y:S01]  /*f170*/  SHFL.IDX PT, R89, R216, R10, 0x1f ;  /* 0x00001f0ad8597589 */ /* 0x000ee200000e0000 */
[----:B------:R-:W-:-:S03]  /*f180*/  FMUL.FTZ R52, R90, R91 ;  /* 0x0000005b5a347220 */ /* 0x000fc60000410000 */
[----:B------:R-:W4:Y:S01]  /*f190*/  SHFL.IDX PT, R92, R216, R234, 0x1f ;  /* 0x00001fead85c7589 */ /* 0x000f2200000e0000 */
[----:B------:R-:W-:-:S03]  /*f1a0*/  FFMA.FTZ R51, -R165, R165, 1 ;  /* 0x3f800000a5337423 */ /* 0x000fc600000101a5 */
[----:B------:R-:W4:Y:S01]  /*f1b0*/  SHFL.IDX PT, R90, R216, R230, 0x1f ;  /* 0x00001fe6d85a7589 */ /* 0x000f2200000e0000 */
[--C-:B--2---:R-:W-:Y:S01]  /*f1c0*/  FADD.FTZ R57, R57, -R88.reuse ;  /* 0x8000005839397221 */ /* 0x104fe20000010000 */
[----:B------:R-:W-:Y:S01]  /*f1d0*/  FADD.FTZ R59, R59, -R88 ;  /* 0x800000583b3b7221 */ /* 0x000fe20000010000 */
[----:B------:R-:W-:Y:S01]  /*f1e0*/  FMUL.FTZ R51, R51, R93 ;  /* 0x0000005d33337220 */ /* 0x000fe20000410000 */
[----:B------:R2:W-:Y:S01]  /*f1f0*/  LDS R88, [R15+0x400] ;  /* 0x000400000f587984 */ /* 0x0005e20000000800 */
[----:B------:R-:W2:Y:S03]  /*f200*/  MUFU.EX2 R117, R117 ;  /* 0x0000007500757308 */ /* 0x000ea60000000800 */
[----:B------:R-:W2:Y:S04]  /*f210*/  SHFL.IDX PT, R93, R216, R233, 0x1f ;  /* 0x00001fe9d85d7589 */ /* 0x000ea800000e0000 */
[----:B------:R-:W-:Y:S01]  /*f220*/  SHFL.IDX PT, R91, R216, R235, 0x1f ;  /* 0x00001febd85b7589 */ /* 0x000fe200000e0000 */
[----:B------:R-:W2:Y:S03]  /*f230*/  MUFU.EX2 R106, R106 ;  /* 0x0000006a006a7308 */ /* 0x000ea60000000800 */
[----:B------:R-:W2:Y:S05]  /*f240*/  SHFL.IDX PT, R216, R216, R229, 0x1f ;  /* 0x00001fe5d8d87589 */ /* 0x000eaa00000e0000 */
[----:B------:R-:W2:Y:S01]  /*f250*/  MUFU.EX2 R119, R119 ;  /* 0x0000007700777308 */ /* 0x000ea20000000800 */
[----:B-1----:R-:W-:-:S07]  /*f260*/  FADD.FTZ R60, R60, -R40 ;  /* 0x800000283c3c7221 */ /* 0x002fce0000010000 */
[----:B------:R-:W1:Y:S01]  /*f270*/  MUFU.EX2 R204, R204 ;  /* 0x000000cc00cc7308 */ /* 0x000e620000000800 */
[----:B---3--:R-:W-:Y:S01]  /*f280*/  FADD.FTZ R56, R56, -R89 ;  /* 0x8000005938387221 */ /* 0x008fe20000010000 */
[----:B------:R-:W-:-:S06]  /*f290*/  FADD.FTZ R40, R62, -R40 ;  /* 0x800000283e287221 */ /* 0x000fcc0000010000 */
[----:B------:R-:W3:Y:S01]  /*f2a0*/  MUFU.EX2 R120, R120 ;  /* 0x0000007800787308 */ /* 0x000ee20000000800 */
[--C-:B----4-:R-:W-:Y:S01]  /*f2b0*/  FADD.FTZ R62, R61, -R92.reuse ;  /* 0x8000005c3d3e7221 */ /* 0x110fe20000010000 */
[----:B------:R-:W-:Y:S01]  /*f2c0*/  FADD.FTZ R58, R58, -R89 ;  /* 0x800000593a3a7221 */ /* 0x000fe20000010000 */
[----:B------:R-:W4:Y:S05]  /*f2d0*/  LDL.LU R200, [R1+0x110] ;  /* 0x0001100001c87983 */ /* 0x000f2a0000300800 */
[----:B------:R-:W3:Y:S01]  /*f2e0*/  MUFU.EX2 R111, R111 ;  /* 0x0000006f006f7308 */ /* 0x000ee20000000800 */
[----:B------:R-:W-:-:S07]  /*f2f0*/  FADD.FTZ R92, R63, -R92 ;  /* 0x8000005c3f5c7221 */ /* 0x000fce0000010000 */
[----:B------:R-:W3:Y:S01]  /*f300*/  MUFU.EX2 R100, R100 ;  /* 0x0000006400647308 */ /* 0x000ee20000000800 */
[----:B------:R-:W-:Y:S01]  /*f310*/  FADD.FTZ R63, R68, -R90 ;  /* 0x8000005a443f7221 */ /* 0x000fe20000010000 */
[----:B------:R-:W-:Y:S01]  /*f320*/  FFMA.FTZ R68, -R161, R161, 1 ;  /* 0x3f800000a1447423 */ /* 0x000fe200000101a1 */
[----:B--2---:R-:W-:-:S05]  /*f330*/  FMUL.FTZ R56, R117, R56 ;  /* 0x0000003875387220 */ /* 0x004fca0000410000 */
[----:B------:R-:W2:Y:S01]  /*f340*/  MUFU.EX2 R102, R102 ;  /* 0x0000006600667308 */ /* 0x000ea20000000800 */
[----:B------:R-:W-:Y:S01]  /*f350*/  FFMA.FTZ R15, -R159, R159, 1 ;  /* 0x3f8000009f0f7423 */ /* 0x000fe2000001019f */
[----:B------:R-:W-:-:S06]  /*f360*/  FMUL.FTZ R58, R106, R58 ;  /* 0x0000003a6a3a7220 */ /* 0x000fcc0000410000 */
[----:B------:R-:W2:Y:S01]  /*f370*/  MUFU.EX2 R116, R116 ;  /* 0x0000007400747308 */ /* 0x000ea20000000800 */
[----:B------:R-:W-:-:S07]  /*f380*/  FMUL.FTZ R68, R68, R56 ;  /* 0x0000003844447220 */ /* 0x000fce0000410000 */
[----:B------:R-:W2:Y:S01]  /*f390*/  MUFU.EX2 R104, R104 ;  /* 0x0000006800687308 */ /* 0x000ea20000000800 */
[----:B------:R-:W-:Y:S01]  /*f3a0*/  FFMA.FTZ R61, -R160, R160, 1 ;  /* 0x3f800000a03d7423 */ /* 0x000fe200000101a0 */
[----:B------:R-:W-:-:S06]  /*f3b0*/  FMUL.FTZ R57, R119, R57 ;  /* 0x0000003977397220 */ /* 0x000fcc0000410000 */
[----:B------:R-:W2:Y:S01]  /*f3c0*/  MUFU.EX2 R107, R107 ;  /* 0x0000006b006b7308 */ /* 0x000ea20000000800 */
[----:B------:R-:W-:-:S07]  /*f3d0*/  FADD.FTZ R66, R66, -R93 ;  /* 0x8000005d42427221 */ /* 0x000fce0000010000 */
[----:B------:R-:W2:Y:S01]  /*f3e0*/  MUFU.EX2 R122, R122 ;  /* 0x0000007a007a7308 */ /* 0x000ea20000000800 */
[----:B-1----:R-:W-:-:S07]  /*f3f0*/  FMUL.FTZ R56, R204, R59 ;  /* 0x0000003bcc387220 */ /* 0x002fce0000410000 */
[----:B------:R-:W1:Y:S01]  /*f400*/  MUFU.EX2 R101, R101 ;  /* 0x0000006500657308 */ /* 0x000e620000000800 */
[----:B------:R-:W-:Y:S01]  /*f410*/  FMUL.FTZ R59, R15, R58 ;  /* 0x0000003a0f3b7220 */ /* 0x000fe20000410000 */
[----:B------:R-:W-:-:S06]  /*f420*/  FADD.FTZ R89, R69, -R216 ;  /* 0x800000d845597221 */ /* 0x000fcc0000010000 */
[----:B------:R-:W1:Y:S01]  /*f430*/  MUFU.EX2 R124, R124 ;  /* 0x0000007c007c7308 */ /* 0x000e620000000800 */
[----:B------:R-:W-:Y:S01]  /*f440*/  FFMA.FTZ R58, -R157, R157, 1 ;  /* 0x3f8000009d3a7423 */ /* 0x000fe2000001019d */
[----:B---3--:R-:W-:Y:S01]  /*f450*/  FMUL.FTZ R60, R120, R60 ;  /* 0x0000003c783c7220 */ /* 0x008fe20000410000 */
[----:B------:R-:W-:Y:S01]  /*f460*/  FADD.FTZ R65, R65, -R91 ;  /* 0x8000005b41417221 */ /* 0x000fe20000010000 */
[----:B------:R-:W-:Y:S01]  /*f470*/  FADD.FTZ R216, R71, -R216 ;  /* 0x800000d847d87221 */ /* 0x000fe20000010000 */
[----:B------:R-:W-:Y:S01]  /*f480*/  FMUL.FTZ R61, R61, R57 ;  /* 0x000000393d3d7220 */ /* 0x000fe20000410000 */
[----:B------:R-:W-:Y:S01]  /*f490*/  FFMA.FTZ R71, -R155, R155, 1 ;  /* 0x3f8000009b477423 */ /* 0x000fe2000001019b */
[----:B------:R-:W-:Y:S01]  /*f4a0*/  FMUL.FTZ R40, R111, R40 ;  /* 0x000000286f287220 */ /* 0x000fe20000410000 */
[----:B------:R-:W-:Y:S01]  /*f4b0*/  FFMA.FTZ R57, -R151, R151, 1 ;  /* 0x3f80000097397423 */ /* 0x000fe20000010197 */
[----:B------:R-:W-:Y:S01]  /*f4c0*/  FMUL.FTZ R66, R100, R66 ;  /* 0x0000004264427220 */ /* 0x000fe20000410000 */
[----:B------:R-:W-:Y:S01]  /*f4d0*/  FADD.FTZ R54, R54, -R222 ;  /* 0x800000de36367221 */ /* 0x000fe20000010000 */
[----:B------:R-:W-:Y:S01]  /*f4e0*/  FADD.FTZ R64, R64, -R93 ;  /* 0x8000005d40407221 */ /* 0x000fe20000010000 */
[----:B------:R-:W-:Y:S01]  /*f4f0*/  FMUL.FTZ R58, R58, R60 ;  /* 0x0000003c3a3a7220 */ /* 0x000fe20000410000 */
[----:B--2---:R-:W-:Y:S01]  /*f500*/  FMUL.FTZ R60, R102, R65 ;  /* 0x00000041663c7220 */ /* 0x004fe20000410000 */
[----:B------:R-:W-:Y:S01]  /*f510*/  FMUL.FTZ R71, R71, R40 ;  /* 0x0000002847477220 */ /* 0x000fe20000410000 */
        /* <DEDUP_REMOVED lines=9> */
[----:B------:R-:W-:Y:S01]  /*f5b0*/  FFMA.FTZ R15, -R154, R154, 1 ;  /* 0x3f8000009a0f7423 */ /* 0x000fe2000001019a */
[----:B-1----:R-:W-:Y:S01]  /*f5c0*/  FMUL.FTZ R64, R101, R64 ;  /* 0x0000004065407220 */ /* 0x002fe20000410000 */
[----:B------:R-:W4:Y:S01]  /*f5d0*/  LDL.LU R201, [R1+0x10c] ;  /* 0x00010c0001c97983 */ /* 0x000f220000300800 */
[----:B------:R-:W-:Y:S01]  /*f5e0*/  FFMA.FTZ R215, -R202, R202, 1 ;  /* 0x3f800000cad77423 */ /* 0x000fe200000101ca */
[----:B------:R-:W-:Y:S01]  /*f5f0*/  FFMA.FTZ R225, -R203, R203, 1 ;  /* 0x3f800000cbe17423 */ /* 0x000fe200000101cb */
[----:B------:R-:W1:Y:S01]  /*f600*/  MUFU.EX2 R115, R115 ;  /* 0x0000007300737308 */ /* 0x000e620000000800 */
[----:B------:R-:W4:Y:S01]  /*f610*/  LDL.LU R202, [R1+0x108] ;  /* 0x0001080001ca7983 */ /* 0x000f220000300800 */
[----:B------:R-:W-:Y:S01]  /*f620*/  FMUL.FTZ R222, R124, R55 ;  /* 0x000000377cde7220 */ /* 0x000fe20000410000 */
[----:B------:R-:W-:Y:S01]  /*f630*/  FMUL.FTZ R66, R66, R63 ;  /* 0x0000003f42427220 */ /* 0x000fe20000410000 */
[----:B------:R-:W-:Y:S01]  /*f640*/  FMUL.FTZ R53, R218, R220 ;  /* 0x000000dcda357220 */ /* 0x000fe20000410000 */
[----:B------:R-:W4:Y:S01]  /*f650*/  LDL.LU R203, [R1+0x104] ;  /* 0x0001040001cb7983 */ /* 0x000f220000300800 */
[----:B------:R-:W-:Y:S01]  /*f660*/  FMUL.FTZ R55, R217, R221 ;  /* 0x000000ddd9377220 */ /* 0x000fe20000410000 */
[----:B------:R-:W-:Y:S01]  /*f670*/  FADD.FTZ R67, R67, -R91 ;  /* 0x8000005b43437221 */ /* 0x000fe20000010000 */
[----:B------:R-:W2:Y:S01]  /*f680*/  MUFU.EX2 R105, R105 ;  /* 0x0000006900697308 */ /* 0x000ea20000000800 */
[----:B------:R3:W5:Y:S01]  /*f690*/  LDL.LU R171, [R1+0x100] ;  /* 0x0001000001ab7983 */ /* 0x0007620000300800 */
[----:B------:R-:W-:Y:S01]  /*f6a0*/  FMUL.FTZ R15, R15, R92 ;  /* 0x0000005c0f0f7220 */ /* 0x000fe20000410000 */
[----:B------:R-:W-:-:S02]  /*f6b0*/  FMUL.FTZ R64, R40, R64 ;  /* 0x0000004028407220 */ /* 0x000fc40000410000 */
[----:B------:R-:W3:Y:S04]  /*f6c0*/  SHFL.IDX PT, R63, R88, R235, 0x1f ;  /* 0x00001feb583f7589 */ /* 0x000ee800000e0000 */
[----:B------:R1:W5:Y:S01]  /*f6d0*/  LDL.LU R170, [R1+0xfc] ;  /* 0x0000fc0001aa7983 */ /* 0x0003620000300800 */
[----:B------:R-:W3:Y:S03]  /*f6e0*/  MUFU.EX2 R114, R114 ;  /* 0x0000007200727308 */ /* 0x000ee60000000800 */
[----:B------:R-:W-:Y:S04]  /*f6f0*/  SHFL.IDX PT, R91, R88, R10, 0x1f ;  /* 0x00001f0a585b7589 */ /* 0x000fe800000e0000 */
[----:B------:R-:W3:Y:S04]  /*f700*/  SHFL.IDX PT, R40, R88, R228, 0x1f ;  /* 0x00001fe458287589 */ /* 0x000ee800000e0000 */
[----:B------:R-:W-:Y:S04]  /*f710*/  SHFL.IDX PT, R93, R88, R227, 0x1f ;  /* 0x00001fe3585d7589 */ /* 0x000fe800000e0000 */
[----:B------:R-:W-:Y:S04]  /*f720*/  SHFL.IDX PT, R217, R88, R234, 0x1f ;  /* 0x00001fea58d97589 */ /* 0x000fe800000e0000 */
[----:B------:R-:W-:Y:S04]  /*f730*/  SHFL.IDX PT, R218, R88, R233, 0x1f ;  /* 0x00001fe958da7589 */ /* 0x000fe800000e0000 */
[----:B------:R-:W-:Y:S04]  /*f740*/  SHFL.IDX PT, R92, R88, R230, 0x1f ;  /* 0x00001fe6585c7589 */ /* 0x000fe800000e0000 */
[----:B------:R1:W5:Y:S04]  /*f750*/  LDL.LU R169, [R1+0xf8] ;  /* 0x0000f80001a97983 */ /* 0x0003680000300800 */
[----:B------:R-:W3:Y:S01]  /*f760*/  SHFL.IDX PT, R88, R88, R229, 0x1f ;  /* 0x00001fe558587589 */ /* 0x000ee200000e0000 */
[----:B------:R-:W3:Y:S03]  /*f770*/  MUFU.EX2 R110, R110 ;  /* 0x0000006e006e7308 */ /* 0x000ee60000000800 */
[----:B------:R1:W5:Y:S04]  /*f780*/  LDL.LU R168, [R1+0xf4] ;  /* 0x0000f40001a87983 */ /* 0x0003680000300800 */
[----:B------:R1:W5:Y:S01]  /*f790*/  LDL.LU R167, [R1+0xf0] ;  /* 0x0000f00001a77983 */ /* 0x0003620000300800 */
[----:B------:R-:W-:-:S03]  /*f7a0*/  FFMA.FTZ R54, -R162, R162, 1 ;  /* 0x3f800000a2367423 */ /* 0x000fc600000101a2 */
[----:B------:R1:W5:Y:S01]  /*f7b0*/  LDL.LU R166, [R1+0xec] ;  /* 0x0000ec0001a67983 */ /* 0x0003620000300800 */
[----:B------:R-:W3:Y:S03]  /*f7c0*/  MUFU.EX2 R118, R118 ;  /* 0x0000007600767308 */ /* 0x000ee60000000800 */
[----:B------:R1:W5:Y:S04]  /*f7d0*/  LDL.LU R165, [R1+0xe8] ;  /* 0x0000e80001a57983 */ /* 0x0003680000300800 */
[----:B------:R1:W5:Y:S04]  /*f7e0*/  LDL.LU R164, [R1+0xe4] ;  /* 0x0000e40001a47983 */ /* 0x0003680000300800 */
[----:B------:R1:W5:Y:S01]  /*f7f0*/  LDL.LU R163, [R1+0xe0] ;  /* 0x0000e00001a37983 */ /* 0x0003620000300800 */
[----:B------:R-:W-:-:S03]  /*f800*/  FFMA.FTZ R69, -R158, R158, 1 ;  /* 0x3f8000009e457423 */ /* 0x000fc6000001019e */
[----:B------:R1:W5:Y:S01]  /*f810*/  LDL.LU R162, [R1+0xdc] ;  /* 0x0000dc0001a27983 */ /* 0x0003620000300800 */
[----:B------:R-:W-:-:S03]  /*f820*/  FADD.FTZ R90, R70, -R90 ;  /* 0x8000005a465a7221 */ /* 0x000fc60000010000 */
[----:B------:R1:W5:Y:S01]  /*f830*/  LDL.LU R161, [R1+0xd8] ;  /* 0x0000d80001a17983 */ /* 0x0003620000300800 */
[----:B------:R-:W3:Y:S03]  /*f840*/  MUFU.EX2 R138, R138 ;  /* 0x0000008a008a7308 */ /* 0x000ee60000000800 */
[----:B------:R1:W5:Y:S01]  /*f850*/  LDL.LU R160, [R1+0xd4] ;  /* 0x0000d40001a07983 */ /* 0x0003620000300800 */
[----:B------:R-:W-:-:S03]  /*f860*/  FFMA.FTZ R70, -R156, R156, 1 ;  /* 0x3f8000009c467423 */ /* 0x000fc6000001019c */
[----:B------:R2:W5:Y:S01]  /*f870*/  LDL.LU R159, [R1+0xd0] ;  /* 0x0000d000019f7983 */ /* 0x0005620000300800 */
[----:B------:R-:W-:-:S03]  /*f880*/  FFMA.FTZ R57, -R149, R149, 1 ;  /* 0x3f80000095397423 */ /* 0x000fc60000010195 */
[----:B------:R3:W5:Y:S01]  /*f890*/  LDL.LU R158, [R1+0xcc] ;  /* 0x0000cc00019e7983 */ /* 0x0007620000300800 */
[----:B-1----:R-:W-:-:S03]  /*f8a0*/  FMUL.FTZ R67, R115, R67 ;  /* 0x0000004373437220 */ /* 0x002fc60000410000 */
[----:B------:R1:W5:Y:S01]  /*f8b0*/  LDL.LU R157, [R1+0xc8] ;  /* 0x0000c800019d7983 */ /* 0x0003620000300800 */
[----:B------:R-:W-:Y:S01]  /*f8c0*/  FMUL.FTZ R69, R69, R56 ;  /* 0x0000003845457220 */ /* 0x000fe20000410000 */
[----:B--2---:R-:W-:Y:S02]  /*f8d0*/  FMUL.FTZ R62, R105, R62 ;  /* 0x0000003e693e7220 */ /* 0x004fe40000410000 */
[----:B------:R1:W5:Y:S01]  /*f8e0*/  LDL.LU R156, [R1+0xc4] ;  /* 0x0000c400019c7983 */ /* 0x0003620000300800 */
[----:B------:R-:W-:-:S03]  /*f8f0*/  FFMA.FTZ R56, -R152, R152, 1 ;  /* 0x3f80000098387423 */ /* 0x000fc60000010198 */
[----:B------:R1:W5:Y:S01]  /*f900*/  LDL.LU R155, [R1+0xc0] ;  /* 0x0000c000019b7983 */ /* 0x0003620000300800 */
[----:B------:R-:W-:-:S03]  /*f910*/  FMUL.FTZ R57, R57, R67 ;  /* 0x0000004339397220 */ /* 0x000fc60000410000 */
[----:B------:R1:W5:Y:S01]  /*f920*/  LDL.LU R154, [R1+0xbc] ;  /* 0x0000bc00019a7983 */ /* 0x0003620000300800 */
[----:B------:R-:W-:-:S03]  /*f930*/  FMUL.FTZ R70, R70, R62 ;  /* 0x0000003e46467220 */ /* 0x000fc60000410000 */
[----:B------:R1:W5:Y:S01]  /*f940*/  LDL.LU R153, [R1+0xb8] ;  /* 0x0000b80001997983 */ /* 0x0003620000300800 */
[----:B------:R-:W-:Y:S01]  /*f950*/  FFMA.FTZ R67, -R147, R147, 1 ;  /* 0x3f80000093437423 */ /* 0x000fe20000010193 */
[----:B---3--:R-:W-:Y:S02]  /*f960*/  FMUL.FTZ R90, R114, R90 ;  /* 0x0000005a725a7220 */ /* 0x008fe40000410000 */
[----:B------:R1:W5:Y:S01]  /*f970*/  LDL.LU R152, [R1+0xb4] ;  /* 0x0000b40001987983 */ /* 0x0003620000300800 */
[----:B------:R-:W-:-:S03]  /*f980*/  FFMA.FTZ R62, -R148, R148, 1 ;  /* 0x3f800000943e7423 */ /* 0x000fc60000010194 */
[----:B------:R1:W5:Y:S01]  /*f990*/  LDL.LU R151, [R1+0xb0] ;  /* 0x0000b00001977983 */ /* 0x0003620000300800 */
[----:B------:R-:W-:Y:S01]  /*f9a0*/  FMUL.FTZ R56, R56, R60 ;  /* 0x0000003c38387220 */ /* 0x000fe20000410000 */
[----:B------:R-:W-:Y:S02]  /*f9b0*/  FMUL.FTZ R89, R110, R89 ;  /* 0x000000596e597220 */ /* 0x000fe40000410000 */
[----:B------:R1:W5:Y:S01]  /*f9c0*/  LDL.LU R150, [R1+0xac] ;  /* 0x0000ac0001967983 */ /* 0x0003620000300800 */
[----:B------:R-:W-:Y:S01]  /*f9d0*/  FFMA.FTZ R60, -R146, R146, 1 ;  /* 0x3f800000923c7423 */ /* 0x000fe20000010192 */
[--C-:B------:R-:W-:Y:S02]  /*f9e0*/  FADD.FTZ R81, R81, -R63.reuse ;  /* 0x8000003f51517221 */ /* 0x100fe40000010000 */
[----:B------:R1:W5:Y:S01]  /*f9f0*/  LDL.LU R149, [R1+0xa8] ;  /* 0x0000a80001957983 */ /* 0x0003620000300800 */
[----:B------:R-:W-:Y:S01]  /*fa00*/  FADD.FTZ R83, R83, -R63 ;  /* 0x8000003f53537221 */ /* 0x000fe20000010000 */
[----:B------:R-:W-:-:S02]  /*fa10*/  FMUL.FTZ R216, R118, R216 ;  /* 0x000000d876d87220 */ /* 0x000fc40000410000 */
[----:B------:R1:W5:Y:S01]  /*fa20*/  LDL.LU R148, [R1+0xa4] ;  /* 0x0000a40001947983 */ /* 0x0003620000300800 */
[----:B------:R-:W-:Y:S01]  /*fa30*/  FMUL.FTZ R67, R67, R90 ;  /* 0x0000005a43437220 */ /* 0x000fe20000410000 */
[--C-:B------:R-:W-:Y:S01]  /*fa40*/  FADD.FTZ R73, R73, -R40.reuse ;  /* 0x8000002849497221 */ /* 0x100fe20000010000 */
[----:B------:R-:W-:Y:S01]  /*fa50*/  FFMA.FTZ R63, -R145, R145, 1 ;  /* 0x3f800000913f7423 */ /* 0x000fe20000010191 */
[----:B------:R1:W5:Y:S01]  /*fa60*/  LDL.LU R147, [R1+0xa0] ;  /* 0x0000a00001937983 */ /* 0x0003620000300800 */
[----:B------:R-:W-:Y:S01]  /*fa70*/  FADD.FTZ R40, R75, -R40 ;  /* 0x800000284b287221 */ /* 0x000fe20000010000 */
[--C-:B------:R-:W-:Y:S01]  /*fa80*/  FADD.FTZ R85, R85, -R88.reuse ;  /* 0x8000005855557221 */ /* 0x100fe20000010000 */
[----:B------:R-:W-:Y:S01]  /*fa90*/  FADD.FTZ R87, R87, -R88 ;  /* 0x8000005857577221 */ /* 0x000fe20000010000 */
[----:B------:R1:W5:Y:S01]  /*faa0*/  LDL.LU R146, [R1+0x9c] ;  /* 0x00009c0001927983 */ /* 0x0003620000300800 */
[----:B------:R-:W-:Y:S01]  /*fab0*/  FFMA.FTZ R90, -R144, R144, 1 ;  /* 0x3f800000905a7423 */ /* 0x000fe20000010190 */
[----:B------:R-:W-:Y:S01]  /*fac0*/  FMUL.FTZ R62, R62, R89 ;  /* 0x000000593e3e7220 */ /* 0x000fe20000410000 */
        /* <DEDUP_REMOVED lines=11> */
[----:B------:R-:W-:Y:S01]  /*fb80*/  FMUL.FTZ R40, R138, R40 ;  /* 0x000000288a287220 */ /* 0x000fe20000410000 */
[----:B------:R1:W5:Y:S01]  /*fb90*/  LDL.LU R142, [R1+0x8c] ;  /* 0x00008c00018e7983 */ /* 0x0003620000300800 */
[----:B------:R-:W-:Y:S01]  /*fba0*/  FFMA.FTZ R216, -R140, R140, 1 ;  /* 0x3f8000008cd87423 */ /* 0x000fe2000001018c */
[--C-:B------:R-:W-:Y:S01]  /*fbb0*/  FADD.FTZ R84, R84, -R92.reuse ;  /* 0x8000005c54547221 */ /* 0x100fe20000010000 */
[----:B------:R-:W-:Y:S01]  /*fbc0*/  FADD.FTZ R86, R86, -R92 ;  /* 0x8000005c56567221 */ /* 0x000fe20000010000 */
[----:B------:R1:W5:Y:S01]  /*fbd0*/  LDL.LU R141, [R1+0x88] ;  /* 0x00008800018d7983 */ /* 0x0003620000300800 */
[----:B------:R-:W-:Y:S01]  /*fbe0*/  FFMA.FTZ R91, -R7, R7, 1 ;  /* 0x3f800000075b7423 */ /* 0x000fe20000010107 */
[----:B------:R-:W-:-:S02]  /*fbf0*/  FFMA.FTZ R92, -R6, R6, 1 ;  /* 0x3f800000065c7423 */ /* 0x000fc40000010106 */
[----:B------:R1:W5:Y:S01]  /*fc00*/  LDL.LU R140, [R1+0x84] ;  /* 0x00008400018c7983 */ /* 0x0003620000300800 */
[--C-:B------:R-:W-:Y:S01]  /*fc10*/  FADD.FTZ R80, R80, -R218.reuse ;  /* 0x800000da50507221 */ /* 0x100fe20000010000 */
[----:B------:R-:W-:Y:S01]  /*fc20*/  FADD.FTZ R82, R82, -R218 ;  /* 0x800000da52527221 */ /* 0x000fe20000010000 */
[----:B------:R-:W-:Y:S01]  /*fc30*/  FFMA.FTZ R220, -R5, R5, 1 ;  /* 0x3f80000005dc7423 */ /* 0x000fe20000010105 */
[----:B------:R1:W5:Y:S01]  /*fc40*/  LDL.LU R7, [R1+0x80] ;  /* 0x0000800001077983 */ /* 0x0003620000300800 */
[----:B------:R-:W-:Y:S01]  /*fc50*/  FMUL.FTZ R89, R89, R40 ;  /* 0x0000002859597220 */ /* 0x000fe20000410000 */
[----:B------:R-:W-:Y:S02]  /*fc60*/  FFMA.FTZ R218, -R4, R4, 1 ;  /* 0x3f80000004da7423 */ /* 0x000fe40000010104 */
[----:B------:R1:W5:Y:S01]  /*fc70*/  LDL.LU R6, [R1+0x7c] ;  /* 0x00007c0001067983 */ /* 0x0003620000300800 */
[----:B------:R-:W-:-:S03]  /*fc80*/  FFMA.FTZ R40, -R2, R2, 1 ;  /* 0x3f80000002287423 */ /* 0x000fc60000010102 */
[----:B------:R1:W5:Y:S04]  /*fc90*/  LDL.LU R5, [R1+0x78] ;  /* 0x0000780001057983 */ /* 0x0003680000300800 */
[----:B------:R1:W5:Y:S04]  /*fca0*/  LDL.LU R4, [R1+0x74] ;  /* 0x0000740001047983 */ /* 0x0003680000300800 */
[----:B------:R1:W5:Y:S04]  /*fcb0*/  LDL.LU R2, [R1+0x70] ;  /* 0x0000700001027983 */ /* 0x0003680000300800 */
[----:B------:R-:W2:Y:S01]  /*fcc0*/  LDL R221, [R1+0x54] ;  /* 0x0000540001dd7983 */ /* 0x000ea20000100800 */
[----:B------:R-:W3:Y:S08]  /*fcd0*/  MUFU.EX2 R131, R131 ;  /* 0x0000008300837308 */ /* 0x000ef00000000800 */
        /* <DEDUP_REMOVED lines=9> */
[----:B------:R-:W4:Y:S08]  /*fd70*/  MUFU.EX2 R123, R123 ;  /* 0x0000007b007b7308 */ /* 0x000f300000000800 */
[----:B------:R-:W4:Y:S08]  /*fd80*/  MUFU.EX2 R121, R121 ;  /* 0x0000007900797308 */ /* 0x000f300000000800 */
[----:B------:R-:W4:Y:S08]  /*fd90*/  MUFU.EX2 R129, R129 ;  /* 0x0000008100817308 */ /* 0x000f300000000800 */
[----:B------:R-:W4:Y:S08]  /*fda0*/  MUFU.EX2 R126, R126 ;  /* 0x0000007e007e7308 */ /* 0x000f300000000800 */
[----:B------:R-:W4:Y:S08]  /*fdb0*/  MUFU.EX2 R139, R139 ;  /* 0x0000008b008b7308 */ /* 0x000f300000000800 */
[----:B------:R-:W4:Y:S08]  /*fdc0*/  MUFU.EX2 R125, R125 ;  /* 0x0000007d007d7308 */ /* 0x000f300000000800 */
[----:B------:R-:W4:Y:S01]  /*fdd0*/  MUFU.EX2 R205, R205 ;  /* 0x000000cd00cd7308 */ /* 0x000f220000000800 */
[----:B---3--:R-:W-:Y:S01]  /*fde0*/  FMUL.FTZ R74, R131, R74 ;  /* 0x0000004a834a7220 */ /* 0x008fe20000410000 */
[----:B-1----:R-:W-:Y:S01]  /*fdf0*/  FMUL.FTZ R76, R127, R76 ;  /* 0x0000004c7f4c7220 */ /* 0x002fe20000410000 */
[----:B------:R-:W-:Y:S01]  /*fe00*/  FMUL.FTZ R82, R137, R82 ;  /* 0x0000005289527220 */ /* 0x000fe20000410000 */
[----:B------:R-:W-:Y:S01]  /*fe10*/  FFMA.FTZ R136, -R136, R136, 1 ;  /* 0x3f80000088887423 */ /* 0x000fe20000010188 */
[----:B------:R-:W-:Y:S01]  /*fe20*/  FMUL.FTZ R231, R33, R231 ;  /* 0x000000e721e77220 */ /* 0x000fe20000410000 */
[----:B------:R-:W-:Y:S01]  /*fe30*/  FMUL.FTZ R232, R34, R232 ;  /* 0x000000e822e87220 */ /* 0x000fe20000410000 */
[--C-:B------:R-:W-:Y:S01]  /*fe40*/  FADD.FTZ R77, R77, -R217.reuse ;  /* 0x800000d94d4d7221 */ /* 0x100fe20000010000 */
[----:B------:R-:W-:Y:S01]  /*fe50*/  FADD.FTZ R79, R79, -R217 ;  /* 0x800000d94f4f7221 */ /* 0x000fe20000010000 */
[----:B------:R-:W-:Y:S01]  /*fe60*/  FMUL.FTZ R73, R108, R73 ;  /* 0x000000496c497220 */ /* 0x000fe20000410000 */
[----:B------:R-:W-:Y:S01]  /*fe70*/  FMUL.FTZ R72, R113, R72 ;  /* 0x0000004871487220 */ /* 0x000fe20000410000 */
[----:B------:R-:W-:Y:S01]  /*fe80*/  FMUL.FTZ R88, R88, R74 ;  /* 0x0000004a58587220 */ /* 0x000fe20000410000 */
[----:B------:R-:W-:Y:S01]  /*fe90*/  FMUL.FTZ R93, R93, R76 ;  /* 0x0000004c5d5d7220 */ /* 0x000fe20000410000 */
[----:B------:R-:W-:Y:S01]  /*fea0*/  FFMA.FTZ R217, -R128, R128, 1 ;  /* 0x3f80000080d97423 */ /* 0x000fe20000010180 */
[----:B------:R-:W-:Y:S01]  /*feb0*/  FMUL.FTZ R128, R40, R82 ;  /* 0x0000005228807220 */ /* 0x000fe20000410000 */
[----:B------:R-:W-:Y:S01]  /*fec0*/  FFMA.FTZ R133, -R133, R133, 1 ;  /* 0x3f80000085857423 */ /* 0x000fe20000010185 */
        /* <DEDUP_REMOVED lines=69> */
[----:B--2---:R-:W-:-:S05]  /*10320*/  IMAD R13, R0, 0x4000, R221 ;  /* 0x00004000000d7824 */ /* 0x004fca00078e02dd */
[----:B------:R-:W-:-:S05]  /*10330*/  LEA R13, R13, R16, 0x1 ;  /* 0x000000100d0d7211 */ /* 0x000fca00078e08ff */
        /* <DEDUP_REMOVED lines=79> */
[----:B------:R-:W-:Y:S01]  /*10830*/  R2UR UR4, R16 ;  /* 0x00000000100472ca */ /* 0x000fe200000e0000 */
[----:B---3--:R-:W-:-:S05]  /*10840*/  IMAD R11, R0, 0x800, R14 ;  /* 0x00000800000b7824 */ /* 0x008fca00078e020e */
        /* <DEDUP_REMOVED lines=65> */
.L_x_1232:
        /* <DEDUP_REMOVED lines=70> */
.L_x_1233:
        /* <DEDUP_REMOVED lines=12> */
.L_x_1223:
        /* <DEDUP_REMOVED lines=34> */
.L_x_1191:
        /* <DEDUP_REMOVED lines=22> */
.L_x_1236:
[----:B------:R-:W-:-:S05]  /*11500*/  VIADD R16, R17, 0x4000 ;  /* 0x0000400011107836 */ /* 0x000fca0000000000 */
        /* <DEDUP_REMOVED lines=18> */
.L_x_1237:
        /* <DEDUP_REMOVED lines=18> */
.L_x_1238:
        /* <DEDUP_REMOVED lines=18> */
.L_x_1239:
        /* <DEDUP_REMOVED lines=22> */
[----:B------:R-:W-:Y:S02]  /*119d0*/  F2FP.BF16.F32.PACK_AB R148, R149, R148 ;  /* 0x000000949594723e */ /* 0x000fe400000010ff */
[CC--:B------:R-:W-:Y:S02]  /*119e0*/  LEA.HI R4, R2.reuse, R7.reuse, RZ, 0x4 ;  /* 0x0000000702047211 */ /* 0x0c0fe400078f20ff */
[----:B------:R-:W-:Y:S02]  /*119f0*/  LEA.HI R2, R2, R7, RZ, 0x5 ;  /* 0x0000000702027211 */ /* 0x000fe400078f28ff */
[----:B------:R-:W-:Y:S02]  /*11a00*/  LOP3.LUT R0, R4, 0xfffffff0, RZ, 0xc0, !PT ;  /* 0xfffffff004007812 */ /* 0x000fe400078ec0ff */
[----:B------:R-:W-:-:S02]  /*11a10*/  SHF.R.S32.HI R4, RZ, 0x4, R4 ;  /* 0x00000004ff047819 */ /* 0x000fc40000011404 */
[----:B------:R-:W-:Y:S02]  /*11a20*/  IADD3 R0, R7, -R0, RZ ;  /* 0x8000000007007210 */ /* 0x000fe40007ffe0ff */
[----:B------:R-:W-:Y:S01]  /*11a30*/  SHF.R.S32.HI R2, RZ, 0x5, R2 ;  /* 0x00000005ff027819 */ /* 0x000fe20000011402 */
[----:B------:R-:W-:Y:S01]  /*11a40*/  IMAD.SHL.U32 R7, R4, 0x8, RZ ;  /* 0x0000000804077824 */ /* 0x000fe200078e00ff */
[----:B------:R-:W-:Y:S02]  /*11a50*/  SHF.R.S32.HI R3, RZ, 0x1f, R0 ;  /* 0x0000001fff037819 */ /* 0x000fe40000011400 */
[----:B------:R-:W-:Y:S02]  /*11a60*/  F2FP.BF16.F32.PACK_AB R142, R145, R144 ;  /* 0x00000090918e723e */ /* 0x000fe400000010ff */
[----:B------:R-:W-:Y:S02]  /*11a70*/  LEA.HI R3, R3, R0, RZ, 0x3 ;  /* 0x0000000003037211 */ /* 0x000fe400078f18ff */
[----:B------:R-:W-:-:S02]  /*11a80*/  F2FP.BF16.F32.PACK_AB R143, R147, R146 ;  /* 0x00000092938f723e */ /* 0x000fc400000010ff */
[C---:B------:R-:W-:Y:S02]  /*11a90*/  LOP3.LUT R5, R3.reuse, 0xfffffff8, RZ, 0xc0, !PT ;  /* 0xfffffff803057812 */ /* 0x040fe400078ec0ff */
[----:B------:R-:W-:Y:S02]  /*11aa0*/  SHF.L.U32 R3, R3, 0x6, RZ ;  /* 0x0000000603037819 */ /* 0x000fe400000006ff */
[----:B------:R-:W-:Y:S01]  /*11ab0*/  F2FP.BF16.F32.PACK_AB R149, R151, R150 ;  /* 0x000000969795723e */ /* 0x000fe200000010ff */
[----:B------:R-:W-:Y:S01]  /*11ac0*/  IMAD.IADD R5, R0, 0x1, -R5 ;  /* 0x0000000100057824 */ /* 0x000fe200078e0a05 */
[----:B------:R-:W-:Y:S02]  /*11ad0*/  LOP3.LUT R3, R3, 0x7ffffe00, RZ, 0xc0, !PT ;  /* 0x7ffffe0003037812 */ /* 0x000fe400078ec0ff */
[----:B------:R-:W-:Y:S02]  /*11ae0*/  F2FP.BF16.F32.PACK_AB R156, R157, R156 ;  /* 0x0000009c9d9c723e */ /* 0x000fe400000010ff */
[C---:B------:R-:W-:Y:S01]  /*11af0*/  SHF.L.U32 R0, R5.reuse, 0x6, RZ ;  /* 0x0000000605007819 */ /* 0x040fe200000006ff */
[----:B------:R-:W-:Y:S01]  /*11b00*/  IMAD R3, R2, 0x400, R3 ;  /* 0x0000040002037824 */ /* 0x000fe200078e0203 */
[----:B------:R-:W-:Y:S01]  /*11b10*/  R2P PR, R5, 0x6 ;  /* 0x0000000605007804 */ /* 0x000fe20000000000 */
[----:B------:R-:W2:Y:S01]  /*11b20*/  SHFL.IDX PT, R2, R2, RZ, 0x1f ;  /* 0x00001fff02027589 */ /* 0x000ea200000e0000 */
[----:B------:R-:W-:-:S02]  /*11b30*/  LOP3.LUT R0, R0, 0x1c0, RZ, 0xc0, !PT ;  /* 0x000001c000007812 */ /* 0x000fc400078ec0ff */
[----:B------:R-:W-:Y:S02]  /*11b40*/  MOV R5, 0x40 ;  /* 0x0000004000057802 */ /* 0x000fe40000000f00 */
[----:B------:R-:W-:Y:S02]  /*11b50*/  LOP3.LUT R7, R0, 0x8, R7, 0xf8, !PT ;  /* 0x0000000800077812 */ /* 0x000fe400078ef807 */
[----:B------:R-:W-:Y:S02]  /*11b60*/  SHF.R.U32.HI R0, RZ, 0x3, R0 ;  /* 0x00000003ff007819 */ /* 0x000fe40000011600 */
[----:B------:R-:W-:Y:S02]  /*11b70*/  SEL R5, R5, 0xffffffc0, !P2 ;  /* 0xffffffc005057807 */ /* 0x000fe40005000000 */
[----:B------:R-:W-:Y:S02]  /*11b80*/  LOP3.LUT R0, R7, R0, RZ, 0x3c, !PT ;  /* 0x0000000007007212 */ /* 0x000fe400078e3cff */
[----:B------:R-:W-:-:S02]  /*11b90*/  F2FP.BF16.F32.PACK_AB R150, R153, R152 ;  /* 0x000000989996723e */ /* 0x000fc400000010ff */
[----:B------:R-:W-:Y:S01]  /*11ba0*/  IADD3 R0, R0, R3, RZ ;  /* 0x0000000300007210 */ /* 0x000fe20007ffe0ff */
[----:B------:R-:W-:Y:S01]  /*11bb0*/  IMAD.MOV.U32 R3, RZ, RZ, 0x20 ;  /* 0x00000020ff037424 */ /* 0x000fe200078e00ff */
[----:B------:R-:W-:Y:S02]  /*11bc0*/  F2FP.BF16.F32.PACK_AB R151, R155, R154 ;  /* 0x0000009a9b97723e */ /* 0x000fe400000010ff */
[----:B------:R-:W-:Y:S01]  /*11bd0*/  F2FP.BF16.F32.PACK_AB R157, R159, R158 ;  /* 0x0000009e9f9d723e */ /* 0x000fe200000010ff */
[----:B------:R-:W-:Y:S01]  /*11be0*/  IMAD R0, R0, 0x2, R17 ;  /* 0x0000000200007824 */ /* 0x000fe200078e0211 */
[----:B------:R-:W-:Y:S02]  /*11bf0*/  SEL R3, R3, 0xffffffe0, !P1 ;  /* 0xffffffe003037807 */ /* 0x000fe40004800000 */
[----:B------:R-:W-:Y:S02]  /*11c00*/  F2FP.BF16.F32.PACK_AB R164, R165, R164 ;  /* 0x000000a4a5a4723e */ /* 0x000fe400000010ff */
[--C-:B------:R-:W-:Y:S01]  /*11c10*/  IADD3 R6, R5, 0x4000, R0.reuse ;  /* 0x0000400005067810 */ /* 0x100fe20007ffe000 */
[----:B------:R3:W-:Y:S01]  /*11c20*/  STSM.16.M88.4 [R0+0x4000], R172 ;  /* 0x004000ac00007844 */ /* 0x0007e20000000200 */
[----:B------:R-:W-:-:S02]  /*11c30*/  IADD3 R4, R3, 0x4000, R0 ;  /* 0x0000400003047810 */ /* 0x000fc40007ffe000 */
[----:B------:R-:W-:Y:S02]  /*11c40*/  IADD3 R3, R3, R6, RZ ;  /* 0x0000000603037210 */ /* 0x000fe40007ffe0ff */
        /* <DEDUP_REMOVED lines=40> */
.L_x_1241:
[----:B------:R-:W-:Y:S05]  /*11ed0*/  BSYNC B0 ;  /* 0x0000000000007941 */ /* 0x000fea0003800000 */
.L_x_1240:
[----:B------:R-:W-:-:S04]  /*11ee0*/  DEPBAR.LE SB0, 0x0 ;  /* 0x000080000000791a */ /* 0x000fc80000000000 */
[----:B------:R-:W-:Y:S05]  /*11ef0*/  BRA `(.L_x_1189) ;  /* 0x0000004000dc7947 */ /* 0x000fea0003800000 */
.L_x_1235:
[----:B------:R-:W2:Y:S01]  /*11f00*/  S2R R0, SR_TID.X ;  /* 0x0000000000007919 */ /* 0x000ea20000002100 */
[----:B------:R-:W3:Y:S01]  /*11f10*/  LDC.64 R16, c[0x0][0x808] ;  /* 0x00020200ff107b82 */ /* 0x000ee20000000a00 */
[----:B------:R-:W-:Y:S01]  /*11f20*/  ULDC.64 UR4, c[0x0][0x820] ;  /* 0x0002080000047ab9 */ /* 0x000fe20000000a00 */
[----:B------:R-:W-:Y:S01]  /*11f30*/  BSSY B0, `(.L_x_1242) ;  /* 0x0000030000007945 */ /* 0x000fe20003800000 */
[----:B------:R-:W4:Y:S01]  /*11f40*/  S2R R23, SR_CTAID.Y ;  /* 0x0000000000177919 */ /* 0x000f220000002600 */
[----:B------:R-:W3:Y:S04]  /*11f50*/  S2R R15, SR_CTAID.X ;  /* 0x00000000000f7919 */ /* 0x000ee80000002500 */
[----:B------:R-:W1:Y:S01]  /*11f60*/  LDC R19, c[0x0][0x83c] ;  /* 0x00020f00ff137b82 */ /* 0x000e620000000800 */
[----:B------:R-:W5:Y:S01]  /*11f70*/  S2R R21, SR_CTAID.Z ;  /* 0x0000000000157919 */ /* 0x000f620000002700 */
[----:B--2---:R-:W-:Y:S01]  /*11f80*/  VIADD R3, R0, 0xffffff80 ;  /* 0xffffff8000037836 */ /* 0x004fe20000000000 */
[----:B----4-:R-:W-:-:S04]  /*11f90*/  SHF.R.S32.HI R13, RZ, 0x1f, R23 ;  /* 0x0000001fff0d7819 */ /* 0x010fc80000011417 */
[----:B------:R-:W-:-:S04]  /*11fa0*/  SHF.R.S32.HI R0, RZ, 0x1f, R3 ;  /* 0x0000001fff007819 */ /* 0x000fc80000011403 */
[----:B------:R-:W-:Y:S02]  /*11fb0*/  LEA.HI R2, R0, R3, RZ, 0x3 ;  /* 0x0000000300027211 */ /* 0x000fe400078f18ff */
[----:B-----5:R-:W-:Y:S02]  /*11fc0*/  SHF.R.S32.HI R12, RZ, 0x1f, R21 ;  /* 0x0000001fff0c7819 */ /* 0x020fe40000011415 */
[----:B------:R-:W-:Y:S02]  /*11fd0*/  LOP3.LUT R0, R2, 0x1ffffff8, RZ, 0xc0, !PT ;  /* 0x1ffffff802007812 */ /* 0x000fe400078ec0ff */
[----:B------:R-:W-:Y:S02]  /*11fe0*/  SHF.R.S32.HI R2, RZ, 0x3, R2 ;  /* 0x00000003ff027819 */ /* 0x000fe40000011402 */
[----:B------:R-:W-:Y:S01]  /*11ff0*/  IADD3 R0, R3, -R0, RZ ;  /* 0x8000000003007210 */ /* 0x000fe20007ffe0ff */
[----:B---3--:R-:W-:Y:S02]  /*12000*/  IMAD R3, R15, -0x80, R16 ;  /* 0xffffff800f037824 */ /* 0x008fe400078e0210 */
[----:B------:R-:W-:-:S02]  /*12010*/  VIADD R8, R2, 0x60 ;  /* 0x0000006002087836 */ /* 0x000fc40000000000 */
[----:B------:R-:W-:Y:S01]  /*12020*/  IMAD.SHL.U32 R6, R0, 0x8, RZ ;  /* 0x0000000800067824 */ /* 0x000fe200078e00ff */
[-C--:B------:R-:W-:Y:S01]  /*12030*/  ISETP.GE.AND P3, PT, R2, R3.reuse, PT ;  /* 0x000000030200720c */ /* 0x080fe20003f66270 */
[----:B------:R-:W-:Y:S01]  /*12040*/  IMAD R0, R13, UR4, RZ ;  /* 0x000000040d007c24 */ /* 0x000fe2000f8e02ff */
[----:B------:R-:W-:Y:S02]  /*12050*/  ISETP.GE.AND P0, PT, R8, R3, PT ;  /* 0x000000030800720c */ /* 0x000fe40003f06270 */
[----:B------:R-:W-:Y:S01]  /*12060*/  SHF.R.S32.HI R7, RZ, 0x1f, R6 ;  /* 0x0000001fff077819 */ /* 0x000fe20000011406 */
[C---:B------:R-:W-:Y:S01]  /*12070*/  IMAD R9, R23.reuse, UR5, R0 ;  /* 0x0000000517097c24 */ /* 0x040fe2000f8e0200 */
[----:B------:R-:W-:Y:S02]  /*12080*/  IADD3 R0, R2, 0x20, RZ ;  /* 0x0000002002007810 */ /* 0x000fe40007ffe0ff */
[----:B------:R-:W-:Y:S01]  /*12090*/  ISETP.GE.OR P6, PT, R6, R17, P3 ;  /* 0x000000110600720c */ /* 0x000fe20001fc6670 */
[----:B------:R-:W-:Y:S01]  /*120a0*/  IMAD.WIDE.U32 R4, R23, UR4, R6 ;  /* 0x0000000417047c25 */ /* 0x000fe2000f8e0006 */
[----:B------:R-:W-:Y:S01]  /*120b0*/  ISETP.GE.AND P2, PT, R0, R3, PT ;  /* 0x000000030000720c */ /* 0x000fe20003f46270 */
[----:B------:R-:W-:Y:S01]  /*120c0*/  ULDC.64 UR4, c[0x0][0x828] ;  /* 0x00020a0000047ab9 */ /* 0x000fe20000000a00 */
[----:B------:R-:W-:Y:S01]  /*120d0*/  IADD3 R0, R2, 0x40, RZ ;  /* 0x0000004002007810 */ /* 0x000fe20007ffe0ff */
[----:B------:R-:W-:Y:S01]  /*120e0*/  IMAD.IADD R5, R5, 0x1, R9 ;  /* 0x0000000105057824 */ /* 0x000fe200078e0209 */
[----:B------:R-:W-:-:S02]  /*120f0*/  ISETP.GE.OR P5, PT, R6, R17, P2 ;  /* 0x000000110600720c */ /* 0x000fc400017a6670 */
[----:B------:R-:W-:Y:S01]  /*12100*/  ISETP.GE.AND P1, PT, R0, R3, PT ;  /* 0x000000030000720c */ /* 0x000fe20003f26270 */
[----:B------:R-:W-:Y:S01]  /*12110*/  IMAD R0, R12, UR4, RZ ;  /* 0x000000040c007c24 */ /* 0x000fe2000f8e02ff */
[----:B------:R-:W-:Y:S01]  /*12120*/  SHF.R.S32.HI R3, RZ, 0x1f, R2 ;  /* 0x0000001fff037819 */ /* 0x000fe20000011402 */
[----:B------:R-:W-:Y:S01]  /*12130*/  IMAD.WIDE.U32 R4, R21, UR4, R4 ;  /* 0x0000000415047c25 */ /* 0x000fe2000f8e0004 */
[----:B------:R-:W-:-:S03]  /*12140*/  ISETP.GE.OR P4, PT, R6, R17, P1 ;  /* 0x000000110600720c */ /* 0x000fc60000f86670 */
[----:B------:R-:W-:Y:S02]  /*12150*/  IMAD R11, R21, UR5, R0 ;  /* 0x00000005150b7c24 */ /* 0x000fe4000f8e0200 */
[----:B------:R-:W-:-:S03]  /*12160*/  IMAD.WIDE R2, R15, 0x80, R2 ;  /* 0x000000800f027825 */ /* 0x000fc600078e0202 */
[----:B------:R-:W-:Y:S01]  /*12170*/  IADD3 R11, R5, R11, RZ ;  /* 0x0000000b050b7210 */ /* 0x000fe20007ffe0ff */
[----:B-1----:R-:W-:Y:S06]  /*12180*/  @P6 BRA `(.L_x_1243) ;  /* 0x0000000000286947 */ /* 0x002fec0003800000 */
        /* <DEDUP_REMOVED lines=10> */
.L_x_1243:
[----:B------:R-:W-:Y:S05]  /*12230*/  BSYNC B0 ;  /* 0x0000000000007941 */ /* 0x000fea0003800000 */
.L_x_1242:
[----:B------:R-:W-:Y:S01]  /*12240*/  BSSY B0, `(.L_x_1244) ;  /* 0x0000010000007945 */ /* 0x000fe20003800000 */
[----:B------:R-:W-:-:S03]  /*12250*/  ISETP.GE.OR P6, PT, R6, R17, P0 ;  /* 0x000000110600720c */ /* 0x000fc600007c6670 */
[----:B------:R-:W-:Y:S10]  /*12260*/  @P5 BRA `(.L_x_1245) ;  /* 0x0000000000345947 */ /* 0x000ff40003800000 */
        /* <DEDUP_REMOVED lines=13> */
.L_x_1245:
[----:B------:R-:W-:Y:S05]  /*12340*/  BSYNC B0 ;  /* 0x0000000000007941 */ /* 0x000fea0003800000 */
.L_x_1244:
[----:B------:R-:W-:Y:S04]  /*12350*/  BSSY B0, `(.L_x_1246) ;  /* 0x000000f000007945 */ /* 0x000fe80003800000 */
[----:B------:R-:W-:Y:S05]  /*12360*/  @P4 BRA `(.L_x_1247) ;  /* 0x0000000000344947 */ /* 0x000fea0003800000 */
[----:B-12---:R-:W-:Y:S01]  /*12370*/  IADD3 R15, P4, R2, 0x40, RZ ;  /* 0x00000040020f7810 */ /* 0x006fe20007f9e0ff */
        /* <DEDUP_REMOVED lines=12> */
.L_x_1247:
[----:B------:R-:W-:Y:S05]  /*12440*/  BSYNC B0 ;  /* 0x0000000000007941 */ /* 0x000fea0003800000 */
.L_x_1246:
[----:B------:R-:W-:Y:S04]  /*12450*/  BSSY B0, `(.L_x_1248) ;  /* 0x000000e000007945 */ /* 0x000fe80003800000 */
[----:B------:R-:W-:Y:S05]  /*12460*/  @P6 BRA `(.L_x_1249) ;  /* 0x0000000000306947 */ /* 0x000fea0003800000 */
[----:B------:R-:W-:Y:S01]  /*12470*/  IADD3 R9, P4, R2, 0x60, RZ ;  /* 0x0000006002097810 */ /* 0x000fe20007f9e0ff */
[----:B------:R-:W-:Y:S01]  /*12480*/  ULDC.64 UR4, c[0x0][0x818] ;  /* 0x0002060000047ab9 */ /* 0x000fe20000000a00 */
[----:B------:R-:W-:-:S03]  /*12490*/  MOV R5, R11 ;  /* 0x0000000b00057202 */ /* 0x000fc60000000f00 */
        /* <DEDUP_REMOVED lines=8> */
[----:B------:R4:W-:Y:S02]  /*12520*/  STG.E.128 desc[UR38][R8.64], RZ ;  /* 0x000000ff08007986 */ /* 0x0009e4000c101d26 */
.L_x_1249:
[----:B------:R-:W-:Y:S05]  /*12530*/  BSYNC B0 ;  /* 0x0000000000007941 */ /* 0x000fea0003800000 */
.L_x_1248:
        /* <DEDUP_REMOVED lines=11> */
[----:B------:R-:W-:Y:S02]  /*125f0*/  IADD3 R5, R5, R13, RZ ;  /* 0x0000000d05057210 */ /* 0x000fe40007ffe0ff */
[C---:B----4-:R-:W-:Y:S02]  /*12600*/  IMAD R9, R21.reuse, UR5, R12 ;  /* 0x0000000515097c24 */ /* 0x050fe4000f8e020c */
[----:B------:R-:W-:-:S04]  /*12610*/  IMAD.WIDE.U32 R4, R21, UR4, R4 ;  /* 0x0000000415047c25 */ /* 0x000fc8000f8e0004 */
[----:B------:R-:W-:Y:S01]  /*12620*/  IMAD.IADD R9, R5, 0x1, R9 ;  /* 0x0000000105097824 */ /* 0x000fe200078e0209 */
[----:B------:R-:W-:Y:S06]  /*12630*/  @P3 BRA `(.L_x_1251) ;  /* 0x0000000000283947 */ /* 0x000fec0003800000 */
        /* <DEDUP_REMOVED lines=9> */
[----:B------:R4:W-:Y:S02]  /*126d0*/  STG.E.128 desc[UR38][R10.64], RZ ;  /* 0x000000ff0a007986 */ /* 0x0009e4000c101d26 */
.L_x_1251:
[----:B------:R-:W-:Y:S05]  /*126e0*/  BSYNC B0 ;  /* 0x0000000000007941 */ /* 0x000fea0003800000 */
.L_x_1250:
[----:B------:R-:W-:Y:S04]  /*126f0*/  BSSY B0, `(.L_x_1252) ;  /* 0x000000f000007945 */ /* 0x000fe80003800000 */
[----:B------:R-:W-:Y:S05]  /*12700*/  @P2 BRA `(.L_x_1253) ;  /* 0x0000000000342947 */ /* 0x000fea0003800000 */
[----:B----4-:R-:W-:Y:S01]  /*12710*/  IADD3 R11, P2, R2, 0x20, RZ ;  /* 0x00000020020b7810 */ /* 0x010fe20007f5e0ff */
[----:B------:R-:W-:Y:S01]  /*12720*/  ULDC.64 UR4, c[0x0][0x848] ;  /* 0x0002120000047ab9 */ /* 0x000fe20000000a00 */
[----:B------:R-:W-:Y:S01]  /*12730*/  MOV R7, R9 ;  /* 0x0000000900077202 */ /* 0x000fe20000000f00 */
[----:B------:R-:W-:Y:S01]  /*12740*/  IMAD.MOV.U32 R6, RZ, RZ, R4 ;  /* 0x000000ffff067224 */ /* 0x000fe200078e0004 */
[----:B------:R-:W-:-:S03]  /*12750*/  IADD3.X R0, RZ, R3, RZ, P2, !PT ;  /* 0x00000003ff007210 */ /* 0x000fc600017fe4ff */
        /* <DEDUP_REMOVED lines=8> */
.L_x_1253:
[----:B------:R-:W-:Y:S05]  /*127e0*/  BSYNC B0 ;  /* 0x0000000000007941 */ /* 0x000fea0003800000 */
.L_x_1252:
        /* <DEDUP_REMOVED lines=15> */
.L_x_1255:
[----:B------:R-:W-:Y:S05]  /*128e0*/  BSYNC B0 ;  /* 0x0000000000007941 */ /* 0x000fea0003800000 */
.L_x_1254:
[----:B------:R-:W-:Y:S05]  /*128f0*/  @P0 BRA `(.L_x_1189) ;  /* 0x00000038005c0947 */ /* 0x000fea0003800000 */
[----:B------:R-:W-:Y:S01]  /*12900*/  IADD3 R5, P0, R2, 0x60, RZ ;  /* 0x0000006002057810 */ /* 0x000fe20007f1e0ff */
[----:B------:R-:W-:Y:S01]  /*12910*/  ULDC.64 UR4, c[0x0][0x848] ;  /* 0x0002120000047ab9 */ /* 0x000fe20000000a00 */
[----:B------:R-:W-:Y:S02]  /*12920*/  IMAD.MOV.U32 R2, RZ, RZ, R4 ;  /* 0x000000ffff027224 */ /* 0x000fe400078e0004 */
[----:B------:R-:W-:Y:S02]  /*12930*/  IADD3.X R0, RZ, R3, RZ, P0, !PT ;  /* 0x00000003ff007210 */ /* 0x000fe400007fe4ff */
[----:B------:R-:W-:-:S03]  /*12940*/  MOV R3, R9 ;  /* 0x0000000900037202 */ /* 0x000fc60000000f00 */
        /* <DEDUP_REMOVED lines=9> */
.L_x_1187:
        /* <DEDUP_REMOVED lines=13> */
[----:B------:R-:W-:Y:S02]  /*12ab0*/  ULDC UR6, c[0x0][0x280] ;  /* 0x0000a00000067ab9 */ /* 0x000fe40000000800 */
[----:B------:R-:W-:-:S04]  /*12ac0*/  UIADD3 UR4, UR6, 0x7f, URZ ;  /* 0x0000007f06047890 */ /* 0x000fc8000fffe03f */
[----:B------:R-:W-:Y:S01]  /*12ad0*/  USHF.R.S32.HI UR5, URZ, 0x1f, UR4 ;  /* 0x0000001f3f057899 */ /* 0x000fe20008011404 */
[----:B------:R-:W2:Y:S03]  /*12ae0*/  S2UR UR16, SR_CTAID.Y ;  /* 0x00000000001079c3 */ /* 0x000ea60000002600 */
[----:B------:R-:W-:-:S04]  /*12af0*/  ULEA.HI UR5, UR5, UR4, URZ, 0x7 ;  /* 0x0000000405057291 */ /* 0x000fc8000f8f383f */
[----:B------:R-:W-:Y:S01]  /*12b00*/  USHF.R.S32.HI UR5, URZ, 0x7, UR5 ;  /* 0x000000073f057899 */ /* 0x000fe20008011405 */
[----:B-1----:R-:W-:Y:S01]  /*12b10*/  ISETP.LE.AND P0, PT, RZ, UR22, PT ;  /* 0x00000016ff007c0c */ /* 0x002fe2000bf03270 */
[----:B--2---:R-:W-:-:S12]  /*12b20*/  USHF.R.S32.HI UR17, URZ, 0x1f, UR16 ;  /* 0x0000001f3f117899 */ /* 0x004fd80008011410 */
[----:B------:R-:W-:Y:S05]  /*12b30*/  @!P0 BRA `(.L_x_1257) ;  /* 0x0000000000308947 */ /* 0x000fea0003800000 */
        /* <DEDUP_REMOVED lines=9> */
[----:B------:R-:W-:-:S06]  /*12bd0*/  USEL UR4, UR5, UR7, UP0 ;  /* 0x0000000705047287 */ /* 0x000fcc0008000000 */
[----:B------:R-:W-:Y:S01]  /*12be0*/  IMAD.U32 R9, RZ, RZ, UR4 ;  /* 0x00000004ff097e24 */ /* 0x000fe2000f8e00ff */
[----:B------:R-:W-:Y:S06]  /*12bf0*/  BRA `(.L_x_1258) ;  /* 0x0000000000047947 */ /* 0x000fec0003800000 */
.L_x_1257:
[----:B------:R-:W-:-:S07]  /*12c00*/  MOV R9, UR5 ;  /* 0x0000000500097c02 */ /* 0x000fce0008000f00 */
.L_x_1258:
[----:B------:R-:W-:Y:S01]  /*12c10*/  ULEA UR6, UR22, UR6, 0x7 ;  /* 0x0000000616067291 */ /* 0x000fe2000f8e383f */
[----:B------:R-:W-:Y:S01]  /*12c20*/  ULDC UR4, c[0x0][0x290] ;  /* 0x0000a40000047ab9 */ /* 0x000fe20000000800 */
[----:B------:R-:W-:Y:S01]  /*12c30*/  ULDC UR7, c[0x0][0x74c] ;  /* 0x0001d30000077ab9 */ /* 0x000fe20000000800 */
[----:B------:R-:W-:Y:S01]  /*12c40*/  ULDC.64 UR8, c[0x0][0x2d8] ;  /* 0x0000b60000087ab9 */ /* 0x000fe20000000a00 */
[----:B------:R-:W-:Y:S02]  /*12c50*/  UIADD3 UR10, -UR7, UR6, -UR4 ;  /* 0x00000006070a7290 */ /* 0x000fe4000fffe904 */
[----:B------:R-:W-:Y:S02]  /*12c60*/  UIMAD UR4, UR17, UR8, URZ ;  /* 0x00000008110472a4 */ /* 0x000fe4000f8e023f */
[----:B------:R-:W-:Y:S02]  /*12c70*/  USHF.R.S32.HI UR11, URZ, 0x1f, UR10 ;  /* 0x0000001f3f0b7899 */ /* 0x000fe4000801140a */
[----:B------:R-:W-:-:S02]  /*12c80*/  UIMAD.WIDE.U32 UR6, UR16, UR8, URZ ;  /* 0x00000008100672a5 */ /* 0x000fc4000f8e003f */
[----:B------:R-:W-:Y:S02]  /*12c90*/  ULEA.HI UR11, UR11, UR10, URZ, 0x7 ;  /* 0x0000000a0b0b7291 */ /* 0x000fe4000f8f383f */
[----:B------:R-:W-:Y:S02]  /*12ca0*/  UIMAD UR4, UR16, UR9, UR4 ;  /* 0x00000009100472a4 */ /* 0x000fe4000f8e0204 */
[----:B------:R-:W-:Y:S02]  /*12cb0*/  USHF.R.S32.HI UR8, URZ, 0x1f, UR15 ;  /* 0x0000001f3f087899 */ /* 0x000fe4000801140f */
[----:B------:R-:W-:Y:S01]  /*12cc0*/  USHF.R.S32.HI UR9, URZ, 0x7, UR11 ;  /* 0x000000073f097899 */ /* 0x000fe2000801140b */
[----:B------:R-:W-:Y:S01]  /*12cd0*/  ULDC.64 UR12, c[0x0][0x2e0] ;  /* 0x0000b800000c7ab9 */ /* 0x000fe20000000a00 */
[----:B------:R-:W-:Y:S01]  /*12ce0*/  ULDC UR14, c[0x0][0x288] ;  /* 0x0000a200000e7ab9 */ /* 0x000fe20000000800 */
[----:B------:R-:W-:Y:S02]  /*12cf0*/  UIMAD UR8, UR8, UR12, URZ ;  /* 0x0000000c080872a4 */ /* 0x000fe4000f8e023f */
[----:B------:R-:W-:-:S02]  /*12d00*/  UISETP.LT.AND UP0, UPT, URZ, UR9, UPT ;  /* 0x000000093f00728c */ /* 0x000fc4000bf01270 */
[----:B------:R-:W-:Y:S02]  /*12d10*/  UIMAD UR11, UR15, UR13, UR8 ;  /* 0x0000000d0f0b72a4 */ /* 0x000fe4000f8e0208 */
[----:B------:R-:W-:Y:S02]  /*12d20*/  USEL UR8, URZ, UR9, !UP0 ;  /* 0x000000093f087287 */ /* 0x000fe4000c000000 */
[----:B------:R-:W-:Y:S02]  /*12d30*/  UIMAD UR10, UR15, UR14, URZ ;  /* 0x0000000e0f0a72a4 */ /* 0x000fe4000f8e023f */
[----:B------:R-:W-:Y:S02]  /*12d40*/  UIADD3 UR7, UR7, UR4, URZ ;  /* 0x0000000407077290 */ /* 0x000fe4000fffe03f */
[----:B------:R-:W-:Y:S01]  /*12d50*/  ISETP.GT.AND P1, PT, R9, UR8, PT ;  /* 0x0000000809007c0c */ /* 0x000fe2000bf24270 */
[----:B------:R-:W-:Y:S02]  /*12d60*/  UIADD3 UR9, UP0, UR10, UR16, URZ ;  /* 0x000000100a097290 */ /* 0x000fe4000ff1e03f */
[----:B------:R-:W-:Y:S01]  /*12d70*/  UIMAD.WIDE.U32 UR6, UR15, UR12, UR6 ;  /* 0x0000000c0f0672a5 */ /* 0x000fe2000f8e0006 */
[----:B------:R-:W-:Y:S01]  /*12d80*/  ELECT P0, URZ, PT ;  /* 0x00000000003f782f */ /* 0x000fe20003800000 */
[----:B------:R-:W-:-:S08]  /*12d90*/  ULEA.HI.X.SX32 UR10, UR10, UR17, 0x1, UP0 ;  /* 0x000000110a0a7291 */ /* 0x000fd000080f0e3f */
[----:B------:R-:W-:Y:S05]  /*12da0*/  @!P1 BRA `(.L_x_1259) ;  /* 0x0000001000409947 */ /* 0x000fea0003800000 */
[----:B------:R-:W1:Y:S01]  /*12db0*/  S2R R2, SR_TID.X ;  /* 0x0000000000027919 */ /* 0x000e620000002100 */
[----:B------:R-:W-:Y:S01]  /*12dc0*/  VIADD R0, R9, -UR8 ;  /* 0x8000000809007c36 */ /* 0x000fe20008000000 */
[----:B------:R-:W-:Y:S01]  /*12dd0*/  ULDC UR12, c[0x0][0x760] ;  /* 0x0001d800000c7ab9 */ /* 0x000fe20000000800 */
[----:B------:R-:W-:Y:S02]  /*12de0*/  UIADD3 UR11, UR7, UR11, URZ ;  /* 0x0000000b070b7290 */ /* 0x000fe4000fffe03f */
[----:B------:R-:W-:Y:S01]  /*12df0*/  UIMAD UR12, UR14, UR12, URZ ;  /* 0x0000000c0e0c72a4 */ /* 0x000fe2000f8e023f */
[----:B------:R-:W-:-:S04]  /*12e00*/  LOP3.LUT R0, R0, 0x1, RZ, 0xc0, !PT ;  /* 0x0000000100007812 */ /* 0x000fc800078ec0ff */
[----:B------:R-:W-:Y:S02]  /*12e10*/  ISETP.NE.U32.AND P1, PT, R0, 0x1, PT ;  /* 0x000000010000780c */ /* 0x000fe40003f25070 */
[----:B-1----:R-:W-:-:S11]  /*12e20*/  LOP3.LUT R10, R2, 0x1f, RZ, 0xc0, !PT ;  /* 0x0000001f020a7812 */ /* 0x002fd600078ec0ff */
[----:B------:R-:W-:Y:S05]  /*12e30*/  @P1 BRA `(.L_x_1260) ;  /* 0x00000004006c1947 */ /* 0x000fea0003800000 */
        /* <DEDUP_REMOVED lines=8> */
[----:B------:R-:W-:-:S04]  /*12ec0*/  MOV R2, UR14 ;  /* 0x0000000e00027c02 */ /* 0x000fc80008000f00 */
[----:B------:R-:W-:Y:S01]  /*12ed0*/  IMAD.U32 R3, RZ, RZ, UR4 ;  /* 0x00000004ff037e24 */ /* 0x000fe2000f8e00ff */
[----:B------:R-:W-:Y:S06]  /*12ee0*/  @P2 BRA `(.L_x_1262) ;  /* 0x0000000000142947 */ /* 0x000fec0003800000 */
.L_x_1263:
[----:B------:R-:W2:Y:S04]  /*12ef0*/  LDG.E.STRONG.GPU R0, desc[UR38][R2.64] ;  /* 0x0000002602007981 */ /* 0x000ea8000c1ef900 */
[----:B--2---:R-:W-:Y:S01]  /*12f00*/  CCTL.IVALL ;  /* 0x00000000ff00798f */ /* 0x004fe20002000000 */
[----:B------:R-:W-:Y:S05]  /*12f10*/  YIELD ;  /* 0x0000000000007946 */ /* 0x000fea0003800000 */
[----:B------:R-:W-:-:S13]  /*12f20*/  ISETP.NE.AND P1, PT, R0, UR22, PT ;  /* 0x0000001600007c0c */ /* 0x000fda000bf25270 */
[----:B------:R-:W-:Y:S05]  /*12f30*/  @P1 BRA `(.L_x_1263) ;  /* 0xfffffffc00ec1947 */ /* 0x000fea000383ffff */
.L_x_1262:
[----:B------:R-:W-:Y:S05]  /*12f40*/  BSYNC B0 ;  /* 0x0000000000007941 */ /* 0x000fea0003800000 */
.L_x_1261:
[----:B------:R-:W-:-:S03]  /*12f50*/  UMOV UR4, 0xffffffff ;  /* 0xffffffff00047882 */ /* 0x000fc60000000000 */
[----:B------:R-:W-:Y:S05]  /*12f60*/  BRA.DIV UR4, `(.L_x_1264) ;  /* 0x0000003604747947 */ /* 0x000fea000b800000 */
[----:B------:R-:W-:Y:S01]  /*12f70*/  NOP ;  /* 0x0000000000007918 */ /* 0x000fe20000000000 */
.L_x_1341:
[----:B------:R-:W-:Y:S01]  /*12f80*/  MOV R8, UR8 ;  /* 0x0000000800087c02 */ /* 0x000fe20008000f00 */
        /* <DEDUP_REMOVED lines=21> */
.L_x_1266:
[----:B------:R-:W-:Y:S05]  /*130e0*/  BSYNC B0 ;  /* 0x0000000000007941 */ /* 0x000fea0003800000 */
.L_x_1265:
        /* <DEDUP_REMOVED lines=20> */
.L_x_1268:
[----:B------:R-:W-:Y:S05]  /*13230*/  BSYNC B0 ;  /* 0x0000000000007941 */ /* 0x000fea0003800000 */
.L_x_1267:
[----:B------:R-:W-:Y:S06]  /*13240*/  BAR.ARV 0xa, 0xa0 ;  /* 0x0282800000007b1d */ /* 0x000fec0000002000 */
[----:B------:R-:W-:Y:S04]  /*13250*/  BSSY B0, `(.L_x_1269) ;  /* 0x0000003000007945 */ /* 0x000fe80003800000 */
[----:B------:R-:W-:Y:S05]  /*13260*/  @!P0 BRA `(.L_x_1270) ;  /* 0x0000000000048947 */ /* 0x000fea0003800000 */
[----:B------:R-:W-:-:S04]  /*13270*/  DEPBAR.LE SB0, 0x0 ;  /* 0x000080000000791a */ /* 0x000fc80000000000 */
.L_x_1270:
[----:B------:R-:W-:Y:S05]  /*13280*/  BSYNC B0 ;  /* 0x0000000000007941 */ /* 0x000fea0003800000 */
.L_x_1269:
        /* <DEDUP_REMOVED lines=19> */
.L_x_1272:
[----:B------:R-:W-:Y:S05]  /*133c0*/  BSYNC B0 ;  /* 0x0000000000007941 */ /* 0x000fea0003800000 */
.L_x_1271:
[----:B------:R-:W-:Y:S01]  /*133d0*/  UIADD3 UR13, UR8, 0x1, URZ ;  /* 0x00000001080d7890 */ /* 0x000fe2000fffe03f */
[----:B------:R-:W-:Y:S11]  /*133e0*/  BRA `(.L_x_1273) ;  /* 0x0000000000047947 */ /* 0x000ff60003800000 */
.L_x_1260:
[----:B------:R-:W-:-:S05]  /*133f0*/  UMOV UR13, UR8 ;  /* 0x00000008000d7c82 */ /* 0x000fca0008000000 */
.L_x_1273:
[----:B------:R-:W-:-:S03]  /*13400*/  UIADD3 UR4, UR8, 0x1, URZ ;  /* 0x0000000108047890 */ /* 0x000fc6000fffe03f */
[----:B------:R-:W-:-:S03]  /*13410*/  UMOV UR8, UR13 ;  /* 0x0000000d00087c82 */ /* 0x000fc60008000000 */
[----:B------:R-:W-:-:S13]  /*13420*/  ISETP.NE.AND P1, PT, R9, UR4, PT ;  /* 0x0000000409007c0c */ /* 0x000fda000bf25270 */
[----:B------:R-:W-:Y:S05]  /*13430*/  @!P1 BRA `(.L_x_1259) ;  /* 0x00000008009c9947 */ /* 0x000fea0003800000 */
[----:B------:R-:W-:Y:S01]  /*13440*/  ULDC.64 UR18, c[0x0][0x2c0] ;  /* 0x0000b00000127ab9 */ /* 0x000fe20000000a00 */
[----:B------:R-:W-:Y:S01]  /*13450*/  UMOV UR4, URZ ;  /* 0x0000003f00047c82 */ /* 0x000fe20008000000 */
[----:B------:R-:W-:Y:S01]  /*13460*/  ULEA UR18, UP0, UR6, UR18, 0x2 ;  /* 0x0000001206127291 */ /* 0x000fe2000f80103f */
[----:B------:R-:W-:-:S03]  /*13470*/  UMOV UR8, UR13 ;  /* 0x0000000d00087c82 */ /* 0x000fc60008000000 */
[----:B------:R-:W-:Y:S02]  /*13480*/  ULEA.HI.X UR19, UR6, UR19, UR11, 0x2, UP0 ;  /* 0x0000001306137291 */ /* 0x000fe400080f140b */
[----:B------:R-:W-:-:S04]  /*13490*/  UIADD3 UR18, UP0, UR18, 0x4000, URZ ;  /* 0x0000400012127890 */ /* 0x000fc8000ff1e03f */
[----:B------:R-:W-:-:S12]  /*134a0*/  UIADD3.X UR19, URZ, UR19, URZ, UP0, !UPT ;  /* 0x000000133f137290 */ /* 0x000fd800087fe43f */
.L_x_1298:
        /* <DEDUP_REMOVED lines=11> */
.L_x_1276:
[----:B------:R-:W2:Y:S04]  /*13560*/  LDG.E.STRONG.GPU R0, desc[UR38][R2.64] ;  /* 0x0000002602007981 */ /* 0x000ea8000c1ef900 */
[----:B--2---:R-:W-:Y:S01]  /*13570*/  CCTL.IVALL ;  /* 0x00000000ff00798f */ /* 0x004fe20002000000 */
[----:B------:R-:W-:Y:S05]  /*13580*/  YIELD ;  /* 0x0000000000007946 */ /* 0x000fea0003800000 */
[----:B------:R-:W-:-:S13]  /*13590*/  ISETP.NE.AND P1, PT, R0, UR22, PT ;  /* 0x0000001600007c0c */ /* 0x000fda000bf25270 */
[----:B------:R-:W-:Y:S05]  /*135a0*/  @P1 BRA `(.L_x_1276) ;  /* 0xfffffffc00ec1947 */ /* 0x000fea000383ffff */
.L_x_1275:
[----:B------:R-:W-:Y:S05]  /*135b0*/  BSYNC B0 ;  /* 0x0000000000007941 */ /* 0x000fea0003800000 */
.L_x_1274:
[----:B------:R-:W-:-:S03]  /*135c0*/  UMOV UR16, 0xffffffff ;  /* 0xffffffff00107882 */ /* 0x000fc60000000000 */
[----:B------:R-:W-:Y:S05]  /*135d0*/  BRA.DIV UR16, `(.L_x_1277) ;  /* 0x0000002e10f47947 */ /* 0x000fea000b800000 */
[----:B------:R-:W-:Y:S01]  /*135e0*/  NOP ;  /* 0x0000000000007918 */ /* 0x000fe20000000000 */
.L_x_1344:
        /* <DEDUP_REMOVED lines=19> */
.L_x_1279:
[----:B------:R-:W-:Y:S05]  /*13720*/  BSYNC B0 ;  /* 0x0000000000007941 */ /* 0x000fea0003800000 */
.L_x_1278:
[----:B------:R-:W-:Y:S01]  /*13730*/  ULEA UR16, UR13, UR4, 0xd ;  /* 0x000000040d107291 */ /* 0x000fe2000f8e683f */
[----:B------:R-:W-:Y:S03]  /*13740*/  BAR.SYNC.DEFER_BLOCKING 0xe, 0xa0 ;  /* 0x0382800000007b1d */ /* 0x000fe60000010000 */
[----:B------:R-:W-:-:S03]  /*13750*/  UIMAD.WIDE UR16, UR16, 0x4, UR18 ;  /* 0x00000004101078a5 */ /* 0x000fc6000f8e0212 */
        /* <DEDUP_REMOVED lines=12> */
.L_x_1281:
[----:B------:R-:W-:Y:S05]  /*13820*/  BSYNC B0 ;  /* 0x0000000000007941 */ /* 0x000fea0003800000 */
.L_x_1280:
[----:B------:R-:W-:Y:S06]  /*13830*/  BAR.ARV 0xa, 0xa0 ;  /* 0x0282800000007b1d */ /* 0x000fec0000002000 */
[----:B------:R-:W-:Y:S04]  /*13840*/  BSSY B0, `(.L_x_1282) ;  /* 0x0000003000007945 */ /* 0x000fe80003800000 */
[----:B------:R-:W-:Y:S05]  /*13850*/  @!P0 BRA `(.L_x_1283) ;  /* 0x0000000000048947 */ /* 0x000fea0003800000 */
[----:B------:R-:W-:-:S04]  /*13860*/  DEPBAR.LE SB0, 0x0 ;  /* 0x000080000000791a */ /* 0x000fc80000000000 */
.L_x_1283:
[----:B------:R-:W-:Y:S05]  /*13870*/  BSYNC B0 ;  /* 0x0000000000007941 */ /* 0x000fea0003800000 */
.L_x_1282:
        /* <DEDUP_REMOVED lines=19> */
.L_x_1285:
[----:B------:R-:W-:Y:S05]  /*139b0*/  BSYNC B0 ;  /* 0x0000000000007941 */ /* 0x000fea0003800000 */
.L_x_1284:
[----:B------:R-:W-:Y:S01]  /*139c0*/  UIADD3 UR20, UR12, UR20, URZ ;  /* 0x000000140c147290 */ /* 0x000fe2000fffe03f */
[----:B------:R-:W-:Y:S03]  /*139d0*/  BSSY B0, `(.L_x_1286) ;  /* 0x000000d000007945 */ /* 0x000fe60003800000 */
[----:B------:R-:W-:-:S04]  /*139e0*/  UIADD3 UR21, UP0, UR20, UR9, URZ ;  /* 0x0000000914157290 */ /* 0x000fc8000ff1e03f */
[----:B------:R-:W-:Y:S02]  /*139f0*/  ULEA.HI.X.SX32 UR20, UR20, UR10, 0x1, UP0 ;  /* 0x0000000a14147291 */ /* 0x000fe400080f0e3f */
[----:B------:R-:W-:-:S04]  /*13a00*/  ULEA UR14, UP0, UR21, UR14, 0x2 ;  /* 0x0000000e150e7291 */ /* 0x000fc8000f80103f */
[----:B------:R-:W-:Y:S02]  /*13a10*/  ULEA.HI.X UR20, UR21, UR15, UR20, 0x2, UP0 ;  /* 0x0000000f15147291 */ /* 0x000fe400080f1414 */
[----:B-1----:R-:W-:-:S04]  /*13a20*/  MOV R2, UR14 ;  /* 0x0000000e00027c02 */ /* 0x002fc80008000f00 */
[----:B------:R-:W-:Y:S01]  /*13a30*/  IMAD.U32 R3, RZ, RZ, UR20 ;  /* 0x00000014ff037e24 */ /* 0x000fe2000f8e00ff */
[----:B------:R-:W-:Y:S06]  /*13a40*/  @P2 BRA `(.L_x_1287) ;  /* 0x0000000000142947 */ /* 0x000fec0003800000 */
.L_x_1288:
[----:B------:R-:W2:Y:S04]  /*13a50*/  LDG.E.STRONG.GPU R0, desc[UR38][R2.64] ;  /* 0x0000002602007981 */ /* 0x000ea8000c1ef900 */
[----:B--2---:R-:W-:Y:S01]  /*13a60*/  CCTL.IVALL ;  /* 0x00000000ff00798f */ /* 0x004fe20002000000 */
[----:B------:R-:W-:Y:S05]  /*13a70*/  YIELD ;  /* 0x0000000000007946 */ /* 0x000fea0003800000 */
[----:B------:R-:W-:-:S13]  /*13a80*/  ISETP.NE.AND P1, PT, R0, UR22, PT ;  /* 0x0000001600007c0c */ /* 0x000fda000bf25270 */
[----:B------:R-:W-:Y:S05]  /*13a90*/  @P1 BRA `(.L_x_1288) ;  /* 0xfffffffc00ec1947 */ /* 0x000fea000383ffff */
.L_x_1287:
[----:B------:R-:W-:Y:S05]  /*13aa0*/  BSYNC B0 ;  /* 0x0000000000007941 */ /* 0x000fea0003800000 */
.L_x_1286:
[----:B------:R-:W-:-:S03]  /*13ab0*/  UMOV UR14, 0xffffffff ;  /* 0xffffffff000e7882 */ /* 0x000fc60000000000 */
[----:B------:R-:W-:Y:S05]  /*13ac0*/  BRA.DIV UR14, `(.L_x_1289) ;  /* 0x0000002a0ed47947 */ /* 0x000fea000b800000 */
[----:B------:R-:W-:Y:S01]  /*13ad0*/  NOP ;  /* 0x0000000000007918 */ /* 0x000fe20000000000 */
.L_x_1347:
[----:B------:R-:W-:Y:S05]  /*13ae0*/  WARPSYNC.ALL ;  /* 0x0000000000007948 */ /* 0x000fea0003800000 */
[----:B------:R-:W-:Y:S06]  /*13af0*/  BAR.SYNC.DEFER_BLOCKING 0xd, 0xa0 ;  /* 0x0342800000007b1d */ /* 0x000fec0000010000 */
[----:B------:R-:W-:Y:S04]  /*13b00*/  BSSY B0, `(.L_x_1290) ;  /* 0x000000d000007945 */ /* 0x000fe80003800000 */
[----:B------:R-:W-:Y:S05]  /*13b10*/  @!P0 BRA `(.L_x_1291) ;  /* 0x00000000002c8947 */ /* 0x000fea0003800000 */
[----:B------:R-:W1:Y:S01]  /*13b20*/  S2UR UR15, SR_CgaCtaId ;  /* 0x00000000000f79c3 */ /* 0x000e620000008800 */
[----:B------:R-:W-:Y:S01]  /*13b30*/  UMOV UR14, 0x400 ;  /* 0x00000400000e7882 */ /* 0x000fe20000000000 */
[----:B------:R-:W-:Y:S01]  /*13b40*/  UIADD3 UR20, UP0, UR16, 0x4000, URZ ;  /* 0x0000400010147890 */ /* 0x000fe2000ff1e03f */
[----:B------:R-:W-:Y:S01]  /*13b50*/  UMOV UR24, 0x0 ;  /* 0x0000000000187882 */ /* 0x000fe20000000000 */
[----:B------:R-:W-:Y:S02]  /*13b60*/  UMOV UR25, 0x14f00000 ;  /* 0x14f0000000197882 */ /* 0x000fe40000000000 */
[----:B------:R-:W-:Y:S02]  /*13b70*/  UIADD3.X UR21, URZ, UR17, URZ, UP0, !UPT ;  /* 0x000000113f157290 */ /* 0x000fe400087fe43f */
[----:B-1----:R-:W-:-:S03]  /*13b80*/  ULEA UR14, UR15, UR14, 0x18 ;  /* 0x0000000e0f0e7291 */ /* 0x002fc6000f8ec03f */
[----:B------:R-:W-:Y:S01]  /*13b90*/  UMOV UR15, 0x400 ;  /* 0x00000400000f7882 */ /* 0x000fe20000000000 */
[----:B------:R-:W-:-:S09]  /*13ba0*/  UIADD3 UR14, UR14, 0x8000, URZ ;  /* 0x000080000e0e7890 */ /* 0x000fd2000fffe03f */
[----:B------:R1:W-:Y:S02]  /*13bb0*/  UBLKRED.G.S.ADD.F32.RN [UR20], [UR14], UR15, desc[UR24] ;  /* 0x000018140e0073bb */ /* 0x0003e400080a140f */
[----:B-1----:R0:W-:Y:S02]  /*13bc0*/  UTMACMDFLUSH ;  /* 0x00000000000079b7 */ /* 0x0021e40000000000 */
.L_x_1291:
[----:B------:R-:W-:Y:S05]  /*13bd0*/  BSYNC B0 ;  /* 0x0000000000007941 */ /* 0x000fea0003800000 */
.L_x_1290:
        /* <DEDUP_REMOVED lines=12> */
[----:B------:R1:W-:Y:S01]  /*13ca0*/  UBLKRED.G.S.ADD.F32.RN [UR20], [UR14], UR15, desc[UR24] ;  /* 0x000018140e0073bb */ /* 0x0003e200080a140f */
[----:B------:R0:W-:Y:S01]  /*13cb0*/  UTMACMDFLUSH ;  /* 0x00000000000079b7 */ /* 0x0001e20000000000 */
[----:B-1----:R-:W-:-:S04]  /*13cc0*/  DEPBAR.LE SB0, 0x1 ;  /* 0x000080400000791a */ /* 0x002fc80000000000 */
.L_x_1293:
[----:B------:R-:W-:Y:S05]  /*13cd0*/  BSYNC B0 ;  /* 0x0000000000007941 */ /* 0x000fea0003800000 */
.L_x_1292:
[----:B------:R-:W-:Y:S06]  /*13ce0*/  BAR.ARV 0xa, 0xa0 ;  /* 0x0282800000007b1d */ /* 0x000fec0000002000 */
[----:B------:R-:W-:Y:S04]  /*13cf0*/  BSSY B0, `(.L_x_1294) ;  /* 0x0000003000007945 */ /* 0x000fe80003800000 */
[----:B------:R-:W-:Y:S05]  /*13d00*/  @!P0 BRA `(.L_x_1295) ;  /* 0x0000000000048947 */ /* 0x000fea0003800000 */
[----:B------:R-:W-:-:S04]  /*13d10*/  DEPBAR.LE SB0, 0x0 ;  /* 0x000080000000791a */ /* 0x000fc80000000000 */
.L_x_1295:
[----:B------:R-:W-:Y:S05]  /*13d20*/  BSYNC B0 ;  /* 0x0000000000007941 */ /* 0x000fea0003800000 */
.L_x_1294:
        /* <DEDUP_REMOVED lines=19> */
.L_x_1297:
[----:B------:R-:W-:Y:S05]  /*13e60*/  BSYNC B0 ;  /* 0x0000000000007941 */ /* 0x000fea0003800000 */
.L_x_1296:
[----:B------:R-:W-:Y:S02]  /*13e70*/  UIADD3 UR8, UR8, 0x2, URZ ;  /* 0x0000000208087890 */ /* 0x000fe4000fffe03f */
[----:B------:R-:W-:-:S04]  /*13e80*/  UIADD3 UR4, UR4, 0x4000, URZ ;  /* 0x0000400004047890 */ /* 0x000fc8000fffe03f */
[----:B------:R-:W-:-:S13]  /*13e90*/  ISETP.LE.AND P1, PT, R9, UR8, PT ;  /* 0x0000000809007c0c */ /* 0x000fda000bf23270 */
[----:B------:R-:W-:Y:S05]  /*13ea0*/  @!P1 BRA `(.L_x_1298) ;  /* 0xfffffff400809947 */ /* 0x000fea000383ffff */
.L_x_1259:
[----:B------:R-:W-:-:S06]  /*13eb0*/  UISETP.GT.AND UP0, UPT, UR5, UR8, UPT ;  /* 0x000000080500728c */ /* 0x000fcc000bf04270 */
[----:B------:R-:W-:-:S13]  /*13ec0*/  PLOP3.LUT P0, PT, PT, PT, UP0, 0x80, 0x0 ;  /* 0x000000000000781c */ /* 0x000fda0003f0f008 */
[----:B------:R-:W-:Y:S05]  /*13ed0*/  @!P0 BRA `(.L_x_1189) ;  /* 0x0000002000e48947 */ /* 0x000fea0003800000 */
[----:B------:R-:W2:Y:S01]  /*13ee0*/  S2R R0, SR_TID.X ;  /* 0x0000000000007919 */ /* 0x000ea20000002100 */
[----:B------:R-:W-:Y:S01]  /*13ef0*/  UIADD3 UR4, UR5, -UR8, URZ ;  /* 0x8000000805047290 */ /* 0x000fe2000fffe03f */
[----:B------:R-:W-:Y:S01]  /*13f00*/  ULDC UR16, c[0x0][0x288] ;  /* 0x0000a20000107ab9 */ /* 0x000fe20000000800 */
[----:B------:R-:W-:Y:S02]  /*13f10*/  ULDC UR17, c[0x0][0x760] ;  /* 0x0001d80000117ab9 */ /* 0x000fe40000000800 */
[----:B------:R-:W-:Y:S02]  /*13f20*/  ULOP3.LUT UR4, UR4, 0x1, URZ, 0xc0, !UPT ;  /* 0x0000000104047892 */ /* 0x000fe4000f8ec03f */
[----:B------:R-:W-:Y:S02]  /*13f30*/  UIMAD UR18, UR16, UR17, URZ ;  /* 0x00000011101272a4 */ /* 0x000fe4000f8e023f */
[----:B------:R-:W-:-:S06]  /*13f40*/  UISETP.NE.U32.AND UP0, UPT, UR4, 0x1, UPT ;  /* 0x000000010400788c */ /* 0x000fcc000bf05070 */
[----:B------:R-:W-:Y:S02]  /*13f50*/  PLOP3.LUT P0, PT, PT, PT, UP0, 0x80, 0x0 ;  /* 0x000000000000781c */ /* 0x000fe40003f0f008 */
[----:B--2---:R-:W-:-:S11]  /*13f60*/  LOP3.LUT R0, R0, 0x1f, RZ, 0xc0, !PT ;  /* 0x0000001f00007812 */ /* 0x004fd600078ec0ff */
[----:B------:R-:W-:Y:S05]  /*13f70*/  @P0 BRA `(.L_x_1299) ;  /* 0x0000000000780947 */ /* 0x000fea0003800000 */
[----:B------:R-:W-:Y:S01]  /*13f80*/  UIMAD UR4, UR18, UR8, URZ ;  /* 0x00000008120472a4 */ /* 0x000fe2000f8e023f */
[----:B------:R-:W-:Y:S01]  /*13f90*/  ISETP.NE.AND P0, PT, R0, RZ, PT ;  /* 0x000000ff0000720c */ /* 0x000fe20003f05270 */
[----:B------:R-:W-:Y:S01]  /*13fa0*/  ULDC.64 UR12, c[0x0][0x768] ;  /* 0x0001da00000c7ab9 */ /* 0x000fe20000000a00 */
[----:B------:R-:W-:Y:S01]  /*13fb0*/  BSSY B0, `(.L_x_1300) ;  /* 0x0000019000007945 */ /* 0x000fe20003800000 */
[----:B------:R-:W-:-:S04]  /*13fc0*/  UIADD3 UR6, UP0, UR4, UR9, URZ ;  /* 0x0000000904067290 */ /* 0x000fc8000ff1e03f */
[----:B------:R-:W-:Y:S02]  /*13fd0*/  ULEA.HI.X.SX32 UR7, UR4, UR10, 0x1, UP0 ;  /* 0x0000000a04077291 */ /* 0x000fe400080f0e3f */
[----:B------:R-:W-:Y:S02]  /*13fe0*/  ULEA UR11, UP0, UR6, UR12, 0x2 ;  /* 0x0000000c060b7291 */ /* 0x000fe4000f80103f */
[----:B------:R-:W-:Y:S02]  /*13ff0*/  UIADD3 UR4, UR8, 0x1, URZ ;  /* 0x0000000108047890 */ /* 0x000fe4000fffe03f */
[----:B------:R-:W-:Y:S01]  /*14000*/  ULEA.HI.X UR7, UR6, UR13, UR7, 0x2, UP0 ;  /* 0x0000000d06077291 */ /* 0x000fe200080f1407 */
[----:B------:R-:W-:Y:S01]  /*14010*/  NOP ;  /* 0x0000000000007918 */ /* 0x000fe20000000000 */
[----:B------:R-:W-:Y:S10]  /*14020*/  @P0 BRA `(.L_x_1301) ;  /* 0x0000000000440947 */ /* 0x000ff40003800000 */
        /* <DEDUP_REMOVED lines=9> */
[----:B-1----:R-:W1:Y:S01]  /*140c0*/  S2R R2, SR_LANEID ;  /* 0x0000000000027919 */ /* 0x002e620000000000 */
[----:B------:R-:W-:Y:S01]  /*140d0*/  VOTEU.ANY UR6, UPT, PT ;  /* 0x0000000000067886 */ /* 0x000fe200038e0100 */
[----:B------:R-:W-:Y:S01]  /*140e0*/  IMAD.U32 R3, RZ, RZ, UR7 ;  /* 0x00000007ff037e24 */ /* 0x000fe2000f8e00ff */
[----:B------:R-:W-:-:S02]  /*140f0*/  UFLO.U32 UR12, UR6 ;  /* 0x00000006000c72bd */ /* 0x000fc400080e0000 */
[----:B------:R-:W2:Y:S04]  /*14100*/  POPC R5, UR6 ;  /* 0x0000000600057d09 */ /* 0x000ea80008000000 */
[----:B-1----:R-:W-:Y:S02]  /*14110*/  ISETP.EQ.U32.AND P0, PT, R2, UR12, PT ;  /* 0x0000000c02007c0c */ /* 0x002fe4000bf02070 */
[----:B------:R-:W-:-:S11]  /*14120*/  MOV R2, UR11 ;  /* 0x0000000b00027c02 */ /* 0x000fd60008000f00 */
[----:B--2---:R2:W-:Y:S02]  /*14130*/  @P0 REDG.E.ADD.S32.STRONG.GPU desc[UR38][R2.64], R5 ;  /* 0x000000050200098e */ /* 0x0045e4000c10e3a6 */
.L_x_1301:
[----:B------:R-:W-:Y:S05]  /*14140*/  BSYNC B0 ;  /* 0x0000000000007941 */ /* 0x000fea0003800000 */
.L_x_1300:
[----:B------:R-:W-:Y:S05]  /*14150*/  BRA `(.L_x_1302) ;  /* 0x0000000000047947 */ /* 0x000fea0003800000 */
.L_x_1299:
[----:B------:R-:W-:-:S05]  /*14160*/  UMOV UR4, UR8 ;  /* 0x0000000800047c82 */ /* 0x000fca0008000000 */
.L_x_1302:
[----:B------:R-:W-:-:S04]  /*14170*/  UIADD3 UR6, UR8, 0x1, URZ ;  /* 0x0000000108067890 */ /* 0x000fc8000fffe03f */
[----:B------:R-:W-:-:S06]  /*14180*/  UISETP.NE.AND UP0, UPT, UR5, UR6, UPT ;  /* 0x000000060500728c */ /* 0x000fcc000bf05270 */
[----:B------:R-:W-:-:S13]  /*14190*/  PLOP3.LUT P0, PT, PT, PT, UP0, 0x80, 0x0 ;  /* 0x000000000000781c */ /* 0x000fda0003f0f008 */
[----:B------:R-:W-:Y:S05]  /*141a0*/  @!P0 BRA `(.L_x_1189) ;  /* 0x0000002000308947 */ /* 0x000fea0003800000 */
[----:B------:R-:W-:Y:S01]  /*141b0*/  UIADD3 UR6, UR4, 0x1, URZ ;  /* 0x0000000104067890 */ /* 0x000fe2000fffe03f */
[----:B------:R-:W-:Y:S01]  /*141c0*/  ISETP.NE.AND P1, PT, R0, RZ, PT ;  /* 0x000000ff0000720c */ /* 0x000fe20003f25270 */
[----:B------:R-:W-:Y:S02]  /*141d0*/  UIMAD UR7, UR4, UR16, URZ ;  /* 0x00000010040772a4 */ /* 0x000fe4000f8e023f */
[----:B------:R-:W-:Y:S02]  /*141e0*/  UIADD3 UR11, -UR5, UR4, URZ ;  /* 0x00000004050b7290 */ /* 0x000fe4000fffe13f */
[----:B------:R-:W-:Y:S02]  /*141f0*/  UIMAD UR6, UR18, UR6, URZ ;  /* 0x00000006120672a4 */ /* 0x000fe4000f8e023f */
[----:B------:R-:W-:Y:S01]  /*14200*/  UIMAD UR7, UR7, UR17, URZ ;  /* 0x00000011070772a4 */ /* 0x000fe2000f8e023f */
[----:B------:R-:W-:-:S11]  /*14210*/  ULDC.64 UR20, c[0x0][0x768] ;  /* 0x0001da0000147ab9 */ /* 0x000fd60000000a00 */
.L_x_1307:
[----:B------:R-:W-:Y:S01]  /*14220*/  UIADD3 UR12, UP0, UR7, UR9, URZ ;  /* 0x00000009070c7290 */ /* 0x000fe2000ff1e03f */
[----:B------:R-:W-:-:S03]  /*14230*/  NOP ;  /* 0x0000000000007918 */ /* 0x000fc60000000000 */
[----:B------:R-:W-:Y:S01]  /*14240*/  ULEA.HI.X.SX32 UR13, UR7, UR10, 0x1, UP0 ;  /* 0x0000000a070d7291 */ /* 0x000fe200080f0e3f */
[----:B------:R-:W-:Y:S01]  /*14250*/  BSSY B0, `(.L_x_1303) ;  /* 0x0000015000007945 */ /* 0x000fe20003800000 */
[----:B------:R-:W-:-:S04]  /*14260*/  ULEA UR15, UP0, UR12, UR20, 0x2 ;  /* 0x000000140c0f7291 */ /* 0x000fc8000f80103f */
[----:B------:R-:W-:Y:S01]  /*14270*/  ULEA.HI.X UR13, UR12, UR21, UR13, 0x2, UP0 ;  /* 0x000000150c0d7291 */ /* 0x000fe200080f140d */
[----:B---34-:R-:W-:Y:S11]  /*14280*/  @P1 BRA `(.L_x_1304) ;  /* 0x0000000000441947 */ /* 0x018ff60003800000 */
        /* <DEDUP_REMOVED lines=8> */
[----:B012345:R-:W-:Y:S01]  /*14310*/  CCTL.IVALL ;  /* 0x00000000ff00798f */ /* 0x03ffe20002000000 */
[----:B------:R-:W3:Y:S01]  /*14320*/  S2R R0, SR_LANEID ;  /* 0x0000000000007919 */ /* 0x000ee20000000000 */
[----:B------:R-:W-:Y:S01]  /*14330*/  VOTEU.ANY UR12, UPT, PT ;  /* 0x00000000000c7886 */ /* 0x000fe200038e0100 */
[----:B-12---:R-:W-:Y:S01]  /*14340*/  MOV R2, UR15 ;  /* 0x0000000f00027c02 */ /* 0x006fe20008000f00 */
[----:B------:R-:W-:-:S02]  /*14350*/  UFLO.U32 UR14, UR12 ;  /* 0x0000000c000e72bd */ /* 0x000fc400080e0000 */
[----:B------:R-:W1:Y:S01]  /*14360*/  POPC R5, UR12 ;  /* 0x0000000c00057d09 */ /* 0x000e620008000000 */
[----:B------:R-:W-:-:S03]  /*14370*/  IMAD.U32 R3, RZ, RZ, UR13 ;  /* 0x0000000dff037e24 */ /* 0x000fc6000f8e00ff */
[----:B---3--:R-:W-:-:S13]  /*14380*/  ISETP.EQ.U32.AND P0, PT, R0, UR14, PT ;  /* 0x0000000e00007c0c */ /* 0x008fda000bf02070 */
[----:B-1----:R3:W-:Y:S02]  /*14390*/  @P0 REDG.E.ADD.S32.STRONG.GPU desc[UR38][R2.64], R5 ;  /* 0x000000050200098e */ /* 0x0027e4000c10e3a6 */
.L_x_1304:
[----:B------:R-:W-:Y:S05]  /*143a0*/  BSYNC B0 ;  /* 0x0000000000007941 */ /* 0x000fea0003800000 */
.L_x_1303:
[----:B------:R-:W-:Y:S01]  /*143b0*/  UIADD3 UR12, UP0, UR6, UR9, URZ ;  /* 0x00000009060c7290 */ /* 0x000fe2000ff1e03f */
[----:B------:R-:W-:-:S03]  /*143c0*/  NOP ;  /* 0x0000000000007918 */ /* 0x000fc60000000000 */
[----:B------:R-:W-:Y:S01]  /*143d0*/  ULEA.HI.X.SX32 UR13, UR6, UR10, 0x1, UP0 ;  /* 0x0000000a060d7291 */ /* 0x000fe200080f0e3f */
[----:B------:R-:W-:Y:S01]  /*143e0*/  BSSY B0, `(.L_x_1305) ;  /* 0x0000015000007945 */ /* 0x000fe20003800000 */
[----:B------:R-:W-:-:S04]  /*143f0*/  ULEA UR15, UP0, UR12, UR20, 0x2 ;  /* 0x000000140c0f7291 */ /* 0x000fc8000f80103f */
[----:B------:R-:W-:Y:S01]  /*14400*/  ULEA.HI.X UR13, UR12, UR21, UR13, 0x2, UP0 ;  /* 0x000000150c0d7291 */ /* 0x000fe200080f140d */
[----:B------:R-:W-:Y:S11]  /*14410*/  @P1 BRA `(.L_x_1306) ;  /* 0x0000000000441947 */ /* 0x000ff60003800000 */
[----:B------:R-:W-:Y:S01]  /*14420*/  @!PT LDS RZ, [RZ] ;  /* 0x00000000fffff984 */ /* 0x000fe20000000800 */
[----:B------:R-:W-:Y:S01]  /*14430*/  @!PT LDS RZ, [RZ] ;  /* 0x00000000fffff984 */ /* 0x000fe20000000800 */
[----:B------:R-:W-:Y:S01]  /*14440*/  @!PT LDS RZ, [RZ] ;  /* 0x00000000fffff984 */ /* 0x000fe20000000800 */
[----:B------:R-:W-:Y:S01]  /*14450*/  @!PT LDS RZ, [RZ] ;  /* 0x00000000fffff984 */ /* 0x000fe20000000800 */
[----:B------:R4:W-:Y:S06]  /*14460*/  MEMBAR.ALL.CTA ;  /* 0x0000000000007992 */ /* 0x0009ec0000008000 */
[----:B----4-:R-:W-:Y:S06]  /*14470*/  MEMBAR.ALL.GPU ;  /* 0x0000000000007992 */ /* 0x010fec000000a000 */
[----:B------:R-:W-:-:S00]  /*14480*/  ERRBAR ;  /* 0x00000000000079ab */ /* 0x000fc00000000000 */
[----:B------:R-:W-:Y:S06]  /*14490*/  CGAERRBAR ;  /* 0x00000000000075ab */ /* 0x000fec0000000000 */
[----:B012345:R-:W-:Y:S01]  /*144a0*/  CCTL.IVALL ;  /* 0x00000000ff00798f */ /* 0x03ffe20002000000 */
[----:B------:R-:W4:Y:S01]  /*144b0*/  S2R R0, SR_LANEID ;  /* 0x0000000000007919 */ /* 0x000f220000000000 */
[----:B------:R-:W-:Y:S01]  /*144c0*/  VOTEU.ANY UR12, UPT, PT ;  /* 0x00000000000c7886 */ /* 0x000fe200038e0100 */
[----:B-123--:R-:W-:Y:S01]  /*144d0*/  MOV R2, UR15 ;  /* 0x0000000f00027c02 */ /* 0x00efe20008000f00 */
[----:B------:R-:W-:-:S02]  /*144e0*/  UFLO.U32 UR14, UR12 ;  /* 0x0000000c000e72bd */ /* 0x000fc400080e0000 */
[----:B------:R-:W1:Y:S01]  /*144f0*/  POPC R5, UR12 ;  /* 0x0000000c00057d09 */ /* 0x000e620008000000 */
[----:B------:R-:W-:-:S03]  /*14500*/  IMAD.U32 R3, RZ, RZ, UR13 ;  /* 0x0000000dff037e24 */ /* 0x000fc6000f8e00ff */
[----:B----4-:R-:W-:-:S13]  /*14510*/  ISETP.EQ.U32.AND P0, PT, R0, UR14, PT ;  /* 0x0000000e00007c0c */ /* 0x010fda000bf02070 */
[----:B-1----:R4:W-:Y:S02]  /*14520*/  @P0 REDG.E.ADD.S32.STRONG.GPU desc[UR38][R2.64], R5 ;  /* 0x000000050200098e */ /* 0x0029e4000c10e3a6 */
.L_x_1306:
[----:B------:R-:W-:Y:S05]  /*14530*/  BSYNC B0 ;  /* 0x0000000000007941 */ /* 0x000fea0003800000 */
.L_x_1305:
[----:B------:R-:W-:Y:S02]  /*14540*/  UIADD3 UR11, UR11, 0x2, URZ ;  /* 0x000000020b0b7890 */ /* 0x000fe4000fffe03f */
[----:B------:R-:W-:Y:S02]  /*14550*/  ULEA UR6, UR18, UR6, 0x1 ;  /* 0x0000000612067291 */ /* 0x000fe4000f8e083f */
[----:B------:R-:W-:Y:S02]  /*14560*/  ULEA UR7, UR18, UR7, 0x1 ;  /* 0x0000000712077291 */ /* 0x000fe4000f8e083f */
[----:B------:R-:W-:-:S13]  /*14570*/  ISETP.NE.AND P0, PT, RZ, UR11, PT ;  /* 0x0000000bff007c0c */ /* 0x000fda000bf05270 */
[----:B------:R-:W-:Y:S05]  /*14580*/  @!P0 BRA `(.L_x_1189) ;  /* 0x0000001c00388947 */ /* 0x000fea0003800000 */
[----:B------:R-:W-:Y:S05]  /*14590*/  BRA `(.L_x_1307) ;  /* 0xfffffffc00207947 */ /* 0x000fea000383ffff */
.L_x_1256:
[----:B------:R-:W1:Y:S01]  /*145a0*/  S2UR UR21, SR_CTAID.Z ;  /* 0x00000000001579c3 */ /* 0x000e620000002700 */
[----:B------:R-:W-:Y:S02]  /*145b0*/  MOV R11, 0x1 ;  /* 0x00000001000b7802 */ /* 0x000fe40000000f00 */
        /* <DEDUP_REMOVED lines=20> */
[----:B------:R-:W-:Y:S01]  /*14700*/  IMAD.U32 R0, RZ, RZ, UR4 ;  /* 0x00000004ff007e24 */ /* 0x000fe2000f8e00ff */
[----:B--2---:R-:W-:Y:S07]  /*14710*/  @!P0 BRA `(.L_x_1309) ;  /* 0x0000000000248947 */ /* 0x004fee0003800000 */
[----:B------:R-:W1:Y:S01]  /*14720*/  LDC R3, c[0x0][0x748] ;  /* 0x0001d200ff037b82 */ /* 0x000e620000000800 */
[----:B------:R-:W-:Y:S01]  /*14730*/  ULEA UR6, UR8, UR6, 0x7 ;  /* 0x0000000608067291 */ /* 0x000fe2000f8e383f */
[----:B------:R-:W-:-:S03]  /*14740*/  ULDC UR4, c[0x0][0x290] ;  /* 0x0000a40000047ab9 */ /* 0x000fc60000000800 */
[----:B------:R-:W-:-:S06]  /*14750*/  UIADD3 UR4, -UR4, 0xff, UR6 ;  /* 0x000000ff04047890 */ /* 0x000fcc000fffe106 */
[----:B-1----:R-:W-:-:S04]  /*14760*/  IADD3 R3, R3, UR4, RZ ;  /* 0x0000000403037c10 */ /* 0x002fc8000fffe0ff */
[----:B------:R-:W-:-:S04]  /*14770*/  SHF.R.S32.HI R4, RZ, 0x1f, R3 ;  /* 0x0000001fff047819 */ /* 0x000fc80000011403 */
[----:B------:R-:W-:-:S04]  /*14780*/  LEA.HI R4, R4, R3, RZ, 0x7 ;  /* 0x0000000304047211 */ /* 0x000fc800078f38ff */
[----:B------:R-:W-:-:S04]  /*14790*/  SHF.R.S32.HI R3, RZ, 0x7, R4 ;  /* 0x00000007ff037819 */ /* 0x000fc80000011404 */
[----:B------:R-:W-:-:S07]  /*147a0*/  VIMNMX R0, R3, R0, PT ;  /* 0x0000000003007248 */ /* 0x000fce0003fe0100 */
.L_x_1309:
[----:B------:R-:W-:-:S13]  /*147b0*/  ISETP.GT.AND P0, PT, R0, UR10, PT ;  /* 0x0000000a00007c0c */ /* 0x000fda000bf04270 */
[----:B------:R-:W-:Y:S05]  /*147c0*/  @!P0 BRA `(.L_x_1308) ;  /* 0x0000001800148947 */ /* 0x000fea0003800000 */
[----:B------:R-:W-:Y:S01]  /*147d0*/  USHF.R.S32.HI UR8, URZ, 0x1f, UR20 ;  /* 0x0000001f3f087899 */ /* 0x000fe20008011414 */
[----:B------:R-:W-:Y:S01]  /*147e0*/  IMAD.U32 R4, RZ, RZ, UR10 ;  /* 0x0000000aff047e24 */ /* 0x000fe2000f8e00ff */
[----:B------:R-:W-:Y:S01]  /*147f0*/  ULDC.64 UR6, c[0x0][0x718] ;  /* 0x0001c60000067ab9 */ /* 0x000fe20000000a00 */
[----:B------:R-:W-:Y:S01]  /*14800*/  ULDC.64 UR12, c[0x0][0x730] ;  /* 0x0001cc00000c7ab9 */ /* 0x000fe20000000a00 */
[----:B------:R-:W-:Y:S01]  /*14810*/  UIMAD.WIDE.U32 UR4, UR20, UR6, URZ ;  /* 0x00000006140472a5 */ /* 0x000fe2000f8e003f */
[----:B------:R-:W-:Y:S01]  /*14820*/  BSSY B0, `(.L_x_1308) ;  /* 0x000017f000007945 */ /* 0x000fe20003800000 */
[----:B------:R-:W-:Y:S01]  /*14830*/  UIMAD UR6, UR8, UR6, URZ ;  /* 0x00000006080672a4 */ /* 0x000fe2000f8e023f */
[----:B------:R-:W-:Y:S01]  /*14840*/  MOV R2, RZ ;  /* 0x000000ff00027202 */ /* 0x000fe20000000f00 */
        /* <DEDUP_REMOVED lines=27> */
[----:B-1----:R-:W-:Y:S01]  /*14a00*/  LEA R16, R3, R16, 0x18 ;  /* 0x0000001003107211 */ /* 0x002fe200078ec0ff */
[----:B------:R-:W-:-:S05]  /*14a10*/  IMAD.MOV.U32 R3, RZ, RZ, 0x1 ;  /* 0x00000001ff037424 */ /* 0x000fca00078e00ff */
[----:B------:R-:W-:-:S04]  /*14a20*/  SHF.L.U32 R3, R3, 0x1f, RZ ;  /* 0x0000001f03037819 */ /* 0x000fc800000006ff */
[----:B------:R-:W1:Y:S02]  /*14a30*/  SYNCS.PHASECHK.TRANS64.TRYWAIT P0, [R16+URZ+0x30c20], R3 ;  /* 0x030c2003100075a7 */ /* 0x000e64000800017f */
[----:B-1----:R-:W-:Y:S05]  /*14a40*/  @!P0 BRA `(.L_x_1311) ;  /* 0x0000001c00108947 */ /* 0x002fea0003800000 */
.L_x_1348:
[----:B------:R-:W2:Y:S01]  /*14a50*/  S2R R2, SR_TID.X ;  /* 0x0000000000027919 */ /* 0x000ea20000002100 */
[----:B------:R-:W-:Y:S01]  /*14a60*/  MOV R15, UR15 ;  /* 0x0000000f000f7c02 */ /* 0x000fe20008000f00 */
[----:B------:R-:W-:Y:S01]  /*14a70*/  IMAD.U32 R14, RZ, RZ, UR7 ;  /* 0x00000007ff0e7e24 */ /* 0x000fe2000f8e00ff */
[----:B------:R-:W-:Y:S02]  /*14a80*/  MOV R11, 0x1 ;  /* 0x00000001000b7802 */ /* 0x000fe40000000f00 */
[----:B------:R-:W-:Y:S01]  /*14a90*/  IADD3 R15, R15, UR5, RZ ;  /* 0x000000050f0f7c10 */ /* 0x000fe2000fffe0ff */
[----:B------:R-:W-:Y:S01]  /*14aa0*/  VIADD R14, R14, UR4 ;  /* 0x000000040e0e7c36 */ /* 0x000fe20008000000 */
[----:B--2---:R-:W-:-:S04]  /*14ab0*/  LOP3.LUT R2, R2, 0x7f, RZ, 0xc0, !PT ;  /* 0x0000007f02027812 */ /* 0x004fc800078ec0ff */
[----:B------:R-:W-:-:S13]  /*14ac0*/  ISETP.NE.AND P0, PT, R2, RZ, PT ;  /* 0x000000ff0200720c */ /* 0x000fda0003f05270 */
[----:B------:R-:W-:Y:S05]  /*14ad0*/  @P0 BRA `(.L_x_1312) ;  /* 0x0000000000180947 */ /* 0x000fea0003800000 */
[----:B------:R-:W2:Y:S01]  /*14ae0*/  S2R R2, SR_TID.X ;  /* 0x0000000000027919 */ /* 0x000ea20000002100 */
[----:B-1----:R-:W-:-:S04]  /*14af0*/  IMAD.MOV.U32 R3, RZ, RZ, 0x4200 ;  /* 0x00004200ff037424 */ /* 0x002fc800078e00ff */
[----:B------:R3:W-:Y:S01]  /*14b00*/  SYNCS.ARRIVE.TRANS64 RZ, [R16+URZ+0x30c10], R3 ;  /* 0x030c100310ff79a7 */ /* 0x0007e2000800003f */
[----:B--2---:R-:W-:-:S13]  /*14b10*/  LOP3.LUT P1, RZ, R2, 0x1f, RZ, 0xc0, !PT ;  /* 0x0000001f02ff7812 */ /* 0x004fda000782c0ff */
[----:B---3--:R-:W-:Y:S05]  /*14b20*/  @!P1 BRA `(.L_x_1312) ;  /* 0x0000000000049947 */ /* 0x008fea0003800000 */
[----:B------:R-:W-:Y:S01]  /*14b30*/  BPT.TRAP 0x1 ;  /* 0x000000040000795c */ /* 0x000fe20000300000 */
.L_x_1312:
[----:B------:R-:W-:Y:S01]  /*14b40*/  R2UR UR19, R4 ;  /* 0x00000000041372ca */ /* 0x000fe200000e0000 */
[----:B------:R-:W2:Y:S01]  /*14b50*/  LDC.64 R12, c[0x0][0x198] ;  /* 0x00006600ff0c7b82 */ /* 0x000ea20000000a00 */
[----:B------:R-:W-:Y:S01]  /*14b60*/  R2UR UR8, R15 ;  /* 0x000000000f0872ca */ /* 0x000fe200000e0000 */
[----:B------:R-:W-:Y:S01]  /*14b70*/  ULDC.64 UR16, c[0x0][0x700] ;  /* 0x0001c00000107ab9 */ /* 0x000fe20000000a00 */
[----:B------:R-:W-:Y:S01]  /*14b80*/  UMOV UR32, 0x0 ;  /* 0x0000000000207882 */ /* 0x000fe20000000000 */
[----:B------:R-:W-:Y:S01]  /*14b90*/  MOV R10, UR16 ;  /* 0x00000010000a7c02 */ /* 0x000fe20008000f00 */
[----:B------:R-:W-:Y:S01]  /*14ba0*/  UMOV UR33, 0x14f00000 ;  /* 0x14f0000000217882 */ /* 0x000fe20000000000 */
[----:B------:R-:W-:Y:S01]  /*14bb0*/  MOV R9, UR17 ;  /* 0x0000001100097c02 */ /* 0x000fe20008000f00 */
[----:B------:R-:W-:Y:S01]  /*14bc0*/  UMOV UR18, URZ ;  /* 0x0000003f00127c82 */ /* 0x000fe20008000000 */
[----:B------:R-:W-:Y:S01]  /*14bd0*/  UMOV UR25, 0x20 ;  /* 0x0000002000197882 */ /* 0x000fe20000000000 */
[----:B------:R-:W-:Y:S01]  /*14be0*/  UMOV UR34, 0x0 ;  /* 0x0000000000227882 */ /* 0x000fe20000000000 */
[----:B------:R-:W-:Y:S01]  /*14bf0*/  UMOV UR35, 0x10000000 ;  /* 0x1000000000237882 */ /* 0x000fe20000000000 */
[----:B------:R-:W-:Y:S01]  /*14c00*/  UMOV UR13, UR21 ;  /* 0x00000015000d7c82 */ /* 0x000fe20008000000 */
[----:B------:R-:W-:Y:S01]  /*14c10*/  USHF.L.U32 UR19, UR19, 0x7, URZ ;  /* 0x0000000713137899 */ /* 0x000fe2000800063f */
[----:B------:R-:W-:Y:S01]  /*14c20*/  MOV R19, RZ ;  /* 0x000000ff00137202 */ /* 0x000fe20000000f00 */
[----:B------:R-:W-:Y:S01]  /*14c30*/  UMOV UR10, UR18 ;  /* 0x00000012000a7c82 */ /* 0x000fe20008000000 */
[----:B------:R-:W-:Y:S01]  /*14c40*/  UMOV UR27, UR11 ;  /* 0x0000000b001b7c82 */ /* 0x000fe20008000000 */
[----:B------:R-:W-:Y:S01]  /*14c50*/  UIADD3 UR9, UP0, UR19, UR14, URZ ;  /* 0x0000000e13097290 */ /* 0x000fe2000ff1e03f */
[----:B------:R-:W-:Y:S01]  /*14c60*/  UMOV UR28, UR12 ;  /* 0x0000000c001c7c82 */ /* 0x000fe20008000000 */
[----:B------:R-:W-:-:S02]  /*14c70*/  UMOV UR29, UR21 ;  /* 0x00000015001d7c82 */ /* 0x000fc40008000000 */
[----:B------:R-:W-:Y:S02]  /*14c80*/  ULEA.HI.X.SX32 UR8, UR19, UR8, 0x1, UP0 ;  /* 0x0000000813087291 */ /* 0x000fe400080f0e3f */
[----:B-1----:R-:W-:Y:S01]  /*14c90*/  IMAD.U32 R3, RZ, RZ, UR9 ;  /* 0x00000009ff037e24 */ /* 0x002fe2000f8e00ff */
[----:B------:R-:W-:Y:S01]  /*14ca0*/  UMOV UR26, UR18 ;  /* 0x00000012001a7c82 */ /* 0x000fe20008000000 */
[----:B--2---:R-:W-:Y:S01]  /*14cb0*/  IMAD.MOV.U32 R8, RZ, RZ, R12 ;  /* 0x000000ffff087224 */ /* 0x004fe200078e000c */
[----:B------:R-:W-:Y:S01]  /*14cc0*/  MOV R7, R13 ;  /* 0x0000000d00077202 */ /* 0x000fe20000000f00 */
[----:B------:R-:W-:Y:S01]  /*14cd0*/  IMAD.U32 R6, RZ, RZ, UR9 ;  /* 0x00000009ff067e24 */ /* 0x000fe2000f8e00ff */
[----:B------:R-:W-:Y:S02]  /*14ce0*/  LEA R2, P1, R3, R10, 0x2 ;  /* 0x0000000a03027211 */ /* 0x000fe400078210ff */
[----:B------:R-:W-:Y:S02]  /*14cf0*/  MOV R3, UR8 ;  /* 0x0000000800037c02 */ /* 0x000fe40008000f00 */
[----:B------:R-:W-:-:S02]  /*14d00*/  R2UR UR22, R2 ;  /* 0x00000000021672ca */ /* 0x000fc400000e0000 */
[----:B------:R-:W-:Y:S02]  /*14d10*/  IADD3 R2, P2, R8, 0x2f0, RZ ;  /* 0x000002f008027810 */ /* 0x000fe40007f5e0ff */
[----:B------:R-:W-:Y:S01]  /*14d20*/  LEA.HI.X R3, R6, R9, R3, 0x2, P1 ;  /* 0x0000000906037211 */ /* 0x000fe200008f1403 */
[----:B------:R-:W-:Y:S01]  /*14d30*/  VIADD R6, R0, 0xffffffff ;  /* 0xffffffff00067836 */ /* 0x000fe20000000000 */
[----:B------:R-:W-:Y:S02]  /*14d40*/  R2UR UR42, R2 ;  /* 0x00000000022a72ca */ /* 0x000fe400000e0000 */
[----:B------:R-:W-:Y:S02]  /*14d50*/  IADD3 R2, P3, R8, 0x3f0, RZ ;  /* 0x000003f008027810 */ /* 0x000fe40007f7e0ff */
[----:B------:R-:W-:Y:S01]  /*14d60*/  R2UR UR8, R16 ;  /* 0x00000000100872ca */ /* 0x000fe200000e0000 */
[----:B------:R1:W-:Y:S01]  /*14d70*/  STL [R1], R6 ;  /* 0x0000000601007387 */ /* 0x0003e20000100800 */
[----:B------:R-:W-:-:S02]  /*14d80*/  R2UR UR44, R2 ;  /* 0x00000000022c72ca */ /* 0x000fc400000e0000 */
[----:B------:R-:W-:Y:S02]  /*14d90*/  IADD3 R2, P1, R8, 0xf0, RZ ;  /* 0x000000f008027810 */ /* 0x000fe40007f3e0ff */
[----:B------:R-:W-:Y:S02]  /*14da0*/  R2UR UR23, R3 ;  /* 0x00000000031772ca */ /* 0x000fe400000e0000 */
[----:B------:R-:W-:Y:S01]  /*14db0*/  IADD3.X R5, RZ, R7, RZ, P2, !PT ;  /* 0x00000007ff057210 */ /* 0x000fe200017fe4ff */
[--C-:B------:R-:W-:Y:S01]  /*14dc0*/  IMAD.X R3, RZ, RZ, R7.reuse, P1 ;  /* 0x000000ffff037224 */ /* 0x100fe200008e0607 */
[----:B------:R-:W-:Y:S02]  /*14dd0*/  R2UR UR30, R2 ;  /* 0x00000000021e72ca */ /* 0x000fe400000e0000 */
[----:B------:R-:W-:Y:S01]  /*14de0*/  R2UR UR43, R5 ;  /* 0x00000000052b72ca */ /* 0x000fe200000e0000 */
[----:B------:R-:W-:Y:S01]  /*14df0*/  IMAD.X R5, RZ, RZ, R7, P3 ;  /* 0x000000ffff057224 */ /* 0x000fe200018e0607 */
[----:B------:R-:W-:Y:S01]  /*14e00*/  R2UR UR31, R3 ;  /* 0x00000000031f72ca */ /* 0x000fe200000e0000 */
[----:B------:R-:W-:Y:S01]  /*14e10*/  UIADD3 UR16, UR8, 0x10000, URZ ;  /* 0x0001000008107890 */ /* 0x000fe2000fffe03f */
[----:B------:R-:W-:Y:S01]  /*14e20*/  ISETP.GE.AND P1, PT, R4, R6, PT ;  /* 0x000000060400720c */ /* 0x000fe20003f26270 */
[----:B------:R-:W-:Y:S01]  /*14e30*/  UIADD3 UR17, UR8, 0x30c10, URZ ;  /* 0x00030c1008117890 */ /* 0x000fe2000fffe03f */
[----:B------:R-:W-:Y:S01]  /*14e40*/  R2UR UR45, R5 ;  /* 0x00000000052d72ca */ /* 0x000fe200000e0000 */
[----:B------:R-:W-:Y:S01]  /*14e50*/  UIADD3 UR40, UR8, 0x20000, URZ ;  /* 0x0002000008287890 */ /* 0x000fe2000fffe03f */
[----:B------:R-:W-:Y:S01]  /*14e60*/  MOV R5, 0x8000 ;  /* 0x0000800000057802 */ /* 0x000fe20000000f00 */
[----:B------:R-:W-:-:S02]  /*14e70*/  UIADD3 UR9, UR8, 0x30c00, URZ ;  /* 0x00030c0008097890 */ /* 0x000fc4000fffe03f */
[----:B------:R-:W-:Y:S01]  /*14e80*/  UIADD3 UR24, UR8, 0x4000, URZ ;  /* 0x0000400008187890 */ /* 0x000fe2000fffe03f */
[----:B------:R-:W-:-:S03]  /*14e90*/  UMOV UR41, UR17 ;  /* 0x0000001100297c82 */ /* 0x000fc60008000000 */
        /* <DEDUP_REMOVED lines=9> */
[----:B------:R-:W-:-:S03]  /*14f30*/  IMAD.MOV.U32 R11, RZ, RZ, 0x1 ;  /* 0x00000001ff0b7424 */ /* 0x000fc600078e00ff */
[----:B------:R-:W-:Y:S01]  /*14f40*/  IMAD.IADD R20, R5, 0x1, R0 ;  /* 0x0000000105147824 */ /* 0x000fe200078e0200 */
[----:B------:R-:W-:Y:S02]  /*14f50*/  IADD3 R5, R0, -0x2, RZ ;  /* 0xfffffffe00057810 */ /* 0x000fe40007ffe0ff */
[-C--:B------:R-:W-:Y:S02]  /*14f60*/  MOV R0, R4.reuse ;  /* 0x0000000400007202 */ /* 0x080fe40000000f00 */
[----:B------:R-:W-:Y:S02]  /*14f70*/  ISETP.NE.AND P1, PT, R5, R4, PT ;  /* 0x000000040500720c */ /* 0x000fe40003f25270 */
[----:B------:R-:W-:-:S05]  /*14f80*/  LOP3.LUT R5, R20, 0x1, RZ, 0xc0, !PT ;  /* 0x0000000114057812 */ /* 0x000fca00078ec0ff */
[----:B------:R2:W-:Y:S01]  /*14f90*/  STL [R1+0x4], R5 ;  /* 0x0000040501007387 */ /* 0x0005e20000100800 */
[----:B-1----:R-:W-:-:S05]  /*14fa0*/  LOP3.LUT R6, R12, 0x1f, RZ, 0xc0, !PT ;  /* 0x0000001f0c067812 */ /* 0x002fca00078ec0ff */
[----:B--2---:R-:W-:Y:S05]  /*14fb0*/  @!P1 BRA `(.L_x_1314) ;  /* 0x0000000800389947 */ /* 0x004fea0003800000 */
[----:B------:R-:W-:Y:S01]  /*14fc0*/  IMAD.IADD R20, R20, 0x1, -R5 ;  /* 0x0000000114147824 */ /* 0x000fe200078e0a05 */
[----:B------:R-:W-:Y:S01]  /*14fd0*/  MOV R0, R4 ;  /* 0x0000000400007202 */ /* 0x000fe20000000f00 */
[----:B------:R-:W-:-:S07]  /*14fe0*/  IMAD.MOV.U32 R11, RZ, RZ, 0x1 ;  /* 0x00000001ff0b7424 */ /* 0x000fce00078e00ff */
.L_x_1323:
[----:B--234-:R-:W-:-:S04]  /*14ff0*/  SHF.L.U32 R21, R11, 0x1f, RZ ;  /* 0x0000001f0b157819 */ /* 0x01cfc800000006ff */
[----:B------:R-:W1:Y:S02]  /*15000*/  SYNCS.PHASECHK.TRANS64.TRYWAIT P1, [R16+URZ+0x30c40], R21 ;  /* 0x030c4015100075a7 */ /* 0x000e64000802017f */
[----:B-1----:R-:W-:Y:S05]  /*15010*/  @!P1 BRA `(.L_x_1315) ;  /* 0x0000001400b09947 */ /* 0x002fea0003800000 */
.L_x_1349:
[----:B------:R-:W-:Y:S05]  /*15020*/  @P0 BRA `(.L_x_1316) ;  /* 0x0000000000140947 */ /* 0x000fea0003800000 */
[----:B------:R-:W-:Y:S02]  /*15030*/  ISETP.NE.AND P1, PT, R6, RZ, PT ;  /* 0x000000ff0600720c */ /* 0x000fe40003f25270 */
[----:B------:R-:W-:-:S04]  /*15040*/  MOV R3, 0x4200 ;  /* 0x0000420000037802 */ /* 0x000fc80000000f00 */
[----:B------:R2:W-:Y:S07]  /*15050*/  SYNCS.ARRIVE.TRANS64 RZ, [R16+URZ+0x30c30], R3 ;  /* 0x030c300310ff79a7 */ /* 0x0005ee000800003f */
[----:B------:R-:W-:Y:S05]  /*15060*/  @!P1 BRA `(.L_x_1316) ;  /* 0x0000000000049947 */ /* 0x000fea0003800000 */
[----:B------:R-:W-:Y:S01]  /*15070*/  BPT.TRAP 0x1 ;  /* 0x000000040000795c */ /* 0x000fe20000300000 */
.L_x_1316:
[----:B------:R-:W2:Y:S01]  /*15080*/  LDC.64 R12, c[0x0][0x728] ;  /* 0x0001ca00ff0c7b82 */ /* 0x000ea20000000a00 */
[----:B------:R-:W-:Y:S01]  /*15090*/  IMAD.SHL.U32 R18, R0, 0x80, RZ ;  /* 0x0000008000127824 */ /* 0x000fe200078e00ff */
[----:B------:R-:W-:Y:S01]  /*150a0*/  R2UR UR8, R16 ;  /* 0x00000000100872ca */ /* 0x000fe200000e0000 */
[----:B------:R-:W-:Y:S01]  /*150b0*/  UMOV UR26, 0x0 ;  /* 0x00000000001a7882 */ /* 0x000fe20000000000 */
[----:B------:R-:W-:Y:S01]  /*150c0*/  UMOV UR27, 0x14f00000 ;  /* 0x14f00000001b7882 */ /* 0x000fe20000000000 */
[----:B------:R-:W-:Y:S01]  /*150d0*/  UMOV UR18, URZ ;  /* 0x0000003f00127c82 */ /* 0x000fe20008000000 */
[C---:B------:R-:W-:Y:S01]  /*150e0*/  IADD3 R2, P1, R18.reuse, UR6, RZ ;  /* 0x0000000612027c10 */ /* 0x040fe2000ff3e0ff */
[----:B------:R-:W-:Y:S01]  /*150f0*/  UMOV UR10, 0x20 ;  /* 0x00000020000a7882 */ /* 0x000fe20000000000 */
[----:B------:R-:W3:Y:S01]  /*15100*/  LDC.64 R4, c[0x0][0x198] ;  /* 0x00006600ff047b82 */ /* 0x000ee20000000a00 */
[----:B------:R-:W-:-:S06]  /*15110*/  R2UR UR19, R18 ;  /* 0x00000000121372ca */ /* 0x000fcc00000e0000 */
[----:B------:R-:W-:Y:S02]  /*15120*/  UIADD3 UR16, UR8, 0x18000, URZ ;  /* 0x0001800008107890 */ /* 0x000fe4000fffe03f */
[----:B------:R-:W-:Y:S02]  /*15130*/  UIADD3 UR17, UR8, 0x30c30, URZ ;  /* 0x00030c3008117890 */ /* 0x000fe4000fffe03f */
[----:B------:R-:W-:Y:S01]  /*15140*/  UIADD3 UR8, UR8, 0x20400, URZ ;  /* 0x0002040008087890 */ /* 0x000fe2000fffe03f */
[----:B--2---:R-:W-:-:S04]  /*15150*/  LEA R3, P2, R2, R12, 0x2 ;  /* 0x0000000c02037211 */ /* 0x004fc800078410ff */
[----:B------:R-:W-:Y:S01]  /*15160*/  UMOV UR9, UR17 ;  /* 0x0000001100097c82 */ /* 0x000fe20008000000 */
[----:B------:R-:W-:Y:S02]  /*15170*/  R2UR UR22, R3 ;  /* 0x00000000031672ca */ /* 0x000fe400000e0000 */
[----:B------:R-:W-:Y:S02]  /*15180*/  LEA.HI.X.SX32 R3, R18, R14, 0x1, P1 ;  /* 0x0000000e12037211 */ /* 0x000fe400008f0eff */
[----:B---3--:R-:W-:Y:S01]  /*15190*/  MOV R8, R4 ;  /* 0x0000000400087202 */ /* 0x008fe20000000f00 */
        /* <DEDUP_REMOVED lines=11> */
.L_x_1350:
[----:B------:R-:W-:Y:S05]  /*15250*/  @P0 BRA `(.L_x_1318) ;  /* 0x0000000000140947 */ /* 0x000fea0003800000 */
[----:B------:R-:W-:Y:S01]  /*15260*/  ISETP.NE.AND P1, PT, R6, RZ, PT ;  /* 0x000000ff0600720c */ /* 0x000fe20003f25270 */
[----:B------:R-:W-:-:S04]  /*15270*/  IMAD.MOV.U32 R2, RZ, RZ, 0x4200 ;  /* 0x00004200ff027424 */ /* 0x000fc800078e00ff */
[----:B------:R3:W-:Y:S08]  /*15280*/  SYNCS.ARRIVE.TRANS64 RZ, [R16+URZ+0x30c18], R2 ;  /* 0x030c180210ff79a7 */ /* 0x0007f0000800003f */
[----:B------:R-:W-:Y:S05]  /*15290*/  @!P1 BRA `(.L_x_1318) ;  /* 0x0000000000049947 */ /* 0x000fea0003800000 */
[----:B------:R-:W-:Y:S01]  /*152a0*/  BPT.TRAP 0x1 ;  /* 0x000000040000795c */ /* 0x000fe20000300000 */
.L_x_1318:
[----:B------:R-:W-:Y:S01]  /*152b0*/  IADD3 R18, R18, 0x80, RZ ;  /* 0x0000008012127810 */ /* 0x000fe20007ffe0ff */
[----:B------:R-:W-:Y:S01]  /*152c0*/  ULDC.64 UR8, c[0x0][0x700] ;  /* 0x0001c00000087ab9 */ /* 0x000fe20000000a00 */
[----:B------:R-:W-:Y:S01]  /*152d0*/  R2UR UR24, R16 ;  /* 0x00000000101872ca */ /* 0x000fe200000e0000 */
[----:B------:R-:W-:Y:S01]  /*152e0*/  IMAD.U32 R10, RZ, RZ, UR8 ;  /* 0x00000008ff0a7e24 */ /* 0x000fe2000f8e00ff */
[----:B---3--:R-:W-:Y:S01]  /*152f0*/  IADD3 R2, P1, R18, UR14, RZ ;  /* 0x0000000e12027c10 */ /* 0x008fe2000ff3e0ff */
[----:B------:R-:W-:Y:S01]  /*15300*/  UMOV UR22, 0x0 ;  /* 0x0000000000167882 */ /* 0x000fe20000000000 */
[----:B------:R-:W-:Y:S01]  /*15310*/  SHF.R.S32.HI R17, RZ, 0x1f, R18 ;  /* 0x0000001fff117819 */ /* 0x000fe20000011412 */
[----:B------:R-:W-:Y:S01]  /*15320*/  UMOV UR23, 0x14f00000 ;  /* 0x14f0000000177882 */ /* 0x000fe20000000000 */
[----:B------:R-:W-:Y:S01]  /*15330*/  LEA R3, P2, R2, R10, 0x2 ;  /* 0x0000000a02037211 */ /* 0x000fe200078410ff */
[----:B------:R-:W-:Y:S01]  /*15340*/  UMOV UR18, URZ ;  /* 0x0000003f00127c82 */ /* 0x000fe20008000000 */
[----:B------:R-:W-:Y:S01]  /*15350*/  MOV R9, UR9 ;  /* 0x0000000900097c02 */ /* 0x000fe20008000f00 */
[----:B------:R-:W-:Y:S01]  /*15360*/  UMOV UR10, 0x20 ;  /* 0x00000020000a7882 */ /* 0x000fe20000000000 */
[----:B------:R-:W-:Y:S01]  /*15370*/  R2UR UR26, R3 ;  /* 0x00000000031a72ca */ /* 0x000fe200000e0000 */
[----:B------:R-:W-:Y:S01]  /*15380*/  IMAD.X R3, R17, 0x1, R15, P1 ;  /* 0x0000000111037824 */ /* 0x000fe200008e060f */
[----:B------:R-:W-:Y:S01]  /*15390*/  R2UR UR19, R18 ;  /* 0x00000000121372ca */ /* 0x000fe200000e0000 */
[----:B------:R-:W-:-:S02]  /*153a0*/  UIADD3 UR16, UR24, 0x14000, URZ ;  /* 0x0001400018107890 */ /* 0x000fc4000fffe03f */
[----:B------:R-:W-:Y:S01]  /*153b0*/  UIADD3 UR17, UR24, 0x30c18, URZ ;  /* 0x00030c1818117890 */ /* 0x000fe2000fffe03f */
[----:B------:R-:W-:Y:S01]  /*153c0*/  LEA.HI.X R3, R2, R9, R3, 0x2, P2 ;  /* 0x0000000902037211 */ /* 0x000fe200010f1403 */
[----:B------:R-:W-:Y:S01]  /*153d0*/  UIADD3 UR24, UR24, 0x20200, URZ ;  /* 0x0002020018187890 */ /* 0x000fe2000fffe03f */
[----:B------:R-:W-:Y:S02]  /*153e0*/  IADD3 R2, P1, R8, 0xf0, RZ ;  /* 0x000000f008027810 */ /* 0x000fe40007f3e0ff */
[----:B------:R-:W-:Y:S02]  /*153f0*/  R2UR UR27, R3 ;  /* 0x00000000031b72ca */ /* 0x000fe400000e0000 */
[----:B------:R-:W-:Y:S01]  /*15400*/  IADD3.X R3, RZ, R7, RZ, P1, !PT ;  /* 0x00000007ff037210 */ /* 0x000fe20000ffe4ff */
[----:B------:R-:W-:Y:S01]  /*15410*/  UMOV UR25, UR17 ;  /* 0x0000001100197c82 */ /* 0x000fe20008000000 */
[----:B------:R-:W-:Y:S02]  /*15420*/  R2UR UR8, R2 ;  /* 0x00000000020872ca */ /* 0x000fe400000e0000 */
[----:B------:R-:W-:-:S13]  /*15430*/  R2UR UR9, R3 ;  /* 0x00000000030972ca */ /* 0x000fda00000e0000 */
[----:B------:R3:W-:Y:S01]  /*15440*/  UTMALDG.4D [UR16], [UR8], desc[UR22] ;  /* 0x00001610080075b4 */ /* 0x0007e20008019000 */
[----:B------:R3:W-:Y:S01]  /*15450*/  UBLKCP.S.G [UR24], [UR26], UR10 ;  /* 0x000000181a0073ba */ /* 0x0007e2000800020a */
[----:B------:R-:W4:Y:S02]  /*15460*/  SYNCS.PHASECHK.TRANS64.TRYWAIT P1, [R16+URZ+0x30c48], R21 ;  /* 0x030c4815100075a7 */ /* 0x000f24000802017f */
[----:B---34-:R-:W-:Y:S05]  /*15470*/  @!P1 BRA `(.L_x_1319) ;  /* 0x0000001000c09947 */ /* 0x018fea0003800000 */
.L_x_1351:
[----:B------:R-:W-:Y:S05]  /*15480*/  @P0 BRA `(.L_x_1320) ;  /* 0x0000000000140947 */ /* 0x000fea0003800000 */
[----:B------:R-:W-:Y:S01]  /*15490*/  ISETP.NE.AND P1, PT, R6, RZ, PT ;  /* 0x000000ff0600720c */ /* 0x000fe20003f25270 */
[----:B-123--:R-:W-:-:S04]  /*154a0*/  IMAD.MOV.U32 R21, RZ, RZ, 0x4200 ;  /* 0x00004200ff157424 */ /* 0x00efc800078e00ff */
[----:B------:R4:W-:Y:S08]  /*154b0*/  SYNCS.ARRIVE.TRANS64 RZ, [R16+URZ+0x30c38], R21 ;  /* 0x030c381510ff79a7 */ /* 0x0009f0000800003f */
[----:B------:R-:W-:Y:S05]  /*154c0*/  @!P1 BRA `(.L_x_1320) ;  /* 0x0000000000049947 */ /* 0x000fea0003800000 */
[----:B------:R-:W-:Y:S01]  /*154d0*/  BPT.TRAP 0x1 ;  /* 0x000000040000795c */ /* 0x000fe20000300000 */
.L_x_1320:
[C---:B------:R-:W-:Y:S01]  /*154e0*/  R2UR UR19, R18.reuse ;  /* 0x00000000121372ca */ /* 0x040fe200000e0000 */
[----:B------:R-:W-:Y:S01]  /*154f0*/  UMOV UR22, 0x0 ;  /* 0x0000000000167882 */ /* 0x000fe20000000000 */
[----:B------:R-:W-:Y:S01]  /*15500*/  IADD3 R18, P1, R18, UR6, RZ ;  /* 0x0000000612127c10 */ /* 0x000fe2000ff3e0ff */
        /* <DEDUP_REMOVED lines=19> */
[----:B------:R-:W5:Y:S02]  /*15640*/  SYNCS.PHASECHK.TRANS64.TRYWAIT P1, [R16+URZ+0x30c20], R5 ;  /* 0x030c2005100075a7 */ /* 0x000f64000802017f */
[----:B-1---5:R-:W-:Y:S05]  /*15650*/  @!P1 BRA `(.L_x_1321) ;  /* 0x00000010005c9947 */ /* 0x022fea0003800000 */
.L_x_1353:
[----:B------:R-:W-:Y:S05]  /*15660*/  @P0 BRA `(.L_x_1322) ;  /* 0x0000000000140947 */ /* 0x000fea0003800000 */
[----:B------:R-:W-:Y:S01]  /*15670*/  ISETP.NE.AND P1, PT, R6, RZ, PT ;  /* 0x000000ff0600720c */ /* 0x000fe20003f25270 */
[----:B------:R-:W-:-:S04]  /*15680*/  IMAD.MOV.U32 R5, RZ, RZ, 0x4200 ;  /* 0x00004200ff057424 */ /* 0x000fc800078e00ff */
[----:B------:R1:W-:Y:S08]  /*15690*/  SYNCS.ARRIVE.TRANS64 RZ, [R16+URZ+0x30c10], R5 ;  /* 0x030c100510ff79a7 */ /* 0x0003f0000800003f */
[----:B------:R-:W-:Y:S05]  /*156a0*/  @!P1 BRA `(.L_x_1322) ;  /* 0x0000000000049947 */ /* 0x000fea0003800000 */
[----:B------:R-:W-:Y:S01]  /*156b0*/  BPT.TRAP 0x1 ;  /* 0x000000040000795c */ /* 0x000fe20000300000 */
.L_x_1322:
[----:B------:R-:W-:Y:S01]  /*156c0*/  R2UR UR10, R0 ;  /* 0x00000000000a72ca */ /* 0x000fe200000e0000 */
[----:B------:R-:W-:Y:S01]  /*156d0*/  VIADD R20, R20, 0xfffffffe ;  /* 0xfffffffe14147836 */ /* 0x000fe20000000000 */
[----:B------:R-:W-:Y:S01]  /*156e0*/  R2UR UR8, R15 ;  /* 0x000000000f0872ca */ /* 0x000fe200000e0000 */
[----:B------:R-:W-:Y:S01]  /*156f0*/  UMOV UR22, 0x0 ;  /* 0x0000000000167882 */ /* 0x000fe20000000000 */
[----:B------:R-:W-:Y:S01]  /*15700*/  R2UR UR24, R16 ;  /* 0x00000000101872ca */ /* 0x000fe200000e0000 */
[----:B------:R-:W-:Y:S01]  /*15710*/  UMOV UR23, 0x14f00000 ;  /* 0x14f0000000177882 */ /* 0x000fe20000000000 */
[----:B------:R-:W-:Y:S01]  /*15720*/  UMOV UR18, URZ ;  /* 0x0000003f00127c82 */ /* 0x000fe20008000000 */
[----:B------:R-:W-:-:S06]  /*15730*/  UMOV UR13, 0x20 ;  /* 0x00000020000d7882 */ /* 0x000fcc0000000000 */
[----:B------:R-:W-:-:S04]  /*15740*/  UIADD3 UR10, UR10, 0x2, URZ ;  /* 0x000000020a0a7890 */ /* 0x000fc8000fffe03f */
[----:B------:R-:W-:Y:S02]  /*15750*/  USHF.L.U32 UR19, UR10, 0x7, URZ ;  /* 0x000000070a137899 */ /* 0x000fe4000800063f */
[----:B------:R-:W-:Y:S02]  /*15760*/  UIADD3 UR16, UR24, 0x10000, URZ ;  /* 0x0001000018107890 */ /* 0x000fe4000fffe03f */
[----:B------:R-:W-:Y:S02]  /*15770*/  UIADD3 UR9, UP0, UR19, UR14, URZ ;  /* 0x0000000e13097290 */ /* 0x000fe4000ff1e03f */
[----:B------:R-:W-:Y:S02]  /*15780*/  UIADD3 UR17, UR24, 0x30c10, URZ ;  /* 0x00030c1018117890 */ /* 0x000fe4000fffe03f */
[----:B------:R-:W-:Y:S02]  /*15790*/  ULEA.HI.X.SX32 UR8, UR19, UR8, 0x1, UP0 ;  /* 0x0000000813087291 */ /* 0x000fe400080f0e3f */
[----:B-1----:R-:W-:Y:S01]  /*157a0*/  MOV R5, UR9 ;  /* 0x0000000900057c02 */ /* 0x002fe20008000f00 */
[----:B------:R-:W-:-:S02]  /*157b0*/  UIADD3 UR24, UR24, 0x20000, URZ ;  /* 0x0002000018187890 */ /* 0x000fc4000fffe03f */
[----:B------:R-:W-:Y:S01]  /*157c0*/  UMOV UR25, UR17 ;  /* 0x0000001100197c82 */ /* 0x000fe20008000000 */
[----:B------:R-:W-:Y:S02]  /*157d0*/  LEA R0, P1, R5, R10, 0x2 ;  /* 0x0000000a05007211 */ /* 0x000fe400078210ff */
[----:B------:R-:W-:Y:S02]  /*157e0*/  MOV R4, UR8 ;  /* 0x0000000800047c02 */ /* 0x000fe40008000f00 */
[----:B------:R-:W-:Y:S01]  /*157f0*/  R2UR UR26, R0 ;  /* 0x00000000001a72ca */ /* 0x000fe200000e0000 */
[----:B------:R-:W-:Y:S01]  /*15800*/  IMAD.U32 R0, RZ, RZ, UR9 ;  /* 0x00000009ff007e24 */ /* 0x000fe2000f8e00ff */
[----:B------:R-:W-:Y:S02]  /*15810*/  R2UR UR8, R2 ;  /* 0x00000000020872ca */ /* 0x000fe400000e0000 */
[----:B------:R-:W-:Y:S02]  /*15820*/  R2UR UR9, R3 ;  /* 0x00000000030972ca */ /* 0x000fe400000e0000 */
[----:B------:R-:W-:-:S02]  /*15830*/  LEA.HI.X R0, R0, R9, R4, 0x2, P1 ;  /* 0x0000000900007211 */ /* 0x000fc400008f1404 */
[----:B------:R-:W-:Y:S02]  /*15840*/  ISETP.NE.AND P1, PT, R20, RZ, PT ;  /* 0x000000ff1400720c */ /* 0x000fe40003f25270 */
[----:B------:R-:W-:Y:S02]  /*15850*/  R2UR UR27, R0 ;  /* 0x00000000001b72ca */ /* 0x000fe400000e0000 */
[----:B------:R-:W-:-:S05]  /*15860*/  MOV R0, UR10 ;  /* 0x0000000a00007c02 */ /* 0x000fca0008000f00 */
[----:B------:R1:W-:Y:S06]  /*15870*/  UTMALDG.4D [UR16], [UR8], desc[UR22] ;  /* 0x00001610080075b4 */ /* 0x0003ec0008019000 */
[----:B------:R1:W-:Y:S02]  /*15880*/  UBLKCP.S.G [UR24], [UR26], UR13 ;  /* 0x000000181a0073ba */ /* 0x0003e4000800020d */
[----:B-1----:R-:W-:Y:S05]  /*15890*/  @P1 BRA `(.L_x_1323) ;  /* 0xfffffff400d41947 */ /* 0x002fea000383ffff */
.L_x_1314:
[----:B------:R-:W2:Y:S02]  /*158a0*/  LDL.LU R4, [R1+0x4] ;  /* 0x0000040001047983 */ /* 0x000ea40000300800 */
[----:B--2---:R-:W-:Y:S02]  /*158b0*/  ISETP.NE.AND P1, PT, R4, RZ, PT ;  /* 0x000000ff0400720c */ /* 0x004fe40003f25270 */
[----:B------:R2:W5:Y:S11]  /*158c0*/  LDL R4, [R1] ;  /* 0x0000000001047983 */ /* 0x0005760000100800 */
[----:B--2---:R-:W-:Y:S05]  /*158d0*/  @!P1 BRA `(.L_x_1313) ;  /* 0x0000000400109947 */ /* 0x004fea0003800000 */
[----:B------:R-:W-:-:S04]  /*158e0*/  SHF.L.U32 R13, R11, 0x1f, RZ ;  /* 0x0000001f0b0d7819 */ /* 0x000fc800000006ff */
[----:B------:R-:W1:Y:S02]  /*158f0*/  SYNCS.PHASECHK.TRANS64.TRYWAIT P1, [R16+URZ+0x30c40], R13 ;  /* 0x030c400d100075a7 */ /* 0x000e64000802017f */
[----:B-1----:R-:W-:Y:S05]  /*15900*/  @!P1 BRA `(.L_x_1324) ;  /* 0x0000000c00c89947 */ /* 0x002fea0003800000 */
.L_x_1354:
[----:B------:R-:W-:Y:S05]  /*15910*/  @P0 BRA `(.L_x_1325) ;  /* 0x0000000000140947 */ /* 0x000fea0003800000 */
[----:B------:R-:W-:Y:S01]  /*15920*/  ISETP.NE.AND P1, PT, R6, RZ, PT ;  /* 0x000000ff0600720c */ /* 0x000fe20003f25270 */
[----:B------:R-:W-:-:S04]  /*15930*/  IMAD.MOV.U32 R5, RZ, RZ, 0x4200 ;  /* 0x00004200ff057424 */ /* 0x000fc800078e00ff */
[----:B------:R2:W-:Y:S08]  /*15940*/  SYNCS.ARRIVE.TRANS64 RZ, [R16+URZ+0x30c30], R5 ;  /* 0x030c300510ff79a7 */ /* 0x0005f0000800003f */
[----:B------:R-:W-:Y:S05]  /*15950*/  @!P1 BRA `(.L_x_1325) ;  /* 0x0000000000049947 */ /* 0x000fea0003800000 */
[----:B------:R-:W-:Y:S01]  /*15960*/  BPT.TRAP 0x1 ;  /* 0x000000040000795c */ /* 0x000fe20000300000 */
.L_x_1325:
[----:B--2--5:R-:W2:Y:S01]  /*15970*/  LDC.64 R4, c[0x0][0x728] ;  /* 0x0001ca00ff047b82 */ /* 0x024ea20000000a00 */
[----:B------:R-:W-:Y:S01]  /*15980*/  SHF.L.U32 R17, R0, 0x7, RZ ;  /* 0x0000000700117819 */ /* 0x000fe200000006ff */
[----:B------:R-:W-:Y:S01]  /*15990*/  UMOV UR22, 0x0 ;  /* 0x0000000000167882 */ /* 0x000fe20000000000 */
[----:B------:R-:W-:Y:S01]  /*159a0*/  R2UR UR24, R16 ;  /* 0x00000000101872ca */ /* 0x000fe200000e0000 */
[----:B------:R-:W-:Y:S01]  /*159b0*/  UMOV UR23, 0x14f00000 ;  /* 0x14f0000000177882 */ /* 0x000fe20000000000 */
[C---:B------:R-:W-:Y:S01]  /*159c0*/  IADD3 R0, P1, R17.reuse, UR6, RZ ;  /* 0x0000000611007c10 */ /* 0x040fe2000ff3e0ff */
[----:B------:R-:W-:Y:S01]  /*159d0*/  UMOV UR18, URZ ;  /* 0x0000003f00127c82 */ /* 0x000fe20008000000 */
[----:B------:R-:W-:Y:S01]  /*159e0*/  R2UR UR19, R17 ;  /* 0x00000000111372ca */ /* 0x000fe200000e0000 */
[----:B------:R-:W-:-:S08]  /*159f0*/  UMOV UR10, 0x20 ;  /* 0x00000020000a7882 */ /* 0x000fd00000000000 */
        /* <DEDUP_REMOVED lines=15> */
[----:B------:R-:W1:Y:S02]  /*15af0*/  SYNCS.PHASECHK.TRANS64.TRYWAIT P1, [R16+URZ+0x30c28], R13 ;  /* 0x030c280d100075a7 */ /* 0x000e64000802017f */
[----:B-12---:R-:W-:Y:S05]  /*15b00*/  @!P1 BRA `(.L_x_1326) ;  /* 0x0000000c005c9947 */ /* 0x006fea0003800000 */
.L_x_1355:
[----:B------:R-:W-:Y:S05]  /*15b10*/  @P0 BRA `(.L_x_1327) ;  /* 0x0000000000140947 */ /* 0x000fea0003800000 */
[----:B------:R-:W-:Y:S02]  /*15b20*/  ISETP.NE.AND P0, PT, R6, RZ, PT ;  /* 0x000000ff0600720c */ /* 0x000fe40003f05270 */
[----:B------:R-:W-:-:S04]  /*15b30*/  MOV R5, 0x4200 ;  /* 0x0000420000057802 */ /* 0x000fc80000000f00 */
[----:B------:R2:W-:Y:S07]  /*15b40*/  SYNCS.ARRIVE.TRANS64 RZ, [R16+URZ+0x30c18], R5 ;  /* 0x030c180510ff79a7 */ /* 0x0005ee000800003f */
[----:B------:R-:W-:Y:S05]  /*15b50*/  @!P0 BRA `(.L_x_1327) ;  /* 0x0000000000048947 */ /* 0x000fea0003800000 */
[----:B------:R-:W-:Y:S01]  /*15b60*/  BPT.TRAP 0x1 ;  /* 0x000000040000795c */ /* 0x000fe20000300000 */
.L_x_1327:
        /* <DEDUP_REMOVED lines=11> */
[----:B--2---:R-:W-:Y:S01]  /*15c20*/  IMAD.U32 R5, RZ, RZ, UR9 ;  /* 0x00000009ff057e24 */ /* 0x004fe2000f8e00ff */
[----:B------:R-:W-:Y:S01]  /*15c30*/  MOV R0, UR9 ;  /* 0x0000000900007c02 */ /* 0x000fe20008000f00 */
[----:B------:R-:W-:Y:S01]  /*15c40*/  UIADD3 UR17, UR24, 0x30c18, URZ ;  /* 0x00030c1818117890 */ /* 0x000fe2000fffe03f */
[----:B------:R-:W-:Y:S01]  /*15c50*/  R2UR UR9, R3 ;  /* 0x00000000030972ca */ /* 0x000fe200000e0000 */
[----:B------:R-:W-:Y:S01]  /*15c60*/  IMAD.U32 R4, RZ, RZ, UR8 ;  /* 0x00000008ff047e24 */ /* 0x000fe2000f8e00ff */
[----:B------:R-:W-:Y:S01]  /*15c70*/  LEA R10, P0, R5, R10, 0x2 ;  /* 0x0000000a050a7211 */ /* 0x000fe200078010ff */
[----:B------:R-:W-:Y:S01]  /*15c80*/  UIADD3 UR24, UR24, 0x20200, URZ ;  /* 0x0002020018187890 */ /* 0x000fe2000fffe03f */
[----:B------:R-:W-:-:S02]  /*15c90*/  R2UR UR8, R2 ;  /* 0x00000000020872ca */ /* 0x000fc400000e0000 */
[----:B------:R-:W-:Y:S01]  /*15ca0*/  LEA.HI.X R9, R0, R9, R4, 0x2, P0 ;  /* 0x0000000900097211 */ /* 0x000fe200000f1404 */
[----:B------:R-:W-:Y:S01]  /*15cb0*/  UMOV UR25, UR17 ;  /* 0x0000001100197c82 */ /* 0x000fe20008000000 */
[----:B------:R2:W5:Y:S01]  /*15cc0*/  LDL.LU R4, [R1] ;  /* 0x0000000001047983 */ /* 0x0005620000300800 */
[----:B------:R-:W-:Y:S02]  /*15cd0*/  R2UR UR26, R10 ;  /* 0x000000000a1a72ca */ /* 0x000fe400000e0000 */
[----:B------:R-:W-:-:S06]  /*15ce0*/  R2UR UR27, R9 ;  /* 0x00000000091b72ca */ /* 0x000fcc00000e0000 */
[----:B------:R2:W-:Y:S07]  /*15cf0*/  UTMALDG.4D [UR16], [UR8], desc[UR22] ;  /* 0x00001610080075b4 */ /* 0x0005ee0008019000 */
[----:B------:R2:W-:Y:S02]  /*15d00*/  UBLKCP.S.G [UR24], [UR26], UR10 ;  /* 0x000000181a0073ba */ /* 0x0005e4000800020a */
[----:B--2---:R-:W-:-:S07]  /*15d10*/  MOV R19, 0x1 ;  /* 0x0000000100137802 */ /* 0x004fce0000000f00 */
.L_x_1313:
[----:B------:R-:W2:Y:S01]  /*15d20*/  S2R R0, SR_TID.X ;  /* 0x0000000000007919 */ /* 0x000ea20000002100 */
[----:B------:R-:W-:Y:S01]  /*15d30*/  IMAD R3, R19, 0x8, R16 ;  /* 0x0000000813037824 */ /* 0x000fe200078e0210 */
[----:B--2---:R-:W-:Y:S02]  /*15d40*/  LOP3.LUT R2, R0, 0x7f, RZ, 0xc0, !PT ;  /* 0x0000007f00027812 */ /* 0x004fe400078ec0ff */
[----:B------:R-:W-:Y:S02]  /*15d50*/  SHF.L.U32 R0, R11, 0x1f, RZ ;  /* 0x0000001f0b007819 */ /* 0x000fe400000006ff */
[----:B------:R-:W-:Y:S02]  /*15d60*/  ISETP.NE.AND P1, PT, R2, RZ, PT ;  /* 0x000000ff0200720c */ /* 0x000fe40003f25270 */
[----:B------:R-:W2:Y:S02]  /*15d70*/  SYNCS.PHASECHK.TRANS64.TRYWAIT P0, [R3+URZ+0x30c40], R0 ;  /* 0x030c4000030075a7 */ /* 0x000ea4000800017f */
[----:B--2---:R-:W-:Y:S09]  /*15d80*/  @!P0 BRA `(.L_x_1328) ;  /* 0x0000000800d08947 */ /* 0x004ff20003800000 */
.L_x_1356:
[----:B------:R-:W-:Y:S05]  /*15d90*/  @P1 BRA `(.L_x_1329) ;  /* 0x0000000000181947 */ /* 0x000fea0003800000 */
[----:B------:R-:W1:Y:S01]  /*15da0*/  S2R R2, SR_TID.X ;  /* 0x0000000000027919 */ /* 0x000e620000002100 */
[----:B--2---:R-:W-:-:S04]  /*15db0*/  MOV R0, 0x4200 ;  /* 0x0000420000007802 */ /* 0x004fc80000000f00 */
[----:B------:R2:W-:Y:S01]  /*15dc0*/  SYNCS.ARRIVE.TRANS64 RZ, [R3+URZ+0x30c30], R0 ;  /* 0x030c300003ff79a7 */ /* 0x0005e2000800003f */
[----:B-1----:R-:W-:-:S13]  /*15dd0*/  LOP3.LUT P0, RZ, R2, 0x1f, RZ, 0xc0, !PT ;  /* 0x0000001f02ff7812 */ /* 0x002fda000780c0ff */
[----:B--2---:R-:W-:Y:S05]  /*15de0*/  @!P0 BRA `(.L_x_1329) ;  /* 0x0000000000048947 */ /* 0x004fea0003800000 */
[----:B------:R-:W-:Y:S01]  /*15df0*/  BPT.TRAP 0x1 ;  /* 0x000000040000795c */ /* 0x000fe20000300000 */
.L_x_1329:
[----:B-----5:R-:W-:Y:S01]  /*15e00*/  R2UR UR19, R4 ;  /* 0x00000000041372ca */ /* 0x020fe200000e0000 */
[C---:B--2---:R-:W-:Y:S01]  /*15e10*/  IMAD R0, R19.reuse, 0x4000, R16 ;  /* 0x0000400013007824 */ /* 0x044fe200078e0210 */
[----:B-1----:R-:W-:Y:S01]  /*15e20*/  R2UR UR9, R14 ;  /* 0x000000000e0972ca */ /* 0x002fe200000e0000 */
[----:B------:R-:W-:Y:S01]  /*15e30*/  ULDC.64 UR24, c[0x0][0x728] ;  /* 0x0001ca0000187ab9 */ /* 0x000fe20000000a00 */
[----:B---34-:R-:W-:Y:S01]  /*15e40*/  LEA R16, R19, R16, 0x9 ;  /* 0x0000001013107211 */ /* 0x018fe200078e48ff */
[----:B------:R-:W-:Y:S01]  /*15e50*/  UMOV UR18, URZ ;  /* 0x0000003f00127c82 */ /* 0x000fe20008000000 */
[----:B------:R-:W-:Y:S02]  /*15e60*/  IADD3 R8, P0, R8, 0x1f0, RZ ;  /* 0x000001f008087810 */ /* 0x000fe40007f1e0ff */
[----:B------:R-:W-:Y:S02]  /*15e70*/  R2UR UR17, R3 ;  /* 0x00000000031172ca */ /* 0x000fe400000e0000 */
[----:B------:R-:W-:Y:S01]  /*15e80*/  R2UR UR16, R0 ;  /* 0x00000000001072ca */ /* 0x000fe200000e0000 */
[----:B------:R-:W-:Y:S01]  /*15e90*/  IMAD.X R7, RZ, RZ, R7, P0 ;  /* 0x000000ffff077224 */ /* 0x000fe200000e0607 */
[----:B------:R-:W-:Y:S01]  /*15ea0*/  R2UR UR10, R16 ;  /* 0x00000000100a72ca */ /* 0x000fe200000e0000 */
[----:B------:R-:W-:Y:S01]  /*15eb0*/  USHF.L.U32 UR19, UR19, 0x7, URZ ;  /* 0x0000000713137899 */ /* 0x000fe2000800063f */
[----:B------:R-:W-:-:S02]  /*15ec0*/  R2UR UR22, R8 ;  /* 0x00000000081672ca */ /* 0x000fc400000e0000 */
[----:B------:R-:W-:Y:S01]  /*15ed0*/  R2UR UR23, R7 ;  /* 0x00000000071772ca */ /* 0x000fe200000e0000 */
[----:B------:R-:W-:Y:S01]  /*15ee0*/  UIADD3 UR13, UP0, UR19, UR6, URZ ;  /* 0x00000006130d7290 */ /* 0x000fe2000ff1e03f */
[----:B------:R-:W-:-:S03]  /*15ef0*/  IADD3 R2, R19, 0x1, RZ ;  /* 0x0000000113027810 */ /* 0x000fc60007ffe0ff */
[----:B------:R-:W-:Y:S01]  /*15f00*/  ULEA UR8, UP1, UR13, UR24, 0x2 ;  /* 0x000000180d087291 */ /* 0x000fe2000f82103f */
[C---:B------:R-:W-:Y:S01]  /*15f10*/  ISETP.NE.AND P0, PT, R2.reuse, 0x2, PT ;  /* 0x000000020200780c */ /* 0x040fe20003f05270 */
[----:B------:R-:W-:Y:S02]  /*15f20*/  ULEA.HI.X.SX32 UR9, UR19, UR9, 0x1, UP0 ;  /* 0x0000000913097291 */ /* 0x000fe400080f0e3f */
[----:B------:R-:W-:Y:S01]  /*15f30*/  UIADD3 UR17, UR17, 0x30c30, URZ ;  /* 0x00030c3011117890 */ /* 0x000fe2000fffe03f */
        /* <DEDUP_REMOVED lines=13> */
.L_x_1310:
[----:B------:R-:W-:Y:S05]  /*16010*/  BSYNC B0 ;  /* 0x0000000000007941 */ /* 0x000fea0003800000 */
.L_x_1308:
[----:B------:R-:W-:-:S03]  /*16020*/  UMOV UR8, 0xffffffff ;  /* 0xffffffff00087882 */ /* 0x000fc60000000000 */
[----:B------:R-:W-:Y:S05]  /*16030*/  BRA.DIV UR8, `(.L_x_1330) ;  /* 0x0000000a08387947 */ /* 0x000fea000b800000 */
[----:B------:R-:W-:-:S13]  /*16040*/  ELECT P6, URZ, PT ;  /* 0x00000000003f782f */ /* 0x000fda00038c0000 */
.L_x_1359:
[----:B------:R-:W-:Y:S05]  /*16050*/  @!P6 BRA `(.L_x_1189) ;  /* 0x000000000084e947 */ /* 0x000fea0003800000 */
[----:B------:R-:W-:-:S06]  /*16060*/  ULOP3.LUT UR8, UR36, 0x2, URZ, 0xfc, !UPT ;  /* 0x0000000224087892 */ /* 0x000fcc000f8efc3f */
[----:B------:R-:W-:-:S05]  /*16070*/  IMAD.U32 R0, RZ, RZ, UR8 ;  /* 0x00000008ff007e24 */ /* 0x000fca000f8e00ff */
[----:B------:R-:W-:-:S13]  /*16080*/  ISETP.NE.AND P2, PT, R0, 0x3, PT ;  /* 0x000000030000780c */ /* 0x000fda0003f45270 */
[----:B------:R-:W-:Y:S05]  /*16090*/  @!P2 BRA `(.L_x_1331) ;  /* 0x000000000004a947 */ /* 0x000fea0003800000 */
[----:B------:R-:W-:Y:S01]  /*160a0*/  BPT.TRAP 0x1 ;  /* 0x000000040000795c */ /* 0x000fe20000300000 */
.L_x_1331:
        /* <DEDUP_REMOVED lines=15> */
.L_x_1360:
[----:B------:R-:W2:Y:S02]  /*161a0*/  SYNCS.PHASECHK.TRANS64.TRYWAIT P0, [R3+URZ], R0 ;  /* 0x00000000030075a7 */ /* 0x000ea4000800017f */
[----:B--2---:R-:W-:Y:S05]  /*161b0*/  @!P0 BRA `(.L_x_1333) ;  /* 0x00000008000c8947 */ /* 0x004fea0003800000 */
.L_x_1361:
[----:B------:R-:W-:Y:S05]  /*161c0*/  @!P2 BRA `(.L_x_1334) ;  /* 0x000000000004a947 */ /* 0x000fea0003800000 */
[----:B------:R-:W-:Y:S01]  /*161d0*/  BPT.TRAP 0x1 ;  /* 0x000000040000795c */ /* 0x000fe20000300000 */
.L_x_1334:
[----:B--2---:R-:W-:-:S05]  /*161e0*/  IADD3 R3, R7, 0x30c40, RZ ;  /* 0x00030c4007037810 */ /* 0x004fca0007ffe0ff */
[----:B------:R-:W-:-:S04]  /*161f0*/  IMAD R2, R2, 0x8, R3 ;  /* 0x0000000802027824 */ /* 0x000fc800078e0203 */
[----:B------:R-:W2:Y:S02]  /*16200*/  SYNCS.PHASECHK.TRANS64.TRYWAIT P0, [R2+URZ], R5 ;  /* 0x00000005020075a7 */ /* 0x000ea4000800017f */
[----:B--2---:R-:W-:Y:S05]  /*16210*/  @!P0 BRA `(.L_x_1335) ;  /* 0x0000000800088947 */ /* 0x004fea0003800000 */
.L_x_1362:
[----:B------:R-:W-:-:S07]  /*16220*/  LEA R3, R4, R3, 0x3 ;  /* 0x0000000304037211 */ /* 0x000fce00078e18ff */
.L_x_1336:
[----:B---3--:R3:W4:Y:S02]  /*16230*/  SYNCS.PHASECHK.TRANS64.TRYWAIT P0, [R3+URZ], R0 ;  /* 0x00000000030075a7 */ /* 0x008724000800017f */
[----:B----4-:R-:W-:Y:S05]  /*16240*/  @!P0 NANOSLEEP.SYNCS 0x989680 ;  /* 0x009896800000895d */ /* 0x010fea0003900000 */
[----:B------:R-:W4:Y:S02]  /*16250*/  @!P0 SYNCS.PHASECHK.TRANS64 P0, [R3+URZ], R0 ;  /* 0x00000000030085a7 */ /* 0x000f24000800007f */
[----:B----4-:R-:W-:Y:S05]  /*16260*/  @!P0 BRA `(.L_x_1336) ;  /* 0xfffffffc00f08947 */ /* 0x010fea000383ffff */
.L_x_1189:
[----:B------:R-:W-:Y:S05]  /*16270*/  BSYNC B6 ;  /* 0x0000000000067941 */ /* 0x000fea0003800000 */
.L_x_1186:
[----:B------:R-:W-:Y:S05]  /*16280*/  EXIT ;  /* 0x000000000000794d */ /* 0x000fea0003800000 */
.L_x_1196:
[----:B------:R-:W-:Y:S01]  /*16290*/  IMAD.MOV.U32 R13, RZ, RZ, R18 ;  /* 0x000000ffff0d7224 */ /* 0x000fe200078e0012 */
[----:B------:R-:W-:Y:S01]  /*162a0*/  MOV R12, RZ ;  /* 0x000000ff000c7202 */ /* 0x000fe20000000f00 */
[----:B------:R-:W-:Y:S01]  /*162b0*/  IMAD.MOV.U32 R11, RZ, RZ, 0x1f ;  /* 0x0000001fff0b7424 */ /* 0x000fe200078e00ff */
[----:B------:R-:W-:-:S07]  /*162c0*/  MOV R15, 0xffffffff ;  /* 0xffffffff000f7802 */ /* 0x000fce0000000f00 */
[----:B------:R-:W-:Y:S05]  /*162d0*/  WARPSYNC.COLLECTIVE R15, `(.L_x_1337) ;  /* 0x000000000f087348 */ /* 0x000fea0003c00000 */
[----:B------:R1:W2:Y:S02]  /*162e0*/  SHFL.IDX P6, R14, R13, R12, R11 ;  /* 0x0000000c0d0e7389 */ /* 0x0002a400000c000b */
[----:B-12---:R-:W-:Y:S01]  /*162f0*/  ENDCOLLECTIVE ;  /* 0x000000000000791b */ /* 0x006fe20003800000 */
.L_x_1337:
[----:B------:R-:W-:Y:S05]  /*16300*/  BRA `(.L_x_1338) ;  /* 0xfffffeac00307947 */ /* 0x000fea000383ffff */
.L_x_1198:
[----:B--2---:R2:W3:Y:S02]  /*16310*/  SYNCS.PHASECHK.TRANS64.TRYWAIT P0, [R16+URZ+0x30c00], R11 ;  /* 0x030c000b100075a7 */ /* 0x0044e4000800017f */
[----:B---3--:R-:W-:Y:S05]  /*16320*/  @!P0 NANOSLEEP.SYNCS 0x989680 ;  /* 0x009896800000895d */ /* 0x008fea0003900000 */
[----:B------:R-:W3:Y:S02]  /*16330*/  @!P0 SYNCS.PHASECHK.TRANS64 P0, [R16+URZ+0x30c00], R11 ;  /* 0x030c000b100085a7 */ /* 0x000ee4000800007f */
[----:B---3--:R-:W-:Y:S05]  /*16340*/  @!P0 BRA `(.L_x_1198) ;  /* 0xfffffffc00f08947 */ /* 0x008fea000383ffff */
[----:B------:R-:W-:Y:S05]  /*16350*/  BRA `(.L_x_1197) ;  /* 0xfffffeac007c7947 */ /* 0x000fea000383ffff */
.L_x_1203:
[----:B--2---:R2:W3:Y:S02]  /*16360*/  SYNCS.PHASECHK.TRANS64.TRYWAIT P0, [R6+URZ+0x30c10], R23 ;  /* 0x030c1017060075a7 */ /* 0x0044e4000800017f */
[----:B---3--:R-:W-:Y:S05]  /*16370*/  @!P0 NANOSLEEP.SYNCS 0x989680 ;  /* 0x009896800000895d */ /* 0x008fea0003900000 */
[----:B------:R-:W3:Y:S02]  /*16380*/  @!P0 SYNCS.PHASECHK.TRANS64 P0, [R6+URZ+0x30c10], R23 ;  /* 0x030c1017060085a7 */ /* 0x000ee4000800007f */
[----:B---3--:R-:W-:Y:S05]  /*16390*/  @!P0 BRA `(.L_x_1203) ;  /* 0xfffffffc00f08947 */ /* 0x008fea000383ffff */
[----:B------:R-:W-:Y:S05]  /*163a0*/  BRA `(.L_x_1202) ;  /* 0xfffffeb400c47947 */ /* 0x000fea000383ffff */
.L_x_1207:
[----:B------:R1:W1:Y:S02]  /*163b0*/  SYNCS.PHASECHK.TRANS64.TRYWAIT P0, [R6+URZ+0x30c30], R23 ;  /* 0x030c3017060075a7 */ /* 0x000264000800017f */
[----:B-1----:R-:W-:Y:S05]  /*163c0*/  @!P0 NANOSLEEP.SYNCS 0x989680 ;  /* 0x009896800000895d */ /* 0x002fea0003900000 */
[----:B------:R-:W1:Y:S02]  /*163d0*/  @!P0 SYNCS.PHASECHK.TRANS64 P0, [R6+URZ+0x30c30], R23 ;  /* 0x030c3017060085a7 */ /* 0x000e64000800007f */
[----:B-1----:R-:W-:Y:S05]  /*163e0*/  @!P0 BRA `(.L_x_1207) ;  /* 0xfffffffc00f08947 */ /* 0x002fea000383ffff */
[----:B------:R-:W-:Y:S05]  /*163f0*/  BRA `(.L_x_1206) ;  /* 0xfffffeb800cc7947 */ /* 0x000fea000383ffff */
.L_x_1215:
[----:B--2---:R2:W3:Y:S02]  /*16400*/  SYNCS.PHASECHK.TRANS64.TRYWAIT P1, [R6+URZ+0x30c10], R23 ;  /* 0x030c1017060075a7 */ /* 0x0044e4000802017f */
[----:B---3--:R-:W-:Y:S05]  /*16410*/  @!P1 NANOSLEEP.SYNCS 0x989680 ;  /* 0x009896800000995d */ /* 0x008fea0003900000 */
[----:B------:R-:W3:Y:S02]  /*16420*/  @!P1 SYNCS.PHASECHK.TRANS64 P1, [R6+URZ+0x30c10], R23 ;  /* 0x030c1017060095a7 */ /* 0x000ee4000802007f */
[----:B---3--:R-:W-:Y:S05]  /*16430*/  @!P1 BRA `(.L_x_1215) ;  /* 0xfffffffc00f09947 */ /* 0x008fea000383ffff */
[----:B------:R-:W-:Y:S05]  /*16440*/  BRA `(.L_x_1214) ;  /* 0xffffff0c00ec7947 */ /* 0x000fea000383ffff */
.L_x_1219:
[----:B------:R1:W1:Y:S02]  /*16450*/  SYNCS.PHASECHK.TRANS64.TRYWAIT P1, [R6+URZ+0x30c30], R23 ;  /* 0x030c3017060075a7 */ /* 0x000264000802017f */
[----:B-1----:R-:W-:Y:S05]  /*16460*/  @!P1 NANOSLEEP.SYNCS 0x989680 ;  /* 0x009896800000995d */ /* 0x002fea0003900000 */
[----:B------:R-:W1:Y:S02]  /*16470*/  @!P1 SYNCS.PHASECHK.TRANS64 P1, [R6+URZ+0x30c30], R23 ;  /* 0x030c3017060095a7 */ /* 0x000e64000802007f */
[----:B-1----:R-:W-:Y:S05]  /*16480*/  @!P1 BRA `(.L_x_1219) ;  /* 0xfffffffc00f09947 */ /* 0x002fea000383ffff */
[----:B------:R-:W-:Y:S05]  /*16490*/  BRA `(.L_x_1218) ;  /* 0xffffff1000ec7947 */ /* 0x000fea000383ffff */
.L_x_1227:
[----:B--2---:R2:W3:Y:S02]  /*164a0*/  SYNCS.PHASECHK.TRANS64.TRYWAIT P0, [R6+URZ+0x30c10], R19 ;  /* 0x030c1013060075a7 */ /* 0x0044e4000800017f */
[----:B---3--:R-:W-:Y:S05]  /*164b0*/  @!P0 NANOSLEEP.SYNCS 0x989680 ;  /* 0x009896800000895d */ /* 0x008fea0003900000 */
[----:B------:R-:W3:Y:S02]  /*164c0*/  @!P0 SYNCS.PHASECHK.TRANS64 P0, [R6+URZ+0x30c10], R19 ;  /* 0x030c1013060085a7 */ /* 0x000ee4000800007f */
[----:B---3--:R-:W-:Y:S05]  /*164d0*/  @!P0 BRA `(.L_x_1227) ;  /* 0xfffffffc00f08947 */ /* 0x008fea000383ffff */
[----:B------:R-:W-:Y:S05]  /*164e0*/  BRA `(.L_x_1226) ;  /* 0xffffff5c00247947 */ /* 0x000fea000383ffff */
.L_x_1231:
[----:B------:R1:W1:Y:S02]  /*164f0*/  SYNCS.PHASECHK.TRANS64.TRYWAIT P0, [R6+URZ+0x30c30], R19 ;  /* 0x030c3013060075a7 */ /* 0x000264000800017f */
[----:B-1----:R-:W-:Y:S05]  /*16500*/  @!P0 NANOSLEEP.SYNCS 0x989680 ;  /* 0x009896800000895d */ /* 0x002fea0003900000 */
[----:B------:R-:W1:Y:S02]  /*16510*/  @!P0 SYNCS.PHASECHK.TRANS64 P0, [R6+URZ+0x30c30], R19 ;  /* 0x030c3013060085a7 */ /* 0x000e64000800007f */
[----:B-1----:R-:W-:Y:S05]  /*16520*/  @!P0 BRA `(.L_x_1231) ;  /* 0xfffffffc00f08947 */ /* 0x002fea000383ffff */
[----:B------:R-:W-:Y:S05]  /*16530*/  BRA `(.L_x_1230) ;  /* 0xffffff60002c7947 */ /* 0x000fea000383ffff */
.L_x_1264:
[----:B------:R-:W-:Y:S01]  /*16540*/  BSSY B0, `(.L_x_1339) ;  /* 0x0000005000007945 */ /* 0x000fe20003800000 */
[----:B------:R-:W-:-:S07]  /*16550*/  IMAD.MOV.U32 R15, RZ, RZ, -0x1 ;  /* 0xffffffffff0f7424 */ /* 0x000fce00078e00ff */
[----:B------:R-:W-:Y:S05]  /*16560*/  WARPSYNC.COLLECTIVE R15, `(.L_x_1340) ;  /* 0x000000000f087348 */ /* 0x000fea0003c00000 */
[----:B------:R-:W-:Y:S01]  /*16570*/  NOP ;  /* 0x0000000000007918 */ /* 0x000fe20000000000 */
[----:B------:R-:W-:Y:S01]  /*16580*/  ENDCOLLECTIVE ;  /* 0x000000000000791b */ /* 0x000fe20003800000 */
.L_x_1340:
[----:B------:R-:W-:Y:S05]  /*16590*/  BSYNC B0 ;  /* 0x0000000000007941 */ /* 0x000fea0003800000 */
.L_x_1339:
[----:B------:R-:W-:Y:S05]  /*165a0*/  BRA `(.L_x_1341) ;  /* 0xffffffc800747947 */ /* 0x000fea000383ffff */
.L_x_1277:
[----:B------:R-:W-:Y:S01]  /*165b0*/  BSSY B0, `(.L_x_1342) ;  /* 0x0000005000007945 */ /* 0x000fe20003800000 */
[----:B------:R-:W-:-:S07]  /*165c0*/  MOV R15, 0xffffffff ;  /* 0xffffffff000f7802 */ /* 0x000fce0000000f00 */
[----:B------:R-:W-:Y:S05]  /*165d0*/  WARPSYNC.COLLECTIVE R15, `(.L_x_1343) ;  /* 0x000000000f087348 */ /* 0x000fea0003c00000 */
[----:B------:R-:W-:Y:S01]  /*165e0*/  NOP ;  /* 0x0000000000007918 */ /* 0x000fe20000000000 */
[----:B------:R-:W-:Y:S01]  /*165f0*/  ENDCOLLECTIVE ;  /* 0x000000000000791b */ /* 0x000fe20003800000 */
.L_x_1343:
[----:B------:R-:W-:Y:S05]  /*16600*/  BSYNC B0 ;  /* 0x0000000000007941 */ /* 0x000fea0003800000 */
.L_x_1342:
[----:B------:R-:W-:Y:S05]  /*16610*/  BRA `(.L_x_1344) ;  /* 0xffffffcc00f47947 */ /* 0x000fea000383ffff */
.L_x_1289:
[----:B------:R-:W-:Y:S01]  /*16620*/  BSSY B0, `(.L_x_1345) ;  /* 0x0000005000007945 */ /* 0x000fe20003800000 */
[----:B------:R-:W-:-:S07]  /*16630*/  IMAD.MOV.U32 R15, RZ, RZ, -0x1 ;  /* 0xffffffffff0f7424 */ /* 0x000fce00078e00ff */
[----:B------:R-:W-:Y:S05]  /*16640*/  WARPSYNC.COLLECTIVE R15, `(.L_x_1346) ;  /* 0x000000000f087348 */ /* 0x000fea0003c00000 */
[----:B------:R-:W-:Y:S01]  /*16650*/  NOP ;  /* 0x0000000000007918 */ /* 0x000fe20000000000 */
[----:B------:R-:W-:Y:S01]  /*16660*/  ENDCOLLECTIVE ;  /* 0x000000000000791b */ /* 0x000fe20003800000 */
.L_x_1346:
[----:B------:R-:W-:Y:S05]  /*16670*/  BSYNC B0 ;  /* 0x0000000000007941 */ /* 0x000fea0003800000 */
.L_x_1345:
[----:B------:R-:W-:Y:S05]  /*16680*/  BRA `(.L_x_1347) ;  /* 0xffffffd400147947 */ /* 0x000fea000383ffff */
.L_x_1311:
[----:B-1----:R1:W2:Y:S02]  /*16690*/  SYNCS.PHASECHK.TRANS64.TRYWAIT P0, [R16+URZ+0x30c20], R3 ;  /* 0x030c2003100075a7 */ /* 0x0022a4000800017f */
[----:B--2---:R-:W-:Y:S05]  /*166a0*/  @!P0 NANOSLEEP.SYNCS 0x989680 ;  /* 0x009896800000895d */ /* 0x004fea0003900000 */
[----:B------:R-:W2:Y:S02]  /*166b0*/  @!P0 SYNCS.PHASECHK.TRANS64 P0, [R16+URZ+0x30c20], R3 ;  /* 0x030c2003100085a7 */ /* 0x000ea4000800007f */
[----:B--2---:R-:W-:Y:S05]  /*166c0*/  @!P0 BRA `(.L_x_1311) ;  /* 0xfffffffc00f08947 */ /* 0x004fea000383ffff */
[----:B------:R-:W-:Y:S05]  /*166d0*/  BRA `(.L_x_1348) ;  /* 0xffffffe000dc7947 */ /* 0x000fea000383ffff */
.L_x_1315:
[----:B-1----:R1:W2:Y:S02]  /*166e0*/  SYNCS.PHASECHK.TRANS64.TRYWAIT P1, [R16+URZ+0x30c40], R21 ;  /* 0x030c4015100075a7 */ /* 0x0022a4000802017f */
[----:B--2---:R-:W-:Y:S05]  /*166f0*/  @!P1 NANOSLEEP.SYNCS 0x989680 ;  /* 0x009896800000995d */ /* 0x004fea0003900000 */
[----:B------:R-:W2:Y:S02]  /*16700*/  @!P1 SYNCS.PHASECHK.TRANS64 P1, [R16+URZ+0x30c40], R21 ;  /* 0x030c4015100095a7 */ /* 0x000ea4000802007f */
[----:B--2---:R-:W-:Y:S05]  /*16710*/  @!P1 BRA `(.L_x_1315) ;  /* 0xfffffffc00f09947 */ /* 0x004fea000383ffff */
[----:B------:R-:W-:Y:S05]  /*16720*/  BRA `(.L_x_1349) ;  /* 0xffffffe8003c7947 */ /* 0x000fea000383ffff */
.L_x_1317:
[----:B--2---:R2:W3:Y:S02]  /*16730*/  SYNCS.PHASECHK.TRANS64.TRYWAIT P1, [R16+URZ+0x30c28], R21 ;  /* 0x030c2815100075a7 */ /* 0x0044e4000802017f */
[----:B---3--:R-:W-:Y:S05]  /*16740*/  @!P1 NANOSLEEP.SYNCS 0x989680 ;  /* 0x009896800000995d */ /* 0x008fea0003900000 */
[----:B------:R-:W3:Y:S02]  /*16750*/  @!P1 SYNCS.PHASECHK.TRANS64 P1, [R16+URZ+0x30c28], R21 ;  /* 0x030c2815100095a7 */ /* 0x000ee4000802007f */
[----:B---3--:R-:W-:Y:S05]  /*16760*/  @!P1 BRA `(.L_x_1317) ;  /* 0xfffffffc00f09947 */ /* 0x008fea000383ffff */
[----:B------:R-:W-:Y:S05]  /*16770*/  BRA `(.L_x_1350) ;  /* 0xffffffe800b47947 */ /* 0x000fea000383ffff */
.L_x_1319:
[----:B---3--:R3:W4:Y:S02]  /*16780*/  SYNCS.PHASECHK.TRANS64.TRYWAIT P1, [R16+URZ+0x30c48], R21 ;  /* 0x030c4815100075a7 */ /* 0x008724000802017f */
[----:B----4-:R-:W-:Y:S05]  /*16790*/  @!P1 NANOSLEEP.SYNCS 0x989680 ;  /* 0x009896800000995d */ /* 0x010fea0003900000 */
[----:B------:R-:W4:Y:S02]  /*167a0*/  @!P1 SYNCS.PHASECHK.TRANS64 P1, [R16+URZ+0x30c48], R21 ;  /* 0x030c4815100095a7 */ /* 0x000f24000802007f */
[----:B----4-:R-:W-:Y:S05]  /*167b0*/  @!P1 BRA `(.L_x_1319) ;  /* 0xfffffffc00f09947 */ /* 0x010fea000383ffff */
[----:B------:R-:W-:Y:S05]  /*167c0*/  BRA `(.L_x_1351) ;  /* 0xffffffec002c7947 */ /* 0x000fea000383ffff */
.L_x_1321:
[----:B------:R-:W-:-:S07]  /*167d0*/  SHF.L.U32 R5, R11, 0x1f, RZ ;  /* 0x0000001f0b057819 */ /* 0x000fce00000006ff */
.L_x_1352:
[----:B------:R1:W1:Y:S02]  /*167e0*/  SYNCS.PHASECHK.TRANS64.TRYWAIT P1, [R16+URZ+0x30c20], R5 ;  /* 0x030c2005100075a7 */ /* 0x000264000802017f */
[----:B-1----:R-:W-:Y:S05]  /*167f0*/  @!P1 NANOSLEEP.SYNCS 0x989680 ;  /* 0x009896800000995d */ /* 0x002fea0003900000 */
[----:B------:R-:W1:Y:S02]  /*16800*/  @!P1 SYNCS.PHASECHK.TRANS64 P1, [R16+URZ+0x30c20], R5 ;  /* 0x030c2005100095a7 */ /* 0x000e64000802007f */
[----:B-1----:R-:W-:Y:S05]  /*16810*/  @!P1 BRA `(.L_x_1352) ;  /* 0xfffffffc00f09947 */ /* 0x002fea000383ffff */
[----:B------:R-:W-:Y:S05]  /*16820*/  BRA `(.L_x_1353) ;  /* 0xffffffec008c7947 */ /* 0x000fea000383ffff */
.L_x_1324:
[----:B-1----:R1:W2:Y:S02]  /*16830*/  SYNCS.PHASECHK.TRANS64.TRYWAIT P1, [R16+URZ+0x30c40], R13 ;  /* 0x030c400d100075a7 */ /* 0x0022a4000802017f */
[----:B--2---:R-:W-:Y:S05]  /*16840*/  @!P1 NANOSLEEP.SYNCS 0x989680 ;  /* 0x009896800000995d */ /* 0x004fea0003900000 */
[----:B------:R-:W2:Y:S02]  /*16850*/  @!P1 SYNCS.PHASECHK.TRANS64 P1, [R16+URZ+0x30c40], R13 ;  /* 0x030c400d100095a7 */ /* 0x000ea4000802007f */
[----:B--2---:R-:W-:Y:S05]  /*16860*/  @!P1 BRA `(.L_x_1324) ;  /* 0xfffffffc00f09947 */ /* 0x004fea000383ffff */
[----:B------:R-:W-:Y:S05]  /*16870*/  BRA `(.L_x_1354) ;  /* 0xfffffff000247947 */ /* 0x000fea000383ffff */
.L_x_1326:
[----:B-1----:R1:W2:Y:S02]  /*16880*/  SYNCS.PHASECHK.TRANS64.TRYWAIT P1, [R16+URZ+0x30c28], R13 ;  /* 0x030c280d100075a7 */ /* 0x0022a4000802017f */
[----:B--2---:R-:W-:Y:S05]  /*16890*/  @!P1 NANOSLEEP.SYNCS 0x989680 ;  /* 0x009896800000995d */ /* 0x004fea0003900000 */
[----:B------:R-:W2:Y:S02]  /*168a0*/  @!P1 SYNCS.PHASECHK.TRANS64 P1, [R16+URZ+0x30c28], R13 ;  /* 0x030c280d100095a7 */ /* 0x000ea4000802007f */
[----:B--2---:R-:W-:Y:S05]  /*168b0*/  @!P1 BRA `(.L_x_1326) ;  /* 0xfffffffc00f09947 */ /* 0x004fea000383ffff */
[----:B------:R-:W-:Y:S05]  /*168c0*/  BRA `(.L_x_1355) ;  /* 0xfffffff000907947 */ /* 0x000fea000383ffff */
.L_x_1328:
[----:B--2---:R2:W1:Y:S02]  /*168d0*/  SYNCS.PHASECHK.TRANS64.TRYWAIT P0, [R3+URZ+0x30c40], R0 ;  /* 0x030c4000030075a7 */ /* 0x004464000800017f */
[----:B-1----:R-:W-:Y:S05]  /*168e0*/  @!P0 NANOSLEEP.SYNCS 0x989680 ;  /* 0x009896800000895d */ /* 0x002fea0003900000 */
[----:B------:R-:W1:Y:S02]  /*168f0*/  @!P0 SYNCS.PHASECHK.TRANS64 P0, [R3+URZ+0x30c40], R0 ;  /* 0x030c4000030085a7 */ /* 0x000e64000800007f */
[----:B-1----:R-:W-:Y:S05]  /*16900*/  @!P0 BRA `(.L_x_1328) ;  /* 0xfffffffc00f08947 */ /* 0x002fea000383ffff */
[----:B------:R-:W-:Y:S05]  /*16910*/  BRA `(.L_x_1356) ;  /* 0xfffffff4001c7947 */ /* 0x000fea000383ffff */
.L_x_1330:
[----:B------:R-:W-:Y:S01]  /*16920*/  BSSY B0, `(.L_x_1357) ;  /* 0x0000006000007945 */ /* 0x000fe20003800000 */
[----:B------:R-:W-:-:S07]  /*16930*/  MOV R15, 0xffffffff ;  /* 0xffffffff000f7802 */ /* 0x000fce0000000f00 */
[----:B------:R-:W-:Y:S05]  /*16940*/  WARPSYNC.COLLECTIVE R15, `(.L_x_1358) ;  /* 0x000000000f0c7348 */ /* 0x000fea0003c00000 */
[----:B------:R-:W-:Y:S02]  /*16950*/  ELECT P6, UR62, PT ;  /* 0x00000000003e782f */ /* 0x000fe400038c0000 */
[----:B------:R-:W-:Y:S01]  /*16960*/  MOV R14, UR62 ;  /* 0x0000003e000e7c02 */ /* 0x000fe20008000f00 */
[----:B------:R-:W-:Y:S10]  /*16970*/  ENDCOLLECTIVE ;  /* 0x000000000000791b */ /* 0x000ff40003800000 */
.L_x_1358:
[----:B------:R-:W-:Y:S05]  /*16980*/  BSYNC B0 ;  /* 0x0000000000007941 */ /* 0x000fea0003800000 */
.L_x_1357:
[----:B------:R-:W-:Y:S05]  /*16990*/  BRA `(.L_x_1359) ;  /* 0xfffffff400ac7947 */ /* 0x000fea000383ffff */
.L_x_1332:
[----:B-1----:R1:W2:Y:S02]  /*169a0*/  SYNCS.PHASECHK.TRANS64.TRYWAIT P0, [R6+URZ], R5 ;  /* 0x00000005060075a7 */ /* 0x0022a4000800017f */
[----:B--2---:R-:W-:Y:S05]  /*169b0*/  @!P0 NANOSLEEP.SYNCS 0x989680 ;  /* 0x009896800000895d */ /* 0x004fea0003900000 */
[----:B------:R-:W2:Y:S02]  /*169c0*/  @!P0 SYNCS.PHASECHK.TRANS64 P0, [R6+URZ], R5 ;  /* 0x00000005060085a7 */ /* 0x000ea4000800007f */
[----:B--2---:R-:W-:Y:S05]  /*169d0*/  @!P0 BRA `(.L_x_1332) ;  /* 0xfffffffc00f08947 */ /* 0x004fea000383ffff */
[----:B------:R-:W-:Y:S05]  /*169e0*/  BRA `(.L_x_1360) ;  /* 0xfffffff400ec7947 */ /* 0x000fea000383ffff */
.L_x_1333:
[----:B--2---:R2:W3:Y:S02]  /*169f0*/  SYNCS.PHASECHK.TRANS64.TRYWAIT P0, [R3+URZ], R0 ;  /* 0x00000000030075a7 */ /* 0x0044e4000800017f */
[----:B---3--:R-:W-:Y:S05]  /*16a00*/  @!P0 NANOSLEEP.SYNCS 0x989680 ;  /* 0x009896800000895d */ /* 0x008fea0003900000 */
[----:B------:R-:W3:Y:S02]  /*16a10*/  @!P0 SYNCS.PHASECHK.TRANS64 P0, [R3+URZ], R0 ;  /* 0x00000000030085a7 */ /* 0x000ee4000800007f */
[----:B---3--:R-:W-:Y:S05]  /*16a20*/  @!P0 BRA `(.L_x_1333) ;  /* 0xfffffffc00f08947 */ /* 0x008fea000383ffff */
[----:B------:R-:W-:Y:S05]  /*16a30*/  BRA `(.L_x_1361) ;  /* 0xfffffff400e07947 */ /* 0x000fea000383ffff */
.L_x_1335:
[----:B--2---:R2:W3:Y:S02]  /*16a40*/  SYNCS.PHASECHK.TRANS64.TRYWAIT P0, [R2+URZ], R5 ;  /* 0x00000005020075a7 */ /* 0x0044e4000800017f */
[----:B---3--:R-:W-:Y:S05]  /*16a50*/  @!P0 NANOSLEEP.SYNCS 0x989680 ;  /* 0x009896800000895d */ /* 0x008fea0003900000 */
[----:B------:R-:W3:Y:S02]  /*16a60*/  @!P0 SYNCS.PHASECHK.TRANS64 P0, [R2+URZ], R5 ;  /* 0x00000005020085a7 */ /* 0x000ee4000800007f */
[----:B---3--:R-:W-:Y:S05]  /*16a70*/  @!P0 BRA `(.L_x_1335) ;  /* 0xfffffffc00f08947 */ /* 0x008fea000383ffff */
[----:B------:R-:W-:Y:S05]  /*16a80*/  BRA `(.L_x_1362) ;  /* 0xfffffff400e47947 */ /* 0x000fea000383ffff */
.L_x_1363:
        /* <DEDUP_REMOVED lines=15> */
.L_x_7383:


//--------------------- .text._ZN7cutlass13device_kernelIN5flash11enable_sm90INS1_16FlashAttnBwdSm90INS1_25CollectiveMainloopBwdSm90ILi2ELi2ELi2EN4cute5tupleIJNS5_1CILi1EEES8_S8_EEENS6_IJNS7_ILi128EEESA_NS7_ILi64EEEEEENS_10bfloat16_tEfNS_4arch4Sm90ELb0ELb1ELb1ELb0ELb0ELb1ELb0ELb0ELi2ELi1ELi2ELi2ELb0EEENS1_24CollectiveEpilogueBwdGQAISC_fSF_Li256ELb0ELb0EEENS1_19SingleTileSchedulerILb0ELb0ELb0ELi128EEEEEEEEEvNT_6ParamsE --------------------------
	.section	.text._ZN7cutlass13device_kernelIN5flash11enable_sm90INS1_16FlashAttnBwdSm90INS1_25CollectiveMainloopBwdSm90ILi2ELi2ELi2EN4cute5tupleIJNS5_1CILi1EEES8_S8_EEENS6_IJNS7_ILi128EEESA_NS7_ILi64EEEEEENS_10bfloat16_tEfNS_4arch4Sm90ELb0ELb1ELb1ELb0ELb0ELb1ELb0ELb0ELi2ELi1ELi2ELi2ELb0EEENS1_24CollectiveEpilogueBwdGQAISC_fSF_Li256ELb0ELb0EEENS1_19SingleTileSchedulerILb0ELb0ELb0ELi128EEEEEEEEEvNT_6ParamsE,"ax",@progbits
	.align	128
.text._ZN7cutlass13device_kernelIN5flash11enable_sm90INS1_16FlashAttnBwdSm90INS1_25CollectiveMainloopBwdSm90ILi2ELi2ELi2EN4cute5tupleIJNS5_1CILi1EEES8_S8_EEENS6_IJNS7_ILi128EEESA_NS7_ILi64EEEEEENS_10bfloat16_tEfNS_4arch4Sm90ELb0ELb1ELb1ELb0ELb0ELb1ELb0ELb0ELi2ELi1ELi2ELi2ELb0EEENS1_24CollectiveEpilogueBwdGQAISC_fSF_Li256ELb0ELb0EEENS1_19SingleTileSchedulerILb0ELb0ELb0ELi128EEEEEEEEEvNT_6ParamsE:
        .type           _ZN7cutlass13device_kernelIN5flash11enable_sm90INS1_16FlashAttnBwdSm90INS1_25CollectiveMainloopBwdSm90ILi2ELi2ELi2EN4cute5tupleIJNS5_1CILi1EEES8_S8_EEENS6_IJNS7_ILi128EEESA_NS7_ILi64EEEEEENS_10bfloat16_tEfNS_4arch4Sm90ELb0ELb1ELb1ELb0ELb0ELb1ELb0ELb0ELi2ELi1ELi2ELi2ELb0EEENS1_24CollectiveEpilogueBwdGQAISC_fSF_Li256ELb0ELb0EEENS1_19SingleTileSchedulerILb0ELb0ELb0ELi128EEEEEEEEEvNT_6ParamsE,@function
        .size           _ZN7cutlass13device_kernelIN5flash11enable_sm90INS1_16FlashAttnBwdSm90INS1_25CollectiveMainloopBwdSm90ILi2ELi2ELi2EN4cute5tupleIJNS5_1CILi1EEES8_S8_EEENS6_IJNS7_ILi128EEESA_NS7_ILi64EEEEEENS_10bfloat16_tEfNS_4arch4Sm90ELb0ELb1ELb1ELb0ELb0ELb1ELb0ELb0ELi2ELi1ELi2ELi2ELb0EEENS1_24CollectiveEpilogueBwdGQAISC_fSF_Li256ELb0ELb0EEENS1_19SingleTileSchedulerILb0ELb0ELb0ELi128EEEEEEEEEvNT_6ParamsE,(.L_x_7384 - _ZN7cutlass13device_kernelIN5flash11enable_sm90INS1_16FlashAttnBwdSm90INS1_25CollectiveMainloopBwdSm90ILi2ELi2ELi2EN4cute5tupleIJNS5_1CILi1EEES8_S8_EEENS6_IJNS7_ILi128EEESA_NS7_ILi64EEEEEENS_10bfloat16_tEfNS_4arch4Sm90ELb0ELb1ELb1ELb0ELb0ELb1ELb0ELb0ELi2ELi1ELi2ELi2ELb0EEENS1_24CollectiveEpilogueBwdGQAISC_fSF_Li256ELb0ELb0EEENS1_19SingleTileSchedulerILb0ELb0ELb0ELi128EEEEEEEEEvNT_6ParamsE)
        .other          _ZN7cutlass13device_kernelIN5flash11enable_sm90INS1_16FlashAttnBwdSm90INS1_25CollectiveMainloopBwdSm90ILi2ELi2ELi2EN4cute5tupleIJNS5_1CILi1EEES8_S8_EEENS6_IJNS7_ILi128EEESA_NS7_ILi64EEEEEENS_10bfloat16_tEfNS_4arch4Sm90ELb0ELb1ELb1ELb0ELb0ELb1ELb0ELb0ELi2ELi1ELi2ELi2ELb0EEENS1_24CollectiveEpilogueBwdGQAISC_fSF_Li256ELb0ELb0EEENS1_19SingleTileSchedulerILb0ELb0ELb0ELi128EEEEEEEEEvNT_6ParamsE,@"STO_CUDA_ENTRY STV_DEFAULT"
_ZN7cutlass13device_kernelIN5flash11enable_sm90INS1_16FlashAttnBwdSm90INS1_25CollectiveMainloopBwdSm90ILi2ELi2ELi2EN4cute5tupleIJNS5_1CILi1EEES8_S8_EEENS6_IJNS7_ILi128EEESA_NS7_ILi64EEEEEENS_10bfloat16_tEfNS_4arch4Sm90ELb0ELb1ELb1ELb0ELb0ELb1ELb0ELb0ELi2ELi1ELi2ELi2ELb0EEENS1_24CollectiveEpilogueBwdGQAISC_fSF_Li256ELb0ELb0EEENS1_19SingleTileSchedulerILb0ELb0ELb0ELi128EEEEEEEEEvNT_6ParamsE:
        /* <DEDUP_REMOVED lines=24> */
.L_x_1365:
[----:B------:R-:W-:Y:S05]  /*0180*/  BSYNC B0 ;  /* 0x0000000000007941 */ /* 0x000fea0003800000 */
.L_x_1364:
        /* <DEDUP_REMOVED lines=37> */
.L_x_1366:
        /* <DEDUP_REMOVED lines=22> */
.L_x_1367:
[----:B------:R-:W-:Y:S01]  /*0540*/  PLOP3.LUT P0, PT, PT, PT, UP0, 0x80, 0x0 ;  /* 0x000000000000781c */ /* 0x000fe20003f0f008 */
[----:B------:R-:W-:Y:S01]  /*0550*/  NOP ;  /* 0x0000000000007918 */ /* 0x000fe20000000000 */
[----:B------:R-:W-:Y:S01]  /*0560*/  BSSY B6, `(.L_x_1368) ;  /* 0x0001416000067945 */ /* 0x000fe20003800000 */
[----:B-12-4-:R-:W-:Y:S10]  /*0570*/  BAR.SYNC.DEFER_BLOCKING 0x0 ;  /* 0x0000000000007b1d */ /* 0x016ff40000010000 */
[----:B------:R-:W-:Y:S05]  /*0580*/  @!P0 BRA `(.L_x_1369) ;  /* 0x0000011400ec8947 */ /* 0x000fea0003800000 */
.L_x_1370:
        /* <DEDUP_REMOVED lines=13> */
[----:B----4-:R-:W-:Y:S05]  /*0660*/  @!P0 BRA `(.L_x_1371) ;  /* 0x0000014000148947 */ /* 0x010fea0003800000 */
        /* <DEDUP_REMOVED lines=57> */
.L_x_1372:
        /* <DEDUP_REMOVED lines=28> */
.L_x_1375:
        /* <DEDUP_REMOVED lines=15> */
.L_x_1374:
        /* <DEDUP_REMOVED lines=22> */
.L_x_1377:
        /* <DEDUP_REMOVED lines=15> */
.L_x_1376:
[----:B------:R-:W-:Y:S01]  /*0f00*/  SHF.R.S32.HI R6, RZ, 0x1f, R17 ;  /* 0x0000001fff067819 */ /* 0x000fe20000011411 */
[----:B------:R-:W-:-:S03]  /*0f10*/  UMOV UR4, 0xffffffff ;  /* 0xffffffff00047882 */ /* 0x000fc60000000000 */
[----:B------:R-:W-:-:S04]  /*0f20*/  LEA.HI R0, R6, R17, RZ, 0x7 ;  /* 0x0000001106007211 */ /* 0x000fc800078f38ff */
[----:B------:R-:W-:Y:S01]  /*0f30*/  SHF.R.S32.HI R18, RZ, 0x7, R0 ;  /* 0x00000007ff127819 */ /* 0x000fe20000011400 */
[----:B------:R-:W-:Y:S06]  /*0f40*/  BRA.DIV UR4, `(.L_x_1378) ;  /* 0x0000013604e47947 */ /* 0x000fec000b800000 */
[----:B------:R1:W2:Y:S02]  /*0f50*/  SHFL.IDX PT, R14, R18, RZ, 0x1f ;  /* 0x00001fff120e7589 */ /* 0x0002a400000e0000 */
.L_x_1474:
        /* <DEDUP_REMOVED lines=24> */
.L_x_1379:
        /* <DEDUP_REMOVED lines=64> */
[----:B------:R-:W-:Y:S01]  /*14e0*/  UIMAD UR4, UR39, -0x80, UR6 ;  /* 0xffffff80270478a4 */ /* 0x000fe2000f8e0206 */
[--C-:B------:R-:W-:Y:S02]  /*14f0*/  SHF.R.S32.HI R7, RZ, 0x2, R8.reuse ;  /* 0x00000002ff077819 */ /* 0x100fe40000011408 */
[----:B------:R-:W-:Y:S02]  /*1500*/  CS2R R170, SRZ ;  /* 0x0000000000aa7805 */ /* 0x000fe4000001ff00 */
[----:B------:R-:W-:Y:S01]  /*1510*/  SHF.R.S32.HI R4, RZ, 0x1f, R8 ;  /* 0x0000001fff047819 */ /* 0x000fe20000011408 */
[----:B------:R-:W-:Y:S01]  /*1520*/  IMAD.IADD R0, R17, 0x1, -R0 ;  /* 0x0000000111007824 */ /* 0x000fe200078e0a00 */
[----:B------:R-:W-:Y:S02]  /*1530*/  LEA.HI R6, R6, R17, RZ, 0x2 ;  /* 0x0000001106067211 */ /* 0x000fe400078f10ff */
[----:B------:R-:W-:-:S02]  /*1540*/  CS2R R168, SRZ ;  /* 0x0000000000a87805 */ /* 0x000fc4000001ff00 */
[----:B------:R-:W-:Y:S02]  /*1550*/  LEA.HI R4, R4, R7, RZ, 0x3 ;  /* 0x0000000704047211 */ /* 0x000fe400078f18ff */
[----:B------:R-:W-:Y:S02]  /*1560*/  CS2R R166, SRZ ;  /* 0x0000000000a67805 */ /* 0x000fe4000001ff00 */
[----:B------:R-:W-:Y:S02]  /*1570*/  LOP3.LUT R8, R6, 0xfffffffc, RZ, 0xc0, !PT ;  /* 0xfffffffc06087812 */ /* 0x000fe400078ec0ff */
[----:B------:R-:W-:Y:S02]  /*1580*/  CS2R R164, SRZ ;  /* 0x0000000000a47805 */ /* 0x000fe4000001ff00 */
[----:B------:R-:W-:Y:S02]  /*1590*/  SHF.R.S32.HI R5, RZ, 0x1f, R0 ;  /* 0x0000001fff057819 */ /* 0x000fe40000011400 */
[----:B------:R-:W-:-:S02]  /*15a0*/  CS2R R162, SRZ ;  /* 0x0000000000a27805 */ /* 0x000fc4000001ff00 */
[----:B------:R-:W-:Y:S02]  /*15b0*/  LOP3.LUT R6, R4, 0xfffffff8, RZ, 0xc0, !PT ;  /* 0xfffffff804067812 */ /* 0x000fe400078ec0ff */
[----:B------:R-:W-:Y:S02]  /*15c0*/  CS2R R160, SRZ ;  /* 0x0000000000a07805 */ /* 0x000fe4000001ff00 */
[----:B------:R-:W-:Y:S02]  /*15d0*/  IADD3 R9, R17, -R8, RZ ;  /* 0x8000000811097210 */ /* 0x000fe40007ffe0ff */
[----:B------:R-:W-:Y:S02]  /*15e0*/  CS2R R158, SRZ ;  /* 0x00000000009e7805 */ /* 0x000fe4000001ff00 */
[----:B------:R-:W-:Y:S01]  /*15f0*/  LEA.HI R4, R5, R0, RZ, 0x3 ;  /* 0x0000000005047211 */ /* 0x000fe200078f18ff */
[----:B------:R-:W-:Y:S01]  /*1600*/  IMAD.IADD R6, R7, 0x1, -R6 ;  /* 0x0000000107067824 */ /* 0x000fe200078e0a06 */
[----:B------:R-:W-:-:S02]  /*1610*/  LEA.HI R8, R11, R13, RZ, 0x5 ;  /* 0x0000000d0b087211 */ /* 0x000fc400078f28ff */
[----:B------:R-:W-:Y:S02]  /*1620*/  CS2R R156, SRZ ;  /* 0x00000000009c7805 */ /* 0x000fe4000001ff00 */
[----:B------:R-:W-:Y:S02]  /*1630*/  LEA.HI R5, R5, R0, RZ, 0x2 ;  /* 0x0000000005057211 */ /* 0x000fe400078f10ff */
[----:B------:R-:W-:Y:S02]  /*1640*/  CS2R R154, SRZ ;  /* 0x00000000009a7805 */ /* 0x000fe4000001ff00 */
[----:B------:R-:W-:Y:S02]  /*1650*/  LEA.HI R10, R12, R12, RZ, 0x1 ;  /* 0x0000000c0c0a7211 */ /* 0x000fe400078f08ff */
[----:B------:R-:W-:Y:S02]  /*1660*/  CS2R R152, SRZ ;  /* 0x0000000000987805 */ /* 0x000fe4000001ff00 */
[----:B------:R-:W-:-:S02]  /*1670*/  SHF.R.S32.HI R0, RZ, 0x3, R4 ;  /* 0x00000003ff007819 */ /* 0x000fc40000011404 */
[----:B------:R-:W-:Y:S02]  /*1680*/  CS2R R150, SRZ ;  /* 0x0000000000967805 */ /* 0x000fe4000001ff00 */
[----:B------:R-:W-:Y:S02]  /*1690*/  SHF.R.S32.HI R7, RZ, 0x1f, R4 ;  /* 0x0000001fff077819 */ /* 0x000fe40000011404 */
[----:B------:R-:W-:Y:S02]  /*16a0*/  CS2R R148, SRZ ;  /* 0x0000000000947805 */ /* 0x000fe4000001ff00 */
[----:B------:R-:W-:Y:S02]  /*16b0*/  SHF.R.S32.HI R11, RZ, 0x5, R8 ;  /* 0x00000005ff0b7819 */ /* 0x000fe40000011408 */
[----:B------:R-:W-:Y:S02]  /*16c0*/  CS2R R146, SRZ ;  /* 0x0000000000927805 */ /* 0x000fe4000001ff00 */
[----:B------:R-:W-:-:S02]  /*16d0*/  SHF.R.S32.HI R4, RZ, 0x2, R5 ;  /* 0x00000002ff047819 */ /* 0x000fc40000011405 */
[----:B------:R-:W-:Y:S02]  /*16e0*/  CS2R R144, SRZ ;  /* 0x0000000000907805 */ /* 0x000fe4000001ff00 */
[----:B------:R-:W-:Y:S01]  /*16f0*/  LOP3.LUT R10, R10, 0x3fffffe, RZ, 0xc0, !PT ;  /* 0x03fffffe0a0a7812 */ /* 0x000fe200078ec0ff */
[----:B------:R-:W-:Y:S01]  /*1700*/  IMAD R11, R11, 0x10, R6 ;  /* 0x000000100b0b7824 */ /* 0x000fe200078e0206 */
[----:B------:R-:W-:Y:S02]  /*1710*/  LEA.HI R5, R5, R4, RZ, 0x1 ;  /* 0x0000000405057211 */ /* 0x000fe400078f08ff */
[----:B------:R-:W-:Y:S02]  /*1720*/  CS2R R142, SRZ ;  /* 0x00000000008e7805 */ /* 0x000fe4000001ff00 */
[----:B------:R-:W-:Y:S01]  /*1730*/  IADD3 R6, R4, 0x8, RZ ;  /* 0x0000000804067810 */ /* 0x000fe20007ffe0ff */
[----:B------:R-:W-:Y:S01]  /*1740*/  IMAD.IADD R10, R12, 0x1, -R10 ;  /* 0x000000010c0a7824 */ /* 0x000fe200078e0a0a */
[----:B------:R-:W-:Y:S01]  /*1750*/  LOP3.LUT R5, R5, 0xfffffffe, RZ, 0xc0, !PT ;  /* 0xfffffffe05057812 */ /* 0x000fe200078ec0ff */
[----:B------:R-:W-:Y:S01]  /*1760*/  VIADD R12, R4, 0x18 ;  /* 0x00000018040c7836 */ /* 0x000fe20000000000 */
[----:B------:R-:W-:Y:S01]  /*1770*/  LEA.HI R8, R6, R6, RZ, 0x1 ;  /* 0x0000000606087211 */ /* 0x000fe200078f08ff */
[----:B-1----:R-:W-:Y:S01]  /*1780*/  IMAD R18, R10, 0x40, R11 ;  /* 0x000000400a127824 */ /* 0x002fe200078e020b */
[----:B------:R-:W-:Y:S01]  /*1790*/  LEA.HI R7, R7, R0, RZ, 0x4 ;  /* 0x0000000007077211 */ /* 0x000fe200078f20ff */
[C---:B------:R-:W-:Y:S01]  /*17a0*/  VIADD R10, R4.reuse, 0x10 ;  /* 0x00000010040a7836 */ /* 0x040fe20000000000 */
[----:B------:R-:W-:-:S02]  /*17b0*/  IADD3 R5, R4, -R5, RZ ;  /* 0x8000000504057210 */ /* 0x000fc40007ffe0ff */
[----:B------:R-:W-:Y:S02]  /*17c0*/  CS2R R140, SRZ ;  /* 0x00000000008c7805 */ /* 0x000fe4000001ff00 */
[--C-:B------:R-:W-:Y:S02]  /*17d0*/  SHF.R.S32.HI R4, RZ, 0x1, R8.reuse ;  /* 0x00000001ff047819 */ /* 0x100fe40000011408 */
[----:B------:R-:W-:Y:S02]  /*17e0*/  CS2R R202, SRZ ;  /* 0x0000000000ca7805 */ /* 0x000fe4000001ff00 */
[----:B------:R-:W-:Y:S02]  /*17f0*/  SHF.R.S32.HI R11, RZ, 0x1f, R8 ;  /* 0x0000001fff0b7819 */ /* 0x000fe40000011408 */
[----:B------:R-:W-:Y:S02]  /*1800*/  CS2R R200, SRZ ;  /* 0x0000000000c87805 */ /* 0x000fe4000001ff00 */
[----:B------:R-:W-:-:S02]  /*1810*/  LOP3.LUT R7, R7, 0x1ffffff0, RZ, 0xc0, !PT ;  /* 0x1ffffff007077812 */ /* 0x000fc400078ec0ff */
[----:B------:R-:W-:Y:S02]  /*1820*/  CS2R R198, SRZ ;  /* 0x0000000000c67805 */ /* 0x000fe4000001ff00 */
[----:B------:R-:W-:Y:S02]  /*1830*/  LEA.HI R11, R11, R4, RZ, 0x4 ;  /* 0x000000040b0b7211 */ /* 0x000fe400078f20ff */
[----:B------:R-:W-:Y:S02]  /*1840*/  CS2R R196, SRZ ;  /* 0x0000000000c47805 */ /* 0x000fe4000001ff00 */
[----:B------:R-:W-:Y:S02]  /*1850*/  IADD3 R0, R0, -R7, RZ ;  /* 0x8000000700007210 */ /* 0x000fe40007ffe0ff */
[----:B------:R-:W-:Y:S02]  /*1860*/  CS2R R194, SRZ ;  /* 0x0000000000c27805 */ /* 0x000fe4000001ff00 */
[----:B------:R-:W-:-:S02]  /*1870*/  LOP3.LUT R7, R8, 0xfffffffe, RZ, 0xc0, !PT ;  /* 0xfffffffe08077812 */ /* 0x000fc400078ec0ff */
[----:B------:R-:W-:Y:S02]  /*1880*/  CS2R R192, SRZ ;  /* 0x0000000000c07805 */ /* 0x000fe4000001ff00 */
[----:B------:R-:W-:Y:S01]  /*1890*/  LOP3.LUT R11, R11, 0x1ffffff0, RZ, 0xc0, !PT ;  /* 0x1ffffff00b0b7812 */ /* 0x000fe200078ec0ff */
[----:B------:R-:W-:Y:S01]  /*18a0*/  IMAD R0, R0, 0x8, R5 ;  /* 0x0000000800007824 */ /* 0x000fe200078e0205 */
[----:B------:R-:W-:Y:S01]  /*18b0*/  LEA.HI R14, R12, R12, RZ, 0x1 ;  /* 0x0000000c0c0e7211 */ /* 0x000fe200078f08ff */
[----:B------:R-:W-:Y:S01]  /*18c0*/  IMAD.IADD R7, R6, 0x1, -R7 ;  /* 0x0000000106077824 */ /* 0x000fe200078e0a07 */
[----:B------:R-:W-:Y:S01]  /*18d0*/  LEA.HI R6, R10, R10, RZ, 0x1 ;  /* 0x0000000a0a067211 */ /* 0x000fe200078f08ff */
[----:B------:R-:W-:Y:S01]  /*18e0*/  IMAD.IADD R4, R4, 0x1, -R11 ;  /* 0x0000000104047824 */ /* 0x000fe200078e0a0b */
[----:B------:R-:W-:Y:S01]  /*18f0*/  STL [R1+0x64], R0 ;  /* 0x0000640001007387 */ /* 0x000fe20000100800 */
[----:B------:R-:W-:Y:S02]  /*1900*/  SHF.R.S32.HI R17, RZ, 0x1f, R14 ;  /* 0x0000001fff117819 */ /* 0x000fe4000001140e */
[----:B------:R-:W-:Y:S01]  /*1910*/  CS2R R190, SRZ ;  /* 0x0000000000be7805 */ /* 0x000fe2000001ff00 */
[----:B------:R-:W-:Y:S01]  /*1920*/  IMAD R5, R4, 0x8, R7 ;  /* 0x0000000804057824 */ /* 0x000fe200078e0207 */
[----:B------:R-:W-:-:S02]  /*1930*/  LOP3.LUT R13, R6, 0xfffffffe, RZ, 0xc0, !PT ;  /* 0xfffffffe060d7812 */ /* 0x000fc400078ec0ff */
[----:B------:R-:W-:Y:S02]  /*1940*/  CS2R R188, SRZ ;  /* 0x0000000000bc7805 */ /* 0x000fe4000001ff00 */
[--C-:B------:R-:W-:Y:S02]  /*1950*/  SHF.R.S32.HI R8, RZ, 0x1, R6.reuse ;  /* 0x00000001ff087819 */ /* 0x100fe40000011406 */
[----:B------:R-:W-:Y:S01]  /*1960*/  CS2R R186, SRZ ;  /* 0x0000000000ba7805 */ /* 0x000fe2000001ff00 */
[----:B------:R1:W-:Y:S01]  /*1970*/  STL [R1+0x60], R5 ;  /* 0x0000600501007387 */ /* 0x0003e20000100800 */
[----:B------:R-:W-:Y:S01]  /*1980*/  SHF.R.S32.HI R15, RZ, 0x1f, R6 ;  /* 0x0000001fff0f7819 */ /* 0x000fe20000011406 */
[----:B------:R-:W-:Y:S01]  /*1990*/  IMAD.IADD R13, R10, 0x1, -R13 ;  /* 0x000000010a0d7824 */ /* 0x000fe200078e0a0d */
[----:B------:R-:W-:Y:S02]  /*19a0*/  SHF.R.S32.HI R6, RZ, 0x1, R14 ;  /* 0x00000001ff067819 */ /* 0x000fe4000001140e */
[----:B------:R-:W-:-:S02]  /*19b0*/  CS2R R184, SRZ ;  /* 0x0000000000b87805 */ /* 0x000fc4000001ff00 */
[----:B------:R-:W-:Y:S02]  /*19c0*/  LEA.HI R15, R15, R8, RZ, 0x4 ;  /* 0x000000080f0f7211 */ /* 0x000fe400078f20ff */
[----:B------:R-:W-:Y:S02]  /*19d0*/  CS2R R182, SRZ ;  /* 0x0000000000b67805 */ /* 0x000fe4000001ff00 */
[----:B------:R-:W-:Y:S02]  /*19e0*/  LEA.HI R10, R17, R6, RZ, 0x4 ;  /* 0x00000006110a7211 */ /* 0x000fe400078f20ff */
[----:B------:R-:W-:Y:S02]  /*19f0*/  CS2R R180, SRZ ;  /* 0x0000000000b47805 */ /* 0x000fe4000001ff00 */
[----:B------:R-:W-:Y:S01]  /*1a00*/  LOP3.LUT R15, R15, 0x1ffffff0, RZ, 0xc0, !PT ;  /* 0x1ffffff00f0f7812 */ /* 0x000fe200078ec0ff */
[----:B-1----:R-:W1:Y:S01]  /*1a10*/  S2R R5, SR_CTAID.X ;  /* 0x0000000000057919 */ /* 0x002e620000002500 */
[----:B------:R-:W-:-:S02]  /*1a20*/  LOP3.LUT R17, R14, 0xfffffffe, RZ, 0xc0, !PT ;  /* 0xfffffffe0e117812 */ /* 0x000fc400078ec0ff */
[----:B------:R-:W-:Y:S02]  /*1a30*/  CS2R R178, SRZ ;  /* 0x0000000000b27805 */ /* 0x000fe4000001ff00 */
[----:B------:R-:W-:Y:S01]  /*1a40*/  LOP3.LUT R19, R10, 0x1ffffff0, RZ, 0xc0, !PT ;  /* 0x1ffffff00a137812 */ /* 0x000fe200078ec0ff */
[----:B------:R-:W-:Y:S01]  /*1a50*/  IMAD.IADD R8, R8, 0x1, -R15 ;  /* 0x0000000108087824 */ /* 0x000fe200078e0a0f */
[----:B------:R-:W-:Y:S02]  /*1a60*/  IADD3 R17, R12, -R17, RZ ;  /* 0x800000110c117210 */ /* 0x000fe40007ffe0ff */
[----:B------:R-:W-:Y:S02]  /*1a70*/  CS2R R176, SRZ ;  /* 0x0000000000b07805 */ /* 0x000fe4000001ff00 */
[----:B------:R-:W-:Y:S02]  /*1a80*/  IADD3 R6, R6, -R19, RZ ;  /* 0x8000001306067210 */ /* 0x000fe40007ffe0ff */
[----:B------:R-:W-:-:S02]  /*1a90*/  CS2R R174, SRZ ;  /* 0x0000000000ae7805 */ /* 0x000fc4000001ff00 */
[----:B------:R-:W-:Y:S02]  /*1aa0*/  LEA R4, R8, R13, 0x3 ;  /* 0x0000000d08047211 */ /* 0x000fe400078e18ff */
[----:B------:R-:W-:Y:S02]  /*1ab0*/  CS2R R172, SRZ ;  /* 0x0000000000ac7805 */ /* 0x000fe4000001ff00 */
[----:B------:R-:W-:Y:S01]  /*1ac0*/  IADD3 R7, -R18, UR4, RZ ;  /* 0x0000000412077c10 */ /* 0x000fe2000fffe1ff */
[----:B------:R-:W-:Y:S01]  /*1ad0*/  IMAD R0, R6, 0x8, R17 ;  /* 0x0000000806007824 */ /* 0x000fe200078e0211 */
[----:B------:R2:W-:Y:S04]  /*1ae0*/  STL [R1+0x5c], R4 ;  /* 0x00005c0401007387 */ /* 0x0005e80000100800 */
[----:B------:R3:W-:Y:S01]  /*1af0*/  STL [R1+0x58], R0 ;  /* 0x0000580001007387 */ /* 0x0007e20000100800 */
[----:B--2---:R-:W-:Y:S01]  /*1b00*/  IMAD.MOV.U32 R4, RZ, RZ, RZ ;  /* 0x000000ffff047224 */ /* 0x004fe200078e00ff */
[----:B---3--:R-:W-:Y:S01]  /*1b10*/  MOV R0, RZ ;  /* 0x000000ff00007202 */ /* 0x008fe20000000f00 */
[----:B-1----:R-:W-:-:S07]  /*1b20*/  IMAD R8, R5, -0x80, -R18 ;  /* 0xffffff8005087824 */ /* 0x002fce00078e0a12 */
.L_x_1392:
[----:B------:R-:W-:-:S06]  /*1b30*/  ULOP3.LUT UR4, UR36, 0x1, URZ, 0xfc, !UPT ;  /* 0x0000000124047892 */ /* 0x000fcc000f8efc3f */
[----:B------:R-:W-:-:S05]  /*1b40*/  IMAD.U32 R5, RZ, RZ, UR4 ;  /* 0x00000004ff057e24 */ /* 0x000fca000f8e00ff */
[----:B------:R-:W-:-:S13]  /*1b50*/  ISETP.NE.AND P6, PT, R5, 0x3, PT ;  /* 0x000000030500780c */ /* 0x000fda0003fc5270 */
[----:B------:R-:W-:Y:S05]  /*1b60*/  @!P6 BRA `(.L_x_1382) ;  /* 0x000000000004e947 */ /* 0x000fea0003800000 */
[----:B------:R-:W-:Y:S01]  /*1b70*/  BPT.TRAP 0x1 ;  /* 0x000000040000795c */ /* 0x000fe20000300000 */
.L_x_1382:
[----:B------:R-:W-:Y:S01]  /*1b80*/  IMAD R6, R0, 0x8, R16 ;  /* 0x0000000800067824 */ /* 0x000fe200078e0210 */
[----:B------:R-:W-:-:S04]  /*1b90*/  SHF.L.U32 R23, R4, 0x1f, RZ ;  /* 0x0000001f04177819 */ /* 0x000fc800000006ff */
[----:B------:R1:W2:Y:S01]  /*1ba0*/  SYNCS.PHASECHK.TRANS64.TRYWAIT P0, [R6+URZ+0x30c10], R23 ;  /* 0x030c1017060075a7 */ /* 0x0002a2000800017f */
[----:B------:R-:W-:Y:S05]  /*1bb0*/  @!P6 BRA `(.L_x_1383) ;  /* 0x000000000004e947 */ /* 0x000fea0003800000 */
[----:B------:R-:W-:Y:S01]  /*1bc0*/  BPT.TRAP 0x1 ;  /* 0x000000040000795c */ /* 0x000fe20000300000 */
.L_x_1383:
[----:B------:R-:W-:-:S04]  /*1bd0*/  IADD3 R5, R16, 0x10000, RZ ;  /* 0x0001000010057810 */ /* 0x000fc80007ffe0ff */
[----:B------:R-:W-:-:S04]  /*1be0*/  SHF.R.U32.HI R5, RZ, 0x4, R5 ;  /* 0x00000004ff057819 */ /* 0x000fc80000011605 */
[----:B------:R-:W-:Y:S01]  /*1bf0*/  LOP3.LUT R5, R5, 0x3fff, RZ, 0xc0, !PT ;  /* 0x00003fff05057812 */ /* 0x000fe200078ec0ff */
[----:B--2---:R-:W-:Y:S06]  /*1c00*/  @P0 BRA `(.L_x_1384) ;  /* 0x0000000000080947 */ /* 0x004fec0003800000 */
[----:B------:R-:W2:Y:S02]  /*1c10*/  SYNCS.PHASECHK.TRANS64.TRYWAIT P0, [R6+URZ+0x30c10], R23 ;  /* 0x030c1017060075a7 */ /* 0x000ea4000800017f */
[----:B--2---:R-:W-:Y:S05]  /*1c20*/  @!P0 BRA `(.L_x_1385) ;  /* 0x0000012800e08947 */ /* 0x004fea0003800000 */
.L_x_1384:
[----:B------:R-:W-:Y:S05]  /*1c30*/  WARPSYNC.ALL ;  /* 0x0000000000007948 */ /* 0x000fea0003800000 */
[----:B------:R-:W-:Y:S01]  /*1c40*/  LOP3.LUT R11, R5, 0x10000, RZ, 0xfc, !PT ;  /* 0x00010000050b7812 */ /* 0x000fe200078efcff */
[----:B------:R-:W3:Y:S04]  /*1c50*/  LDL R10, [R1+0x50] ;  /* 0x00005000010a7983 */ /* 0x000ee80000100800 */
[----:B------:R-:W-:Y:S01]  /*1c60*/  IMAD R11, R0, 0x400, R11 ;  /* 0x00000400000b7824 */ /* 0x000fe200078e020b */
[----:B------:R-:W4:Y:S04]  /*1c70*/  LDL R14, [R1+0x5c] ;  /* 0x00005c00010e7983 */ /* 0x000f280000100800 */
[----:B------:R-:W-:Y:S01]  /*1c80*/  R2UR UR8, R11 ;  /* 0x000000000b0872ca */ /* 0x000fe200000e0000 */
[----:B------:R-:W-:Y:S01]  /*1c90*/  WARPGROUP.ARRIVE ;  /* 0x00000000000079c5 */ /* 0x000fe20000000000 */
[----:B------:R-:W-:Y:S01]  /*1ca0*/  UMOV UR7, 0x40000040 ;  /* 0x4000004000077882 */ /* 0x000fe20000000000 */
[----:B------:R-:W-:Y:S01]  /*1cb0*/  UMOV UR5, 0x40000040 ;  /* 0x4000004000057882 */ /* 0x000fe20000000000 */
[----:B------:R-:W5:Y:S04]  /*1cc0*/  LDL R15, [R1+0x64] ;  /* 0x00006400010f7983 */ /* 0x000f680000100800 */
[----:B------:R-:W2:Y:S04]  /*1cd0*/  LDL R12, [R1+0x60] ;  /* 0x00006000010c7983 */ /* 0x000ea80000100800 */
[----:B------:R-:W2:Y:S01]  /*1ce0*/  LDL R13, [R1+0x58] ;  /* 0x00005800010d7983 */ /* 0x000ea20000100800 */
        /* <DEDUP_REMOVED lines=27> */
[C---:B-----5:R-:W-:Y:S01]  /*1ea0*/  LEA R10, R0.reuse, R15, 0x7 ;  /* 0x0000000f000a7211 */ /* 0x060fe200078e38ff */
[C---:B--2---:R-:W-:Y:S01]  /*1eb0*/  IMAD R12, R0.reuse, 0x80, R12 ;  /* 0x00000080000c7824 */ /* 0x044fe200078e020c */
[----:B------:R-:W-:Y:S02]  /*1ec0*/  LEA R18, R0, R13, 0x7 ;  /* 0x0000000d00127211 */ /* 0x000fe400078e38ff */
        /* <DEDUP_REMOVED lines=23> */
.L_x_1386:
[----:B------:R1:W1:Y:S01]  /*2040*/  SYNCS.PHASECHK.TRANS64.TRYWAIT P0, [R6+URZ+0x30c30], R23 ;  /* 0x030c3017060075a7 */ /* 0x000262000800017f */
[----:B------:R-:W-:Y:S05]  /*2050*/  @!P6 BRA `(.L_x_1387) ;  /* 0x000000000004e947 */ /* 0x000fea0003800000 */
[----:B------:R-:W-:Y:S01]  /*2060*/  BPT.TRAP 0x1 ;  /* 0x000000040000795c */ /* 0x000fe20000300000 */
.L_x_1387:
[----:B-1----:R-:W-:Y:S05]  /*2070*/  @P0 BRA `(.L_x_1388) ;  /* 0x0000000000080947 */ /* 0x002fea0003800000 */
[----:B------:R-:W1:Y:S02]  /*2080*/  SYNCS.PHASECHK.TRANS64.TRYWAIT P0, [R6+URZ+0x30c30], R23 ;  /* 0x030c3017060075a7 */ /* 0x000e64000800017f */
[----:B-1----:R-:W-:Y:S05]  /*2090*/  @!P0 BRA `(.L_x_1389) ;  /* 0x0000012400d88947 */ /* 0x002fea0003800000 */
.L_x_1388:
        /* <DEDUP_REMOVED lines=37> */
[----:B------:R-:W-:Y:S01]  /*22f0*/  UMOV UR4, UR9 ;  /* 0x0000000900047c82 */ /* 0x000fe20008000000 */
[----:B------:R-:W-:Y:S01]  /*2300*/  UMOV UR5, 0x40000040 ;  /* 0x4000004000057882 */ /* 0x000fe20000000000 */
[----:B--2---:R-:W-:Y:S01]  /*2310*/  MUFU.TANH R195, R84 ;  /* 0x0000005400c37308 */ /* 0x004fe20000002400 */
[----:B------:R-:W-:Y:S01]  /*2320*/  STL [R1+0x134], R197 ;  /* 0x000134c501007387 */ /* 0x000fe20000100800 */
[----:B------:R-:W-:Y:S01]  /*2330*/  FMUL.FTZ R90, R90, UR13 ;  /* 0x0000000d5a5a7c20 */ /* 0x000fe20008410000 */
[----:B------:R-:W-:Y:S01]  /*2340*/  FMUL.FTZ R88, R88, UR13 ;  /* 0x0000000d58587c20 */ /* 0x000fe20008410000 */
[----:B------:R-:W-:Y:S01]  /*2350*/  FMUL.FTZ R89, R89, UR13 ;  /* 0x0000000d59597c20 */ /* 0x000fe20008410000 */
[----:B------:R-:W-:Y:S01]  /*2360*/  STL [R1+0x130], R198 ;  /* 0x000130c601007387 */ /* 0x000fe20000100800 */
[----:B------:R-:W-:Y:S01]  /*2370*/  FMUL.FTZ R115, R115, UR13 ;  /* 0x0000000d73737c20 */ /* 0x000fe20008410000 */
[----:B------:R-:W-:Y:S01]  /*2380*/  FMUL.FTZ R91, R91, UR13 ;  /* 0x0000000d5b5b7c20 */ /* 0x000fe20008410000 */
[----:B---3--:R1:W-:Y:S01]  /*2390*/  MUFU.TANH R196, R85 ;  /* 0x0000005500c47308 */ /* 0x0083e20000002400 */
[----:B------:R2:W-:Y:S01]  /*23a0*/  STL [R1+0x12c], R199 ;  /* 0x00012cc701007387 */ /* 0x0005e20000100800 */
[----:B------:R-:W-:Y:S01]  /*23b0*/  ISETP.GT.AND P2, PT, R8, RZ, PT ;  /* 0x000000ff0800720c */ /* 0x000fe20003f44270 */
[----:B------:R-:W-:Y:S01]  /*23c0*/  FMUL.FTZ R92, R92, UR13 ;  /* 0x0000000d5c5c7c20 */ /* 0x000fe20008410000 */
[----:B------:R-:W-:Y:S01]  /*23d0*/  ISETP.GT.AND P1, PT, R7, RZ, PT ;  /* 0x000000ff0700720c */ /* 0x000fe20003f24270 */
[----:B------:R-:W-:Y:S01]  /*23e0*/  STL [R1+0x128], R200 ;  /* 0x000128c801007387 */ /* 0x000fe20000100800 */
[----:B------:R-:W-:Y:S01]  /*23f0*/  ISETP.GT.AND P0, PT, R8, 0x8, PT ;  /* 0x000000080800780c */ /* 0x000fe20003f04270 */
[----:B------:R-:W-:Y:S01]  /*2400*/  FMUL.FTZ R93, R93, UR13 ;  /* 0x0000000d5d5d7c20 */ /* 0x000fe20008410000 */
        /* <DEDUP_REMOVED lines=14> */
[----:B------:R-:W-:Y:S01]  /*24f0*/  UIADD3 UR10, UR8, 0x6, URZ ;  /* 0x00000006080a7890 */ /* 0x000fe2000fffe03f */
[----:B------:R2:W-:Y:S01]  /*2500*/  STL [R1+0x118], R171 ;  /* 0x000118ab01007387 */ /* 0x0005e20000100800 */
[----:B------:R-:W-:Y:S01]  /*2510*/  UMOV UR11, 0x40000040 ;  /* 0x40000040000b7882 */ /* 0x000fe20000000000 */
[----:B-1----:R-:W-:Y:S01]  /*2520*/  MUFU.TANH R201, R90 ;  /* 0x0000005a00c97308 */ /* 0x002fe20000002400 */
[----:B------:R-:W-:Y:S01]  /*2530*/  FMUL.FTZ R105, R105, UR13 ;  /* 0x0000000d69697c20 */ /* 0x000fe20008410000 */
        /* <DEDUP_REMOVED lines=13> */
[----:B------:R-:W-:Y:S01]  /*2610*/  IMAD R132, R0, 0x400, R132 ;  /* 0x0000040000847824 */ /* 0x000fe200078e0284 */
[----:B------:R-:W3:Y:S01]  /*2620*/  MUFU.TANH R22, R22 ;  /* 0x0000001600167308 */ /* 0x000ee20000002400 */
[----:B-1----:R-:W1:Y:S01]  /*2630*/  LDC.64 R88, c[0x0][0x748] ;  /* 0x0001d200ff587b82 */ /* 0x002e620000000a00 */
[----:B------:R-:W-:Y:S01]  /*2640*/  STL [R1+0x104], R166 ;  /* 0x000104a601007387 */ /* 0x000fe20000100800 */
[----:B------:R-:W-:Y:S01]  /*2650*/  FMUL.FTZ R104, R104, UR13 ;  /* 0x0000000d68687c20 */ /* 0x000fe20008410000 */
[----:B------:R-:W-:Y:S01]  /*2660*/  FMUL.FTZ R108, R108, UR13 ;  /* 0x0000000d6c6c7c20 */ /* 0x000fe20008410000 */
[----:B------:R-:W-:Y:S01]  /*2670*/  FMUL.FTZ R109, R109, UR13 ;  /* 0x0000000d6d6d7c20 */ /* 0x000fe20008410000 */
[----:B------:R-:W-:Y:S01]  /*2680*/  STL [R1+0x100], R165 ;  /* 0x000100a501007387 */ /* 0x000fe20000100800 */
[----:B------:R-:W-:Y:S01]  /*2690*/  FMUL.FTZ R121, R121, UR13 ;  /* 0x0000000d79797c20 */ /* 0x000fe20008410000 */
[----:B------:R-:W3:Y:S01]  /*26a0*/  MUFU.TANH R230, R230 ;  /* 0x000000e600e67308 */ /* 0x000ee20000002400 */
[----:B------:R-:W-:Y:S01]  /*26b0*/  R2UR UR12, R132 ;  /* 0x00000000840c72ca */ /* 0x000fe200000e0000 */
        /* <DEDUP_REMOVED lines=22> */
[----:B--2---:R-:W-:Y:S01]  /*2820*/  MUFU.TANH R171, R91 ;  /* 0x0000005b00ab7308 */ /* 0x004fe20000002400 */
[----:B------:R-:W-:Y:S01]  /*2830*/  FMUL.FTZ R126, R126, UR13 ;  /* 0x0000000d7e7e7c20 */ /* 0x000fe20008410000 */
[----:B------:R-:W-:Y:S01]  /*2840*/  STL [R1+0xe4], R158 ;  /* 0x0000e49e01007387 */ /* 0x000fe20000100800 */
[----:B------:R-:W-:Y:S01]  /*2850*/  FMUL.FTZ R125, R125, UR13 ;  /* 0x0000000d7d7d7c20 */ /* 0x000fe20008410000 */
[----:B------:R-:W-:Y:S01]  /*2860*/  FMUL.FTZ R127, R127, UR13 ;  /* 0x0000000d7f7f7c20 */ /* 0x000fe20008410000 */
[----:B------:R-:W-:Y:S01]  /*2870*/  FMUL.FTZ R227, R129, UR13 ;  /* 0x0000000d81e37c20 */ /* 0x000fe20008410000 */
[----:B------:R-:W-:Y:S01]  /*2880*/  STL [R1+0xe0], R157 ;  /* 0x0000e09d01007387 */ /* 0x000fe20000100800 */
[----:B------:R-:W-:Y:S01]  /*2890*/  FMUL.FTZ R131, R131, UR13 ;  /* 0x0000000d83837c20 */ /* 0x000fe20008410000 */
        /* <DEDUP_REMOVED lines=18> */
[----:B------:R-:W3:Y:S02]  /*29c0*/  MUFU.TANH R167, R97 ;  /* 0x0000006100a77308 */ /* 0x000ee40000002400 */
[----:B------:R-:W-:Y:S04]  /*29d0*/  STL [R1+0xac], R144 ;  /* 0x0000ac9001007387 */ /* 0x000fe80000100800 */
[----:B------:R-:W-:Y:S02]  /*29e0*/  STL [R1+0xa8], R143 ;  /* 0x0000a88f01007387 */ /* 0x000fe40000100800 */
[----:B------:R4:W-:Y:S02]  /*29f0*/  MUFU.TANH R197, R133 ;  /* 0x0000008500c57308 */ /* 0x0009e40000002400 */
[----:B------:R-:W-:Y:S04]  /*2a00*/  STL [R1+0xa4], R142 ;  /* 0x0000a48e01007387 */ /* 0x000fe80000100800 */
[----:B------:R-:W-:Y:S02]  /*2a10*/  STL [R1+0xa0], R141 ;  /* 0x0000a08d01007387 */ /* 0x000fe40000100800 */
[----:B------:R-:W3:Y:S02]  /*2a20*/  MUFU.TANH R20, R20 ;  /* 0x0000001400147308 */ /* 0x000ee40000002400 */
[----:B------:R2:W-:Y:S01]  /*2a30*/  STL [R1+0x9c], R140 ;  /* 0x00009c8c01007387 */ /* 0x0005e20000100800 */
[----:B------:R-:W-:-:S02]  /*2a40*/  WARPGROUP.DEPBAR.LE gsb0, 0x0 ;  /* 0x00008000000079c5 */ /* 0x000fc40000010000 */
[----:B------:R-:W-:Y:S01]  /*2a50*/  WARPGROUP.ARRIVE ;  /* 0x00000000000079c5 */ /* 0x000fe20000000000 */
[----:B------:R-:W-:Y:S02]  /*2a60*/  STL [R1+0x98], R6 ;  /* 0x0000980601007387 */ /* 0x000fe40000100800 */
[----:B------:R-:W3:Y:S02]  /*2a70*/  MUFU.TANH R21, R21 ;  /* 0x0000001500157308 */ /* 0x000ee40000002400 */
[----:B------:R-:W-:Y:S01]  /*2a80*/  STL [R1+0x94], R5 ;  /* 0x0000940501007387 */ /* 0x000fe20000100800 */
[----:B------:R-:W-:Y:S01]  /*2a90*/  HGMMA.64x128x16.F32.BF16 R24, gdesc[UR4], R24, gsb0 ;  /* 0x01e00000041879f0 */ /* 0x000fe20008001818 */
[----:B------:R-:W-:Y:S01]  /*2aa0*/  ULDC UR4, c[0x0][0x280] ;  /* 0x0000a00000047ab9 */ /* 0x000fe20000000800 */
[----:B------:R-:W-:Y:S01]  /*2ab0*/  UIADD3 UR6, UR8, 0x4, URZ ;  /* 0x0000000408067890 */ /* 0x000fe2000fffe03f */
[----:B------:R-:W-:Y:S01]  /*2ac0*/  STL [R1+0x90], R4 ;  /* 0x0000900401007387 */ /* 0x000fe20000100800 */
[----:B------:R-:W-:Y:S01]  /*2ad0*/  ULEA UR4, UR38, -UR4, 0x7 ;  /* 0x8000000426047291 */ /* 0x000fe2000f8e383f */
[----:B------:R-:W3:Y:S01]  /*2ae0*/  MUFU.TANH R23, R23 ;  /* 0x0000001700177308 */ /* 0x000ee20000002400 */
[----:B------:R-:W-:Y:S01]  /*2af0*/  UMOV UR7, 0x40000040 ;  /* 0x4000004000077882 */ /* 0x000fe20000000000 */
[----:B------:R-:W-:Y:S01]  /*2b00*/  UMOV UR5, 0x40000040 ;  /* 0x4000004000057882 */ /* 0x000fe20000000000 */
[----:B------:R-:W-:Y:S01]  /*2b10*/  UIADD3 UR8, UR9, 0x6, URZ ;  /* 0x0000000609087890 */ /* 0x000fe2000fffe03f */
[----:B------:R-:W-:Y:S01]  /*2b20*/  STL [R1+0x8c], R2 ;  /* 0x00008c0201007387 */ /* 0x000fe20000100800 */
[----:B------:R-:W-:Y:S01]  /*2b30*/  LEA R90, R3, UR4, 0x1 ;  /* 0x00000004035a7c11 */ /* 0x000fe2000f8e08ff */
[----:B------:R-:W-:-:S02]  /*2b40*/  UIADD3 UR4, UR9, 0x4, URZ ;  /* 0x0000000409047890 */ /* 0x000fc4000fffe03f */
[----:B------:R-:W3:Y:S01]  /*2b50*/  MUFU.TANH R232, R232 ;  /* 0x000000e800e87308 */ /* 0x000ee20000002400 */
[----:B------:R-:W-:Y:S01]  /*2b60*/  UMOV UR9, 0x40000040 ;  /* 0x4000004000097882 */ /* 0x000fe20000000000 */
[----:B------:R-:W-:-:S05]  /*2b70*/  IMAD.IADD R90, R7, 0x1, R90 ;  /* 0x00000001075a7824 */ /* 0x000fca00078e025a */
[----:B-1----:R-:W-:Y:S01]  /*2b80*/  IADD3 R115, -R90, R88, RZ ;  /* 0x000000585a737210 */ /* 0x002fe20007ffe1ff */
[----:B------:R-:W1:Y:S01]  /*2b90*/  MUFU.TANH R228, R228 ;  /* 0x000000e400e47308 */ /* 0x000e620000002400 */
[--C-:B------:R-:W-:Y:S02]  /*2ba0*/  IADD3 R91, RZ, -R90, -R89.reuse ;  /* 0x8000005aff5b7210 */ /* 0x100fe40007ffe859 */
[----:B------:R-:W-:Y:S01]  /*2bb0*/  IADD3 R215, R88, 0x8, -R90 ;  /* 0x0000000858d77810 */ /* 0x000fe20007ffe85a */
[----:B------:R-:W-:Y:S01]  /*2bc0*/  FMUL.FTZ R88, R124, UR13 ;  /* 0x0000000d7c587c20 */ /* 0x000fe20008410000 */
[----:B------:R-:W-:Y:S02]  /*2bd0*/  SEL R115, R115, 0x80, !P2 ;  /* 0x0000008073737807 */ /* 0x000fe40005000000 */
[----:B------:R-:W-:Y:S01]  /*2be0*/  IADD3 R214, -R90, 0x8, -R89 ;  /* 0x000000085ad67810 */ /* 0x000fe20007ffe959 */
[----:B------:R-:W1:Y:S01]  /*2bf0*/  MUFU.TANH R237, R237 ;  /* 0x000000ed00ed7308 */ /* 0x000e620000002400 */
[----:B------:R-:W-:-:S02]  /*2c00*/  SEL R124, R91, 0x80, P1 ;  /* 0x000000805b7c7807 */ /* 0x000fc40000800000 */
[----:B------:R-:W-:Y:S02]  /*2c10*/  SEL R215, R215, 0x80, !P0 ;  /* 0x00000080d7d77807 */ /* 0x000fe40004000000 */
[C---:B------:R-:W-:Y:S02]  /*2c20*/  ISETP.GE.AND P4, PT, R115.reuse, RZ, PT ;  /* 0x000000ff7300720c */ /* 0x040fe40003f86270 */
[C---:B------:R-:W-:Y:S01]  /*2c30*/  ISETP.GE.AND P2, PT, R115.reuse, 0x8, PT ;  /* 0x000000087300780c */ /* 0x040fe20003f46270 */
[----:B------:R3:W-:Y:S01]  /*2c40*/  MUFU.TANH R198, R134 ;  /* 0x0000008600c67308 */ /* 0x0007e20000002400 */
[C---:B------:R-:W-:Y:S02]  /*2c50*/  ISETP.GE.AND P0, PT, R115.reuse, 0x9, PT ;  /* 0x000000097300780c */ /* 0x040fe40003f06270 */
[----:B------:R-:W-:Y:S02]  /*2c60*/  ISETP.GE.AND P1, PT, R115, 0x10, PT ;  /* 0x000000107300780c */ /* 0x000fe40003f26270 */
[----:B------:R-:W-:-:S02]  /*2c70*/  SEL R214, R214, 0x80, P3 ;  /* 0x00000080d6d67807 */ /* 0x000fc40001800000 */
[----:B------:R-:W-:Y:S01]  /*2c80*/  ISETP.GE.AND P3, PT, R115, 0x1, PT ;  /* 0x000000017300780c */ /* 0x000fe20003f66270 */
[----:B------:R-:W-:Y:S01]  /*2c90*/  MUFU.TANH R159, R105 ;  /* 0x00000069009f7308 */ /* 0x000fe20000002400 */
[C---:B------:R-:W-:Y:S02]  /*2ca0*/  ISETP.GT.OR P4, PT, R124.reuse, RZ, !P4 ;  /* 0x000000ff7c00720c */ /* 0x040fe40006784670 */
[C---:B------:R-:W-:Y:S02]  /*2cb0*/  ISETP.GT.OR P2, PT, R124.reuse, 0x8, !P2 ;  /* 0x000000087c00780c */ /* 0x040fe40005744670 */
[C---:B------:R-:W-:Y:S02]  /*2cc0*/  ISETP.GT.OR P0, PT, R124.reuse, 0x9, !P0 ;  /* 0x000000097c00780c */ /* 0x040fe40004704670 */
[C---:B------:R-:W-:Y:S01]  /*2cd0*/  ISETP.GT.OR P1, PT, R124.reuse, 0x10, !P1 ;  /* 0x000000107c00780c */ /* 0x040fe20004f24670 */
[----:B------:R1:W-:Y:S01]  /*2ce0*/  MUFU.TANH R153, R112 ;  /* 0x0000007000997308 */ /* 0x0003e20000002400 */
[----:B------:R-:W-:-:S02]  /*2cf0*/  ISETP.GT.OR P3, PT, R124, 0x1, !P3 ;  /* 0x000000017c00780c */ /* 0x000fc40005f64670 */
[----:B------:R-:W-:Y:S02]  /*2d00*/  FSEL R210, R18, -INF , !P4 ;  /* 0xff80000012d27808 */ /* 0x000fe40006000000 */
[----:B------:R-:W-:Y:S02]  /*2d10*/  FSEL R220, R22, -INF , !P2 ;  /* 0xff80000016dc7808 */ /* 0x000fe40005000000 */
[C---:B------:R-:W-:Y:S01]  /*2d20*/  FSEL R225, R230.reuse, -INF , !P0 ;  /* 0xff800000e6e17808 */ /* 0x040fe20004000000 */
[----:B------:R1:W-:Y:S01]  /*2d30*/  MUFU.TANH R151, R113 ;  /* 0x0000007100977308 */ /* 0x0003e20000002400 */
[----:B------:R-:W-:Y:S01]  /*2d40*/  FSEL R209, R231, -INF , !P1 ;  /* 0xff800000e7d17808 */ /* 0x000fe20004800000 */
[----:B------:R-:W-:Y:S01]  /*2d50*/  FFMA.FTZ R230, -R230, R230, 1 ;  /* 0x3f800000e6e67423 */ /* 0x000fe200000101e6 */
[C---:B------:R-:W-:Y:S02]  /*2d60*/  ISETP.GE.AND P4, PT, R115.reuse, 0x11, PT ;  /* 0x000000117300780c */ /* 0x040fe40003f86270 */
[----:B------:R-:W-:-:S02]  /*2d70*/  ISETP.GE.AND P2, PT, R115, 0x19, PT ;  /* 0x000000197300780c */ /* 0x000fc40003f46270 */
[C---:B------:R-:W-:Y:S01]  /*2d80*/  ISETP.GE.AND P0, PT, R115.reuse, 0x20, PT ;  /* 0x000000207300780c */ /* 0x040fe20003f06270 */
[----:B------:R-:W1:Y:S01]  /*2d90*/  MUFU.TANH R236, R236 ;  /* 0x000000ec00ec7308 */ /* 0x000e620000002400 */
[----:B------:R-:W-:Y:S02]  /*2da0*/  ISETP.GE.AND P1, PT, R115, 0x21, PT ;  /* 0x000000217300780c */ /* 0x000fe40003f26270 */
[----:B------:R-:W-:Y:S02]  /*2db0*/  FSEL R211, R19, -INF , !P3 ;  /* 0xff80000013d37808 */ /* 0x000fe40005800000 */
[----:B------:R-:W-:Y:S02]  /*2dc0*/  ISETP.GE.AND P3, PT, R115, 0x18, PT ;  /* 0x000000187300780c */ /* 0x000fe40003f66270 */
[C---:B------:R-:W-:Y:S01]  /*2dd0*/  ISETP.GT.OR P4, PT, R124.reuse, 0x11, !P4 ;  /* 0x000000117c00780c */ /* 0x040fe20006784670 */
[----:B------:R-:W1:Y:S01]  /*2de0*/  MUFU.TANH R234, R234 ;  /* 0x000000ea00ea7308 */ /* 0x000e620000002400 */
[----:B------:R-:W-:-:S02]  /*2df0*/  ISETP.GT.OR P2, PT, R124, 0x19, !P2 ;  /* 0x000000197c00780c */ /* 0x000fc40005744670 */
[C---:B------:R-:W-:Y:S02]  /*2e00*/  ISETP.GT.OR P0, PT, R124.reuse, 0x20, !P0 ;  /* 0x000000207c00780c */ /* 0x040fe40004704670 */
[C---:B------:R-:W-:Y:S02]  /*2e10*/  ISETP.GT.OR P1, PT, R124.reuse, 0x21, !P1 ;  /* 0x000000217c00780c */ /* 0x040fe40004f24670 */
[----:B------:R-:W-:Y:S01]  /*2e20*/  ISETP.GT.OR P3, PT, R124, 0x18, !P3 ;  /* 0x000000187c00780c */ /* 0x000fe20005f64670 */
[----:B--2---:R2:W-:Y:S01]  /*2e30*/  MUFU.TANH R140, R88 ;  /* 0x00000058008c7308 */ /* 0x0045e20000002400 */
[----:B------:R-:W-:Y:S02]  /*2e40*/  FSEL R207, R229, -INF , !P4 ;  /* 0xff800000e5cf7808 */ /* 0x000fe40006000000 */
[----:B------:R-:W-:Y:S02]  /*2e50*/  FSEL R138, R194, -INF , !P2 ;  /* 0xff800000c28a7808 */ /* 0x000fe40005000000 */
[----:B------:R-:W-:-:S02]  /*2e60*/  FSEL R136, R195, -INF , !P0 ;  /* 0xff800000c3887808 */ /* 0x000fc40004000000 */
[----:B----4-:R-:W-:Y:S01]  /*2e70*/  FSEL R133, R196, -INF , !P1 ;  /* 0xff800000c4857808 */ /* 0x010fe20004800000 */
[----:B------:R-:W4:Y:S01]  /*2e80*/  MUFU.TANH R170, R94 ;  /* 0x0000005e00aa7308 */ /* 0x000f220000002400 */
[C---:B------:R-:W-:Y:S02]  /*2e90*/  ISETP.GE.AND P4, PT, R115.reuse, 0x28, PT ;  /* 0x000000287300780c */ /* 0x040fe40003f86270 */
[C---:B------:R-:W-:Y:S02]  /*2ea0*/  ISETP.GE.AND P2, PT, R115.reuse, 0x30, PT ;  /* 0x000000307300780c */ /* 0x040fe40003f46270 */
[C---:B------:R-:W-:Y:S02]  /*2eb0*/  ISETP.GE.AND P0, PT, R115.reuse, 0x31, PT ;  /* 0x000000317300780c */ /* 0x040fe40003f06270 */
[----:B------:R-:W-:Y:S01]  /*2ec0*/  ISETP.GE.AND P1, PT, R115, 0x38, PT ;  /* 0x000000387300780c */ /* 0x000fe20003f26270 */
[----:B------:R-:W4:Y:S01]  /*2ed0*/  MUFU.TANH R169, R95 ;  /* 0x0000005f00a97308 */ /* 0x000f220000002400 */
[C---:B------:R-:W-:Y:S01]  /*2ee0*/  FSEL R205, R235.reuse, -INF , !P3 ;  /* 0xff800000ebcd7808 */ /* 0x040fe20005800000 */
[----:B------:R-:W-:Y:S01]  /*2ef0*/  FFMA.FTZ R235, -R235, R235, 1 ;  /* 0x3f800000ebeb7423 */ /* 0x000fe200000101eb */
[----:B------:R-:W-:-:S02]  /*2f00*/  ISETP.GE.AND P3, PT, R115, 0x29, PT ;  /* 0x000000297300780c */ /* 0x000fc40003f66270 */
[----:B------:R-:W-:Y:S02]  /*2f10*/  ISETP.GE.AND P5, PT, R115, 0x39, PT ;  /* 0x000000397300780c */ /* 0x000fe40003fa6270 */
[C---:B------:R-:W-:Y:S01]  /*2f20*/  ISETP.GT.OR P4, PT, R124.reuse, 0x28, !P4 ;  /* 0x000000287c00780c */ /* 0x040fe20006784670 */
[----:B------:R-:W4:Y:S01]  /*2f30*/  MUFU.TANH R166, R98 ;  /* 0x0000006200a67308 */ /* 0x000f220000002400 */
[C---:B------:R-:W-:Y:S02]  /*2f40*/  ISETP.GT.OR P2, PT, R124.reuse, 0x30, !P2 ;  /* 0x000000307c00780c */ /* 0x040fe40005744670 */
[C---:B------:R-:W-:Y:S02]  /*2f50*/  ISETP.GT.OR P0, PT, R124.reuse, 0x31, !P0 ;  /* 0x000000317c00780c */ /* 0x040fe40004704670 */
[C---:B------:R-:W-:Y:S02]  /*2f60*/  ISETP.GT.OR P1, PT, R124.reuse, 0x38, !P1 ;  /* 0x000000387c00780c */ /* 0x040fe40004f24670 */
[C---:B------:R-:W-:Y:S01]  /*2f70*/  ISETP.GT.OR P3, PT, R124.reuse, 0x29, !P3 ;  /* 0x000000297c00780c */ /* 0x040fe20005f64670 */
[----:B------:R-:W4:Y:S01]  /*2f80*/  MUFU.TANH R165, R99 ;  /* 0x0000006300a57308 */ /* 0x000f220000002400 */
[----:B------:R-:W-:-:S02]  /*2f90*/  ISETP.GT.OR P5, PT, R124, 0x39, !P5 ;  /* 0x000000397c00780c */ /* 0x000fc40006fa4670 */
[----:B---3--:R-:W-:Y:S02]  /*2fa0*/  FSEL R134, R199, -INF , !P4 ;  /* 0xff800000c7867808 */ /* 0x008fe40006000000 */
[----:B-1----:R-:W-:Y:S02]  /*2fb0*/  FSEL R112, R202, -INF , !P2 ;  /* 0xff800000ca707808 */ /* 0x002fe40005000000 */
[----:B------:R-:W-:Y:S01]  /*2fc0*/  FSEL R113, R203, -INF , !P0 ;  /* 0xff800000cb717808 */ /* 0x000fe20004000000 */
[----:B------:R-:W1:Y:S01]  /*2fd0*/  MUFU.TANH R164, R100 ;  /* 0x0000006400a47308 */ /* 0x000e620000002400 */
[----:B------:R-:W-:Y:S02]  /*2fe0*/  FSEL R105, R168, -INF , !P1 ;  /* 0xff800000a8697808 */ /* 0x000fe40004800000 */
[C---:B------:R-:W-:Y:S02]  /*2ff0*/  ISETP.GE.AND P4, PT, R215.reuse, RZ, PT ;  /* 0x000000ffd700720c */ /* 0x040fe40003f86270 */
[----:B------:R-:W-:-:S02]  /*3000*/  ISETP.GE.AND P2, PT, R215, 0x1, PT ;  /* 0x00000001d700780c */ /* 0x000fc40003f46270 */
[C---:B------:R-:W-:Y:S01]  /*3010*/  ISETP.GE.AND P0, PT, R215.reuse, 0x8, PT ;  /* 0x00000008d700780c */ /* 0x040fe20003f06270 */
[----:B------:R-:W3:Y:S01]  /*3020*/  MUFU.TANH R163, R101 ;  /* 0x0000006500a37308 */ /* 0x000ee20000002400 */
[----:B------:R-:W-:Y:S02]  /*3030*/  WARPGROUP.DEPBAR.LE gsb0, 0x0 ;  /* 0x00008000000079c5 */ /* 0x000fe40000010000 */
[----:B------:R-:W4:Y:S01]  /*3040*/  LDS R218, [R218+0x400] ;  /* 0x00040000dada7984 */ /* 0x000f220000000800 */
[----:B------:R-:W-:Y:S01]  /*3050*/  WARPGROUP.ARRIVE ;  /* 0x00000000000079c5 */ /* 0x000fe20000000000 */
[----:B------:R-:W-:Y:S02]  /*3060*/  ISETP.GE.AND P1, PT, R215, 0x9, PT ;  /* 0x00000009d700780c */ /* 0x000fe40003f26270 */
[----:B--2---:R-:W-:Y:S01]  /*3070*/  FSEL R88, R200, -INF , !P3 ;  /* 0xff800000c8587808 */ /* 0x004fe20005800000 */
[----:B------:R-:W2:Y:S01]  /*3080*/  MUFU.TANH R160, R104 ;  /* 0x0000006800a07308 */ /* 0x000ea20000002400 */
[----:B------:R-:W-:Y:S01]  /*3090*/  FSEL R91, R167, -INF , !P5 ;  /* 0xff800000a75b7808 */ /* 0x000fe20006800000 */
[----:B------:R-:W-:Y:S01]  /*30a0*/  HGMMA.64x128x16.F32.BF16 R24, gdesc[UR4], R24, gsb0 ;  /* 0x01e00000041879f0 */ /* 0x000fe20008001818 */
[C---:B------:R-:W-:Y:S01]  /*30b0*/  ISETP.GE.AND P3, PT, R215.reuse, 0x10, PT ;  /* 0x00000010d700780c */ /* 0x040fe20003f66270 */
[----:B------:R-:W-:Y:S01]  /*30c0*/  ULDC UR4, c[0x0][0x744] ;  /* 0x0001d10000047ab9 */ /* 0x000fe20000000800 */
[----:B------:R-:W-:-:S02]  /*30d0*/  ISETP.GE.AND P5, PT, R215, 0x11, PT ;  /* 0x00000011d700780c */ /* 0x000fc40003fa6270 */
[C---:B------:R-:W-:Y:S01]  /*30e0*/  ISETP.GT.OR P4, PT, R214.reuse, RZ, !P4 ;  /* 0x000000ffd600720c */ /* 0x040fe20006784670 */
[----:B------:R-:W2:Y:S01]  /*30f0*/  MUFU.TANH R156, R108 ;  /* 0x0000006c009c7308 */ /* 0x000ea20000002400 */
[C---:B------:R-:W-:Y:S02]  /*3100*/  ISETP.GT.OR P2, PT, R214.reuse, 0x1, !P2 ;  /* 0x00000001d600780c */ /* 0x040fe40005744670 */
[C---:B------:R-:W-:Y:S02]  /*3110*/  ISETP.GT.OR P0, PT, R214.reuse, 0x8, !P0 ;  /* 0x00000008d600780c */ /* 0x040fe40004704670 */
[C---:B------:R-:W-:Y:S02]  /*3120*/  ISETP.GT.OR P1, PT, R214.reuse, 0x9, !P1 ;  /* 0x00000009d600780c */ /* 0x040fe40004f24670 */
[C---:B------:R-:W-:Y:S01]  /*3130*/  ISETP.GT.OR P3, PT, R214.reuse, 0x10, !P3 ;  /* 0x00000010d600780c */ /* 0x040fe20005f64670 */
[----:B------:R-:W2:Y:S01]  /*3140*/  MUFU.TANH R155, R109 ;  /* 0x0000006d009b7308 */ /* 0x000ea20000002400 */
[----:B------:R-:W-:-:S02]  /*3150*/  ISETP.GT.OR P5, PT, R214, 0x11, !P5 ;  /* 0x00000011d600780c */ /* 0x000fc40006fa4670 */
[----:B------:R-:W-:Y:S02]  /*3160*/  FSEL R212, R20, -INF , !P4 ;  /* 0xff80000014d47808 */ /* 0x000fe40006000000 */
[C---:B------:R-:W-:Y:S01]  /*3170*/  FSEL R213, R21.reuse, -INF , !P2 ;  /* 0xff80000015d57808 */ /* 0x040fe20005000000 */
[----:B------:R-:W-:Y:S01]  /*3180*/  FFMA.FTZ R21, -R21, R21, 1 ;  /* 0x3f80000015157423 */ /* 0x000fe20000010115 */
[C---:B------:R-:W-:Y:S01]  /*3190*/  FSEL R219, R23.reuse, -INF , !P0 ;  /* 0xff80000017db7808 */ /* 0x040fe20004000000 */
[----:B------:R1:W-:Y:S01]  /*31a0*/  MUFU.TANH R143, R121 ;  /* 0x00000079008f7308 */ /* 0x0003e20000002400 */
[----:B------:R-:W-:Y:S01]  /*31b0*/  FSEL R224, R232, -INF , !P1 ;  /* 0xff800000e8e07808 */ /* 0x000fe20004800000 */
[----:B------:R-:W-:Y:S01]  /*31c0*/  FFMA.FTZ R23, -R23, R23, 1 ;  /* 0x3f80000017177423 */ /* 0x000fe20000010117 */
[C---:B------:R-:W-:Y:S02]  /*31d0*/  ISETP.GE.AND P4, PT, R215.reuse, 0x18, PT ;  /* 0x00000018d700780c */ /* 0x040fe40003f86270 */
[----:B------:R-:W-:-:S02]  /*31e0*/  ISETP.GE.AND P2, PT, R215, 0x19, PT ;  /* 0x00000019d700780c */ /* 0x000fc40003f46270 */
[C---:B------:R-:W-:Y:S01]  /*31f0*/  ISETP.GE.AND P0, PT, R215.reuse, 0x20, PT ;  /* 0x00000020d700780c */ /* 0x040fe20003f06270 */
[----:B------:R-:W2:Y:S01]  /*3200*/  MUFU.TANH R162, R102 ;  /* 0x0000006600a27308 */ /* 0x000ea20000002400 */
[----:B------:R-:W-:Y:S02]  /*3210*/  ISETP.GE.AND P1, PT, R215, 0x21, PT ;  /* 0x00000021d700780c */ /* 0x000fe40003f26270 */
[C---:B------:R-:W-:Y:S01]  /*3220*/  FSEL R208, R228.reuse, -INF , !P3 ;  /* 0xff800000e4d07808 */ /* 0x040fe20005800000 */
[----:B----4-:R-:W-:Y:S01]  /*3230*/  SHFL.IDX PT, R223, R218, R9, 0x1f ;  /* 0x00001f09dadf7589 */ /* 0x010fe200000e0000 */
[----:B------:R-:W-:Y:S01]  /*3240*/  FSEL R206, R237, -INF , !P5 ;  /* 0xff800000edce7808 */ /* 0x000fe20006800000 */
[----:B------:R-:W-:Y:S01]  /*3250*/  FFMA.FTZ R228, -R228, R228, 1 ;  /* 0x3f800000e4e47423 */ /* 0x000fe200000101e4 */
[C---:B------:R-:W-:Y:S01]  /*3260*/  ISETP.GE.AND P3, PT, R215.reuse, 0x28, PT ;  /* 0x00000028d700780c */ /* 0x040fe20003f66270 */
[----:B------:R4:W-:Y:S01]  /*3270*/  MUFU.TANH R150, R114 ;  /* 0x0000007200967308 */ /* 0x0009e20000002400 */
[----:B------:R-:W-:-:S02]  /*3280*/  ISETP.GE.AND P5, PT, R215, 0x29, PT ;  /* 0x00000029d700780c */ /* 0x000fc40003fa6270 */
[C---:B------:R-:W-:Y:S02]  /*3290*/  ISETP.GT.OR P4, PT, R214.reuse, 0x18, !P4 ;  /* 0x00000018d600780c */ /* 0x040fe40006784670 */
[C---:B------:R-:W-:Y:S02]  /*32a0*/  ISETP.GT.OR P2, PT, R214.reuse, 0x19, !P2 ;  /* 0x00000019d600780c */ /* 0x040fe40005744670 */
[C---:B------:R-:W-:Y:S01]  /*32b0*/  ISETP.GT.OR P0, PT, R214.reuse, 0x20, !P0 ;  /* 0x00000020d600780c */ /* 0x040fe20004704670 */
[----:B------:R-:W2:Y:S01]  /*32c0*/  MUFU.TANH R161, R103 ;  /* 0x0000006700a17308 */ /* 0x000ea20000002400 */
[C---:B------:R-:W-:Y:S02]  /*32d0*/  ISETP.GT.OR P1, PT, R214.reuse, 0x21, !P1 ;  /* 0x00000021d600780c */ /* 0x040fe40004f24670 */
[C---:B------:R-:W-:Y:S02]  /*32e0*/  ISETP.GT.OR P3, PT, R214.reuse, 0x28, !P3 ;  /* 0x00000028d600780c */ /* 0x040fe40005f64670 */
[----:B------:R-:W-:-:S02]  /*32f0*/  ISETP.GT.OR P5, PT, R214, 0x29, !P5 ;  /* 0x00000029d600780c */ /* 0x000fc40006fa4670 */
[----:B------:R-:W-:Y:S01]  /*3300*/  FSEL R204, R236, -INF , !P4 ;  /* 0xff800000eccc7808 */ /* 0x000fe20006000000 */
[----:B------:R-:W2:Y:S01]  /*3310*/  MUFU.TANH R158, R106 ;  /* 0x0000006a009e7308 */ /* 0x000ea20000002400 */
[----:B------:R-:W-:Y:S02]  /*3320*/  FSEL R139, R234, -INF , !P2 ;  /* 0xff800000ea8b7808 */ /* 0x000fe40005000000 */
[----:B------:R-:W-:Y:S02]  /*3330*/  FSEL R137, R197, -INF , !P0 ;  /* 0xff800000c5897808 */ /* 0x000fe40004000000 */
[----:B------:R-:W-:Y:S02]  /*3340*/  FSEL R135, R198, -INF , !P1 ;  /* 0xff800000c6877808 */ /* 0x000fe40004800000 */
[C---:B------:R-:W-:Y:S01]  /*3350*/  ISETP.GE.AND P4, PT, R215.reuse, 0x30, PT ;  /* 0x00000030d700780c */ /* 0x040fe20003f86270 */
[----:B------:R-:W2:Y:S01]  /*3360*/  MUFU.TANH R157, R107 ;  /* 0x0000006b009d7308 */ /* 0x000ea20000002400 */
[----:B------:R-:W-:-:S02]  /*3370*/  ISETP.GE.AND P2, PT, R215, 0x31, PT ;  /* 0x00000031d700780c */ /* 0x000fc40003f46270 */
[C---:B------:R-:W-:Y:S02]  /*3380*/  ISETP.GE.AND P0, PT, R215.reuse, 0x38, PT ;  /* 0x00000038d700780c */ /* 0x040fe40003f06270 */
[----:B------:R-:W-:Y:S02]  /*3390*/  ISETP.GE.AND P1, PT, R215, 0x39, PT ;  /* 0x00000039d700780c */ /* 0x000fe40003f26270 */
[----:B------:R-:W-:Y:S01]  /*33a0*/  FSEL R132, R201, -INF , !P3 ;  /* 0xff800000c9847808 */ /* 0x000fe20005800000 */
[----:B------:R3:W-:Y:S01]  /*33b0*/  MUFU.TANH R152, R111 ;  /* 0x0000006f00987308 */ /* 0x0007e20000002400 */
[----:B-1----:R-:W-:Y:S02]  /*33c0*/  FSEL R121, R171, -INF , !P5 ;  /* 0xff800000ab797808 */ /* 0x002fe40006800000 */
[C---:B------:R-:W-:Y:S02]  /*33d0*/  ISETP.GE.AND P3, PT, R115.reuse, 0x40, PT ;  /* 0x000000407300780c */ /* 0x040fe40003f66270 */
[----:B------:R-:W-:-:S02]  /*33e0*/  ISETP.GE.AND P5, PT, R115, 0x41, PT ;  /* 0x000000417300780c */ /* 0x000fc40003fa6270 */
[C---:B------:R-:W-:Y:S01]  /*33f0*/  ISETP.GT.OR P4, PT, R214.reuse, 0x30, !P4 ;  /* 0x00000030d600780c */ /* 0x040fe20006784670 */
[----:B------:R-:W1:Y:S01]  /*3400*/  MUFU.TANH R154, R110 ;  /* 0x0000006e009a7308 */ /* 0x000e620000002400 */
[C---:B------:R-:W-:Y:S02]  /*3410*/  ISETP.GT.OR P2, PT, R214.reuse, 0x31, !P2 ;  /* 0x00000031d600780c */ /* 0x040fe40005744670 */
[C---:B------:R-:W-:Y:S02]  /*3420*/  ISETP.GT.OR P0, PT, R214.reuse, 0x38, !P0 ;  /* 0x00000038d600780c */ /* 0x040fe40004704670 */
[----:B------:R-:W-:Y:S02]  /*3430*/  ISETP.GT.OR P1, PT, R214, 0x39, !P1 ;  /* 0x00000039d600780c */ /* 0x000fe40004f24670 */
[C---:B------:R-:W-:Y:S01]  /*3440*/  ISETP.GT.OR P3, PT, R124.reuse, 0x40, !P3 ;  /* 0x000000407c00780c */ /* 0x040fe20005f64670 */
[----:B------:R-:W1:Y:S01]  /*3450*/  MUFU.TANH R148, R116 ;  /* 0x0000007400947308 */ /* 0x000e620000002400 */
[----:B------:R-:W-:-:S02]  /*3460*/  ISETP.GT.OR P5, PT, R124, 0x41, !P5 ;  /* 0x000000417c00780c */ /* 0x000fc40006fa4670 */
[----:B----4-:R-:W-:Y:S02]  /*3470*/  FSEL R114, R170, -INF , !P4 ;  /* 0xff800000aa727808 */ /* 0x010fe40006000000 */
[----:B------:R-:W-:Y:S02]  /*3480*/  FSEL R89, R169, -INF , !P2 ;  /* 0xff800000a9597808 */ /* 0x000fe40005000000 */
[----:B------:R-:W-:Y:S01]  /*3490*/  FSEL R102, R166, -INF , !P0 ;  /* 0xff800000a6667808 */ /* 0x000fe20004000000 */
[----:B------:R-:W4:Y:S01]  /*34a0*/  MUFU.TANH R147, R117 ;  /* 0x0000007500937308 */ /* 0x000f220000002400 */
[----:B------:R-:W-:Y:S02]  /*34b0*/  FSEL R92, R165, -INF , !P1 ;  /* 0xff800000a55c7808 */ /* 0x000fe40004800000 */
[C---:B------:R-:W-:Y:S02]  /*34c0*/  ISETP.GE.AND P4, PT, R115.reuse, 0x48, PT ;  /* 0x000000487300780c */ /* 0x040fe40003f86270 */
[----:B------:R-:W-:-:S02]  /*34d0*/  ISETP.GE.AND P2, PT, R115, 0x49, PT ;  /* 0x000000497300780c */ /* 0x000fc40003f46270 */
[C---:B------:R-:W-:Y:S01]  /*34e0*/  ISETP.GE.AND P0, PT, R115.reuse, 0x50, PT ;  /* 0x000000507300780c */ /* 0x040fe20003f06270 */
[----:B------:R-:W4:Y:S01]  /*34f0*/  MUFU.TANH R144, R120 ;  /* 0x0000007800907308 */ /* 0x000f220000002400 */
[----:B------:R-:W-:Y:S02]  /*3500*/  ISETP.GE.AND P1, PT, R115, 0x51, PT ;  /* 0x000000517300780c */ /* 0x000fe40003f26270 */
[----:B------:R-:W-:Y:S02]  /*3510*/  FSEL R109, R164, -INF , !P3 ;  /* 0xff800000a46d7808 */ /* 0x000fe40005800000 */
[----:B---3--:R-:W-:Y:S02]  /*3520*/  FSEL R111, R163, -INF , !P5 ;  /* 0xff800000a36f7808 */ /* 0x008fe40006800000 */
[C---:B------:R-:W-:Y:S01]  /*3530*/  ISETP.GE.AND P3, PT, R115.reuse, 0x58, PT ;  /* 0x000000587300780c */ /* 0x040fe20003f66270 */
[----:B------:R-:W3:Y:S01]  /*3540*/  MUFU.TANH R146, R118 ;  /* 0x0000007600927308 */ /* 0x000ee20000002400 */
[----:B------:R-:W-:-:S02]  /*3550*/  ISETP.GE.AND P5, PT, R115, 0x59, PT ;  /* 0x000000597300780c */ /* 0x000fc40003fa6270 */
[C---:B------:R-:W-:Y:S02]  /*3560*/  ISETP.GT.OR P4, PT, R124.reuse, 0x48, !P4 ;  /* 0x000000487c00780c */ /* 0x040fe40006784670 */
[C---:B------:R-:W-:Y:S02]  /*3570*/  ISETP.GT.OR P2, PT, R124.reuse, 0x49, !P2 ;  /* 0x000000497c00780c */ /* 0x040fe40005744670 */
[C---:B------:R-:W-:Y:S01]  /*3580*/  ISETP.GT.OR P0, PT, R124.reuse, 0x50, !P0 ;  /* 0x000000507c00780c */ /* 0x040fe20004704670 */
[----:B------:R-:W3:Y:S01]  /*3590*/  MUFU.TANH R145, R119 ;  /* 0x0000007700917308 */ /* 0x000ee20000002400 */
[C---:B------:R-:W-:Y:S02]  /*35a0*/  ISETP.GT.OR P1, PT, R124.reuse, 0x51, !P1 ;  /* 0x000000517c00780c */ /* 0x040fe40004f24670 */
[C---:B------:R-:W-:Y:S02]  /*35b0*/  ISETP.GT.OR P3, PT, R124.reuse, 0x58, !P3 ;  /* 0x000000587c00780c */ /* 0x040fe40005f64670 */
[----:B------:R-:W-:-:S02]  /*35c0*/  ISETP.GT.OR P5, PT, R124, 0x59, !P5 ;  /* 0x000000597c00780c */ /* 0x000fc40006fa4670 */
[----:B--2---:R-:W-:Y:S01]  /*35d0*/  FSEL R95, R160, -INF , !P4 ;  /* 0xff800000a05f7808 */ /* 0x004fe20006000000 */
[----:B------:R-:W2:Y:S01]  /*35e0*/  MUFU.TANH R142, R122 ;  /* 0x0000007a008e7308 */ /* 0x000ea20000002400 */
[----:B------:R-:W-:Y:S02]  /*35f0*/  FSEL R100, R159, -INF , !P2 ;  /* 0xff8000009f647808 */ /* 0x000fe40005000000 */
[----:B------:R-:W-:Y:S02]  /*3600*/  FSEL R97, R156, -INF , !P0 ;  /* 0xff8000009c617808 */ /* 0x000fe40004000000 */
[----:B------:R-:W-:Y:S02]  /*3610*/  FSEL R98, R155, -INF , !P1 ;  /* 0xff8000009b627808 */ /* 0x000fe40004800000 */
[C---:B------:R-:W-:Y:S01]  /*3620*/  ISETP.GE.AND P4, PT, R215.reuse, 0x40, PT ;  /* 0x00000040d700780c */ /* 0x040fe20003f86270 */
[----:B------:R-:W-:Y:S02]  /*3630*/  WARPGROUP.DEPBAR.LE gsb0, 0x0 ;  /* 0x00008000000079c5 */ /* 0x000fe40000010000 */
[----:B------:R-:W-:Y:S01]  /*3640*/  WARPGROUP.ARRIVE ;  /* 0x00000000000079c5 */ /* 0x000fe20000000000 */
[C---:B------:R-:W-:Y:S01]  /*3650*/  ISETP.GE.AND P2, PT, R215.reuse, 0x41, PT ;  /* 0x00000041d700780c */ /* 0x040fe20003f46270 */
[----:B------:R-:W2:Y:S01]  /*3660*/  MUFU.TANH R141, R123 ;  /* 0x0000007b008d7308 */ /* 0x000ea20000002400 */
[----:B------:R-:W-:-:S02]  /*3670*/  ISETP.GE.AND P0, PT, R215, 0x48, PT ;  /* 0x00000048d700780c */ /* 0x000fc40003f06270 */
[----:B------:R-:W-:Y:S01]  /*3680*/  ISETP.GE.AND P1, PT, R215, 0x49, PT ;  /* 0x00000049d700780c */ /* 0x000fe20003f26270 */
[----:B------:R-:W-:Y:S01]  /*3690*/  HGMMA.64x128x16.F32.BF16 R24, gdesc[UR8], R24, gsb0 ;  /* 0x01e00000081879f0 */ /* 0x000fe20008001818 */
[----:B------:R-:W-:Y:S02]  /*36a0*/  FSEL R108, R153, -INF , !P3 ;  /* 0xff800000996c7808 */ /* 0x000fe40005800000 */
[----:B------:R-:W-:Y:S01]  /*36b0*/  FSEL R103, R151, -INF , !P5 ;  /* 0xff80000097677808 */ /* 0x000fe20006800000 */
[----:B------:R1:W2:Y:S01]  /*36c0*/  MUFU.TANH R5, R126 ;  /* 0x0000007e00057308 */ /* 0x0002a20000002400 */
[C---:B------:R-:W-:Y:S02]  /*36d0*/  ISETP.GE.AND P3, PT, R215.reuse, 0x50, PT ;  /* 0x00000050d700780c */ /* 0x040fe40003f66270 */
[----:B------:R-:W-:Y:S02]  /*36e0*/  ISETP.GE.AND P5, PT, R215, 0x51, PT ;  /* 0x00000051d700780c */ /* 0x000fe40003fa6270 */
[----:B------:R-:W-:-:S02]  /*36f0*/  ISETP.GT.OR P4, PT, R214, 0x40, !P4 ;  /* 0x00000040d600780c */ /* 0x000fc40006784670 */
[C---:B------:R-:W-:Y:S01]  /*3700*/  ISETP.GT.OR P2, PT, R214.reuse, 0x41, !P2 ;  /* 0x00000041d600780c */ /* 0x040fe20005744670 */
[----:B------:R4:W-:Y:S01]  /*3710*/  MUFU.TANH R6, R125 ;  /* 0x0000007d00067308 */ /* 0x0009e20000002400 */
[C---:B------:R-:W-:Y:S01]  /*3720*/  ISETP.GT.OR P0, PT, R214.reuse, 0x48, !P0 ;  /* 0x00000048d600780c */ /* 0x040fe20004704670 */
[----:B-1----:R-:W-:Y:S01]  /*3730*/  VIADD R126, R9, 0x8 ;  /* 0x00000008097e7836 */ /* 0x002fe20000000000 */
[C---:B------:R-:W-:Y:S02]  /*3740*/  ISETP.GT.OR P1, PT, R214.reuse, 0x49, !P1 ;  /* 0x00000049d600780c */ /* 0x040fe40004f24670 */
[C---:B------:R-:W-:Y:S02]  /*3750*/  ISETP.GT.OR P3, PT, R214.reuse, 0x50, !P3 ;  /* 0x00000050d600780c */ /* 0x040fe40005f64670 */
[----:B------:R-:W-:Y:S01]  /*3760*/  ISETP.GT.OR P5, PT, R214, 0x51, !P5 ;  /* 0x00000051d600780c */ /* 0x000fe20006fa4670 */
[----:B------:R-:W-:Y:S01]  /*3770*/  SHFL.IDX PT, R216, R218, R126, 0x1f ;  /* 0x00001f7edad87589 */ /* 0x000fe200000e0000 */
[----:B------:R-:W-:Y:S01]  /*3780*/  FSEL R101, R162, -INF , !P4 ;  /* 0xff800000a2657808 */ /* 0x000fe20006000000 */
[----:B----4-:R-:W-:Y:S01]  /*3790*/  FMUL.FTZ R125, R128, UR13 ;  /* 0x0000000d807d7c20 */ /* 0x010fe20008410000 */
[----:B------:R-:W-:Y:S01]  /*37a0*/  FSEL R90, R161, -INF , !P2 ;  /* 0xff800000a15a7808 */ /* 0x000fe20005000000 */
[----:B------:R1:W-:Y:S01]  /*37b0*/  MUFU.TANH R4, R127 ;  /* 0x0000007f00047308 */ /* 0x0003e20000002400 */
[----:B------:R-:W-:-:S02]  /*37c0*/  FSEL R104, R158, -INF , !P0 ;  /* 0xff8000009e687808 */ /* 0x000fc40004000000 */
[----:B------:R-:W-:Y:S02]  /*37d0*/  FSEL R99, R157, -INF , !P1 ;  /* 0xff8000009d637808 */ /* 0x000fe40004800000 */
[C---:B------:R-:W-:Y:S02]  /*37e0*/  ISETP.GE.AND P4, PT, R215.reuse, 0x58, PT ;  /* 0x00000058d700780c */ /* 0x040fe40003f86270 */
[----:B------:R-:W-:Y:S01]  /*37f0*/  ISETP.GE.AND P2, PT, R215, 0x59, PT ;  /* 0x00000059d700780c */ /* 0x000fe20003f46270 */
[----:B------:R4:W-:Y:S01]  /*3800*/  MUFU.TANH R2, R125 ;  /* 0x0000007d00027308 */ /* 0x0009e20000002400 */
[C---:B------:R-:W-:Y:S01]  /*3810*/  ISETP.GE.AND P0, PT, R115.reuse, 0x60, PT ;  /* 0x000000607300780c */ /* 0x040fe20003f06270 */
[----:B-1----:R-:W-:Y:S01]  /*3820*/  FMUL.FTZ R127, R130, UR13 ;  /* 0x0000000d827f7c20 */ /* 0x002fe20008410000 */
[----:B------:R-:W-:Y:S02]  /*3830*/  ISETP.GE.AND P1, PT, R115, 0x61, PT ;  /* 0x000000617300780c */ /* 0x000fe40003f26270 */
[----:B------:R-:W-:-:S02]  /*3840*/  FSEL R96, R154, -INF , !P3 ;  /* 0xff8000009a607808 */ /* 0x000fc40005800000 */
[----:B------:R-:W-:Y:S01]  /*3850*/  FSEL R107, R152, -INF , !P5 ;  /* 0xff800000986b7808 */ /* 0x000fe20006800000 */
[----:B------:R-:W-:Y:S01]  /*3860*/  MUFU.TANH R127, R127 ;  /* 0x0000007f007f7308 */ /* 0x000fe20000002400 */
[C---:B------:R-:W-:Y:S02]  /*3870*/  ISETP.GE.AND P3, PT, R115.reuse, 0x68, PT ;  /* 0x000000687300780c */ /* 0x040fe40003f66270 */
[----:B------:R-:W-:Y:S02]  /*3880*/  ISETP.GE.AND P5, PT, R115, 0x69, PT ;  /* 0x000000697300780c */ /* 0x000fe40003fa6270 */
[C---:B------:R-:W-:Y:S02]  /*3890*/  ISETP.GT.OR P4, PT, R214.reuse, 0x58, !P4 ;  /* 0x00000058d600780c */ /* 0x040fe40006784670 */
[----:B------:R-:W-:Y:S01]  /*38a0*/  ISETP.GT.OR P2, PT, R214, 0x59, !P2 ;  /* 0x00000059d600780c */ /* 0x000fe20005744670 */
[----:B------:R-:W-:Y:S01]  /*38b0*/  MUFU.TANH R227, R227 ;  /* 0x000000e300e37308 */ /* 0x000fe20000002400 */
[----:B------:R-:W-:-:S02]  /*38c0*/  ISETP.GT.OR P0, PT, R124, 0x60, !P0 ;  /* 0x000000607c00780c */ /* 0x000fc40004704670 */
[C---:B------:R-:W-:Y:S02]  /*38d0*/  ISETP.GT.OR P1, PT, R124.reuse, 0x61, !P1 ;  /* 0x000000617c00780c */ /* 0x040fe40004f24670 */
[C---:B------:R-:W-:Y:S02]  /*38e0*/  ISETP.GT.OR P3, PT, R124.reuse, 0x68, !P3 ;  /* 0x000000687c00780c */ /* 0x040fe40005f64670 */
[----:B------:R-:W-:Y:S01]  /*38f0*/  ISETP.GT.OR P5, PT, R124, 0x69, !P5 ;  /* 0x000000697c00780c */ /* 0x000fe20006fa4670 */
[----:B------:R-:W-:Y:S01]  /*3900*/  MUFU.TANH R131, R131 ;  /* 0x0000008300837308 */ /* 0x000fe20000002400 */
[----:B------:R-:W-:Y:S02]  /*3910*/  FSEL R93, R150, -INF , !P4 ;  /* 0xff800000965d7808 */ /* 0x000fe40006000000 */
[----:B------:R-:W-:Y:S02]  /*3920*/  FSEL R110, R149, -INF , !P2 ;  /* 0xff800000956e7808 */ /* 0x000fe40005000000 */
[----:B------:R-:W-:-:S02]  /*3930*/  FSEL R106, R148, -INF , !P0 ;  /* 0xff800000946a7808 */ /* 0x000fc40004000000 */
[----:B------:R-:W-:Y:S02]  /*3940*/  FSEL R94, R147, -INF , !P1 ;  /* 0xff800000935e7808 */ /* 0x000fe40004800000 */
[C---:B------:R-:W-:Y:S02]  /*3950*/  ISETP.GE.AND P4, PT, R115.reuse, 0x70, PT ;  /* 0x000000707300780c */ /* 0x040fe40003f86270 */
[C---:B------:R-:W-:Y:S02]  /*3960*/  ISETP.GE.AND P2, PT, R115.reuse, 0x71, PT ;  /* 0x000000717300780c */ /* 0x040fe40003f46270 */
[C---:B------:R-:W-:Y:S02]  /*3970*/  ISETP.GE.AND P0, PT, R115.reuse, 0x78, PT ;  /* 0x000000787300780c */ /* 0x040fe40003f06270 */
[----:B------:R-:W-:Y:S02]  /*3980*/  ISETP.GE.AND P1, PT, R115, 0x79, PT ;  /* 0x000000797300780c */ /* 0x000fe40003f26270 */
[----:B------:R-:W-:-:S02]  /*3990*/  FSEL R115, R144, -INF , !P3 ;  /* 0xff80000090737808 */ /* 0x000fc40005800000 */
[----:B------:R-:W-:Y:S02]  /*39a0*/  FSEL R116, R143, -INF , !P5 ;  /* 0xff8000008f747808 */ /* 0x000fe40006800000 */
[C---:B------:R-:W-:Y:S02]  /*39b0*/  ISETP.GE.AND P3, PT, R215.reuse, 0x60, PT ;  /* 0x00000060d700780c */ /* 0x040fe40003f66270 */
[----:B------:R-:W-:Y:S02]  /*39c0*/  ISETP.GE.AND P5, PT, R215, 0x61, PT ;  /* 0x00000061d700780c */ /* 0x000fe40003fa6270 */
[----:B------:R-:W-:Y:S02]  /*39d0*/  ISETP.GT.OR P4, PT, R124, 0x70, !P4 ;  /* 0x000000707c00780c */ /* 0x000fe40006784670 */
[C---:B------:R-:W-:Y:S02]  /*39e0*/  ISETP.GT.OR P3, PT, R214.reuse, 0x60, !P3 ;  /* 0x00000060d600780c */ /* 0x040fe40005f64670 */
[----:B------:R-:W-:-:S02]  /*39f0*/  ISETP.GT.OR P5, PT, R214, 0x61, !P5 ;  /* 0x00000061d600780c */ /* 0x000fc40006fa4670 */
[----:B------:R-:W-:Y:S02]  /*3a00*/  FSEL R118, R140, -INF , !P4 ;  /* 0xff8000008c767808 */ /* 0x000fe40006000000 */
[----:B---3--:R-:W-:Y:S02]  /*3a10*/  FSEL R119, R146, -INF , !P3 ;  /* 0xff80000092777808 */ /* 0x008fe40005800000 */
[----:B------:R-:W-:Y:S02]  /*3a20*/  FSEL R122, R145, -INF , !P5 ;  /* 0xff800000917a7808 */ /* 0x000fe40006800000 */
[C---:B------:R-:W-:Y:S02]  /*3a30*/  ISETP.GE.AND P4, PT, R215.reuse, 0x68, PT ;  /* 0x00000068d700780c */ /* 0x040fe40003f86270 */
[C---:B------:R-:W-:Y:S02]  /*3a40*/  ISETP.GE.AND P3, PT, R215.reuse, 0x69, PT ;  /* 0x00000069d700780c */ /* 0x040fe40003f66270 */
[----:B------:R-:W-:-:S02]  /*3a50*/  ISETP.GE.AND P5, PT, R215, 0x70, PT ;  /* 0x00000070d700780c */ /* 0x000fc40003fa6270 */
[C---:B------:R-:W-:Y:S02]  /*3a60*/  ISETP.GT.OR P2, PT, R124.reuse, 0x71, !P2 ;  /* 0x000000717c00780c */ /* 0x040fe40005744670 */
[C---:B------:R-:W-:Y:S02]  /*3a70*/  ISETP.GT.OR P0, PT, R124.reuse, 0x78, !P0 ;  /* 0x000000787c00780c */ /* 0x040fe40004704670 */
[----:B------:R-:W-:Y:S01]  /*3a80*/  ISETP.GT.OR P1, PT, R124, 0x79, !P1 ;  /* 0x000000797c00780c */ /* 0x000fe20004f24670 */
[----:B------:R-:W-:Y:S01]  /*3a90*/  VIADD R124, R9, 0x4 ;  /* 0x00000004097c7836 */ /* 0x000fe20000000000 */
[C---:B------:R-:W-:Y:S02]  /*3aa0*/  ISETP.GT.OR P4, PT, R214.reuse, 0x68, !P4 ;  /* 0x00000068d600780c */ /* 0x040fe40006784670 */
[C---:B------:R-:W-:Y:S02]  /*3ab0*/  ISETP.GT.OR P3, PT, R214.reuse, 0x69, !P3 ;  /* 0x00000069d600780c */ /* 0x040fe40005f64670 */
[----:B------:R-:W-:Y:S01]  /*3ac0*/  ISETP.GT.OR P5, PT, R214, 0x70, !P5 ;  /* 0x00000070d600780c */ /* 0x000fe20006fa4670 */
[----:B------:R-:W1:Y:S01]  /*3ad0*/  SHFL.IDX PT, R128, R218, R124, 0x1f ;  /* 0x00001f7cda807589 */ /* 0x000e6200000e0000 */
[----:B--2---:R-:W-:-:S02]  /*3ae0*/  FSEL R117, R142, -INF , !P4 ;  /* 0xff8000008e757808 */ /* 0x004fc40006000000 */
[----:B------:R-:W-:Y:S01]  /*3af0*/  FSEL R123, R141, -INF , !P3 ;  /* 0xff8000008d7b7808 */ /* 0x000fe20005800000 */
[----:B------:R-:W2:Y:S01]  /*3b00*/  SHFL.IDX PT, R217, R17, R124, 0x1f ;  /* 0x00001f7c11d97589 */ /* 0x000ea200000e0000 */
[----:B------:R-:W-:Y:S02]  /*3b10*/  FSEL R120, R5, -INF , !P5 ;  /* 0xff80000005787808 */ /* 0x000fe40006800000 */
[C---:B------:R-:W-:Y:S02]  /*3b20*/  ISETP.GE.AND P4, PT, R215.reuse, 0x71, PT ;  /* 0x00000071d700780c */ /* 0x040fe40003f86270 */
[C---:B------:R-:W-:Y:S02]  /*3b30*/  ISETP.GE.AND P3, PT, R215.reuse, 0x78, PT ;  /* 0x00000078d700780c */ /* 0x040fe40003f66270 */
[----:B------:R-:W-:Y:S02]  /*3b40*/  ISETP.GE.AND P5, PT, R215, 0x79, PT ;  /* 0x00000079d700780c */ /* 0x000fe40003fa6270 */
[----:B------:R-:W3:Y:S01]  /*3b50*/  SHFL.IDX PT, R215, R17, R9, 0x1f ;  /* 0x00001f0911d77589 */ /* 0x000ee200000e0000 */
[----:B----4-:R-:W-:-:S02]  /*3b60*/  IADD3 R125, R9, 0xc, RZ ;  /* 0x0000000c097d7810 */ /* 0x010fc40007ffe0ff */
[C---:B------:R-:W-:Y:S02]  /*3b70*/  ISETP.GT.OR P4, PT, R214.reuse, 0x71, !P4 ;  /* 0x00000071d600780c */ /* 0x040fe40006784670 */
[C---:B------:R-:W-:Y:S01]  /*3b80*/  ISETP.GT.OR P3, PT, R214.reuse, 0x78, !P3 ;  /* 0x00000078d600780c */ /* 0x040fe20005f64670 */
[----:B------:R-:W4:Y:S01]  /*3b90*/  SHFL.IDX PT, R233, R17, R125, 0x1f ;  /* 0x00001f7d11e97589 */ /* 0x000f2200000e0000 */
[----:B------:R-:W-:-:S03]  /*3ba0*/  ISETP.GT.OR P5, PT, R214, 0x79, !P5 ;  /* 0x00000079d600780c */ /* 0x000fc60006fa4670 */
[----:B------:R-:W4:Y:S01]  /*3bb0*/  SHFL.IDX PT, R214, R218, R125, 0x1f ;  /* 0x00001f7ddad67589 */ /* 0x000f2200000e0000 */
[----:B------:R-:W-:Y:S02]  /*3bc0*/  WARPGROUP.DEPBAR.LE gsb0, 0x0 ;  /* 0x00008000000079c5 */ /* 0x000fe40000010000 */
[----:B-1----:R-:W-:Y:S01]  /*3bd0*/  FADD.FTZ R221, R25, -R128 ;  /* 0x8000008019dd7221 */ /* 0x002fe20000010000 */
[--C-:B------:R-:W-:Y:S01]  /*3be0*/  FADD.FTZ R129, R28, -R216.reuse ;  /* 0x800000d81c817221 */ /* 0x100fe20000010000 */
[----:B------:R-:W-:Y:S01]  /*3bf0*/  FADD.FTZ R130, R30, -R216 ;  /* 0x800000d81e827221 */ /* 0x000fe20000010000 */
[--C-:B------:R-:W-:Y:S01]  /*3c00*/  FADD.FTZ R226, R24, -R223.reuse ;  /* 0x800000df18e27221 */ /* 0x100fe20000010000 */
[----:B------:R-:W-:Y:S01]  /*3c10*/  FADD.FTZ R223, R26, -R223 ;  /* 0x800000df1adf7221 */ /* 0x000fe20000010000 */
[--C-:B--2---:R-:W-:Y:S01]  /*3c20*/  FFMA.FTZ R211, R211, UR4, -R217.reuse ;  /* 0x00000004d3d37c23 */ /* 0x104fe200080108d9 */
[----:B------:R-:W-:Y:S01]  /*3c30*/  FFMA.FTZ R26, R213, UR4, -R217 ;  /* 0x00000004d51a7c23 */ /* 0x000fe200080108d9 */
[----:B------:R-:W-:Y:S01]  /*3c40*/  FADD.FTZ R128, R27, -R128 ;  /* 0x800000801b807221 */ /* 0x000fe20000010000 */
[C---:B------:R-:W-:Y:S01]  /*3c50*/  VIADD R217, R9.reuse, 0x14 ;  /* 0x0000001409d97836 */ /* 0x040fe20000000000 */
[----:B------:R-:W1:Y:S01]  /*3c60*/  SHFL.IDX PT, R28, R17, R126, 0x1f ;  /* 0x00001f7e111c7589 */ /* 0x000e6200000e0000 */
[----:B------:R-:W-:-:S02]  /*3c70*/  VIADD R213, R9, 0x1c ;  /* 0x0000001c09d57836 */ /* 0x000fc40000000000 */
[--C-:B---3--:R-:W-:Y:S01]  /*3c80*/  FFMA.FTZ R216, R210, UR4, -R215.reuse ;  /* 0x00000004d2d87c23 */ /* 0x108fe200080108d7 */
[----:B------:R-:W-:Y:S01]  /*3c90*/  FFMA.FTZ R25, R212, UR4, -R215 ;  /* 0x00000004d4197c23 */ /* 0x000fe200080108d7 */
[C---:B------:R-:W-:Y:S01]  /*3ca0*/  VIADD R215, R9.reuse, 0x10 ;  /* 0x0000001009d77836 */ /* 0x040fe20000000000 */
[----:B------:R-:W2:Y:S01]  /*3cb0*/  SHFL.IDX PT, R222, R218, R217, 0x1f ;  /* 0x00001fd9dade7589 */ /* 0x000ea200000e0000 */
[----:B------:R-:W-:Y:S01]  /*3cc0*/  IADD3 R212, R9, 0x18, RZ ;  /* 0x0000001809d47810 */ /* 0x000fe20007ffe0ff */
[----:B------:R-:W3:Y:S01]  /*3cd0*/  MUFU.EX2 R211, R211 ;  /* 0x000000d300d37308 */ /* 0x000ee20000000800 */
[----:B----4-:R-:W-:Y:S01]  /*3ce0*/  FFMA.FTZ R224, R224, UR4, -R233 ;  /* 0x00000004e0e07c23 */ /* 0x010fe200080108e9 */
[----:B------:R-:W4:Y:S01]  /*3cf0*/  SHFL.IDX PT, R27, R218, R215, 0x1f ;  /* 0x00001fd7da1b7589 */ /* 0x000f2200000e0000 */
[--C-:B------:R-:W-:Y:S01]  /*3d00*/  FADD.FTZ R210, R29, -R214.reuse ;  /* 0x800000d61dd27221 */ /* 0x100fe20000010000 */
[----:B------:R-:W-:Y:S02]  /*3d10*/  FADD.FTZ R214, R31, -R214 ;  /* 0x800000d61fd67221 */ /* 0x000fe40000010000 */
[----:B------:R-:W4:Y:S02]  /*3d20*/  SHFL.IDX PT, R29, R218, R213, 0x1f ;  /* 0x00001fd5da1d7589 */ /* 0x000f2400000e0000 */
[----:B------:R-:W4:Y:S02]  /*3d30*/  MUFU.EX2 R26, R26 ;  /* 0x0000001a001a7308 */ /* 0x000f240000000800 */
[----:B------:R4:W4:Y:S04]  /*3d40*/  SHFL.IDX PT, R30, R218, R212, 0x1f ;  /* 0x00001fd4da1e7589 */ /* 0x00092800000e0000 */
[----:B------:R-:W4:Y:S02]  /*3d50*/  SHFL.IDX PT, R31, R17, R215, 0x1f ;  /* 0x00001fd7111f7589 */ /* 0x000f2400000e0000 */
[----:B------:R-:W4:Y:S01]  /*3d60*/  MUFU.EX2 R25, R25 ;  /* 0x0000001900197308 */ /* 0x000f220000000800 */
[--C-:B-1----:R-:W-:Y:S01]  /*3d70*/  FFMA.FTZ R24, R220, UR4, -R28.reuse ;  /* 0x00000004dc187c23 */ /* 0x102fe2000801081c */
[----:B------:R-:W-:Y:S01]  /*3d80*/  FFMA.FTZ R28, R219, UR4, -R28 ;  /* 0x00000004db1c7c23 */ /* 0x000fe2000801081c */
[----:B---3--:R-:W-:Y:S01]  /*3d90*/  FMUL.FTZ R221, R211, R221 ;  /* 0x000000ddd3dd7220 */ /* 0x008fe20000410000 */
[--C-:B--2---:R-:W-:Y:S01]  /*3da0*/  FADD.FTZ R220, R33, -R222.reuse ;  /* 0x800000de21dc7221 */ /* 0x104fe20000010000 */
[----:B------:R-:W-:Y:S01]  /*3db0*/  FADD.FTZ R222, R35, -R222 ;  /* 0x800000de23de7221 */ /* 0x000fe20000010000 */
[----:B------:R-:W1:Y:S02]  /*3dc0*/  SHFL.IDX PT, R33, R17, R212, 0x1f ;  /* 0x00001fd411217589 */ /* 0x000e6400000e0000 */
[----:B------:R-:W2:Y:S01]  /*3dd0*/  MUFU.EX2 R24, R24 ;  /* 0x0000001800187308 */ /* 0x000ea20000000800 */
[--C-:B----4-:R-:W-:Y:S01]  /*3de0*/  FADD.FTZ R218, R32, -R27.reuse ;  /* 0x8000001b20da7221 */ /* 0x110fe20000010000 */
[----:B------:R-:W-:Y:S01]  /*3df0*/  FADD.FTZ R219, R34, -R27 ;  /* 0x8000001b22db7221 */ /* 0x000fe20000010000 */
[----:B------:R-:W3:Y:S01]  /*3e00*/  SHFL.IDX PT, R32, R17, R217, 0x1f ;  /* 0x00001fd911207589 */ /* 0x000ee200000e0000 */
[----:B------:R-:W-:Y:S01]  /*3e10*/  FMUL.FTZ R128, R26, R128 ;  /* 0x000000801a807220 */ /* 0x000fe20000410000 */
[----:B------:R-:W-:-:S02]  /*3e20*/  FADD.FTZ R37, R37, -R29 ;  /* 0x8000001d25257221 */ /* 0x000fc40000010000 */
[----:B------:R-:W4:Y:S01]  /*3e30*/  SHFL.IDX PT, R34, R17, R213, 0x1f ;  /* 0x00001fd511227589 */ /* 0x000f2200000e0000 */
[----:B------:R-:W-:Y:S01]  /*3e40*/  FADD.FTZ R39, R39, -R29 ;  /* 0x8000001d27277221 */ /* 0x000fe20000010000 */
[----:B------:R2:W-:Y:S01]  /*3e50*/  MUFU.EX2 R27, R28 ;  /* 0x0000001c001b7308 */ /* 0x0005e20000000800 */
[--C-:B------:R-:W-:Y:S01]  /*3e60*/  FADD.FTZ R36, R36, -R30.reuse ;  /* 0x8000001e24247221 */ /* 0x100fe20000010000 */
[----:B------:R-:W-:Y:S01]  /*3e70*/  SHFL.IDX PT, R35, R15, R9, 0x1f ;  /* 0x00001f090f237589 */ /* 0x000fe200000e0000 */
[----:B------:R-:W-:Y:S01]  /*3e80*/  FADD.FTZ R38, R38, -R30 ;  /* 0x8000001e26267221 */ /* 0x000fe20000010000 */
[----:B------:R-:W-:Y:S01]  /*3e90*/  FMUL.FTZ R223, R25, R223 ;  /* 0x000000df19df7220 */ /* 0x000fe20000410000 */
[--C-:B------:R-:W-:Y:S01]  /*3ea0*/  FFMA.FTZ R29, R209, UR4, -R31.reuse ;  /* 0x00000004d11d7c23 */ /* 0x100fe2000801081f */
[----:B------:R-:W-:Y:S01]  /*3eb0*/  FFMA.FTZ R31, R208, UR4, -R31 ;  /* 0x00000004d01f7c23 */ /* 0x000fe2000801081f */
[----:B------:R-:W-:Y:S01]  /*3ec0*/  FFMA.FTZ R208, -R18, R18, 1 ;  /* 0x3f80000012d07423 */ /* 0x000fe20000010112 */
[----:B------:R-:W4:Y:S01]  /*3ed0*/  SHFL.IDX PT, R209, R15, R126, 0x1f ;  /* 0x00001f7e0fd17589 */ /* 0x000f2200000e0000 */
[----:B------:R-:W4:Y:S01]  /*3ee0*/  MUFU.EX2 R30, R224 ;  /* 0x000000e0001e7308 */ /* 0x000f220000000800 */
[----:B--2---:R-:W-:Y:S01]  /*3ef0*/  FFMA.FTZ R28, R225, UR4, -R233 ;  /* 0x00000004e11c7c23 */ /* 0x004fe200080108e9 */
[----:B------:R-:W-:Y:S01]  /*3f00*/  FFMA.FTZ R234, -R234, R234, 1 ;  /* 0x3f800000eaea7423 */ /* 0x000fe200000101ea */
[----:B------:R-:W-:Y:S01]  /*3f10*/  FMUL.FTZ R129, R24, R129 ;  /* 0x0000008118817220 */ /* 0x000fe20000410000 */
[----:B-1----:R-:W-:-:S04]  /*3f20*/  FFMA.FTZ R204, R204, UR4, -R33 ;  /* 0x00000004cccc7c23 */ /* 0x002fc80008010821 */
[----:B------:R1:W-:Y:S01]  /*3f30*/  MUFU.EX2 R18, R31 ;  /* 0x0000001f00127308 */ /* 0x0003e20000000800 */
[--C-:B---3--:R-:W-:Y:S01]  /*3f40*/  FFMA.FTZ R207, R207, UR4, -R32.reuse ;  /* 0x00000004cfcf7c23 */ /* 0x108fe20008010820 */
[----:B------:R-:W-:Y:S01]  /*3f50*/  FFMA.FTZ R32, R206, UR4, -R32 ;  /* 0x00000004ce207c23 */ /* 0x000fe20008010820 */
[----:B------:R-:W-:-:S04]  /*3f60*/  FFMA.FTZ R206, -R20, R20, 1 ;  /* 0x3f80000014ce7423 */ /* 0x000fc80000010114 */
[----:B------:R-:W-:Y:S01]  /*3f70*/  FMUL.FTZ R206, R206, R223 ;  /* 0x000000dfcece7220 */ /* 0x000fe20000410000 */
[----:B------:R2:W3:Y:S01]  /*3f80*/  MUFU.EX2 R20, R32 ;  /* 0x0000002000147308 */ /* 0x0004e20000000800 */
[----:B-1----:R-:W-:Y:S01]  /*3f90*/  FFMA.FTZ R31, R205, UR4, -R33 ;  /* 0x00000004cd1f7c23 */ /* 0x002fe20008010821 */
[----:B----4-:R-:W-:Y:S01]  /*3fa0*/  FFMA.FTZ R33, R139, UR4, -R34 ;  /* 0x000000048b217c23 */ /* 0x010fe20008010822 */
[----:B------:R-:W-:Y:S01]  /*3fb0*/  FMUL.FTZ R214, R30, R214 ;  /* 0x000000d61ed67220 */ /* 0x000fe20000410000 */
[----:B------:R-:W1:Y:S01]  /*3fc0*/  SHFL.IDX PT, R139, R15, R124, 0x1f ;  /* 0x00001f7c0f8b7589 */ /* 0x000e6200000e0000 */
[----:B------:R-:W-:Y:S01]  /*3fd0*/  FFMA.FTZ R223, -R194, R194, 1 ;  /* 0x3f800000c2df7423 */ /* 0x000fe200000101c2 */
[--C-:B------:R-:W-:Y:S02]  /*3fe0*/  FFMA.FTZ R205, R134, UR4, -R209.reuse ;  /* 0x0000000486cd7c23 */ /* 0x100fe400080108d1 */
[----:B------:R4:W1:Y:S01]  /*3ff0*/  MUFU.EX2 R17, R207 ;  /* 0x000000cf00117308 */ /* 0x0008620000000800 */
[----:B--2---:R-:W-:Y:S01]  /*4000*/  FFMA.FTZ R32, -R19, R19, 1 ;  /* 0x3f80000013207423 */ /* 0x004fe20000010113 */
[----:B------:R-:W-:Y:S01]  /*4010*/  FFMA.FTZ R134, R132, UR4, -R209 ;  /* 0x0000000484867c23 */ /* 0x000fe200080108d1 */
[----:B------:R-:W2:Y:S04]  /*4020*/  LDL.LU R194, [R1+0x140] ;  /* 0x0001400001c27983 */ /* 0x000ea80000300800 */
[----:B------:R-:W1:Y:S01]  /*4030*/  SHFL.IDX PT, R209, R10, R126, 0x1f ;  /* 0x00001f7e0ad17589 */ /* 0x000e6200000e0000 */
[----:B------:R1:W-:Y:S01]  /*4040*/  MUFU.EX2 R19, R204 ;  /* 0x000000cc00137308 */ /* 0x0003e20000000800 */
[----:B---3--:R-:W-:-:S02]  /*4050*/  FMUL.FTZ R222, R20, R222 ;  /* 0x000000de14de7220 */ /* 0x008fc40000410000 */
[----:B----4-:R-:W3:Y:S05]  /*4060*/  SHFL.IDX PT, R207, R15, R125, 0x1f ;  /* 0x00001f7d0fcf7589 */ /* 0x010eea00000e0000 */
        /* <DEDUP_REMOVED lines=15> */
[--C-:B---3--:R-:W-:Y:S01]  /*4160*/  FFMA.FTZ R136, R88, UR4, -R207.reuse ;  /* 0x0000000458887c23 */ /* 0x108fe200080108cf */
[----:B------:R-:W-:Y:S02]  /*4170*/  FFMA.FTZ R132, R121, UR4, -R207 ;  /* 0x0000000479847c23 */ /* 0x000fe400080108cf */
[----:B------:R-:W3:Y:S03]  /*4180*/  SHFL.IDX PT, R207, R10, R9, 0x1f ;  /* 0x00001f090acf7589 */ /* 0x000ee600000e0000 */
[----:B------:R1:W-:Y:S01]  /*4190*/  MUFU.EX2 R88, R135 ;  /* 0x0000008700587308 */ /* 0x0003e20000000800 */
[----:B------:R-:W3:Y:S07]  /*41a0*/  SHFL.IDX PT, R121, R10, R124, 0x1f ;  /* 0x00001f7c0a797589 */ /* 0x000eee00000e0000 */
[----:B----4-:R4:W-:Y:S01]  /*41b0*/  MUFU.EX2 R15, R133 ;  /* 0x00000085000f7308 */ /* 0x0109e20000000800 */
[----:B-1----:R-:W-:Y:S01]  /*41c0*/  FFMA.FTZ R135, R114, UR4, -R137 ;  /* 0x0000000472877c23 */ /* 0x002fe20008010889 */
[----:B------:R-:W-:Y:S01]  /*41d0*/  FMUL.FTZ R37, R32, R37 ;  /* 0x0000002520257220 */ /* 0x000fe20000410000 */
[----:B------:R-:W-:-:S05]  /*41e0*/  FMUL.FTZ R210, R28, R210 ;  /* 0x000000d21cd27220 */ /* 0x000fca0000410000 */
[----:B------:R-:W1:Y:S01]  /*41f0*/  MUFU.EX2 R29, R29 ;  /* 0x0000001d001d7308 */ /* 0x000e620000000800 */
[----:B----4-:R-:W-:Y:S01]  /*4200*/  FFMA.FTZ R133, R112, UR4, -R137 ;  /* 0x0000000470857c23 */ /* 0x010fe20008010889 */
[--C-:B------:R-:W-:Y:S01]  /*4210*/  FFMA.FTZ R137, R113, UR4, -R138.reuse ;  /* 0x0000000471897c23 */ /* 0x100fe2000801088a */
[----:B------:R-:W-:Y:S01]  /*4220*/  FFMA.FTZ R138, R89, UR4, -R138 ;  /* 0x00000004598a7c23 */ /* 0x000fe2000801088a */
[----:B------:R-:W-:Y:S01]  /*4230*/  FFMA.FTZ R113, R91, UR4, -R139 ;  /* 0x000000045b717c23 */ /* 0x000fe2000801088b */
[--C-:B------:R-:W-:Y:S01]  /*4240*/  FFMA.FTZ R112, R105, UR4, -R221.reuse ;  /* 0x0000000469707c23 */ /* 0x100fe200080108dd */
[----:B------:R-:W-:Y:S01]  /*4250*/  FFMA.FTZ R105, R102, UR4, -R221 ;  /* 0x0000000466697c23 */ /* 0x000fe200080108dd */
[----:B---3--:R-:W-:Y:S01]  /*4260*/  FFMA.FTZ R114, R101, UR4, -R207 ;  /* 0x0000000465727c23 */ /* 0x008fe200080108cf */
[----:B------:R3:W-:Y:S01]  /*4270*/  MUFU.EX2 R89, R205 ;  /* 0x000000cd00597308 */ /* 0x0007e20000000800 */
[----:B------:R-:W-:Y:S01]  /*4280*/  LDS R221, [R13+0x400] ;  /* 0x000400000ddd7984 */ /* 0x000fe20000000800 */
[----:B------:R-:W-:Y:S01]  /*4290*/  FFMA.FTZ R101, R90, UR4, -R121 ;  /* 0x000000045a657c23 */ /* 0x000fe20008010879 */
[----:B------:R-:W-:Y:S01]  /*42a0*/  FFMA.FTZ R102, R92, UR4, -R139 ;  /* 0x000000045c667c23 */ /* 0x000fe2000801088b */
[----:B------:R-:W-:Y:S01]  /*42b0*/  FFMA.FTZ R109, R109, UR4, -R207 ;  /* 0x000000046d6d7c23 */ /* 0x000fe200080108cf */
[----:B------:R-:W4:Y:S01]  /*42c0*/  SHFL.IDX PT, R139, R10, R213, 0x1f ;  /* 0x00001fd50a8b7589 */ /* 0x000f2200000e0000 */
[----:B------:R-:W-:Y:S01]  /*42d0*/  FFMA.FTZ R111, R111, UR4, -R121 ;  /* 0x000000046f6f7c23 */ /* 0x000fe20008010879 */
[----:B------:R-:W-:Y:S01]  /*42e0*/  FFMA.FTZ R121, R95, UR4, -R209 ;  /* 0x000000045f797c23 */ /* 0x000fe200080108d1 */
[----:B------:R1:W-:Y:S01]  /*42f0*/  MUFU.EX2 R91, R134 ;  /* 0x00000086005b7308 */ /* 0x0003e20000000800 */
[----:B---3--:R-:W3:Y:S01]  /*4300*/  SHFL.IDX PT, R205, R10, R125, 0x1f ;  /* 0x00001f7d0acd7589 */ /* 0x008ee200000e0000 */
[----:B------:R-:W-:Y:S01]  /*4310*/  FFMA.FTZ R209, -R232, R232, 1 ;  /* 0x3f800000e8d17423 */ /* 0x000fe200000101e8 */
[----:B-1----:R-:W-:-:S02]  /*4320*/  FMUL.FTZ R218, R29, R218 ;  /* 0x000000da1dda7220 */ /* 0x002fc40000410000 */
[----:B------:R-:W1:Y:S01]  /*4330*/  SHFL.IDX PT, R207, R10, R217, 0x1f ;  /* 0x00001fd90acf7589 */ /* 0x000e6200000e0000 */
[----:B------:R-:W-:Y:S02]  /*4340*/  FMUL.FTZ R209, R209, R214 ;  /* 0x000000d6d1d17220 */ /* 0x000fe40000410000 */
[----:B------:R4:W-:Y:S01]  /*4350*/  MUFU.EX2 R90, R136 ;  /* 0x00000088005a7308 */ /* 0x0009e20000000800 */
[----:B------:R-:W1:Y:S07]  /*4360*/  SHFL.IDX PT, R134, R10, R215, 0x1f ;  /* 0x00001fd70a867589 */ /* 0x000e6e00000e0000 */
[----:B------:R1:W-:Y:S01]  /*4370*/  MUFU.EX2 R92, R133 ;  /* 0x00000085005c7308 */ /* 0x0003e20000000800 */
[----:B----4-:R4:W4:Y:S01]  /*4380*/  SHFL.IDX PT, R136, R10, R212, 0x1f ;  /* 0x00001fd40a887589 */ /* 0x01092200000e0000 */
[--C-:B------:R-:W-:Y:S01]  /*4390*/  FFMA.FTZ R103, R103, UR4, -R139.reuse ;  /* 0x0000000467677c23 */ /* 0x100fe2000801088b */
[----:B------:R-:W-:Y:S01]  /*43a0*/  FFMA.FTZ R110, R110, UR4, -R139 ;  /* 0x000000046e6e7c23 */ /* 0x000fe2000801088b */
[----:B------:R-:W-:-:S04]  /*43b0*/  FFMA.FTZ R139, -R231, R231, 1 ;  /* 0x3f800000e78b7423 */ /* 0x000fc800000101e7 */
[----:B------:R4:W-:Y:S01]  /*43c0*/  MUFU.EX2 R95, R135 ;  /* 0x00000087005f7308 */ /* 0x0009e20000000800 */
[----:B---3--:R-:W-:Y:S01]  /*43d0*/  FFMA.FTZ R100, R100, UR4, -R205 ;  /* 0x0000000464647c23 */ /* 0x008fe200080108cd */
[----:B------:R-:W-:Y:S01]  /*43e0*/  FMUL.FTZ R139, R139, R218 ;  /* 0x000000da8b8b7220 */ /* 0x000fe20000410000 */
[----:B-1----:R-:W-:-:S05]  /*43f0*/  FFMA.FTZ R107, R107, UR4, -R207 ;  /* 0x000000046b6b7c23 */ /* 0x002fca00080108cf */
[----:B----4-:R1:W-:Y:S01]  /*4400*/  MUFU.EX2 R10, R132 ;  /* 0x00000084000a7308 */ /* 0x0103e20000000800 */
[--C-:B------:R-:W-:Y:S01]  /*4410*/  FFMA.FTZ R133, R97, UR4, -R134.reuse ;  /* 0x0000000461857c23 */ /* 0x100fe20008010886 */
[----:B------:R-:W-:Y:S01]  /*4420*/  FFMA.FTZ R134, R96, UR4, -R134 ;  /* 0x0000000460867c23 */ /* 0x000fe20008010886 */
[----:B------:R-:W3:Y:S01]  /*4430*/  SHFL.IDX PT, R97, R12, R126, 0x1f ;  /* 0x00001f7e0c617589 */ /* 0x000ee200000e0000 */
[----:B------:R-:W-:Y:S01]  /*4440*/  FFMA.FTZ R135, R98, UR4, -R207 ;  /* 0x0000000462877c23 */ /* 0x000fe200080108cf */
[----:B------:R-:W-:Y:S02]  /*4450*/  FSEL R207, R227, -INF , !P1 ;  /* 0xff800000e3cf7808 */ /* 0x000fe40004800000 */
[----:B------:R-:W4:Y:S01]  /*4460*/  SHFL.IDX PT, R96, R12, R125, 0x1f ;  /* 0x00001f7d0c607589 */ /* 0x000f2200000e0000 */
[----:B------:R-:W3:Y:S01]  /*4470*/  MUFU.EX2 R31, R31 ;  /* 0x0000001f001f7308 */ /* 0x000ee20000000800 */
[----:B-1----:R-:W-:Y:S01]  /*4480*/  FFMA.FTZ R132, R99, UR4, -R205 ;  /* 0x0000000463847c23 */ /* 0x002fe200080108cd */
[--C-:B------:R-:W-:Y:S01]  /*4490*/  FFMA.FTZ R108, R108, UR4, -R136.reuse ;  /* 0x000000046c6c7c23 */ /* 0x100fe20008010888 */
[----:B------:R-:W1:Y:S01]  /*44a0*/  SHFL.IDX PT, R99, R12, R124, 0x1f ;  /* 0x00001f7c0c637589 */ /* 0x000e6200000e0000 */
[----:B------:R-:W-:-:S03]  /*44b0*/  FFMA.FTZ R136, R93, UR4, -R136 ;  /* 0x000000045d887c23 */ /* 0x000fc60008010888 */
[----:B------:R-:W1:Y:S01]  /*44c0*/  SHFL.IDX PT, R205, R12, R9, 0x1f ;  /* 0x00001f090ccd7589 */ /* 0x000e6200000e0000 */
[----:B------:R1:W-:Y:S03]  /*44d0*/  MUFU.EX2 R93, R137 ;  /* 0x00000089005d7308 */ /* 0x0003e60000000800 */
[----:B------:R-:W-:Y:S04]  /*44e0*/  SHFL.IDX PT, R214, R221, R124, 0x1f ;  /* 0x00001f7cddd67589 */ /* 0x000fe800000e0000 */
[----:B------:R-:W1:Y:S01]  /*44f0*/  SHFL.IDX PT, R98, R12, R215, 0x1f ;  /* 0x00001fd70c627589 */ /* 0x000e6200000e0000 */
[----:B------:R-:W-:Y:S01]  /*4500*/  MUFU.EX2 R13, R113 ;  /* 0x00000071000d7308 */ /* 0x000fe20000000800 */
[----:B---3--:R-:W-:Y:S01]  /*4510*/  FMUL.FTZ R36, R31, R36 ;  /* 0x000000241f247220 */ /* 0x008fe20000410000 */
[--C-:B------:R-:W-:Y:S01]  /*4520*/  FFMA.FTZ R115, R115, UR4, -R97.reuse ;  /* 0x0000000473737c23 */ /* 0x100fe20008010861 */
[----:B------:R-:W-:Y:S01]  /*4530*/  FFMA.FTZ R117, R117, UR4, -R97 ;  /* 0x0000000475757c23 */ /* 0x000fe20008010861 */
[----:B------:R-:W-:Y:S01]  /*4540*/  SHFL.IDX PT, R218, R221, R126, 0x1f ;  /* 0x00001f7eddda7589 */ /* 0x000fe200000e0000 */
[--C-:B----4-:R-:W-:Y:S01]  /*4550*/  FFMA.FTZ R116, R116, UR4, -R96.reuse ;  /* 0x0000000474747c23 */ /* 0x110fe20008010860 */
[----:B------:R-:W-:-:S02]  /*4560*/  FFMA.FTZ R123, R123, UR4, -R96 ;  /* 0x000000047b7b7c23 */ /* 0x000fc40008010860 */
[----:B------:R-:W3:Y:S01]  /*4570*/  SHFL.IDX PT, R97, R12, R212, 0x1f ;  /* 0x00001fd40c617589 */ /* 0x000ee200000e0000 */
[----:B------:R4:W-:Y:S01]  /*4580*/  MUFU.EX2 R96, R112 ;  /* 0x0000007000607308 */ /* 0x0009e20000000800 */
[--C-:B-1----:R-:W-:Y:S01]  /*4590*/  FFMA.FTZ R137, R94, UR4, -R99.reuse ;  /* 0x000000045e897c23 */ /* 0x102fe20008010863 */
[----:B------:R-:W-:Y:S02]  /*45a0*/  FFMA.FTZ R122, R122, UR4, -R99 ;  /* 0x000000047a7a7c23 */ /* 0x000fe40008010863 */
[----:B------:R-:W-:Y:S01]  /*45b0*/  SHFL.IDX PT, R99, R12, R217, 0x1f ;  /* 0x00001fd90c637589 */ /* 0x000fe200000e0000 */
[--C-:B------:R-:W-:Y:S01]  /*45c0*/  FFMA.FTZ R106, R106, UR4, -R205.reuse ;  /* 0x000000046a6a7c23 */ /* 0x100fe200080108cd */
[----:B------:R-:W-:Y:S02]  /*45d0*/  FFMA.FTZ R119, R119, UR4, -R205 ;  /* 0x0000000477777c23 */ /* 0x000fe400080108cd */
[----:B------:R1:W3:Y:S01]  /*45e0*/  SHFL.IDX PT, R205, R12, R213, 0x1f ;  /* 0x00001fd50ccd7589 */ /* 0x0002e200000e0000 */
[----:B----4-:R-:W-:Y:S01]  /*45f0*/  FFMA.FTZ R112, -R22, R22, 1 ;  /* 0x3f80000016707423 */ /* 0x010fe20000010116 */
[----:B------:R-:W-:Y:S01]  /*4600*/  FSEL R22, R2, -INF , !P0 ;  /* 0xff80000002167808 */ /* 0x000fe20004000000 */
[----:B------:R4:W-:Y:S01]  /*4610*/  MUFU.EX2 R94, R138 ;  /* 0x0000008a005e7308 */ /* 0x0009e20000000800 */
[--C-:B------:R-:W-:Y:S01]  /*4620*/  FFMA.FTZ R118, R118, UR4, -R98.reuse ;  /* 0x0000000476767c23 */ /* 0x100fe20008010862 */
[----:B------:R-:W-:Y:S01]  /*4630*/  FFMA.FTZ R120, R120, UR4, -R98 ;  /* 0x0000000478787c23 */ /* 0x000fe20008010862 */
[----:B------:R-:W-:Y:S01]  /*4640*/  FMUL.FTZ R112, R112, R129 ;  /* 0x0000008170707220 */ /* 0x000fe20000410000 */
[----:B------:R-:W-:Y:S01]  /*4650*/  FMUL.FTZ R98, R27, R130 ;  /* 0x000000821b627220 */ /* 0x000fe20000410000 */
[----:B------:R-:W-:-:S03]  /*4660*/  FSEL R129, R127, -INF , !P3 ;  /* 0xff8000007f817808 */ /* 0x000fc60005800000 */
[----:B-1----:R1:W-:Y:S01]  /*4670*/  MUFU.EX2 R12, R105 ;  /* 0x00000069000c7308 */ /* 0x0023e20000000800 */
[----:B----4-:R-:W-:Y:S01]  /*4680*/  FFMA.FTZ R138, -R229, R229, 1 ;  /* 0x3f800000e58a7423 */ /* 0x010fe200000101e5 */
[--C-:B---3--:R-:W-:Y:S01]  /*4690*/  FFMA.FTZ R130, R22, UR4, -R97.reuse ;  /* 0x0000000416827c23 */ /* 0x108fe20008010861 */
[----:B------:R-:W-:Y:S02]  /*46a0*/  FFMA.FTZ R129, R129, UR4, -R97 ;  /* 0x0000000481817c23 */ /* 0x000fe40008010861 */
[----:B------:R-:W-:-:S03]  /*46b0*/  FMUL.FTZ R138, R138, R220 ;  /* 0x000000dc8a8a7220 */ /* 0x000fc60000410000 */
[----:B------:R3:W-:Y:S01]  /*46c0*/  MUFU.EX2 R97, R111 ;  /* 0x0000006f00617308 */ /* 0x0007e20000000800 */
[----:B-1----:R-:W-:Y:S01]  /*46d0*/  FMUL.FTZ R105, R21, R128 ;  /* 0x0000008015697220 */ /* 0x002fe20000410000 */
[----:B------:R-:W-:Y:S01]  /*46e0*/  FSEL R21, R6, -INF , !P2 ;  /* 0xff80000006157808 */ /* 0x000fe20005000000 */
[----:B------:R-:W-:Y:S01]  /*46f0*/  SHFL.IDX PT, R220, R221, R215, 0x1f ;  /* 0x00001fd7dddc7589 */ /* 0x000fe200000e0000 */
[----:B------:R-:W-:Y:S01]  /*4700*/  FSEL R128, R4, -INF , !P4 ;  /* 0xff80000004807808 */ /* 0x000fe20006000000 */
[----:B------:R-:W-:Y:S02]  /*4710*/  FFMA.FTZ R207, R207, UR4, -R205 ;  /* 0x00000004cfcf7c23 */ /* 0x000fe400080108cd */
[--C-:B------:R-:W-:Y:S01]  /*4720*/  FFMA.FTZ R113, R21, UR4, -R99.reuse ;  /* 0x0000000415717c23 */ /* 0x100fe20008010863 */
[----:B------:R1:W-:Y:S01]  /*4730*/  MUFU.EX2 R22, R109 ;  /* 0x0000006d00167308 */ /* 0x0003e20000000800 */
[----:B------:R-:W-:Y:S01]  /*4740*/  FFMA.FTZ R128, R128, UR4, -R99 ;  /* 0x0000000480807c23 */ /* 0x000fe20008010863 */
[----:B---3--:R-:W-:-:S04]  /*4750*/  FFMA.FTZ R111, -R237, R237, 1 ;  /* 0x3f800000ed6f7423 */ /* 0x008fc800000101ed */
[----:B------:R-:W-:Y:S02]  /*4760*/  FMUL.FTZ R111, R111, R222 ;  /* 0x000000de6f6f7220 */ /* 0x000fe40000410000 */
[----:B------:R3:W-:Y:S01]  /*4770*/  MUFU.EX2 R99, R121 ;  /* 0x0000007900637308 */ /* 0x0007e20000000800 */
[----:B-1----:R-:W-:Y:S01]  /*4780*/  FMUL.FTZ R109, R230, R210 ;  /* 0x000000d2e66d7220 */ /* 0x002fe20000410000 */
[----:B------:R-:W-:Y:S04]  /*4790*/  SHFL.IDX PT, R222, R221, R217, 0x1f ;  /* 0x00001fd9ddde7589 */ /* 0x000fe800000e0000 */
[----:B------:R-:W1:Y:S02]  /*47a0*/  SHFL.IDX PT, R210, R221, R9, 0x1f ;  /* 0x00001f09ddd27589 */ /* 0x000e6400000e0000 */
[----:B------:R4:W-:Y:S01]  /*47b0*/  MUFU.EX2 R21, R102 ;  /* 0x0000006600157308 */ /* 0x0009e20000000800 */
[----:B---3--:R-:W-:Y:S01]  /*47c0*/  FMUL.FTZ R121, R33, R39 ;  /* 0x0000002721797220 */ /* 0x008fe20000410000 */
[----:B------:R-:W-:-:S03]  /*47d0*/  FMUL.FTZ R39, R223, R37 ;  /* 0x00000025df277220 */ /* 0x000fc60000410000 */
[----:B------:R-:W-:Y:S01]  /*47e0*/  FMUL.FTZ R37, R234, R121 ;  /* 0x00000079ea257220 */ /* 0x000fe20000410000 */
[----:B------:R-:W-:Y:S02]  /*47f0*/  FADD.FTZ R121, R41, -R214 ;  /* 0x800000d629797221 */ /* 0x000fe40000010000 */
[----:B------:R3:W-:Y:S01]  /*4800*/  LDS R41, [R11+0x400] ;  /* 0x000400000b297984 */ /* 0x0007e20000000800 */
[----:B----4-:R-:W-:Y:S01]  /*4810*/  FMUL.FTZ R102, R23, R98 ;  /* 0x0000006217667220 */ /* 0x010fe20000410000 */
[----:B------:R-:W-:Y:S01]  /*4820*/  FSEL R23, R131, -INF , !P5 ;  /* 0xff80000083177808 */ /* 0x000fe20006800000 */
[----:B------:R4:W-:Y:S04]  /*4830*/  MUFU.EX2 R98, R101 ;  /* 0x0000006500627308 */ /* 0x0009e80000000800 */
[----:B------:R-:W-:-:S04]  /*4840*/  FFMA.FTZ R205, R23, UR4, -R205 ;  /* 0x0000000417cd7c23 */ /* 0x000fc800080108cd */
[----:B------:R3:W-:Y:S01]  /*4850*/  MUFU.EX2 R23, R114 ;  /* 0x0000007200177308 */ /* 0x0007e20000000800 */
[----:B----4-:R-:W-:Y:S02]  /*4860*/  FMUL.FTZ R101, R235, R36 ;  /* 0x00000024eb657220 */ /* 0x010fe40000410000 */
[----:B------:R-:W-:Y:S05]  /*4870*/  SHFL.IDX PT, R36, R221, R212, 0x1f ;  /* 0x00001fd4dd247589 */ /* 0x000fea00000e0000 */
[----:B------:R-:W4:Y:S01]  /*4880*/  MUFU.EX2 R35, R35 ;  /* 0x0000002300237308 */ /* 0x000f220000000800 */
[----:B---3--:R-:W-:Y:S02]  /*4890*/  FMUL.FTZ R114, R18, R219 ;  /* 0x000000db12727220 */ /* 0x008fe40000410000 */
[----:B------:R-:W-:Y:S01]  /*48a0*/  SHFL.IDX PT, R219, R221, R125, 0x1f ;  /* 0x00001f7ddddb7589 */ /* 0x000fe200000e0000 */
[----:B-1----:R-:W-:Y:S01]  /*48b0*/  FADD.FTZ R42, R42, -R210 ;  /* 0x800000d22a2a7221 */ /* 0x002fe20000010000 */
[----:B------:R-:W-:-:S03]  /*48c0*/  FADD.FTZ R214, R43, -R214 ;  /* 0x800000d62bd67221 */ /* 0x000fc60000010000 */
[----:B------:R-:W1:Y:S01]  /*48d0*/  MUFU.EX2 R34, R34 ;  /* 0x0000002200227308 */ /* 0x000e620000000800 */
[----:B------:R-:W3:Y:S01]  /*48e0*/  SHFL.IDX PT, R221, R221, R213, 0x1f ;  /* 0x00001fd5dddd7589 */ /* 0x000ee200000e0000 */
[----:B------:R-:W-:Y:S01]  /*48f0*/  FADD.FTZ R40, R40, -R210 ;  /* 0x800000d228287221 */ /* 0x000fe20000010000 */
[----:B------:R-:W-:Y:S01]  /*4900*/  FADD.FTZ R48, R48, -R220 ;  /* 0x800000dc30307221 */ /* 0x000fe20000010000 */
[----:B------:R-:W-:Y:S01]  /*4910*/  FMUL.FTZ R121, R15, R121 ;  /* 0x000000790f797220 */ /* 0x000fe20000410000 */
[----:B------:R-:W-:Y:S01]  /*4920*/  FADD.FTZ R44, R44, -R218 ;  /* 0x800000da2c2c7221 */ /* 0x000fe20000010000 */
[----:B------:R-:W-:Y:S02]  /*4930*/  FFMA.FTZ R11, -R201, R201, 1 ;  /* 0x3f800000c90b7423 */ /* 0x000fe400000101c9 */
[----:B------:R-:W1:Y:S08]  /*4940*/  MUFU.EX2 R104, R104 ;  /* 0x0000006800687308 */ /* 0x000e700000000800 */
[----:B------:R-:W2:Y:S08]  /*4950*/  MUFU.EX2 R100, R100 ;  /* 0x0000006400647308 */ /* 0x000eb00000000800 */
[----:B------:R-:W-:Y:S01]  /*4960*/  MUFU.EX2 R133, R133 ;  /* 0x0000008500857308 */ /* 0x000fe20000000800 */
[--C-:B---3--:R-:W-:Y:S01]  /*4970*/  FADD.FTZ R53, R53, -R221.reuse ;  /* 0x800000dd35357221 */ /* 0x108fe20000010000 */
[----:B------:R-:W-:-:S06]  /*4980*/  FADD.FTZ R55, R55, -R221 ;  /* 0x800000dd37377221 */ /* 0x000fcc0000010000 */
[----:B------:R-:W-:Y:S01]  /*4990*/  MUFU.EX2 R135, R135 ;  /* 0x0000008700877308 */ /* 0x000fe20000000800 */
[----:B------:R-:W3:Y:S01]  /*49a0*/  SHFL.IDX PT, R221, R41, R125, 0x1f ;  /* 0x00001f7d29dd7589 */ /* 0x000ee200000e0000 */
[--C-:B------:R-:W-:Y:S01]  /*49b0*/  FADD.FTZ R43, R45, -R219.reuse ;  /* 0x800000db2d2b7221 */ /* 0x100fe20000010000 */
[----:B------:R-:W-:Y:S01]  /*49c0*/  FFMA.FTZ R45, -R197, R197, 1 ;  /* 0x3f800000c52d7423 */ /* 0x000fe200000101c5 */
[----:B----4-:R-:W-:Y:S01]  /*49d0*/  FMUL.FTZ R42, R35, R42 ;  /* 0x0000002a232a7220 */ /* 0x010fe20000410000 */
[----:B------:R-:W-:Y:S01]  /*49e0*/  FADD.FTZ R47, R47, -R219 ;  /* 0x800000db2f2f7221 */ /* 0x000fe20000010000 */
[----:B------:R-:W-:Y:S01]  /*49f0*/  FADD.FTZ R210, R49, -R222 ;  /* 0x800000de31d27221 */ /* 0x000fe20000010000 */
[----:B------:R-:W-:Y:S01]  /*4a00*/  FADD.FTZ R219, R52, -R36 ;  /* 0x8000002434db7221 */ /* 0x000fe20000010000 */
[----:B------:R-:W-:Y:S01]  /*4a10*/  FMUL.FTZ R45, R45, R42 ;  /* 0x0000002a2d2d7220 */ /* 0x000fe20000410000 */
[----:B------:R-:W-:Y:S01]  /*4a20*/  FFMA.FTZ R42, -R171, R171, 1 ;  /* 0x3f800000ab2a7423 */ /* 0x000fe200000101ab */
[----:B------:R-:W-:Y:S01]  /*4a30*/  FMUL.FTZ R47, R10, R47 ;  /* 0x0000002f0a2f7220 */ /* 0x000fe20000410000 */
[----:B------:R-:W-:Y:S01]  /*4a40*/  FADD.FTZ R222, R51, -R222 ;  /* 0x800000de33de7221 */ /* 0x000fe20000010000 */
[----:B------:R-:W-:Y:S01]  /*4a50*/  FADD.FTZ R36, R54, -R36 ;  /* 0x8000002436247221 */ /* 0x000fe20000010000 */
[----:B------:R-:W-:Y:S01]  /*4a60*/  FFMA.FTZ R51, -R196, R196, 1 ;  /* 0x3f800000c4337423 */ /* 0x000fe200000101c4 */
[----:B------:R-:W-:Y:S01]  /*4a70*/  FMUL.FTZ R54, R92, R48 ;  /* 0x000000305c367220 */ /* 0x000fe20000410000 */
[----:B------:R-:W-:Y:S01]  /*4a80*/  FMUL.FTZ R48, R42, R47 ;  /* 0x0000002f2a307220 */ /* 0x000fe20000410000 */
[----:B------:R-:W-:Y:S01]  /*4a90*/  FMUL.FTZ R219, R96, R219 ;  /* 0x000000db60db7220 */ /* 0x000fe20000410000 */
[----:B------:R-:W-:Y:S01]  /*4aa0*/  FFMA.FTZ R42, -R168, R168, 1 ;  /* 0x3f800000a82a7423 */ /* 0x000fe200000101a8 */
[----:B------:R-:W-:Y:S01]  /*4ab0*/  FMUL.FTZ R51, R51, R121 ;  /* 0x0000007933337220 */ /* 0x000fe20000410000 */
[----:B------:R-:W-:Y:S08]  /*4ac0*/  MUFU.EX2 R134, R134 ;  /* 0x0000008600867308 */ /* 0x000ff00000000800 */
[----:B------:R-:W-:Y:S01]  /*4ad0*/  MUFU.EX2 R107, R107 ;  /* 0x0000006b006b7308 */ /* 0x000fe20000000800 */
[--C-:B---3--:R-:W-:Y:S01]  /*4ae0*/  FADD.FTZ R61, R61, -R221.reuse ;  /* 0x800000dd3d3d7221 */ /* 0x108fe20000010000 */
[----:B------:R-:W-:-:S06]  /*4af0*/  FADD.FTZ R221, R63, -R221 ;  /* 0x800000dd3fdd7221 */ /* 0x000fcc0000010000 */
[----:B------:R-:W3:Y:S01]  /*4b00*/  MUFU.EX2 R103, R103 ;  /* 0x0000006700677308 */ /* 0x000ee20000000800 */
[----:B------:R-:W-:Y:S01]  /*4b10*/  LDS R63, [R14+0x400] ;  /* 0x000400000e3f7984 */ /* 0x000fe20000000800 */
[----:B------:R-:W-:-:S06]  /*4b20*/  FMUL.FTZ R42, R42, R219 ;  /* 0x000000db2a2a7220 */ /* 0x000fcc0000410000 */
[----:B------:R-:W-:Y:S01]  /*4b30*/  MUFU.EX2 R106, R106 ;  /* 0x0000006a006a7308 */ /* 0x000fe20000000800 */
[----:B------:R-:W4:Y:S01]  /*4b40*/  SHFL.IDX PT, R121, R41, R126, 0x1f ;  /* 0x00001f7e29797589 */ /* 0x000f2200000e0000 */
[----:B------:R-:W-:Y:S01]  /*4b50*/  FADD.FTZ R218, R46, -R218 ;  /* 0x800000da2eda7221 */ /* 0x000fe20000010000 */
[----:B------:R-:W-:-:S05]  /*4b60*/  FMUL.FTZ R214, R88, R214 ;  /* 0x000000d658d67220 */ /* 0x000fca0000410000 */
[----:B------:R-:W-:Y:S01]  /*4b70*/  MUFU.EX2 R136, R136 ;  /* 0x0000008800887308 */ /* 0x000fe20000000800 */
[----:B------:R-:W2:Y:S01]  /*4b80*/  SHFL.IDX PT, R219, R41, R213, 0x1f ;  /* 0x00001fd529db7589 */ /* 0x000ea200000e0000 */
[----:B------:R-:W-:Y:S01]  /*4b90*/  FFMA.FTZ R46, -R195, R195, 1 ;  /* 0x3f800000c32e7423 */ /* 0x000fe200000101c3 */
[----:B-1----:R-:W-:Y:S01]  /*4ba0*/  FMUL.FTZ R40, R34, R40 ;  /* 0x0000002822287220 */ /* 0x002fe20000410000 */
[----:B------:R-:W-:Y:S01]  /*4bb0*/  FFMA.FTZ R49, -R198, R198, 1 ;  /* 0x3f800000c6317423 */ /* 0x000fe200000101c6 */
[----:B------:R-:W-:Y:S01]  /*4bc0*/  FFMA.FTZ R52, -R199, R199, 1 ;  /* 0x3f800000c7347423 */ /* 0x000fe200000101c7 */
[----:B------:R-:W-:Y:S01]  /*4bd0*/  FMUL.FTZ R44, R89, R44 ;  /* 0x0000002c592c7220 */ /* 0x000fe20000410000 */
[----:B------:R-:W-:Y:S01]  /*4be0*/  FMUL.FTZ R218, R91, R218 ;  /* 0x000000da5bda7220 */ /* 0x000fe20000410000 */
[----:B------:R-:W-:Y:S01]  /*4bf0*/  FMUL.FTZ R46, R46, R40 ;  /* 0x000000282e2e7220 */ /* 0x000fe20000410000 */
[----:B------:R-:W-:Y:S01]  /*4c00*/  FMUL.FTZ R49, R49, R214 ;  /* 0x000000d631317220 */ /* 0x000fe20000410000 */
[----:B------:R-:W-:Y:S01]  /*4c10*/  FMUL.FTZ R210, R93, R210 ;  /* 0x000000d25dd27220 */ /* 0x000fe20000410000 */
[----:B------:R-:W-:Y:S01]  /*4c20*/  FFMA.FTZ R40, -R203, R203, 1 ;  /* 0x3f800000cb287423 */ /* 0x000fe200000101cb */
[----:B------:R-:W1:Y:S01]  /*4c30*/  SHFL.IDX PT, R214, R41, R9, 0x1f ;  /* 0x00001f0929d67589 */ /* 0x000e6200000e0000 */
[----:B------:R-:W-:Y:S01]  /*4c40*/  FMUL.FTZ R52, R52, R44 ;  /* 0x0000002c34347220 */ /* 0x000fe20000410000 */
[----:B------:R-:W-:Y:S01]  /*4c50*/  FMUL.FTZ R44, R11, R218 ;  /* 0x000000da0b2c7220 */ /* 0x000fe20000410000 */
[----:B------:R-:W-:Y:S01]  /*4c60*/  FADD.FTZ R220, R50, -R220 ;  /* 0x800000dc32dc7221 */ /* 0x000fe20000010000 */
[----:B------:R-:W3:Y:S01]  /*4c70*/  SHFL.IDX PT, R218, R41, R212, 0x1f ;  /* 0x00001fd429da7589 */ /* 0x000ee200000e0000 */
[----:B------:R-:W-:Y:S01]  /*4c80*/  FMUL.FTZ R40, R40, R210 ;  /* 0x000000d228287220 */ /* 0x000fe20000410000 */
[----:B------:R-:W-:Y:S01]  /*4c90*/  FMUL.FTZ R222, R94, R222 ;  /* 0x000000de5ede7220 */ /* 0x000fe20000410000 */
[----:B------:R-:W-:Y:S01]  /*4ca0*/  MUFU.EX2 R137, R137 ;  /* 0x0000008900897308 */ /* 0x000fe20000000800 */
[----:B------:R-:W3:Y:S01]  /*4cb0*/  SHFL.IDX PT, R210, R41, R124, 0x1f ;  /* 0x00001f7c29d27589 */ /* 0x000ee200000e0000 */
[----:B------:R-:W-:Y:S01]  /*4cc0*/  FMUL.FTZ R220, R95, R220 ;  /* 0x000000dc5fdc7220 */ /* 0x000fe20000410000 */
[----:B------:R-:W-:Y:S01]  /*4cd0*/  FFMA.FTZ R11, -R170, R170, 1 ;  /* 0x3f800000aa0b7423 */ /* 0x000fe200000101aa */
[----:B------:R-:W-:Y:S01]  /*4ce0*/  FFMA.FTZ R47, -R169, R169, 1 ;  /* 0x3f800000a92f7423 */ /* 0x000fe200000101a9 */
[----:B------:R-:W-:Y:S01]  /*4cf0*/  FFMA.FTZ R50, -R200, R200, 1 ;  /* 0x3f800000c8327423 */ /* 0x000fe200000101c8 */
[----:B------:R-:W-:Y:S01]  /*4d00*/  FMUL.FTZ R43, R90, R43 ;  /* 0x0000002b5a2b7220 */ /* 0x000fe20000410000 */
[----:B------:R-:W-:Y:S01]  /*4d10*/  FMUL.FTZ R11, R11, R220 ;  /* 0x000000dc0b0b7220 */ /* 0x000fe20000410000 */
[----:B------:R-:W-:Y:S01]  /*4d20*/  FMUL.FTZ R47, R47, R222 ;  /* 0x000000de2f2f7220 */ /* 0x000fe20000410000 */
[----:B------:R-:W-:Y:S01]  /*4d30*/  SHFL.IDX PT, R220, R41, R217, 0x1f ;  /* 0x00001fd929dc7589 */ /* 0x000fe200000e0000 */
[--C-:B----4-:R-:W-:Y:S01]  /*4d40*/  FADD.FTZ R62, R62, -R121.reuse ;  /* 0x800000793e3e7221 */ /* 0x110fe20000010000 */
[----:B------:R-:W-:Y:S01]  /*4d50*/  FMUL.FTZ R50, R50, R43 ;  /* 0x0000002b32327220 */ /* 0x000fe20000410000 */
[----:B------:R-:W4:Y:S01]  /*4d60*/  MUFU.EX2 R108, R108 ;  /* 0x0000006c006c7308 */ /* 0x000f220000000800 */
[----:B------:R4:W4:Y:S01]  /*4d70*/  SHFL.IDX PT, R222, R41, R215, 0x1f ;  /* 0x00001fd729de7589 */ /* 0x00092200000e0000 */
[----:B------:R-:W-:Y:S01]  /*4d80*/  FADD.FTZ R60, R60, -R121 ;  /* 0x800000793c3c7221 */ /* 0x000fe20000010000 */
[----:B------:R-:W-:Y:S01]  /*4d90*/  FFMA.FTZ R43, -R202, R202, 1 ;  /* 0x3f800000ca2b7423 */ /* 0x000fe200000101ca */
[--C-:B--2---:R-:W-:Y:S01]  /*4da0*/  FADD.FTZ R121, R69, -R219.reuse ;  /* 0x800000db45797221 */ /* 0x104fe20000010000 */
[----:B------:R-:W-:Y:S01]  /*4db0*/  FADD.FTZ R219, R71, -R219 ;  /* 0x800000db47db7221 */ /* 0x000fe20000010000 */
[----:B------:R-:W-:Y:S01]  /*4dc0*/  FMUL.FTZ R62, R104, R62 ;  /* 0x0000003e683e7220 */ /* 0x000fe20000410000 */
[----:B------:R-:W-:Y:S01]  /*4dd0*/  FFMA.FTZ R71, -R158, R158, 1 ;  /* 0x3f8000009e477423 */ /* 0x000fe2000001019e */
[----:B------:R-:W-:Y:S01]  /*4de0*/  FMUL.FTZ R43, R43, R54 ;  /* 0x000000362b2b7220 */ /* 0x000fe20000410000 */
[----:B------:R-:W-:Y:S01]  /*4df0*/  FFMA.FTZ R54, -R167, R167, 1 ;  /* 0x3f800000a7367423 */ /* 0x000fe200000101a7 */
[----:B------:R-:W-:Y:S01]  /*4e00*/  FMUL.FTZ R223, R12, R36 ;  /* 0x000000240cdf7220 */ /* 0x000fe20000410000 */
[----:B------:R-:W-:Y:S01]  /*4e10*/  FMUL.FTZ R53, R13, R53 ;  /* 0x000000350d357220 */ /* 0x000fe20000410000 */
[----:B------:R-:W2:Y:S01]  /*4e20*/  LDL.LU R195, [R1+0x13c] ;  /* 0x00013c0001c37983 */ /* 0x000ea20000300800 */
[----:B------:R-:W-:Y:S01]  /*4e30*/  FFMA.FTZ R36, -R165, R165, 1 ;  /* 0x3f800000a5247423 */ /* 0x000fe200000101a5 */
[----:B------:R-:W-:Y:S01]  /*4e40*/  FMUL.FTZ R55, R21, R55 ;  /* 0x0000003715377220 */ /* 0x000fe20000410000 */
[----:B------:R-:W-:Y:S01]  /*4e50*/  FMUL.FTZ R71, R71, R62 ;  /* 0x0000003e47477220 */ /* 0x000fe20000410000 */
[----:B------:R-:W2:Y:S01]  /*4e60*/  LDL.LU R196, [R1+0x138] ;  /* 0x0001380001c47983 */ /* 0x000ea20000300800 */
[----:B-1----:R-:W-:Y:S01]  /*4e70*/  FADD.FTZ R56, R56, -R214 ;  /* 0x800000d638387221 */ /* 0x002fe20000010000 */
[----:B------:R-:W-:Y:S01]  /*4e80*/  FMUL.FTZ R54, R54, R53 ;  /* 0x0000003536367220 */ /* 0x000fe20000410000 */
[----:B------:R-:W-:Y:S01]  /*4e90*/  MUFU.EX2 R115, R115 ;  /* 0x0000007300737308 */ /* 0x000fe20000000800 */
[----:B------:R-:W1:Y:S01]  /*4ea0*/  SHFL.IDX PT, R62, R63, R9, 0x1f ;  /* 0x00001f093f3e7589 */ /* 0x000e6200000e0000 */
[----:B------:R-:W-:-:S06]  /*4eb0*/  FMUL.FTZ R53, R36, R55 ;  /* 0x0000003724357220 */ /* 0x000fcc0000410000 */
[----:B------:R-:W-:Y:S01]  /*4ec0*/  MUFU.EX2 R122, R122 ;  /* 0x0000007a007a7308 */ /* 0x000fe20000000800 */
[----:B------:R-:W2:Y:S01]  /*4ed0*/  LDL.LU R197, [R1+0x134] ;  /* 0x0001340001c57983 */ /* 0x000ea20000300800 */
[----:B---3--:R-:W-:-:S06]  /*4ee0*/  FADD.FTZ R36, R68, -R218 ;  /* 0x800000da44247221 */ /* 0x008fcc0000010000 */
[----:B------:R-:W3:Y:S01]  /*4ef0*/  MUFU.EX2 R216, R216 ;  /* 0x000000d800d87308 */ /* 0x000ee20000000800 */
[----:B------:R-:W2:Y:S01]  /*4f00*/  LDL.LU R198, [R1+0x130] ;  /* 0x0001300001c67983 */ /* 0x000ea20000300800 */
[----:B------:R-:W-:Y:S01]  /*4f10*/  FADD.FTZ R58, R58, -R214 ;  /* 0x800000d63a3a7221 */ /* 0x000fe20000010000 */
[----:B------:R-:W-:-:S05]  /*4f20*/  FFMA.FTZ R68, -R164, R164, 1 ;  /* 0x3f800000a4447423 */ /* 0x000fca00000101a4 */
[----:B------:R-:W3:Y:S01]  /*4f30*/  MUFU.EX2 R110, R110 ;  /* 0x0000006e006e7308 */ /* 0x000ee20000000800 */
[----:B------:R-:W2:Y:S01]  /*4f40*/  LDL.LU R199, [R1+0x12c] ;  /* 0x00012c0001c77983 */ /* 0x000ea20000300800 */
[----:B------:R-:W-:Y:S01]  /*4f50*/  FMUL.FTZ R56, R22, R56 ;  /* 0x0000003816387220 */ /* 0x000fe20000410000 */
[----:B------:R-:W-:-:S05]  /*4f60*/  FADD.FTZ R57, R57, -R210 ;  /* 0x800000d239397221 */ /* 0x000fca0000010000 */
[----:B------:R-:W-:Y:S01]  /*4f70*/  MUFU.EX2 R132, R132 ;  /* 0x0000008400847308 */ /* 0x000fe20000000800 */
[----:B------:R-:W2:Y:S01]  /*4f80*/  LDL.LU R200, [R1+0x128] ;  /* 0x0001280001c87983 */ /* 0x000ea20000300800 */
[----:B------:R-:W-:-:S06]  /*4f90*/  FADD.FTZ R59, R59, -R210 ;  /* 0x800000d23b3b7221 */ /* 0x000fcc0000010000 */
        /* <DEDUP_REMOVED lines=20> */
[----:B------:R-:W-:Y:S01]  /*50e0*/  SHFL.IDX PT, R212, R63, R212, 0x1f ;  /* 0x00001fd43fd47589 */ /* 0x000fe200000e0000 */
[----:B------:R-:W-:Y:S01]  /*50f0*/  FFMA.FTZ R14, -R163, R163, 1 ;  /* 0x3f800000a30e7423 */ /* 0x000fe200000101a3 */
[----:B----4-:R-:W-:Y:S01]  /*5100*/  FFMA.FTZ R41, -R166, R166, 1 ;  /* 0x3f800000a6297423 */ /* 0x010fe200000101a6 */
[----:B------:R-:W-:Y:S01]  /*5110*/  FADD.FTZ R218, R70, -R218 ;  /* 0x800000da46da7221 */ /* 0x000fe20000010000 */
[----:B------:R-:W2:Y:S01]  /*5120*/  LDL.LU R203, [R1+0x11c] ;  /* 0x00011c0001cb7983 */ /* 0x000ea20000300800 */
[----:B------:R-:W-:Y:S01]  /*5130*/  FMUL.FTZ R56, R97, R57 ;  /* 0x0000003961387220 */ /* 0x000fe20000410000 */
[----:B------:R-:W-:Y:S01]  /*5140*/  FFMA.FTZ R69, -R161, R161, 1 ;  /* 0x3f800000a1457423 */ /* 0x000fe200000101a1 */
[----:B------:R-:W-:Y:S01]  /*5150*/  FMUL.FTZ R61, R100, R61 ;  /* 0x0000003d643d7220 */ /* 0x000fe20000410000 */
[----:B------:R-:W4:Y:S01]  /*5160*/  SHFL.IDX PT, R63, R63, R213, 0x1f ;  /* 0x00001fd53f3f7589 */ /* 0x000f2200000e0000 */
[----:B------:R-:W-:Y:S01]  /*5170*/  FADD.FTZ R64, R64, -R222 ;  /* 0x800000de40407221 */ /* 0x000fe20000010000 */
[----:B------:R-:W-:Y:S01]  /*5180*/  FADD.FTZ R65, R65, -R220 ;  /* 0x800000dc41417221 */ /* 0x000fe20000010000 */
[----:B------:R-:W-:Y:S01]  /*5190*/  FMUL.FTZ R60, R99, R60 ;  /* 0x0000003c633c7220 */ /* 0x000fe20000410000 */
[----:B------:R2:W5:Y:S01]  /*51a0*/  LDL.LU R171, [R1+0x118] ;  /* 0x0001180001ab7983 */ /* 0x0005620000300800 */
[----:B------:R-:W-:Y:S01]  /*51b0*/  FADD.FTZ R66, R66, -R222 ;  /* 0x800000de42427221 */ /* 0x000fe20000010000 */
[----:B------:R-:W-:Y:S01]  /*51c0*/  FADD.FTZ R67, R67, -R220 ;  /* 0x800000dc43437221 */ /* 0x000fe20000010000 */
[----:B------:R-:W-:Y:S01]  /*51d0*/  FMUL.FTZ R121, R103, R121 ;  /* 0x0000007967797220 */ /* 0x000fe20000410000 */
[----:B------:R2:W5:Y:S01]  /*51e0*/  LDL.LU R170, [R1+0x114] ;  /* 0x0001140001aa7983 */ /* 0x0005620000300800 */
[----:B------:R-:W-:Y:S01]  /*51f0*/  FMUL.FTZ R59, R98, R59 ;  /* 0x0000003b623b7220 */ /* 0x000fe20000410000 */
[--C-:B-1----:R-:W-:Y:S01]  /*5200*/  FADD.FTZ R72, R72, -R62.reuse ;  /* 0x8000003e48487221 */ /* 0x102fe20000010000 */
[----:B------:R-:W-:Y:S01]  /*5210*/  FADD.FTZ R74, R74, -R62 ;  /* 0x8000003e4a4a7221 */ /* 0x000fe20000010000 */
[----:B------:R1:W5:Y:S01]  /*5220*/  LDL.LU R169, [R1+0x110] ;  /* 0x0001100001a97983 */ /* 0x0003620000300800 */
[----:B------:R-:W-:Y:S01]  /*5230*/  FMUL.FTZ R57, R55, R58 ;  /* 0x0000003a37397220 */ /* 0x000fe20000410000 */
[----:B------:R-:W-:Y:S01]  /*5240*/  FFMA.FTZ R70, -R159, R159, 1 ;  /* 0x3f8000009f467423 */ /* 0x000fe2000001019f */
[----:B------:R-:W1:Y:S01]  /*5250*/  MUFU.EX2 R130, R130 ;  /* 0x0000008200827308 */ /* 0x000e620000000800 */
[----:B------:R1:W5:Y:S01]  /*5260*/  LDL.LU R168, [R1+0x10c] ;  /* 0x00010c0001a87983 */ /* 0x0003620000300800 */
[----:B------:R-:W-:-:S06]  /*5270*/  FMUL.FTZ R58, R14, R56 ;  /* 0x000000380e3a7220 */ /* 0x000fcc0000410000 */
[----:B------:R-:W1:Y:S01]  /*5280*/  MUFU.EX2 R113, R113 ;  /* 0x0000007100717308 */ /* 0x000e620000000800 */
[----:B------:R1:W5:Y:S01]  /*5290*/  LDL.LU R167, [R1+0x108] ;  /* 0x0001080001a77983 */ /* 0x0003620000300800 */
[----:B------:R-:W-:Y:S01]  /*52a0*/  FFMA.FTZ R56, -R160, R160, 1 ;  /* 0x3f800000a0387423 */ /* 0x000fe200000101a0 */
[----:B------:R-:W-:Y:S01]  /*52b0*/  FMUL.FTZ R36, R108, R36 ;  /* 0x000000246c247220 */ /* 0x000fe20000410000 */
[----:B---3--:R-:W-:Y:S01]  /*52c0*/  FMUL.FTZ R226, R216, R226 ;  /* 0x000000e2d8e27220 */ /* 0x008fe20000410000 */
[----:B------:R3:W5:Y:S01]  /*52d0*/  LDL.LU R166, [R1+0x104] ;  /* 0x0001040001a67983 */ /* 0x0007620000300800 */
[----:B------:R-:W-:Y:S01]  /*52e0*/  FMUL.FTZ R69, R69, R59 ;  /* 0x0000003b45457220 */ /* 0x000fe20000410000 */
[----:B------:R-:W-:Y:S01]  /*52f0*/  FMUL.FTZ R70, R70, R61 ;  /* 0x0000003d46467220 */ /* 0x000fe20000410000 */
[----:B------:R-:W-:Y:S01]  /*5300*/  FFMA.FTZ R55, -R155, R155, 1 ;  /* 0x3f8000009b377423 */ /* 0x000fe2000001019b */
[----:B------:R3:W5:Y:S01]  /*5310*/  LDL.LU R165, [R1+0x100] ;  /* 0x0001000001a57983 */ /* 0x0007620000300800 */
[----:B------:R-:W-:Y:S01]  /*5320*/  FFMA.FTZ R59, -R156, R156, 1 ;  /* 0x3f8000009c3b7423 */ /* 0x000fe2000001019c */
[----:B------:R-:W-:Y:S01]  /*5330*/  FMUL.FTZ R64, R133, R64 ;  /* 0x0000004085407220 */ /* 0x000fe20000410000 */
[----:B------:R-:W-:Y:S01]  /*5340*/  FMUL.FTZ R56, R56, R60 ;  /* 0x0000003c38387220 */ /* 0x000fe20000410000 */
[----:B------:R3:W5:Y:S01]  /*5350*/  LDL.LU R164, [R1+0xfc] ;  /* 0x0000fc0001a47983 */ /* 0x0007620000300800 */
[----:B------:R-:W-:Y:S01]  /*5360*/  FMUL.FTZ R61, R135, R65 ;  /* 0x00000041873d7220 */ /* 0x000fe20000410000 */
[----:B------:R-:W-:Y:S01]  /*5370*/  FMUL.FTZ R66, R134, R66 ;  /* 0x0000004286427220 */ /* 0x000fe20000410000 */
[----:B------:R-:W-:Y:S01]  /*5380*/  FFMA.FTZ R14, -R157, R157, 1 ;  /* 0x3f8000009d0e7423 */ /* 0x000fe2000001019d */
[----:B------:R3:W5:Y:S01]  /*5390*/  LDL.LU R163, [R1+0xf8] ;  /* 0x0000f80001a37983 */ /* 0x0007620000300800 */
[----:B------:R-:W-:Y:S01]  /*53a0*/  FFMA.FTZ R60, -R154, R154, 1 ;  /* 0x3f8000009a3c7423 */ /* 0x000fe2000001019a */
[----:B------:R-:W-:Y:S01]  /*53b0*/  FMUL.FTZ R67, R107, R67 ;  /* 0x000000436b437220 */ /* 0x000fe20000410000 */
[----:B------:R-:W-:Y:S01]  /*53c0*/  FFMA.FTZ R62, -R148, R148, 1 ;  /* 0x3f800000943e7423 */ /* 0x000fe20000010194 */
[----:B------:R3:W5:Y:S01]  /*53d0*/  LDL.LU R162, [R1+0xf4] ;  /* 0x0000f40001a27983 */ /* 0x0007620000300800 */
[--C-:B------:R-:W-:Y:S01]  /*53e0*/  FADD.FTZ R73, R73, -R124.reuse ;  /* 0x8000007c49497221 */ /* 0x100fe20000010000 */
[----:B------:R-:W-:Y:S01]  /*53f0*/  FADD.FTZ R75, R75, -R124 ;  /* 0x8000007c4b4b7221 */ /* 0x000fe20000010000 */
[--C-:B----4-:R-:W-:Y:S01]  /*5400*/  FADD.FTZ R85, R85, -R63.reuse ;  /* 0x8000003f55557221 */ /* 0x110fe20000010000 */
[----:B------:R3:W5:Y:S01]  /*5410*/  LDL.LU R161, [R1+0xf0] ;  /* 0x0000f00001a17983 */ /* 0x0007620000300800 */
[----:B------:R-:W-:Y:S01]  /*5420*/  FMUL.FTZ R64, R59, R64 ;  /* 0x000000403b407220 */ /* 0x000fe20000410000 */
[----:B------:R-:W-:Y:S01]  /*5430*/  FADD.FTZ R87, R87, -R63 ;  /* 0x8000003f57577221 */ /* 0x000fe20000010000 */
[--C-:B------:R-:W-:Y:S01]  /*5440*/  FADD.FTZ R84, R84, -R212.reuse ;  /* 0x800000d454547221 */ /* 0x100fe20000010000 */
[----:B------:R3:W5:Y:S01]  /*5450*/  LDL.LU R160, [R1+0xec] ;  /* 0x0000ec0001a07983 */ /* 0x0007620000300800 */
[----:B------:R-:W-:Y:S01]  /*5460*/  FMUL.FTZ R55, R55, R61 ;  /* 0x0000003d37377220 */ /* 0x000fe20000410000 */
[----:B------:R-:W-:Y:S01]  /*5470*/  FADD.FTZ R86, R86, -R212 ;  /* 0x800000d456567221 */ /* 0x000fe20000010000 */
[----:B------:R-:W-:Y:S01]  /*5480*/  FFMA.FTZ R210, -R144, R144, 1 ;  /* 0x3f80000090d27423 */ /* 0x000fe20000010190 */
[----:B------:R3:W5:Y:S01]  /*5490*/  LDL.LU R159, [R1+0xe8] ;  /* 0x0000e800019f7983 */ /* 0x0007620000300800 */
[----:B------:R-:W-:Y:S01]  /*54a0*/  FFMA.FTZ R59, -R152, R152, 1 ;  /* 0x3f800000983b7423 */ /* 0x000fe20000010198 */
[----:B------:R-:W-:Y:S01]  /*54b0*/  FFMA.FTZ R61, -R151, R151, 1 ;  /* 0x3f800000973d7423 */ /* 0x000fe20000010197 */
[--C-:B------:R-:W-:Y:S01]  /*54c0*/  FADD.FTZ R77, R77, -R125.reuse ;  /* 0x8000007d4d4d7221 */ /* 0x100fe20000010000 */
[----:B------:R3:W5:Y:S01]  /*54d0*/  LDL.LU R158, [R1+0xe4] ;  /* 0x0000e400019e7983 */ /* 0x0007620000300800 */
[----:B------:R-:W-:Y:S01]  /*54e0*/  FMUL.FTZ R65, R60, R66 ;  /* 0x000000423c417220 */ /* 0x000fe20000410000 */
[----:B------:R-:W-:Y:S01]  /*54f0*/  FADD.FTZ R79, R79, -R125 ;  /* 0x8000007d4f4f7221 */ /* 0x000fe20000010000 */
[--C-:B------:R-:W-:Y:S01]  /*5500*/  FADD.FTZ R76, R76, -R126.reuse ;  /* 0x8000007e4c4c7221 */ /* 0x100fe20000010000 */
[----:B------:R3:W5:Y:S01]  /*5510*/  LDL.LU R157, [R1+0xe0] ;  /* 0x0000e000019d7983 */ /* 0x0007620000300800 */
[----:B------:R-:W-:Y:S01]  /*5520*/  FFMA.FTZ R66, -R153, R153, 1 ;  /* 0x3f80000099427423 */ /* 0x000fe20000010199 */
[----:B------:R-:W-:Y:S01]  /*5530*/  FADD.FTZ R78, R78, -R126 ;  /* 0x8000007e4e4e7221 */ /* 0x000fe20000010000 */
[----:B------:R-:W-:Y:S01]  /*5540*/  FMUL.FTZ R218, R136, R218 ;  /* 0x000000da88da7220 */ /* 0x000fe20000410000 */
[----:B------:R3:W5:Y:S01]  /*5550*/  LDL.LU R156, [R1+0xdc] ;  /* 0x0000dc00019c7983 */ /* 0x0007620000300800 */
[----:B------:R-:W-:Y:S01]  /*5560*/  FMUL.FTZ R59, R59, R67 ;  /* 0x000000433b3b7220 */ /* 0x000fe20000410000 */
[--C-:B------:R-:W-:Y:S01]  /*5570*/  FADD.FTZ R80, R80, -R215.reuse ;  /* 0x800000d750507221 */ /* 0x100fe20000010000 */
[----:B------:R-:W-:Y:S01]  /*5580*/  FADD.FTZ R82, R82, -R215 ;  /* 0x800000d752527221 */ /* 0x000fe20000010000 */
[----:B------:R3:W5:Y:S01]  /*5590*/  LDL.LU R155, [R1+0xd8] ;  /* 0x0000d800019b7983 */ /* 0x0007620000300800 */
[----:B------:R-:W-:Y:S01]  /*55a0*/  FMUL.FTZ R61, R61, R121 ;  /* 0x000000793d3d7220 */ /* 0x000fe20000410000 */
[--C-:B------:R-:W-:Y:S01]  /*55b0*/  FADD.FTZ R81, R81, -R217.reuse ;  /* 0x800000d951517221 */ /* 0x100fe20000010000 */
[----:B------:R-:W-:Y:S01]  /*55c0*/  FADD.FTZ R83, R83, -R217 ;  /* 0x800000d953537221 */ /* 0x000fe20000010000 */
[----:B------:R3:W5:Y:S01]  /*55d0*/  LDL.LU R154, [R1+0xd4] ;  /* 0x0000d400019a7983 */ /* 0x0007620000300800 */
[----:B------:R-:W-:Y:S01]  /*55e0*/  FFMA.FTZ R67, -R150, R150, 1 ;  /* 0x3f80000096437423 */ /* 0x000fe20000010196 */
[----:B------:R-:W-:Y:S01]  /*55f0*/  FMUL.FTZ R121, R106, R72 ;  /* 0x000000486a797220 */ /* 0x000fe20000410000 */
[----:B------:R-:W-:Y:S01]  /*5600*/  FFMA.FTZ R213, -R5, R5, 1 ;  /* 0x3f80000005d57423 */ /* 0x000fe20000010105 */
[----:B------:R3:W5:Y:S01]  /*5610*/  LDL.LU R153, [R1+0xd0] ;  /* 0x0000d00001997983 */ /* 0x0007620000300800 */
[----:B------:R-:W-:Y:S01]  /*5620*/  FFMA.FTZ R60, -R149, R149, 1 ;  /* 0x3f800000953c7423 */ /* 0x000fe20000010195 */
[----:B------:R-:W-:Y:S01]  /*5630*/  FFMA.FTZ R214, -R4, R4, 1 ;  /* 0x3f80000004d67423 */ /* 0x000fe20000010104 */
[----:B------:R-:W4:Y:S01]  /*5640*/  MUFU.EX2 R129, R129 ;  /* 0x0000008100817308 */ /* 0x000f220000000800 */
[----:B------:R3:W5:Y:S01]  /*5650*/  LDL.LU R152, [R1+0xcc] ;  /* 0x0000cc0001987983 */ /* 0x0007620000300800 */
[----:B------:R-:W-:-:S06]  /*5660*/  FFMA.FTZ R124, -R147, R147, 1 ;  /* 0x3f800000937c7423 */ /* 0x000fcc0000010193 */
[----:B------:R-:W3:Y:S01]  /*5670*/  MUFU.EX2 R128, R128 ;  /* 0x0000008000807308 */ /* 0x000ee20000000800 */
[----:B------:R1:W5:Y:S01]  /*5680*/  LDL.LU R151, [R1+0xc8] ;  /* 0x0000c80001977983 */ /* 0x0003620000300800 */
[----:B------:R-:W-:-:S06]  /*5690*/  FMUL.FTZ R62, R62, R121 ;  /* 0x000000793e3e7220 */ /* 0x000fcc0000410000 */
[----:B------:R-:W3:Y:S01]  /*56a0*/  MUFU.EX2 R207, R207 ;  /* 0x000000cf00cf7308 */ /* 0x000ee20000000800 */
[----:B------:R1:W5:Y:S01]  /*56b0*/  LDL.LU R150, [R1+0xc4] ;  /* 0x0000c40001967983 */ /* 0x0003620000300800 */
[----:B------:R-:W-:-:S06]  /*56c0*/  FFMA.FTZ R63, -R146, R146, 1 ;  /* 0x3f800000923f7423 */ /* 0x000fcc0000010192 */
[----:B------:R-:W3:Y:S01]  /*56d0*/  MUFU.EX2 R205, R205 ;  /* 0x000000cd00cd7308 */ /* 0x000ee20000000800 */
[----:B------:R1:W5:Y:S01]  /*56e0*/  LDL.LU R149, [R1+0xc0] ;  /* 0x0000c00001957983 */ /* 0x0003620000300800 */
[----:B------:R-:W-:Y:S01]  /*56f0*/  FFMA.FTZ R121, -R145, R145, 1 ;  /* 0x3f80000091797423 */ /* 0x000fe20000010191 */
        /* <DEDUP_REMOVED lines=12> */
[----:B------:R1:W5:Y:S04]  /*57c0*/  LDL.LU R143, [R1+0xa8] ;  /* 0x0000a800018f7983 */ /* 0x0003680000300800 */
        /* <DEDUP_REMOVED lines=16> */
[----:B-1----:R-:W-:Y:S01]  /*58d0*/  FMUL.FTZ R73, R130, R84 ;  /* 0x0000005482497220 */ /* 0x002fe20000410000 */
[----:B------:R-:W-:Y:S01]  /*58e0*/  FMUL.FTZ R121, R121, R36 ;  /* 0x0000002479797220 */ /* 0x000fe20000410000 */
[----:B------:R-:W-:Y:S02]  /*58f0*/  FMUL.FTZ R36, R113, R81 ;  /* 0x0000005171247220 */ /* 0x000fe40000410000 */
[----:B------:R-:W-:Y:S01]  /*5900*/  FMUL.FTZ R218, R218, R73 ;  /* 0x00000049dada7220 */ /* 0x000fe20000410000 */
[----:B------:R-:W-:Y:S01]  /*5910*/  F2FP.BF16.F32.PACK_AB R73, R47, R11 ;  /* 0x0000000b2f49723e */ /* 0x000fe200000010ff */
[----:B------:R-:W-:Y:S01]  /*5920*/  FMUL.FTZ R221, R132, R221 ;  /* 0x000000dd84dd7220 */ /* 0x000fe20000410000 */
[----:B----4-:R-:W-:Y:S01]  /*5930*/  FMUL.FTZ R86, R129, R86 ;  /* 0x0000005681567220 */ /* 0x010fe20000410000 */
[----:B------:R-:W-:Y:S01]  /*5940*/  FMUL.FTZ R38, R236, R38 ;  /* 0x00000026ec267220 */ /* 0x000fe20000410000 */
[----:B------:R-:W-:Y:S01]  /*5950*/  FMUL.FTZ R74, R119, R74 ;  /* 0x0000004a774a7220 */ /* 0x000fe20000410000 */
[----:B------:R-:W-:Y:S01]  /*5960*/  FMUL.FTZ R80, R118, R80 ;  /* 0x0000005076507220 */ /* 0x000fe20000410000 */
        /* <DEDUP_REMOVED lines=66> */
[----:B--2---:R-:W-:-:S05]  /*5d90*/  IMAD R11, R0, 0x4000, R220 ;  /* 0x00004000000b7824 */ /* 0x004fca00078e02dc */
[----:B------:R-:W-:-:S05]  /*5da0*/  LEA R11, R11, R16, 0x1 ;  /* 0x000000100b0b7211 */ /* 0x000fca00078e08ff */
        /* <DEDUP_REMOVED lines=18> */
[----:B------:R-:W-:Y:S02]  /*5ed0*/  F2FP.BF16.F32.PACK_AB R92, R93, R92 ;  /* 0x0000005c5d5c723e */ /* 0x000fe400000010ff */
[----:B------:R-:W-:Y:S01]  /*5ee0*/  F2FP.BF16.F32.PACK_AB R93, R94, R95 ;  /* 0x0000005f5e5d723e */ /* 0x000fe200000010ff */
[----:B------:R-:W-:Y:S02]  /*5ef0*/  WARPGROUP.DEPBAR.LE gsb0, 0x0 ;  /* 0x00008000000079c5 */ /* 0x000fe40000010000 */
[----:B------:R-:W-:Y:S02]  /*5f00*/  F2FP.BF16.F32.PACK_AB R24, R15, R34 ;  /* 0x000000220f18723e */ /* 0x000fe400000010ff */
[----:B------:R-:W-:-:S02]  /*5f10*/  F2FP.BF16.F32.PACK_AB R25, R88, R35 ;  /* 0x000000235819723e */ /* 0x000fc400000010ff */
[----:B------:R-:W-:Y:S02]  /*5f20*/  F2FP.BF16.F32.PACK_AB R26, R90, R89 ;  /* 0x000000595a1a723e */ /* 0x000fe400000010ff */
[----:B------:R-:W-:-:S04]  /*5f30*/  F2FP.BF16.F32.PACK_AB R27, R10, R91 ;  /* 0x0000005b0a1b723e */ /* 0x000fc800000010ff */
        /* <DEDUP_REMOVED lines=50> */
[----:B------:R-:W-:-:S04]  /*6260*/  VIADD R40, R16, 0x20c00 ;  /* 0x00020c0010287836 */ /* 0x000fc80000000000 */
[----:B---3--:R-:W-:-:S05]  /*6270*/  IMAD R10, R14, 0x2000, R40 ;  /* 0x000020000e0a7824 */ /* 0x008fca00078e0228 */
[----:B------:R-:W-:Y:S02]  /*6280*/  SHF.R.U32.HI R10, RZ, 0x4, R10 ;  /* 0x00000004ff0a7819 */ /* 0x000fe4000001160a */
[----:B------:R-:W-:Y:S02]  /*6290*/  R2UR UR4, R16 ;  /* 0x00000000100472ca */ /* 0x000fe400000e0000 */
[----:B------:R-:W-:-:S04]  /*62a0*/  LOP3.LUT R10, R10, 0x3fff, RZ, 0xc0, !PT ;  /* 0x00003fff0a0a7812 */ /* 0x000fc800078ec0ff */
[----:B-1----:R-:W-:-:S04]  /*62b0*/  LOP3.LUT R11, R10, 0x10000, RZ, 0xfc, !PT ;  /* 0x000100000a0b7812 */ /* 0x002fc800078efcff */
[----:B------:R-:W-:-:S04]  /*62c0*/  LEA R11, R0, R11, 0xb ;  /* 0x0000000b000b7211 */ /* 0x000fc800078e58ff */
        /* <DEDUP_REMOVED lines=65> */
.L_x_1390:
        /* <DEDUP_REMOVED lines=68> */
.L_x_1391:
        /* <DEDUP_REMOVED lines=12> */
.L_x_1381:
[----:B------:R-:W2:Y:S01]  /*6be0*/  S2R R8, SR_CTAID.X ;  /* 0x0000000000087919 */ /* 0x000ea20000002500 */
[----:B------:R-:W3:Y:S01]  /*6bf0*/  LDC R5, c[0x0][0x280] ;  /* 0x0000a000ff057b82 */ /* 0x000ee20000000800 */
[----:B------:R-:W-:-:S07]  /*6c00*/  ULDC UR4, c[0x0][0x748] ;  /* 0x0001d20000047ab9 */ /* 0x000fce0000000800 */
[----:B------:R-:W3:Y:S02]  /*6c10*/  LDC R7, c[0x0][0x290] ;  /* 0x0000a400ff077b82 */ /* 0x000ee40000000800 */
[----:B---3--:R-:W-:-:S04]  /*6c20*/  IMAD.IADD R5, R5, 0x1, -R7 ;  /* 0x0000000105057824 */ /* 0x008fc800078e0a07 */
[----:B--2---:R-:W-:-:S05]  /*6c30*/  IMAD R5, R8, 0x80, R5 ;  /* 0x0000008008057824 */ /* 0x004fca00078e0205 */
[----:B------:R-:W-:-:S04]  /*6c40*/  IADD3 R5, R5, UR4, RZ ;  /* 0x0000000405057c10 */ /* 0x000fc8000fffe0ff */
        /* <DEDUP_REMOVED lines=16> */
[----:B-----5:R-:W-:Y:S01]  /*6d50*/  VIADD R9, R5, 0xffffff80 ;  /* 0xffffff8005097836 */ /* 0x020fe20000000000 */
[C---:B-1----:R-:W-:Y:S01]  /*6d60*/  IADD3 R17, R15.reuse, -0x80, RZ ;  /* 0xffffff800f117810 */ /* 0x042fe20007ffe0ff */
        /* <DEDUP_REMOVED lines=11> */
[----:B------:R-:W-:Y:S02]  /*6e20*/  SHF.R.S32.HI R13, RZ, 0x5, R6 ;  /* 0x00000005ff0d7819 */ /* 0x000fe40000011406 */
[----:B----4-:R-:W-:-:S02]  /*6e30*/  SHF.R.S32.HI R11, RZ, 0x2, R12 ;  /* 0x00000002ff0b7819 */ /* 0x010fc4000001140c */
[----:B------:R-:W-:Y:S02]  /*6e40*/  LOP3.LUT R6, R5, 0xffffffe0, RZ, 0xc0, !PT ;  /* 0xffffffe005067812 */ /* 0x000fe400078ec0ff */
[----:B------:R-:W-:Y:S02]  /*6e50*/  SHF.R.S32.HI R12, RZ, 0x1f, R12 ;  /* 0x0000001fff0c7819 */ /* 0x000fe4000001140c */
[----:B------:R-:W-:Y:S01]  /*6e60*/  LEA.HI R5, R15, R15, RZ, 0x1 ;  /* 0x0000000f0f057211 */ /* 0x000fe200078f08ff */
[----:B------:R-:W-:Y:S01]  /*6e70*/  IMAD.IADD R7, R9, 0x1, -R6 ;  /* 0x0000000109077824 */ /* 0x000fe200078e0a06 */
[----:B------:R-:W-:Y:S01]  /*6e80*/  LEA.HI R12, R12, R11, RZ, 0x3 ;  /* 0x0000000b0c0c7211 */ /* 0x000fe200078f18ff */
[----:B------:R-:W-:Y:S01]  /*6e90*/  IMAD R6, R13, -0x10, R8 ;  /* 0xfffffff00d067824 */ /* 0x000fe200078e0208 */
[----:B------:R-:W-:Y:S02]  /*6ea0*/  LOP3.LUT R5, R5, 0xfffffffe, RZ, 0xc0, !PT ;  /* 0xfffffffe05057812 */ /* 0x000fe400078ec0ff */
[----:B------:R-:W-:-:S02]  /*6eb0*/  LOP3.LUT R12, R12, 0xfffffff8, RZ, 0xc0, !PT ;  /* 0xfffffff80c0c7812 */ /* 0x000fc400078ec0ff */
[----:B------:R-:W-:Y:S02]  /*6ec0*/  SHF.R.S32.HI R8, RZ, 0x1f, R7 ;  /* 0x0000001fff087819 */ /* 0x000fe40000011407 */
[----:B------:R-:W-:Y:S02]  /*6ed0*/  IADD3 R6, R6, R12, -R11 ;  /* 0x0000000c06067210 */ /* 0x000fe40007ffe80b */
[CC--:B------:R-:W-:Y:S02]  /*6ee0*/  LEA.HI R11, R8.reuse, R7.reuse, RZ, 0x3 ;  /* 0x00000007080b7211 */ /* 0x0c0fe400078f18ff */
[----:B------:R-:W-:Y:S02]  /*6ef0*/  LEA.HI R7, R8, R7, RZ, 0x2 ;  /* 0x0000000708077211 */ /* 0x000fe400078f10ff */
[--C-:B------:R-:W-:Y:S02]  /*6f00*/  SHF.R.S32.HI R12, RZ, 0x3, R11.reuse ;  /* 0x00000003ff0c7819 */ /* 0x100fe4000001140b */
[----:B------:R-:W-:-:S02]  /*6f10*/  SHF.R.S32.HI R11, RZ, 0x1f, R11 ;  /* 0x0000001fff0b7819 */ /* 0x000fc4000001140b */
[----:B------:R-:W-:Y:S02]  /*6f20*/  SHF.R.S32.HI R14, RZ, 0x2, R7 ;  /* 0x00000002ff0e7819 */ /* 0x000fe40000011407 */
[----:B------:R-:W-:Y:S02]  /*6f30*/  IADD3 R5, R15, -R5, RZ ;  /* 0x800000050f057210 */ /* 0x000fe40007ffe0ff */
[----:B------:R-:W-:Y:S01]  /*6f40*/  LEA.HI R11, R11, R12, RZ, 0x4 ;  /* 0x0000000c0b0b7211 */ /* 0x000fe200078f20ff */
[C---:B------:R-:W-:Y:S01]  /*6f50*/  VIADD R15, R14.reuse, 0x18 ;  /* 0x000000180e0f7836 */ /* 0x040fe20000000000 */
[----:B------:R-:W-:Y:S01]  /*6f60*/  LEA.HI R7, R7, R14, RZ, 0x1 ;  /* 0x0000000e07077211 */ /* 0x000fe200078f08ff */
[----:B------:R-:W-:Y:S01]  /*6f70*/  IMAD R8, R5, -0x40, R6 ;  /* 0xffffffc005087824 */ /* 0x000fe200078e0206 */
[----:B------:R-:W-:Y:S01]  /*6f80*/  LOP3.LUT R11, R11, 0x1ffffff0, RZ, 0xc0, !PT ;  /* 0x1ffffff00b0b7812 */ /* 0x000fe200078ec0ff */
[----:B------:R-:W-:Y:S01]  /*6f90*/  VIADD R6, R14, 0x8 ;  /* 0x000000080e067836 */ /* 0x000fe20000000000 */
[----:B------:R-:W-:-:S02]  /*6fa0*/  LOP3.LUT R5, R7, 0xfffffffe, RZ, 0xc0, !PT ;  /* 0xfffffffe07057812 */ /* 0x000fc400078ec0ff */
[----:B------:R-:W-:Y:S01]  /*6fb0*/  IADD3 R7, R9, -R18, RZ ;  /* 0x8000001209077210 */ /* 0x000fe20007ffe0ff */
[----:B------:R-:W-:Y:S01]  /*6fc0*/  IMAD.IADD R12, R12, 0x1, -R11 ;  /* 0x000000010c0c7824 */ /* 0x000fe200078e0a0b */
[----:B------:R-:W-:Y:S01]  /*6fd0*/  LEA.HI R10, R6, R6, RZ, 0x1 ;  /* 0x00000006060a7211 */ /* 0x000fe200078f08ff */
[C---:B------:R-:W-:Y:S01]  /*6fe0*/  IMAD.IADD R5, R14.reuse, 0x1, -R5 ;  /* 0x000000010e057824 */ /* 0x040fe200078e0a05 */
[----:B------:R-:W-:Y:S02]  /*6ff0*/  IADD3 R11, R14, 0x10, RZ ;  /* 0x000000100e0b7810 */ /* 0x000fe40007ffe0ff */
[----:B------:R-:W-:Y:S01]  /*7000*/  LOP3.LUT R9, R10, 0xfffffffe, RZ, 0xc0, !PT ;  /* 0xfffffffe0a097812 */ /* 0x000fe200078ec0ff */
[----:B------:R-:W-:Y:S01]  /*7010*/  IMAD R5, R12, 0x8, R5 ;  /* 0x000000080c057824 */ /* 0x000fe200078e0205 */
[----:B------:R-:W-:Y:S02]  /*7020*/  LEA.HI R17, R15, R15, RZ, 0x1 ;  /* 0x0000000f0f117211 */ /* 0x000fe400078f08ff */
[----:B------:R-:W-:-:S02]  /*7030*/  IADD3 R9, R6, -R9, RZ ;  /* 0x8000000906097210 */ /* 0x000fc40007ffe0ff */
[----:B------:R-:W-:Y:S01]  /*7040*/  LEA.HI R6, R11, R11, RZ, 0x1 ;  /* 0x0000000b0b067211 */ /* 0x000fe200078f08ff */
[----:B------:R1:W-:Y:S01]  /*7050*/  STL [R1+0x54], R5 ;  /* 0x0000540501007387 */ /* 0x0003e20000100800 */
[----:B------:R-:W-:Y:S02]  /*7060*/  SHF.R.S32.HI R19, RZ, 0x1f, R17 ;  /* 0x0000001fff137819 */ /* 0x000fe40000011411 */
[--C-:B------:R-:W-:Y:S02]  /*7070*/  SHF.R.S32.HI R12, RZ, 0x1, R6.reuse ;  /* 0x00000001ff0c7819 */ /* 0x100fe40000011406 */
[----:B------:R-:W-:Y:S02]  /*7080*/  SHF.R.S32.HI R13, RZ, 0x1f, R6 ;  /* 0x0000001fff0d7819 */ /* 0x000fe40000011406 */
[----:B------:R-:W-:Y:S02]  /*7090*/  LOP3.LUT R14, R6, 0xfffffffe, RZ, 0xc0, !PT ;  /* 0xfffffffe060e7812 */ /* 0x000fe400078ec0ff */
[----:B------:R-:W-:-:S02]  /*70a0*/  LEA.HI R13, R13, R12, RZ, 0x4 ;  /* 0x0000000c0d0d7211 */ /* 0x000fc400078f20ff */
[----:B-1----:R-:W-:Y:S01]  /*70b0*/  SHF.R.S32.HI R5, RZ, 0x1, R10 ;  /* 0x00000001ff057819 */ /* 0x002fe2000001140a */
[----:B------:R-:W-:Y:S01]  /*70c0*/  IMAD.IADD R14, R11, 0x1, -R14 ;  /* 0x000000010b0e7824 */ /* 0x000fe200078e0a0e */
[----:B------:R-:W-:Y:S02]  /*70d0*/  SHF.R.S32.HI R10, RZ, 0x1f, R10 ;  /* 0x0000001fff0a7819 */ /* 0x000fe4000001140a */
[----:B------:R-:W-:Y:S02]  /*70e0*/  SHF.R.S32.HI R6, RZ, 0x1, R17 ;  /* 0x00000001ff067819 */ /* 0x000fe40000011411 */
[----:B------:R-:W-:Y:S02]  /*70f0*/  LEA.HI R10, R10, R5, RZ, 0x4 ;  /* 0x000000050a0a7211 */ /* 0x000fe400078f20ff */
[----:B------:R-:W-:Y:S02]  /*7100*/  LOP3.LUT R13, R13, 0x1ffffff0, RZ, 0xc0, !PT ;  /* 0x1ffffff00d0d7812 */ /* 0x000fe400078ec0ff */
[----:B------:R-:W-:-:S02]  /*7110*/  LOP3.LUT R10, R10, 0x1ffffff0, RZ, 0xc0, !PT ;  /* 0x1ffffff00a0a7812 */ /* 0x000fc400078ec0ff */
[----:B------:R-:W-:Y:S01]  /*7120*/  LEA.HI R19, R19, R6, RZ, 0x4 ;  /* 0x0000000613137211 */ /* 0x000fe200078f20ff */
[----:B------:R-:W-:Y:S01]  /*7130*/  IMAD.IADD R13, R12, 0x1, -R13 ;  /* 0x000000010c0d7824 */ /* 0x000fe200078e0a0d */
[----:B------:R-:W-:Y:S01]  /*7140*/  LOP3.LUT R18, R17, 0xfffffffe, RZ, 0xc0, !PT ;  /* 0xfffffffe11127812 */ /* 0x000fe200078ec0ff */
[----:B------:R-:W-:Y:S01]  /*7150*/  IMAD.IADD R10, R5, 0x1, -R10 ;  /* 0x00000001050a7824 */ /* 0x000fe200078e0a0a */
[----:B------:R-:W-:Y:S01]  /*7160*/  LOP3.LUT R19, R19, 0x1ffffff0, RZ, 0xc0, !PT ;  /* 0x1ffffff013137812 */ /* 0x000fe200078ec0ff */
[----:B------:R-:W-:Y:S01]  /*7170*/  IMAD R5, R13, 0x8, R14 ;  /* 0x000000080d057824 */ /* 0x000fe200078e020e */
[----:B------:R-:W-:Y:S01]  /*7180*/  IADD3 R18, R15, -R18, RZ ;  /* 0x800000120f127210 */ /* 0x000fe20007ffe0ff */
[----:B------:R-:W-:Y:S01]  /*7190*/  IMAD.MOV.U32 R13, RZ, RZ, 0x40000040 ;  /* 0x40000040ff0d7424 */ /* 0x000fe200078e00ff */
[----:B------:R-:W-:Y:S01]  /*71a0*/  LEA R9, R10, R9, 0x3 ;  /* 0x000000090a097211 */ /* 0x000fe200078e18ff */
[----:B------:R-:W-:Y:S01]  /*71b0*/  IMAD.IADD R19, R6, 0x1, -R19 ;  /* 0x0000000106137824 */ /* 0x000fe200078e0a13 */
[----:B------:R-:W-:Y:S01]  /*71c0*/  MOV R11, 0x40000040 ;  /* 0x40000040000b7802 */ /* 0x000fe20000000f00 */
[----:B------:R-:W-:Y:S01]  /*71d0*/  IMAD R6, R20, 0x2000, R16 ;  /* 0x0000200014067824 */ /* 0x000fe200078e0210 */
[----:B------:R-:W-:Y:S01]  /*71e0*/  MOV R15, 0x40000040 ;  /* 0x40000040000f7802 */ /* 0x000fe20000000f00 */
[----:B------:R1:W-:Y:S01]  /*71f0*/  STL [R1+0x4c], R9 ;  /* 0x00004c0901007387 */ /* 0x0003e20000100800 */
[----:B------:R-:W-:Y:S01]  /*7200*/  LEA R10, R19, R18, 0x3 ;  /* 0x00000012130a7211 */ /* 0x000fe200078e18ff */
[----:B------:R-:W-:-:S02]  /*7210*/  IMAD.MOV.U32 R19, RZ, RZ, 0x40000040 ;  /* 0x40000040ff137424 */ /* 0x000fc400078e00ff */
[----:B------:R2:W-:Y:S04]  /*7220*/  STL [R1+0x48], R5 ;  /* 0x0000480501007387 */ /* 0x0005e80000100800 */
[----:B------:R3:W-:Y:S01]  /*7230*/  STL [R1+0x44], R10 ;  /* 0x0000440a01007387 */ /* 0x0007e20000100800 */
[C---:B-1----:R-:W-:Y:S02]  /*7240*/  VIADD R9, R6.reuse, 0x4000 ;  /* 0x0000400006097836 */ /* 0x042fe40000000000 */
[----:B--2---:R-:W-:Y:S01]  /*7250*/  VIADD R5, R6, 0x20c00 ;  /* 0x00020c0006057836 */ /* 0x004fe20000000000 */
[----:B------:R-:W-:Y:S02]  /*7260*/  SHF.R.U32.HI R6, RZ, 0x4, R6 ;  /* 0x00000004ff067819 */ /* 0x000fe40000011606 */
[----:B------:R-:W-:-:S02]  /*7270*/  SHF.R.U32.HI R9, RZ, 0x4, R9 ;  /* 0x00000004ff097819 */ /* 0x000fc40000011609 */
[----:B------:R-:W-:Y:S02]  /*7280*/  SHF.R.U32.HI R5, RZ, 0x4, R5 ;  /* 0x00000004ff057819 */ /* 0x000fe40000011605 */
[----:B------:R-:W-:Y:S02]  /*7290*/  LOP3.LUT R6, R6, 0x3fff, RZ, 0xc0, !PT ;  /* 0x00003fff06067812 */ /* 0x000fe400078ec0ff */
[----:B------:R-:W-:Y:S02]  /*72a0*/  LOP3.LUT R9, R9, 0x3fff, RZ, 0xc0, !PT ;  /* 0x00003fff09097812 */ /* 0x000fe400078ec0ff */
[----:B------:R-:W-:Y:S02]  /*72b0*/  LOP3.LUT R5, R5, 0x3fff, RZ, 0xc0, !PT ;  /* 0x00003fff05057812 */ /* 0x000fe400078ec0ff */
[----:B------:R-:W-:Y:S02]  /*72c0*/  LOP3.LUT R12, R6, 0x10000, RZ, 0xfc, !PT ;  /* 0x00010000060c7812 */ /* 0x000fe400078efcff */
[----:B------:R-:W-:Y:S01]  /*72d0*/  LOP3.LUT R6, R9, 0x10000, RZ, 0xfc, !PT ;  /* 0x0001000009067812 */ /* 0x000fe200078efcff */
[----:B------:R-:W-:Y:S01]  /*72e0*/  VIADD R9, R7, 0x8 ;  /* 0x0000000807097836 */ /* 0x000fe20000000000 */
[----:B------:R-:W-:Y:S01]  /*72f0*/  LOP3.LUT R5, R5, 0x10000, RZ, 0xfc, !PT ;  /* 0x0001000005057812 */ /* 0x000fe200078efcff */
[C---:B------:R-:W-:Y:S01]  /*7300*/  VIADD R20, R12.reuse, 0x4 ;  /* 0x000000040c147836 */ /* 0x040fe20000000000 */
[C---:B------:R-:W-:Y:S01]  /*7310*/  IADD3 R22, R12.reuse, 0x2, RZ ;  /* 0x000000020c167810 */ /* 0x040fe20007ffe0ff */
[----:B------:R1:W-:Y:S01]  /*7320*/  STL [R1+0x3c], R12 ;  /* 0x00003c0c01007387 */ /* 0x0003e20000100800 */
[----:B------:R-:W-:Y:S01]  /*7330*/  IADD3 R18, R12, 0x6, RZ ;  /* 0x000000060c127810 */ /* 0x000fe20007ffe0ff */
[C---:B---3--:R-:W-:Y:S01]  /*7340*/  VIADD R10, R6.reuse, 0x6 ;  /* 0x00000006060a7836 */ /* 0x048fe20000000000 */
[----:B------:R-:W-:Y:S01]  /*7350*/  IADD3 R9, R7, 0x14, RZ ;  /* 0x0000001407097810 */ /* 0x000fe20007ffe0ff */
[----:B------:R2:W-:Y:S01]  /*7360*/  STL [R1+0x58], R5 ;  /* 0x0000580501007387 */ /* 0x0005e20000100800 */
[----:B------:R-:W-:-:S03]  /*7370*/  VIADD R14, R6, 0x2 ;  /* 0x00000002060e7836 */ /* 0x000fc60000000000 */
[----:B------:R3:W-:Y:S01]  /*7380*/  STL [R1+0x38], R6 ;  /* 0x0000380601007387 */ /* 0x0007e20000100800 */
[----:B-1----:R-:W-:-:S03]  /*7390*/  IADD3 R12, R6, 0x4, RZ ;  /* 0x00000004060c7810 */ /* 0x002fc60007ffe0ff */
[----:B------:R1:W-:Y:S01]  /*73a0*/  STL.64 [R1+0x30], R22 ;  /* 0x0000301601007387 */ /* 0x0003e20000100a00 */
[C---:B--2---:R-:W-:Y:S01]  /*73b0*/  IADD3 R5, R7.reuse, 0x4, RZ ;  /* 0x0000000407057810 */ /* 0x044fe20007ffe0ff */
[C---:B------:R-:W-:Y:S02]  /*73c0*/  VIADD R5, R7.reuse, 0x10 ;  /* 0x0000001007057836 */ /* 0x040fe40000000000 */
[----:B------:R1:W-:Y:S01]  /*73d0*/  STL.64 [R1+0x28], R20 ;  /* 0x0000281401007387 */ /* 0x0003e20000100a00 */
[C---:B------:R-:W-:Y:S02]  /*73e0*/  IADD3 R5, R7.reuse, 0x1c, RZ ;  /* 0x0000001c07057810 */ /* 0x040fe40007ffe0ff */
[C---:B---3--:R-:W-:Y:S01]  /*73f0*/  IADD3 R6, R7.reuse, 0xc, RZ ;  /* 0x0000000c07067810 */ /* 0x048fe20007ffe0ff */
[----:B------:R1:W-:Y:S01]  /*7400*/  STL.64 [R1+0x20], R18 ;  /* 0x0000201201007387 */ /* 0x0003e20000100a00 */
[----:B------:R-:W-:-:S03]  /*7410*/  VIADD R6, R7, 0x18 ;  /* 0x0000001807067836 */ /* 0x000fc60000000000 */
[----:B------:R1:W-:Y:S04]  /*7420*/  STL.64 [R1+0x8], R10 ;  /* 0x0000080a01007387 */ /* 0x0003e80000100a00 */
[----:B------:R1:W-:Y:S04]  /*7430*/  STL.64 [R1+0x18], R14 ;  /* 0x0000180e01007387 */ /* 0x0003e80000100a00 */
[----:B------:R1:W-:Y:S02]  /*7440*/  STL.64 [R1+0x10], R12 ;  /* 0x0000100c01007387 */ /* 0x0003e40000100a00 */
.L_x_1404:
[----:B------:R-:W-:-:S05]  /*7450*/  IMAD.U32 R5, RZ, RZ, UR36 ;  /* 0x00000024ff057e24 */ /* 0x000fca000f8e00ff */
[----:B------:R-:W-:-:S04]  /*7460*/  LOP3.LUT R5, R5, 0x1, RZ, 0xfc, !PT ;  /* 0x0000000105057812 */ /* 0x000fc800078efcff */
[----:B------:R-:W-:-:S13]  /*7470*/  ISETP.NE.AND P0, PT, R5, 0x3, PT ;  /* 0x000000030500780c */ /* 0x000fda0003f05270 */
[----:B------:R-:W-:Y:S05]  /*7480*/  @!P0 BRA `(.L_x_1394) ;  /* 0x0000000000048947 */ /* 0x000fea0003800000 */
[----:B------:R-:W-:Y:S01]  /*7490*/  BPT.TRAP 0x1 ;  /* 0x000000040000795c */ /* 0x000fe20000300000 */
.L_x_1394:
[----:B------:R-:W-:Y:S02]  /*74a0*/  LEA R6, R0, R16, 0x3 ;  /* 0x0000001000067211 */ /* 0x000fe400078e18ff */
[----:B-1----:R-:W-:-:S04]  /*74b0*/  SHF.L.U32 R23, R4, 0x1f, RZ ;  /* 0x0000001f04177819 */ /* 0x002fc800000006ff */
[----:B------:R1:W2:Y:S01]  /*74c0*/  SYNCS.PHASECHK.TRANS64.TRYWAIT P1, [R6+URZ+0x30c10], R23 ;  /* 0x030c1017060075a7 */ /* 0x0002a2000802017f */
[----:B------:R-:W-:Y:S05]  /*74d0*/  @!P0 BRA `(.L_x_1395) ;  /* 0x0000000000048947 */ /* 0x000fea0003800000 */
[----:B------:R-:W-:Y:S01]  /*74e0*/  BPT.TRAP 0x1 ;  /* 0x000000040000795c */ /* 0x000fe20000300000 */
.L_x_1395:
[----:B------:R-:W-:-:S05]  /*74f0*/  VIADD R5, R16, 0x10000 ;  /* 0x0001000010057836 */ /* 0x000fca0000000000 */
[----:B------:R-:W-:-:S04]  /*7500*/  SHF.R.U32.HI R5, RZ, 0x4, R5 ;  /* 0x00000004ff057819 */ /* 0x000fc80000011605 */
[----:B------:R-:W-:-:S04]  /*7510*/  LOP3.LUT R5, R5, 0x3fff, RZ, 0xc0, !PT ;  /* 0x00003fff05057812 */ /* 0x000fc800078ec0ff */
[----:B------:R-:W-:Y:S01]  /*7520*/  LOP3.LUT R9, R5, 0x10000, RZ, 0xfc, !PT ;  /* 0x0001000005097812 */ /* 0x000fe200078efcff */
[----:B--2---:R-:W-:Y:S06]  /*7530*/  @P1 BRA `(.L_x_1396) ;  /* 0x0000000000081947 */ /* 0x004fec0003800000 */
[----:B------:R-:W2:Y:S02]  /*7540*/  SYNCS.PHASECHK.TRANS64.TRYWAIT P1, [R6+URZ+0x30c10], R23 ;  /* 0x030c1017060075a7 */ /* 0x000ea4000802017f */
[----:B--2---:R-:W-:Y:S05]  /*7550*/  @!P1 BRA `(.L_x_1397) ;  /* 0x000000d000bc9947 */ /* 0x004fea0003800000 */
.L_x_1396:
[----:B------:R-:W3:Y:S04]  /*7560*/  LDL R17, [R1+0x3c] ;  /* 0x00003c0001117983 */ /* 0x000ee80000100800 */
[----:B------:R-:W4:Y:S04]  /*7570*/  LDL.64 R20, [R1+0x30] ;  /* 0x0000300001147983 */ /* 0x000f280000100a00 */
[----:B------:R-:W5:Y:S01]  /*7580*/  LDL.64 R18, [R1+0x28] ;  /* 0x0000280001127983 */ /* 0x000f620000100a00 */
[----:B------:R-:W-:Y:S01]  /*7590*/  LEA R9, R0, R9, 0xa ;  /* 0x0000000900097211 */ /* 0x000fe200078e50ff */
        /* <DEDUP_REMOVED lines=20> */
[C---:B-----5:R-:W-:Y:S01]  /*76e0*/  IMAD R10, R0.reuse, 0x80, R10 ;  /* 0x00000080000a7824 */ /* 0x060fe200078e020a */
[----:B------:R-:W-:Y:S01]  /*76f0*/  UIADD3 UR6, UR6, 0x6, URZ ;  /* 0x0000000606067890 */ /* 0x000fe2000fffe03f */
[----:B------:R-:W-:-:S04]  /*7700*/  LEA R12, R0, R12, 0x7 ;  /* 0x0000000c000c7211 */ /* 0x000fc800078e38ff */
[----:B------:R-:W-:-:S04]  /*7710*/  LEA R15, R3, R12, 0x1 ;  /* 0x0000000c030f7211 */ /* 0x000fc800078e08ff */
[----:B------:R-:W-:Y:S01]  /*7720*/  LEA R9, R15, R16, 0x2 ;  /* 0x000000100f097211 */ /* 0x000fe200078e10ff */
        /* <DEDUP_REMOVED lines=8> */
[C---:B------:R-:W-:Y:S01]  /*77b0*/  IMAD R14, R0.reuse, 0x80, R13 ;  /* 0x00000080000e7824 */ /* 0x040fe200078e020d */
[----:B------:R-:W-:Y:S01]  /*77c0*/  LEA R18, R0, R11, 0x7 ;  /* 0x0000000b00127211 */ /* 0x000fe200078e38ff */
[C---:B------:R-:W-:Y:S02]  /*77d0*/  IMAD R13, R3.reuse, 0x2, R10 ;  /* 0x00000002030d7824 */ /* 0x040fe400078e020a */
[C---:B------:R-:W-:Y:S01]  /*77e0*/  IMAD R19, R3.reuse, 0x2, R14 ;  /* 0x0000000203137824 */ /* 0x040fe200078e020e */
[----:B------:R-:W-:Y:S01]  /*77f0*/  LEA R21, R3, R18, 0x1 ;  /* 0x0000001203157211 */ /* 0x000fe200078e08ff */
[----:B------:R-:W-:-:S02]  /*7800*/  IMAD R17, R13, 0x4, R16 ;  /* 0x000000040d117824 */ /* 0x000fc400078e0210 */
[----:B------:R-:W-:Y:S01]  /*7810*/  IMAD R10, R19, 0x4, R16 ;  /* 0x00000004130a7824 */ /* 0x000fe200078e0210 */
[----:B------:R-:W-:Y:S01]  /*7820*/  LEA R11, R21, R16, 0x2 ;  /* 0x00000010150b7211 */ /* 0x000fe200078e10ff */
[----:B------:R-:W-:-:S04]  /*7830*/  VIADD R14, R16, 0x20000 ;  /* 0x00020000100e7836 */ /* 0x000fc80000000000 */
[--C-:B------:R-:W-:Y:S01]  /*7840*/  IMAD R15, R15, 0x4, R14.reuse ;  /* 0x000000040f0f7824 */ /* 0x100fe200078e020e */
[-C--:B------:R-:W-:Y:S02]  /*7850*/  LEA R12, R13, R14.reuse, 0x2 ;  /* 0x0000000e0d0c7211 */ /* 0x080fe400078e10ff */
        /* <DEDUP_REMOVED lines=15> */
.L_x_1398:
[----:B------:R1:W1:Y:S01]  /*7950*/  SYNCS.PHASECHK.TRANS64.TRYWAIT P1, [R6+URZ+0x30c30], R23 ;  /* 0x030c3017060075a7 */ /* 0x000262000802017f */
[----:B------:R-:W-:Y:S05]  /*7960*/  @!P0 BRA `(.L_x_1399) ;  /* 0x0000000000048947 */ /* 0x000fea0003800000 */
[----:B------:R-:W-:Y:S01]  /*7970*/  BPT.TRAP 0x1 ;  /* 0x000000040000795c */ /* 0x000fe20000300000 */
.L_x_1399:
[----:B-1----:R-:W-:Y:S05]  /*7980*/  @P1 BRA `(.L_x_1400) ;  /* 0x0000000000081947 */ /* 0x002fea0003800000 */
[----:B------:R-:W1:Y:S02]  /*7990*/  SYNCS.PHASECHK.TRANS64.TRYWAIT P1, [R6+URZ+0x30c30], R23 ;  /* 0x030c3017060075a7 */ /* 0x000e64000802017f */
[----:B-1----:R-:W-:Y:S05]  /*79a0*/  @!P1 BRA `(.L_x_1401) ;  /* 0x000000cc00bc9947 */ /* 0x002fea0003800000 */
.L_x_1400:
[----:B------:R-:W2:Y:S01]  /*79b0*/  LDL R26, [R1+0x38] ;  /* 0x00003800011a7983 */ /* 0x000ea20000100800 */
[----:B------:R-:W-:Y:S01]  /*79c0*/  IADD3 R24, R16, 0x18000, RZ ;  /* 0x0001800010187810 */ /* 0x000fe20007ffe0ff */
[----:B------:R-:W-:Y:S02]  /*79d0*/  ULDC UR8, c[0x0][0x75c] ;  /* 0x0001d70000087ab9 */ /* 0x000fe40000000800 */
[----:B------:R-:W-:Y:S01]  /*79e0*/  STL [R1+0xf8], R162 ;  /* 0x0000f8a201007387 */ /* 0x000fe20000100800 */
[----:B------:R-:W-:Y:S01]  /*79f0*/  SHF.R.U32.HI R24, RZ, 0x4, R24 ;  /* 0x00000004ff187819 */ /* 0x000fe20000011618 */
[----:B------:R-:W-:Y:S01]  /*7a00*/  FMUL.FTZ R18, R76, UR8 ;  /* 0x000000084c127c20 */ /* 0x000fe20008410000 */
[----:B------:R-:W-:Y:S01]  /*7a10*/  FMUL.FTZ R19, R77, UR8 ;  /* 0x000000084d137c20 */ /* 0x000fe20008410000 */
[----:B------:R-:W-:Y:S01]  /*7a20*/  STL [R1+0xf4], R161 ;  /* 0x0000f4a101007387 */ /* 0x000fe20000100800 */
[----:B------:R-:W-:Y:S01]  /*7a30*/  LOP3.LUT R210, R24, 0x3fff, RZ, 0xc0, !PT ;  /* 0x00003fff18d27812 */ /* 0x000fe200078ec0ff */
[----:B------:R-:W-:Y:S01]  /*7a40*/  FMUL.FTZ R20, R78, UR8 ;  /* 0x000000084e147c20 */ /* 0x000fe20008410000 */
[----:B------:R-:W-:Y:S01]  /*7a50*/  FMUL.FTZ R21, R79, UR8 ;  /* 0x000000084f157c20 */ /* 0x000fe20008410000 */
[----:B------:R-:W-:Y:S01]  /*7a60*/  STL [R1+0xf0], R160 ;  /* 0x0000f0a001007387 */ /* 0x000fe20000100800 */
[----:B------:R-:W-:Y:S01]  /*7a70*/  LOP3.LUT R25, R210, 0x10000, RZ, 0xfc, !PT ;  /* 0x00010000d2197812 */ /* 0x000fe200078efcff */
[----:B------:R-:W-:Y:S01]  /*7a80*/  FMUL.FTZ R22, R80, UR8 ;  /* 0x0000000850167c20 */ /* 0x000fe20008410000 */
[----:B------:R-:W-:Y:S01]  /*7a90*/  FMUL.FTZ R23, R81, UR8 ;  /* 0x0000000851177c20 */ /* 0x000fe20008410000 */
[----:B------:R-:W-:Y:S01]  /*7aa0*/  STL [R1+0xec], R159 ;  /* 0x0000ec9f01007387 */ /* 0x000fe20000100800 */
[----:B------:R-:W-:Y:S01]  /*7ab0*/  FMUL.FTZ R204, R82, UR8 ;  /* 0x0000000852cc7c20 */ /* 0x000fe20008410000 */
[----:B------:R-:W-:-:S02]  /*7ac0*/  IMAD R25, R0, 0x400, R25 ;  /* 0x0000040000197824 */ /* 0x000fc400078e0219 */
        /* <DEDUP_REMOVED lines=71> */
[C---:B------:R-:W-:Y:S01]  /*7f40*/  IADD3 R230, R7.reuse, 0x4, RZ ;  /* 0x0000000407e67810 */ /* 0x040fe20007ffe0ff */
        /* <DEDUP_REMOVED lines=34> */
[C---:B------:R-:W-:Y:S01]  /*8170*/  VIADD R220, R7.reuse, 0x10 ;  /* 0x0000001007dc7836 */ /* 0x040fe20000000000 */
[----:B------:R-:W-:-:S03]  /*8180*/  IADD3 R224, R7, 0x14, RZ ;  /* 0x0000001407e07810 */ /* 0x000fc60007ffe0ff */
        /* <DEDUP_REMOVED lines=53> */
[----:B----4-:R-:W-:Y:S01]  /*84e0*/  VIADD R128, R7, 0x18 ;  /* 0x0000001807807836 */ /* 0x010fe20000000000 */
        /* <DEDUP_REMOVED lines=10> */
[----:B------:R-:W-:Y:S01]  /*8590*/  IADD3 R221, R7, 0x1c, RZ ;  /* 0x0000001c07dd7810 */ /* 0x000fe20007ffe0ff */
[----:B------:R-:W-:-:S06]  /*85a0*/  FFMA.FTZ R95, R98, UR5, -R95 ;  /* 0x00000005625f7c23 */ /* 0x000fcc000801085f */
        /* <DEDUP_REMOVED lines=140> */
[----:B----4-:R-:W-:-:S02]  /*8e70*/  FSEL R128, R234, -INF , P2 ;  /* 0xff800000ea807808 */ /* 0x010fc40001000000 */
[----:B------:R-:W4:Y:S01]  /*8e80*/  SHFL.IDX PT, R212, R217, R212, 0x1f ;  /* 0x00001fd4d9d47589 */ /* 0x000f2200000e0000 */
[----:B---3--:R-:W-:Y:S01]  /*8e90*/  FFMA.FTZ R132, R26, UR5, -R215 ;  /* 0x000000051a847c23 */ /* 0x008fe200080108d7 */
[C---:B------:R-:W-:Y:S01]  /*8ea0*/  IADD3 R215, R7.reuse, 0x18, RZ ;  /* 0x0000001807d77810 */ /* 0x040fe20007ffe0ff */
[----:B------:R3:W-:Y:S01]  /*8eb0*/  MUFU.EX2 R12, R122 ;  /* 0x0000007a000c7308 */ /* 0x0007e20000000800 */
[----:B------:R-:W-:Y:S01]  /*8ec0*/  FFMA.FTZ R128, R128, UR5, -R127 ;  /* 0x0000000580807c23 */ /* 0x000fe2000801087f */
[----:B------:R-:W4:Y:S06]  /*8ed0*/  SHFL.IDX PT, R230, R11, R230, 0x1f ;  /* 0x00001fe60be67589 */ /* 0x000f2c00000e0000 */
[----:B------:R-:W4:Y:S01]  /*8ee0*/  MUFU.TANH R114, R114 ;  /* 0x0000007200727308 */ /* 0x000f220000002400 */
[----:B---3--:R-:W-:Y:S01]  /*8ef0*/  FSEL R122, R112, -INF , P1 ;  /* 0xff800000707a7808 */ /* 0x008fe20000800000 */
[----:B------:R-:W3:Y:S01]  /*8f00*/  SHFL.IDX PT, R215, R217, R215, 0x1f ;  /* 0x00001fd7d9d77589 */ /* 0x000ee200000e0000 */
[----:B------:R-:W-:-:S03]  /*8f10*/  VIADD R26, R7, 0x8 ;  /* 0x00000008071a7836 */ /* 0x000fc60000000000 */
[----:B------:R-:W-:Y:S01]  /*8f20*/  FFMA.FTZ R127, R122, UR5, -R127 ;  /* 0x000000057a7f7c23 */ /* 0x000fe2000801087f */
[----:B------:R4:W3:Y:S01]  /*8f30*/  SHFL.IDX PT, R217, R217, R221, 0x1f ;  /* 0x00001fddd9d97589 */ /* 0x0008e200000e0000 */
[----:B------:R-:W-:Y:S01]  /*8f40*/  FSEL R122, R149, -INF , P2 ;  /* 0xff800000957a7808 */ /* 0x000fe20001000000 */
[--C-:B------:R-:W-:Y:S01]  /*8f50*/  FADD.FTZ R32, R32, -R229.reuse ;  /* 0x800000e520207221 */ /* 0x100fe20000010000 */
[----:B------:R-:W-:Y:S01]  /*8f60*/  FADD.FTZ R34, R34, -R229 ;  /* 0x800000e522227221 */ /* 0x000fe20000010000 */
[----:B------:R-:W-:Y:S01]  /*8f70*/  FFMA.FTZ R22, -R22, R22, 1 ;  /* 0x3f80000016167423 */ /* 0x000fe20000010116 */
[----:B------:R3:W3:Y:S01]  /*8f80*/  SHFL.IDX PT, R229, R11, R26, 0x1f ;  /* 0x00001f1a0be57589 */ /* 0x0006e200000e0000 */
[--C-:B------:R-:W-:Y:S01]  /*8f90*/  FFMA.FTZ R122, R122, UR5, -R125.reuse ;  /* 0x000000057a7a7c23 */ /* 0x100fe2000801087d */
[----:B------:R-:W-:Y:S01]  /*8fa0*/  FFMA.FTZ R125, R219, UR5, -R125 ;  /* 0x00000005db7d7c23 */ /* 0x000fe2000801087d */
[--C-:B------:R-:W-:Y:S01]  /*8fb0*/  FADD.FTZ R219, R25, -R222.reuse ;  /* 0x800000de19db7221 */ /* 0x100fe20000010000 */
[----:B------:R-:W-:Y:S01]  /*8fc0*/  FADD.FTZ R222, R27, -R222 ;  /* 0x800000de1bde7221 */ /* 0x000fe20000010000 */
[----:B------:R-:W-:Y:S01]  /*8fd0*/  IADD3 R27, R7, 0xc, RZ ;  /* 0x0000000c071b7810 */ /* 0x000fe20007ffe0ff */
[--C-:B--2---:R-:W-:Y:S01]  /*8fe0*/  FADD.FTZ R33, R33, -R224.reuse ;  /* 0x800000e021217221 */ /* 0x104fe20000010000 */
[----:B------:R-:W-:Y:S01]  /*8ff0*/  FADD.FTZ R35, R35, -R224 ;  /* 0x800000e023237221 */ /* 0x000fe20000010000 */
[----:B------:R1:W-:Y:S08]  /*9000*/  MUFU.EX2 R25, R211 ;  /* 0x000000d300197308 */ /* 0x0003f00000000800 */
[----:B------:R-:W2:Y:S01]  /*9010*/  MUFU.TANH R113, R113 ;  /* 0x0000007100717308 */ /* 0x000ea20000002400 */
[----:B------:R2:W2:Y:S01]  /*9020*/  SHFL.IDX PT, R224, R11, R27, 0x1f ;  /* 0x00001f1b0be07589 */ /* 0x0004a200000e0000 */
[--C-:B-1----:R-:W-:Y:S01]  /*9030*/  FADD.FTZ R211, R29, -R213.reuse ;  /* 0x800000d51dd37221 */ /* 0x102fe20000010000 */
[----:B----4-:R-:W-:Y:S01]  /*9040*/  FADD.FTZ R221, R28, -R212 ;  /* 0x800000d41cdd7221 */ /* 0x010fe20000010000 */
[----:B------:R-:W-:Y:S01]  /*9050*/  FADD.FTZ R213, R31, -R213 ;  /* 0x800000d51fd57221 */ /* 0x000fe20000010000 */
[----:B------:R-:W-:-:S03]  /*9060*/  FSEL R28, R141, -INF , P2 ;  /* 0xff8000008d1c7808 */ /* 0x000fc60001000000 */
[----:B------:R-:W1:Y:S01]  /*9070*/  MUFU.EX2 R95, R95 ;  /* 0x0000005f005f7308 */ /* 0x000e620000000800 */
[----:B------:R-:W-:Y:S01]  /*9080*/  FSEL R31, R140, -INF , P1 ;  /* 0xff8000008c1f7808 */ /* 0x000fe20000800000 */
[----:B------:R-:W-:-:S06]  /*9090*/  FFMA.FTZ R28, R28, UR5, -R230 ;  /* 0x000000051c1c7c23 */ /* 0x000fcc00080108e6 */
[----:B------:R-:W4:Y:S01]  /*90a0*/  MUFU.TANH R118, R118 ;  /* 0x0000007600767308 */ /* 0x000f220000002400 */
[----:B------:R-:W-:-:S07]  /*90b0*/  FFMA.FTZ R31, R31, UR5, -R230 ;  /* 0x000000051f1f7c23 */ /* 0x000fce00080108e6 */
[----:B------:R-:W-:Y:S08]  /*90c0*/  MUFU.EX2 R98, R98 ;  /* 0x0000006200627308 */ /* 0x000ff00000000800 */
[----:B------:R-:W4:Y:S08]  /*90d0*/  MUFU.TANH R116, R116 ;  /* 0x0000007400747308 */ /* 0x000f300000002400 */
[----:B------:R-:W-:Y:S08]  /*90e0*/  MUFU.TANH R121, R121 ;  /* 0x0000007900797308 */ /* 0x000ff00000002400 */
[----:B------:R-:W4:Y:S08]  /*90f0*/  MUFU.EX2 R104, R104 ;  /* 0x0000006800687308 */ /* 0x000f300000000800 */
[----:B------:R-:W4:Y:S08]  /*9100*/  MUFU.TANH R115, R115 ;  /* 0x0000007300737308 */ /* 0x000f300000002400 */
[----:B------:R-:W-:Y:S01]  /*9110*/  MUFU.TANH R117, R117 ;  /* 0x0000007500757308 */ /* 0x000fe20000002400 */
[----:B------:R-:W-:-:S07]  /*9120*/  FFMA.FTZ R23, -R23, R23, 1 ;  /* 0x3f80000017177423 */ /* 0x000fce0000010117 */
[----:B------:R-:W-:Y:S08]  /*9130*/  MUFU.EX2 R103, R103 ;  /* 0x0000006700677308 */ /* 0x000ff00000000800 */
[----:B------:R-:W-:Y:S01]  /*9140*/  MUFU.EX2 R96, R96 ;  /* 0x0000006000607308 */ /* 0x000fe20000000800 */
[----:B------:R-:W-:Y:S01]  /*9150*/  FFMA.FTZ R209, -R209, R209, 1 ;  /* 0x3f800000d1d17423 */ /* 0x000fe200000101d1 */
[----:B------:R-:W-:Y:S01]  /*9160*/  FFMA.FTZ R205, -R205, R205, 1 ;  /* 0x3f800000cdcd7423 */ /* 0x000fe200000101cd */
[----:B------:R-:W-:Y:S05]  /*9170*/  LDS R13, [R13+0x400] ;  /* 0x000400000d0d7984 */ /* 0x000fea0000000800 */
[----:B---3--:R3:W-:Y:S01]  /*9180*/  MUFU.EX2 R26, R231 ;  /* 0x000000e7001a7308 */ /* 0x0087e20000000800 */
[----:B------:R-:W-:Y:S01]  /*9190*/  FADD.FTZ R36, R36, -R215 ;  /* 0x800000d724247221 */ /* 0x000fe20000010000 */
[----:B---3--:R-:W-:-:S06]  /*91a0*/  VIADD R231, R7, 0x10 ;  /* 0x0000001007e77836 */ /* 0x008fcc0000000000 */
[----:B--2---:R2:W-:Y:S01]  /*91b0*/  MUFU.EX2 R27, R214 ;  /* 0x000000d6001b7308 */ /* 0x0045e20000000800 */
[----:B------:R3:W1:Y:S01]  /*91c0*/  SHFL.IDX PT, R230, R11, R231, 0x1f ;  /* 0x00001fe70be67589 */ /* 0x00066200000e0000 */
[----:B------:R-:W-:Y:S01]  /*91d0*/  FADD.FTZ R215, R38, -R215 ;  /* 0x800000d726d77221 */ /* 0x000fe20000010000 */
[----:B--2---:R-:W-:Y:S01]  /*91e0*/  FADD.FTZ R214, R37, -R217 ;  /* 0x800000d925d67221 */ /* 0x004fe20000010000 */
[----:B------:R-:W-:Y:S01]  /*91f0*/  FFMA.FTZ R37, -R20, R20, 1 ;  /* 0x3f80000014257423 */ /* 0x000fe20000010114 */
[----:B------:R-:W-:Y:S01]  /*9200*/  FSEL R20, R6, -INF , P2 ;  /* 0xff80000006147808 */ /* 0x000fe20001000000 */
[----:B------:R-:W-:Y:S01]  /*9210*/  FFMA.FTZ R38, -R18, R18, 1 ;  /* 0x3f80000012267423 */ /* 0x000fe20000010112 */
[----:B------:R-:W-:Y:S01]  /*9220*/  FMUL.FTZ R223, R99, R223 ;  /* 0x000000df63df7220 */ /* 0x000fe20000410000 */
[----:B------:R2:W-:Y:S03]  /*9230*/  MUFU.EX2 R18, R216 ;  /* 0x000000d800127308 */ /* 0x0005e60000000800 */
[----:B------:R-:W-:Y:S01]  /*9240*/  FMUL.FTZ R37, R37, R223 ;  /* 0x000000df25257220 */ /* 0x000fe20000410000 */
[----:B------:R-:W-:Y:S01]  /*9250*/  FMUL.FTZ R223, R119, R219 ;  /* 0x000000db77df7220 */ /* 0x000fe20000410000 */
[----:B--2---:R-:W-:Y:S01]  /*9260*/  FFMA.FTZ R216, R20, UR5, -R229 ;  /* 0x0000000514d87c23 */ /* 0x004fe200080108e5 */
[----:B------:R-:W-:-:S02]  /*9270*/  FFMA.FTZ R20, -R19, R19, 1 ;  /* 0x3f80000013147423 */ /* 0x000fc40000010113 */
[----:B------:R2:W-:Y:S01]  /*9280*/  MUFU.EX2 R19, R218 ;  /* 0x000000da00137308 */ /* 0x0005e20000000800 */
[----:B------:R-:W-:Y:S01]  /*9290*/  FMUL.FTZ R222, R100, R222 ;  /* 0x000000de64de7220 */ /* 0x000fe20000410000 */
[----:B------:R-:W-:Y:S01]  /*92a0*/  FADD.FTZ R212, R30, -R212 ;  /* 0x800000d41ed47221 */ /* 0x000fe20000010000 */
[----:B--2---:R-:W-:Y:S02]  /*92b0*/  FSEL R218, R3, -INF , P1 ;  /* 0xff80000003da7808 */ /* 0x004fe40000800000 */
[----:B---3--:R-:W-:-:S03]  /*92c0*/  IADD3 R231, R7, 0x14, RZ ;  /* 0x0000001407e77810 */ /* 0x008fc60007ffe0ff */
[----:B------:R-:W-:Y:S01]  /*92d0*/  FFMA.FTZ R219, R218, UR5, -R224 ;  /* 0x00000005dadb7c23 */ /* 0x000fe200080108e0 */
[----:B------:R-:W-:Y:S01]  /*92e0*/  FMUL.FTZ R218, R20, R223 ;  /* 0x000000df14da7220 */ /* 0x000fe20000410000 */
[----:B------:R-:W-:Y:S01]  /*92f0*/  FSEL R29, R143, -INF , P2 ;  /* 0xff8000008f1d7808 */ /* 0x000fe20001000000 */
[----:B------:R2:W-:Y:S01]  /*9300*/  MUFU.EX2 R20, R210 ;  /* 0x000000d200147308 */ /* 0x0005e20000000800 */
[----:B------:R-:W-:Y:S01]  /*9310*/  FSEL R30, R142, -INF , P1 ;  /* 0xff8000008e1e7808 */ /* 0x000fe20000800000 */
[----:B------:R-:W-:Y:S01]  /*9320*/  FMUL.FTZ R223, R97, R221 ;  /* 0x000000dd61df7220 */ /* 0x000fe20000410000 */
[----:B------:R-:W-:Y:S01]  /*9330*/  FADD.FTZ R217, R39, -R217 ;  /* 0x800000d927d97221 */ /* 0x000fe20000010000 */
[--C-:B------:R-:W-:Y:S01]  /*9340*/  FFMA.FTZ R29, R29, UR5, -R233.reuse ;  /* 0x000000051d1d7c23 */ /* 0x100fe200080108e9 */
[----:B--2---:R-:W-:Y:S01]  /*9350*/  FMUL.FTZ R210, R21, R222 ;  /* 0x000000de15d27220 */ /* 0x004fe20000410000 */
[----:B------:R-:W-:Y:S01]  /*9360*/  FSEL R21, R2, -INF , P2 ;  /* 0xff80000002157808 */ /* 0x000fe20001000000 */
[----:B------:R-:W-:Y:S01]  /*9370*/  FFMA.FTZ R30, R30, UR5, -R233 ;  /* 0x000000051e1e7c23 */ /* 0x000fe200080108e9 */
[----:B------:R-:W-:Y:S01]  /*9380*/  FSEL R39, R5, -INF , P1 ;  /* 0xff80000005277808 */ /* 0x000fe20000800000 */
[----:B------:R-:W2:Y:S01]  /*9390*/  SHFL.IDX PT, R231, R11, R231, 0x1f ;  /* 0x00001fe70be77589 */ /* 0x000ea200000e0000 */
[----:B------:R-:W-:-:S02]  /*93a0*/  VIADD R233, R7, 0x18 ;  /* 0x0000001807e97836 */ /* 0x000fc40000000000 */
[----:B-1----:R-:W-:Y:S02]  /*93b0*/  FFMA.FTZ R221, R21, UR5, -R230 ;  /* 0x0000000515dd7c23 */ /* 0x002fe400080108e6 */
[----:B------:R1:W-:Y:S01]  /*93c0*/  MUFU.EX2 R21, R139 ;  /* 0x0000008b00157308 */ /* 0x0003e20000000800 */
[----:B------:R-:W-:Y:S01]  /*93d0*/  FFMA.FTZ R39, R39, UR5, -R229 ;  /* 0x0000000527277c23 */ /* 0x000fe200080108e5 */
[----:B------:R-:W-:Y:S01]  /*93e0*/  FSEL R222, R114, -INF , P1 ;  /* 0xff80000072de7808 */ /* 0x000fe20000800000 */
[----:B------:R3:W4:Y:S01]  /*93f0*/  SHFL.IDX PT, R229, R11, R233, 0x1f ;  /* 0x00001fe90be57589 */ /* 0x00072200000e0000 */
[----:B-1----:R-:W-:-:S03]  /*9400*/  FMUL.FTZ R139, R22, R223 ;  /* 0x000000df168b7220 */ /* 0x002fc60000410000 */
[----:B------:R1:W-:Y:S01]  /*9410*/  LDS R223, [R15+0x400] ;  /* 0x000400000fdf7984 */ /* 0x0003e20000000800 */
[----:B---3--:R-:W-:Y:S01]  /*9420*/  IADD3 R233, R7, 0x1c, RZ ;  /* 0x0000001c07e97810 */ /* 0x008fe20007ffe0ff */
[----:B------:R-:W-:-:S04]  /*9430*/  FFMA.FTZ R222, R222, UR5, -R230 ;  /* 0x00000005dede7c23 */ /* 0x000fc800080108e6 */
[----:B------:R3:W4:Y:S01]  /*9440*/  SHFL.IDX PT, R230, R11, R233, 0x1f ;  /* 0x00001fe90be67589 */ /* 0x00072200000e0000 */
[----:B------:R-:W4:Y:S01]  /*9450*/  MUFU.EX2 R102, R102 ;  /* 0x0000006600667308 */ /* 0x000f220000000800 */
[----:B------:R-:W-:Y:S01]  /*9460*/  FMUL.FTZ R220, R120, R220 ;  /* 0x000000dc78dc7220 */ /* 0x000fe20000410000 */
[----:B-1----:R-:W-:Y:S01]  /*9470*/  FFMA.FTZ R15, -R204, R204, 1 ;  /* 0x3f800000cc0f7423 */ /* 0x002fe200000101cc */
[----:B------:R-:W-:Y:S02]  /*9480*/  FSEL R22, R113, -INF , P2 ;  /* 0xff80000071167808 */ /* 0x000fe40001000000 */
[----:B------:R-:W-:-:S03]  /*9490*/  FMUL.FTZ R38, R38, R220 ;  /* 0x000000dc26267220 */ /* 0x000fc60000410000 */
[----:B---3--:R1:W-:Y:S01]  /*94a0*/  MUFU.EX2 R11, R138 ;  /* 0x0000008a000b7308 */ /* 0x0083e20000000800 */
[----:B------:R-:W-:Y:S01]  /*94b0*/  FSEL R220, R4, -INF , P2 ;  /* 0xff80000004dc7808 */ /* 0x000fe20001000000 */
[----:B-1----:R-:W-:Y:S01]  /*94c0*/  FMUL.FTZ R138, R95, R212 ;  /* 0x000000d45f8a7220 */ /* 0x002fe20000410000 */
[----:B--2---:R-:W-:Y:S01]  /*94d0*/  FFMA.FTZ R212, R22, UR5, -R231 ;  /* 0x0000000516d47c23 */ /* 0x004fe200080108e7 */
[----:B----4-:R-:W-:Y:S02]  /*94e0*/  FSEL R22, R118, -INF , P1 ;  /* 0xff80000076167808 */ /* 0x010fe40000800000 */
[----:B------:R-:W-:Y:S02]  /*94f0*/  FMUL.FTZ R138, R15, R138 ;  /* 0x0000008a0f8a7220 */ /* 0x000fe40000410000 */
[----:B------:R1:W-:Y:S01]  /*9500*/  MUFU.EX2 R15, R137 ;  /* 0x00000089000f7308 */ /* 0x0003e20000000800 */
[----:B------:R-:W-:Y:S01]  /*9510*/  FFMA.FTZ R220, R220, UR5, -R224 ;  /* 0x00000005dcdc7c23 */ /* 0x000fe200080108e0 */
[----:B------:R-:W-:Y:S01]  /*9520*/  FSEL R224, R116, -INF , P2 ;  /* 0xff80000074e07808 */ /* 0x000fe20001000000 */
[----:B------:R-:W-:-:S05]  /*9530*/  FMUL.FTZ R32, R104, R32 ;  /* 0x0000002068207220 */ /* 0x000fca0000410000 */
[----:B------:R-:W2:Y:S01]  /*9540*/  MUFU.EX2 R17, R17 ;  /* 0x0000001100117308 */ /* 0x000ea20000000800 */
[----:B-1----:R-:W-:Y:S01]  /*9550*/  FMUL.FTZ R137, R98, R211 ;  /* 0x000000d362897220 */ /* 0x002fe20000410000 */
[----:B------:R-:W-:-:S03]  /*9560*/  FFMA.FTZ R211, R22, UR5, -R229 ;  /* 0x0000000516d37c23 */ /* 0x000fc600080108e5 */
[----:B------:R-:W-:Y:S01]  /*9570*/  FMUL.FTZ R137, R23, R137 ;  /* 0x0000008917897220 */ /* 0x000fe20000410000 */
[----:B------:R-:W-:Y:S02]  /*9580*/  FSEL R23, R121, -INF , P1 ;  /* 0xff80000079177808 */ /* 0x000fe40000800000 */
[----:B------:R1:W-:Y:S01]  /*9590*/  MUFU.EX2 R22, R136 ;  /* 0x0000008800167308 */ /* 0x0003e20000000800 */
[----:B------:R-:W-:Y:S01]  /*95a0*/  FSEL R204, R115, -INF , P1 ;  /* 0xff80000073cc7808 */ /* 0x000fe20000800000 */
[----:B------:R-:W-:Y:S01]  /*95b0*/  FFMA.FTZ R224, R224, UR5, -R229 ;  /* 0x00000005e0e07c23 */ /* 0x000fe200080108e5 */
[----:B------:R-:W-:Y:S01]  /*95c0*/  FMUL.FTZ R35, R102, R35 ;  /* 0x0000002366237220 */ /* 0x000fe20000410000 */
[----:B------:R-:W-:Y:S01]  /*95d0*/  FSEL R229, R117, -INF , P2 ;  /* 0xff80000075e57808 */ /* 0x000fe20001000000 */
[----:B-1----:R-:W-:Y:S01]  /*95e0*/  FFMA.FTZ R136, -R206, R206, 1 ;  /* 0x3f800000ce887423 */ /* 0x002fe200000101ce */
[--C-:B------:R-:W-:Y:S01]  /*95f0*/  FFMA.FTZ R206, R23, UR5, -R230.reuse ;  /* 0x0000000517ce7c23 */ /* 0x100fe200080108e6 */
[----:B------:R-:W-:Y:S01]  /*9600*/  FFMA.FTZ R204, R204, UR5, -R231 ;  /* 0x00000005cccc7c23 */ /* 0x000fe200080108e7 */
[----:B------:R1:W-:Y:S01]  /*9610*/  MUFU.EX2 R23, R135 ;  /* 0x0000008700177308 */ /* 0x0003e20000000800 */
[----:B------:R-:W-:Y:S01]  /*9620*/  FMUL.FTZ R136, R136, R32 ;  /* 0x0000002088887220 */ /* 0x000fe20000410000 */
[----:B------:R-:W-:Y:S01]  /*9630*/  FMUL.FTZ R34, R103, R34 ;  /* 0x0000002267227220 */ /* 0x000fe20000410000 */
[----:B------:R-:W-:Y:S01]  /*9640*/  FMUL.FTZ R231, R96, R213 ;  /* 0x000000d560e77220 */ /* 0x000fe20000410000 */
[----:B------:R-:W-:-:S04]  /*9650*/  FFMA.FTZ R213, R229, UR5, -R230 ;  /* 0x00000005e5d57c23 */ /* 0x000fc800080108e6 */
[----:B------:R3:W-:Y:S01]  /*9660*/  MUFU.EX2 R32, R134 ;  /* 0x0000008600207308 */ /* 0x0007e20000000800 */
[----:B-1----:R-:W-:Y:S01]  /*9670*/  FFMA.FTZ R135, -R208, R208, 1 ;  /* 0x3f800000d0877423 */ /* 0x002fe200000101d0 */
[----:B------:R-:W-:Y:S01]  /*9680*/  IADD3 R230, R7, 0x8, RZ ;  /* 0x0000000807e67810 */ /* 0x000fe20007ffe0ff */
[----:B------:R-:W-:Y:S02]  /*9690*/  FMUL.FTZ R205, R205, R231 ;  /* 0x000000e7cdcd7220 */ /* 0x000fe40000410000 */
[----:B------:R-:W-:Y:S01]  /*96a0*/  FMUL.FTZ R135, R135, R34 ;  /* 0x0000002287877220 */ /* 0x000fe20000410000 */
[----:B---3--:R-:W-:Y:S01]  /*96b0*/  FMUL.FTZ R134, R209, R35 ;  /* 0x00000023d1867220 */ /* 0x008fe20000410000 */
[----:B------:R-:W-:Y:S01]  /*96c0*/  IADD3 R35, R7, 0x10, RZ ;  /* 0x0000001007237810 */ /* 0x000fe20007ffe0ff */
[----:B------:R-:W-:Y:S01]  /*96d0*/  FFMA.FTZ R34, -R225, R225, 1 ;  /* 0x3f800000e1227423 */ /* 0x000fe200000101e1 */
[----:B------:R-:W-:Y:S02]  /*96e0*/  VIADD R231, R7, 0xc ;  /* 0x0000000c07e77836 */ /* 0x000fe40000000000 */
[----:B--2---:R-:W-:Y:S01]  /*96f0*/  FMUL.FTZ R215, R17, R215 ;  /* 0x000000d711d77220 */ /* 0x004fe20000410000 */
[----:B------:R-:W-:Y:S01]  /*9700*/  FFMA.FTZ R88, -R88, R88, 1 ;  /* 0x3f80000058587423 */ /* 0x000fe20000010158 */
[----:B------:R1:W-:Y:S01]  /*9710*/  SHFL.IDX PT, R225, R223, R35, 0x1f ;  /* 0x00001f23dfe17589 */ /* 0x0003e200000e0000 */
[C---:B------:R-:W-:Y:S01]  /*9720*/  VIADD R229, R7.reuse, 0x4 ;  /* 0x0000000407e57836 */ /* 0x040fe20000000000 */
[----:B------:R-:W2:Y:S02]  /*9730*/  MUFU.EX2 R105, R105 ;  /* 0x0000006900697308 */ /* 0x000ea40000000800 */
[----:B------:R-:W3:Y:S01]  /*9740*/  SHFL.IDX PT, R230, R223, R230, 0x1f ;  /* 0x00001fe6dfe67589 */ /* 0x000ee200000e0000 */
[----:B------:R-:W-:Y:S01]  /*9750*/  FMUL.FTZ R88, R88, R215 ;  /* 0x000000d758587220 */ /* 0x000fe20000410000 */
[----:B-1----:R-:W-:-:S04]  /*9760*/  IADD3 R35, R7, 0x18, RZ ;  /* 0x0000001807237810 */ /* 0x002fc80007ffe0ff */
[----:B------:R-:W1:Y:S01]  /*9770*/  MUFU.EX2 R101, R101 ;  /* 0x0000006500657308 */ /* 0x000e620000000800 */
[----:B------:R-:W4:Y:S04]  /*9780*/  SHFL.IDX PT, R209, R223, R7, 0x1f ;  /* 0x00001f07dfd17589 */ /* 0x000f2800000e0000 */
[----:B------:R2:W-:Y:S04]  /*9790*/  SHFL.IDX PT, R208, R223, R231, 0x1f ;  /* 0x00001fe7dfd07589 */ /* 0x0005e800000e0000 */
[----:B------:R-:W4:Y:S04]  /*97a0*/  SHFL.IDX PT, R215, R223, R35, 0x1f ;  /* 0x00001f23dfd77589 */ /* 0x000f2800000e0000 */
[----:B------:R-:W4:Y:S01]  /*97b0*/  SHFL.IDX PT, R229, R223, R229, 0x1f ;  /* 0x00001fe5dfe57589 */ /* 0x000f2200000e0000 */
[----:B------:R-:W4:Y:S01]  /*97c0*/  MUFU.EX2 R111, R111 ;  /* 0x0000006f006f7308 */ /* 0x000f220000000800 */
[----:B--2---:R-:W-:-:S02]  /*97d0*/  VIADD R231, R7, 0x14 ;  /* 0x0000001407e77836 */ /* 0x004fc40000000000 */
[----:B------:R-:W-:Y:S01]  /*97e0*/  FMUL.FTZ R33, R105, R33 ;  /* 0x0000002169217220 */ /* 0x000fe20000410000 */
[----:B------:R-:W-:-:S04]  /*97f0*/  FFMA.FTZ R207, -R207, R207, 1 ;  /* 0x3f800000cfcf7423 */ /* 0x000fc800000101cf */
[----:B------:R-:W2:Y:S01]  /*9800*/  MUFU.EX2 R110, R110 ;  /* 0x0000006e006e7308 */ /* 0x000ea20000000800 */
[----:B-1----:R-:W-:Y:S01]  /*9810*/  FMUL.FTZ R36, R101, R36 ;  /* 0x0000002465247220 */ /* 0x002fe20000410000 */
[----:B------:R-:W-:Y:S01]  /*9820*/  FMUL.FTZ R207, R207, R33 ;  /* 0x00000021cfcf7220 */ /* 0x000fe20000410000 */
[----:B------:R-:W1:Y:S01]  /*9830*/  SHFL.IDX PT, R231, R223, R231, 0x1f ;  /* 0x00001fe7dfe77589 */ /* 0x000e6200000e0000 */
[--C-:B---3--:R-:W-:Y:S01]  /*9840*/  FADD.FTZ R44, R44, -R230.reuse ;  /* 0x800000e62c2c7221 */ /* 0x108fe20000010000 */
[----:B------:R-:W-:-:S03]  /*9850*/  FADD.FTZ R46, R46, -R230 ;  /* 0x800000e62e2e7221 */ /* 0x000fc60000010000 */
[----:B------:R3:W-:Y:S01]  /*9860*/  MUFU.EX2 R33, R133 ;  /* 0x0000008500217308 */ /* 0x0007e20000000800 */
[--C-:B----4-:R-:W-:Y:S01]  /*9870*/  FADD.FTZ R40, R40, -R209.reuse ;  /* 0x800000d128287221 */ /* 0x110fe20000010000 */
[----:B------:R-:W-:Y:S01]  /*9880*/  FADD.FTZ R42, R42, -R209 ;  /* 0x800000d12a2a7221 */ /* 0x000fe20000010000 */
[----:B------:R-:W-:Y:S01]  /*9890*/  FADD.FTZ R209, R52, -R215 ;  /* 0x800000d734d17221 */ /* 0x000fe20000010000 */
[----:B------:R-:W-:Y:S01]  /*98a0*/  FFMA.FTZ R52, -R236, R236, 1 ;  /* 0x3f800000ec347423 */ /* 0x000fe200000101ec */
[----:B------:R-:W-:Y:S01]  /*98b0*/  FMUL.FTZ R44, R111, R44 ;  /* 0x0000002c6f2c7220 */ /* 0x000fe20000410000 */
[----:B---3--:R-:W-:Y:S02]  /*98c0*/  FMUL.FTZ R133, R34, R36 ;  /* 0x0000002422857220 */ /* 0x008fe40000410000 */
[----:B------:R3:W-:Y:S01]  /*98d0*/  MUFU.EX2 R36, R124 ;  /* 0x0000007c00247308 */ /* 0x0007e20000000800 */
[--C-:B------:R-:W-:Y:S01]  /*98e0*/  FADD.FTZ R41, R41, -R229.reuse ;  /* 0x800000e529297221 */ /* 0x100fe20000010000 */
[----:B------:R-:W-:Y:S01]  /*98f0*/  FADD.FTZ R43, R43, -R229 ;  /* 0x800000e52b2b7221 */ /* 0x000fe20000010000 */
[----:B------:R-:W-:Y:S01]  /*9900*/  FFMA.FTZ R92, -R92, R92, 1 ;  /* 0x3f8000005c5c7423 */ /* 0x000fe2000001015c */
[----:B------:R-:W-:Y:S01]  /*9910*/  FFMA.FTZ R91, -R91, R91, 1 ;  /* 0x3f8000005b5b7423 */ /* 0x000fe2000001015b */
[----:B------:R-:W-:Y:S01]  /*9920*/  FMUL.FTZ R46, R10, R46 ;  /* 0x0000002e0a2e7220 */ /* 0x000fe20000410000 */
[----:B---3--:R-:W-:-:S02]  /*9930*/  FADD.FTZ R124, R45, -R208 ;  /* 0x800000d02d7c7221 */ /* 0x008fc40000010000 */
[----:B------:R-:W3:Y:S01]  /*9940*/  MUFU.EX2 R108, R108 ;  /* 0x0000006c006c7308 */ /* 0x000ee20000000800 */
[----:B------:R-:W-:Y:S01]  /*9950*/  IADD3 R229, R7, 0x8, RZ ;  /* 0x0000000807e57810 */ /* 0x000fe20007ffe0ff */
[----:B--2---:R-:W-:Y:S01]  /*9960*/  FMUL.FTZ R124, R110, R124 ;  /* 0x0000007c6e7c7220 */ /* 0x004fe20000410000 */
[----:B------:R-:W2:Y:S01]  /*9970*/  SHFL.IDX PT, R223, R223, R233, 0x1f ;  /* 0x00001fe9dfdf7589 */ /* 0x000ea200000e0000 */
[----:B------:R-:W-:Y:S01]  /*9980*/  FMUL.FTZ R52, R52, R44 ;  /* 0x0000002c34347220 */ /* 0x000fe20000410000 */
[----:B------:R-:W-:Y:S01]  /*9990*/  FMUL.FTZ R44, R92, R46 ;  /* 0x0000002e5c2c7220 */ /* 0x000fe20000410000 */
[----:B------:R-:W-:Y:S02]  /*99a0*/  FMUL.FTZ R46, R91, R124 ;  /* 0x0000007c5b2e7220 */ /* 0x000fe40000410000 */
[----:B------:R-:W4:Y:S01]  /*99b0*/  MUFU.EX2 R107, R107 ;  /* 0x0000006b006b7308 */ /* 0x000f220000000800 */
[----:B------:R-:W2:Y:S07]  /*99c0*/  SHFL.IDX PT, R91, R13, R229, 0x1f ;  /* 0x00001fe50d5b7589 */ /* 0x000eae00000e0000 */
[----:B------:R-:W2:Y:S01]  /*99d0*/  MUFU.EX2 R109, R109 ;  /* 0x0000006d006d7308 */ /* 0x000ea20000000800 */
[----:B------:R-:W-:Y:S01]  /*99e0*/  FADD.FTZ R47, R47, -R208 ;  /* 0x800000d02f2f7221 */ /* 0x000fe20000010000 */
[----:B-1----:R-:W-:Y:S01]  /*99f0*/  FADD.FTZ R208, R49, -R231 ;  /* 0x800000e731d07221 */ /* 0x002fe20000010000 */
[----:B------:R-:W-:Y:S01]  /*9a00*/  FFMA.FTZ R45, -R227, R227, 1 ;  /* 0x3f800000e32d7423 */ /* 0x000fe200000101e3 */
[----:B---3--:R-:W-:Y:S01]  /*9a10*/  FMUL.FTZ R49, R108, R40 ;  /* 0x000000286c317220 */ /* 0x008fe20000410000 */
[----:B------:R-:W-:Y:S01]  /*9a20*/  FFMA.FTZ R226, -R226, R226, 1 ;  /* 0x3f800000e2e27423 */ /* 0x000fe200000101e2 */
[----:B------:R-:W-:-:S02]  /*9a30*/  FADD.FTZ R48, R48, -R225 ;  /* 0x800000e130307221 */ /* 0x000fc40000010000 */
[----:B------:R-:W-:Y:S01]  /*9a40*/  FMUL.FTZ R45, R45, R49 ;  /* 0x000000312d2d7220 */ /* 0x000fe20000410000 */
[----:B------:R-:W-:Y:S01]  /*9a50*/  FFMA.FTZ R49, -R228, R228, 1 ;  /* 0x3f800000e4317423 */ /* 0x000fe200000101e4 */
[----:B----4-:R-:W-:Y:S01]  /*9a60*/  FMUL.FTZ R41, R107, R41 ;  /* 0x000000296b297220 */ /* 0x010fe20000410000 */
[----:B------:R-:W-:Y:S01]  /*9a70*/  FADD.FTZ R50, R50, -R225 ;  /* 0x800000e132327221 */ /* 0x000fe20000010000 */
[----:B------:R1:W-:Y:S01]  /*9a80*/  MUFU.EX2 R34, R131 ;  /* 0x0000008300227308 */ /* 0x0003e20000000800 */
[----:B------:R-:W-:Y:S01]  /*9a90*/  FMUL.FTZ R214, R9, R214 ;  /* 0x000000d609d67220 */ /* 0x000fe20000410000 */
[----:B--2---:R-:W-:Y:S01]  /*9aa0*/  FADD.FTZ R40, R53, -R223 ;  /* 0x800000df35287221 */ /* 0x004fe20000010000 */
[----:B------:R-:W-:Y:S01]  /*9ab0*/  FMUL.FTZ R217, R109, R217 ;  /* 0x000000d96dd97220 */ /* 0x000fe20000410000 */
[----:B------:R-:W-:Y:S01]  /*9ac0*/  FMUL.FTZ R49, R49, R41 ;  /* 0x0000002931317220 */ /* 0x000fe20000410000 */
[----:B------:R-:W-:-:S03]  /*9ad0*/  FFMA.FTZ R90, -R90, R90, 1 ;  /* 0x3f8000005a5a7423 */ /* 0x000fc6000001015a */
[----:B------:R2:W-:Y:S01]  /*9ae0*/  MUFU.EX2 R35, R129 ;  /* 0x0000008100237308 */ /* 0x0005e20000000800 */
[----:B-1----:R-:W-:Y:S01]  /*9af0*/  FFMA.FTZ R131, -R232, R232, 1 ;  /* 0x3f800000e8837423 */ /* 0x002fe200000101e8 */
[----:B------:R-:W-:Y:S01]  /*9b00*/  FFMA.FTZ R53, -R237, R237, 1 ;  /* 0x3f800000ed357423 */ /* 0x000fe200000101ed */
[----:B------:R-:W-:Y:S01]  /*9b10*/  FFMA.FTZ R235, -R235, R235, 1 ;  /* 0x3f800000ebeb7423 */ /* 0x000fe200000101eb */
[----:B------:R-:W-:Y:S01]  /*9b20*/  FFMA.FTZ R93, -R93, R93, 1 ;  /* 0x3f8000005d5d7423 */ /* 0x000fe2000001015d */
[----:B------:R-:W-:Y:S01]  /*9b30*/  FMUL.FTZ R47, R24, R47 ;  /* 0x0000002f182f7220 */ /* 0x000fe20000410000 */
[----:B------:R-:W-:Y:S01]  /*9b40*/  FMUL.FTZ R48, R25, R48 ;  /* 0x0000003019307220 */ /* 0x000fe20000410000 */
[----:B------:R-:W-:Y:S01]  /*9b50*/  FMUL.FTZ R41, R26, R50 ;  /* 0x000000321a297220 */ /* 0x000fe20000410000 */
[----:B------:R-:W-:Y:S01]  /*9b60*/  FMUL.FTZ R43, R12, R43 ;  /* 0x0000002b0c2b7220 */ /* 0x000fe20000410000 */
[----:B--2---:R-:W-:Y:S01]  /*9b70*/  FMUL.FTZ R129, R226, R217 ;  /* 0x000000d9e2817220 */ /* 0x004fe20000410000 */
[----:B------:R-:W-:Y:S01]  /*9b80*/  FFMA.FTZ R94, -R94, R94, 1 ;  /* 0x3f8000005e5e7423 */ /* 0x000fe2000001015e */
[----:B------:R-:W-:Y:S01]  /*9b90*/  FMUL.FTZ R208, R27, R208 ;  /* 0x000000d01bd07220 */ /* 0x000fe20000410000 */
[C---:B------:R-:W-:Y:S01]  /*9ba0*/  VIADD R230, R7.reuse, 0x4 ;  /* 0x0000000407e67836 */ /* 0x040fe20000000000 */
[----:B------:R-:W-:Y:S01]  /*9bb0*/  IADD3 R217, R7, 0x10, RZ ;  /* 0x0000001007d97810 */ /* 0x000fe20007ffe0ff */
[----:B------:R-:W-:Y:S01]  /*9bc0*/  FMUL.FTZ R131, R131, R214 ;  /* 0x000000d683837220 */ /* 0x000fe20000410000 */
[--C-:B------:R-:W-:Y:S01]  /*9bd0*/  FADD.FTZ R60, R60, -R91.reuse ;  /* 0x8000005b3c3c7221 */ /* 0x100fe20000010000 */
        /* <DEDUP_REMOVED lines=8> */
[----:B------:R-:W-:Y:S01]  /*9c60*/  FMUL.FTZ R48, R93, R208 ;  /* 0x000000d05d307220 */ /* 0x000fe20000410000 */
[----:B------:R-:W-:Y:S01]  /*9c70*/  VIADD R226, R7, 0xc ;  /* 0x0000000c07e27836 */ /* 0x000fe20000000000 */
        /* <DEDUP_REMOVED lines=176> */
[----:B------:R-:W-:Y:S01]  /*a780*/  FMUL.FTZ R75, R14, R75 ;  /* 0x0000004b0e4b7220 */ /* 0x000fe20000410000 */
[----:B------:R-:W-:Y:S01]  /*a790*/  FFMA.FTZ R65, -R113, R113, 1 ;  /* 0x3f80000071417423 */ /* 0x000fe20000010171 */
[----:B------:R-:W-:Y:S01]  /*a7a0*/  FFMA.FTZ R72, -R115, R115, 1 ;  /* 0x3f80000073487423 */ /* 0x000fe20000010173 */
[----:B--2---:R-:W-:Y:S01]  /*a7b0*/  FMUL.FTZ R81, R212, R81 ;  /* 0x00000051d4517220 */ /* 0x004fe20000410000 */
        /* <DEDUP_REMOVED lines=75> */
[----:B---3--:R-:W-:-:S05]  /*ac70*/  IMAD R29, R0, 0x4000, R209 ;  /* 0x00004000001d7824 */ /* 0x008fca00078e02d1 */
        /* <DEDUP_REMOVED lines=141> */
.L_x_1402:
        /* <DEDUP_REMOVED lines=70> */
.L_x_1403:
        /* <DEDUP_REMOVED lines=12> */
.L_x_1393:
        /* <DEDUP_REMOVED lines=9> */
[----:B-----5:R-:W-:-:S04]  /*bb00*/  IADD3 R5, R5, -0x80, RZ ;  /* 0xffffff8005057810 */ /* 0x020fc80007ffe0ff */
[----:B------:R-:W-:Y:S02]  /*bb10*/  SHF.R.S32.HI R6, RZ, 0x1f, R5 ;  /* 0x0000001fff067819 */ /* 0x000fe40000011405 */
[C---:B-1----:R-:W-:Y:S01]  /*bb20*/  IADD3 R15, R14.reuse, -0x80, RZ ;  /* 0xffffff800e0f7810 */ /* 0x042fe20007ffe0ff */
[----:B------:R-:W-:Y:S01]  /*bb30*/  VIADD R14, R14, 0xffffff80 ;  /* 0xffffff800e0e7836 */ /* 0x000fe20000000000 */
[----:B------:R-:W-:-:S04]  /*bb40*/  LEA.HI R7, R6, R5, RZ, 0x5 ;  /* 0x0000000506077211 */ /* 0x000fc800078f28ff */
[----:B------:R-:W-:Y:S02]  /*bb50*/  LOP3.LUT R8, R7, 0xffffffe0, RZ, 0xc0, !PT ;  /* 0xffffffe007087812 */ /* 0x000fe400078ec0ff */
[----:B------:R-:W-:-:S03]  /*bb60*/  SHF.R.S32.HI R14, RZ, 0x1f, R14 ;  /* 0x0000001fff0e7819 */ /* 0x000fc6000001140e */
[----:B------:R-:W-:Y:S01]  /*bb70*/  IMAD.IADD R8, R5, 0x1, -R8 ;  /* 0x0000000105087824 */ /* 0x000fe200078e0a08 */
[----:B------:R-:W-:-:S04]  /*bb80*/  LEA.HI R14, R14, R15, RZ, 0x7 ;  /* 0x0000000f0e0e7211 */ /* 0x000fc800078f38ff */
[----:B------:R-:W-:Y:S01]  /*bb90*/  SHF.R.S32.HI R14, RZ, 0x7, R14 ;  /* 0x00000007ff0e7819 */ /* 0x000fe2000001140e */
[----:B------:R-:W-:Y:S01]  /*bba0*/  IMAD.MOV.U32 R23, RZ, RZ, 0x40000040 ;  /* 0x40000040ff177424 */ /* 0x000fe200078e00ff */
[CC--:B--2---:R-:W-:Y:S02]  /*bbb0*/  LEA.HI R9, R12.reuse, R13.reuse, RZ, 0x2 ;  /* 0x0000000d0c097211 */ /* 0x0c4fe400078f10ff */
[----:B------:R-:W-:Y:S02]  /*bbc0*/  LEA.HI R12, R12, R13, RZ, 0x5 ;  /* 0x0000000d0c0c7211 */ /* 0x000fe400078f28ff */
[--C-:B------:R-:W-:Y:S02]  /*bbd0*/  SHF.R.S32.HI R10, RZ, 0x2, R9.reuse ;  /* 0x00000002ff0a7819 */ /* 0x100fe40000011409 */
[----:B------:R-:W-:Y:S02]  /*bbe0*/  SHF.R.S32.HI R7, RZ, 0x1f, R9 ;  /* 0x0000001fff077819 */ /* 0x000fe40000011409 */
[----:B------:R-:W-:-:S02]  /*bbf0*/  LEA.HI R13, R14, R14, RZ, 0x1 ;  /* 0x0000000e0e0d7211 */ /* 0x000fc400078f08ff */
[----:B------:R-:W-:Y:S02]  /*bc00*/  LEA.HI R9, R7, R10, RZ, 0x3 ;  /* 0x0000000a07097211 */ /* 0x000fe400078f18ff */
[----:B------:R-:W-:Y:S02]  /*bc10*/  SHF.R.S32.HI R7, RZ, 0x1f, R8 ;  /* 0x0000001fff077819 */ /* 0x000fe40000011408 */
[----:B------:R-:W-:Y:S02]  /*bc20*/  LOP3.LUT R11, R9, 0xfffffff8, RZ, 0xc0, !PT ;  /* 0xfffffff8090b7812 */ /* 0x000fe400078ec0ff */
[CC--:B------:R-:W-:Y:S02]  /*bc30*/  LEA.HI R9, R7.reuse, R8.reuse, RZ, 0x3 ;  /* 0x0000000807097211 */ /* 0x0c0fe400078f18ff */
[----:B------:R-:W-:Y:S02]  /*bc40*/  LEA.HI R7, R7, R8, RZ, 0x2 ;  /* 0x0000000807077211 */ /* 0x000fe400078f10ff */
[----:B------:R-:W-:-:S02]  /*bc50*/  SHF.R.S32.HI R8, RZ, 0x5, R12 ;  /* 0x00000005ff087819 */ /* 0x000fc4000001140c */
[----:B------:R-:W-:Y:S02]  /*bc60*/  IADD3 R11, R10, -R11, RZ ;  /* 0x8000000b0a0b7210 */ /* 0x000fe40007ffe0ff */
[----:B------:R-:W-:Y:S02]  /*bc70*/  SHF.R.S32.HI R12, RZ, 0x2, R7 ;  /* 0x00000002ff0c7819 */ /* 0x000fe40000011407 */
[--C-:B------:R-:W-:Y:S02]  /*bc80*/  SHF.R.S32.HI R10, RZ, 0x3, R9.reuse ;  /* 0x00000003ff0a7819 */ /* 0x100fe40000011409 */
[----:B------:R-:W-:Y:S02]  /*bc90*/  SHF.R.S32.HI R9, RZ, 0x1f, R9 ;  /* 0x0000001fff097819 */ /* 0x000fe40000011409 */
[----:B------:R-:W-:Y:S02]  /*bca0*/  LOP3.LUT R13, R13, 0x3fffffe, RZ, 0xc0, !PT ;  /* 0x03fffffe0d0d7812 */ /* 0x000fe400078ec0ff */
[----:B------:R-:W-:-:S02]  /*bcb0*/  LEA.HI R7, R7, R12, RZ, 0x1 ;  /* 0x0000000c07077211 */ /* 0x000fc400078f08ff */
[----:B------:R-:W-:Y:S01]  /*bcc0*/  LEA.HI R9, R9, R10, RZ, 0x4 ;  /* 0x0000000a09097211 */ /* 0x000fe200078f20ff */
[----:B------:R-:W-:Y:S01]  /*bcd0*/  IMAD.IADD R14, R14, 0x1, -R13 ;  /* 0x000000010e0e7824 */ /* 0x000fe200078e0a0d */
[----:B------:R-:W-:Y:S02]  /*bce0*/  LOP3.LUT R7, R7, 0xfffffffe, RZ, 0xc0, !PT ;  /* 0xfffffffe07077812 */ /* 0x000fe400078ec0ff */
[----:B------:R-:W-:Y:S02]  /*bcf0*/  LEA R13, R8, R11, 0x4 ;  /* 0x0000000b080d7211 */ /* 0x000fe400078e20ff */
[----:B------:R-:W-:Y:S01]  /*bd00*/  LOP3.LUT R9, R9, 0x1ffffff0, RZ, 0xc0, !PT ;  /* 0x1ffffff009097812 */ /* 0x000fe200078ec0ff */
[----:B------:R-:W-:Y:S01]  /*bd10*/  IMAD.IADD R7, R12, 0x1, -R7 ;  /* 0x000000010c077824 */ /* 0x000fe200078e0a07 */
[----:B------:R-:W-:Y:S01]  /*bd20*/  LEA.HI R8, R6, R5, RZ, 0x2 ;  /* 0x0000000506087211 */ /* 0x000fe200078f10ff */
[----:B------:R-:W-:Y:S01]  /*bd30*/  VIADD R6, R12, 0x8 ;  /* 0x000000080c067836 */ /* 0x000fe20000000000 */
[----:B------:R-:W-:Y:S01]  /*bd40*/  IADD3 R10, R10, -R9, RZ ;  /* 0x800000090a0a7210 */ /* 0x000fe20007ffe0ff */
[----:B------:R-:W-:Y:S01]  /*bd50*/  IMAD R19, R14, 0x40, R13 ;  /* 0x000000400e137824 */ /* 0x000fe200078e020d */
[----:B------:R-:W-:-:S02]  /*bd60*/  LOP3.LUT R18, R8, 0xfffffffc, RZ, 0xc0, !PT ;  /* 0xfffffffc08127812 */ /* 0x000fc400078ec0ff */
[----:B------:R-:W-:Y:S01]  /*bd70*/  LEA.HI R11, R6, R6, RZ, 0x1 ;  /* 0x00000006060b7211 */ /* 0x000fe200078f08ff */
[----:B------:R-:W3:Y:S01]  /*bd80*/  S2R R8, SR_CTAID.X ;  /* 0x0000000000087919 */ /* 0x000ee20000002500 */
[----:B------:R-:W-:Y:S01]  /*bd90*/  LEA R10, R10, R7, 0x3 ;  /* 0x000000070a0a7211 */ /* 0x000fe200078e18ff */
[C---:B------:R-:W-:Y:S01]  /*bda0*/  VIADD R7, R12.reuse, 0x10 ;  /* 0x000000100c077836 */ /* 0x040fe20000000000 */
[----:B------:R-:W-:Y:S02]  /*bdb0*/  IADD3 R9, R5, -R18, RZ ;  /* 0x8000001205097210 */ /* 0x000fe40007ffe0ff */
[----:B------:R-:W-:Y:S01]  /*bdc0*/  LOP3.LUT R5, R11, 0xfffffffe, RZ, 0xc0, !PT ;  /* 0xfffffffe0b057812 */ /* 0x000fe200078ec0ff */
[----:B------:R-:W-:Y:S01]  /*bdd0*/  VIADD R13, R12, 0x18 ;  /* 0x000000180c0d7836 */ /* 0x000fe20000000000 */
[----:B------:R1:W-:Y:S01]  /*bde0*/  STL [R1+0x84], R10 ;  /* 0x0000840a01007387 */ /* 0x0003e20000100800 */
[----:B------:R-:W-:Y:S02]  /*bdf0*/  LEA.HI R12, R7, R7, RZ, 0x1 ;  /* 0x00000007070c7211 */ /* 0x000fe400078f08ff */
[----:B------:R-:W-:-:S02]  /*be00*/  IADD3 R6, R6, -R5, RZ ;  /* 0x8000000506067210 */ /* 0x000fc40007ffe0ff */
[--C-:B------:R-:W-:Y:S02]  /*be10*/  SHF.R.S32.HI R5, RZ, 0x1, R11.reuse ;  /* 0x00000001ff057819 */ /* 0x100fe4000001140b */
[----:B------:R-:W-:Y:S02]  /*be20*/  LEA.HI R15, R13, R13, RZ, 0x1 ;  /* 0x0000000d0d0f7211 */ /* 0x000fe400078f08ff */
[----:B-1----:R-:W-:Y:S02]  /*be30*/  SHF.R.S32.HI R10, RZ, 0x1f, R11 ;  /* 0x0000001fff0a7819 */ /* 0x002fe4000001140b */
[----:B------:R-:W-:Y:S02]  /*be40*/  LOP3.LUT R14, R12, 0xfffffffe, RZ, 0xc0, !PT ;  /* 0xfffffffe0c0e7812 */ /* 0x000fe400078ec0ff */
[----:B------:R-:W-:Y:S02]  /*be50*/  SHF.R.S32.HI R11, RZ, 0x1, R12 ;  /* 0x00000001ff0b7819 */ /* 0x000fe4000001140c */
[----:B------:R-:W-:-:S02]  /*be60*/  LEA.HI R10, R10, R5, RZ, 0x4 ;  /* 0x000000050a0a7211 */ /* 0x000fc400078f20ff */
[----:B------:R-:W-:Y:S02]  /*be70*/  SHF.R.S32.HI R12, RZ, 0x1f, R12 ;  /* 0x0000001fff0c7819 */ /* 0x000fe4000001140c */
[--C-:B------:R-:W-:Y:S02]  /*be80*/  SHF.R.S32.HI R17, RZ, 0x1, R15.reuse ;  /* 0x00000001ff117819 */ /* 0x100fe4000001140f */
[----:B------:R-:W-:Y:S02]  /*be90*/  SHF.R.S32.HI R18, RZ, 0x1f, R15 ;  /* 0x0000001fff127819 */ /* 0x000fe4000001140f */
[----:B------:R-:W-:Y:S02]  /*bea0*/  LOP3.LUT R10, R10, 0x1ffffff0, RZ, 0xc0, !PT ;  /* 0x1ffffff00a0a7812 */ /* 0x000fe400078ec0ff */
[----:B------:R-:W-:Y:S02]  /*beb0*/  LEA.HI R12, R12, R11, RZ, 0x4 ;  /* 0x0000000b0c0c7211 */ /* 0x000fe400078f20ff */
[----:B------:R-:W-:Y:S01]  /*bec0*/  LEA.HI R18, R18, R17, RZ, 0x4 ;  /* 0x0000001112127211 */ /* 0x000fe200078f20ff */
[----:B------:R-:W-:Y:S01]  /*bed0*/  IMAD.IADD R5, R5, 0x1, -R10 ;  /* 0x0000000105057824 */ /* 0x000fe200078e0a0a */
[----:B------:R-:W-:-:S02]  /*bee0*/  LOP3.LUT R12, R12, 0x1ffffff0, RZ, 0xc0, !PT ;  /* 0x1ffffff00c0c7812 */ /* 0x000fc400078ec0ff */
[----:B------:R-:W-:Y:S02]  /*bef0*/  LOP3.LUT R10, R15, 0xfffffffe, RZ, 0xc0, !PT ;  /* 0xfffffffe0f0a7812 */ /* 0x000fe400078ec0ff */
[----:B------:R-:W-:Y:S01]  /*bf00*/  LOP3.LUT R18, R18, 0x1ffffff0, RZ, 0xc0, !PT ;  /* 0x1ffffff012127812 */ /* 0x000fe200078ec0ff */
[----:B------:R-:W-:Y:S01]  /*bf10*/  IMAD.IADD R11, R11, 0x1, -R12 ;  /* 0x000000010b0b7824 */ /* 0x000fe200078e0a0c */
[----:B------:R-:W-:Y:S01]  /*bf20*/  IADD3 R14, R7, -R14, RZ ;  /* 0x8000000e070e7210 */ /* 0x000fe20007ffe0ff */
[----:B------:R-:W-:Y:S01]  /*bf30*/  IMAD R5, R5, 0x8, R6 ;  /* 0x0000000805057824 */ /* 0x000fe200078e0206 */
[----:B------:R-:W-:Y:S02]  /*bf40*/  IADD3 R10, R13, -R10, RZ ;  /* 0x8000000a0d0a7210 */ /* 0x000fe40007ffe0ff */
[----:B------:R-:W-:Y:S02]  /*bf50*/  IADD3 R17, R17, -R18, RZ ;  /* 0x8000001211117210 */ /* 0x000fe40007ffe0ff */
[----:B------:R-:W-:Y:S01]  /*bf60*/  LEA R12, R11, R14, 0x3 ;  /* 0x0000000e0b0c7211 */ /* 0x000fe200078e18ff */
[----:B------:R4:W-:Y:S02]  /*bf70*/  STL [R1+0x80], R5 ;  /* 0x0000800501007387 */ /* 0x0009e40000100800 */
[----:B------:R-:W-:-:S02]  /*bf80*/  IMAD R7, R17, 0x8, R10 ;  /* 0x0000000811077824 */ /* 0x000fc400078e020a */
[----:B---3--:R-:W-:Y:S01]  /*bf90*/  IMAD R6, R8, -0x80, R21 ;  /* 0xffffff8008067824 */ /* 0x008fe200078e0215 */
[----:B------:R-:W-:Y:S01]  /*bfa0*/  STL [R1+0x7c], R12 ;  /* 0x00007c0c01007387 */ /* 0x000fe20000100800 */
[----:B----4-:R-:W-:-:S03]  /*bfb0*/  LEA R5, R20, R16, 0xd ;  /* 0x0000001014057211 */ /* 0x010fc600078e68ff */
[----:B------:R1:W-:Y:S02]  /*bfc0*/  STL [R1+0x78], R7 ;  /* 0x0000780701007387 */ /* 0x0003e40000100800 */
        /* <DEDUP_REMOVED lines=12> */
[----:B------:R-:W-:Y:S01]  /*c090*/  IMAD R8, R8, -0x80, -R19 ;  /* 0xffffff8008087824 */ /* 0x000fe200078e0a13 */
[C---:B------:R-:W-:Y:S01]  /*c0a0*/  IADD3 R22, R12.reuse, 0x2, RZ ;  /* 0x000000020c167810 */ /* 0x040fe20007ffe0ff */
[C---:B------:R-:W-:Y:S01]  /*c0b0*/  VIADD R20, R12.reuse, 0x4 ;  /* 0x000000040c147836 */ /* 0x040fe20000000000 */
[----:B------:R-:W-:Y:S01]  /*c0c0*/  MOV R21, 0x40000040 ;  /* 0x4000004000157802 */ /* 0x000fe20000000f00 */
[----:B------:R1:W-:Y:S01]  /*c0d0*/  STL [R1+0x6c], R12 ;  /* 0x00006c0c01007387 */ /* 0x0003e20000100800 */
[----:B------:R-:W-:Y:S01]  /*c0e0*/  IADD3 R18, R12, 0x6, RZ ;  /* 0x000000060c127810 */ /* 0x000fe20007ffe0ff */
[----:B------:R-:W-:Y:S01]  /*c0f0*/  IMAD.MOV.U32 R19, RZ, RZ, 0x40000040 ;  /* 0x40000040ff137424 */ /* 0x000fe200078e00ff */
[----:B------:R-:W-:Y:S01]  /*c100*/  MOV R11, 0x40000040 ;  /* 0x40000040000b7802 */ /* 0x000fe20000000f00 */
[----:B------:R-:W-:Y:S01]  /*c110*/  STL [R1+0x74], R6 ;  /* 0x0000740601007387 */ /* 0x000fe20000100800 */
[C---:B------:R-:W-:Y:S01]  /*c120*/  VIADD R10, R5.reuse, 0x6 ;  /* 0x00000006050a7836 */ /* 0x040fe20000000000 */
[----:B------:R-:W-:Y:S01]  /*c130*/  MOV R15, 0x40000040 ;  /* 0x40000040000f7802 */ /* 0x000fe20000000f00 */
[C---:B------:R-:W-:Y:S01]  /*c140*/  VIADD R14, R5.reuse, 0x2 ;  /* 0x00000002050e7836 */ /* 0x040fe20000000000 */
[----:B------:R2:W-:Y:S01]  /*c150*/  STL [R1+0x68], R5 ;  /* 0x0000680501007387 */ /* 0x0005e20000100800 */
[----:B------:R-:W-:Y:S01]  /*c160*/  IMAD.MOV.U32 R13, RZ, RZ, 0x40000040 ;  /* 0x40000040ff0d7424 */ /* 0x000fe200078e00ff */
[----:B-1----:R-:W-:-:S02]  /*c170*/  IADD3 R12, R5, 0x4, RZ ;  /* 0x00000004050c7810 */ /* 0x002fc40007ffe0ff */
[----:B------:R1:W-:Y:S04]  /*c180*/  STL.64 [R1+0x60], R22 ;  /* 0x0000601601007387 */ /* 0x0003e80000100a00 */
[----:B------:R1:W-:Y:S04]  /*c190*/  STL.64 [R1+0x58], R20 ;  /* 0x0000581401007387 */ /* 0x0003e80000100a00 */
[----:B------:R1:W-:Y:S04]  /*c1a0*/  STL.64 [R1+0x50], R18 ;  /* 0x0000501201007387 */ /* 0x0003e80000100a00 */
[----:B------:R1:W-:Y:S04]  /*c1b0*/  STL.64 [R1+0x38], R10 ;  /* 0x0000380a01007387 */ /* 0x0003e80000100a00 */
[----:B------:R1:W-:Y:S04]  /*c1c0*/  STL.64 [R1+0x48], R14 ;  /* 0x0000480e01007387 */ /* 0x0003e80000100a00 */
[----:B------:R1:W-:Y:S01]  /*c1d0*/  STL.64 [R1+0x40], R12 ;  /* 0x0000400c01007387 */ /* 0x0003e20000100a00 */
[C---:B--2---:R-:W-:Y:S01]  /*c1e0*/  IADD3 R5, R9.reuse, 0x4, RZ ;  /* 0x0000000409057810 */ /* 0x044fe20007ffe0ff */
[C---:B------:R-:W-:Y:S01]  /*c1f0*/  VIADD R17, R9.reuse, 0x8 ;  /* 0x0000000809117836 */ /* 0x040fe20000000000 */
[C---:B------:R-:W-:Y:S01]  /*c200*/  IADD3 R6, R9.reuse, 0xc, RZ ;  /* 0x0000000c09067810 */ /* 0x040fe20007ffe0ff */
[C---:B------:R-:W-:Y:S01]  /*c210*/  VIADD R5, R9.reuse, 0x10 ;  /* 0x0000001009057836 */ /* 0x040fe20000000000 */
[C---:B------:R-:W-:Y:S01]  /*c220*/  IADD3 R17, R9.reuse, 0x14, RZ ;  /* 0x0000001409117810 */ /* 0x040fe20007ffe0ff */
[C---:B------:R-:W-:Y:S01]  /*c230*/  VIADD R6, R9.reuse, 0x18 ;  /* 0x0000001809067836 */ /* 0x040fe20000000000 */
[----:B------:R-:W-:-:S07]  /*c240*/  IADD3 R5, R9, 0x1c, RZ ;  /* 0x0000001c09057810 */ /* 0x000fce0007ffe0ff */
.L_x_1416:
[----:B------:R-:W-:-:S05]  /*c250*/  IMAD.U32 R5, RZ, RZ, UR36 ;  /* 0x00000024ff057e24 */ /* 0x000fca000f8e00ff */
[----:B------:R-:W-:-:S04]  /*c260*/  LOP3.LUT R5, R5, 0x1, RZ, 0xfc, !PT ;  /* 0x0000000105057812 */ /* 0x000fc800078efcff */
[----:B------:R-:W-:-:S13]  /*c270*/  ISETP.NE.AND P6, PT, R5, 0x3, PT ;  /* 0x000000030500780c */ /* 0x000fda0003fc5270 */
[----:B------:R-:W-:Y:S05]  /*c280*/  @!P6 BRA `(.L_x_1406) ;  /* 0x000000000004e947 */ /* 0x000fea0003800000 */
[----:B------:R-:W-:Y:S01]  /*c290*/  BPT.TRAP 0x1 ;  /* 0x000000040000795c */ /* 0x000fe20000300000 */
.L_x_1406:
[----:B------:R-:W-:Y:S02]  /*c2a0*/  LEA R6, R0, R16, 0x3 ;  /* 0x0000001000067211 */ /* 0x000fe400078e18ff */
[----:B-1----:R-:W-:-:S04]  /*c2b0*/  SHF.L.U32 R21, R4, 0x1f, RZ ;  /* 0x0000001f04157819 */ /* 0x002fc800000006ff */
[----:B------:R1:W2:Y:S01]  /*c2c0*/  SYNCS.PHASECHK.TRANS64.TRYWAIT P0, [R6+URZ+0x30c10], R21 ;  /* 0x030c1015060075a7 */ /* 0x0002a2000800017f */
[----:B------:R-:W-:Y:S05]  /*c2d0*/  @!P6 BRA `(.L_x_1407) ;  /* 0x000000000004e947 */ /* 0x000fea0003800000 */
[----:B------:R-:W-:Y:S01]  /*c2e0*/  BPT.TRAP 0x1 ;  /* 0x000000040000795c */ /* 0x000fe20000300000 */
.L_x_1407:
[----:B------:R-:W-:-:S05]  /*c2f0*/  VIADD R5, R16, 0x10000 ;  /* 0x0001000010057836 */ /* 0x000fca0000000000 */
[----:B------:R-:W-:-:S04]  /*c300*/  SHF.R.U32.HI R5, RZ, 0x4, R5 ;  /* 0x00000004ff057819 */ /* 0x000fc80000011605 */
[----:B------:R-:W-:-:S04]  /*c310*/  LOP3.LUT R5, R5, 0x3fff, RZ, 0xc0, !PT ;  /* 0x00003fff05057812 */ /* 0x000fc800078ec0ff */
[----:B------:R-:W-:Y:S01]  /*c320*/  LOP3.LUT R11, R5, 0x10000, RZ, 0xfc, !PT ;  /* 0x00010000050b7812 */ /* 0x000fe200078efcff */
[----:B--2---:R-:W-:Y:S06]  /*c330*/  @P0 BRA `(.L_x_1408) ;  /* 0x0000000000080947 */ /* 0x004fec0003800000 */
[----:B------:R-:W2:Y:S02]  /*c340*/  SYNCS.PHASECHK.TRANS64.TRYWAIT P0, [R6+URZ+0x30c10], R21 ;  /* 0x030c1015060075a7 */ /* 0x000ea4000800017f */
[----:B--2---:R-:W-:Y:S05]  /*c350*/  @!P0 BRA `(.L_x_1409) ;  /* 0x0000008400648947 */ /* 0x004fea0003800000 */
.L_x_1408:
        /* <DEDUP_REMOVED lines=26> */
[C---:B------:R-:W-:Y:S02]  /*c500*/  LEA R12, R0.reuse, R12, 0x7 ;  /* 0x0000000c000c7211 */ /* 0x040fe400078e38ff */
[C---:B------:R-:W-:Y:S02]  /*c510*/  IMAD R227, R3.reuse, 0x2, R10 ;  /* 0x0000000203e37824 */ /* 0x040fe400078e020a */
[----:B------:R-:W-:Y:S01]  /*c520*/  IMAD R14, R0, 0x80, R14 ;  /* 0x00000080000e7824 */ /* 0x000fe200078e020e */
[----:B------:R-:W-:Y:S01]  /*c530*/  LEA R11, R3, R12, 0x1 ;  /* 0x0000000c030b7211 */ /* 0x000fe200078e08ff */
[----:B------:R-:W-:-:S03]  /*c540*/  IMAD R17, R227, 0x4, R16 ;  /* 0x00000004e3117824 */ /* 0x000fc600078e0210 */
        /* <DEDUP_REMOVED lines=8> */
[----:B------:R-:W-:Y:S02]  /*c5d0*/  R2UR UR4, R18 ;  /* 0x00000000120472ca */ /* 0x000fe400000e0000 */
[----:B------:R-:W-:Y:S01]  /*c5e0*/  LEA R18, R0, R13, 0x7 ;  /* 0x0000000d00127211 */ /* 0x000fe200078e38ff */
[----:B------:R-:W-:-:S03]  /*c5f0*/  IMAD R13, R3, 0x2, R14 ;  /* 0x00000002030d7824 */ /* 0x000fc600078e020e */
[----:B------:R-:W-:Y:S01]  /*c600*/  LEA R19, R3, R18, 0x1 ;  /* 0x0000001203137211 */ /* 0x000fe200078e08ff */
[----:B------:R-:W-:Y:S02]  /*c610*/  IMAD R10, R13, 0x4, R16 ;  /* 0x000000040d0a7824 */ /* 0x000fe400078e0210 */
[----:B------:R-:W-:Y:S01]  /*c620*/  VIADD R18, R16, 0x20000 ;  /* 0x0002000010127836 */ /* 0x000fe20000000000 */
[----:B------:R-:W-:-:S03]  /*c630*/  LEA R12, R19, R16, 0x2 ;  /* 0x00000010130c7211 */ /* 0x000fc600078e10ff */
[--C-:B------:R-:W-:Y:S01]  /*c640*/  IMAD R14, R11, 0x4, R18.reuse ;  /* 0x000000040b0e7824 */ /* 0x100fe200078e0212 */
[-C--:B------:R-:W-:Y:S01]  /*c650*/  LEA R11, R13, R18.reuse, 0x2 ;  /* 0x000000120d0b7211 */ /* 0x080fe200078e10ff */
[----:B------:R-:W-:Y:S01]  /*c660*/  IMAD R13, R19, 0x4, R18 ;  /* 0x00000004130d7824 */ /* 0x000fe200078e0212 */
[----:B------:R-:W-:Y:S01]  /*c670*/  LEA R227, R227, R18, 0x2 ;  /* 0x00000012e3e37211 */ /* 0x000fe200078e10ff */
        /* <DEDUP_REMOVED lines=13> */
.L_x_1410:
[----:B------:R1:W1:Y:S01]  /*c750*/  SYNCS.PHASECHK.TRANS64.TRYWAIT P0, [R6+URZ+0x30c30], R21 ;  /* 0x030c3015060075a7 */ /* 0x000262000800017f */
[----:B------:R-:W-:Y:S05]  /*c760*/  @!P6 BRA `(.L_x_1411) ;  /* 0x000000000004e947 */ /* 0x000fea0003800000 */
[----:B------:R-:W-:Y:S01]  /*c770*/  BPT.TRAP 0x1 ;  /* 0x000000040000795c */ /* 0x000fe20000300000 */
.L_x_1411:
[----:B-1----:R-:W-:Y:S05]  /*c780*/  @P0 BRA `(.L_x_1412) ;  /* 0x0000000000080947 */ /* 0x002fea0003800000 */
[----:B------:R-:W1:Y:S02]  /*c790*/  SYNCS.PHASECHK.TRANS64.TRYWAIT P0, [R6+URZ+0x30c30], R21 ;  /* 0x030c3015060075a7 */ /* 0x000e64000800017f */
[----:B-1----:R-:W-:Y:S05]  /*c7a0*/  @!P0 BRA `(.L_x_1413) ;  /* 0x0000008000648947 */ /* 0x002fea0003800000 */
.L_x_1412:
[----:B------:R-:W2:Y:S01]  /*c7b0*/  LDL R24, [R1+0x68] ;  /* 0x0000680001187983 */ /* 0x000ea20000100800 */
[----:B------:R-:W-:Y:S01]  /*c7c0*/  IADD3 R23, R16, 0x18000, RZ ;  /* 0x0001800010177810 */ /* 0x000fe20007ffe0ff */
[----:B------:R-:W-:Y:S02]  /*c7d0*/  ULDC UR9, c[0x0][0x75c] ;  /* 0x0001d70000097ab9 */ /* 0x000fe40000000800 */
[----:B------:R1:W-:Y:S01]  /*c7e0*/  STL [R1+0x128], R200 ;  /* 0x000128c801007387 */ /* 0x0003e20000100800 */
[----:B------:R-:W-:Y:S01]  /*c7f0*/  SHF.R.U32.HI R23, RZ, 0x4, R23 ;  /* 0x00000004ff177819 */ /* 0x000fe20000011617 */
[----:B------:R-:W-:Y:S01]  /*c800*/  FMUL.FTZ R83, R83, UR9 ;  /* 0x0000000953537c20 */ /* 0x000fe20008410000 */
[----:B------:R-:W-:Y:S01]  /*c810*/  FMUL.FTZ R84, R84, UR9 ;  /* 0x0000000954547c20 */ /* 0x000fe20008410000 */
[----:B------:R3:W-:Y:S01]  /*c820*/  STL [R1+0x124], R201 ;  /* 0x000124c901007387 */ /* 0x0007e20000100800 */
[----:B------:R-:W-:Y:S01]  /*c830*/  LOP3.LUT R136, R23, 0x3fff, RZ, 0xc0, !PT ;  /* 0x00003fff17887812 */ /* 0x000fe200078ec0ff */
[----:B------:R-:W-:Y:S01]  /*c840*/  FMUL.FTZ R85, R85, UR9 ;  /* 0x0000000955557c20 */ /* 0x000fe20008410000 */
[----:B------:R-:W-:Y:S01]  /*c850*/  FMUL.FTZ R18, R72, UR9 ;  /* 0x0000000948127c20 */ /* 0x000fe20008410000 */
[----:B------:R4:W-:Y:S01]  /*c860*/  STL [R1+0x120], R202 ;  /* 0x000120ca01007387 */ /* 0x0009e20000100800 */
[----:B------:R-:W-:Y:S01]  /*c870*/  LOP3.LUT R25, R136, 0x10000, RZ, 0xfc, !PT ;  /* 0x0001000088197812 */ /* 0x000fe200078efcff */
[----:B------:R-:W-:Y:S01]  /*c880*/  FMUL.FTZ R230, R73, UR9 ;  /* 0x0000000949e67c20 */ /* 0x000fe20008410000 */
[----:B------:R-:W-:Y:S01]  /*c890*/  FMUL.FTZ R19, R74, UR9 ;  /* 0x000000094a137c20 */ /* 0x000fe20008410000 */
[----:B------:R2:W-:Y:S01]  /*c8a0*/  STL [R1+0x11c], R203 ;  /* 0x00011ccb01007387 */ /* 0x0005e20000100800 */
        /* <DEDUP_REMOVED lines=126> */
[----:B--2---:R-:W-:Y:S01]  /*d090*/  IADD3 R2, -R2, 0x8, RZ ;  /* 0x0000000802027810 */ /* 0x004fe20007ffe1ff */
[----:B------:R-:W1:Y:S01]  /*d0a0*/  LDC.64 R94, c[0x0][0x748] ;  /* 0x0001d200ff5e7b82 */ /* 0x000e620000000a00 */
[----:B------:R1:W-:Y:S01]  /*d0b0*/  MUFU.TANH R6, R126 ;  /* 0x0000007e00067308 */ /* 0x0003e20000002400 */
[----:B------:R-:W-:-:S03]  /*d0c0*/  FMUL.FTZ R91, R97, UR9 ;  /* 0x00000009615b7c20 */ /* 0x000fc60008410000 */
[----:B------:R-:W-:Y:S01]  /*d0d0*/  HGMMA.64x128x16.F32.BF16 R24, gdesc[UR12], R24, gsb0 ;  /* 0x01e000000c1879f0 */ /* 0x000fe20008001818 */
[----:B------:R-:W-:Y:S01]  /*d0e0*/  LEA R96, R3, UR4, 0x1 ;  /* 0x0000000403607c11 */ /* 0x000fe2000f8e08ff */
[----:B------:R-:W-:Y:S01]  /*d0f0*/  UIADD3 UR4, UR6, 0x4, URZ ;  /* 0x0000000406047890 */ /* 0x000fe2000fffe03f */
[----:B------:R-:W-:Y:S01]  /*d100*/  UMOV UR15, 0x40000040 ;  /* 0x40000040000f7882 */ /* 0x000fe20000000000 */
[----:B---3--:R-:W-:Y:S01]  /*d110*/  R2UR UR5, R99 ;  /* 0x00000000630572ca */ /* 0x008fe200000e0000 */
[----:B------:R-:W-:Y:S01]  /*d120*/  UMOV UR7, 0x40000040 ;  /* 0x4000004000077882 */ /* 0x000fe20000000000 */
[----:B------:R-:W2:Y:S03]  /*d130*/  MUFU.TANH R23, R23 ;  /* 0x0000001700177308 */ /* 0x000ea60000002400 */
[----:B------:R-:W-:Y:S01]  /*d140*/  UMOV UR14, UR4 ;  /* 0x00000004000e7c82 */ /* 0x000fe20008000000 */
[----:B------:R-:W-:-:S04]  /*d150*/  IMAD.IADD R96, R7, 0x1, R96 ;  /* 0x0000000107607824 */ /* 0x000fc800078e0260 */
[----:B------:R-:W-:Y:S01]  /*d160*/  IMAD.IADD R221, R2, 0x1, -R96 ;  /* 0x0000000102dd7824 */ /* 0x000fe200078e0a60 */
[----:B------:R-:W3:Y:S01]  /*d170*/  MUFU.TANH R90, R90 ;  /* 0x0000005a005a7308 */ /* 0x000ee20000002400 */
[----:B-1----:R-:W-:Y:S02]  /*d180*/  IADD3 R126, -R96, R94, RZ ;  /* 0x0000005e607e7210 */ /* 0x002fe40007ffe1ff */
[----:B------:R-:W-:Y:S02]  /*d190*/  IADD3 R95, RZ, -R96, -R95 ;  /* 0x80000060ff5f7210 */ /* 0x000fe40007ffe85f */
[----:B------:R-:W-:-:S03]  /*d1a0*/  SEL R126, R126, 0x80, !P2 ;  /* 0x000000807e7e7807 */ /* 0x000fc60005000000 */
[----:B------:R-:W1:Y:S01]  /*d1b0*/  MUFU.TANH R91, R91 ;  /* 0x0000005b005b7308 */ /* 0x000e620000002400 */
[----:B------:R-:W-:Y:S02]  /*d1c0*/  IADD3 R94, R94, 0x8, -R96 ;  /* 0x000000085e5e7810 */ /* 0x000fe40007ffe860 */
[----:B------:R-:W-:-:S05]  /*d1d0*/  SEL R221, R221, 0x80, P3 ;  /* 0x00000080dddd7807 */ /* 0x000fca0001800000 */
        /* <DEDUP_REMOVED lines=114> */
[C---:B------:R-:W-:Y:S01]  /*d900*/  ISETP.GE.AND P5, PT, R128.reuse, 0x20, PT ;  /* 0x000000208000780c */ /* 0x040fe20003fa6270 */
[----:B------:R-:W-:Y:S01]  /*d910*/  FMUL.FTZ R138, R129, UR9 ;  /* 0x00000009818a7c20 */ /* 0x000fe20008410000 */
[----:B------:R-:W-:-:S02]  /*d920*/  ISETP.GE.AND P4, PT, R128, 0x21, PT ;  /* 0x000000218000780c */ /* 0x000fc40003f86270 */
[C---:B------:R-:W-:Y:S01]  /*d930*/  IADD3 R223, R9.reuse, 0x4, RZ ;  /* 0x0000000409df7810 */ /* 0x040fe20007ffe0ff */
[----:B------:R-:W-:Y:S01]  /*d940*/  VIADD R231, R9, 0x8 ;  /* 0x0000000809e77836 */ /* 0x000fe20000000000 */
[----:B---3--:R-:W-:Y:S01]  /*d950*/  FSEL R103, R90, -INF , !P0 ;  /* 0xff8000005a677808 */ /* 0x008fe20004000000 */
[----:B------:R3:W-:Y:S01]  /*d960*/  MUFU.TANH R146, R119 ;  /* 0x0000007700927308 */ /* 0x0007e20000002400 */
[----:B-1----:R-:W-:Y:S01]  /*d970*/  FSEL R109, R91, -INF , !P1 ;  /* 0xff8000005b6d7808 */ /* 0x002fe20004800000 */
[----:B------:R-:W-:Y:S01]  /*d980*/  ULDC UR4, c[0x0][0x744] ;  /* 0x0001d10000047ab9 */ /* 0x000fe20000000800 */
[C---:B------:R-:W-:Y:S02]  /*d990*/  ISETP.GE.AND P0, PT, R128.reuse, 0x28, PT ;  /* 0x000000288000780c */ /* 0x040fe40003f06270 */
[----:B------:R-:W-:Y:S02]  /*d9a0*/  ISETP.GE.AND P1, PT, R128, 0x29, PT ;  /* 0x000000298000780c */ /* 0x000fe40003f26270 */
[----:B------:R-:W-:-:S02]  /*d9b0*/  ISETP.GT.OR P2, PT, R218, 0x38, !P2 ;  /* 0x00000038da00780c */ /* 0x000fc40005744670 */
[----:B------:R-:W-:Y:S02]  /*d9c0*/  ISETP.GT.OR P3, PT, R218, 0x39, !P3 ;  /* 0x00000039da00780c */ /* 0x000fe40005f64670 */
[C---:B------:R-:W-:Y:S02]  /*d9d0*/  ISETP.GT.OR P5, PT, R221.reuse, 0x20, !P5 ;  /* 0x00000020dd00780c */ /* 0x040fe40006fa4670 */
[C---:B------:R-:W-:Y:S02]  /*d9e0*/  ISETP.GT.OR P4, PT, R221.reuse, 0x21, !P4 ;  /* 0x00000021dd00780c */ /* 0x040fe40006784670 */
[C---:B------:R-:W-:Y:S02]  /*d9f0*/  ISETP.GT.OR P0, PT, R221.reuse, 0x28, !P0 ;  /* 0x00000028dd00780c */ /* 0x040fe40004704670 */
[----:B------:R-:W-:Y:S02]  /*da00*/  ISETP.GT.OR P1, PT, R221, 0x29, !P1 ;  /* 0x00000029dd00780c */ /* 0x000fe40004f24670 */
[----:B------:R-:W-:-:S02]  /*da10*/  FSEL R112, R164, -INF , !P2 ;  /* 0xff800000a4707808 */ /* 0x000fc40005000000 */
[----:B------:R-:W-:Y:S02]  /*da20*/  FSEL R95, R163, -INF , !P3 ;  /* 0xff800000a35f7808 */ /* 0x000fe40005800000 */
[----:B------:R-:W-:Y:S02]  /*da30*/  FSEL R205, R168, -INF , !P5 ;  /* 0xff800000a8cd7808 */ /* 0x000fe40006800000 */
[----:B------:R-:W-:Y:S02]  /*da40*/  FSEL R124, R167, -INF , !P4 ;  /* 0xff800000a77c7808 */ /* 0x000fe40006000000 */
[C---:B------:R-:W-:Y:S02]  /*da50*/  ISETP.GE.AND P2, PT, R128.reuse, 0x30, PT ;  /* 0x000000308000780c */ /* 0x040fe40003f46270 */
[C---:B------:R-:W-:Y:S02]  /*da60*/  ISETP.GE.AND P3, PT, R128.reuse, 0x31, PT ;  /* 0x000000318000780c */ /* 0x040fe40003f66270 */
[----:B------:R-:W-:-:S02]  /*da70*/  ISETP.GE.AND P5, PT, R128, 0x38, PT ;  /* 0x000000388000780c */ /* 0x000fc40003fa6270 */
[----:B------:R-:W-:Y:S02]  /*da80*/  ISETP.GE.AND P4, PT, R128, 0x39, PT ;  /* 0x000000398000780c */ /* 0x000fe40003f86270 */
[----:B------:R-:W-:Y:S02]  /*da90*/  FSEL R125, R88, -INF , !P0 ;  /* 0xff800000587d7808 */ /* 0x000fe40004000000 */
[----:B------:R-:W-:Y:S02]  /*daa0*/  FSEL R121, R89, -INF , !P1 ;  /* 0xff80000059797808 */ /* 0x000fe40004800000 */
[C---:B------:R-:W-:Y:S02]  /*dab0*/  ISETP.GE.AND P0, PT, R126.reuse, 0x40, PT ;  /* 0x000000407e00780c */ /* 0x040fe40003f06270 */
[----:B------:R-:W-:Y:S02]  /*dac0*/  ISETP.GE.AND P1, PT, R126, 0x41, PT ;  /* 0x000000417e00780c */ /* 0x000fe40003f26270 */
[----:B------:R-:W-:-:S02]  /*dad0*/  ISETP.GT.OR P2, PT, R221, 0x30, !P2 ;  /* 0x00000030dd00780c */ /* 0x000fc40005744670 */
[C---:B------:R-:W-:Y:S02]  /*dae0*/  ISETP.GT.OR P3, PT, R221.reuse, 0x31, !P3 ;  /* 0x00000031dd00780c */ /* 0x040fe40005f64670 */
[C---:B------:R-:W-:Y:S02]  /*daf0*/  ISETP.GT.OR P5, PT, R221.reuse, 0x38, !P5 ;  /* 0x00000038dd00780c */ /* 0x040fe40006fa4670 */
[----:B------:R-:W-:Y:S02]  /*db00*/  ISETP.GT.OR P4, PT, R221, 0x39, !P4 ;  /* 0x00000039dd00780c */ /* 0x000fe40006784670 */
        /* <DEDUP_REMOVED lines=9> */
[----:B------:R-:W-:Y:S01]  /*dba0*/  ISETP.GE.AND P4, PT, R126, 0x51, PT ;  /* 0x000000517e00780c */ /* 0x000fe20003f86270 */
[----:B------:R-:W1:Y:S01]  /*dbb0*/  MUFU.TANH R149, R115 ;  /* 0x0000007300957308 */ /* 0x000e620000002400 */
[----:B------:R-:W-:Y:S02]  /*dbc0*/  FSEL R117, R161, -INF , !P0 ;  /* 0xff800000a1757808 */ /* 0x000fe40004000000 */
[----:B---3--:R-:W-:Y:S02]  /*dbd0*/  FSEL R119, R160, -INF , !P1 ;  /* 0xff800000a0777808 */ /* 0x008fe40004800000 */
[C---:B------:R-:W-:Y:S02]  /*dbe0*/  ISETP.GE.AND P0, PT, R126.reuse, 0x58, PT ;  /* 0x000000587e00780c */ /* 0x040fe40003f06270 */
[----:B------:R-:W-:Y:S02]  /*dbf0*/  ISETP.GE.AND P1, PT, R126, 0x59, PT ;  /* 0x000000597e00780c */ /* 0x000fe40003f26270 */
[----:B------:R-:W-:-:S02]  /*dc00*/  ISETP.GT.OR P2, PT, R218, 0x48, !P2 ;  /* 0x00000048da00780c */ /* 0x000fc40005744670 */
[C---:B------:R-:W-:Y:S02]  /*dc10*/  ISETP.GT.OR P3, PT, R218.reuse, 0x49, !P3 ;  /* 0x00000049da00780c */ /* 0x040fe40005f64670 */
[C---:B------:R-:W-:Y:S02]  /*dc20*/  ISETP.GT.OR P5, PT, R218.reuse, 0x50, !P5 ;  /* 0x00000050da00780c */ /* 0x040fe40006fa4670 */
[C---:B------:R-:W-:Y:S02]  /*dc30*/  ISETP.GT.OR P4, PT, R218.reuse, 0x51, !P4 ;  /* 0x00000051da00780c */ /* 0x040fe40006784670 */
[C---:B------:R-:W-:Y:S02]  /*dc40*/  ISETP.GT.OR P0, PT, R218.reuse, 0x58, !P0 ;  /* 0x00000058da00780c */ /* 0x040fe40004704670 */
[----:B------:R-:W-:Y:S01]  /*dc50*/  ISETP.GT.OR P1, PT, R218, 0x59, !P1 ;  /* 0x00000059da00780c */ /* 0x000fe20004f24670 */
[----:B------:R-:W3:Y:S01]  /*dc60*/  MUFU.TANH R147, R118 ;  /* 0x0000007600937308 */ /* 0x000ee20000002400 */
        /* <DEDUP_REMOVED lines=15> */
[C---:B------:R-:W-:Y:S02]  /*dd60*/  ISETP.GT.OR P4, PT, R221.reuse, 0x49, !P4 ;  /* 0x00000049dd00780c */ /* 0x040fe40006784670 */
[C---:B------:R-:W-:Y:S02]  /*dd70*/  ISETP.GT.OR P0, PT, R221.reuse, 0x50, !P0 ;  /* 0x00000050dd00780c */ /* 0x040fe40004704670 */
[----:B------:R-:W-:Y:S02]  /*dd80*/  ISETP.GT.OR P1, PT, R221, 0x51, !P1 ;  /* 0x00000051dd00780c */ /* 0x000fe40004f24670 */
[----:B------:R-:W-:-:S02]  /*dd90*/  FSEL R106, R159, -INF , !P2 ;  /* 0xff8000009f6a7808 */ /* 0x000fc40005000000 */
[----:B------:R-:W-:Y:S02]  /*dda0*/  FSEL R94, R158, -INF , !P3 ;  /* 0xff8000009e5e7808 */ /* 0x000fe40005800000 */
[----:B----4-:R-:W-:Y:S02]  /*ddb0*/  FSEL R111, R155, -INF , !P5 ;  /* 0xff8000009b6f7808 */ /* 0x010fe40006800000 */
[----:B--2---:R-:W-:Y:S02]  /*ddc0*/  FSEL R104, R154, -INF , !P4 ;  /* 0xff8000009a687808 */ /* 0x004fe40006000000 */
[C---:B------:R-:W-:Y:S02]  /*ddd0*/  ISETP.GE.AND P2, PT, R128.reuse, 0x58, PT ;  /* 0x000000588000780c */ /* 0x040fe40003f46270 */
[----:B------:R-:W-:Y:S02]  /*dde0*/  ISETP.GE.AND P3, PT, R128, 0x59, PT ;  /* 0x000000598000780c */ /* 0x000fe40003f66270 */
[----:B------:R-:W-:-:S02]  /*ddf0*/  ISETP.GE.AND P5, PT, R126, 0x60, PT ;  /* 0x000000607e00780c */ /* 0x000fc40003fa6270 */
[C---:B------:R-:W-:Y:S02]  /*de00*/  ISETP.GE.AND P4, PT, R126.reuse, 0x61, PT ;  /* 0x000000617e00780c */ /* 0x040fe40003f86270 */
[----:B------:R-:W-:Y:S02]  /*de10*/  FSEL R100, R151, -INF , !P0 ;  /* 0xff80000097647808 */ /* 0x000fe40004000000 */
[----:B-1----:R-:W-:Y:S02]  /*de20*/  FSEL R115, R149, -INF , !P1 ;  /* 0xff80000095737808 */ /* 0x002fe40004800000 */
[C---:B------:R-:W-:Y:S02]  /*de30*/  ISETP.GE.AND P0, PT, R126.reuse, 0x68, PT ;  /* 0x000000687e00780c */ /* 0x040fe40003f06270 */
[----:B------:R-:W-:Y:S02]  /*de40*/  ISETP.GE.AND P1, PT, R126, 0x69, PT ;  /* 0x000000697e00780c */ /* 0x000fe40003f26270 */
[----:B------:R-:W-:-:S02]  /*de50*/  ISETP.GT.OR P2, PT, R221, 0x58, !P2 ;  /* 0x00000058dd00780c */ /* 0x000fc40005744670 */
[----:B------:R-:W-:Y:S02]  /*de60*/  ISETP.GT.OR P3, PT, R221, 0x59, !P3 ;  /* 0x00000059dd00780c */ /* 0x000fe40005f64670 */
[C---:B------:R-:W-:Y:S02]  /*de70*/  ISETP.GT.OR P5, PT, R218.reuse, 0x60, !P5 ;  /* 0x00000060da00780c */ /* 0x040fe40006fa4670 */
[C---:B------:R-:W-:Y:S02]  /*de80*/  ISETP.GT.OR P4, PT, R218.reuse, 0x61, !P4 ;  /* 0x00000061da00780c */ /* 0x040fe40006784670 */
[C---:B------:R-:W-:Y:S02]  /*de90*/  ISETP.GT.OR P0, PT, R218.reuse, 0x68, !P0 ;  /* 0x00000068da00780c */ /* 0x040fe40004704670 */
[----:B------:R-:W-:Y:S01]  /*dea0*/  ISETP.GT.OR P1, PT, R218, 0x69, !P1 ;  /* 0x00000069da00780c */ /* 0x000fe20004f24670 */
[----:B------:R1:W2:Y:S01]  /*deb0*/  MUFU.TANH R5, R127 ;  /* 0x0000007f00057308 */ /* 0x0002a20000002400 */
[----:B---3--:R-:W-:-:S02]  /*dec0*/  FSEL R98, R147, -INF , !P2 ;  /* 0xff80000093627808 */ /* 0x008fc40005000000 */
[----:B------:R-:W-:Y:S02]  /*ded0*/  FSEL R118, R146, -INF , !P3 ;  /* 0xff80000092767808 */ /* 0x000fe40005800000 */
[----:B------:R-:W-:Y:S02]  /*dee0*/  FSEL R113, R145, -INF , !P5 ;  /* 0xff80000091717808 */ /* 0x000fe40006800000 */
[----:B------:R-:W-:Y:S02]  /*def0*/  FSEL R108, R144, -INF , !P4 ;  /* 0xff800000906c7808 */ /* 0x000fe40006000000 */
[C---:B------:R-:W-:Y:S02]  /*df00*/  ISETP.GE.AND P2, PT, R126.reuse, 0x70, PT ;  /* 0x000000707e00780c */ /* 0x040fe40003f46270 */
[C---:B------:R-:W-:Y:S02]  /*df10*/  ISETP.GE.AND P3, PT, R126.reuse, 0x71, PT ;  /* 0x000000717e00780c */ /* 0x040fe40003f66270 */
[----:B------:R-:W-:-:S02]  /*df20*/  ISETP.GE.AND P5, PT, R126, 0x78, PT ;  /* 0x000000787e00780c */ /* 0x000fc40003fa6270 */
[----:B------:R-:W-:Y:S01]  /*df30*/  ISETP.GE.AND P4, PT, R126, 0x79, PT ;  /* 0x000000797e00780c */ /* 0x000fe20003f86270 */
[----:B------:R3:W4:Y:S01]  /*df40*/  MUFU.TANH R2, R130 ;  /* 0x0000008200027308 */ /* 0x0007220000002400 */
[----:B------:R-:W-:Y:S02]  /*df50*/  FSEL R126, R141, -INF , !P0 ;  /* 0xff8000008d7e7808 */ /* 0x000fe40004000000 */
[----:B-1----:R-:W-:Y:S02]  /*df60*/  FSEL R127, R140, -INF , !P1 ;  /* 0xff8000008c7f7808 */ /* 0x002fe40004800000 */
[C---:B------:R-:W-:Y:S02]  /*df70*/  ISETP.GE.AND P0, PT, R128.reuse, 0x60, PT ;  /* 0x000000608000780c */ /* 0x040fe40003f06270 */
[----:B------:R-:W-:Y:S02]  /*df80*/  ISETP.GE.AND P1, PT, R128, 0x61, PT ;  /* 0x000000618000780c */ /* 0x000fe40003f26270 */
[----:B------:R-:W-:-:S02]  /*df90*/  ISETP.GT.OR P2, PT, R218, 0x70, !P2 ;  /* 0x00000070da00780c */ /* 0x000fc40005744670 */
[C---:B------:R-:W-:Y:S02]  /*dfa0*/  ISETP.GT.OR P0, PT, R221.reuse, 0x60, !P0 ;  /* 0x00000060dd00780c */ /* 0x040fe40004704670 */
[----:B------:R-:W-:Y:S02]  /*dfb0*/  ISETP.GT.OR P1, PT, R221, 0x61, !P1 ;  /* 0x00000061dd00780c */ /* 0x000fe40004f24670 */
[----:B---3--:R-:W-:Y:S02]  /*dfc0*/  FSEL R130, R4, -INF , !P2 ;  /* 0xff80000004827808 */ /* 0x008fe40005000000 */
[----:B------:R-:W-:Y:S02]  /*dfd0*/  FSEL R131, R143, -INF , !P0 ;  /* 0xff8000008f837808 */ /* 0x000fe40004000000 */
[----:B------:R-:W-:Y:S02]  /*dfe0*/  FSEL R137, R142, -INF , !P1 ;  /* 0xff8000008e897808 */ /* 0x000fe40004800000 */
[----:B------:R-:W-:-:S02]  /*dff0*/  ISETP.GE.AND P2, PT, R128, 0x68, PT ;  /* 0x000000688000780c */ /* 0x000fc40003f46270 */
[C---:B------:R-:W-:Y:S02]  /*e000*/  ISETP.GE.AND P0, PT, R128.reuse, 0x69, PT ;  /* 0x000000698000780c */ /* 0x040fe40003f06270 */
[----:B------:R-:W-:Y:S02]  /*e010*/  ISETP.GE.AND P1, PT, R128, 0x70, PT ;  /* 0x000000708000780c */ /* 0x000fe40003f26270 */
[----:B------:R-:W-:Y:S02]  /*e020*/  LEA R136, R0, R136, 0xa ;  /* 0x0000008800887211 */ /* 0x000fe400078e50ff */
[C---:B------:R-:W-:Y:S02]  /*e030*/  ISETP.GT.OR P2, PT, R221.reuse, 0x68, !P2 ;  /* 0x00000068dd00780c */ /* 0x040fe40005744670 */
[C---:B------:R-:W-:Y:S02]  /*e040*/  ISETP.GT.OR P0, PT, R221.reuse, 0x69, !P0 ;  /* 0x00000069dd00780c */ /* 0x040fe40004704670 */
[----:B------:R-:W-:-:S02]  /*e050*/  ISETP.GT.OR P1, PT, R221, 0x70, !P1 ;  /* 0x00000070dd00780c */ /* 0x000fc40004f24670 */
[----:B------:R-:W-:Y:S01]  /*e060*/  R2UR UR8, R136 ;  /* 0x00000000880872ca */ /* 0x000fe200000e0000 */
[----:B------:R-:W1:Y:S01]  /*e070*/  SHFL.IDX PT, R225, R227, R9, 0x1f ;  /* 0x00001f09e3e17589 */ /* 0x000e6200000e0000 */
[----:B------:R-:W-:Y:S02]  /*e080*/  FSEL R129, R6, -INF , !P2 ;  /* 0xff80000006817808 */ /* 0x000fe40005000000 */
[----:B--2---:R-:W-:Y:S02]  /*e090*/  FSEL R139, R5, -INF , !P0 ;  /* 0xff800000058b7808 */ /* 0x004fe40004000000 */
[----:B----4-:R-:W-:Y:S02]  /*e0a0*/  FSEL R136, R2, -INF , !P1 ;  /* 0xff80000002887808 */ /* 0x010fe40004800000 */
[C---:B------:R-:W-:Y:S02]  /*e0b0*/  ISETP.GE.AND P2, PT, R128.reuse, 0x71, PT ;  /* 0x000000718000780c */ /* 0x040fe40003f46270 */
[----:B------:R-:W-:-:S02]  /*e0c0*/  ISETP.GE.AND P0, PT, R128, 0x78, PT ;  /* 0x000000788000780c */ /* 0x000fc40003f06270 */
[----:B------:R-:W-:Y:S02]  /*e0d0*/  ISETP.GE.AND P1, PT, R128, 0x79, PT ;  /* 0x000000798000780c */ /* 0x000fe40003f26270 */
[----:B------:R2:W-:Y:S02]  /*e0e0*/  MUFU.TANH R128, R212 ;  /* 0x000000d400807308 */ /* 0x0005e40000002400 */
[----:B--2---:R-:W2:Y:S01]  /*e0f0*/  SHFL.IDX PT, R212, R227, R223, 0x1f ;  /* 0x00001fdfe3d47589 */ /* 0x004ea200000e0000 */
[C---:B------:R-:W-:Y:S02]  /*e100*/  ISETP.GT.OR P3, PT, R218.reuse, 0x71, !P3 ;  /* 0x00000071da00780c */ /* 0x040fe40005f64670 */
[C---:B------:R-:W-:Y:S02]  /*e110*/  ISETP.GT.OR P5, PT, R218.reuse, 0x78, !P5 ;  /* 0x00000078da00780c */ /* 0x040fe40006fa4670 */
[----:B------:R-:W-:Y:S02]  /*e120*/  ISETP.GT.OR P4, PT, R218, 0x79, !P4 ;  /* 0x00000079da00780c */ /* 0x000fe40006784670 */
[----:B------:R-:W3:Y:S01]  /*e130*/  SHFL.IDX PT, R218, R17, R9, 0x1f ;  /* 0x00001f0911da7589 */ /* 0x000ee200000e0000 */
[----:B------:R-:W-:Y:S01]  /*e140*/  IADD3 R232, R9, 0xc, RZ ;  /* 0x0000000c09e87810 */ /* 0x000fe20007ffe0ff */
[----:B------:R-:W-:-:S02]  /*e150*/  WARPGROUP.DEPBAR.LE gsb0, 0x0 ;  /* 0x00008000000079c5 */ /* 0x000fc40000010000 */
        /* <DEDUP_REMOVED lines=11> */
[C---:B------:R-:W-:Y:S02]  /*e210*/  VIADD R27, R9.reuse, 0x10 ;  /* 0x00000010091b7836 */ /* 0x040fe40000000000 */
[----:B------:R-:W-:Y:S01]  /*e220*/  FADD.FTZ R225, R26, -R225 ;  /* 0x800000e11ae17221 */ /* 0x000fe20000010000 */
[----:B------:R-:W-:Y:S01]  /*e230*/  IADD3 R221, R9, 0x14, RZ ;  /* 0x0000001409dd7810 */ /* 0x000fe20007ffe0ff */
        /* <DEDUP_REMOVED lines=8> */
[----:B--2---:R-:W-:Y:S01]  /*e2c0*/  FADD.FTZ R221, R29, -R223 ;  /* 0x800000df1ddd7221 */ /* 0x004fe20000010000 */
[----:B------:R-:W-:-:S02]  /*e2d0*/  VIADD R29, R9, 0x18 ;  /* 0x00000018091d7836 */ /* 0x000fc40000000000 */
[----:B------:R-:W-:Y:S01]  /*e2e0*/  FADD.FTZ R223, R31, -R223 ;  /* 0x800000df1fdf7221 */ /* 0x000fe20000010000 */
[----:B------:R-:W-:-:S03]  /*e2f0*/  VIADD R31, R9, 0x10 ;  /* 0x00000010091f7836 */ /* 0x000fc60000000000 */
        /* <DEDUP_REMOVED lines=8> */
[----:B------:R-:W-:Y:S01]  /*e380*/  IADD3 R32, R9, 0x14, RZ ;  /* 0x0000001409207810 */ /* 0x000fe20007ffe0ff */
[----:B------:R-:W-:Y:S01]  /*e390*/  FADD.FTZ R224, R34, -R28 ;  /* 0x8000001c22e07221 */ /* 0x000fe20000010000 */
        /* <DEDUP_REMOVED lines=9> */
[C---:B------:R-:W-:Y:S01]  /*e430*/  IADD3 R232, R9.reuse, 0x1c, RZ ;  /* 0x0000001c09e87810 */ /* 0x040fe20007ffe0ff */
[----:B------:R-:W-:-:S02]  /*e440*/  VIADD R34, R9, 0x18 ;  /* 0x0000001809227836 */ /* 0x000fc40000000000 */
[----:B------:R-:W-:Y:S01]  /*e450*/  FMUL.FTZ R213, R213, R229 ;  /* 0x000000e5d5d57220 */ /* 0x000fe20000410000 */
[----:B------:R-:W-:Y:S02]  /*e460*/  IADD3 R229, R9, 0x1c, RZ ;  /* 0x0000001c09e57810 */ /* 0x000fe40007ffe0ff */
        /* <DEDUP_REMOVED lines=10> */
[----:B------:R-:W-:Y:S01]  /*e510*/  FMUL.FTZ R210, R210, R225 ;  /* 0x000000e1d2d27220 */ /* 0x000fe20000410000 */
[----:B------:R-:W4:Y:S01]  /*e520*/  SHFL.IDX PT, R35, R15, R9, 0x1f ;  /* 0x00001f090f237589 */ /* 0x000f2200000e0000 */
[----:B------:R-:W-:-:S03]  /*e530*/  VIADD R225, R9, 0x4 ;  /* 0x0000000409e17836 */ /* 0x000fc60000000000 */
[----:B------:R2:W-:Y:S01]  /*e540*/  MUFU.EX2 R18, R31 ;  /* 0x0000001f00127308 */ /* 0x0005e20000000800 */
[----:B------:R-:W-:-:S07]  /*e550*/  VIADD R36, R9, 0xc ;  /* 0x0000000c09247836 */ /* 0x000fce0000000000 */
[----:B------:R1:W-:Y:S01]  /*e560*/  MUFU.EX2 R19, R32 ;  /* 0x0000002000137308 */ /* 0x0003e20000000800 */
[--C-:B--2---:R-:W-:Y:S01]  /*e570*/  FFMA.FTZ R31, R208, UR4, -R33.reuse ;  /* 0x00000004d01f7c23 */ /* 0x104fe20008010821 */
[----:B-1----:R-:W-:Y:S01]  /*e580*/  FFMA.FTZ R32, R209, UR4, -R33 ;  /* 0x00000004d1207c23 */ /* 0x002fe20008010821 */
[----:B---3--:R-:W-:Y:S02]  /*e590*/  FFMA.FTZ R33, R206, UR4, -R34 ;  /* 0x00000004ce217c23 */ /* 0x008fe40008010822 */
[----:B------:R-:W1:Y:S03]  /*e5a0*/  SHFL.IDX PT, R206, R15, R225, 0x1f ;  /* 0x00001fe10fce7589 */ /* 0x000e6600000e0000 */
[----:B------:R2:W-:Y:S01]  /*e5b0*/  MUFU.EX2 R27, R231 ;  /* 0x000000e7001b7308 */ /* 0x0005e20000000800 */
[----:B------:R-:W-:Y:S01]  /*e5c0*/  FFMA.FTZ R208, -R230, R230, 1 ;  /* 0x3f800000e6d07423 */ /* 0x000fe200000101e6 */
[----:B------:R-:W-:Y:S01]  /*e5d0*/  FMUL.FTZ R226, R219, R226 ;  /* 0x000000e2dbe27220 */ /* 0x000fe20000410000 */
[----:B--2---:R-:W-:-:S02]  /*e5e0*/  FADD.FTZ R231, R37, -R232 ;  /* 0x800000e825e77221 */ /* 0x004fc40000010000 */
[----:B------:R2:W3:Y:S01]  /*e5f0*/  SHFL.IDX PT, R37, R15, R36, 0x1f ;  /* 0x00001f240f257589 */ /* 0x0004e200000e0000 */
[----:B------:R-:W-:Y:S01]  /*e600*/  FMUL.FTZ R208, R208, R226 ;  /* 0x000000e2d0d07220 */ /* 0x000fe20000410000 */
[C---:B------:R-:W-:Y:S02]  /*e610*/  IADD3 R215, R9.reuse, 0x8, RZ ;  /* 0x0000000809d77810 */ /* 0x040fe40007ffe0ff */
[C---:B------:R-:W-:Y:S01]  /*e620*/  IADD3 R226, R9.reuse, 0x10, RZ ;  /* 0x0000001009e27810 */ /* 0x040fe20007ffe0ff */
[--C-:B----4-:R-:W-:Y:S01]  /*e630*/  FFMA.FTZ R204, R204, UR4, -R35.reuse ;  /* 0x00000004cccc7c23 */ /* 0x110fe20008010823 */
[----:B------:R-:W-:Y:S01]  /*e640*/  IADD3 R230, R9, 0x18, RZ ;  /* 0x0000001809e67810 */ /* 0x000fe20007ffe0ff */
[----:B------:R-:W4:Y:S01]  /*e650*/  SHFL.IDX PT, R209, R15, R215, 0x1f ;  /* 0x00001fd70fd17589 */ /* 0x000f2200000e0000 */
[----:B--2---:R-:W-:-:S03]  /*e660*/  FFMA.FTZ R36, R205, UR4, -R35 ;  /* 0x00000004cd247c23 */ /* 0x004fc60008010823 */
[----:B------:R-:W2:Y:S01]  /*e670*/  SHFL.IDX PT, R205, R15, R226, 0x1f ;  /* 0x00001fe20fcd7589 */ /* 0x000ea200000e0000 */
[----:B------:R1:W-:Y:S01]  /*e680*/  MUFU.EX2 R35, R204 ;  /* 0x000000cc00237308 */ /* 0x0003e20000000800 */
[----:B------:R-:W-:Y:S02]  /*e690*/  FADD.FTZ R232, R39, -R232 ;  /* 0x800000e827e87221 */ /* 0x000fe40000010000 */
[----:B------:R-:W-:Y:S01]  /*e6a0*/  SHFL.IDX PT, R39, R15, R230, 0x1f ;  /* 0x00001fe60f277589 */ /* 0x000fe200000e0000 */
[--C-:B-1----:R-:W-:Y:S01]  /*e6b0*/  FFMA.FTZ R204, R122, UR4, -R206.reuse ;  /* 0x000000047acc7c23 */ /* 0x102fe200080108ce */
[----:B------:R-:W-:Y:S02]  /*e6c0*/  FFMA.FTZ R206, R124, UR4, -R206 ;  /* 0x000000047cce7c23 */ /* 0x000fe400080108ce */
[----:B------:R-:W1:Y:S01]  /*e6d0*/  SHFL.IDX PT, R122, R15, R229, 0x1f ;  /* 0x00001fe50f7a7589 */ /* 0x000e6200000e0000 */
[--C-:B---3--:R-:W-:Y:S01]  /*e6e0*/  FFMA.FTZ R120, R120, UR4, -R37.reuse ;  /* 0x0000000478787c23 */ /* 0x108fe20008010825 */
[----:B------:R-:W-:-:S02]  /*e6f0*/  FFMA.FTZ R121, R121, UR4, -R37 ;  /* 0x0000000479797c23 */ /* 0x000fc40008010825 */
[----:B------:R-:W3:Y:S01]  /*e700*/  SHFL.IDX PT, R124, R10, R225, 0x1f ;  /* 0x00001fe10a7c7589 */ /* 0x000ee200000e0000 */
[----:B------:R4:W-:Y:S03]  /*e710*/  MUFU.EX2 R37, R206 ;  /* 0x000000ce00257308 */ /* 0x0009e60000000800 */
[----:B----4-:R-:W4:Y:S05]  /*e720*/  SHFL.IDX PT, R206, R10, R215, 0x1f ;  /* 0x00001fd70ace7589 */ /* 0x010f2a00000e0000 */
[----:B------:R2:W-:Y:S01]  /*e730*/  MUFU.EX2 R17, R211 ;  /* 0x000000d300117308 */ /* 0x0005e20000000800 */
[----:B------:R-:W-:Y:S01]  /*e740*/  FFMA.FTZ R34, R207, UR4, -R34 ;  /* 0x00000004cf227c23 */ /* 0x000fe20008010822 */
[----:B------:R-:W-:Y:S01]  /*e750*/  FFMA.FTZ R207, R123, UR4, -R209 ;  /* 0x000000047bcf7c23 */ /* 0x000fe200080108d1 */
[----:B--2---:R-:W-:-:S02]  /*e760*/  VIADD R211, R9, 0x14 ;  /* 0x0000001409d37836 */ /* 0x004fc40000000000 */
[----:B------:R-:W-:Y:S01]  /*e770*/  FFMA.FTZ R125, R125, UR4, -R209 ;  /* 0x000000047d7d7c23 */ /* 0x000fe200080108d1 */
[--C-:B------:R-:W-:Y:S02]  /*e780*/  FFMA.FTZ R123, R103, UR4, -R205.reuse ;  /* 0x00000004677b7c23 */ /* 0x100fe400080108cd */
[----:B------:R2:W-:Y:S01]  /*e790*/  SHFL.IDX PT, R38, R15, R211, 0x1f ;  /* 0x00001fd30f267589 */ /* 0x0005e200000e0000 */
[----:B------:R-:W-:Y:S02]  /*e7a0*/  VIADD R209, R9, 0xc ;  /* 0x0000000c09d17836 */ /* 0x000fe40000000000 */
[----:B------:R-:W-:Y:S01]  /*e7b0*/  FFMA.FTZ R114, R114, UR4, -R205 ;  /* 0x0000000472727c23 */ /* 0x000fe200080108cd */
[----:B-1----:R-:W-:Y:S01]  /*e7c0*/  FFMA.FTZ R205, R95, UR4, -R122 ;  /* 0x000000045fcd7c23 */ /* 0x002fe2000801087a */
[--C-:B------:R-:W-:Y:S01]  /*e7d0*/  FFMA.FTZ R112, R112, UR4, -R39.reuse ;  /* 0x0000000470707c23 */ /* 0x100fe20008010827 */
[----:B--2---:R1:W-:Y:S01]  /*e7e0*/  MUFU.EX2 R15, R204 ;  /* 0x000000cc000f7308 */ /* 0x0043e20000000800 */
[----:B------:R-:W-:Y:S01]  /*e7f0*/  FFMA.FTZ R107, R107, UR4, -R39 ;  /* 0x000000046b6b7c23 */ /* 0x000fe20008010827 */
[----:B-1----:R-:W1:Y:S06]  /*e800*/  SHFL.IDX PT, R204, R10, R9, 0x1f ;  /* 0x00001f090acc7589 */ /* 0x002e6c00000e0000 */
[----:B------:R2:W-:Y:S01]  /*e810*/  MUFU.EX2 R95, R123 ;  /* 0x0000007b005f7308 */ /* 0x0005e20000000800 */
[--C-:B---3--:R-:W-:Y:S01]  /*e820*/  FFMA.FTZ R119, R119, UR4, -R124.reuse ;  /* 0x0000000477777c23 */ /* 0x108fe2000801087c */
[----:B------:R-:W-:-:S06]  /*e830*/  FFMA.FTZ R124, R94, UR4, -R124 ;  /* 0x000000045e7c7c23 */ /* 0x000fcc000801087c */
[----:B------:R3:W-:Y:S01]  /*e840*/  MUFU.EX2 R39, R125 ;  /* 0x0000007d00277308 */ /* 0x0007e20000000800 */
[----:B--2---:R-:W2:Y:S04]  /*e850*/  SHFL.IDX PT, R123, R12, R209, 0x1f ;  /* 0x00001fd10c7b7589 */ /* 0x004ea800000e0000 */
[----:B---3--:R-:W3:Y:S03]  /*e860*/  SHFL.IDX PT, R125, R10, R230, 0x1f ;  /* 0x00001fe60a7d7589 */ /* 0x008ee600000e0000 */
[----:B------:R4:W-:Y:S02]  /*e870*/  MUFU.EX2 R94, R120 ;  /* 0x00000078005e7308 */ /* 0x0009e40000000800 */
[----:B----4-:R-:W-:-:S02]  /*e880*/  FFMA.FTZ R120, R99, UR4, -R206 ;  /* 0x0000000463787c23 */ /* 0x010fc400080108ce */
[----:B------:R-:W4:Y:S04]  /*e890*/  SHFL.IDX PT, R99, R12, R9, 0x1f ;  /* 0x00001f090c637589 */ /* 0x000f2800000e0000 */
[----:B------:R-:W4:Y:S01]  /*e8a0*/  MUFU.EX2 R29, R29 ;  /* 0x0000001d001d7308 */ /* 0x000f220000000800 */
[--C-:B-1----:R-:W-:Y:S01]  /*e8b0*/  FFMA.FTZ R117, R117, UR4, -R204.reuse ;  /* 0x0000000475757c23 */ /* 0x102fe200080108cc */
[----:B------:R-:W-:Y:S01]  /*e8c0*/  FFMA.FTZ R106, R106, UR4, -R204 ;  /* 0x000000046a6a7c23 */ /* 0x000fe200080108cc */
[----:B------:R-:W-:Y:S01]  /*e8d0*/  FFMA.FTZ R111, R111, UR4, -R206 ;  /* 0x000000046f6f7c23 */ /* 0x000fe200080108ce */
[----:B------:R-:W1:Y:S04]  /*e8e0*/  SHFL.IDX PT, R204, R10, R211, 0x1f ;  /* 0x00001fd30acc7589 */ /* 0x000e6800000e0000 */
[----:B------:R-:W1:Y:S01]  /*e8f0*/  MUFU.EX2 R31, R31 ;  /* 0x0000001f001f7308 */ /* 0x000e620000000800 */
[----:B------:R-:W1:Y:S01]  /*e900*/  SHFL.IDX PT, R206, R12, R215, 0x1f ;  /* 0x00001fd70cce7589 */ /* 0x000e6200000e0000 */
[----:B------:R-:W-:Y:S01]  /*e910*/  FMUL.FTZ R132, R132, UR9 ;  /* 0x0000000984847c20 */ /* 0x000fe20008410000 */
[----:B------:R-:W-:Y:S01]  /*e920*/  FFMA.FTZ R122, R96, UR4, -R122 ;  /* 0x00000004607a7c23 */ /* 0x000fe2000801087a */
[----:B------:R-:W-:Y:S01]  /*e930*/  FMUL.FTZ R134, R134, UR9 ;  /* 0x0000000986867c20 */ /* 0x000fe20008410000 */
[--C-:B------:R-:W-:Y:S01]  /*e940*/  FFMA.FTZ R103, R97, UR4, -R38.reuse ;  /* 0x0000000461677c23 */ /* 0x100fe20008010826 */
[----:B------:R-:W1:Y:S01]  /*e950*/  SHFL.IDX PT, R96, R10, R226, 0x1f ;  /* 0x00001fe20a607589 */ /* 0x000e6200000e0000 */
[----:B------:R-:W-:Y:S01]  /*e960*/  FFMA.FTZ R109, R109, UR4, -R38 ;  /* 0x000000046d6d7c23 */ /* 0x000fe20008010826 */
[--C-:B--2---:R-:W-:Y:S01]  /*e970*/  FFMA.FTZ R127, R127, UR4, -R123.reuse ;  /* 0x000000047f7f7c23 */ /* 0x104fe2000801087b */
[----:B------:R-:W-:Y:S01]  /*e980*/  FFMA.FTZ R139, R139, UR4, -R123 ;  /* 0x000000048b8b7c23 */ /* 0x000fe2000801087b */
[----:B------:R2:W-:Y:S01]  /*e990*/  MUFU.EX2 R38, R207 ;  /* 0x000000cf00267308 */ /* 0x0005e20000000800 */
[--C-:B---3--:R-:W-:Y:S01]  /*e9a0*/  FFMA.FTZ R116, R116, UR4, -R125.reuse ;  /* 0x0000000474747c23 */ /* 0x108fe2000801087d */
[----:B------:R-:W3:Y:S01]  /*e9b0*/  SHFL.IDX PT, R123, R12, R230, 0x1f ;  /* 0x00001fe60c7b7589 */ /* 0x000ee200000e0000 */
[----:B------:R-:W-:Y:S01]  /*e9c0*/  FFMA.FTZ R125, R98, UR4, -R125 ;  /* 0x00000004627d7c23 */ /* 0x000fe2000801087d */
[----:B------:R-:W-:-:S02]  /*e9d0*/  FMUL.FTZ R133, R133, UR9 ;  /* 0x0000000985857c20 */ /* 0x000fc40008410000 */
[----:B------:R1:W-:Y:S01]  /*e9e0*/  SHFL.IDX PT, R97, R10, R209, 0x1f ;  /* 0x00001fd10a617589 */ /* 0x0003e200000e0000 */
[----:B------:R-:W-:Y:S01]  /*e9f0*/  FMUL.FTZ R135, R135, UR9 ;  /* 0x0000000987877c20 */ /* 0x000fe20008410000 */
[----:B------:R-:W3:Y:S02]  /*ea00*/  MUFU.TANH R132, R132 ;  /* 0x0000008400847308 */ /* 0x000ee40000002400 */
[----:B--2---:R-:W2:Y:S01]  /*ea10*/  SHFL.IDX PT, R207, R10, R229, 0x1f ;  /* 0x00001fe50acf7589 */ /* 0x004ea200000e0000 */
[--C-:B----4-:R-:W-:Y:S01]  /*ea20*/  FFMA.FTZ R113, R113, UR4, -R99.reuse ;  /* 0x0000000471717c23 */ /* 0x110fe20008010863 */
[----:B------:R-:W-:-:S04]  /*ea30*/  FFMA.FTZ R131, R131, UR4, -R99 ;  /* 0x0000000483837c23 */ /* 0x000fc80008010863 */
[----:B------:R4:W-:Y:S01]  /*ea40*/  MUFU.EX2 R98, R103 ;  /* 0x0000006700627308 */ /* 0x0009e20000000800 */
[----:B-1----:R-:W-:Y:S01]  /*ea50*/  FFMA.FTZ R209, -R233, R233, 1 ;  /* 0x3f800000e9d17423 */ /* 0x002fe200000101e9 */
[----:B------:R-:W-:-:S06]  /*ea60*/  IADD3 R233, R9, 0xc, RZ ;  /* 0x0000000c09e97810 */ /* 0x000fcc0007ffe0ff */
[----:B------:R-:W1:Y:S01]  /*ea70*/  MUFU.TANH R134, R134 ;  /* 0x0000008600867308 */ /* 0x000e620000002400 */
[----:B----4-:R4:W-:Y:S07]  /*ea80*/  SHFL.IDX PT, R103, R12, R211, 0x1f ;  /* 0x00001fd30c677589 */ /* 0x0109ee00000e0000 */
[----:B------:R3:W-:Y:S01]  /*ea90*/  MUFU.EX2 R99, R112 ;  /* 0x0000007000637308 */ /* 0x0007e20000000800 */
[----:B----4-:R-:W-:Y:S01]  /*eaa0*/  FFMA.FTZ R211, -R22, R22, 1 ;  /* 0x3f80000016d37423 */ /* 0x010fe20000010116 */
[----:B------:R-:W-:-:S02]  /*eab0*/  FMUL.FTZ R22, R29, R222 ;  /* 0x000000de1d167220 */ /* 0x000fc40000410000 */
[----:B------:R4:W-:Y:S04]  /*eac0*/  SHFL.IDX PT, R222, R14, R215, 0x1f ;  /* 0x00001fd70ede7589 */ /* 0x0009e800000e0000 */
[----:B------:R-:W2:Y:S01]  /*ead0*/  MUFU.TANH R133, R133 ;  /* 0x0000008500857308 */ /* 0x000ea20000002400 */
[----:B---3--:R-:W3:Y:S01]  /*eae0*/  SHFL.IDX PT, R112, R12, R229, 0x1f ;  /* 0x00001fe50c707589 */ /* 0x008ee200000e0000 */
[----:B----4-:R-:W-:-:S06]  /*eaf0*/  FMUL.FTZ R215, R31, R217 ;  /* 0x000000d91fd77220 */ /* 0x010fcc0000410000 */
[----:B------:R-:W4:Y:S01]  /*eb00*/  MUFU.TANH R135, R135 ;  /* 0x0000008700877308 */ /* 0x000f220000002400 */
[----:B------:R-:W3:Y:S07]  /*eb10*/  SHFL.IDX PT, R217, R14, R233, 0x1f ;  /* 0x00001fe90ed97589 */ /* 0x000eee00000e0000 */
[----:B------:R-:W3:Y:S01]  /*eb20*/  MUFU.EX2 R28, R28 ;  /* 0x0000001c001c7308 */ /* 0x000ee20000000800 */
[--C-:B------:R-:W-:Y:S01]  /*eb30*/  FFMA.FTZ R102, R102, UR4, -R204.reuse ;  /* 0x0000000466667c23 */ /* 0x100fe200080108cc */
[----:B------:R-:W-:Y:S01]  /*eb40*/  FFMA.FTZ R115, R115, UR4, -R204 ;  /* 0x0000000473737c23 */ /* 0x000fe200080108cc */
[--C-:B------:R-:W-:Y:S01]  /*eb50*/  FFMA.FTZ R126, R126, UR4, -R206.reuse ;  /* 0x000000047e7e7c23 */ /* 0x100fe200080108ce */
[----:B------:R-:W-:Y:S01]  /*eb60*/  FFMA.FTZ R129, R129, UR4, -R206 ;  /* 0x0000000481817c23 */ /* 0x000fe200080108ce */
[----:B------:R-:W-:Y:S01]  /*eb70*/  FSEL R204, R132, -INF , !P5 ;  /* 0xff80000084cc7808 */ /* 0x000fe20006800000 */
[--C-:B------:R-:W-:Y:S01]  /*eb80*/  FFMA.FTZ R101, R101, UR4, -R96.reuse ;  /* 0x0000000465657c23 */ /* 0x100fe20008010860 */
[----:B-1----:R-:W-:Y:S01]  /*eb90*/  FSEL R206, R134, -INF , !P0 ;  /* 0xff80000086ce7808 */ /* 0x002fe20004000000 */
[----:B------:R-:W-:Y:S01]  /*eba0*/  FFMA.FTZ R100, R100, UR4, -R96 ;  /* 0x0000000464647c23 */ /* 0x000fe20008010860 */
[----:B------:R-:W-:Y:S01]  /*ebb0*/  FMUL.FTZ R218, R27, R218 ;  /* 0x000000da1bda7220 */ /* 0x000fe20000410000 */
[----:B------:R1:W-:Y:S01]  /*ebc0*/  MUFU.EX2 R96, R114 ;  /* 0x0000007200607308 */ /* 0x0003e20000000800 */
[----:B------:R-:W-:Y:S01]  /*ebd0*/  FFMA.FTZ R204, R204, UR4, -R123 ;  /* 0x00000004cccc7c23 */ /* 0x000fe2000801087b */
[--C-:B--2---:R-:W-:Y:S01]  /*ebe0*/  FFMA.FTZ R110, R110, UR4, -R207.reuse ;  /* 0x000000046e6e7c23 */ /* 0x104fe200080108cf */
[----:B------:R-:W-:Y:S01]  /*ebf0*/  FFMA.FTZ R118, R118, UR4, -R207 ;  /* 0x0000000476767c23 */ /* 0x000fe200080108cf */
[----:B------:R-:W-:Y:S01]  /*ec00*/  FFMA.FTZ R123, R206, UR4, -R123 ;  /* 0x00000004ce7b7c23 */ /* 0x000fe2000801087b */
[----:B------:R-:W-:Y:S01]  /*ec10*/  FSEL R206, R133, -INF , !P4 ;  /* 0xff80000085ce7808 */ /* 0x000fe20006000000 */
[----:B-1----:R-:W-:Y:S01]  /*ec20*/  FFMA.FTZ R114, -R234, R234, 1 ;  /* 0x3f800000ea727423 */ /* 0x002fe200000101ea */
[----:B----4-:R-:W-:Y:S01]  /*ec30*/  FSEL R207, R135, -INF , !P1 ;  /* 0xff80000087cf7808 */ /* 0x010fe20004800000 */
[----:B---3--:R-:W-:Y:S01]  /*ec40*/  FMUL.FTZ R221, R28, R221 ;  /* 0x000000dd1cdd7220 */ /* 0x008fe20000410000 */
[----:B------:R-:W-:Y:S01]  /*ec50*/  FFMA.FTZ R235, -R235, R235, 1 ;  /* 0x3f800000ebeb7423 */ /* 0x000fe200000101eb */
[----:B------:R-:W-:-:S02]  /*ec60*/  FMUL.FTZ R114, R114, R218 ;  /* 0x000000da72727220 */ /* 0x000fc40000410000 */
[----:B------:R-:W1:Y:S01]  /*ec70*/  SHFL.IDX PT, R218, R14, R9, 0x1f ;  /* 0x00001f090eda7589 */ /* 0x000e6200000e0000 */
[--C-:B------:R-:W-:Y:S01]  /*ec80*/  FFMA.FTZ R206, R206, UR4, -R112.reuse ;  /* 0x00000004cece7c23 */ /* 0x100fe20008010870 */
[----:B------:R-:W-:Y:S01]  /*ec90*/  FFMA.FTZ R207, R207, UR4, -R112 ;  /* 0x00000004cfcf7c23 */ /* 0x000fe20008010870 */
[----:B------:R-:W-:Y:S01]  /*eca0*/  FMUL.FTZ R112, R235, R221 ;  /* 0x000000ddeb707220 */ /* 0x000fe20000410000 */
[--C-:B------:R-:W-:Y:S01]  /*ecb0*/  FADD.FTZ R45, R45, -R217.reuse ;  /* 0x800000d92d2d7221 */ /* 0x100fe20000010000 */
[----:B------:R-:W-:Y:S01]  /*ecc0*/  FADD.FTZ R47, R47, -R217 ;  /* 0x800000d92f2f7221 */ /* 0x000fe20000010000 */
[----:B------:R-:W2:Y:S04]  /*ecd0*/  SHFL.IDX PT, R221, R14, R225, 0x1f ;  /* 0x00001fe10edd7589 */ /* 0x000ea800000e0000 */
[----:B------:R3:W4:Y:S01]  /*ece0*/  LDS R217, [R11+0x400] ;  /* 0x000400000bd97984 */ /* 0x0007220000000800 */
[----:B------:R-:W2:Y:S01]  /*ecf0*/  MUFU.EX2 R32, R32 ;  /* 0x0000002000207308 */ /* 0x000ea20000000800 */
[----:B------:R-:W-:Y:S01]  /*ed00*/  FFMA.FTZ R20, -R20, R20, 1 ;  /* 0x3f80000014147423 */ /* 0x000fe20000010114 */
[----:B------:R-:W-:Y:S01]  /*ed10*/  FMUL.FTZ R224, R18, R224 ;  /* 0x000000e012e07220 */ /* 0x000fe20000410000 */
[C---:B------:R-:W-:Y:S01]  /*ed20*/  VIADD R235, R9.reuse, 0x10 ;  /* 0x0000001009eb7836 */ /* 0x040fe20000000000 */
[----:B------:R-:W-:Y:S01]  /*ed30*/  IADD3 R234, R9, 0x14, RZ ;  /* 0x0000001409ea7810 */ /* 0x000fe20007ffe0ff */
[----:B------:R-:W-:Y:S01]  /*ed40*/  FMUL.FTZ R22, R20, R22 ;  /* 0x0000001614167220 */ /* 0x000fe20000410000 */
[----:B---3--:R-:W-:-:S02]  /*ed50*/  FFMA.FTZ R11, -R170, R170, 1 ;  /* 0x3f800000aa0b7423 */ /* 0x008fc400000101aa */
[----:B------:R-:W3:Y:S01]  /*ed60*/  MUFU.EX2 R30, R30 ;  /* 0x0000001e001e7308 */ /* 0x000ee20000000800 */
[----:B-1----:R-:W-:Y:S01]  /*ed70*/  FADD.FTZ R40, R40, -R218 ;  /* 0x800000da28287221 */ /* 0x002fe20000010000 */
[----:B------:R-:W-:-:S03]  /*ed80*/  FFMA.FTZ R21, -R21, R21, 1 ;  /* 0x3f80000015157423 */ /* 0x000fc60000010115 */
[----:B------:R-:W-:-:S03]  /*ed90*/  FMUL.FTZ R40, R35, R40 ;  /* 0x0000002823287220 */ /* 0x000fc60000410000 */
[----:B------:R1:W4:Y:S01]  /*eda0*/  MUFU.EX2 R10, R121 ;  /* 0x00000079000a7308 */ /* 0x0003220000000800 */
[--C-:B--2---:R-:W-:Y:S01]  /*edb0*/  FADD.FTZ R41, R41, -R221.reuse ;  /* 0x800000dd29297221 */ /* 0x104fe20000010000 */
[----:B------:R-:W-:Y:S01]  /*edc0*/  FMUL.FTZ R227, R17, R227 ;  /* 0x000000e311e37220 */ /* 0x000fe20000410000 */
[----:B------:R-:W-:Y:S01]  /*edd0*/  FMUL.FTZ R20, R211, R224 ;  /* 0x000000e0d3147220 */ /* 0x000fe20000410000 */
[----:B------:R-:W-:Y:S01]  /*ede0*/  FADD.FTZ R43, R43, -R221 ;  /* 0x800000dd2b2b7221 */ /* 0x000fe20000010000 */
[----:B------:R-:W2:Y:S01]  /*edf0*/  SHFL.IDX PT, R224, R14, R235, 0x1f ;  /* 0x00001feb0ee07589 */ /* 0x000ea200000e0000 */
[----:B------:R-:W-:Y:S01]  /*ee00*/  FMUL.FTZ R11, R11, R40 ;  /* 0x000000280b0b7220 */ /* 0x000fe20000410000 */
[----:B------:R-:W-:Y:S02]  /*ee10*/  FFMA.FTZ R40, -R169, R169, 1 ;  /* 0x3f800000a9287423 */ /* 0x000fe400000101a9 */
[----:B-1----:R-:W-:Y:S01]  /*ee20*/  SHFL.IDX PT, R121, R12, R225, 0x1f ;  /* 0x00001fe10c797589 */ /* 0x002fe200000e0000 */
[----:B------:R-:W-:-:S03]  /*ee30*/  FMUL.FTZ R221, R15, R41 ;  /* 0x000000290fdd7220 */ /* 0x000fc60000410000 */
[----:B------:R-:W1:Y:S01]  /*ee40*/  SHFL.IDX PT, R225, R14, R234, 0x1f ;  /* 0x00001fea0ee17589 */ /* 0x000e6200000e0000 */
[----:B------:R-:W-:Y:S01]  /*ee50*/  FMUL.FTZ R21, R21, R227 ;  /* 0x000000e315157220 */ /* 0x000fe20000410000 */
[--C-:B------:R-:W-:Y:S01]  /*ee60*/  FADD.FTZ R44, R44, -R222.reuse ;  /* 0x800000de2c2c7221 */ /* 0x100fe20000010000 */
[----:B------:R-:W-:Y:S01]  /*ee70*/  FADD.FTZ R46, R46, -R222 ;  /* 0x800000de2e2e7221 */ /* 0x000fe20000010000 */
[----:B------:R-:W-:Y:S01]  /*ee80*/  FMUL.FTZ R227, R32, R220 ;  /* 0x000000dc20e37220 */ /* 0x000fe20000410000 */
[----:B------:R-:W-:Y:S01]  /*ee90*/  FMUL.FTZ R222, R37, R43 ;  /* 0x0000002b25de7220 */ /* 0x000fe20000410000 */
[----:B------:R-:W1:Y:S01]  /*eea0*/  SHFL.IDX PT, R220, R14, R229, 0x1f ;  /* 0x00001fe50edc7589 */ /* 0x000e6200000e0000 */
[----:B------:R-:W-:Y:S01]  /*eeb0*/  FMUL.FTZ R43, R40, R221 ;  /* 0x000000dd282b7220 */ /* 0x000fe20000410000 */
[----:B------:R-:W-:Y:S01]  /*eec0*/  FFMA.FTZ R40, -R23, R23, 1 ;  /* 0x3f80000017287423 */ /* 0x000fe20000010117 */
[----:B------:R-:W-:Y:S01]  /*eed0*/  FFMA.FTZ R23, -R88, R88, 1 ;  /* 0x3f80000058177423 */ /* 0x000fe20000010158 */
[----:B------:R-:W-:Y:S01]  /*eee0*/  FMUL.FTZ R46, R39, R46 ;  /* 0x0000002e272e7220 */ /* 0x000fe20000410000 */
[--C-:B------:R-:W-:Y:S01]  /*eef0*/  FFMA.FTZ R105, R105, UR4, -R97.reuse ;  /* 0x0000000469697c23 */ /* 0x100fe20008010861 */
[----:B------:R-:W-:Y:S01]  /*ef00*/  FFMA.FTZ R104, R104, UR4, -R97 ;  /* 0x0000000468687c23 */ /* 0x000fe20008010861 */
[----:B---3--:R-:W-:Y:S01]  /*ef10*/  FMUL.FTZ R223, R30, R223 ;  /* 0x000000df1edf7220 */ /* 0x008fe20000410000 */
[----:B------:R3:W1:Y:S01]  /*ef20*/  MUFU.EX2 R97, R109 ;  /* 0x0000006d00617308 */ /* 0x0006620000000800 */
[----:B------:R-:W-:Y:S01]  /*ef30*/  FMUL.FTZ R23, R23, R46 ;  /* 0x0000002e17177220 */ /* 0x000fe20000410000 */
[----:B------:R-:W-:-:S02]  /*ef40*/  FFMA.FTZ R46, -R92, R92, 1 ;  /* 0x3f8000005c2e7423 */ /* 0x000fc4000001015c */
[----:B----4-:R-:W4:Y:S04]  /*ef50*/  SHFL.IDX PT, R92, R217, R233, 0x1f ;  /* 0x00001fe9d95c7589 */ /* 0x010f2800000e0000 */
[----:B------:R-:W4:Y:S01]  /*ef60*/  MUFU.EX2 R36, R36 ;  /* 0x0000002400247308 */ /* 0x000f220000000800 */
[----:B------:R-:W-:Y:S02]  /*ef70*/  FMUL.FTZ R209, R209, R223 ;  /* 0x000000dfd1d17220 */ /* 0x000fe40000410000 */
[----:B------:R-:W4:Y:S01]  /*ef80*/  SHFL.IDX PT, R223, R14, R230, 0x1f ;  /* 0x00001fe60edf7589 */ /* 0x000f2200000e0000 */
[----:B------:R-:W-:-:S03]  /*ef90*/  FMUL.FTZ R45, R94, R45 ;  /* 0x0000002d5e2d7220 */ /* 0x000fc60000410000 */
[----:B---3--:R3:W-:Y:S01]  /*efa0*/  SHFL.IDX PT, R109, R12, R226, 0x1f ;  /* 0x00001fe20c6d7589 */ /* 0x0087e200000e0000 */
[----:B------:R-:W-:Y:S01]  /*efb0*/  FFMA.FTZ R211, -R200, R200, 1 ;  /* 0x3f800000c8d37423 */ /* 0x000fe200000101c8 */
[----:B------:R-:W-:Y:S01]  /*efc0*/  FMUL.FTZ R228, R19, R228 ;  /* 0x000000e413e47220 */ /* 0x000fe20000410000 */
[----:B--2---:R-:W-:Y:S01]  /*efd0*/  FADD.FTZ R48, R48, -R224 ;  /* 0x800000e030307221 */ /* 0x004fe20000010000 */
[----:B-1----:R-:W-:Y:S01]  /*efe0*/  FADD.FTZ R49, R49, -R225 ;  /* 0x800000e131317221 */ /* 0x002fe20000010000 */
[----:B------:R-:W-:Y:S01]  /*eff0*/  FADD.FTZ R42, R42, -R218 ;  /* 0x800000da2a2a7221 */ /* 0x000fe20000010000 */
[----:B---3--:R-:W-:Y:S01]  /*f000*/  FFMA.FTZ R226, -R203, R203, 1 ;  /* 0x3f800000cbe27423 */ /* 0x008fe200000101cb */
[----:B------:R-:W-:Y:S01]  /*f010*/  FMUL.FTZ R45, R40, R45 ;  /* 0x0000002d282d7220 */ /* 0x000fe20000410000 */
[----:B------:R-:W-:Y:S01]  /*f020*/  FFMA.FTZ R89, -R89, R89, 1 ;  /* 0x3f80000059597423 */ /* 0x000fe20000010159 */
[----:B------:R-:W-:Y:S01]  /*f030*/  FMUL.FTZ R47, R10, R47 ;  /* 0x0000002f0a2f7220 */ /* 0x000fe20000410000 */
[----:B------:R-:W-:Y:S01]  /*f040*/  FMUL.FTZ R14, R226, R227 ;  /* 0x000000e3e20e7220 */ /* 0x000fe20000410000 */
[----:B------:R-:W-:-:S02]  /*f050*/  VIADD R227, R9, 0x4 ;  /* 0x0000000409e37836 */ /* 0x000fc40000000000 */
[----:B------:R-:W-:Y:S01]  /*f060*/  FMUL.FTZ R211, R211, R228 ;  /* 0x000000e4d3d37220 */ /* 0x000fe20000410000 */
[----:B------:R-:W-:Y:S01]  /*f070*/  FFMA.FTZ R90, -R90, R90, 1 ;  /* 0x3f8000005a5a7423 */ /* 0x000fe2000001015a */
[----:B------:R-:W-:Y:S01]  /*f080*/  FMUL.FTZ R48, R95, R48 ;  /* 0x000000305f307220 */ /* 0x000fe20000410000 */
[----:B------:R-:W-:Y:S01]  /*f090*/  FMUL.FTZ R40, R97, R49 ;  /* 0x0000003161287220 */ /* 0x000fe20000410000 */
[--C-:B------:R-:W-:Y:S01]  /*f0a0*/  FADD.FTZ R53, R53, -R220.reuse ;  /* 0x800000dc35357221 */ /* 0x100fe20000010000 */
[----:B------:R-:W-:Y:S01]  /*f0b0*/  FADD.FTZ R55, R55, -R220 ;  /* 0x800000dc37377221 */ /* 0x000fe20000010000 */
[----:B------:R-:W-:Y:S01]  /*f0c0*/  FFMA.FTZ R91, -R91, R91, 1 ;  /* 0x3f8000005b5b7423 */ /* 0x000fe2000001015b */
[----:B------:R-:W-:Y:S01]  /*f0d0*/  IADD3 R228, R9, 0x8, RZ ;  /* 0x0000000809e47810 */ /* 0x000fe20007ffe0ff */
[----:B------:R-:W-:Y:S01]  /*f0e0*/  FFMA.FTZ R218, -R168, R168, 1 ;  /* 0x3f800000a8da7423 */ /* 0x000fe200000101a8 */
[----:B----4-:R-:W-:Y:S01]  /*f0f0*/  FMUL.FTZ R220, R36, R42 ;  /* 0x0000002a24dc7220 */ /* 0x010fe20000410000 */
[----:B------:R-:W-:Y:S01]  /*f100*/  FMUL.FTZ R49, R89, R47 ;  /* 0x0000002f59317220 */ /* 0x000fe20000410000 */
[----:B------:R-:W1:Y:S01]  /*f110*/  SHFL.IDX PT, R88, R217, R227, 0x1f ;  /* 0x00001fe3d9587589 */ /* 0x000e6200000e0000 */
[----:B------:R-:W-:Y:S01]  /*f120*/  FADD.FTZ R51, R51, -R225 ;  /* 0x800000e133337221 */ /* 0x000fe20000010000 */
[----:B------:R-:W-:Y:S01]  /*f130*/  FMUL.FTZ R47, R90, R48 ;  /* 0x000000305a2f7220 */ /* 0x000fe20000410000 */
[----:B------:R-:W-:Y:S01]  /*f140*/  FMUL.FTZ R48, R91, R40 ;  /* 0x000000285b307220 */ /* 0x000fe20000410000 */
[----:B------:R-:W2:Y:S01]  /*f150*/  MUFU.EX2 R107, R107 ;  /* 0x0000006b006b7308 */ /* 0x000ea20000000800 */
[----:B------:R-:W-:Y:S01]  /*f160*/  FMUL.FTZ R41, R218, R220 ;  /* 0x000000dcda297220 */ /* 0x000fe20000410000 */
[----:B------:R-:W3:Y:S01]  /*f170*/  SHFL.IDX PT, R40, R217, R228, 0x1f ;  /* 0x00001fe4d9287589 */ /* 0x000ee200000e0000 */
[----:B------:R-:W-:Y:S01]  /*f180*/  FFMA.FTZ R218, -R166, R166, 1 ;  /* 0x3f800000a6da7423 */ /* 0x000fe200000101a6 */
[----:B------:R-:W-:Y:S01]  /*f190*/  FFMA.FTZ R90, -R165, R165, 1 ;  /* 0x3f800000a55a7423 */ /* 0x000fe200000101a5 */
[----:B------:R-:W-:Y:S01]  /*f1a0*/  FMUL.FTZ R44, R38, R44 ;  /* 0x0000002c262c7220 */ /* 0x000fe20000410000 */
[----:B------:R-:W-:-:S02]  /*f1b0*/  FMUL.FTZ R51, R98, R51 ;  /* 0x0000003362337220 */ /* 0x000fc40000410000 */
[----:B------:R-:W4:Y:S01]  /*f1c0*/  MUFU.EX2 R205, R205 ;  /* 0x000000cd00cd7308 */ /* 0x000f220000000800 */
[----:B------:R-:W-:Y:S01]  /*f1d0*/  FADD.FTZ R50, R50, -R224 ;  /* 0x800000e032327221 */ /* 0x000fe20000010000 */
[--C-:B------:R-:W-:Y:S01]  /*f1e0*/  FADD.FTZ R61, R61, -R92.reuse ;  /* 0x8000005c3d3d7221 */ /* 0x100fe20000010000 */
[----:B------:R-:W-:Y:S01]  /*f1f0*/  FADD.FTZ R92, R63, -R92 ;  /* 0x8000005c3f5c7221 */ /* 0x000fe20000010000 */
[----:B------:R-:W-:Y:S01]  /*f200*/  FMUL.FTZ R44, R218, R44 ;  /* 0x0000002cda2c7220 */ /* 0x000fe20000410000 */
[----:B------:R-:W-:Y:S03]  /*f210*/  LDS R63, [R13+0x400] ;  /* 0x000400000d3f7984 */ /* 0x000fe60000000800 */
[----:B------:R-:W1:Y:S01]  /*f220*/  MUFU.EX2 R122, R122 ;  /* 0x0000007a007a7308 */ /* 0x000e620000000800 */
[----:B------:R-:W-:Y:S01]  /*f230*/  FMUL.FTZ R51, R90, R51 ;  /* 0x000000335a337220 */ /* 0x000fe20000410000 */
[----:B------:R-:W-:Y:S01]  /*f240*/  FMUL.FTZ R50, R96, R50 ;  /* 0x0000003260327220 */ /* 0x000fe20000410000 */
[----:B------:R-:W-:Y:S01]  /*f250*/  SHFL.IDX PT, R89, R217, R9, 0x1f ;  /* 0x00001f09d9597589 */ /* 0x000fe200000e0000 */
[----:B------:R-:W-:-:S03]  /*f260*/  FADD.FTZ R52, R52, -R223 ;  /* 0x800000df34347221 */ /* 0x000fc60000010000 */
[----:B------:R-:W3:Y:S01]  /*f270*/  SHFL.IDX PT, R218, R217, R235, 0x1f ;  /* 0x00001febd9da7589 */ /* 0x000ee200000e0000 */
[----:B------:R-:W3:Y:S03]  /*f280*/  MUFU.EX2 R119, R119 ;  /* 0x0000007700777308 */ /* 0x000ee60000000800 */
[----:B------:R-:W-:Y:S04]  /*f290*/  SHFL.IDX PT, R91, R217, R234, 0x1f ;  /* 0x00001fead95b7589 */ /* 0x000fe800000e0000 */
[----:B------:R-:W-:Y:S01]  /*f2a0*/  SHFL.IDX PT, R90, R217, R230, 0x1f ;  /* 0x00001fe6d95a7589 */ /* 0x000fe200000e0000 */
[----:B------:R-:W-:-:S03]  /*f2b0*/  FMUL.FTZ R46, R46, R50 ;  /* 0x000000322e2e7220 */ /* 0x000fc60000410000 */
[----:B------:R-:W3:Y:S01]  /*f2c0*/  SHFL.IDX PT, R217, R217, R229, 0x1f ;  /* 0x00001fe5d9d97589 */ /* 0x000ee200000e0000 */
[----:B------:R-:W-:Y:S01]  /*f2d0*/  FFMA.FTZ R50, -R164, R164, 1 ;  /* 0x3f800000a4327423 */ /* 0x000fe200000101a4 */
[----:B------:R-:W-:Y:S01]  /*f2e0*/  FMUL.FTZ R52, R99, R52 ;  /* 0x0000003463347220 */ /* 0x000fe20000410000 */
[----:B------:R-:W3:Y:S01]  /*f2f0*/  MUFU.EX2 R120, R120 ;  /* 0x0000007800787308 */ /* 0x000ee20000000800 */
[----:B------:R-:W-:Y:S01]  /*f300*/  FADD.FTZ R54, R54, -R223 ;  /* 0x800000df36367221 */ /* 0x000fe20000010000 */
[----:B------:R-:W-:Y:S01]  /*f310*/  FFMA.FTZ R93, -R93, R93, 1 ;  /* 0x3f8000005d5d7423 */ /* 0x000fe2000001015d */
[----:B------:R-:W-:Y:S01]  /*f320*/  FMUL.FTZ R50, R50, R52 ;  /* 0x0000003432327220 */ /* 0x000fe20000410000 */
[----:B------:R-:W-:Y:S01]  /*f330*/  FFMA.FTZ R52, -R162, R162, 1 ;  /* 0x3f800000a2347423 */ /* 0x000fe200000101a2 */
[----:B--2---:R-:W-:Y:S01]  /*f340*/  FMUL.FTZ R54, R107, R54 ;  /* 0x000000366b367220 */ /* 0x004fe20000410000 */
[----:B------:R-:W-:Y:S02]  /*f350*/  FFMA.FTZ R220, -R163, R163, 1 ;  /* 0x3f800000a3dc7423 */ /* 0x000fe400000101a3 */
[----:B------:R-:W2:Y:S01]  /*f360*/  MUFU.EX2 R124, R124 ;  /* 0x0000007c007c7308 */ /* 0x000ea20000000800 */
[----:B----4-:R-:W-:Y:S01]  /*f370*/  FMUL.FTZ R53, R205, R53 ;  /* 0x00000035cd357220 */ /* 0x010fe20000410000 */
[----:B-1----:R-:W-:Y:S01]  /*f380*/  FMUL.FTZ R55, R122, R55 ;  /* 0x000000377a377220 */ /* 0x002fe20000410000 */
[----:B------:R-:W-:Y:S01]  /*f390*/  FMUL.FTZ R52, R52, R54 ;  /* 0x0000003634347220 */ /* 0x000fe20000410000 */
[----:B------:R-:W-:-:S04]  /*f3a0*/  FADD.FTZ R57, R57, -R88 ;  /* 0x8000005839397221 */ /* 0x000fc80000010000 */
[----:B------:R-:W1:Y:S01]  /*f3b0*/  MUFU.EX2 R26, R26 ;  /* 0x0000001a001a7308 */ /* 0x000e620000000800 */
[----:B------:R-:W-:Y:S01]  /*f3c0*/  FMUL.FTZ R54, R220, R53 ;  /* 0x00000035dc367220 */ /* 0x000fe20000410000 */
[----:B------:R-:W-:-:S06]  /*f3d0*/  FMUL.FTZ R53, R93, R55 ;  /* 0x000000375d357220 */ /* 0x000fcc0000410000 */
[----:B------:R-:W4:Y:S01]  /*f3e0*/  MUFU.EX2 R111, R111 ;  /* 0x0000006f006f7308 */ /* 0x000f220000000800 */
[----:B---3--:R-:W-:-:S07]  /*f3f0*/  FADD.FTZ R55, R60, -R40 ;  /* 0x800000283c377221 */ /* 0x008fce0000010000 */
[----:B------:R-:W3:Y:S01]  /*f400*/  MUFU.TANH R138, R138 ;  /* 0x0000008a008a7308 */ /* 0x000ee20000002400 */
[----:B------:R-:W-:-:S07]  /*f410*/  FFMA.FTZ R60, -R160, R160, 1 ;  /* 0x3f800000a03c7423 */ /* 0x000fce00000101a0 */
[----:B------:R-:W3:Y:S01]  /*f420*/  MUFU.EX2 R100, R100 ;  /* 0x0000006400647308 */ /* 0x000ee20000000800 */
[----:B------:R-:W-:-:S07]  /*f430*/  FMUL.FTZ R57, R119, R57 ;  /* 0x0000003977397220 */ /* 0x000fce0000410000 */
[----:B------:R-:W3:Y:S08]  /*f440*/  MUFU.EX2 R106, R106 ;  /* 0x0000006a006a7308 */ /* 0x000ef00000000800 */
[----:B------:R-:W3:Y:S08]  /*f450*/  MUFU.EX2 R25, R25 ;  /* 0x0000001900197308 */ /* 0x000ef00000000800 */
[----:B------:R-:W3:Y:S01]  /*f460*/  MUFU.EX2 R102, R102 ;  /* 0x0000006600667308 */ /* 0x000ee20000000800 */
[----:B------:R-:W-:-:S07]  /*f470*/  FADD.FTZ R59, R59, -R88 ;  /* 0x800000583b3b7221 */ /* 0x000fce0000010000 */
[----:B------:R-:W3:Y:S01]  /*f480*/  MUFU.EX2 R116, R116 ;  /* 0x0000007400747308 */ /* 0x000ee20000000800 */
[----:B------:R-:W-:-:S07]  /*f490*/  FMUL.FTZ R60, R60, R57 ;  /* 0x000000393c3c7220 */ /* 0x000fce0000410000 */
[----:B------:R-:W3:Y:S01]  /*f4a0*/  MUFU.EX2 R104, R104 ;  /* 0x0000006800687308 */ /* 0x000ee20000000800 */
[----:B------:R-:W-:-:S07]  /*f4b0*/  FADD.FTZ R40, R62, -R40 ;  /* 0x800000283e287221 */ /* 0x000fce0000010000 */
[----:B------:R-:W3:Y:S01]  /*f4c0*/  MUFU.EX2 R101, R101 ;  /* 0x0000006500657308 */ /* 0x000ee20000000800 */
[----:B------:R-:W-:Y:S01]  /*f4d0*/  FFMA.FTZ R57, -R157, R157, 1 ;  /* 0x3f8000009d397423 */ /* 0x000fe2000001019d */
[----:B------:R-:W-:Y:S01]  /*f4e0*/  FMUL.FTZ R55, R120, R55 ;  /* 0x0000003778377220 */ /* 0x000fe20000410000 */
[----:B------:R-:W-:Y:S01]  /*f4f0*/  FADD.FTZ R66, R66, -R218 ;  /* 0x800000da42427221 */ /* 0x000fe20000010000 */
[----:B------:R-:W-:Y:S01]  /*f500*/  FADD.FTZ R58, R58, -R89 ;  /* 0x800000593a3a7221 */ /* 0x000fe20000010000 */
[--C-:B------:R-:W-:Y:S01]  /*f510*/  FADD.FTZ R88, R69, -R217.reuse ;  /* 0x800000d945587221 */ /* 0x100fe20000010000 */
[----:B------:R-:W-:Y:S01]  /*f520*/  FADD.FTZ R217, R71, -R217 ;  /* 0x800000d947d97221 */ /* 0x000fe20000010000 */
[----:B------:R-:W-:Y:S01]  /*f530*/  FFMA.FTZ R69, -R158, R158, 1 ;  /* 0x3f8000009e457423 */ /* 0x000fe2000001019e */
[----:B--2---:R-:W-:Y:S01]  /*f540*/  FMUL.FTZ R59, R124, R59 ;  /* 0x0000003b7c3b7220 */ /* 0x004fe20000410000 */
[--C-:B------:R-:W-:Y:S01]  /*f550*/  FFMA.FTZ R108, R108, UR4, -R121.reuse ;  /* 0x000000046c6c7c23 */ /* 0x100fe20008010879 */
[----:B------:R-:W-:Y:S01]  /*f560*/  FFMA.FTZ R137, R137, UR4, -R121 ;  /* 0x0000000489897c23 */ /* 0x000fe20008010879 */
[----:B------:R-:W-:Y:S01]  /*f570*/  FFMA.FTZ R12, -R237, R237, 1 ;  /* 0x3f800000ed0c7423 */ /* 0x000fe200000101ed */
[----:B-1----:R-:W-:Y:S01]  /*f580*/  FMUL.FTZ R212, R26, R212 ;  /* 0x000000d41ad47220 */ /* 0x002fe20000410000 */
[--C-:B------:R-:W-:Y:S01]  /*f590*/  FFMA.FTZ R130, R130, UR4, -R109.reuse ;  /* 0x0000000482827c23 */ /* 0x100fe2000801086d */
[----:B------:R-:W-:Y:S01]  /*f5a0*/  FFMA.FTZ R136, R136, UR4, -R109 ;  /* 0x0000000488887c23 */ /* 0x000fe2000801086d */
[----:B------:R-:W-:Y:S01]  /*f5b0*/  FADD.FTZ R65, R65, -R91 ;  /* 0x8000005b41417221 */ /* 0x000fe20000010000 */
[----:B------:R-:W-:Y:S01]  /*f5c0*/  FFMA.FTZ R71, -R155, R155, 1 ;  /* 0x3f8000009b477423 */ /* 0x000fe2000001019b */
[----:B----4-:R-:W-:Y:S01]  /*f5d0*/  FMUL.FTZ R40, R111, R40 ;  /* 0x000000286f287220 */ /* 0x010fe20000410000 */
[----:B------:R-:W-:Y:S01]  /*f5e0*/  FMUL.FTZ R57, R57, R55 ;  /* 0x0000003739397220 */ /* 0x000fe20000410000 */
[----:B---3--:R-:W-:Y:S01]  /*f5f0*/  FSEL R109, R138, -INF , !P3 ;  /* 0xff8000008a6d7808 */ /* 0x008fe20005800000 */
[----:B------:R-:W-:Y:S01]  /*f600*/  FADD.FTZ R62, R68, -R90 ;  /* 0x8000005a443e7221 */ /* 0x000fe20000010000 */
[----:B------:R-:W-:Y:S01]  /*f610*/  FSEL R121, R128, -INF , !P2 ;  /* 0xff80000080797808 */ /* 0x000fe20005000000 */
[----:B------:R-:W-:Y:S01]  /*f620*/  FFMA.FTZ R55, -R151, R151, 1 ;  /* 0x3f80000097377423 */ /* 0x000fe20000010197 */
[----:B------:R-:W-:Y:S01]  /*f630*/  FMUL.FTZ R66, R100, R66 ;  /* 0x0000004264427220 */ /* 0x000fe20000410000 */
        /* <DEDUP_REMOVED lines=20> */
[----:B------:R-:W1:Y:S01]  /*f780*/  MUFU.EX2 R117, R117 ;  /* 0x0000007500757308 */ /* 0x000e620000000800 */
[----:B------:R-:W2:Y:S01]  /*f790*/  LDL.LU R200, [R1+0x128] ;  /* 0x0001280001c87983 */ /* 0x000ea20000300800 */
[----:B------:R-:W-:Y:S01]  /*f7a0*/  FFMA.FTZ R13, -R154, R154, 1 ;  /* 0x3f8000009a0d7423 */ /* 0x000fe2000001019a */
[----:B------:R-:W-:Y:S01]  /*f7b0*/  FFMA.FTZ R216, -R202, R202, 1 ;  /* 0x3f800000cad87423 */ /* 0x000fe200000101ca */
[----:B------:R-:W-:Y:S01]  /*f7c0*/  FMUL.FTZ R212, R212, R215 ;  /* 0x000000d7d4d47220 */ /* 0x000fe20000410000 */
[----:B------:R-:W2:Y:S01]  /*f7d0*/  LDL.LU R201, [R1+0x124] ;  /* 0x0001240001c97983 */ /* 0x000ea20000300800 */
[----:B------:R-:W-:Y:S01]  /*f7e0*/  FFMA.FTZ R215, -R171, R171, 1 ;  /* 0x3f800000abd77423 */ /* 0x000fe200000101ab */
[----:B------:R-:W-:Y:S01]  /*f7f0*/  FMUL.FTZ R64, R40, R64 ;  /* 0x0000004028407220 */ /* 0x000fe20000410000 */
[----:B------:R-:W-:Y:S01]  /*f800*/  FMUL.FTZ R66, R66, R62 ;  /* 0x0000003e42427220 */ /* 0x000fe20000410000 */
[----:B------:R-:W2:Y:S01]  /*f810*/  LDL.LU R202, [R1+0x120] ;  /* 0x0001200001ca7983 */ /* 0x000ea20000300800 */
[----:B------:R-:W3:Y:S01]  /*f820*/  MUFU.EX2 R105, R105 ;  /* 0x0000006900697308 */ /* 0x000ee20000000800 */
[----:B------:R-:W-:Y:S01]  /*f830*/  FADD.FTZ R56, R56, -R89 ;  /* 0x8000005938387221 */ /* 0x000fe20000010000 */
[----:B------:R-:W-:Y:S01]  /*f840*/  FADD.FTZ R67, R67, -R91 ;  /* 0x8000005b43437221 */ /* 0x000fe20000010000 */
[----:B------:R-:W2:Y:S01]  /*f850*/  LDL.LU R203, [R1+0x11c] ;  /* 0x00011c0001cb7983 */ /* 0x000ea20000300800 */
[----:B------:R-:W-:-:S03]  /*f860*/  FMUL.FTZ R13, R13, R92 ;  /* 0x0000005c0d0d7220 */ /* 0x000fc60000410000 */
[----:B------:R4:W5:Y:S01]  /*f870*/  LDL.LU R171, [R1+0x118] ;  /* 0x0001180001ab7983 */ /* 0x0009620000300800 */
[----:B------:R-:W4:Y:S03]  /*f880*/  MUFU.EX2 R115, R115 ;  /* 0x0000007300737308 */ /* 0x000f260000000800 */
[----:B------:R-:W4:Y:S01]  /*f890*/  SHFL.IDX PT, R40, R63, R227, 0x1f ;  /* 0x00001fe33f287589 */ /* 0x000f2200000e0000 */
[----:B------:R-:W-:-:S03]  /*f8a0*/  FFMA.FTZ R42, -R167, R167, 1 ;  /* 0x3f800000a72a7423 */ /* 0x000fc600000101a7 */
        /* <DEDUP_REMOVED lines=11> */
[----:B------:R1:W5:Y:S04]  /*f960*/  LDL.LU R167, [R1+0x108] ;  /* 0x0001080001a77983 */ /* 0x0003680000300800 */
[----:B------:R1:W5:Y:S01]  /*f970*/  LDL.LU R166, [R1+0x104] ;  /* 0x0001040001a67983 */ /* 0x0003620000300800 */
[----:B------:R-:W4:Y:S03]  /*f980*/  MUFU.EX2 R125, R125 ;  /* 0x0000007d007d7308 */ /* 0x000f260000000800 */
[----:B------:R1:W5:Y:S01]  /*f990*/  LDL.LU R165, [R1+0x100] ;  /* 0x0001000001a57983 */ /* 0x0003620000300800 */
[----:B------:R-:W-:-:S03]  /*f9a0*/  FFMA.FTZ R68, -R161, R161, 1 ;  /* 0x3f800000a1447423 */ /* 0x000fc600000101a1 */
[----:B------:R1:W5:Y:S01]  /*f9b0*/  LDL.LU R164, [R1+0xfc] ;  /* 0x0000fc0001a47983 */ /* 0x0003620000300800 */
[----:B------:R-:W4:Y:S03]  /*f9c0*/  MUFU.EX2 R118, R118 ;  /* 0x0000007600767308 */ /* 0x000f260000000800 */
[----:B------:R1:W5:Y:S04]  /*f9d0*/  LDL.LU R163, [R1+0xf8] ;  /* 0x0000f80001a37983 */ /* 0x0003680000300800 */
[----:B------:R2:W5:Y:S01]  /*f9e0*/  LDL.LU R162, [R1+0xf4] ;  /* 0x0000f40001a27983 */ /* 0x0005620000300800 */
[----:B------:R-:W4:Y:S03]  /*f9f0*/  MUFU.EX2 R137, R137 ;  /* 0x0000008900897308 */ /* 0x000f260000000800 */
[----:B------:R2:W5:Y:S01]  /*fa00*/  LDL.LU R161, [R1+0xf0] ;  /* 0x0000f00001a17983 */ /* 0x0005620000300800 */
[----:B------:R-:W-:Y:S01]  /*fa10*/  FADD.FTZ R90, R70, -R90 ;  /* 0x8000005a465a7221 */ /* 0x000fe20000010000 */
[----:B-1----:R-:W-:-:S02]  /*fa20*/  FMUL.FTZ R56, R117, R56 ;  /* 0x0000003875387220 */ /* 0x002fc40000410000 */
[----:B------:R1:W5:Y:S01]  /*fa30*/  LDL.LU R160, [R1+0xec] ;  /* 0x0000ec0001a07983 */ /* 0x0003620000300800 */
[----:B------:R-:W-:-:S03]  /*fa40*/  FFMA.FTZ R70, -R156, R156, 1 ;  /* 0x3f8000009c467423 */ /* 0x000fc6000001019c */
[----:B------:R1:W5:Y:S04]  /*fa50*/  LDL.LU R159, [R1+0xe8] ;  /* 0x0000e800019f7983 */ /* 0x0003680000300800 */
[----:B------:R1:W5:Y:S01]  /*fa60*/  LDL.LU R158, [R1+0xe4] ;  /* 0x0000e400019e7983 */ /* 0x0003620000300800 */
[----:B------:R-:W-:-:S03]  /*fa70*/  FMUL.FTZ R68, R68, R56 ;  /* 0x0000003844447220 */ /* 0x000fc60000410000 */
[----:B------:R1:W5:Y:S01]  /*fa80*/  LDL.LU R157, [R1+0xe0] ;  /* 0x0000e000019d7983 */ /* 0x0003620000300800 */
[----:B---3--:R-:W-:-:S03]  /*fa90*/  FMUL.FTZ R61, R105, R61 ;  /* 0x0000003d693d7220 */ /* 0x008fc60000410000 */
[----:B------:R1:W5:Y:S01]  /*faa0*/  LDL.LU R156, [R1+0xdc] ;  /* 0x0000dc00019c7983 */ /* 0x0003620000300800 */
[----:B------:R-:W-:Y:S01]  /*fab0*/  FFMA.FTZ R56, -R152, R152, 1 ;  /* 0x3f80000098387423 */ /* 0x000fe20000010198 */
[----:B------:R-:W-:Y:S02]  /*fac0*/  FFMA.FTZ R55, -R149, R149, 1 ;  /* 0x3f80000095377423 */ /* 0x000fe40000010195 */
[----:B------:R1:W5:Y:S01]  /*fad0*/  LDL.LU R155, [R1+0xd8] ;  /* 0x0000d800019b7983 */ /* 0x0003620000300800 */
[----:B----4-:R-:W-:-:S03]  /*fae0*/  FMUL.FTZ R67, R115, R67 ;  /* 0x0000004373437220 */ /* 0x010fc60000410000 */
        /* <DEDUP_REMOVED lines=22> */
[----:B------:R-:W-:Y:S01]  /*fc50*/  FMUL.FTZ R90, R125, R90 ;  /* 0x0000005a7d5a7220 */ /* 0x000fe20000410000 */
        /* <DEDUP_REMOVED lines=34> */
[----:B------:R-:W3:Y:S01]  /*fe80*/  LDL R220, [R1+0x70] ;  /* 0x0000700001dc7983 */ /* 0x000ee20000100800 */
[----:B------:R-:W4:Y:S08]  /*fe90*/  MUFU.EX2 R126, R126 ;  /* 0x0000007e007e7308 */ /* 0x000f300000000800 */
        /* <DEDUP_REMOVED lines=8> */
[----:B------:R-:W-:-:S07]  /*ff20*/  FADD.FTZ R82, R82, -R218 ;  /* 0x800000da52527221 */ /* 0x000fce0000010000 */
[----:B------:R-:W1:Y:S08]  /*ff30*/  MUFU.EX2 R131, R131 ;  /* 0x0000008300837308 */ /* 0x000e700000000800 */
[----:B------:R-:W1:Y:S08]  /*ff40*/  MUFU.EX2 R108, R108 ;  /* 0x0000006c006c7308 */ /* 0x000e700000000800 */
[----:B------:R-:W2:Y:S08]  /*ff50*/  MUFU.EX2 R130, R130 ;  /* 0x0000008200827308 */ /* 0x000eb00000000800 */
[----:B------:R-:W2:Y:S08]  /*ff60*/  MUFU.EX2 R109, R109 ;  /* 0x0000006d006d7308 */ /* 0x000eb00000000800 */
[----:B------:R-:W2:Y:S08]  /*ff70*/  MUFU.EX2 R121, R121 ;  /* 0x0000007900797308 */ /* 0x000eb00000000800 */
[----:B------:R-:W2:Y:S08]  /*ff80*/  MUFU.EX2 R129, R129 ;  /* 0x0000008100817308 */ /* 0x000eb00000000800 */
[----:B------:R-:W2:Y:S08]  /*ff90*/  MUFU.EX2 R127, R127 ;  /* 0x0000007f007f7308 */ /* 0x000eb00000000800 */
[----:B------:R-:W2:Y:S01]  /*ffa0*/  MUFU.EX2 R139, R139 ;  /* 0x0000008b008b7308 */ /* 0x000ea20000000800 */
[----:B----4-:R-:W-:Y:S01]  /*ffb0*/  FMUL.FTZ R76, R126, R76 ;  /* 0x0000004c7e4c7220 */ /* 0x010fe20000410000 */
[----:B-1----:R-:W-:Y:S01]  /*ffc0*/  FMUL.FTZ R72, R113, R72 ;  /* 0x0000004871487220 */ /* 0x002fe20000410000 */
        /* <DEDUP_REMOVED lines=162> */
[----:B--2---:R-:W-:-:S05]  /*109f0*/  IMAD R10, R0, 0x800, R12 ;  /* 0x00000800000a7824 */ /* 0x004fca00078e020c */
        /* <DEDUP_REMOVED lines=65> */
.L_x_1414:
        /* <DEDUP_REMOVED lines=70> */
.L_x_1415:
        /* <DEDUP_REMOVED lines=12> */
.L_x_1405:
        /* <DEDUP_REMOVED lines=34> */
.L_x_1373:
[----:B------:R-:W-:Y:S05]  /*11550*/  @P0 BRA `(.L_x_1371) ;  /* 0x0000003000580947 */ /* 0x000fea0003800000 */
[----:B------:R-:W2:Y:S01]  /*11560*/  S2UR UR8, SR_CTAID.Y ;  /* 0x00000000000879c3 */ /* 0x000ea20000002600 */
[----:B------:R-:W3:Y:S01]  /*11570*/  S2R R14, SR_TID.X ;  /* 0x00000000000e7919 */ /* 0x000ee20000002100 */
[----:B------:R-:W-:Y:S01]  /*11580*/  ULDC UR4, c[0x0][0x850] ;  /* 0x0002140000047ab9 */ /* 0x000fe20000000800 */
[----:B------:R-:W-:Y:S01]  /*11590*/  ULDC.64 UR12, c[0x0][0x818] ;  /* 0x00020600000c7ab9 */ /* 0x000fe20000000a00 */
[----:B------:R-:W-:Y:S01]  /*115a0*/  UISETP.NE.AND UP0, UPT, UR4, 0x1, UPT ;  /* 0x000000010400788c */ /* 0x000fe2000bf05270 */
[----:B------:R-:W4:Y:S01]  /*115b0*/  S2R R4, SR_CgaCtaId ;  /* 0x0000000000047919 */ /* 0x000f220000008800 */
[----:B------:R-:W-:Y:S02]  /*115c0*/  MOV R3, 0x400 ;  /* 0x0000040000037802 */ /* 0x000fe40000000f00 */
[----:B------:R-:W5:Y:S07]  /*115d0*/  S2UR UR6, SR_CTAID.X ;  /* 0x00000000000679c3 */ /* 0x000f6e0000002500 */
[----:B------:R-:W-:Y:S01]  /*115e0*/  @UP0 ULDC UR4, c[0x0][0x854] ;  /* 0x0002150000040ab9 */ /* 0x000fe20000000800 */
[----:B------:R-:W-:Y:S01]  /*115f0*/  @UP0 ULDC UR7, c[0x0][0x858] ;  /* 0x0002160000070ab9 */ /* 0x000fe20000000800 */
[----:B------:R-:W1:Y:S01]  /*11600*/  S2UR UR14, SR_CTAID.Z ;  /* 0x00000000000e79c3 */ /* 0x000e620000002700 */
[----:B--2---:R-:W-:-:S07]  /*11610*/  UIMAD.WIDE.U32 UR4, UR8, UR4, URZ ;  /* 0x00000004080472a5 */ /* 0x004fce000f8e003f */
[----:B------:R-:W2:Y:S01]  /*11620*/  LDC.64 R12, c[0x0][0x848] ;  /* 0x00021200ff0c7b82 */ /* 0x000ea20000000a00 */
[----:B------:R-:W-:Y:S02]  /*11630*/  @UP0 USHF.R.U32.HI UR8, URZ, UR7, UR5 ;  /* 0x000000073f080299 */ /* 0x000fe40008011605 */
[----:B-----5:R-:W-:-:S05]  /*11640*/  USHF.L.U32 UR6, UR6, 0xd, URZ ;  /* 0x0000000d06067899 */ /* 0x020fca000800063f */
[----:B------:R-:W5:Y:S01]  /*11650*/  LDC.64 R10, c[0x0][0x820] ;  /* 0x00020800ff0a7b82 */ /* 0x000f620000000a00 */
[----:B------:R-:W-:Y:S01]  /*11660*/  USHF.R.S32.HI UR9, URZ, 0x1f, UR8 ;  /* 0x0000001f3f097899 */ /* 0x000fe20008011408 */
[----:B---3--:R-:W-:Y:S01]  /*11670*/  IADD3 R15, R14, -0x80, RZ ;  /* 0xffffff800e0f7810 */ /* 0x008fe20007ffe0ff */
[----:B------:R-:W-:Y:S01]  /*11680*/  USHF.R.S32.HI UR7, URZ, 0x1f, UR6 ;  /* 0x0000001f3f077899 */ /* 0x000fe20008011406 */
[----:B----4-:R-:W-:Y:S01]  /*11690*/  LEA R17, R4, R3, 0x18 ;  /* 0x0000000304117211 */ /* 0x010fe200078ec0ff */
[----:B------:R-:W-:Y:S01]  /*116a0*/  UIMAD UR10, UR9, UR12, URZ ;  /* 0x0000000c090a72a4 */ /* 0x000fe2000f8e023f */
[----:B------:R-:W-:Y:S01]  /*116b0*/  SHF.R.S32.HI R0, RZ, 0x1f, R15 ;  /* 0x0000001fff007819 */ /* 0x000fe2000001140f */
[----:B------:R-:W-:Y:S02]  /*116c0*/  UIMAD.WIDE.U32 UR4, UR8, UR12, UR6 ;  /* 0x0000000c080472a5 */ /* 0x000fe4000f8e0006 */
[----:B------:R-:W-:Y:S01]  /*116d0*/  UIMAD UR10, UR8, UR13, UR10 ;  /* 0x0000000d080a72a4 */ /* 0x000fe2000f8e020a */
[----:B------:R-:W-:Y:S01]  /*116e0*/  LEA.HI R2, R0, R15, RZ, 0x7 ;  /* 0x0000000f00027211 */ /* 0x000fe200078f38ff */
[----:B-1----:R-:W-:Y:S01]  /*116f0*/  USHF.R.S32.HI UR11, URZ, 0x1f, UR14 ;  /* 0x0000001f3f0b7899 */ /* 0x002fe2000801140e */
[----:B------:R-:W-:-:S02]  /*11700*/  ULDC.64 UR12, c[0x0][0x840] ;  /* 0x00021000000c7ab9 */ /* 0x000fc40000000a00 */
[C---:B------:R-:W-:Y:S01]  /*11710*/  LOP3.LUT R0, R2.reuse, 0xfffff80, RZ, 0xc0, !PT ;  /* 0x0fffff8002007812 */ /* 0x040fe200078ec0ff */
[----:B------:R-:W-:Y:S01]  /*11720*/  UIMAD UR9, UR9, UR12, URZ ;  /* 0x0000000c090972a4 */ /* 0x000fe2000f8e023f */
[----:B------:R-:W-:Y:S01]  /*11730*/  IMAD.SHL.U32 R2, R2, 0x20, RZ ;  /* 0x0000002002027824 */ /* 0x000fe200078e00ff */
[----:B------:R-:W-:Y:S01]  /*11740*/  UIMAD.WIDE.U32 UR6, UR8, UR12, UR6 ;  /* 0x0000000c080672a5 */ /* 0x000fe2000f8e0006 */
[----:B------:R-:W-:Y:S01]  /*11750*/  IADD3 R0, R15, -R0, RZ ;  /* 0x800000000f007210 */ /* 0x000fe20007ffe0ff */
[----:B------:R-:W-:Y:S01]  /*11760*/  UIMAD UR8, UR8, UR13, UR9 ;  /* 0x0000000d080872a4 */ /* 0x000fe2000f8e0209 */
[----:B------:R-:W-:Y:S01]  /*11770*/  MOV R3, UR5 ;  /* 0x0000000500037c02 */ /* 0x000fe20008000f00 */
[----:B------:R-:W-:Y:S01]  /*11780*/  UIADD3 UR9, UR5, UR10, URZ ;  /* 0x0000000a05097290 */ /* 0x000fe2000fffe03f */
[----:B------:R-:W-:Y:S01]  /*11790*/  LOP3.LUT R7, R2, 0x3ffff000, RZ, 0xc0, !PT ;  /* 0x3ffff00002077812 */ /* 0x000fe200078ec0ff */
[----:B------:R-:W-:Y:S02]  /*117a0*/  UIADD3 UR8, UR7, UR8, URZ ;  /* 0x0000000807087290 */ /* 0x000fe4000fffe03f */
[----:B------:R-:W-:Y:S01]  /*117b0*/  IMAD.U32 R5, RZ, RZ, UR7 ;  /* 0x00000007ff057e24 */ /* 0x000fe2000f8e00ff */
[----:B------:R-:W-:Y:S01]  /*117c0*/  MOV R4, UR6 ;  /* 0x0000000600047c02 */ /* 0x000fe20008000f00 */
[----:B--2---:R-:W-:-:S02]  /*117d0*/  IMAD R8, R12, UR11, RZ ;  /* 0x0000000b0c087c24 */ /* 0x004fc4000f8e02ff */
[----:B------:R-:W-:Y:S01]  /*117e0*/  IMAD.U32 R2, RZ, RZ, UR4 ;  /* 0x00000004ff027e24 */ /* 0x000fe2000f8e00ff */
[----:B------:R-:W-:Y:S01]  /*117f0*/  MOV R5, UR8 ;  /* 0x0000000800057c02 */ /* 0x000fe20008000f00 */
[----:B------:R-:W-:Y:S02]  /*11800*/  IMAD.U32 R3, RZ, RZ, UR9 ;  /* 0x00000009ff037e24 */ /* 0x000fe4000f8e00ff */
[----:B-----5:R-:W-:Y:S02]  /*11810*/  IMAD R6, R10, UR11, RZ ;  /* 0x0000000b0a067c24 */ /* 0x020fe4000f8e02ff */
[----:B------:R-:W-:Y:S02]  /*11820*/  IMAD R0, R0, 0x4, R7 ;  /* 0x0000000400007824 */ /* 0x000fe400078e0207 */
[----:B------:R-:W-:Y:S02]  /*11830*/  IMAD R9, R13, UR14, R8 ;  /* 0x0000000e0d097c24 */ /* 0x000fe4000f8e0208 */
[----:B------:R-:W-:Y:S01]  /*11840*/  IMAD.WIDE.U32 R4, R12, UR14, R4 ;  /* 0x0000000e0c047c25 */ /* 0x000fe2000f8e0004 */
[----:B------:R-:W-:-:S03]  /*11850*/  LEA R0, R0, R17, 0x2 ;  /* 0x0000001100007211 */ /* 0x000fc600078e10ff */
[----:B------:R-:W-:Y:S01]  /*11860*/  IMAD R7, R11, UR14, R6 ;  /* 0x0000000e0b077c24 */ /* 0x000fe2000f8e0206 */
[----:B------:R-:W-:Y:S01]  /*11870*/  IADD3 R6, R5, R9, RZ ;  /* 0x0000000905067210 */ /* 0x000fe20007ffe0ff */
[----:B------:R-:W-:Y:S01]  /*11880*/  IMAD.WIDE.U32 R2, R10, UR14, R2 ;  /* 0x0000000e0a027c25 */ /* 0x000fe2000f8e0002 */
[----:B------:R-:W-:Y:S05]  /*11890*/  WARPSYNC.ALL ;  /* 0x0000000000007948 */ /* 0x000fea0003800000 */
[----:B------:R-:W-:Y:S01]  /*118a0*/  IMAD.IADD R7, R3, 0x1, R7 ;  /* 0x0000000103077824 */ /* 0x000fe200078e0207 */
[----:B------:R-:W-:Y:S01]  /*118b0*/  BAR.SYNC.DEFER_BLOCKING 0x1, 0x100 ;  /* 0x0044000000007b1d */ /* 0x000fe20000010000 */
[----:B------:R-:W-:-:S07]  /*118c0*/  ISETP.NE.AND P0, PT, R15, RZ, PT ;  /* 0x000000ff0f00720c */ /* 0x000fce0003f05270 */
        /* <DEDUP_REMOVED lines=30> */
.L_x_1419:
[----:B------:R-:W-:Y:S01]  /*11ab0*/  @P0 ELECT P1, URZ, PT ;  /* 0x00000000003f082f */ /* 0x000fe20003820000 */
[----:B------:R1:W-:-:S12]  /*11ac0*/  UBLKRED.G.S.ADD.F32.RN [UR4], [UR6], UR7, desc[UR8] ;  /* 0x00000804060073bb */ /* 0x0003d800080a1407 */
[----:B------:R-:W-:Y:S02]  /*11ad0*/  @P1 PLOP3.LUT P0, PT, P1, PT, PT, 0x8, 0x0 ;  /* 0x000000000000181c */ /* 0x000fe40000f0e170 */
[----:B------:R-:W-:-:S11]  /*11ae0*/  PLOP3.LUT P1, PT, PT, PT, PT, 0x8, 0x0 ;  /* 0x000000000000781c */ /* 0x000fd60003f2e170 */
[----:B-1----:R-:W-:Y:S05]  /*11af0*/  @P0 BRA.U.ANY `(.L_x_1419) ;  /* 0xfffffffd00ec0947 */ /* 0x002fea000393ffff */
[----:B------:R0:W-:Y:S01]  /*11b00*/  UTMACMDFLUSH ;  /* 0x00000000000079b7 */ /* 0x0001e20000000000 */
[----:B------:R-:W-:-:S04]  /*11b10*/  DEPBAR.LE SB0, 0x0 ;  /* 0x000080000000791a */ /* 0x000fc80000000000 */
.L_x_1418:
[----:B------:R-:W-:Y:S05]  /*11b20*/  BSYNC B0 ;  /* 0x0000000000007941 */ /* 0x000fea0003800000 */
.L_x_1417:
        /* <DEDUP_REMOVED lines=25> */
.L_x_1420:
        /* <DEDUP_REMOVED lines=8> */
.L_x_1369:
        /* <DEDUP_REMOVED lines=41> */
.L_x_1422:
        /* <DEDUP_REMOVED lines=36> */
.L_x_1425:
[----:B------:R-:W-:Y:S05]  /*12210*/  BSYNC B0 ;  /* 0x0000000000007941 */ /* 0x000fea0003800000 */
.L_x_1424:
        /* <DEDUP_REMOVED lines=19> */
.L_x_1427:
[----:B------:R-:W-:Y:S05]  /*12350*/  BSYNC B0 ;  /* 0x0000000000007941 */ /* 0x000fea0003800000 */
.L_x_1426:
[----:B------:R-:W-:Y:S06]  /*12360*/  BAR.ARV 0xa, 0xa0 ;  /* 0x0282800000007b1d */ /* 0x000fec0000002000 */
[----:B------:R-:W-:Y:S04]  /*12370*/  BSSY B0, `(.L_x_1428) ;  /* 0x0000003000007945 */ /* 0x000fe80003800000 */
[----:B------:R-:W-:Y:S05]  /*12380*/  @!P0 BRA `(.L_x_1429) ;  /* 0x0000000000048947 */ /* 0x000fea0003800000 */
[----:B------:R-:W-:-:S04]  /*12390*/  DEPBAR.LE SB0, 0x0 ;  /* 0x000080000000791a */ /* 0x000fc80000000000 */
.L_x_1429:
[----:B------:R-:W-:Y:S05]  /*123a0*/  BSYNC B0 ;  /* 0x0000000000007941 */ /* 0x000fea0003800000 */
.L_x_1428:
[----:B------:R-:W-:Y:S06]  /*123b0*/  BAR.ARV 0xb, 0xa0 ;  /* 0x02c2800000007b1d */ /* 0x000fec0000002000 */
[----:B------:R-:W-:Y:S01]  /*123c0*/  UIADD3 UR9, UR5, 0x1, URZ ;  /* 0x0000000105097890 */ /* 0x000fe2000fffe03f */
[----:B------:R-:W-:Y:S11]  /*123d0*/  BRA `(.L_x_1430) ;  /* 0x0000000000047947 */ /* 0x000ff60003800000 */
.L_x_1423:
[----:B------:R-:W-:-:S05]  /*123e0*/  UMOV UR9, UR5 ;  /* 0x0000000500097c82 */ /* 0x000fca0008000000 */
.L_x_1430:
        /* <DEDUP_REMOVED lines=16> */
.L_x_1443:
        /* <DEDUP_REMOVED lines=20> */
.L_x_1432:
[----:B------:R-:W-:Y:S05]  /*12630*/  BSYNC B0 ;  /* 0x0000000000007941 */ /* 0x000fea0003800000 */
.L_x_1431:
        /* <DEDUP_REMOVED lines=13> */
.L_x_1434:
[----:B------:R-:W-:Y:S05]  /*12710*/  BSYNC B0 ;  /* 0x0000000000007941 */ /* 0x000fea0003800000 */
.L_x_1433:
[----:B------:R-:W-:Y:S06]  /*12720*/  BAR.ARV 0xa, 0xa0 ;  /* 0x0282800000007b1d */ /* 0x000fec0000002000 */
[----:B------:R-:W-:Y:S04]  /*12730*/  BSSY B0, `(.L_x_1435) ;  /* 0x0000003000007945 */ /* 0x000fe80003800000 */
[----:B------:R-:W-:Y:S05]  /*12740*/  @!P0 BRA `(.L_x_1436) ;  /* 0x0000000000048947 */ /* 0x000fea0003800000 */
[----:B------:R-:W-:-:S04]  /*12750*/  DEPBAR.LE SB0, 0x0 ;  /* 0x000080000000791a */ /* 0x000fc80000000000 */
.L_x_1436:
[----:B------:R-:W-:Y:S05]  /*12760*/  BSYNC B0 ;  /* 0x0000000000007941 */ /* 0x000fea0003800000 */
.L_x_1435:
        /* <DEDUP_REMOVED lines=13> */
.L_x_1438:
[----:B------:R-:W-:Y:S05]  /*12840*/  BSYNC B0 ;  /* 0x0000000000007941 */ /* 0x000fea0003800000 */
.L_x_1437:
        /* <DEDUP_REMOVED lines=13> */
.L_x_1440:
[----:B------:R-:W-:Y:S05]  /*12920*/  BSYNC B0 ;  /* 0x0000000000007941 */ /* 0x000fea0003800000 */
.L_x_1439:
[----:B------:R-:W-:Y:S01]  /*12930*/  UIADD3 UR9, UR9, 0x2, URZ ;  /* 0x0000000209097890 */ /* 0x000fe2000fffe03f */
[----:B------:R-:W-:Y:S06]  /*12940*/  BAR.ARV 0xa, 0xa0 ;  /* 0x0282800000007b1d */ /* 0x000fec0000002000 */
[----:B------:R-:W-:Y:S01]  /*12950*/  BSSY B0, `(.L_x_1441) ;  /* 0x0000004000007945 */ /* 0x000fe20003800000 */
[----:B------:R-:W-:-:S03]  /*12960*/  ISETP.LE.AND P1, PT, R0, UR9, PT ;  /* 0x0000000900007c0c */ /* 0x000fc6000bf23270 */
[----:B------:R-:W-:Y:S10]  /*12970*/  @!P0 BRA `(.L_x_1442) ;  /* 0x0000000000048947 */ /* 0x000ff40003800000 */
[----:B------:R-:W-:-:S04]  /*12980*/  DEPBAR.LE SB0, 0x0 ;  /* 0x000080000000791a */ /* 0x000fc80000000000 */
.L_x_1442:
[----:B------:R-:W-:Y:S05]  /*12990*/  BSYNC B0 ;  /* 0x0000000000007941 */ /* 0x000fea0003800000 */
.L_x_1441:
[----:B------:R-:W-:Y:S06]  /*129a0*/  BAR.ARV 0xb, 0xa0 ;  /* 0x02c2800000007b1d */ /* 0x000fec0000002000 */
[----:B------:R-:W-:Y:S02]  /*129b0*/  UIADD3 UR13, UR13, 0x4000, URZ ;  /* 0x000040000d0d7890 */ /* 0x000fe4000fffe03f */
[----:B------:R-:W-:Y:S01]  /*129c0*/  UIADD3 UR4, UR4, 0x4000, URZ ;  /* 0x0000400004047890 */ /* 0x000fe2000fffe03f */
[----:B------:R-:W-:Y:S11]  /*129d0*/  @!P1 BRA `(.L_x_1443) ;  /* 0xfffffff800c49947 */ /* 0x000ff6000383ffff */
[----:B------:R-:W-:Y:S05]  /*129e0*/  BRA `(.L_x_1371) ;  /* 0x0000001c00347947 */ /* 0x000fea0003800000 */
.L_x_1421:
        /* <DEDUP_REMOVED lines=33> */
.L_x_1445:
        /* <DEDUP_REMOVED lines=42> */
.L_x_1475:
        /* <DEDUP_REMOVED lines=15> */
.L_x_1448:
        /* <DEDUP_REMOVED lines=75> */
.L_x_1459:
[----:B--234-:R-:W-:-:S04]  /*13440*/  SHF.L.U32 R21, R11, 0x1f, RZ ;  /* 0x0000001f0b157819 */ /* 0x01cfc800000006ff */
[----:B------:R-:W1:Y:S02]  /*13450*/  SYNCS.PHASECHK.TRANS64.TRYWAIT P1, [R16+URZ+0x30c40], R21 ;  /* 0x030c4015100075a7 */ /* 0x000e64000802017f */
[----:B-1----:R-:W-:Y:S05]  /*13460*/  @!P1 BRA `(.L_x_1451) ;  /* 0x00000014005c9947 */ /* 0x002fea0003800000 */
.L_x_1476:
[----:B------:R-:W-:Y:S05]  /*13470*/  @P0 BRA `(.L_x_1452) ;  /* 0x0000000000140947 */ /* 0x000fea0003800000 */
[----:B------:R-:W-:Y:S01]  /*13480*/  ISETP.NE.AND P1, PT, R6, RZ, PT ;  /* 0x000000ff0600720c */ /* 0x000fe20003f25270 */
[----:B------:R-:W-:-:S04]  /*13490*/  IMAD.MOV.U32 R3, RZ, RZ, 0x4200 ;  /* 0x00004200ff037424 */ /* 0x000fc800078e00ff */
[----:B------:R2:W-:Y:S08]  /*134a0*/  SYNCS.ARRIVE.TRANS64 RZ, [R16+URZ+0x30c30], R3 ;  /* 0x030c300310ff79a7 */ /* 0x0005f0000800003f */
[----:B------:R-:W-:Y:S05]  /*134b0*/  @!P1 BRA `(.L_x_1452) ;  /* 0x0000000000049947 */ /* 0x000fea0003800000 */
[----:B------:R-:W-:Y:S01]  /*134c0*/  BPT.TRAP 0x1 ;  /* 0x000000040000795c */ /* 0x000fe20000300000 */
.L_x_1452:
        /* <DEDUP_REMOVED lines=29> */
.L_x_1477:
[----:B------:R-:W-:Y:S05]  /*136a0*/  @P0 BRA `(.L_x_1454) ;  /* 0x0000000000140947 */ /* 0x000fea0003800000 */
[----:B------:R-:W-:Y:S02]  /*136b0*/  ISETP.NE.AND P1, PT, R6, RZ, PT ;  /* 0x000000ff0600720c */ /* 0x000fe40003f25270 */
[----:B------:R-:W-:-:S04]  /*136c0*/  MOV R2, 0x4200 ;  /* 0x0000420000027802 */ /* 0x000fc80000000f00 */
[----:B------:R3:W-:Y:S07]  /*136d0*/  SYNCS.ARRIVE.TRANS64 RZ, [R16+URZ+0x30c18], R2 ;  /* 0x030c180210ff79a7 */ /* 0x0007ee000800003f */
[----:B------:R-:W-:Y:S05]  /*136e0*/  @!P1 BRA `(.L_x_1454) ;  /* 0x0000000000049947 */ /* 0x000fea0003800000 */
[----:B------:R-:W-:Y:S01]  /*136f0*/  BPT.TRAP 0x1 ;  /* 0x000000040000795c */ /* 0x000fe20000300000 */
.L_x_1454:
        /* <DEDUP_REMOVED lines=29> */
.L_x_1478:
[----:B------:R-:W-:Y:S05]  /*138d0*/  @P0 BRA `(.L_x_1456) ;  /* 0x0000000000140947 */ /* 0x000fea0003800000 */
[----:B------:R-:W-:Y:S02]  /*138e0*/  ISETP.NE.AND P1, PT, R6, RZ, PT ;  /* 0x000000ff0600720c */ /* 0x000fe40003f25270 */
[----:B-123--:R-:W-:-:S04]  /*138f0*/  MOV R21, 0x4200 ;  /* 0x0000420000157802 */ /* 0x00efc80000000f00 */
[----:B------:R4:W-:Y:S07]  /*13900*/  SYNCS.ARRIVE.TRANS64 RZ, [R16+URZ+0x30c38], R21 ;  /* 0x030c381510ff79a7 */ /* 0x0009ee000800003f */
[----:B------:R-:W-:Y:S05]  /*13910*/  @!P1 BRA `(.L_x_1456) ;  /* 0x0000000000049947 */ /* 0x000fea0003800000 */
[----:B------:R-:W-:Y:S01]  /*13920*/  BPT.TRAP 0x1 ;  /* 0x000000040000795c */ /* 0x000fe20000300000 */
.L_x_1456:
        /* <DEDUP_REMOVED lines=24> */
.L_x_1480:
[----:B------:R-:W-:Y:S05]  /*13ab0*/  @P0 BRA `(.L_x_1458) ;  /* 0x0000000000140947 */ /* 0x000fea0003800000 */
[----:B------:R-:W-:Y:S02]  /*13ac0*/  ISETP.NE.AND P1, PT, R6, RZ, PT ;  /* 0x000000ff0600720c */ /* 0x000fe40003f25270 */
[----:B------:R-:W-:-:S04]  /*13ad0*/  MOV R5, 0x4200 ;  /* 0x0000420000057802 */ /* 0x000fc80000000f00 */
[----:B------:R1:W-:Y:S07]  /*13ae0*/  SYNCS.ARRIVE.TRANS64 RZ, [R16+URZ+0x30c10], R5 ;  /* 0x030c100510ff79a7 */ /* 0x0003ee000800003f */
[----:B------:R-:W-:Y:S05]  /*13af0*/  @!P1 BRA `(.L_x_1458) ;  /* 0x0000000000049947 */ /* 0x000fea0003800000 */
[----:B------:R-:W-:Y:S01]  /*13b00*/  BPT.TRAP 0x1 ;  /* 0x000000040000795c */ /* 0x000fe20000300000 */
.L_x_1458:
        /* <DEDUP_REMOVED lines=30> */
.L_x_1450:
[----:B------:R-:W2:Y:S02]  /*13cf0*/  LDL.LU R4, [R1+0x4] ;  /* 0x0000040001047983 */ /* 0x000ea40000300800 */
[----:B--2---:R-:W-:Y:S02]  /*13d00*/  ISETP.NE.AND P1, PT, R4, RZ, PT ;  /* 0x000000ff0400720c */ /* 0x004fe40003f25270 */
[----:B------:R2:W5:Y:S11]  /*13d10*/  LDL R4, [R1] ;  /* 0x0000000001047983 */ /* 0x0005760000100800 */
[----:B--2---:R-:W-:Y:S05]  /*13d20*/  @!P1 BRA `(.L_x_1449) ;  /* 0x0000000400109947 */ /* 0x004fea0003800000 */
[----:B------:R-:W-:-:S04]  /*13d30*/  SHF.L.U32 R13, R11, 0x1f, RZ ;  /* 0x0000001f0b0d7819 */ /* 0x000fc800000006ff */
[----:B------:R-:W1:Y:S02]  /*13d40*/  SYNCS.PHASECHK.TRANS64.TRYWAIT P1, [R16+URZ+0x30c40], R13 ;  /* 0x030c400d100075a7 */ /* 0x000e64000802017f */
[----:B-1----:R-:W-:Y:S05]  /*13d50*/  @!P1 BRA `(.L_x_1460) ;  /* 0x0000000c00749947 */ /* 0x002fea0003800000 */
.L_x_1481:
[----:B------:R-:W-:Y:S05]  /*13d60*/  @P0 BRA `(.L_x_1461) ;  /* 0x0000000000140947 */ /* 0x000fea0003800000 */
[----:B------:R-:W-:Y:S02]  /*13d70*/  ISETP.NE.AND P1, PT, R6, RZ, PT ;  /* 0x000000ff0600720c */ /* 0x000fe40003f25270 */
[----:B------:R-:W-:-:S04]  /*13d80*/  MOV R5, 0x4200 ;  /* 0x0000420000057802 */ /* 0x000fc80000000f00 */
[----:B------:R2:W-:Y:S07]  /*13d90*/  SYNCS.ARRIVE.TRANS64 RZ, [R16+URZ+0x30c30], R5 ;  /* 0x030c300510ff79a7 */ /* 0x0005ee000800003f */
[----:B------:R-:W-:Y:S05]  /*13da0*/  @!P1 BRA `(.L_x_1461) ;  /* 0x0000000000049947 */ /* 0x000fea0003800000 */
[----:B------:R-:W-:Y:S01]  /*13db0*/  BPT.TRAP 0x1 ;  /* 0x000000040000795c */ /* 0x000fe20000300000 */
.L_x_1461:
        /* <DEDUP_REMOVED lines=26> */
.L_x_1482:
[----:B------:R-:W-:Y:S05]  /*13f60*/  @P0 BRA `(.L_x_1463) ;  /* 0x0000000000140947 */ /* 0x000fea0003800000 */
[----:B------:R-:W-:Y:S01]  /*13f70*/  ISETP.NE.AND P0, PT, R6, RZ, PT ;  /* 0x000000ff0600720c */ /* 0x000fe20003f05270 */
[----:B------:R-:W-:-:S04]  /*13f80*/  IMAD.MOV.U32 R5, RZ, RZ, 0x4200 ;  /* 0x00004200ff057424 */ /* 0x000fc800078e00ff */
[----:B------:R2:W-:Y:S08]  /*13f90*/  SYNCS.ARRIVE.TRANS64 RZ, [R16+URZ+0x30c18], R5 ;  /* 0x030c180510ff79a7 */ /* 0x0005f0000800003f */
[----:B------:R-:W-:Y:S05]  /*13fa0*/  @!P0 BRA `(.L_x_1463) ;  /* 0x0000000000048947 */ /* 0x000fea0003800000 */
[----:B------:R-:W-:Y:S01]  /*13fb0*/  BPT.TRAP 0x1 ;  /* 0x000000040000795c */ /* 0x000fe20000300000 */
.L_x_1463:
        /* <DEDUP_REMOVED lines=27> */
.L_x_1449:
[----:B------:R-:W2:Y:S01]  /*14170*/  S2R R0, SR_TID.X ;  /* 0x0000000000007919 */ /* 0x000ea20000002100 */
[----:B------:R-:W-:Y:S02]  /*14180*/  LEA R3, R19, R16, 0x3 ;  /* 0x0000001013037211 */ /* 0x000fe400078e18ff */
[----:B--2---:R-:W-:Y:S02]  /*14190*/  LOP3.LUT R2, R0, 0x7f, RZ, 0xc0, !PT ;  /* 0x0000007f00027812 */ /* 0x004fe400078ec0ff */
[----:B------:R-:W-:Y:S02]  /*141a0*/  SHF.L.U32 R0, R11, 0x1f, RZ ;  /* 0x0000001f0b007819 */ /* 0x000fe400000006ff */
[----:B------:R-:W-:Y:S02]  /*141b0*/  ISETP.NE.AND P1, PT, R2, RZ, PT ;  /* 0x000000ff0200720c */ /* 0x000fe40003f25270 */
[----:B------:R-:W2:Y:S02]  /*141c0*/  SYNCS.PHASECHK.TRANS64.TRYWAIT P0, [R3+URZ+0x30c40], R0 ;  /* 0x030c4000030075a7 */ /* 0x000ea4000800017f */
[----:B--2---:R-:W-:Y:S09]  /*141d0*/  @!P0 BRA `(.L_x_1464) ;  /* 0x00000008007c8947 */ /* 0x004ff20003800000 */
.L_x_1483:
[----:B------:R-:W-:Y:S05]  /*141e0*/  @P1 BRA `(.L_x_1465) ;  /* 0x0000000000181947 */ /* 0x000fea0003800000 */
[----:B------:R-:W1:Y:S01]  /*141f0*/  S2R R2, SR_TID.X ;  /* 0x0000000000027919 */ /* 0x000e620000002100 */
[----:B--2---:R-:W-:-:S04]  /*14200*/  IMAD.MOV.U32 R0, RZ, RZ, 0x4200 ;  /* 0x00004200ff007424 */ /* 0x004fc800078e00ff */
[----:B------:R2:W-:Y:S01]  /*14210*/  SYNCS.ARRIVE.TRANS64 RZ, [R3+URZ+0x30c30], R0 ;  /* 0x030c300003ff79a7 */ /* 0x0005e2000800003f */
[----:B-1----:R-:W-:-:S13]  /*14220*/  LOP3.LUT P0, RZ, R2, 0x1f, RZ, 0xc0, !PT ;  /* 0x0000001f02ff7812 */ /* 0x002fda000780c0ff */
[----:B--2---:R-:W-:Y:S05]  /*14230*/  @!P0 BRA `(.L_x_1465) ;  /* 0x0000000000048947 */ /* 0x004fea0003800000 */
[----:B------:R-:W-:Y:S01]  /*14240*/  BPT.TRAP 0x1 ;  /* 0x000000040000795c */ /* 0x000fe20000300000 */
.L_x_1465:
        /* <DEDUP_REMOVED lines=33> */
.L_x_1446:
[----:B------:R-:W-:Y:S05]  /*14460*/  BSYNC B0 ;  /* 0x0000000000007941 */ /* 0x000fea0003800000 */
.L_x_1444:
[----:B------:R-:W-:-:S03]  /*14470*/  UMOV UR8, 0xffffffff ;  /* 0xffffffff00087882 */ /* 0x000fc60000000000 */
[----:B------:R-:W-:Y:S05]  /*14480*/  BRA.DIV UR8, `(.L_x_1466) ;  /* 0x0000000608e47947 */ /* 0x000fea000b800000 */
[----:B------:R-:W-:-:S13]  /*14490*/  ELECT P6, URZ, PT ;  /* 0x00000000003f782f */ /* 0x000fda00038c0000 */
.L_x_1486:
[----:B------:R-:W-:Y:S05]  /*144a0*/  @!P6 BRA `(.L_x_1371) ;  /* 0x000000000084e947 */ /* 0x000fea0003800000 */
[----:B------:R-:W-:-:S06]  /*144b0*/  ULOP3.LUT UR8, UR36, 0x2, URZ, 0xfc, !UPT ;  /* 0x0000000224087892 */ /* 0x000fcc000f8efc3f */
[----:B------:R-:W-:-:S04]  /*144c0*/  MOV R0, UR8 ;  /* 0x0000000800007c02 */ /* 0x000fc80008000f00 */
[----:B------:R-:W-:-:S13]  /*144d0*/  ISETP.NE.AND P2, PT, R0, 0x3, PT ;  /* 0x000000030000780c */ /* 0x000fda0003f45270 */
[----:B------:R-:W-:Y:S05]  /*144e0*/  @!P2 BRA `(.L_x_1467) ;  /* 0x000000000004a947 */ /* 0x000fea0003800000 */
[----:B------:R-:W-:Y:S01]  /*144f0*/  BPT.TRAP 0x1 ;  /* 0x000000040000795c */ /* 0x000fe20000300000 */
.L_x_1467:
        /* <DEDUP_REMOVED lines=15> */
.L_x_1487:
[----:B------:R-:W2:Y:S02]  /*145f0*/  SYNCS.PHASECHK.TRANS64.TRYWAIT P0, [R3+URZ], R0 ;  /* 0x00000000030075a7 */ /* 0x000ea4000800017f */
[----:B--2---:R-:W-:Y:S05]  /*14600*/  @!P0 BRA `(.L_x_1469) ;  /* 0x0000000400b88947 */ /* 0x004fea0003800000 */
.L_x_1488:
[----:B------:R-:W-:Y:S05]  /*14610*/  @!P2 BRA `(.L_x_1470) ;  /* 0x000000000004a947 */ /* 0x000fea0003800000 */
[----:B------:R-:W-:Y:S01]  /*14620*/  BPT.TRAP 0x1 ;  /* 0x000000040000795c */ /* 0x000fe20000300000 */
.L_x_1470:
[----:B--2---:R-:W-:-:S05]  /*14630*/  VIADD R3, R7, 0x30c40 ;  /* 0x00030c4007037836 */ /* 0x004fca0000000000 */
[----:B------:R-:W-:-:S04]  /*14640*/  LEA R2, R2, R3, 0x3 ;  /* 0x0000000302027211 */ /* 0x000fc800078e18ff */
[----:B------:R-:W2:Y:S02]  /*14650*/  SYNCS.PHASECHK.TRANS64.TRYWAIT P0, [R2+URZ], R5 ;  /* 0x00000005020075a7 */ /* 0x000ea4000800017f */
[----:B--2---:R-:W-:Y:S05]  /*14660*/  @!P0 BRA `(.L_x_1471) ;  /* 0x0000000400b48947 */ /* 0x004fea0003800000 */
.L_x_1489:
[----:B------:R-:W-:-:S07]  /*14670*/  IMAD R3, R4, 0x8, R3 ;  /* 0x0000000804037824 */ /* 0x000fce00078e0203 */
.L_x_1472:
[----:B---3--:R3:W4:Y:S02]  /*14680*/  SYNCS.PHASECHK.TRANS64.TRYWAIT P0, [R3+URZ], R0 ;  /* 0x00000000030075a7 */ /* 0x008724000800017f */
[----:B----4-:R-:W-:Y:S05]  /*14690*/  @!P0 NANOSLEEP.SYNCS 0x989680 ;  /* 0x009896800000895d */ /* 0x010fea0003900000 */
[----:B------:R-:W4:Y:S02]  /*146a0*/  @!P0 SYNCS.PHASECHK.TRANS64 P0, [R3+URZ], R0 ;  /* 0x00000000030085a7 */ /* 0x000f24000800007f */
[----:B----4-:R-:W-:Y:S05]  /*146b0*/  @!P0 BRA `(.L_x_1472) ;  /* 0xfffffffc00f08947 */ /* 0x010fea000383ffff */
.L_x_1371:
[----:B------:R-:W-:Y:S05]  /*146c0*/  BSYNC B6 ;  /* 0x0000000000067941 */ /* 0x000fea0003800000 */
.L_x_1368:
[----:B------:R-:W-:Y:S05]  /*146d0*/  EXIT ;  /* 0x000000000000794d */ /* 0x000fea0003800000 */
.L_x_1378:
[----:B------:R-:W-:Y:S01]  /*146e0*/  MOV R13, R18 ;  /* 0x00000012000d7202 */ /* 0x000fe20000000f00 */
[----:B------:R-:W-:Y:S01]  /*146f0*/  IMAD.MOV.U32 R12, RZ, RZ, RZ ;  /* 0x000000ffff0c7224 */ /* 0x000fe200078e00ff */
[----:B------:R-:W-:Y:S01]  /*14700*/  MOV R11, 0x1f ;  /* 0x0000001f000b7802 */ /* 0x000fe20000000f00 */
[----:B------:R-:W-:-:S07]  /*14710*/  IMAD.MOV.U32 R15, RZ, RZ, -0x1 ;  /* 0xffffffffff0f7424 */ /* 0x000fce00078e00ff */
[----:B------:R-:W-:Y:S05]  /*14720*/  WARPSYNC.COLLECTIVE R15, `(.L_x_1473) ;  /* 0x000000000f087348 */ /* 0x000fea0003c00000 */
[----:B------:R1:W2:Y:S02]  /*14730*/  SHFL.IDX P6, R14, R13, R12, R11 ;  /* 0x0000000c0d0e7389 */ /* 0x0002a400000c000b */
[----:B-12---:R-:W-:Y:S01]  /*14740*/  ENDCOLLECTIVE ;  /* 0x000000000000791b */ /* 0x006fe20003800000 */
.L_x_1473:
[----:B------:R-:W-:Y:S05]  /*14750*/  BRA `(.L_x_1474) ;  /* 0xfffffec800007947 */ /* 0x000fea000383ffff */
.L_x_1380:
[----:B--2---:R2:W3:Y:S02]  /*14760*/  SYNCS.PHASECHK.TRANS64.TRYWAIT P0, [R16+URZ+0x30c00], R11 ;  /* 0x030c000b100075a7 */ /* 0x0044e4000800017f */
[----:B---3--:R-:W-:Y:S05]  /*14770*/  @!P0 NANOSLEEP.SYNCS 0x989680 ;  /* 0x009896800000895d */ /* 0x008fea0003900000 */
[----:B------:R-:W3:Y:S02]  /*14780*/  @!P0 SYNCS.PHASECHK.TRANS64 P0, [R16+URZ+0x30c00], R11 ;  /* 0x030c000b100085a7 */ /* 0x000ee4000800007f */
[----:B---3--:R-:W-:Y:S05]  /*14790*/  @!P0 BRA `(.L_x_1380) ;  /* 0xfffffffc00f08947 */ /* 0x008fea000383ffff */
[----:B------:R-:W-:Y:S05]  /*147a0*/  BRA `(.L_x_1379) ;  /* 0xfffffec8004c7947 */ /* 0x000fea000383ffff */
.L_x_1385:
[----:B--2---:R2:W3:Y:S02]  /*147b0*/  SYNCS.PHASECHK.TRANS64.TRYWAIT P0, [R6+URZ+0x30c10], R23 ;  /* 0x030c1017060075a7 */ /* 0x0044e4000800017f */
[----:B---3--:R-:W-:Y:S05]  /*147c0*/  @!P0 NANOSLEEP.SYNCS 0x989680 ;  /* 0x009896800000895d */ /* 0x008fea0003900000 */
[----:B------:R-:W3:Y:S02]  /*147d0*/  @!P0 SYNCS.PHASECHK.TRANS64 P0, [R6+URZ+0x30c10], R23 ;  /* 0x030c1017060085a7 */ /* 0x000ee4000800007f */
[----:B---3--:R-:W-:Y:S05]  /*147e0*/  @!P0 BRA `(.L_x_1385) ;  /* 0xfffffffc00f08947 */ /* 0x008fea000383ffff */
[----:B------:R-:W-:Y:S05]  /*147f0*/  BRA `(.L_x_1384) ;  /* 0xfffffed4000c7947 */ /* 0x000fea000383ffff */
.L_x_1389:
[----:B------:R1:W1:Y:S02]  /*14800*/  SYNCS.PHASECHK.TRANS64.TRYWAIT P0, [R6+URZ+0x30c30], R23 ;  /* 0x030c3017060075a7 */ /* 0x000264000800017f */
[----:B-1----:R-:W-:Y:S05]  /*14810*/  @!P0 NANOSLEEP.SYNCS 0x989680 ;  /* 0x009896800000895d */ /* 0x002fea0003900000 */
[----:B------:R-:W1:Y:S02]  /*14820*/  @!P0 SYNCS.PHASECHK.TRANS64 P0, [R6+URZ+0x30c30], R23 ;  /* 0x030c3017060085a7 */ /* 0x000e64000800007f */
[----:B-1----:R-:W-:Y:S05]  /*14830*/  @!P0 BRA `(.L_x_1389) ;  /* 0xfffffffc00f08947 */ /* 0x002fea000383ffff */
[----:B------:R-:W-:Y:S05]  /*14840*/  BRA `(.L_x_1388) ;  /* 0xfffffed800147947 */ /* 0x000fea000383ffff */
.L_x_1397:
[----:B--2---:R2:W3:Y:S02]  /*14850*/  SYNCS.PHASECHK.TRANS64.TRYWAIT P1, [R6+URZ+0x30c10], R23 ;  /* 0x030c1017060075a7 */ /* 0x0044e4000802017f */
[----:B---3--:R-:W-:Y:S05]  /*14860*/  @!P1 NANOSLEEP.SYNCS 0x989680 ;  /* 0x009896800000995d */ /* 0x008fea0003900000 */
[----:B------:R-:W3:Y:S02]  /*14870*/  @!P1 SYNCS.PHASECHK.TRANS64 P1, [R6+URZ+0x30c10], R23 ;  /* 0x030c1017060095a7 */ /* 0x000ee4000802007f */
[----:B---3--:R-:W-:Y:S05]  /*14880*/  @!P1 BRA `(.L_x_1397) ;  /* 0xfffffffc00f09947 */ /* 0x008fea000383ffff */
[----:B------:R-:W-:Y:S05]  /*14890*/  BRA `(.L_x_1396) ;  /* 0xffffff2c00307947 */ /* 0x000fea000383ffff */
.L_x_1401:
[----:B------:R1:W1:Y:S02]  /*148a0*/  SYNCS.PHASECHK.TRANS64.TRYWAIT P1, [R6+URZ+0x30c30], R23 ;  /* 0x030c3017060075a7 */ /* 0x000264000802017f */
[----:B-1----:R-:W-:Y:S05]  /*148b0*/  @!P1 NANOSLEEP.SYNCS 0x989680 ;  /* 0x009896800000995d */ /* 0x002fea0003900000 */
[----:B------:R-:W1:Y:S02]  /*148c0*/  @!P1 SYNCS.PHASECHK.TRANS64 P1, [R6+URZ+0x30c30], R23 ;  /* 0x030c3017060095a7 */ /* 0x000e64000802007f */
[----:B-1----:R-:W-:Y:S05]  /*148d0*/  @!P1 BRA `(.L_x_1401) ;  /* 0xfffffffc00f09947 */ /* 0x002fea000383ffff */
[----:B------:R-:W-:Y:S05]  /*148e0*/  BRA `(.L_x_1400) ;  /* 0xffffff3000307947 */ /* 0x000fea000383ffff */
.L_x_1409:
[----:B--2---:R2:W3:Y:S02]  /*148f0*/  SYNCS.PHASECHK.TRANS64.TRYWAIT P0, [R6+URZ+0x30c10], R21 ;  /* 0x030c1015060075a7 */ /* 0x0044e4000800017f */
[----:B---3--:R-:W-:Y:S05]  /*14900*/  @!P0 NANOSLEEP.SYNCS 0x989680 ;  /* 0x009896800000895d */ /* 0x008fea0003900000 */
[----:B------:R-:W3:Y:S02]  /*14910*/  @!P0 SYNCS.PHASECHK.TRANS64 P0, [R6+URZ+0x30c10], R21 ;  /* 0x030c1015060085a7 */ /* 0x000ee4000800007f */
[----:B---3--:R-:W-:Y:S05]  /*14920*/  @!P0 BRA `(.L_x_1409) ;  /* 0xfffffffc00f08947 */ /* 0x008fea000383ffff */
[----:B------:R-:W-:Y:S05]  /*14930*/  BRA `(.L_x_1408) ;  /* 0xffffff7800887947 */ /* 0x000fea000383ffff */
.L_x_1413:
[----:B------:R1:W1:Y:S02]  /*14940*/  SYNCS.PHASECHK.TRANS64.TRYWAIT P0, [R6+URZ+0x30c30], R21 ;  /* 0x030c3015060075a7 */ /* 0x000264000800017f */
[----:B-1----:R-:W-:Y:S05]  /*14950*/  @!P0 NANOSLEEP.SYNCS 0x989680 ;  /* 0x009896800000895d */ /* 0x002fea0003900000 */
[----:B------:R-:W1:Y:S02]  /*14960*/  @!P0 SYNCS.PHASECHK.TRANS64 P0, [R6+URZ+0x30c30], R21 ;  /* 0x030c3015060085a7 */ /* 0x000e64000800007f */
[----:B-1----:R-:W-:Y:S05]  /*14970*/  @!P0 BRA `(.L_x_1413) ;  /* 0xfffffffc00f08947 */ /* 0x002fea000383ffff */
[----:B------:R-:W-:Y:S05]  /*14980*/  BRA `(.L_x_1412) ;  /* 0xffffff7c00887947 */ /* 0x000fea000383ffff */
.L_x_1447:
[----:B-1----:R1:W2:Y:S02]  /*14990*/  SYNCS.PHASECHK.TRANS64.TRYWAIT P0, [R16+URZ+0x30c20], R3 ;  /* 0x030c2003100075a7 */ /* 0x0022a4000800017f */
[----:B--2---:R-:W-:Y:S05]  /*149a0*/  @!P0 NANOSLEEP.SYNCS 0x989680 ;  /* 0x009896800000895d */ /* 0x004fea0003900000 */
[----:B------:R-:W2:Y:S02]  /*149b0*/  @!P0 SYNCS.PHASECHK.TRANS64 P0, [R16+URZ+0x30c20], R3 ;  /* 0x030c2003100085a7 */ /* 0x000ea4000800007f */
[----:B--2---:R-:W-:Y:S05]  /*149c0*/  @!P0 BRA `(.L_x_1447) ;  /* 0xfffffffc00f08947 */ /* 0x004fea000383ffff */
[----:B------:R-:W-:Y:S05]  /*149d0*/  BRA `(.L_x_1475) ;  /* 0xffffffe400307947 */ /* 0x000fea000383ffff */
.L_x_1451:
[----:B-1----:R1:W2:Y:S02]  /*149e0*/  SYNCS.PHASECHK.TRANS64.TRYWAIT P1, [R16+URZ+0x30c40], R21 ;  /* 0x030c4015100075a7 */ /* 0x0022a4000802017f */
[----:B--2---:R-:W-:Y:S05]  /*149f0*/  @!P1 NANOSLEEP.SYNCS 0x989680 ;  /* 0x009896800000995d */ /* 0x004fea0003900000 */
[----:B------:R-:W2:Y:S02]  /*14a00*/  @!P1 SYNCS.PHASECHK.TRANS64 P1, [R16+URZ+0x30c40], R21 ;  /* 0x030c4015100095a7 */ /* 0x000ea4000802007f */
[----:B--2---:R-:W-:Y:S05]  /*14a10*/  @!P1 BRA `(.L_x_1451) ;  /* 0xfffffffc00f09947 */ /* 0x004fea000383ffff */
[----:B------:R-:W-:Y:S05]  /*14a20*/  BRA `(.L_x_1476) ;  /* 0xffffffe800907947 */ /* 0x000fea000383ffff */
.L_x_1453:
[----:B--2---:R2:W3:Y:S02]  /*14a30*/  SYNCS.PHASECHK.TRANS64.TRYWAIT P1, [R16+URZ+0x30c28], R21 ;  /* 0x030c2815100075a7 */ /* 0x0044e4000802017f */
[----:B---3--:R-:W-:Y:S05]  /*14a40*/  @!P1 NANOSLEEP.SYNCS 0x989680 ;  /* 0x009896800000995d */ /* 0x008fea0003900000 */
[----:B------:R-:W3:Y:S02]  /*14a50*/  @!P1 SYNCS.PHASECHK.TRANS64 P1, [R16+URZ+0x30c28], R21 ;  /* 0x030c2815100095a7 */ /* 0x000ee4000802007f */
[----:B---3--:R-:W-:Y:S05]  /*14a60*/  @!P1 BRA `(.L_x_1453) ;  /* 0xfffffffc00f09947 */ /* 0x008fea000383ffff */
[----:B------:R-:W-:Y:S05]  /*14a70*/  BRA `(.L_x_1477) ;  /* 0xffffffec00087947 */ /* 0x000fea000383ffff */
.L_x_1455:
[----:B---3--:R3:W4:Y:S02]  /*14a80*/  SYNCS.PHASECHK.TRANS64.TRYWAIT P1, [R16+URZ+0x30c48], R21 ;  /* 0x030c4815100075a7 */ /* 0x008724000802017f */
[----:B----4-:R-:W-:Y:S05]  /*14a90*/  @!P1 NANOSLEEP.SYNCS 0x989680 ;  /* 0x009896800000995d */ /* 0x010fea0003900000 */
[----:B------:R-:W4:Y:S02]  /*14aa0*/  @!P1 SYNCS.PHASECHK.TRANS64 P1, [R16+URZ+0x30c48], R21 ;  /* 0x030c4815100095a7 */ /* 0x000f24000802007f */
[----:B----4-:R-:W-:Y:S05]  /*14ab0*/  @!P1 BRA `(.L_x_1455) ;  /* 0xfffffffc00f09947 */ /* 0x010fea000383ffff */
[----:B------:R-:W-:Y:S05]  /*14ac0*/  BRA `(.L_x_1478) ;  /* 0xffffffec00807947 */ /* 0x000fea000383ffff */
.L_x_1457:
[----:B------:R-:W-:-:S07]  /*14ad0*/  SHF.L.U32 R5, R11, 0x1f, RZ ;  /* 0x0000001f0b057819 */ /* 0x000fce00000006ff */
.L_x_1479:
[----:B------:R1:W1:Y:S02]  /*14ae0*/  SYNCS.PHASECHK.TRANS64.TRYWAIT P1, [R16+URZ+0x30c20], R5 ;  /* 0x030c2005100075a7 */ /* 0x000264000802017f */
[----:B-1----:R-:W-:Y:S05]  /*14af0*/  @!P1 NANOSLEEP.SYNCS 0x989680 ;  /* 0x009896800000995d */ /* 0x002fea0003900000 */
[----:B------:R-:W1:Y:S02]  /*14b00*/  @!P1 SYNCS.PHASECHK.TRANS64 P1, [R16+URZ+0x30c20], R5 ;  /* 0x030c2005100095a7 */ /* 0x000e64000802007f */
[----:B-1----:R-:W-:Y:S05]  /*14b10*/  @!P1 BRA `(.L_x_1479) ;  /* 0xfffffffc00f09947 */ /* 0x002fea000383ffff */
[----:B------:R-:W-:Y:S05]  /*14b20*/  BRA `(.L_x_1480) ;  /* 0xffffffec00e07947 */ /* 0x000fea000383ffff */
.L_x_1460:
[----:B-1----:R1:W2:Y:S02]  /*14b30*/  SYNCS.PHASECHK.TRANS64.TRYWAIT P1, [R16+URZ+0x30c40], R13 ;  /* 0x030c400d100075a7 */ /* 0x0022a4000802017f */
[----:B--2---:R-:W-:Y:S05]  /*14b40*/  @!P1 NANOSLEEP.SYNCS 0x989680 ;  /* 0x009896800000995d */ /* 0x004fea0003900000 */
[----:B------:R-:W2:Y:S02]  /*14b50*/  @!P1 SYNCS.PHASECHK.TRANS64 P1, [R16+URZ+0x30c40], R13 ;  /* 0x030c400d100095a7 */ /* 0x000ea4000802007f */
[----:B--2---:R-:W-:Y:S05]  /*14b60*/  @!P1 BRA `(.L_x_1460) ;  /* 0xfffffffc00f09947 */ /* 0x004fea000383ffff */
[----:B------:R-:W-:Y:S05]  /*14b70*/  BRA `(.L_x_1481) ;  /* 0xfffffff000787947 */ /* 0x000fea000383ffff */
.L_x_1462:
[----:B-1----:R1:W2:Y:S02]  /*14b80*/  SYNCS.PHASECHK.TRANS64.TRYWAIT P1, [R16+URZ+0x30c28], R13 ;  /* 0x030c280d100075a7 */ /* 0x0022a4000802017f */
[----:B--2---:R-:W-:Y:S05]  /*14b90*/  @!P1 NANOSLEEP.SYNCS 0x989680 ;  /* 0x009896800000995d */ /* 0x004fea0003900000 */
[----:B------:R-:W2:Y:S02]  /*14ba0*/  @!P1 SYNCS.PHASECHK.TRANS64 P1, [R16+URZ+0x30c28], R13 ;  /* 0x030c280d100095a7 */ /* 0x000ea4000802007f */
[----:B--2---:R-:W-:Y:S05]  /*14bb0*/  @!P1 BRA `(.L_x_1462) ;  /* 0xfffffffc00f09947 */ /* 0x004fea000383ffff */
[----:B------:R-:W-:Y:S05]  /*14bc0*/  BRA `(.L_x_1482) ;  /* 0xfffffff000e47947 */ /* 0x000fea000383ffff */
.L_x_1464:
[----:B--2---:R2:W1:Y:S02]  /*14bd0*/  SYNCS.PHASECHK.TRANS64.TRYWAIT P0, [R3+URZ+0x30c40], R0 ;  /* 0x030c4000030075a7 */ /* 0x004464000800017f */
[----:B-1----:R-:W-:Y:S05]  /*14be0*/  @!P0 NANOSLEEP.SYNCS 0x989680 ;  /* 0x009896800000895d */ /* 0x002fea0003900000 */
[----:B------:R-:W1:Y:S02]  /*14bf0*/  @!P0 SYNCS.PHASECHK.TRANS64 P0, [R3+URZ+0x30c40], R0 ;  /* 0x030c4000030085a7 */ /* 0x000e64000800007f */
[----:B-1----:R-:W-:Y:S05]  /*14c00*/  @!P0 BRA `(.L_x_1464) ;  /* 0xfffffffc00f08947 */ /* 0x002fea000383ffff */
[----:B------:R-:W-:Y:S05]  /*14c10*/  BRA `(.L_x_1483) ;  /* 0xfffffff400707947 */ /* 0x000fea000383ffff */
.L_x_1466:
[----:B------:R-:W-:Y:S01]  /*14c20*/  BSSY B0, `(.L_x_1484) ;  /* 0x0000006000007945 */ /* 0x000fe20003800000 */
[----:B------:R-:W-:-:S07]  /*14c30*/  MOV R15, 0xffffffff ;  /* 0xffffffff000f7802 */ /* 0x000fce0000000f00 */
[----:B------:R-:W-:Y:S05]  /*14c40*/  WARPSYNC.COLLECTIVE R15, `(.L_x_1485) ;  /* 0x000000000f0c7348 */ /* 0x000fea0003c00000 */
[----:B------:R-:W-:Y:S02]  /*14c50*/  ELECT P6, UR62, PT ;  /* 0x00000000003e782f */ /* 0x000fe400038c0000 */
[----:B------:R-:W-:Y:S01]  /*14c60*/  MOV R14, UR62 ;  /* 0x0000003e000e7c02 */ /* 0x000fe20008000f00 */
[----:B------:R-:W-:Y:S10]  /*14c70*/  ENDCOLLECTIVE ;  /* 0x000000000000791b */ /* 0x000ff40003800000 */
.L_x_1485:
[----:B------:R-:W-:Y:S05]  /*14c80*/  BSYNC B0 ;  /* 0x0000000000007941 */ /* 0x000fea0003800000 */
.L_x_1484:
[----:B------:R-:W-:Y:S05]  /*14c90*/  BRA `(.L_x_1486) ;  /* 0xfffffff800007947 */ /* 0x000fea000383ffff */
.L_x_1468:
[----:B-1----:R1:W2:Y:S02]  /*14ca0*/  SYNCS.PHASECHK.TRANS64.TRYWAIT P0, [R6+URZ], R5 ;  /* 0x00000005060075a7 */ /* 0x0022a4000800017f */
[----:B--2---:R-:W-:Y:S05]  /*14cb0*/  @!P0 NANOSLEEP.SYNCS 0x989680 ;  /* 0x009896800000895d */ /* 0x004fea0003900000 */
[----:B------:R-:W2:Y:S02]  /*14cc0*/  @!P0 SYNCS.PHASECHK.TRANS64 P0, [R6+URZ], R5 ;  /* 0x00000005060085a7 */ /* 0x000ea4000800007f */
[----:B--2---:R-:W-:Y:S05]  /*14cd0*/  @!P0 BRA `(.L_x_1468) ;  /* 0xfffffffc00f08947 */ /* 0x004fea000383ffff */
[----:B------:R-:W-:Y:S05]  /*14ce0*/  BRA `(.L_x_1487) ;  /* 0xfffffff800407947 */ /* 0x000fea000383ffff */
.L_x_1469:
[----:B--2---:R2:W3:Y:S02]  /*14cf0*/  SYNCS.PHASECHK.TRANS64.TRYWAIT P0, [R3+URZ], R0 ;  /* 0x00000000030075a7 */ /* 0x0044e4000800017f */
[----:B---3--:R-:W-:Y:S05]  /*14d00*/  @!P0 NANOSLEEP.SYNCS 0x989680 ;  /* 0x009896800000895d */ /* 0x008fea0003900000 */
[----:B------:R-:W3:Y:S02]  /*14d10*/  @!P0 SYNCS.PHASECHK.TRANS64 P0, [R3+URZ], R0 ;  /* 0x00000000030085a7 */ /* 0x000ee4000800007f */
[----:B---3--:R-:W-:Y:S05]  /*14d20*/  @!P0 BRA `(.L_x_1469) ;  /* 0xfffffffc00f08947 */ /* 0x008fea000383ffff */
[----:B------:R-:W-:Y:S05]  /*14d30*/  BRA `(.L_x_1488) ;  /* 0xfffffff800347947 */ /* 0x000fea000383ffff */
.L_x_1471:
[----:B--2---:R2:W3:Y:S02]  /*14d40*/  SYNCS.PHASECHK.TRANS64.TRYWAIT P0, [R2+URZ], R5 ;  /* 0x00000005020075a7 */ /* 0x0044e4000800017f */
[----:B---3--:R-:W-:Y:S05]  /*14d50*/  @!P0 NANOSLEEP.SYNCS 0x989680 ;  /* 0x009896800000895d */ /* 0x008fea0003900000 */
[----:B------:R-:W3:Y:S02]  /*14d60*/  @!P0 SYNCS.PHASECHK.TRANS64 P0, [R2+URZ], R5 ;  /* 0x00000005020085a7 */ /* 0x000ee4000800007f */
[----:B---3--:R-:W-:Y:S05]  /*14d70*/  @!P0 BRA `(.L_x_1471) ;  /* 0xfffffffc00f08947 */ /* 0x008fea000383ffff */
[----:B------:R-:W-:Y:S05]  /*14d80*/  BRA `(.L_x_1489) ;  /* 0xfffffff800387947 */ /* 0x000fea000383ffff */
.L_x_1490:
        /* <DEDUP_REMOVED lines=15> */
.L_x_7384:


//--------------------- .text._ZN7cutlass13device_kernelIN5flash11enable_sm90INS1_16FlashAttnBwdSm90INS1_25CollectiveMainloopBwdSm90ILi2ELi2ELi2EN4cute5tupleIJNS5_1CILi1EEES8_S8_EEENS6_IJNS7_ILi128EEESA_NS7_ILi64EEEEEENS_10bfloat16_tEfNS_4arch4Sm90ELb0ELb1ELb1ELb0ELb1ELb1ELb0ELb0ELi2ELi1ELi2ELi2ELb0EEENS1_24CollectiveEpilogueBwdGQAISC_fSF_Li256ELb0ELb1EEENS1_19SingleTileSchedulerILb0ELb0ELb0ELi128EEEEEEEEEvNT_6ParamsE --------------------------
	.section	.text._ZN7cutlass13device_kernelIN5flash11enable_sm90INS1_16FlashAttnBwdSm90INS1_25CollectiveMainloopBwdSm90ILi2ELi2ELi2EN4cute5tupleIJNS5_1CILi1EEES8_S8_EEENS6_IJNS7_ILi128EEESA_NS7_ILi64EEEEEENS_10bfloat16_tEfNS_4arch4Sm90ELb0ELb1ELb1ELb0ELb1ELb1ELb0ELb0ELi2ELi1ELi2ELi2ELb0EEENS1_24CollectiveEpilogueBwdGQAISC_fSF_Li256ELb0ELb1EEENS1_19SingleTileSchedulerILb0ELb0ELb0ELi128EEEEEEEEEvNT_6ParamsE,"ax",@progbits
	.align	128
.text._ZN7cutlass13device_kernelIN5flash11enable_sm90INS1_16FlashAttnBwdSm90INS1_25CollectiveMainloopBwdSm90ILi2ELi2ELi2EN4cute5tupleIJNS5_1CILi1EEES8_S8_EEENS6_IJNS7_ILi128EEESA_NS7_ILi64EEEEEENS_10bfloat16_tEfNS_4arch4Sm90ELb0ELb1ELb1ELb0ELb1ELb1ELb0ELb0ELi2ELi1ELi2ELi2ELb0EEENS1_24CollectiveEpilogueBwdGQAISC_fSF_Li256ELb0ELb1EEENS1_19SingleTileSchedulerILb0ELb0ELb0ELi128EEEEEEEEEvNT_6ParamsE:
        .type           _ZN7cutlass13device_kernelIN5flash11enable_sm90INS1_16FlashAttnBwdSm90INS1_25CollectiveMainloopBwdSm90ILi2ELi2ELi2EN4cute5tupleIJNS5_1CILi1EEES8_S8_EEENS6_IJNS7_ILi128EEESA_NS7_ILi64EEEEEENS_10bfloat16_tEfNS_4arch4Sm90ELb0ELb1ELb1ELb0ELb1ELb1ELb0ELb0ELi2ELi1ELi2ELi2ELb0EEENS1_24CollectiveEpilogueBwdGQAISC_fSF_Li256ELb0ELb1EEENS1_19SingleTileSchedulerILb0ELb0ELb0ELi128EEEEEEEEEvNT_6ParamsE,@function
        .size           _ZN7cutlass13device_kernelIN5flash11enable_sm90INS1_16FlashAttnBwdSm90INS1_25CollectiveMainloopBwdSm90ILi2ELi2ELi2EN4cute5tupleIJNS5_1CILi1EEES8_S8_EEENS6_IJNS7_ILi128EEESA_NS7_ILi64EEEEEENS_10bfloat16_tEfNS_4arch4Sm90ELb0ELb1ELb1ELb0ELb1ELb1ELb0ELb0ELi2ELi1ELi2ELi2ELb0EEENS1_24CollectiveEpilogueBwdGQAISC_fSF_Li256ELb0ELb1EEENS1_19SingleTileSchedulerILb0ELb0ELb0ELi128EEEEEEEEEvNT_6ParamsE,(.L_x_7385 - _ZN7cutlass13device_kernelIN5flash11enable_sm90INS1_16FlashAttnBwdSm90INS1_25CollectiveMainloopBwdSm90ILi2ELi2ELi2EN4cute5tupleIJNS5_1CILi1EEES8_S8_EEENS6_IJNS7_ILi128EEESA_NS7_ILi64EEEEEENS_10bfloat16_tEfNS_4arch4Sm90ELb0ELb1ELb1ELb0ELb1ELb1ELb0ELb0ELi2ELi1ELi2ELi2ELb0EEENS1_24CollectiveEpilogueBwdGQAISC_fSF_Li256ELb0ELb1EEENS1_19SingleTileSchedulerILb0ELb0ELb0ELi128EEEEEEEEEvNT_6ParamsE)
        .other          _ZN7cutlass13device_kernelIN5flash11enable_sm90INS1_16FlashAttnBwdSm90INS1_25CollectiveMainloopBwdSm90ILi2ELi2ELi2EN4cute5tupleIJNS5_1CILi1EEES8_S8_EEENS6_IJNS7_ILi128EEESA_NS7_ILi64EEEEEENS_10bfloat16_tEfNS_4arch4Sm90ELb0ELb1ELb1ELb0ELb1ELb1ELb0ELb0ELi2ELi1ELi2ELi2ELb0EEENS1_24CollectiveEpilogueBwdGQAISC_fSF_Li256ELb0ELb1EEENS1_19SingleTileSchedulerILb0ELb0ELb0ELi128EEEEEEEEEvNT_6ParamsE,@"STO_CUDA_ENTRY STV_DEFAULT"
_ZN7cutlass13device_kernelIN5flash11enable_sm90INS1_16FlashAttnBwdSm90INS1_25CollectiveMainloopBwdSm90ILi2ELi2ELi2EN4cute5tupleIJNS5_1CILi1EEES8_S8_EEENS6_IJNS7_ILi128EEESA_NS7_ILi64EEEEEENS_10bfloat16_tEfNS_4arch4Sm90ELb0ELb1ELb1ELb0ELb1ELb1ELb0ELb0ELi2ELi1ELi2ELi2ELb0EEENS1_24CollectiveEpilogueBwdGQAISC_fSF_Li256ELb0ELb1EEENS1_19SingleTileSchedulerILb0ELb0ELb0ELi128EEEEEEEEEvNT_6ParamsE:
        /* <DEDUP_REMOVED lines=24> */
.L_x_1492:
[----:B------:R-:W-:Y:S05]  /*0180*/  BSYNC B0 ;  /* 0x0000000000007941 */ /* 0x000fea0003800000 */
.L_x_1491:
        /* <DEDUP_REMOVED lines=37> */
.L_x_1493:
        /* <DEDUP_REMOVED lines=22> */
.L_x_1494:
[----:B------:R-:W-:Y:S01]  /*0540*/  PLOP3.LUT P0, PT, PT, PT, UP0, 0x80, 0x0 ;  /* 0x000000000000781c */ /* 0x000fe20003f0f008 */
[----:B------:R-:W-:Y:S01]  /*0550*/  NOP ;  /* 0x0000000000007918 */ /* 0x000fe20000000000 */
[----:B------:R-:W-:Y:S01]  /*0560*/  ULDC.64 UR38, c[0x0][0x208] ;  /* 0x0000820000267ab9 */ /* 0x000fe20000000a00 */
[----:B------:R-:W-:Y:S01]  /*0570*/  BSSY B6, `(.L_x_1495) ;  /* 0x0001545000067945 */ /* 0x000fe20003800000 */
[----:B-12-4-:R-:W-:Y:S09]  /*0580*/  BAR.SYNC.DEFER_BLOCKING 0x0 ;  /* 0x0000000000007b1d */ /* 0x016ff20000010000 */
[----:B------:R-:W-:Y:S05]  /*0590*/  @!P0 BRA `(.L_x_1496) ;  /* 0x0000011800e48947 */ /* 0x000fea0003800000 */
.L_x_1497:
        /* <DEDUP_REMOVED lines=71> */
.L_x_1499:
        /* <DEDUP_REMOVED lines=28> */
.L_x_1502:
        /* <DEDUP_REMOVED lines=15> */
.L_x_1501:
        /* <DEDUP_REMOVED lines=22> */
.L_x_1504:
        /* <DEDUP_REMOVED lines=15> */
.L_x_1503:
[----:B------:R-:W-:Y:S01]  /*0f10*/  SHF.R.S32.HI R6, RZ, 0x1f, R17 ;  /* 0x0000001fff067819 */ /* 0x000fe20000011411 */
[----:B------:R-:W-:-:S03]  /*0f20*/  UMOV UR4, 0xffffffff ;  /* 0xffffffff00047882 */ /* 0x000fc60000000000 */
[----:B------:R-:W-:-:S04]  /*0f30*/  LEA.HI R0, R6, R17, RZ, 0x7 ;  /* 0x0000001106007211 */ /* 0x000fc800078f38ff */
[----:B------:R-:W-:Y:S01]  /*0f40*/  SHF.R.S32.HI R18, RZ, 0x7, R0 ;  /* 0x00000007ff127819 */ /* 0x000fe20000011400 */
[----:B------:R-:W-:Y:S06]  /*0f50*/  BRA.DIV UR4, `(.L_x_1505) ;  /* 0x0000014a04a07947 */ /* 0x000fec000b800000 */
[----:B------:R1:W2:Y:S02]  /*0f60*/  SHFL.IDX PT, R14, R18, RZ, 0x1f ;  /* 0x00001fff120e7589 */ /* 0x0002a400000e0000 */
.L_x_1642:
        /* <DEDUP_REMOVED lines=24> */
.L_x_1506:
        /* <DEDUP_REMOVED lines=165> */
.L_x_1519:
[----:B------:R-:W-:-:S06]  /*1b40*/  ULOP3.LUT UR4, UR36, 0x1, URZ, 0xfc, !UPT ;  /* 0x0000000124047892 */ /* 0x000fcc000f8efc3f */
[----:B------:R-:W-:-:S05]  /*1b50*/  IMAD.U32 R5, RZ, RZ, UR4 ;  /* 0x00000004ff057e24 */ /* 0x000fca000f8e00ff */
[----:B------:R-:W-:-:S13]  /*1b60*/  ISETP.NE.AND P6, PT, R5, 0x3, PT ;  /* 0x000000030500780c */ /* 0x000fda0003fc5270 */
[----:B------:R-:W-:Y:S05]  /*1b70*/  @!P6 BRA `(.L_x_1509) ;  /* 0x000000000004e947 */ /* 0x000fea0003800000 */
[----:B------:R-:W-:Y:S01]  /*1b80*/  BPT.TRAP 0x1 ;  /* 0x000000040000795c */ /* 0x000fe20000300000 */
.L_x_1509:
[----:B------:R-:W-:Y:S01]  /*1b90*/  IMAD R6, R0, 0x8, R16 ;  /* 0x0000000800067824 */ /* 0x000fe200078e0210 */
[----:B------:R-:W-:-:S04]  /*1ba0*/  SHF.L.U32 R23, R4, 0x1f, RZ ;  /* 0x0000001f04177819 */ /* 0x000fc800000006ff */
[----:B------:R1:W2:Y:S01]  /*1bb0*/  SYNCS.PHASECHK.TRANS64.TRYWAIT P0, [R6+URZ+0x30c10], R23 ;  /* 0x030c1017060075a7 */ /* 0x0002a2000800017f */
[----:B------:R-:W-:Y:S05]  /*1bc0*/  @!P6 BRA `(.L_x_1510) ;  /* 0x000000000004e947 */ /* 0x000fea0003800000 */
[----:B------:R-:W-:Y:S01]  /*1bd0*/  BPT.TRAP 0x1 ;  /* 0x000000040000795c */ /* 0x000fe20000300000 */
.L_x_1510:
[----:B------:R-:W-:-:S04]  /*1be0*/  IADD3 R5, R16, 0x10000, RZ ;  /* 0x0001000010057810 */ /* 0x000fc80007ffe0ff */
[----:B------:R-:W-:-:S04]  /*1bf0*/  SHF.R.U32.HI R5, RZ, 0x4, R5 ;  /* 0x00000004ff057819 */ /* 0x000fc80000011605 */
[----:B------:R-:W-:Y:S01]  /*1c00*/  LOP3.LUT R5, R5, 0x3fff, RZ, 0xc0, !PT ;  /* 0x00003fff05057812 */ /* 0x000fe200078ec0ff */
[----:B--2---:R-:W-:Y:S06]  /*1c10*/  @P0 BRA `(.L_x_1511) ;  /* 0x0000000000080947 */ /* 0x004fec0003800000 */
[----:B------:R-:W2:Y:S02]  /*1c20*/  SYNCS.PHASECHK.TRANS64.TRYWAIT P0, [R6+URZ+0x30c10], R23 ;  /* 0x030c1017060075a7 */ /* 0x000ea4000800017f */
[----:B--2---:R-:W-:Y:S05]  /*1c30*/  @!P0 BRA `(.L_x_1512) ;  /* 0x0000013c009c8947 */ /* 0x004fea0003800000 */
.L_x_1511:
        /* <DEDUP_REMOVED lines=65> */
.L_x_1513:
[----:B------:R1:W1:Y:S01]  /*2050*/  SYNCS.PHASECHK.TRANS64.TRYWAIT P0, [R6+URZ+0x30c30], R23 ;  /* 0x030c3017060075a7 */ /* 0x000262000800017f */
[----:B------:R-:W-:Y:S05]  /*2060*/  @!P6 BRA `(.L_x_1514) ;  /* 0x000000000004e947 */ /* 0x000fea0003800000 */
[----:B------:R-:W-:Y:S01]  /*2070*/  BPT.TRAP 0x1 ;  /* 0x000000040000795c */ /* 0x000fe20000300000 */
.L_x_1514:
[----:B-1----:R-:W-:Y:S05]  /*2080*/  @P0 BRA `(.L_x_1515) ;  /* 0x0000000000080947 */ /* 0x002fea0003800000 */
[----:B------:R-:W1:Y:S02]  /*2090*/  SYNCS.PHASECHK.TRANS64.TRYWAIT P0, [R6+URZ+0x30c30], R23 ;  /* 0x030c3017060075a7 */ /* 0x000e64000800017f */
[----:B-1----:R-:W-:Y:S05]  /*20a0*/  @!P0 BRA `(.L_x_1516) ;  /* 0x0000013800948947 */ /* 0x002fea0003800000 */
.L_x_1515:
        /* <DEDUP_REMOVED lines=1124> */
.L_x_1517:
        /* <DEDUP_REMOVED lines=68> */
.L_x_1518:
        /* <DEDUP_REMOVED lines=12> */
.L_x_1508:
        /* <DEDUP_REMOVED lines=22> */
[----:B------:R-:W-:Y:S01]  /*6d50*/  IMAD.MOV.U32 R21, RZ, RZ, 0x40000040 ;  /* 0x40000040ff157424 */ /* 0x000fe200078e00ff */
[----:B------:R-:W1:Y:S01]  /*6d60*/  S2R R11, SR_TID.X ;  /* 0x00000000000b7919 */ /* 0x000e620000002100 */
[----:B-----5:R-:W-:Y:S01]  /*6d70*/  VIADD R9, R5, 0xffffff80 ;  /* 0xffffff8005097836 */ /* 0x020fe20000000000 */
[----:B-1----:R-:W-:Y:S01]  /*6d80*/  IADD3 R17, R11, -0x80, RZ ;  /* 0xffffff800b117810 */ /* 0x002fe20007ffe0ff */
[----:B--2---:R-:W-:-:S03]  /*6d90*/  IMAD.MOV.U32 R14, RZ, RZ, R10 ;  /* 0x000000ffff0e7224 */ /* 0x004fc600078e000a */
[----:B------:R-:W-:-:S04]  /*6da0*/  SHF.R.S32.HI R10, RZ, 0x1f, R9 ;  /* 0x0000001fff0a7819 */ /* 0x000fc80000011409 */
[----:B------:R-:W-:Y:S02]  /*6db0*/  LEA.HI R5, R10, R9, RZ, 0x5 ;  /* 0x000000090a057211 */ /* 0x000fe400078f28ff */
[----:B---3--:R-:W-:Y:S01]  /*6dc0*/  LEA.HI R13, R13, R15, RZ, 0x5 ;  /* 0x0000000f0d0d7211 */ /* 0x008fe200078f28ff */
[----:B------:R-:W-:Y:S01]  /*6dd0*/  VIADD R15, R11, 0xffffff80 ;  /* 0xffffff800b0f7836 */ /* 0x000fe20000000000 */
[----:B------:R-:W-:Y:S02]  /*6de0*/  LOP3.LUT R6, R5, 0xffffffe0, RZ, 0xc0, !PT ;  /* 0xffffffe005067812 */ /* 0x000fe400078ec0ff */
[----:B----4-:R-:W-:Y:S02]  /*6df0*/  SHF.R.S32.HI R11, RZ, 0x2, R12 ;  /* 0x00000002ff0b7819 */ /* 0x010fe4000001140c */
[----:B------:R-:W-:Y:S01]  /*6e00*/  SHF.R.S32.HI R15, RZ, 0x1f, R15 ;  /* 0x0000001fff0f7819 */ /* 0x000fe2000001140f */
[----:B------:R-:W-:Y:S01]  /*6e10*/  IMAD.IADD R7, R9, 0x1, -R6 ;  /* 0x0000000109077824 */ /* 0x000fe200078e0a06 */
[----:B------:R-:W-:-:S02]  /*6e20*/  SHF.R.S32.HI R12, RZ, 0x1f, R12 ;  /* 0x0000001fff0c7819 */ /* 0x000fc4000001140c */
[----:B------:R-:W-:Y:S02]  /*6e30*/  SHF.R.S32.HI R13, RZ, 0x5, R13 ;  /* 0x00000005ff0d7819 */ /* 0x000fe4000001140d */
[----:B------:R-:W-:Y:S01]  /*6e40*/  LEA.HI R15, R15, R17, RZ, 0x7 ;  /* 0x000000110f0f7211 */ /* 0x000fe200078f38ff */
[----:B------:R-:W-:Y:S01]  /*6e50*/  IMAD.MOV.U32 R17, RZ, RZ, R14 ;  /* 0x000000ffff117224 */ /* 0x000fe200078e000e */
[----:B------:R-:W-:Y:S01]  /*6e60*/  LEA.HI R12, R12, R11, RZ, 0x3 ;  /* 0x0000000b0c0c7211 */ /* 0x000fe200078f18ff */
[----:B------:R-:W-:Y:S01]  /*6e70*/  IMAD R6, R13, -0x10, R8 ;  /* 0xfffffff00d067824 */ /* 0x000fe200078e0208 */
[----:B------:R-:W-:Y:S02]  /*6e80*/  SHF.R.S32.HI R15, RZ, 0x7, R15 ;  /* 0x00000007ff0f7819 */ /* 0x000fe4000001140f */
[----:B------:R-:W-:Y:S02]  /*6e90*/  LOP3.LUT R12, R12, 0xfffffff8, RZ, 0xc0, !PT ;  /* 0xfffffff80c0c7812 */ /* 0x000fe400078ec0ff */
[----:B------:R-:W-:-:S02]  /*6ea0*/  SHF.R.S32.HI R8, RZ, 0x1f, R7 ;  /* 0x0000001fff087819 */ /* 0x000fc40000011407 */
[----:B------:R-:W-:Y:S02]  /*6eb0*/  LEA.HI R5, R15, R15, RZ, 0x1 ;  /* 0x0000000f0f057211 */ /* 0x000fe400078f08ff */
[----:B------:R-:W-:Y:S02]  /*6ec0*/  LEA.HI R13, R10, R9, RZ, 0x2 ;  /* 0x000000090a0d7211 */ /* 0x000fe400078f10ff */
[----:B------:R-:W-:Y:S02]  /*6ed0*/  IADD3 R6, R6, R12, -R11 ;  /* 0x0000000c06067210 */ /* 0x000fe40007ffe80b */
[CC--:B------:R-:W-:Y:S02]  /*6ee0*/  LEA.HI R12, R8.reuse, R7.reuse, RZ, 0x2 ;  /* 0x00000007080c7211 */ /* 0x0c0fe400078f10ff */
[----:B------:R-:W-:Y:S02]  /*6ef0*/  LEA.HI R10, R8, R7, RZ, 0x3 ;  /* 0x00000007080a7211 */ /* 0x000fe400078f18ff */
[----:B------:R-:W-:-:S02]  /*6f00*/  LOP3.LUT R5, R5, 0xfffffffe, RZ, 0xc0, !PT ;  /* 0xfffffffe05057812 */ /* 0x000fc400078ec0ff */
[----:B------:R-:W-:Y:S02]  /*6f10*/  LOP3.LUT R14, R13, 0xfffffffc, RZ, 0xc0, !PT ;  /* 0xfffffffc0d0e7812 */ /* 0x000fe400078ec0ff */
[----:B------:R-:W-:Y:S02]  /*6f20*/  SHF.R.S32.HI R13, RZ, 0x2, R12 ;  /* 0x00000002ff0d7819 */ /* 0x000fe4000001140c */
[----:B------:R-:W-:Y:S01]  /*6f30*/  SHF.R.S32.HI R11, RZ, 0x3, R10 ;  /* 0x00000003ff0b7819 */ /* 0x000fe2000001140a */
[----:B------:R-:W-:Y:S01]  /*6f40*/  IMAD.IADD R7, R9, 0x1, -R14 ;  /* 0x0000000109077824 */ /* 0x000fe200078e0a0e */
[----:B------:R-:W-:Y:S01]  /*6f50*/  IADD3 R5, R15, -R5, RZ ;  /* 0x800000050f057210 */ /* 0x000fe20007ffe0ff */
[----:B------:R-:W-:Y:S01]  /*6f60*/  VIADD R9, R13, 0x10 ;  /* 0x000000100d097836 */ /* 0x000fe20000000000 */
[----:B------:R-:W-:Y:S02]  /*6f70*/  SHF.R.S32.HI R10, RZ, 0x1f, R10 ;  /* 0x0000001fff0a7819 */ /* 0x000fe4000001140a */
[----:B------:R-:W-:Y:S01]  /*6f80*/  LEA.HI R12, R12, R13, RZ, 0x1 ;  /* 0x0000000d0c0c7211 */ /* 0x000fe200078f08ff */
[----:B------:R-:W-:Y:S01]  /*6f90*/  IMAD R8, R5, -0x40, R6 ;  /* 0xffffffc005087824 */ /* 0x000fe200078e0206 */
[----:B------:R-:W-:-:S02]  /*6fa0*/  LEA.HI R10, R10, R11, RZ, 0x4 ;  /* 0x0000000b0a0a7211 */ /* 0x000fc400078f20ff */
[----:B------:R-:W-:Y:S02]  /*6fb0*/  IADD3 R5, R13, 0x8, RZ ;  /* 0x000000080d057810 */ /* 0x000fe40007ffe0ff */
[----:B------:R-:W-:Y:S02]  /*6fc0*/  LOP3.LUT R10, R10, 0x1ffffff0, RZ, 0xc0, !PT ;  /* 0x1ffffff00a0a7812 */ /* 0x000fe400078ec0ff */
[----:B------:R-:W-:Y:S02]  /*6fd0*/  LOP3.LUT R12, R12, 0xfffffffe, RZ, 0xc0, !PT ;  /* 0xfffffffe0c0c7812 */ /* 0x000fe400078ec0ff */
[----:B------:R-:W-:Y:S01]  /*6fe0*/  LEA.HI R14, R9, R9, RZ, 0x1 ;  /* 0x00000009090e7211 */ /* 0x000fe200078f08ff */
[----:B------:R-:W-:Y:S01]  /*6ff0*/  IMAD.IADD R11, R11, 0x1, -R10 ;  /* 0x000000010b0b7824 */ /* 0x000fe200078e0a0a */
[----:B------:R-:W-:Y:S02]  /*7000*/  LEA.HI R6, R5, R5, RZ, 0x1 ;  /* 0x0000000505067211 */ /* 0x000fe400078f08ff */
[C---:B------:R-:W-:Y:S01]  /*7010*/  IADD3 R12, R13.reuse, -R12, RZ ;  /* 0x8000000c0d0c7210 */ /* 0x040fe20007ffe0ff */
[----:B------:R-:W-:Y:S01]  /*7020*/  VIADD R13, R13, 0x18 ;  /* 0x000000180d0d7836 */ /* 0x000fe20000000000 */
[----:B------:R-:W-:-:S02]  /*7030*/  LOP3.LUT R18, R14, 0xfffffffe, RZ, 0xc0, !PT ;  /* 0xfffffffe0e127812 */ /* 0x000fc400078ec0ff */
[----:B------:R-:W-:Y:S01]  /*7040*/  LOP3.LUT R10, R6, 0xfffffffe, RZ, 0xc0, !PT ;  /* 0xfffffffe060a7812 */ /* 0x000fe200078ec0ff */
[----:B------:R-:W-:Y:S02]  /*7050*/  IMAD R11, R11, 0x8, R12 ;  /* 0x000000080b0b7824 */ /* 0x000fe400078e020c */
[----:B------:R-:W-:Y:S01]  /*7060*/  IMAD.IADD R18, R9, 0x1, -R18 ;  /* 0x0000000109127824 */ /* 0x000fe200078e0a12 */
[----:B------:R-:W-:Y:S02]  /*7070*/  IADD3 R10, R5, -R10, RZ ;  /* 0x8000000a050a7210 */ /* 0x000fe40007ffe0ff */
[----:B------:R-:W-:Y:S01]  /*7080*/  LEA.HI R9, R13, R13, RZ, 0x1 ;  /* 0x0000000d0d097211 */ /* 0x000fe200078f08ff */
[----:B------:R1:W-:Y:S01]  /*7090*/  STL [R1+0x58], R11 ;  /* 0x0000580b01007387 */ /* 0x0003e20000100800 */
[--C-:B------:R-:W-:Y:S02]  /*70a0*/  SHF.R.S32.HI R5, RZ, 0x1, R6.reuse ;  /* 0x00000001ff057819 */ /* 0x100fe40000011406 */
[----:B------:R-:W-:-:S02]  /*70b0*/  SHF.R.S32.HI R6, RZ, 0x1f, R6 ;  /* 0x0000001fff067819 */ /* 0x000fc40000011406 */
[----:B------:R-:W-:Y:S02]  /*70c0*/  LOP3.LUT R12, R9, 0xfffffffe, RZ, 0xc0, !PT ;  /* 0xfffffffe090c7812 */ /* 0x000fe400078ec0ff */
[----:B------:R-:W-:Y:S02]  /*70d0*/  LEA.HI R6, R6, R5, RZ, 0x4 ;  /* 0x0000000506067211 */ /* 0x000fe400078f20ff */
[----:B------:R-:W-:Y:S01]  /*70e0*/  SHF.R.S32.HI R15, RZ, 0x1, R9 ;  /* 0x00000001ff0f7819 */ /* 0x000fe20000011409 */
[----:B------:R-:W-:Y:S01]  /*70f0*/  IMAD.IADD R13, R13, 0x1, -R12 ;  /* 0x000000010d0d7824 */ /* 0x000fe200078e0a0c */
[--C-:B-1----:R-:W-:Y:S02]  /*7100*/  SHF.R.S32.HI R11, RZ, 0x1, R14.reuse ;  /* 0x00000001ff0b7819 */ /* 0x102fe4000001140e */
[----:B------:R-:W-:Y:S02]  /*7110*/  SHF.R.S32.HI R14, RZ, 0x1f, R14 ;  /* 0x0000001fff0e7819 */ /* 0x000fe4000001140e */
[----:B------:R-:W-:-:S02]  /*7120*/  LOP3.LUT R12, R6, 0x1ffffff0, RZ, 0xc0, !PT ;  /* 0x1ffffff0060c7812 */ /* 0x000fc400078ec0ff */
[----:B------:R-:W-:Y:S02]  /*7130*/  LEA.HI R14, R14, R11, RZ, 0x4 ;  /* 0x0000000b0e0e7211 */ /* 0x000fe400078f20ff */
[----:B------:R-:W-:Y:S01]  /*7140*/  SHF.R.S32.HI R20, RZ, 0x1f, R9 ;  /* 0x0000001fff147819 */ /* 0x000fe20000011409 */
[----:B------:R-:W-:Y:S01]  /*7150*/  IMAD.IADD R9, R5, 0x1, -R12 ;  /* 0x0000000105097824 */ /* 0x000fe200078e0a0c */
[----:B------:R-:W-:Y:S02]  /*7160*/  LEA R6, R17, R16, 0xd ;  /* 0x0000001011067211 */ /* 0x000fe400078e68ff */
[----:B------:R-:W-:Y:S02]  /*7170*/  LOP3.LUT R14, R14, 0x1ffffff0, RZ, 0xc0, !PT ;  /* 0x1ffffff00e0e7812 */ /* 0x000fe400078ec0ff */
[----:B------:R-:W-:Y:S01]  /*7180*/  LEA.HI R20, R20, R15, RZ, 0x4 ;  /* 0x0000000f14147211 */ /* 0x000fe200078f20ff */
[C---:B------:R-:W-:Y:S01]  /*7190*/  VIADD R12, R6.reuse, 0x4000 ;  /* 0x00004000060c7836 */ /* 0x040fe20000000000 */
[----:B------:R-:W-:Y:S01]  /*71a0*/  LEA R9, R9, R10, 0x3 ;  /* 0x0000000a09097211 */ /* 0x000fe200078e18ff */
[----:B------:R-:W-:Y:S01]  /*71b0*/  VIADD R5, R6, 0x20c00 ;  /* 0x00020c0006057836 */ /* 0x000fe20000000000 */
[----:B------:R-:W-:Y:S01]  /*71c0*/  LOP3.LUT R20, R20, 0x1ffffff0, RZ, 0xc0, !PT ;  /* 0x1ffffff014147812 */ /* 0x000fe200078ec0ff */
[----:B------:R-:W-:Y:S01]  /*71d0*/  IMAD.IADD R11, R11, 0x1, -R14 ;  /* 0x000000010b0b7824 */ /* 0x000fe200078e0a0e */
[----:B------:R-:W-:Y:S01]  /*71e0*/  SHF.R.U32.HI R6, RZ, 0x4, R6 ;  /* 0x00000004ff067819 */ /* 0x000fe20000011606 */
[----:B------:R1:W-:Y:S01]  /*71f0*/  STL [R1+0x50], R9 ;  /* 0x0000500901007387 */ /* 0x0003e20000100800 */
[----:B------:R-:W-:-:S02]  /*7200*/  SHF.R.U32.HI R12, RZ, 0x4, R12 ;  /* 0x00000004ff0c7819 */ /* 0x000fc4000001160c */
[----:B------:R-:W-:Y:S02]  /*7210*/  SHF.R.U32.HI R5, RZ, 0x4, R5 ;  /* 0x00000004ff057819 */ /* 0x000fe40000011605 */
[----:B------:R-:W-:Y:S01]  /*7220*/  IADD3 R20, R15, -R20, RZ ;  /* 0x800000140f147210 */ /* 0x000fe20007ffe0ff */
[----:B------:R-:W-:Y:S01]  /*7230*/  IMAD.MOV.U32 R15, RZ, RZ, 0x40000040 ;  /* 0x40000040ff0f7424 */ /* 0x000fe200078e00ff */
[----:B------:R-:W-:Y:S02]  /*7240*/  LOP3.LUT R6, R6, 0x3fff, RZ, 0xc0, !PT ;  /* 0x00003fff06067812 */ /* 0x000fe400078ec0ff */
[----:B------:R-:W-:Y:S01]  /*7250*/  LOP3.LUT R12, R12, 0x3fff, RZ, 0xc0, !PT ;  /* 0x00003fff0c0c7812 */ /* 0x000fe200078ec0ff */
[----:B-1----:R-:W-:Y:S01]  /*7260*/  IMAD R9, R11, 0x8, R18 ;  /* 0x000000080b097824 */ /* 0x002fe200078e0212 */
[----:B------:R-:W-:Y:S01]  /*7270*/  LOP3.LUT R5, R5, 0x3fff, RZ, 0xc0, !PT ;  /* 0x00003fff05057812 */ /* 0x000fe200078ec0ff */
[----:B------:R-:W-:Y:S01]  /*7280*/  IMAD R10, R20, 0x8, R13 ;  /* 0x00000008140a7824 */ /* 0x000fe200078e020d */
[----:B------:R-:W-:Y:S01]  /*7290*/  MOV R11, 0x40000040 ;  /* 0x40000040000b7802 */ /* 0x000fe20000000f00 */
[----:B------:R-:W-:Y:S01]  /*72a0*/  IMAD.MOV.U32 R13, RZ, RZ, 0x40000040 ;  /* 0x40000040ff0d7424 */ /* 0x000fe200078e00ff */
[----:B------:R1:W-:Y:S01]  /*72b0*/  STL [R1+0x4c], R9 ;  /* 0x00004c0901007387 */ /* 0x0003e20000100800 */
[----:B------:R-:W-:-:S03]  /*72c0*/  LOP3.LUT R5, R5, 0x10000, RZ, 0xfc, !PT ;  /* 0x0001000005057812 */ /* 0x000fc600078efcff */
[----:B------:R2:W-:Y:S01]  /*72d0*/  STL [R1+0x44], R10 ;  /* 0x0000440a01007387 */ /* 0x0005e20000100800 */
[----:B-1----:R-:W-:Y:S02]  /*72e0*/  LOP3.LUT R9, R6, 0x10000, RZ, 0xfc, !PT ;  /* 0x0001000006097812 */ /* 0x002fe400078efcff */
[----:B------:R-:W-:Y:S02]  /*72f0*/  LOP3.LUT R6, R12, 0x10000, RZ, 0xfc, !PT ;  /* 0x000100000c067812 */ /* 0x000fe400078efcff */
[C---:B------:R-:W-:Y:S01]  /*7300*/  IADD3 R22, R9.reuse, 0x2, RZ ;  /* 0x0000000209167810 */ /* 0x040fe20007ffe0ff */
[C---:B------:R-:W-:Y:S01]  /*7310*/  VIADD R20, R9.reuse, 0x4 ;  /* 0x0000000409147836 */ /* 0x040fe20000000000 */
[----:B------:R1:W-:Y:S01]  /*7320*/  STL [R1+0x3c], R9 ;  /* 0x00003c0901007387 */ /* 0x0003e20000100800 */
[----:B------:R-:W-:Y:S01]  /*7330*/  VIADD R18, R9, 0x6 ;  /* 0x0000000609127836 */ /* 0x000fe20000000000 */
[C---:B------:R-:W-:Y:S01]  /*7340*/  IADD3 R14, R6.reuse, 0x2, RZ ;  /* 0x00000002060e7810 */ /* 0x040fe20007ffe0ff */
[C---:B--2---:R-:W-:Y:S01]  /*7350*/  VIADD R10, R6.reuse, 0x6 ;  /* 0x00000006060a7836 */ /* 0x044fe20000000000 */
[----:B------:R2:W-:Y:S01]  /*7360*/  STL [R1+0x5c], R5 ;  /* 0x00005c0501007387 */ /* 0x0005e20000100800 */
[----:B------:R-:W-:-:S03]  /*7370*/  VIADD R12, R6, 0x4 ;  /* 0x00000004060c7836 */ /* 0x000fc60000000000 */
[----:B------:R3:W-:Y:S01]  /*7380*/  STL [R1+0x38], R6 ;  /* 0x0000380601007387 */ /* 0x0007e20000100800 */
[----:B-1----:R-:W-:-:S03]  /*7390*/  VIADD R9, R7, 0x8 ;  /* 0x0000000807097836 */ /* 0x002fc60000000000 */
[----:B------:R1:W-:Y:S01]  /*73a0*/  STL.64 [R1+0x30], R22 ;  /* 0x0000301601007387 */ /* 0x0003e20000100a00 */
[C---:B------:R-:W-:Y:S01]  /*73b0*/  VIADD R9, R7.reuse, 0x14 ;  /* 0x0000001407097836 */ /* 0x040fe20000000000 */
[C---:B--2---:R-:W-:Y:S02]  /*73c0*/  IADD3 R5, R7.reuse, 0x4, RZ ;  /* 0x0000000407057810 */ /* 0x044fe40007ffe0ff */
[----:B------:R1:W-:Y:S01]  /*73d0*/  STL.64 [R1+0x28], R20 ;  /* 0x0000281401007387 */ /* 0x0003e20000100a00 */
[C---:B------:R-:W-:Y:S01]  /*73e0*/  IADD3 R5, R7.reuse, 0x10, RZ ;  /* 0x0000001007057810 */ /* 0x040fe20007ffe0ff */
[C---:B---3--:R-:W-:Y:S01]  /*73f0*/  VIADD R6, R7.reuse, 0xc ;  /* 0x0000000c07067836 */ /* 0x048fe20000000000 */
[C---:B------:R-:W-:Y:S01]  /*7400*/  IADD3 R5, R7.reuse, 0x1c, RZ ;  /* 0x0000001c07057810 */ /* 0x040fe20007ffe0ff */
[----:B------:R1:W-:Y:S01]  /*7410*/  STL.64 [R1+0x20], R18 ;  /* 0x0000201201007387 */ /* 0x0003e20000100a00 */
[----:B------:R-:W-:-:S03]  /*7420*/  VIADD R6, R7, 0x18 ;  /* 0x0000001807067836 */ /* 0x000fc60000000000 */
[----:B------:R1:W-:Y:S04]  /*7430*/  STL.64 [R1+0x8], R10 ;  /* 0x0000080a01007387 */ /* 0x0003e80000100a00 */
[----:B------:R1:W-:Y:S04]  /*7440*/  STL.64 [R1+0x18], R14 ;  /* 0x0000180e01007387 */ /* 0x0003e80000100a00 */
[----:B------:R1:W-:Y:S02]  /*7450*/  STL.64 [R1+0x10], R12 ;  /* 0x0000100c01007387 */ /* 0x0003e40000100a00 */
.L_x_1531:
[----:B------:R-:W-:-:S06]  /*7460*/  ULOP3.LUT UR4, UR36, 0x1, URZ, 0xfc, !UPT ;  /* 0x0000000124047892 */ /* 0x000fcc000f8efc3f */
[----:B------:R-:W-:-:S05]  /*7470*/  IMAD.U32 R5, RZ, RZ, UR4 ;  /* 0x00000004ff057e24 */ /* 0x000fca000f8e00ff */
[----:B------:R-:W-:-:S13]  /*7480*/  ISETP.NE.AND P0, PT, R5, 0x3, PT ;  /* 0x000000030500780c */ /* 0x000fda0003f05270 */
[----:B------:R-:W-:Y:S05]  /*7490*/  @!P0 BRA `(.L_x_1521) ;  /* 0x0000000000048947 */ /* 0x000fea0003800000 */
[----:B------:R-:W-:Y:S01]  /*74a0*/  BPT.TRAP 0x1 ;  /* 0x000000040000795c */ /* 0x000fe20000300000 */
.L_x_1521:
[----:B------:R-:W-:Y:S01]  /*74b0*/  IMAD R6, R0, 0x8, R16 ;  /* 0x0000000800067824 */ /* 0x000fe200078e0210 */
[----:B-1----:R-:W-:-:S04]  /*74c0*/  SHF.L.U32 R23, R4, 0x1f, RZ ;  /* 0x0000001f04177819 */ /* 0x002fc800000006ff */
[----:B------:R1:W2:Y:S01]  /*74d0*/  SYNCS.PHASECHK.TRANS64.TRYWAIT P1, [R6+URZ+0x30c10], R23 ;  /* 0x030c1017060075a7 */ /* 0x0002a2000802017f */
[----:B------:R-:W-:Y:S05]  /*74e0*/  @!P0 BRA `(.L_x_1522) ;  /* 0x0000000000048947 */ /* 0x000fea0003800000 */
[----:B------:R-:W-:Y:S01]  /*74f0*/  BPT.TRAP 0x1 ;  /* 0x000000040000795c */ /* 0x000fe20000300000 */
.L_x_1522:
[----:B------:R-:W-:-:S04]  /*7500*/  IADD3 R5, R16, 0x10000, RZ ;  /* 0x0001000010057810 */ /* 0x000fc80007ffe0ff */
[----:B------:R-:W-:-:S04]  /*7510*/  SHF.R.U32.HI R5, RZ, 0x4, R5 ;  /* 0x00000004ff057819 */ /* 0x000fc80000011605 */
[----:B------:R-:W-:-:S04]  /*7520*/  LOP3.LUT R5, R5, 0x3fff, RZ, 0xc0, !PT ;  /* 0x00003fff05057812 */ /* 0x000fc800078ec0ff */
[----:B------:R-:W-:Y:S01]  /*7530*/  LOP3.LUT R9, R5, 0x10000, RZ, 0xfc, !PT ;  /* 0x0001000005097812 */ /* 0x000fe200078efcff */
[----:B--2---:R-:W-:Y:S06]  /*7540*/  @P1 BRA `(.L_x_1523) ;  /* 0x0000000000081947 */ /* 0x004fec0003800000 */
[----:B------:R-:W2:Y:S02]  /*7550*/  SYNCS.PHASECHK.TRANS64.TRYWAIT P1, [R6+URZ+0x30c10], R23 ;  /* 0x030c1017060075a7 */ /* 0x000ea4000802017f */
[----:B--2---:R-:W-:Y:S05]  /*7560*/  @!P1 BRA `(.L_x_1524) ;  /* 0x000000e400789947 */ /* 0x004fea0003800000 */
.L_x_1523:
        /* <DEDUP_REMOVED lines=38> */
[C---:B------:R-:W-:Y:S02]  /*77d0*/  IMAD R18, R0.reuse, 0x80, R11 ;  /* 0x0000008000127824 */ /* 0x040fe400078e020b */
[----:B------:R-:W-:Y:S01]  /*77e0*/  IMAD R14, R0, 0x80, R13 ;  /* 0x00000080000e7824 */ /* 0x000fe200078e020d */
[C---:B------:R-:W-:Y:S01]  /*77f0*/  LEA R9, R3.reuse, R10, 0x1 ;  /* 0x0000000a03097211 */ /* 0x040fe200078e08ff */
[C---:B------:R-:W-:Y:S01]  /*7800*/  IMAD R11, R3.reuse, 0x2, R12 ;  /* 0x00000002030b7824 */ /* 0x040fe200078e020c */
[C---:B------:R-:W-:Y:S01]  /*7810*/  LEA R21, R3.reuse, R18, 0x1 ;  /* 0x0000001203157211 */ /* 0x040fe200078e08ff */
[----:B------:R-:W-:Y:S02]  /*7820*/  IMAD R19, R3, 0x2, R14 ;  /* 0x0000000203137824 */ /* 0x000fe400078e020e */
[----:B------:R-:W-:-:S02]  /*7830*/  IMAD R17, R9, 0x4, R16 ;  /* 0x0000000409117824 */ /* 0x000fc400078e0210 */
        /* <DEDUP_REMOVED lines=18> */
.L_x_1525:
[----:B------:R1:W1:Y:S01]  /*7960*/  SYNCS.PHASECHK.TRANS64.TRYWAIT P1, [R6+URZ+0x30c30], R23 ;  /* 0x030c3017060075a7 */ /* 0x000262000802017f */
[----:B------:R-:W-:Y:S05]  /*7970*/  @!P0 BRA `(.L_x_1526) ;  /* 0x0000000000048947 */ /* 0x000fea0003800000 */
[----:B------:R-:W-:Y:S01]  /*7980*/  BPT.TRAP 0x1 ;  /* 0x000000040000795c */ /* 0x000fe20000300000 */
.L_x_1526:
[----:B-1----:R-:W-:Y:S05]  /*7990*/  @P1 BRA `(.L_x_1527) ;  /* 0x0000000000081947 */ /* 0x002fea0003800000 */
[----:B------:R-:W1:Y:S02]  /*79a0*/  SYNCS.PHASECHK.TRANS64.TRYWAIT P1, [R6+URZ+0x30c30], R23 ;  /* 0x030c3017060075a7 */ /* 0x000e64000802017f */
[----:B-1----:R-:W-:Y:S05]  /*79b0*/  @!P1 BRA `(.L_x_1528) ;  /* 0x000000e000789947 */ /* 0x002fea0003800000 */
.L_x_1527:
        /* <DEDUP_REMOVED lines=17> */
[----:B------:R-:W-:Y:S01]  /*7ad0*/  FMUL.FTZ R205, R83, UR8 ;  /* 0x0000000853cd7c20 */ /* 0x000fe20008410000 */
[----:B------:R-:W-:Y:S01]  /*7ae0*/  IMAD R25, R0, 0x400, R25 ;  /* 0x0000040000197824 */ /* 0x000fe200078e0219 */
        /* <DEDUP_REMOVED lines=65> */
[C---:B------:R-:W-:Y:S01]  /*7f00*/  IADD3 R227, R7.reuse, 0x4, RZ ;  /* 0x0000000407e37810 */ /* 0x040fe20007ffe0ff */
        /* <DEDUP_REMOVED lines=13> */
[C---:B------:R-:W-:Y:S01]  /*7fe0*/  VIADD R213, R7.reuse, 0xc ;  /* 0x0000000c07d57836 */ /* 0x040fe20000000000 */
[C---:B------:R-:W-:Y:S01]  /*7ff0*/  ISETP.GT.AND P2, PT, R8.reuse, RZ, PT ;  /* 0x000000ff0800720c */ /* 0x040fe20003f44270 */
[----:B------:R-:W4:Y:S01]  /*8000*/  MUFU.TANH R22, R22 ;  /* 0x0000001600167308 */ /* 0x000f220000002400 */
[----:B------:R1:W-:Y:S01]  /*8010*/  STL [R1+0x70], R2 ;  /* 0x0000700201007387 */ /* 0x0003e20000100800 */
[----:B------:R-:W-:Y:S01]  /*8020*/  ISETP.GT.AND P1, PT, R8, 0x8, PT ;  /* 0x000000080800780c */ /* 0x000fe20003f24270 */
[----:B------:R-:W-:-:S05]  /*8030*/  VIADD R222, R7, 0x14 ;  /* 0x0000001407de7836 */ /* 0x000fca0000000000 */
[----:B------:R-:W4:Y:S01]  /*8040*/  MUFU.TANH R204, R204 ;  /* 0x000000cc00cc7308 */ /* 0x000f220000002400 */
[----:B-1----:R-:W2:Y:S01]  /*8050*/  LDL.64 R2, [R1+0x18] ;  /* 0x0000180001027983 */ /* 0x002ea20000100a00 */
[----:B------:R-:W-:Y:S01]  /*8060*/  WARPGROUP.ARRIVE ;  /* 0x00000000000079c5 */ /* 0x000fe20000000000 */
[----:B------:R-:W-:-:S05]  /*8070*/  IADD3 R220, R7, 0x10, RZ ;  /* 0x0000001007dc7810 */ /* 0x000fca0007ffe0ff */
        /* <DEDUP_REMOVED lines=14> */
[----:B------:R-:W-:-:S05]  /*8160*/  VIADD R214, R7, 0x18 ;  /* 0x0000001807d67836 */ /* 0x000fca0000000000 */
        /* <DEDUP_REMOVED lines=78> */
[----:B------:R-:W-:Y:S01]  /*8650*/  MUFU.TANH R230, R230 ;  /* 0x000000e600e67308 */ /* 0x000fe20000002400 */
        /* <DEDUP_REMOVED lines=8> */
[----:B------:R-:W-:Y:S07]  /*86e0*/  SHFL.IDX PT, R217, R13, R222, 0x1f ;  /* 0x00001fde0dd97589 */ /* 0x000fee00000e0000 */
[----:B------:R3:W-:Y:S01]  /*86f0*/  MUFU.TANH R159, R105 ;  /* 0x00000069009f7308 */ /* 0x0007e20000002400 */
[----:B----4-:R-:W-:-:S07]  /*8700*/  FSEL R103, R207, -INF , P2 ;  /* 0xff800000cf677808 */ /* 0x010fce0001000000 */
        /* <DEDUP_REMOVED lines=13> */
[----:B------:R-:W-:Y:S01]  /*87e0*/  LEA R209, R0, R209, 0xa ;  /* 0x000000d100d17211 */ /* 0x000fe200078e50ff */
[----:B------:R-:W-:-:S03]  /*87f0*/  FFMA.FTZ R17, R17, UR5, -R106 ;  /* 0x0000000511117c23 */ /* 0x000fc6000801086a */
[----:B------:R-:W4:Y:S01]  /*8800*/  MUFU.TANH R93, R93 ;  /* 0x0000005d005d7308 */ /* 0x000f220000002400 */
[----:B------:R-:W-:Y:S01]  /*8810*/  FFMA.FTZ R106, R105, UR5, -R106 ;  /* 0x00000005696a7c23 */ /* 0x000fe2000801086a */
[----:B------:R-:W-:Y:S02]  /*8820*/  R2UR UR4, R209 ;  /* 0x00000000d10472ca */ /* 0x000fe400000e0000 */
[----:B-1----:R-:W-:-:S04]  /*8830*/  FSEL R108, R235, -INF , P2 ;  /* 0xff800000eb6c7808 */ /* 0x002fc80001000000 */
[----:B------:R-:W1:Y:S01]  /*8840*/  MUFU.TANH R237, R237 ;  /* 0x000000ed00ed7308 */ /* 0x000e620000002400 */
[----:B------:R-:W-:Y:S01]  /*8850*/  FSEL R105, R230, -INF , P2 ;  /* 0xff800000e6697808 */ /* 0x000fe20001000000 */
[----:B------:R-:W1:Y:S01]  /*8860*/  SHFL.IDX PT, R209, R13, R214, 0x1f ;  /* 0x00001fd60dd17589 */ /* 0x000e6200000e0000 */
[----:B--2---:R-:W-:-:S05]  /*8870*/  FSEL R109, R89, -INF , P1 ;  /* 0xff800000596d7808 */ /* 0x004fca0000800000 */
[----:B------:R-:W2:Y:S01]  /*8880*/  MUFU.TANH R94, R94 ;  /* 0x0000005e005e7308 */ /* 0x000ea20000002400 */
[----:B------:R-:W-:Y:S01]  /*8890*/  FFMA.FTZ R105, R105, UR5, -R122 ;  /* 0x0000000569697c23 */ /* 0x000fe2000801087a */
[----:B------:R-:W-:-:S06]  /*88a0*/  FFMA.FTZ R108, R108, UR5, -R107 ;  /* 0x000000056c6c7c23 */ /* 0x000fcc000801086b */
[----:B------:R4:W-:Y:S01]  /*88b0*/  MUFU.TANH R2, R132 ;  /* 0x0000008400027308 */ /* 0x0009e20000002400 */
[----:B------:R-:W-:Y:S01]  /*88c0*/  FFMA.FTZ R122, R109, UR5, -R122 ;  /* 0x000000056d7a7c23 */ /* 0x000fe2000801087a */
[----:B---3--:R-:W-:-:S06]  /*88d0*/  FSEL R109, R91, -INF , P2 ;  /* 0xff8000005b6d7808 */ /* 0x008fcc0001000000 */
[----:B------:R3:W2:Y:S01]  /*88e0*/  MUFU.TANH R156, R110 ;  /* 0x0000006e009c7308 */ /* 0x0006a20000002400 */
[----:B----4-:R-:W4:Y:S04]  /*88f0*/  SHFL.IDX PT, R132, R15, R229, 0x1f ;  /* 0x00001fe50f847589 */ /* 0x010f2800000e0000 */
[----:B------:R-:W-:Y:S01]  /*8900*/  SHFL.IDX PT, R136, R15, R7, 0x1f ;  /* 0x00001f070f887589 */ /* 0x000fe200000e0000 */
[----:B---3--:R-:W-:Y:S02]  /*8910*/  FSEL R110, R225, -INF , P1 ;  /* 0xff800000e16e7808 */ /* 0x008fe40000800000 */
[----:B------:R3:W-:Y:S01]  /*8920*/  MUFU.TANH R154, R111 ;  /* 0x0000006f009a7308 */ /* 0x0007e20000002400 */
[----:B------:R-:W-:Y:S02]  /*8930*/  SHFL.IDX PT, R134, R15, R227, 0x1f ;  /* 0x00001fe30f867589 */ /* 0x000fe400000e0000 */
[----:B------:R-:W-:Y:S01]  /*8940*/  FFMA.FTZ R107, R110, UR5, -R107 ;  /* 0x000000056e6b7c23 */ /* 0x000fe2000801086b */
[----:B------:R-:W-:-:S04]  /*8950*/  FSEL R110, R164, -INF , P2 ;  /* 0xff800000a46e7808 */ /* 0x000fc80001000000 */
[----:B------:R1:W-:Y:S01]  /*8960*/  MUFU.TANH R141, R125 ;  /* 0x0000007d008d7308 */ /* 0x0003e20000002400 */
[----:B---3--:R-:W-:Y:S04]  /*8970*/  SHFL.IDX PT, R111, R13, R227, 0x1f ;  /* 0x00001fe30d6f7589 */ /* 0x008fe800000e0000 */
[----:B------:R-:W3:Y:S03]  /*8980*/  SHFL.IDX PT, R13, R13, R129, 0x1f ;  /* 0x00001f810d0d7589 */ /* 0x000ee600000e0000 */
[----:B------:R2:W-:Y:S01]  /*8990*/  MUFU.TANH R142, R126 ;  /* 0x0000007e008e7308 */ /* 0x0005e20000002400 */
[----:B-1----:R-:W-:Y:S01]  /*89a0*/  FSEL R125, R163, -INF , P1 ;  /* 0xff800000a37d7808 */ /* 0x002fe20000800000 */
[----:B------:R-:W-:Y:S01]  /*89b0*/  FFMA.FTZ R109, R109, UR5, -R212 ;  /* 0x000000056d6d7c23 */ /* 0x000fe200080108d4 */
[----:B------:R-:W-:Y:S01]  /*89c0*/  FFMA.FTZ R110, R110, UR5, -R124 ;  /* 0x000000056e6e7c23 */ /* 0x000fe2000801087c */
[----:B------:R-:W-:-:S04]  /*89d0*/  FSEL R210, R93, -INF , P2 ;  /* 0xff8000005dd27808 */ /* 0x000fc80001000000 */
[----:B------:R-:W1:Y:S01]  /*89e0*/  MUFU.TANH R231, R231 ;  /* 0x000000e700e77308 */ /* 0x000e620000002400 */
[----:B--2---:R-:W-:Y:S01]  /*89f0*/  FSEL R126, R92, -INF , P1 ;  /* 0xff8000005c7e7808 */ /* 0x004fe20000800000 */
[----:B------:R-:W-:Y:S01]  /*8a00*/  FFMA.FTZ R212, R125, UR5, -R212 ;  /* 0x000000057dd47c23 */ /* 0x000fe200080108d4 */
[----:B------:R-:W-:-:S05]  /*8a10*/  FSEL R234, R237, -INF , P2 ;  /* 0xff800000edea7808 */ /* 0x000fca0001000000 */
[----:B------:R2:W-:Y:S01]  /*8a20*/  MUFU.TANH R5, R130 ;  /* 0x0000008200057308 */ /* 0x0005e20000002400 */
[----:B------:R-:W-:Y:S01]  /*8a30*/  FFMA.FTZ R124, R126, UR5, -R124 ;  /* 0x000000057e7c7c23 */ /* 0x000fe2000801087c */
[----:B------:R-:W-:Y:S02]  /*8a40*/  FSEL R125, R162, -INF , P1 ;  /* 0xff800000a27d7808 */ /* 0x000fe40000800000 */
[----:B------:R-:W-:Y:S02]  /*8a50*/  FSEL R216, R161, -INF , P2 ;  /* 0xff800000a1d87808 */ /* 0x000fe40001000000 */
[----:B------:R-:W-:Y:S02]  /*8a60*/  FSEL R133, R153, -INF , P2 ;  /* 0xff80000099857808 */ /* 0x000fe40001000000 */
[----:B------:R4:W-:Y:S01]  /*8a70*/  MUFU.TANH R6, R128 ;  /* 0x0000008000067308 */ /* 0x0009e20000002400 */
[----:B--2---:R-:W2:Y:S01]  /*8a80*/  SHFL.IDX PT, R130, R15, R213, 0x1f ;  /* 0x00001fd50f827589 */ /* 0x004ea200000e0000 */
[----:B------:R-:W-:Y:S01]  /*8a90*/  FSEL R126, R94, -INF , P1 ;  /* 0xff8000005e7e7808 */ /* 0x000fe20000800000 */
[----:B------:R-:W-:Y:S01]  /*8aa0*/  FFMA.FTZ R210, R210, UR5, -R217 ;  /* 0x00000005d2d27c23 */ /* 0x000fe200080108d9 */
[----:B------:R-:W-:Y:S01]  /*8ab0*/  FFMA.FTZ R234, R234, UR5, -R211 ;  /* 0x00000005eaea7c23 */ /* 0x000fe200080108d3 */
[----:B------:R-:W-:Y:S01]  /*8ac0*/  FFMA.FTZ R217, R125, UR5, -R217 ;  /* 0x000000057dd97c23 */ /* 0x000fe200080108d9 */
[----:B------:R-:W-:Y:S01]  /*8ad0*/  FSEL R12, R160, -INF , P1 ;  /* 0xff800000a00c7808 */ /* 0x000fe20000800000 */
[----:B------:R-:W-:Y:S01]  /*8ae0*/  FFMA.FTZ R211, R126, UR5, -R211 ;  /* 0x000000057ed37c23 */ /* 0x000fe200080108d3 */
[----:B------:R-:W-:Y:S01]  /*8af0*/  SHFL.IDX PT, R125, R15, R222, 0x1f ;  /* 0x00001fde0f7d7589 */ /* 0x000fe200000e0000 */
[----:B------:R-:W-:Y:S01]  /*8b00*/  FSEL R126, R152, -INF , P1 ;  /* 0xff800000987e7808 */ /* 0x000fe20000800000 */
[----:B------:R-:W2:Y:S02]  /*8b10*/  MUFU.TANH R236, R236 ;  /* 0x000000ec00ec7308 */ /* 0x000ea40000002400 */
[----:B----4-:R-:W4:Y:S01]  /*8b20*/  SHFL.IDX PT, R128, R15, R220, 0x1f ;  /* 0x00001fdc0f807589 */ /* 0x010f2200000e0000 */
[----:B------:R-:W-:Y:S01]  /*8b30*/  FFMA.FTZ R216, R216, UR5, -R209 ;  /* 0x00000005d8d87c23 */ /* 0x000fe200080108d1 */
[----:B------:R-:W-:-:S02]  /*8b40*/  FFMA.FTZ R133, R133, UR5, -R132 ;  /* 0x0000000585857c23 */ /* 0x000fc40008010884 */
[----:B------:R-:W-:Y:S02]  /*8b50*/  SHFL.IDX PT, R215, R15, R214, 0x1f ;  /* 0x00001fd60fd77589 */ /* 0x000fe400000e0000 */
[----:B------:R-:W4:Y:S02]  /*8b60*/  MUFU.TANH R112, R112 ;  /* 0x0000007000707308 */ /* 0x000f240000002400 */
[----:B------:R-:W4:Y:S01]  /*8b70*/  SHFL.IDX PT, R218, R224, R7, 0x1f ;  /* 0x00001f07e0da7589 */ /* 0x000f2200000e0000 */
[----:B------:R-:W-:Y:S01]  /*8b80*/  FFMA.FTZ R209, R12, UR5, -R209 ;  /* 0x000000050cd17c23 */ /* 0x000fe200080108d1 */
[----:B------:R-:W-:Y:S02]  /*8b90*/  FSEL R139, R159, -INF , P2 ;  /* 0xff8000009f8b7808 */ /* 0x000fe40001000000 */
[----:B------:R-:W-:Y:S01]  /*8ba0*/  SHFL.IDX PT, R221, R224, R227, 0x1f ;  /* 0x00001fe3e0dd7589 */ /* 0x000fe200000e0000 */
[----:B------:R-:W-:Y:S01]  /*8bb0*/  FSEL R138, R158, -INF , P1 ;  /* 0xff8000009e8a7808 */ /* 0x000fe20000800000 */
[----:B------:R-:W-:Y:S01]  /*8bc0*/  FFMA.FTZ R132, R126, UR5, -R132 ;  /* 0x000000057e847c23 */ /* 0x000fe20008010884 */
[----:B------:R-:W-:Y:S01]  /*8bd0*/  FSEL R137, R157, -INF , P2 ;  /* 0xff8000009d897808 */ /* 0x000fe20001000000 */
[----:B------:R2:W4:Y:S01]  /*8be0*/  SHFL.IDX PT, R126, R15, R129, 0x1f ;  /* 0x00001f810f7e7589 */ /* 0x00052200000e0000 */
[----:B------:R-:W-:Y:S01]  /*8bf0*/  FSEL R12, R156, -INF , P1 ;  /* 0xff8000009c0c7808 */ /* 0x000fe20000800000 */
[----:B------:R1:W4:Y:S02]  /*8c00*/  MUFU.TANH R144, R123 ;  /* 0x0000007b00907308 */ /* 0x0003240000002400 */
[----:B------:R4:W4:Y:S01]  /*8c10*/  SHFL.IDX PT, R223, R224, R213, 0x1f ;  /* 0x00001fd5e0df7589 */ /* 0x00092200000e0000 */
[--C-:B---3--:R-:W-:Y:S01]  /*8c20*/  FFMA.FTZ R139, R139, UR5, -R13.reuse ;  /* 0x000000058b8b7c23 */ /* 0x108fe2000801080d */
[----:B------:R-:W-:Y:S01]  /*8c30*/  FFMA.FTZ R138, R138, UR5, -R13 ;  /* 0x000000058a8a7c23 */ /* 0x000fe2000801080d */
[----:B------:R-:W-:Y:S01]  /*8c40*/  FSEL R135, R155, -INF , P2 ;  /* 0xff8000009b877808 */ /* 0x000fe20001000000 */
[----:B------:R-:W-:-:S02]  /*8c50*/  FFMA.FTZ R137, R137, UR5, -R136 ;  /* 0x0000000589897c23 */ /* 0x000fc40008010888 */
[----:B------:R3:W-:Y:S01]  /*8c60*/  MUFU.TANH R3, R131 ;  /* 0x0000008300037308 */ /* 0x0007e20000002400 */
[----:B-1----:R-:W-:Y:S01]  /*8c70*/  FSEL R123, R231, -INF , P2 ;  /* 0xff800000e77b7808 */ /* 0x002fe20001000000 */
[----:B------:R-:W-:Y:S01]  /*8c80*/  FFMA.FTZ R136, R12, UR5, -R136 ;  /* 0x000000050c887c23 */ /* 0x000fe20008010888 */
[----:B------:R-:W-:Y:S01]  /*8c90*/  FSEL R13, R154, -INF , P1 ;  /* 0xff8000009a0d7808 */ /* 0x000fe20000800000 */
[--C-:B------:R-:W-:Y:S01]  /*8ca0*/  FFMA.FTZ R135, R135, UR5, -R134.reuse ;  /* 0x0000000587877c23 */ /* 0x100fe20008010886 */
[----:B------:R-:W-:Y:S01]  /*8cb0*/  FSEL R219, R146, -INF , P1 ;  /* 0xff80000092db7808 */ /* 0x000fe20000800000 */
[----:B------:R-:W-:Y:S01]  /*8cc0*/  FFMA.FTZ R123, R123, UR5, -R111 ;  /* 0x000000057b7b7c23 */ /* 0x000fe2000801086f */
[----:B------:R-:W-:Y:S01]  /*8cd0*/  SHFL.IDX PT, R232, R14, R227, 0x1f ;  /* 0x00001fe30ee87589 */ /* 0x000fe200000e0000 */
[----:B------:R1:W-:Y:S01]  /*8ce0*/  MUFU.EX2 R12, R122 ;  /* 0x0000007a000c7308 */ /* 0x0003e20000000800 */
[----:B---3--:R-:W-:Y:S01]  /*8cf0*/  FSEL R131, R151, -INF , P2 ;  /* 0xff80000097837808 */ /* 0x008fe20001000000 */
[----:B------:R-:W-:Y:S01]  /*8d00*/  FFMA.FTZ R134, R13, UR5, -R134 ;  /* 0x000000050d867c23 */ /* 0x000fe20008010886 */
[----:B------:R-:W3:Y:S01]  /*8d10*/  SHFL.IDX PT, R222, R224, R222, 0x1f ;  /* 0x00001fdee0de7589 */ /* 0x000ee200000e0000 */
[----:B--2---:R-:W-:-:S04]  /*8d20*/  FSEL R129, R236, -INF , P2 ;  /* 0xff800000ec817808 */ /* 0x004fc80001000000 */
[----:B------:R-:W2:Y:S01]  /*8d30*/  MUFU.TANH R90, R90 ;  /* 0x0000005a005a7308 */ /* 0x000ea20000002400 */
[----:B-1----:R-:W-:Y:S01]  /*8d40*/  FSEL R122, R150, -INF , P1 ;  /* 0xff800000967a7808 */ /* 0x002fe20000800000 */
[--C-:B------:R-:W-:Y:S01]  /*8d50*/  FFMA.FTZ R131, R131, UR5, -R130.reuse ;  /* 0x0000000583837c23 */ /* 0x100fe20008010882 */
[----:B------:R-:W-:Y:S01]  /*8d60*/  FSEL R15, R148, -INF , P1 ;  /* 0xff800000940f7808 */ /* 0x000fe20000800000 */
[----:B------:R-:W-:Y:S02]  /*8d70*/  SHFL.IDX PT, R233, R14, R7, 0x1f ;  /* 0x00001f070ee97589 */ /* 0x000fe400000e0000 */
[----:B------:R-:W-:Y:S02]  /*8d80*/  FFMA.FTZ R130, R122, UR5, -R130 ;  /* 0x000000057a827c23 */ /* 0x000fe40008010882 */
[----:B------:R1:W-:Y:S01]  /*8d90*/  MUFU.EX2 R13, R123 ;  /* 0x0000007b000d7308 */ /* 0x0003e20000000800 */
[----:B----4-:R-:W-:Y:S01]  /*8da0*/  FSEL R122, R112, -INF , P1 ;  /* 0xff800000707a7808 */ /* 0x010fe20000800000 */
[--C-:B------:R-:W-:Y:S01]  /*8db0*/  FFMA.FTZ R129, R129, UR5, -R128.reuse ;  /* 0x0000000581817c23 */ /* 0x100fe20008010880 */
[----:B------:R4:W2:Y:S05]  /*8dc0*/  SHFL.IDX PT, R227, R224, R220, 0x1f ;  /* 0x00001fdce0e37589 */ /* 0x0008aa00000e0000 */
[----:B------:R-:W2:Y:S01]  /*8dd0*/  MUFU.TANH R140, R127 ;  /* 0x0000007f008c7308 */ /* 0x000ea20000002400 */
[----:B-1----:R-:W-:Y:S01]  /*8de0*/  FSEL R123, R149, -INF , P2 ;  /* 0xff800000957b7808 */ /* 0x002fe20001000000 */
[----:B------:R-:W-:Y:S01]  /*8df0*/  FFMA.FTZ R128, R122, UR5, -R128 ;  /* 0x000000057a807c23 */ /* 0x000fe20008010880 */
[----:B------:R-:W-:-:S05]  /*8e00*/  FSEL R122, R145, -INF , P2 ;  /* 0xff800000917a7808 */ /* 0x000fca0001000000 */
[----:B------:R-:W-:Y:S01]  /*8e10*/  MUFU.EX2 R98, R98 ;  /* 0x0000006200627308 */ /* 0x000fe20000000800 */
[--C-:B------:R-:W-:Y:S01]  /*8e20*/  FFMA.FTZ R123, R123, UR5, -R125.reuse ;  /* 0x000000057b7b7c23 */ /* 0x100fe2000801087d */
[----:B------:R-:W-:Y:S01]  /*8e30*/  FFMA.FTZ R125, R15, UR5, -R125 ;  /* 0x000000050f7d7c23 */ /* 0x000fe2000801087d */
[----:B------:R-:W-:Y:S01]  /*8e40*/  FSEL R213, R144, -INF , P1 ;  /* 0xff80000090d57808 */ /* 0x000fe20000800000 */
[--C-:B----4-:R-:W-:Y:S01]  /*8e50*/  FADD.FTZ R220, R24, -R218.reuse ;  /* 0x800000da18dc7221 */ /* 0x110fe20000010000 */
[----:B------:R-:W-:-:S03]  /*8e60*/  FADD.FTZ R218, R26, -R218 ;  /* 0x800000da1ada7221 */ /* 0x000fc60000010000 */
[----:B------:R-:W1:Y:S01]  /*8e70*/  MUFU.EX2 R119, R119 ;  /* 0x0000007700777308 */ /* 0x000e620000000800 */
[----:B------:R-:W-:Y:S01]  /*8e80*/  SHFL.IDX PT, R214, R224, R229, 0x1f ;  /* 0x00001fe5e0d67589 */ /* 0x000fe200000e0000 */
[----:B------:R-:W-:Y:S01]  /*8e90*/  IADD3 R26, R7, 0x1c, RZ ;  /* 0x0000001c071a7810 */ /* 0x000fe20007ffe0ff */
[----:B------:R-:W-:-:S05]  /*8ea0*/  FFMA.FTZ R122, R122, UR5, -R126 ;  /* 0x000000057a7a7c23 */ /* 0x000fca000801087e */
[----:B------:R-:W-:Y:S01]  /*8eb0*/  MUFU.TANH R114, R114 ;  /* 0x0000007200727308 */ /* 0x000fe20000002400 */
[----:B------:R-:W4:Y:S01]  /*8ec0*/  SHFL.IDX PT, R229, R14, R229, 0x1f ;  /* 0x00001fe50ee57589 */ /* 0x000f2200000e0000 */
[----:B------:R-:W-:-:S06]  /*8ed0*/  FFMA.FTZ R126, R213, UR5, -R126 ;  /* 0x00000005d57e7c23 */ /* 0x000fcc000801087e */
[----:B------:R-:W1:Y:S01]  /*8ee0*/  MUFU.EX2 R99, R99 ;  /* 0x0000006300637308 */ /* 0x000e620000000800 */
[----:B------:R-:W-:-:S07]  /*8ef0*/  FADD.FTZ R213, R29, -R223 ;  /* 0x800000df1dd57221 */ /* 0x000fce0000010000 */
[----:B------:R-:W1:Y:S08]  /*8f00*/  MUFU.TANH R113, R113 ;  /* 0x0000007100717308 */ /* 0x000e700000002400 */
[----:B------:R-:W1:Y:S08]  /*8f10*/  MUFU.TANH R115, R115 ;  /* 0x0000007300737308 */ /* 0x000e700000002400 */
[----:B------:R-:W1:Y:S01]  /*8f20*/  MUFU.EX2 R96, R96 ;  /* 0x0000006000607308 */ /* 0x000e620000000800 */
[----:B------:R-:W-:-:S07]  /*8f30*/  FFMA.FTZ R21, -R21, R21, 1 ;  /* 0x3f80000015157423 */ /* 0x000fce0000010115 */
[----:B------:R-:W-:Y:S08]  /*8f40*/  MUFU.TANH R116, R116 ;  /* 0x0000007400747308 */ /* 0x000ff00000002400 */
[----:B------:R-:W1:Y:S08]  /*8f50*/  MUFU.TANH R118, R118 ;  /* 0x0000007600767308 */ /* 0x000e700000002400 */
[----:B------:R-:W1:Y:S01]  /*8f60*/  MUFU.EX2 R95, R95 ;  /* 0x0000005f005f7308 */ /* 0x000e620000000800 */
[----:B------:R-:W-:-:S07]  /*8f70*/  FFMA.FTZ R22, -R22, R22, 1 ;  /* 0x3f80000016167423 */ /* 0x000fce0000010116 */
[----:B------:R-:W-:Y:S08]  /*8f80*/  MUFU.TANH R117, R117 ;  /* 0x0000007500757308 */ /* 0x000ff00000002400 */
[----:B------:R-:W1:Y:S08]  /*8f90*/  MUFU.TANH R121, R121 ;  /* 0x0000007900797308 */ /* 0x000e700000002400 */
[----:B------:R-:W1:Y:S08]  /*8fa0*/  MUFU.EX2 R97, R97 ;  /* 0x0000006100617308 */ /* 0x000e700000000800 */
[----:B------:R-:W1:Y:S01]  /*8fb0*/  MUFU.EX2 R104, R104 ;  /* 0x0000006800687308 */ /* 0x000e620000000800 */
[----:B------:R-:W-:Y:S01]  /*8fc0*/  FFMA.FTZ R205, -R205, R205, 1 ;  /* 0x3f800000cdcd7423 */ /* 0x000fe200000101cd */
[----:B------:R-:W-:Y:S01]  /*8fd0*/  FFMA.FTZ R23, -R23, R23, 1 ;  /* 0x3f80000017177423 */ /* 0x000fe20000010117 */
[----:B------:R-:W-:Y:S01]  /*8fe0*/  FFMA.FTZ R208, -R208, R208, 1 ;  /* 0x3f800000d0d07423 */ /* 0x000fe200000101d0 */
[----:B------:R-:W-:Y:S04]  /*8ff0*/  LDS R10, [R10+0x400] ;  /* 0x000400000a0a7984 */ /* 0x000fe80000000800 */
[----:B------:R3:W-:Y:S02]  /*9000*/  MUFU.EX2 R15, R124 ;  /* 0x0000007c000f7308 */ /* 0x0007e40000000800 */
[----:B---3--:R-:W-:Y:S01]  /*9010*/  FFMA.FTZ R124, R219, UR5, -R215 ;  /* 0x00000005db7c7c23 */ /* 0x008fe200080108d7 */
[----:B------:R-:W-:Y:S01]  /*9020*/  FADD.FTZ R219, R25, -R221 ;  /* 0x800000dd19db7221 */ /* 0x000fe20000010000 */
[----:B------:R-:W-:-:S04]  /*9030*/  VIADD R25, R7, 0x18 ;  /* 0x0000001807197836 */ /* 0x000fc80000000000 */
[----:B------:R3:W-:Y:S01]  /*9040*/  MUFU.EX2 R24, R212 ;  /* 0x000000d400187308 */ /* 0x0007e20000000800 */
[----:B------:R-:W-:Y:S01]  /*9050*/  FADD.FTZ R221, R27, -R221 ;  /* 0x800000dd1bdd7221 */ /* 0x000fe20000010000 */
[----:B------:R-:W-:Y:S02]  /*9060*/  VIADD R27, R7, 0xc ;  /* 0x0000000c071b7836 */ /* 0x000fe40000000000 */
[----:B---3--:R-:W-:Y:S02]  /*9070*/  FADD.FTZ R212, R31, -R223 ;  /* 0x800000df1fd47221 */ /* 0x008fe40000010000 */
[----:B------:R-:W-:Y:S04]  /*9080*/  SHFL.IDX PT, R223, R224, R25, 0x1f ;  /* 0x00001f19e0df7589 */ /* 0x000fe800000e0000 */
[----:B------:R3:W1:Y:S01]  /*9090*/  SHFL.IDX PT, R224, R224, R26, 0x1f ;  /* 0x00001f1ae0e07589 */ /* 0x00066200000e0000 */
[--C-:B------:R-:W-:Y:S01]  /*90a0*/  FADD.FTZ R33, R33, -R222.reuse ;  /* 0x800000de21217221 */ /* 0x100fe20000010000 */
[----:B------:R-:W-:-:S02]  /*90b0*/  FADD.FTZ R35, R35, -R222 ;  /* 0x800000de23237221 */ /* 0x000fc40000010000 */
[----:B------:R4:W1:Y:S01]  /*90c0*/  SHFL.IDX PT, R222, R14, R27, 0x1f ;  /* 0x00001f1b0ede7589 */ /* 0x00086200000e0000 */
[----:B--2---:R-:W-:Y:S01]  /*90d0*/  FSEL R127, R90, -INF , P1 ;  /* 0xff8000005a7f7808 */ /* 0x004fe20000800000 */
[--C-:B------:R-:W-:Y:S01]  /*90e0*/  FADD.FTZ R32, R32, -R227.reuse ;  /* 0x800000e320207221 */ /* 0x100fe20000010000 */
[----:B------:R-:W-:Y:S01]  /*90f0*/  FADD.FTZ R34, R34, -R227 ;  /* 0x800000e322227221 */ /* 0x000fe20000010000 */
[----:B------:R-:W-:Y:S01]  /*9100*/  FSEL R227, R5, -INF , P1 ;  /* 0xff80000005e37808 */ /* 0x000fe20000800000 */
[----:B---3--:R2:W-:Y:S01]  /*9110*/  MUFU.EX2 R26, R211 ;  /* 0x000000d3001a7308 */ /* 0x0085e20000000800 */
[----:B------:R-:W-:Y:S01]  /*9120*/  FFMA.FTZ R111, R127, UR5, -R111 ;  /* 0x000000057f6f7c23 */ /* 0x000fe2000801086f */
[----:B------:R-:W-:Y:S02]  /*9130*/  FSEL R127, R147, -INF , P2 ;  /* 0xff800000937f7808 */ /* 0x000fe40001000000 */
[----:B--2---:R-:W-:-:S04]  /*9140*/  FSEL R211, R6, -INF , P2 ;  /* 0xff80000006d37808 */ /* 0x004fc80001000000 */
[----:B----4-:R2:W-:Y:S01]  /*9150*/  MUFU.EX2 R27, R210 ;  /* 0x000000d2001b7308 */ /* 0x0105e20000000800 */
[----:B------:R-:W-:Y:S01]  /*9160*/  FFMA.FTZ R127, R127, UR5, -R215 ;  /* 0x000000057f7f7c23 */ /* 0x000fe200080108d7 */
[----:B------:R-:W-:Y:S01]  /*9170*/  FFMA.FTZ R211, R211, UR5, -R229 ;  /* 0x00000005d3d37c23 */ /* 0x000fe200080108e5 */
[----:B------:R-:W-:-:S05]  /*9180*/  FADD.FTZ R215, R28, -R214 ;  /* 0x800000d61cd77221 */ /* 0x000fca0000010000 */
[----:B------:R3:W-:Y:S01]  /*9190*/  MUFU.EX2 R25, R234 ;  /* 0x000000ea00197308 */ /* 0x0007e20000000800 */
[----:B--2---:R-:W-:Y:S01]  /*91a0*/  FFMA.FTZ R210, R227, UR5, -R229 ;  /* 0x00000005e3d27c23 */ /* 0x004fe200080108e5 */
[----:B------:R-:W-:Y:S01]  /*91b0*/  FFMA.FTZ R227, -R18, R18, 1 ;  /* 0x3f80000012e37423 */ /* 0x000fe20000010112 */
[----:B------:R-:W-:Y:S01]  /*91c0*/  FMUL.FTZ R229, R120, R220 ;  /* 0x000000dc78e57220 */ /* 0x000fe20000410000 */
[----:B------:R-:W-:Y:S01]  /*91d0*/  FSEL R28, R141, -INF , P2 ;  /* 0xff8000008d1c7808 */ /* 0x000fe20001000000 */
[----:B-1----:R-:W-:Y:S01]  /*91e0*/  FADD.FTZ R220, R39, -R224 ;  /* 0x800000e027dc7221 */ /* 0x002fe20000010000 */
[----:B------:R-:W-:Y:S02]  /*91f0*/  FSEL R31, R140, -INF , P1 ;  /* 0xff8000008c1f7808 */ /* 0x000fe40000800000 */
[----:B------:R1:W-:Y:S01]  /*9200*/  MUFU.EX2 R18, R217 ;  /* 0x000000d900127308 */ /* 0x0003e20000000800 */
[----:B---3--:R-:W-:Y:S02]  /*9210*/  VIADD R234, R7, 0x10 ;  /* 0x0000001007ea7836 */ /* 0x008fe40000000000 */
[--C-:B------:R-:W-:Y:S01]  /*9220*/  FADD.FTZ R36, R36, -R223.reuse ;  /* 0x800000df24247221 */ /* 0x100fe20000010000 */
[----:B------:R-:W-:Y:S01]  /*9230*/  FADD.FTZ R38, R38, -R223 ;  /* 0x800000df26267221 */ /* 0x000fe20000010000 */
[----:B------:R-:W-:Y:S01]  /*9240*/  FADD.FTZ R214, R30, -R214 ;  /* 0x800000d61ed67221 */ /* 0x000fe20000010000 */
[----:B------:R-:W-:Y:S01]  /*9250*/  FFMA.FTZ R39, -R20, R20, 1 ;  /* 0x3f80000014277423 */ /* 0x000fe20000010114 */
[----:B------:R2:W3:Y:S01]  /*9260*/  SHFL.IDX PT, R223, R14, R234, 0x1f ;  /* 0x00001fea0edf7589 */ /* 0x0004e200000e0000 */
[----:B-1----:R-:W-:Y:S01]  /*9270*/  FADD.FTZ R217, R37, -R224 ;  /* 0x800000e025d97221 */ /* 0x002fe20000010000 */
[----:B------:R-:W-:Y:S01]  /*9280*/  FMUL.FTZ R37, R227, R229 ;  /* 0x000000e5e3257220 */ /* 0x000fe20000410000 */
[----:B------:R-:W-:-:S02]  /*9290*/  FSEL R227, R4, -INF , P2 ;  /* 0xff80000004e37808 */ /* 0x000fc40001000000 */
[----:B------:R-:W-:Y:S01]  /*92a0*/  FSEL R224, R3, -INF , P1 ;  /* 0xff80000003e07808 */ /* 0x000fe20000800000 */
[----:B------:R-:W-:Y:S01]  /*92b0*/  FFMA.FTZ R20, -R19, R19, 1 ;  /* 0x3f80000013147423 */ /* 0x000fe20000010113 */
[----:B------:R-:W-:Y:S01]  /*92c0*/  FSEL R29, R143, -INF , P2 ;  /* 0xff8000008f1d7808 */ /* 0x000fe20001000000 */
[--C-:B------:R-:W-:Y:S01]  /*92d0*/  FFMA.FTZ R28, R28, UR5, -R232.reuse ;  /* 0x000000051c1c7c23 */ /* 0x100fe200080108e8 */
[----:B------:R-:W-:Y:S01]  /*92e0*/  FSEL R30, R142, -INF , P1 ;  /* 0xff8000008e1e7808 */ /* 0x000fe20000800000 */
[----:B------:R-:W-:Y:S01]  /*92f0*/  FFMA.FTZ R31, R31, UR5, -R232 ;  /* 0x000000051f1f7c23 */ /* 0x000fe200080108e8 */
[----:B--2---:R-:W-:Y:S01]  /*9300*/  IADD3 R234, R7, 0x14, RZ ;  /* 0x0000001407ea7810 */ /* 0x004fe20007ffe0ff */
[----:B------:R1:W-:Y:S01]  /*9310*/  MUFU.EX2 R19, R216 ;  /* 0x000000d800137308 */ /* 0x0003e20000000800 */
[----:B------:R-:W-:Y:S01]  /*9320*/  FMUL.FTZ R232, R119, R219 ;  /* 0x000000db77e87220 */ /* 0x000fe20000410000 */
[--C-:B------:R-:W-:Y:S01]  /*9330*/  FFMA.FTZ R219, R227, UR5, -R222.reuse ;  /* 0x00000005e3db7c23 */ /* 0x100fe200080108de */
[--C-:B------:R-:W-:Y:S01]  /*9340*/  FFMA.FTZ R29, R29, UR5, -R233.reuse ;  /* 0x000000051d1d7c23 */ /* 0x100fe200080108e9 */
[----:B------:R-:W-:Y:S01]  /*9350*/  FFMA.FTZ R30, R30, UR5, -R233 ;  /* 0x000000051e1e7c23 */ /* 0x000fe200080108e9 */
[----:B------:R2:W4:Y:S01]  /*9360*/  SHFL.IDX PT, R229, R14, R234, 0x1f ;  /* 0x00001fea0ee57589 */ /* 0x00052200000e0000 */
[----:B-1----:R-:W-:Y:S01]  /*9370*/  FMUL.FTZ R216, R98, R218 ;  /* 0x000000da62d87220 */ /* 0x002fe20000410000 */
[----:B------:R-:W-:-:S02]  /*9380*/  FFMA.FTZ R218, R224, UR5, -R222 ;  /* 0x00000005e0da7c23 */ /* 0x000fc400080108de */
[----:B------:R-:W-:Y:S01]  /*9390*/  LDS R222, [R9+0x400] ;  /* 0x0004000009de7984 */ /* 0x000fe20000000800 */
[C---:B------:R-:W-:Y:S02]  /*93a0*/  VIADD R233, R7.reuse, 0x18 ;  /* 0x0000001807e97836 */ /* 0x040fe40000000000 */
[----:B--2---:R-:W-:-:S03]  /*93b0*/  VIADD R234, R7, 0x1c ;  /* 0x0000001c07ea7836 */ /* 0x004fc60000000000 */
[----:B------:R-:W1:Y:S01]  /*93c0*/  SHFL.IDX PT, R224, R14, R233, 0x1f ;  /* 0x00001fe90ee07589 */ /* 0x000e6200000e0000 */
[----:B------:R-:W-:Y:S01]  /*93d0*/  FMUL.FTZ R39, R39, R216 ;  /* 0x000000d827277220 */ /* 0x000fe20000410000 */
[----:B------:R-:W-:Y:S02]  /*93e0*/  FMUL.FTZ R216, R20, R232 ;  /* 0x000000e814d87220 */ /* 0x000fe40000410000 */
[----:B------:R2:W-:Y:S01]  /*93f0*/  MUFU.EX2 R20, R209 ;  /* 0x000000d100147308 */ /* 0x0005e20000000800 */
[----:B------:R3:W1:Y:S01]  /*9400*/  SHFL.IDX PT, R227, R14, R234, 0x1f ;  /* 0x00001fea0ee37589 */ /* 0x00066200000e0000 */
[----:B------:R-:W-:Y:S01]  /*9410*/  FMUL.FTZ R232, R99, R221 ;  /* 0x000000dd63e87220 */ /* 0x000fe20000410000 */
[----:B--2---:R-:W-:Y:S02]  /*9420*/  FSEL R209, R114, -INF , P1 ;  /* 0xff80000072d17808 */ /* 0x004fe40000800000 */
[----:B---3--:R-:W-:-:S03]  /*9430*/  FSEL R14, R2, -INF , P2 ;  /* 0xff800000020e7808 */ /* 0x008fc60001000000 */
        /* <DEDUP_REMOVED lines=8> */
[--C-:B----4-:R-:W-:Y:S01]  /*94c0*/  FFMA.FTZ R223, R223, UR5, -R229.reuse ;  /* 0x00000005dfdf7c23 */ /* 0x110fe200080108e5 */
[----:B------:R-:W-:Y:S01]  /*94d0*/  FFMA.FTZ R215, R21, UR5, -R229 ;  /* 0x0000000515d77c23 */ /* 0x000fe200080108e5 */
[----:B------:R-:W-:-:S05]  /*94e0*/  FSEL R229, R118, -INF , P1 ;  /* 0xff80000076e57808 */ /* 0x000fca0000800000 */
[----:B------:R3:W-:Y:S01]  /*94f0*/  MUFU.EX2 R14, R138 ;  /* 0x0000008a000e7308 */ /* 0x0007e20000000800 */
[----:B------:R-:W-:Y:S01]  /*9500*/  FMUL.FTZ R233, R95, R214 ;  /* 0x000000d65fe97220 */ /* 0x000fe20000410000 */
[----:B---3--:R-:W-:Y:S01]  /*9510*/  FMUL.FTZ R138, R22, R232 ;  /* 0x000000e8168a7220 */ /* 0x008fe20000410000 */
[----:B------:R-:W-:-:S05]  /*9520*/  FSEL R232, R116, -INF , P2 ;  /* 0xff80000074e87808 */ /* 0x000fca0001000000 */
[----:B------:R-:W3:Y:S01]  /*9530*/  MUFU.EX2 R100, R100 ;  /* 0x0000006400647308 */ /* 0x000ee20000000800 */
[----:B------:R-:W-:Y:S01]  /*9540*/  FFMA.FTZ R22, -R204, R204, 1 ;  /* 0x3f800000cc167423 */ /* 0x000fe200000101cc */
[--C-:B-1----:R-:W-:Y:S01]  /*9550*/  FFMA.FTZ R204, R229, UR5, -R224.reuse ;  /* 0x00000005e5cc7c23 */ /* 0x102fe200080108e0 */
[----:B------:R-:W-:Y:S01]  /*9560*/  FSEL R229, R121, -INF , P1 ;  /* 0xff80000079e57808 */ /* 0x000fe20000800000 */
[----:B------:R-:W-:Y:S01]  /*9570*/  FFMA.FTZ R214, R232, UR5, -R224 ;  /* 0x00000005e8d67c23 */ /* 0x000fe200080108e0 */
[----:B------:R-:W-:-:S03]  /*9580*/  FSEL R224, R117, -INF , P2 ;  /* 0xff80000075e07808 */ /* 0x000fc60001000000 */
[----:B------:R-:W1:Y:S01]  /*9590*/  MUFU.EX2 R101, R101 ;  /* 0x0000006500657308 */ /* 0x000e620000000800 */
[----:B------:R-:W-:Y:S01]  /*95a0*/  FMUL.FTZ R232, R97, R213 ;  /* 0x000000d561e87220 */ /* 0x000fe20000410000 */
[--C-:B------:R-:W-:Y:S01]  /*95b0*/  FFMA.FTZ R224, R224, UR5, -R227.reuse ;  /* 0x00000005e0e07c23 */ /* 0x100fe200080108e3 */
[----:B------:R-:W-:-:S05]  /*95c0*/  FFMA.FTZ R213, R229, UR5, -R227 ;  /* 0x00000005e5d57c23 */ /* 0x000fca00080108e3 */
[----:B------:R4:W-:Y:S01]  /*95d0*/  MUFU.EX2 R21, R137 ;  /* 0x0000008900157308 */ /* 0x0009e20000000800 */
[----:B------:R-:W-:Y:S01]  /*95e0*/  FFMA.FTZ R227, -R207, R207, 1 ;  /* 0x3f800000cfe37423 */ /* 0x000fe200000101cf */
[----:B------:R-:W-:Y:S01]  /*95f0*/  FMUL.FTZ R207, R104, R212 ;  /* 0x000000d468cf7220 */ /* 0x000fe20000410000 */
[----:B----4-:R-:W-:Y:S01]  /*9600*/  FMUL.FTZ R137, R22, R233 ;  /* 0x000000e916897220 */ /* 0x010fe20000410000 */
[----:B------:R-:W-:-:S04]  /*9610*/  VIADD R233, R7, 0x8 ;  /* 0x0000000807e97836 */ /* 0x000fc80000000000 */
[----:B------:R-:W4:Y:S01]  /*9620*/  MUFU.EX2 R102, R102 ;  /* 0x0000006600667308 */ /* 0x000f220000000800 */
[----:B--2---:R-:W-:Y:S01]  /*9630*/  FMUL.FTZ R33, R103, R33 ;  /* 0x0000002167217220 */ /* 0x004fe20000410000 */
[----:B------:R2:W4:Y:S01]  /*9640*/  SHFL.IDX PT, R212, R222, R233, 0x1f ;  /* 0x00001fe9ded47589 */ /* 0x00052200000e0000 */
[----:B---3--:R-:W-:Y:S01]  /*9650*/  FMUL.FTZ R34, R100, R34 ;  /* 0x0000002264227220 */ /* 0x008fe20000410000 */
[----:B------:R-:W-:Y:S01]  /*9660*/  FMUL.FTZ R207, R205, R207 ;  /* 0x000000cfcdcf7220 */ /* 0x000fe20000410000 */
[----:B------:R-:W-:-:S03]  /*9670*/  FMUL.FTZ R205, R227, R33 ;  /* 0x00000021e3cd7220 */ /* 0x000fc60000410000 */
[----:B------:R3:W-:Y:S01]  /*9680*/  MUFU.EX2 R22, R136 ;  /* 0x0000008800167308 */ /* 0x0007e20000000800 */
[----:B------:R-:W-:Y:S01]  /*9690*/  FFMA.FTZ R228, -R228, R228, 1 ;  /* 0x3f800000e4e47423 */ /* 0x000fe200000101e4 */
[----:B--2---:R-:W-:Y:S02]  /*96a0*/  VIADD R233, R7, 0xc ;  /* 0x0000000c07e97836 */ /* 0x004fe40000000000 */
[----:B-1----:R-:W-:Y:S01]  /*96b0*/  FMUL.FTZ R35, R101, R35 ;  /* 0x0000002365237220 */ /* 0x002fe20000410000 */
[----:B------:R-:W-:Y:S01]  /*96c0*/  IADD3 R227, R7, 0x10, RZ ;  /* 0x0000001007e37810 */ /* 0x000fe20007ffe0ff */
[----:B---3--:R-:W-:Y:S02]  /*96d0*/  FMUL.FTZ R136, R23, R232 ;  /* 0x000000e817887220 */ /* 0x008fe40000410000 */
[----:B------:R1:W-:Y:S01]  /*96e0*/  SHFL.IDX PT, R232, R222, R233, 0x1f ;  /* 0x00001fe9dee87589 */ /* 0x0003e200000e0000 */
[----:B------:R2:W-:Y:S01]  /*96f0*/  MUFU.EX2 R23, R135 ;  /* 0x0000008700177308 */ /* 0x0005e20000000800 */
[----:B-1----:R-:W-:-:S02]  /*9700*/  VIADD R233, R7, 0x18 ;  /* 0x0000001807e97836 */ /* 0x002fc40000000000 */
[----:B--2---:R-:W-:Y:S01]  /*9710*/  FMUL.FTZ R135, R208, R34 ;  /* 0x00000022d0877220 */ /* 0x004fe20000410000 */
[----:B------:R-:W-:Y:S01]  /*9720*/  FFMA.FTZ R34, -R88, R88, 1 ;  /* 0x3f80000058227423 */ /* 0x000fe20000010158 */
[----:B------:R-:W-:-:S03]  /*9730*/  FMUL.FTZ R88, R228, R35 ;  /* 0x00000023e4587220 */ /* 0x000fc60000410000 */
[----:B------:R-:W1:Y:S01]  /*9740*/  MUFU.EX2 R17, R17 ;  /* 0x0000001100117308 */ /* 0x000e620000000800 */
[----:B------:R-:W2:Y:S04]  /*9750*/  SHFL.IDX PT, R208, R222, R7, 0x1f ;  /* 0x00001f07ded07589 */ /* 0x000ea800000e0000 */
[----:B------:R-:W-:Y:S04]  /*9760*/  SHFL.IDX PT, R228, R222, R227, 0x1f ;  /* 0x00001fe3dee47589 */ /* 0x000fe800000e0000 */
[----:B------:R-:W3:Y:S01]  /*9770*/  SHFL.IDX PT, R227, R222, R233, 0x1f ;  /* 0x00001fe9dee37589 */ /* 0x000ee200000e0000 */
[----:B------:R-:W2:Y:S01]  /*9780*/  MUFU.EX2 R107, R107 ;  /* 0x0000006b006b7308 */ /* 0x000ea20000000800 */
[----:B----4-:R-:W-:Y:S01]  /*9790*/  FMUL.FTZ R32, R102, R32 ;  /* 0x0000002066207220 */ /* 0x010fe20000410000 */
[----:B------:R-:W-:Y:S01]  /*97a0*/  FFMA.FTZ R206, -R206, R206, 1 ;  /* 0x3f800000cece7423 */ /* 0x000fe200000101ce */
[----:B------:R-:W-:-:S03]  /*97b0*/  IADD3 R229, R7, 0x4, RZ ;  /* 0x0000000407e57810 */ /* 0x000fc60007ffe0ff */
[----:B------:R-:W-:Y:S02]  /*97c0*/  FMUL.FTZ R206, R206, R32 ;  /* 0x00000020cece7220 */ /* 0x000fe40000410000 */
[----:B------:R-:W4:Y:S01]  /*97d0*/  MUFU.EX2 R110, R110 ;  /* 0x0000006e006e7308 */ /* 0x000f220000000800 */
[----:B-1----:R-:W-:-:S07]  /*97e0*/  FMUL.FTZ R36, R17, R36 ;  /* 0x0000002411247220 */ /* 0x002fce0000410000 */
[----:B------:R-:W1:Y:S08]  /*97f0*/  MUFU.EX2 R109, R109 ;  /* 0x0000006d006d7308 */ /* 0x000e700000000800 */
[----:B------:R2:W-:Y:S02]  /*9800*/  MUFU.EX2 R32, R134 ;  /* 0x0000008600207308 */ /* 0x0005e40000000800 */
[----:B--2---:R2:W1:Y:S06]  /*9810*/  SHFL.IDX PT, R134, R222, R229, 0x1f ;  /* 0x00001fe5de867589 */ /* 0x00446c00000e0000 */
[----:B------:R3:W-:Y:S01]  /*9820*/  MUFU.EX2 R33, R133 ;  /* 0x0000008500217308 */ /* 0x0007e20000000800 */
[----:B------:R-:W-:Y:S01]  /*9830*/  FADD.FTZ R44, R44, -R212 ;  /* 0x800000d42c2c7221 */ /* 0x000fe20000010000 */
[----:B--2---:R-:W-:-:S02]  /*9840*/  VIADD R229, R7, 0x14 ;  /* 0x0000001407e57836 */ /* 0x004fc40000000000 */
[----:B---3--:R-:W-:Y:S01]  /*9850*/  FMUL.FTZ R133, R34, R36 ;  /* 0x0000002422857220 */ /* 0x008fe20000410000 */
[----:B------:R-:W-:Y:S01]  /*9860*/  FFMA.FTZ R225, -R225, R225, 1 ;  /* 0x3f800000e1e17423 */ /* 0x000fe200000101e1 */
[----:B------:R-:W-:Y:S02]  /*9870*/  FMUL.FTZ R220, R107, R220 ;  /* 0x000000dc6bdc7220 */ /* 0x000fe40000410000 */
[----:B------:R-:W2:Y:S01]  /*9880*/  SHFL.IDX PT, R229, R222, R229, 0x1f ;  /* 0x00001fe5dee57589 */ /* 0x000ea200000e0000 */
[----:B------:R-:W-:Y:S01]  /*9890*/  FADD.FTZ R46, R46, -R212 ;  /* 0x800000d42e2e7221 */ /* 0x000fe20000010000 */
[----:B------:R3:W-:Y:S01]  /*98a0*/  MUFU.EX2 R36, R130 ;  /* 0x0000008200247308 */ /* 0x0007e20000000800 */
[--C-:B------:R-:W-:Y:S01]  /*98b0*/  FADD.FTZ R40, R40, -R208.reuse ;  /* 0x800000d028287221 */ /* 0x100fe20000010000 */
[----:B------:R-:W-:Y:S01]  /*98c0*/  FADD.FTZ R42, R42, -R208 ;  /* 0x800000d02a2a7221 */ /* 0x000fe20000010000 */
[----:B------:R-:W-:Y:S01]  /*98d0*/  FADD.FTZ R208, R52, -R227 ;  /* 0x800000e334d07221 */ /* 0x000fe20000010000 */
[----:B------:R-:W-:Y:S01]  /*98e0*/  FFMA.FTZ R52, -R164, R164, 1 ;  /* 0x3f800000a4347423 */ /* 0x000fe200000101a4 */
[----:B----4-:R-:W-:Y:S01]  /*98f0*/  FMUL.FTZ R44, R110, R44 ;  /* 0x0000002c6e2c7220 */ /* 0x010fe20000410000 */
[----:B------:R-:W-:Y:S01]  /*9900*/  FFMA.FTZ R92, -R92, R92, 1 ;  /* 0x3f8000005c5c7423 */ /* 0x000fe2000001015c */
[----:B---3--:R-:W-:Y:S01]  /*9910*/  FADD.FTZ R130, R45, -R232 ;  /* 0x800000e82d827221 */ /* 0x008fe20000010000 */
[----:B------:R3:W-:Y:S01]  /*9920*/  MUFU.EX2 R35, R131 ;  /* 0x0000008300237308 */ /* 0x0007e20000000800 */
[----:B------:R-:W-:Y:S01]  /*9930*/  FFMA.FTZ R91, -R91, R91, 1 ;  /* 0x3f8000005b5b7423 */ /* 0x000fe2000001015b */
[----:B------:R-:W-:Y:S01]  /*9940*/  FMUL.FTZ R46, R15, R46 ;  /* 0x0000002e0f2e7220 */ /* 0x000fe20000410000 */
[----:B-1----:R-:W-:Y:S01]  /*9950*/  FMUL.FTZ R130, R109, R130 ;  /* 0x000000826d827220 */ /* 0x002fe20000410000 */
[----:B------:R-:W1:Y:S01]  /*9960*/  SHFL.IDX PT, R222, R222, R234, 0x1f ;  /* 0x00001feadede7589 */ /* 0x000e6200000e0000 */
[----:B------:R-:W-:-:S03]  /*9970*/  FMUL.FTZ R52, R52, R44 ;  /* 0x0000002c34347220 */ /* 0x000fc60000410000 */
[----:B------:R-:W4:Y:S01]  /*9980*/  MUFU.EX2 R105, R105 ;  /* 0x0000006900697308 */ /* 0x000f220000000800 */
[----:B---3--:R-:W-:Y:S01]  /*9990*/  FMUL.FTZ R131, R225, R220 ;  /* 0x000000dce1837220 */ /* 0x008fe20000410000 */
[----:B------:R-:W-:Y:S02]  /*99a0*/  VIADD R220, R7, 0x8 ;  /* 0x0000000807dc7836 */ /* 0x000fe40000000000 */
[----:B------:R-:W-:Y:S01]  /*99b0*/  FMUL.FTZ R44, R92, R46 ;  /* 0x0000002e5c2c7220 */ /* 0x000fe20000410000 */
[----:B------:R-:W-:-:S03]  /*99c0*/  FMUL.FTZ R46, R91, R130 ;  /* 0x000000825b2e7220 */ /* 0x000fc60000410000 */
[----:B------:R-:W3:Y:S01]  /*99d0*/  MUFU.EX2 R106, R106 ;  /* 0x0000006a006a7308 */ /* 0x000ee20000000800 */
[----:B------:R-:W1:Y:S01]  /*99e0*/  SHFL.IDX PT, R91, R10, R220, 0x1f ;  /* 0x00001fdc0a5b7589 */ /* 0x000e6200000e0000 */
[--C-:B------:R-:W-:Y:S01]  /*99f0*/  FADD.FTZ R41, R41, -R134.reuse ;  /* 0x8000008629297221 */ /* 0x100fe20000010000 */
[----:B------:R-:W-:-:S05]  /*9a00*/  FADD.FTZ R43, R43, -R134 ;  /* 0x800000862b2b7221 */ /* 0x000fca0000010000 */
[----:B------:R-:W1:Y:S01]  /*9a10*/  MUFU.EX2 R108, R108 ;  /* 0x0000006c006c7308 */ /* 0x000e620000000800 */
[----:B--2---:R-:W-:Y:S01]  /*9a20*/  FADD.FTZ R134, R49, -R229 ;  /* 0x800000e531867221 */ /* 0x004fe20000010000 */
[----:B------:R-:W-:-:S06]  /*9a30*/  FFMA.FTZ R45, -R230, R230, 1 ;  /* 0x3f800000e62d7423 */ /* 0x000fcc00000101e6 */
[----:B------:R-:W2:Y:S01]  /*9a40*/  MUFU.EX2 R111, R111 ;  /* 0x0000006f006f7308 */ /* 0x000ea20000000800 */
[----:B----4-:R-:W-:Y:S01]  /*9a50*/  FMUL.FTZ R49, R105, R40 ;  /* 0x0000002869317220 */ /* 0x010fe20000410000 */
[----:B------:R-:W-:Y:S01]  /*9a60*/  FMUL.FTZ R41, R13, R41 ;  /* 0x000000290d297220 */ /* 0x000fe20000410000 */
[----:B------:R-:W-:Y:S01]  /*9a70*/  FFMA.FTZ R226, -R226, R226, 1 ;  /* 0x3f800000e2e27423 */ /* 0x000fe200000101e2 */
[----:B------:R-:W-:Y:S01]  /*9a80*/  FADD.FTZ R47, R47, -R232 ;  /* 0x800000e82f2f7221 */ /* 0x000fe20000010000 */
[----:B------:R-:W-:Y:S01]  /*9a90*/  FMUL.FTZ R45, R45, R49 ;  /* 0x000000312d2d7220 */ /* 0x000fe20000410000 */
[----:B------:R-:W-:Y:S01]  /*9aa0*/  FFMA.FTZ R49, -R231, R231, 1 ;  /* 0x3f800000e7317423 */ /* 0x000fe200000101e7 */
[----:B---3--:R-:W-:Y:S01]  /*9ab0*/  FMUL.FTZ R38, R106, R38 ;  /* 0x000000266a267220 */ /* 0x008fe20000410000 */
[--C-:B------:R-:W-:Y:S01]  /*9ac0*/  FADD.FTZ R48, R48, -R228.reuse ;  /* 0x800000e430307221 */ /* 0x100fe20000010000 */
[----:B------:R-:W-:Y:S01]  /*9ad0*/  FADD.FTZ R50, R50, -R228 ;  /* 0x800000e432327221 */ /* 0x000fe20000010000 */
[----:B------:R3:W4:Y:S01]  /*9ae0*/  MUFU.EX2 R34, R132 ;  /* 0x0000008400227308 */ /* 0x0007220000000800 */
[--C-:B-1----:R-:W-:Y:S01]  /*9af0*/  FADD.FTZ R40, R53, -R222.reuse ;  /* 0x800000de35287221 */ /* 0x102fe20000010000 */
[----:B------:R-:W-:Y:S01]  /*9b00*/  FMUL.FTZ R49, R49, R41 ;  /* 0x0000002931317220 */ /* 0x000fe20000410000 */
[----:B------:R-:W-:Y:S01]  /*9b10*/  FMUL.FTZ R217, R108, R217 ;  /* 0x000000d96cd97220 */ /* 0x000fe20000410000 */
[----:B------:R-:W-:Y:S01]  /*9b20*/  FMUL.FTZ R38, R226, R38 ;  /* 0x00000026e2267220 */ /* 0x000fe20000410000 */
[----:B------:R-:W-:Y:S01]  /*9b30*/  FFMA.FTZ R90, -R90, R90, 1 ;  /* 0x3f8000005a5a7423 */ /* 0x000fe2000001015a */
[----:B------:R-:W-:Y:S01]  /*9b40*/  FFMA.FTZ R53, -R163, R163, 1 ;  /* 0x3f800000a3357423 */ /* 0x000fe200000101a3 */
[----:B------:R-:W-:Y:S01]  /*9b50*/  FFMA.FTZ R237, -R237, R237, 1 ;  /* 0x3f800000eded7423 */ /* 0x000fe200000101ed */
[----:B------:R-:W-:Y:S01]  /*9b60*/  FFMA.FTZ R93, -R93, R93, 1 ;  /* 0x3f8000005d5d7423 */ /* 0x000fe2000001015d */
[----:B---3--:R-:W-:Y:S01]  /*9b70*/  FFMA.FTZ R132, -R235, R235, 1 ;  /* 0x3f800000eb847423 */ /* 0x008fe200000101eb */
[----:B------:R-:W-:Y:S01]  /*9b80*/  FMUL.FTZ R47, R24, R47 ;  /* 0x0000002f182f7220 */ /* 0x000fe20000410000 */
[----:B------:R-:W-:Y:S01]  /*9b90*/  FMUL.FTZ R48, R25, R48 ;  /* 0x0000003019307220 */ /* 0x000fe20000410000 */
[----:B------:R-:W-:Y:S01]  /*9ba0*/  FMUL.FTZ R41, R26, R50 ;  /* 0x000000321a297220 */ /* 0x000fe20000410000 */
[----:B--2---:R-:W-:Y:S01]  /*9bb0*/  FMUL.FTZ R43, R111, R43 ;  /* 0x0000002b6f2b7220 */ /* 0x004fe20000410000 */
[----:B------:R-:W-:Y:S01]  /*9bc0*/  FFMA.FTZ R94, -R94, R94, 1 ;  /* 0x3f8000005e5e7423 */ /* 0x000fe2000001015e */
[----:B------:R-:W-:Y:S01]  /*9bd0*/  FMUL.FTZ R134, R27, R134 ;  /* 0x000000861b867220 */ /* 0x000fe20000410000 */
[C---:B------:R-:W-:Y:S01]  /*9be0*/  IADD3 R225, R7.reuse, 0x4, RZ ;  /* 0x0000000407e17810 */ /* 0x040fe20007ffe0ff */
[--C-:B------:R-:W-:Y:S01]  /*9bf0*/  FADD.FTZ R60, R60, -R91.reuse ;  /* 0x8000005b3c3c7221 */ /* 0x100fe20000010000 */
[C---:B------:R-:W-:Y:S01]  /*9c00*/  IADD3 R226, R7.reuse, 0x10, RZ ;  /* 0x0000001007e27810 */ /* 0x040fe20007ffe0ff */
        /* <DEDUP_REMOVED lines=8> */
[----:B------:R-:W-:Y:S01]  /*9c90*/  FMUL.FTZ R48, R93, R134 ;  /* 0x000000865d307220 */ /* 0x000fe20000410000 */
[----:B------:R-:W-:Y:S01]  /*9ca0*/  VIADD R217, R7, 0xc ;  /* 0x0000000c07d97836 */ /* 0x000fe20000000000 */
        /* <DEDUP_REMOVED lines=398> */
.L_x_1529:
        /* <DEDUP_REMOVED lines=13> */
[C---:B--2---:R-:W-:Y:S02]  /*b660*/  VIADD R5, R9.reuse, 0x9 ;  /* 0x0000000909057836 */ /* 0x044fe40000000000 */
        /* <DEDUP_REMOVED lines=54> */
.L_x_1530:
        /* <DEDUP_REMOVED lines=12> */
.L_x_1520:
[----:B------:R-:W-:-:S06]  /*ba90*/  UISETP.GE.AND UP0, UPT, UR40, UR37, UPT ;  /* 0x000000252800728c */ /* 0x000fcc000bf06270 */
[----:B------:R-:W-:-:S13]  /*baa0*/  PLOP3.LUT P0, PT, PT, PT, UP0, 0x80, 0x0 ;  /* 0x000000000000781c */ /* 0x000fda0003f0f008 */
[----:B------:R-:W-:Y:S05]  /*bab0*/  @P0 BRA `(.L_x_1532) ;  /* 0x0000005800080947 */ /* 0x000fea0003800000 */
[----:B------:R-:W2:Y:S01]  /*bac0*/  LDL.LU R21, [R1+0x48] ;  /* 0x0000480001157983 */ /* 0x000ea20000300800 */
[----:B------:R-:W3:Y:S01]  /*bad0*/  LDC R22, c[0x0][0x290] ;  /* 0x0000a400ff167b82 */ /* 0x000ee20000000800 */
[----:B------:R-:W-:Y:S01]  /*bae0*/  MOV R19, 0x40000040 ;  /* 0x4000004000137802 */ /* 0x000fe20000000f00 */
[----:B------:R-:W4:Y:S01]  /*baf0*/  S2R R5, SR_TID.X ;  /* 0x0000000000057919 */ /* 0x000f220000002100 */
[----:B------:R-:W5:Y:S01]  /*bb00*/  S2R R6, SR_TID.X ;  /* 0x0000000000067919 */ /* 0x000f620000002100 */
[----:B----4-:R-:W-:Y:S01]  /*bb10*/  IADD3 R5, R5, -0x80, RZ ;  /* 0xffffff8005057810 */ /* 0x010fe20007ffe0ff */
[----:B-----5:R-:W-:-:S03]  /*bb20*/  VIADD R9, R6, 0xffffff80 ;  /* 0xffffff8006097836 */ /* 0x020fc60000000000 */
[----:B------:R-:W-:Y:S02]  /*bb30*/  SHF.R.S32.HI R6, RZ, 0x1f, R5 ;  /* 0x0000001fff067819 */ /* 0x000fe40000011405 */
[----:B------:R-:W-:Y:S02]  /*bb40*/  SHF.R.S32.HI R8, RZ, 0x1f, R9 ;  /* 0x0000001fff087819 */ /* 0x000fe40000011409 */
[----:B------:R-:W-:Y:S02]  /*bb50*/  LEA.HI R7, R6, R5, RZ, 0x5 ;  /* 0x0000000506077211 */ /* 0x000fe400078f28ff */
[----:B------:R-:W-:Y:S02]  /*bb60*/  LEA.HI R11, R8, R9, RZ, 0x7 ;  /* 0x00000009080b7211 */ /* 0x000fe400078f38ff */
[----:B------:R-:W-:Y:S02]  /*bb70*/  LOP3.LUT R8, R7, 0xffffffe0, RZ, 0xc0, !PT ;  /* 0xffffffe007087812 */ /* 0x000fe400078ec0ff */
[----:B------:R-:W-:-:S02]  /*bb80*/  LEA.HI R6, R6, R5, RZ, 0x2 ;  /* 0x0000000506067211 */ /* 0x000fc400078f10ff */
[----:B------:R-:W-:Y:S01]  /*bb90*/  LOP3.LUT R10, R11, 0xffffff80, RZ, 0xc0, !PT ;  /* 0xffffff800b0a7812 */ /* 0x000fe200078ec0ff */
[----:B------:R-:W-:Y:S01]  /*bba0*/  IMAD.IADD R8, R5, 0x1, -R8 ;  /* 0x0000000105087824 */ /* 0x000fe200078e0a08 */
[----:B------:R-:W-:Y:S02]  /*bbb0*/  LOP3.LUT R6, R6, 0xfffffffc, RZ, 0xc0, !PT ;  /* 0xfffffffc06067812 */ /* 0x000fe400078ec0ff */
[----:B------:R-:W-:Y:S01]  /*bbc0*/  SHF.R.S32.HI R20, RZ, 0x7, R11 ;  /* 0x00000007ff147819 */ /* 0x000fe2000001140b */
[----:B------:R-:W-:Y:S01]  /*bbd0*/  IMAD.IADD R9, R9, 0x1, -R10 ;  /* 0x0000000109097824 */ /* 0x000fe200078e0a0a */
[----:B------:R-:W-:Y:S02]  /*bbe0*/  SHF.R.S32.HI R7, RZ, 0x1f, R8 ;  /* 0x0000001fff077819 */ /* 0x000fe40000011408 */
[----:B------:R-:W-:Y:S02]  /*bbf0*/  IADD3 R10, R5, -R6, RZ ;  /* 0x80000006050a7210 */ /* 0x000fe40007ffe0ff */
        /* <DEDUP_REMOVED lines=9> */
[--C-:B------:R-:W-:Y:S01]  /*bc90*/  SHF.R.S32.HI R9, RZ, 0x2, R12.reuse ;  /* 0x00000002ff097819 */ /* 0x100fe2000001140c */
[----:B------:R-:W-:Y:S01]  /*bca0*/  VIADD R13, R8, 0x10 ;  /* 0x00000010080d7836 */ /* 0x000fe20000000000 */
[----:B------:R-:W-:Y:S02]  /*bcb0*/  SHF.R.S32.HI R12, RZ, 0x1f, R12 ;  /* 0x0000001fff0c7819 */ /* 0x000fe4000001140c */
[----:B------:R-:W-:Y:S02]  /*bcc0*/  LEA.HI R11, R20, R20, RZ, 0x1 ;  /* 0x00000014140b7211 */ /* 0x000fe400078f08ff */
[----:B------:R-:W-:-:S02]  /*bcd0*/  LOP3.LUT R5, R5, 0x1ffffff0, RZ, 0xc0, !PT ;  /* 0x1ffffff005057812 */ /* 0x000fc400078ec0ff */
[----:B------:R-:W-:Y:S02]  /*bce0*/  LEA.HI R7, R7, R8, RZ, 0x1 ;  /* 0x0000000807077211 */ /* 0x000fe400078f08ff */
[----:B------:R-:W-:Y:S01]  /*bcf0*/  LEA.HI R12, R12, R9, RZ, 0x3 ;  /* 0x000000090c0c7211 */ /* 0x000fe200078f18ff */
[----:B------:R-:W-:Y:S01]  /*bd00*/  IMAD.IADD R6, R6, 0x1, -R5 ;  /* 0x0000000106067824 */ /* 0x000fe200078e0a05 */
[----:B------:R-:W-:Y:S02]  /*bd10*/  LOP3.LUT R11, R11, 0x3fffffe, RZ, 0xc0, !PT ;  /* 0x03fffffe0b0b7812 */ /* 0x000fe400078ec0ff */
[----:B------:R-:W-:Y:S02]  /*bd20*/  LOP3.LUT R7, R7, 0xfffffffe, RZ, 0xc0, !PT ;  /* 0xfffffffe07077812 */ /* 0x000fe400078ec0ff */
[----:B------:R-:W-:Y:S01]  /*bd30*/  IADD3 R5, R8, 0x8, RZ ;  /* 0x0000000808057810 */ /* 0x000fe20007ffe0ff */
[----:B------:R-:W-:Y:S01]  /*bd40*/  IMAD.IADD R20, R20, 0x1, -R11 ;  /* 0x0000000114147824 */ /* 0x000fe200078e0a0b */
[----:B------:R-:W-:-:S02]  /*bd50*/  LOP3.LUT R12, R12, 0xfffffff8, RZ, 0xc0, !PT ;  /* 0xfffffff80c0c7812 */ /* 0x000fc400078ec0ff */
[----:B-1----:R-:W-:Y:S02]  /*bd60*/  SHF.R.S32.HI R18, RZ, 0x5, R14 ;  /* 0x00000005ff127819 */ /* 0x002fe4000001140e */
[----:B------:R-:W-:Y:S02]  /*bd70*/  IADD3 R7, R8, -R7, RZ ;  /* 0x8000000708077210 */ /* 0x000fe40007ffe0ff */
[----:B------:R-:W-:Y:S02]  /*bd80*/  LEA.HI R11, R5, R5, RZ, 0x1 ;  /* 0x00000005050b7211 */ /* 0x000fe400078f08ff */
[----:B------:R-:W-:Y:S02]  /*bd90*/  LEA.HI R14, R13, R13, RZ, 0x1 ;  /* 0x0000000d0d0e7211 */ /* 0x000fe400078f08ff */
[----:B------:R-:W-:Y:S02]  /*bda0*/  IADD3 R15, R9, -R12, RZ ;  /* 0x8000000c090f7210 */ /* 0x000fe40007ffe0ff */
[----:B------:R-:W3:Y:S01]  /*bdb0*/  S2R R9, SR_CTAID.X ;  /* 0x0000000000097919 */ /* 0x000ee20000002500 */
[----:B------:R-:W-:-:S02]  /*bdc0*/  LEA R7, R6, R7, 0x3 ;  /* 0x0000000706077211 */ /* 0x000fc400078e18ff */
[----:B------:R-:W-:Y:S01]  /*bdd0*/  LOP3.LUT R12, R11, 0xfffffffe, RZ, 0xc0, !PT ;  /* 0xfffffffe0b0c7812 */ /* 0x000fe200078ec0ff */
[----:B------:R-:W-:Y:S01]  /*bde0*/  IMAD R17, R18, 0x10, R15 ;  /* 0x0000001012117824 */ /* 0x000fe200078e020f */
[----:B------:R-:W-:Y:S01]  /*bdf0*/  LOP3.LUT R6, R14, 0xfffffffe, RZ, 0xc0, !PT ;  /* 0xfffffffe0e067812 */ /* 0x000fe200078ec0ff */
[----:B------:R1:W-:Y:S01]  /*be00*/  STL [R1+0x64], R7 ;  /* 0x0000640701007387 */ /* 0x0003e20000100800 */
[----:B------:R-:W-:Y:S01]  /*be10*/  IADD3 R8, R8, 0x18, RZ ;  /* 0x0000001808087810 */ /* 0x000fe20007ffe0ff */
[----:B------:R-:W-:Y:S01]  /*be20*/  IMAD.IADD R12, R5, 0x1, -R12 ;  /* 0x00000001050c7824 */ /* 0x000fe200078e0a0c */
[--C-:B------:R-:W-:Y:S01]  /*be30*/  SHF.R.S32.HI R5, RZ, 0x1, R11.reuse ;  /* 0x00000001ff057819 */ /* 0x100fe2000001140b */
[----:B------:R-:W-:Y:S01]  /*be40*/  IMAD.IADD R13, R13, 0x1, -R6 ;  /* 0x000000010d0d7824 */ /* 0x000fe200078e0a06 */
[----:B------:R-:W-:Y:S02]  /*be50*/  SHF.R.S32.HI R6, RZ, 0x1f, R11 ;  /* 0x0000001fff067819 */ /* 0x000fe4000001140b */
[----:B------:R-:W-:-:S02]  /*be60*/  LEA.HI R11, R8, R8, RZ, 0x1 ;  /* 0x00000008080b7211 */ /* 0x000fc400078f08ff */
[----:B------:R-:W-:Y:S02]  /*be70*/  LEA.HI R6, R6, R5, RZ, 0x4 ;  /* 0x0000000506067211 */ /* 0x000fe400078f20ff */
[--C-:B-1----:R-:W-:Y:S02]  /*be80*/  SHF.R.S32.HI R7, RZ, 0x1, R14.reuse ;  /* 0x00000001ff077819 */ /* 0x102fe4000001140e */
[----:B------:R-:W-:Y:S02]  /*be90*/  SHF.R.S32.HI R14, RZ, 0x1f, R14 ;  /* 0x0000001fff0e7819 */ /* 0x000fe4000001140e */
[--C-:B------:R-:W-:Y:S02]  /*bea0*/  SHF.R.S32.HI R15, RZ, 0x1, R11.reuse ;  /* 0x00000001ff0f7819 */ /* 0x100fe4000001140b */
[----:B------:R-:W-:Y:S02]  /*beb0*/  SHF.R.S32.HI R18, RZ, 0x1f, R11 ;  /* 0x0000001fff127819 */ /* 0x000fe4000001140b */
[----:B------:R-:W-:-:S02]  /*bec0*/  LEA.HI R14, R14, R7, RZ, 0x4 ;  /* 0x000000070e0e7211 */ /* 0x000fc400078f20ff */
[----:B------:R-:W-:Y:S02]  /*bed0*/  LOP3.LUT R6, R6, 0x1ffffff0, RZ, 0xc0, !PT ;  /* 0x1ffffff006067812 */ /* 0x000fe400078ec0ff */
[----:B------:R-:W-:Y:S02]  /*bee0*/  LEA.HI R18, R18, R15, RZ, 0x4 ;  /* 0x0000000f12127211 */ /* 0x000fe400078f20ff */
        /* <DEDUP_REMOVED lines=8> */
[----:B---3--:R-:W-:Y:S01]  /*bf70*/  IMAD R7, R9, -0x80, R22 ;  /* 0xffffff8009077824 */ /* 0x008fe200078e0216 */
[----:B------:R-:W-:Y:S01]  /*bf80*/  LEA R8, R14, R13, 0x3 ;  /* 0x0000000d0e087211 */ /* 0x000fe200078e18ff */
[----:B------:R-:W-:Y:S01]  /*bf90*/  IMAD.MOV.U32 R15, RZ, RZ, 0x40000040 ;  /* 0x40000040ff0f7424 */ /* 0x000fe200078e00ff */
[----:B------:R-:W-:Y:S01]  /*bfa0*/  STL [R1+0x60], R5 ;  /* 0x0000600501007387 */ /* 0x000fe20000100800 */
[----:B------:R-:W-:-:S02]  /*bfb0*/  LEA R6, R18, R11, 0x3 ;  /* 0x0000000b12067211 */ /* 0x000fc400078e18ff */
[----:B------:R-:W-:Y:S01]  /*bfc0*/  LEA R20, R20, R17, 0x6 ;  /* 0x0000001114147211 */ /* 0x000fe200078e30ff */
[----:B------:R1:W-:Y:S01]  /*bfd0*/  STL [R1+0x5c], R8 ;  /* 0x00005c0801007387 */ /* 0x0003e20000100800 */
[----:B------:R-:W-:-:S03]  /*bfe0*/  MOV R13, 0x40000040 ;  /* 0x40000040000d7802 */ /* 0x000fc60000000f00 */
[----:B------:R3:W-:Y:S01]  /*bff0*/  STL [R1+0x58], R6 ;  /* 0x0000580601007387 */ /* 0x0007e20000100800 */
[--C-:B------:R-:W-:Y:S02]  /*c000*/  IMAD R9, R9, -0x80, -R20.reuse ;  /* 0xffffff8009097824 */ /* 0x100fe400078e0a14 */
[----:B-1----:R-:W-:Y:S02]  /*c010*/  IMAD.IADD R8, R7, 0x1, -R20 ;  /* 0x0000000107087824 */ /* 0x002fe400078e0a14 */
[----:B--2---:R-:W-:-:S04]  /*c020*/  IMAD R5, R21, 0x2000, R16 ;  /* 0x0000200015057824 */ /* 0x004fc800078e0210 */
[C---:B------:R-:W-:Y:S01]  /*c030*/  VIADD R7, R5.reuse, 0x20c00 ;  /* 0x00020c0005077836 */ /* 0x040fe20000000000 */
[----:B---3--:R-:W-:Y:S02]  /*c040*/  IADD3 R6, R5, 0x4000, RZ ;  /* 0x0000400005067810 */ /* 0x008fe40007ffe0ff */
        /* <DEDUP_REMOVED lines=11> */
[----:B------:R1:W-:Y:S01]  /*c100*/  STL [R1+0x34], R6 ;  /* 0x0000340601007387 */ /* 0x0003e20000100800 */
[----:B------:R-:W-:-:S02]  /*c110*/  IADD3 R18, R6, 0x2, RZ ;  /* 0x0000000206127810 */ /* 0x000fc40007ffe0ff */
[C---:B------:R-:W-:Y:S01]  /*c120*/  IADD3 R11, R10.reuse, 0x8, RZ ;  /* 0x000000080a0b7810 */ /* 0x040fe20007ffe0ff */
[----:B------:R2:W-:Y:S01]  /*c130*/  STL [R1+0x50], R5 ;  /* 0x0000500501007387 */ /* 0x0005e20000100800 */
[----:B------:R-:W-:-:S03]  /*c140*/  VIADD R11, R10, 0x14 ;  /* 0x000000140a0b7836 */ /* 0x000fc60000000000 */
[----:B------:R3:W-:Y:S01]  /*c150*/  STL.64 [R1+0x38], R12 ;  /* 0x0000380c01007387 */ /* 0x0007e20000100a00 */
[C---:B-1----:R-:W-:Y:S01]  /*c160*/  VIADD R6, R10.reuse, 0xc ;  /* 0x0000000c0a067836 */ /* 0x042fe20000000000 */
[C---:B------:R-:W-:Y:S02]  /*c170*/  IADD3 R6, R10.reuse, 0x18, RZ ;  /* 0x000000180a067810 */ /* 0x040fe40007ffe0ff */
[----:B------:R3:W-:Y:S01]  /*c180*/  STL.64 [R1+0x48], R18 ;  /* 0x0000481201007387 */ /* 0x0007e20000100a00 */
[C---:B--2---:R-:W-:Y:S01]  /*c190*/  VIADD R5, R10.reuse, 0x4 ;  /* 0x000000040a057836 */ /* 0x044fe20000000000 */
[C---:B------:R-:W-:Y:S02]  /*c1a0*/  IADD3 R5, R10.reuse, 0x10, RZ ;  /* 0x000000100a057810 */ /* 0x040fe40007ffe0ff */
[----:B------:R3:W-:Y:S01]  /*c1b0*/  STL.64 [R1+0x40], R14 ;  /* 0x0000400e01007387 */ /* 0x0007e20000100a00 */
[----:B------:R-:W-:-:S07]  /*c1c0*/  VIADD R5, R10, 0x1c ;  /* 0x0000001c0a057836 */ /* 0x000fce0000000000 */
.L_x_1543:
[----:B------:R-:W-:-:S05]  /*c1d0*/  IMAD.U32 R5, RZ, RZ, UR36 ;  /* 0x00000024ff057e24 */ /* 0x000fca000f8e00ff */
[----:B------:R-:W-:-:S04]  /*c1e0*/  LOP3.LUT R5, R5, 0x1, RZ, 0xfc, !PT ;  /* 0x0000000105057812 */ /* 0x000fc800078efcff */
[----:B------:R-:W-:-:S13]  /*c1f0*/  ISETP.NE.AND P6, PT, R5, 0x3, PT ;  /* 0x000000030500780c */ /* 0x000fda0003fc5270 */
[----:B------:R-:W-:Y:S05]  /*c200*/  @!P6 BRA `(.L_x_1533) ;  /* 0x000000000004e947 */ /* 0x000fea0003800000 */
[----:B------:R-:W-:Y:S01]  /*c210*/  BPT.TRAP 0x1 ;  /* 0x000000040000795c */ /* 0x000fe20000300000 */
.L_x_1533:
[----:B------:R-:W-:Y:S02]  /*c220*/  LEA R6, R0, R16, 0x3 ;  /* 0x0000001000067211 */ /* 0x000fe400078e18ff */
[----:B---3--:R-:W-:-:S04]  /*c230*/  SHF.L.U32 R19, R4, 0x1f, RZ ;  /* 0x0000001f04137819 */ /* 0x008fc800000006ff */
[----:B------:R1:W2:Y:S01]  /*c240*/  SYNCS.PHASECHK.TRANS64.TRYWAIT P0, [R6+URZ+0x30c10], R19 ;  /* 0x030c1013060075a7 */ /* 0x0002a2000800017f */
[----:B------:R-:W-:Y:S05]  /*c250*/  @!P6 BRA `(.L_x_1534) ;  /* 0x000000000004e947 */ /* 0x000fea0003800000 */
[----:B------:R-:W-:Y:S01]  /*c260*/  BPT.TRAP 0x1 ;  /* 0x000000040000795c */ /* 0x000fe20000300000 */
.L_x_1534:
[----:B------:R-:W-:-:S05]  /*c270*/  VIADD R5, R16, 0x10000 ;  /* 0x0001000010057836 */ /* 0x000fca0000000000 */
[----:B------:R-:W-:-:S04]  /*c280*/  SHF.R.U32.HI R5, RZ, 0x4, R5 ;  /* 0x00000004ff057819 */ /* 0x000fc80000011605 */
[----:B------:R-:W-:-:S04]  /*c290*/  LOP3.LUT R5, R5, 0x3fff, RZ, 0xc0, !PT ;  /* 0x00003fff05057812 */ /* 0x000fc800078ec0ff */
[----:B------:R-:W-:Y:S01]  /*c2a0*/  LOP3.LUT R11, R5, 0x10000, RZ, 0xfc, !PT ;  /* 0x00010000050b7812 */ /* 0x000fe200078efcff */
[----:B--2---:R-:W-:Y:S06]  /*c2b0*/  @P0 BRA `(.L_x_1535) ;  /* 0x0000000000080947 */ /* 0x004fec0003800000 */
[----:B------:R-:W2:Y:S02]  /*c2c0*/  SYNCS.PHASECHK.TRANS64.TRYWAIT P0, [R6+URZ+0x30c10], R19 ;  /* 0x030c1013060075a7 */ /* 0x000ea4000800017f */
[----:B--2---:R-:W-:Y:S05]  /*c2d0*/  @!P0 BRA `(.L_x_1536) ;  /* 0x0000009800448947 */ /* 0x004fea0003800000 */
.L_x_1535:
[----:B------:R-:W-:Y:S01]  /*c2e0*/  LEA R11, R0, R11, 0xa ;  /* 0x0000000b000b7211 */ /* 0x000fe200078e50ff */
        /* <DEDUP_REMOVED lines=11> */
[----:B------:R-:W-:Y:S01]  /*c3a0*/  VIADD R12, R7, 0x2 ;  /* 0x00000002070c7836 */ /* 0x000fe20000000000 */
[----:B------:R-:W-:Y:S01]  /*c3b0*/  MOV R13, 0x40000040 ;  /* 0x40000040000d7802 */ /* 0x000fe20000000f00 */
        /* <DEDUP_REMOVED lines=17> */
[----:B------:R-:W-:Y:S01]  /*c4d0*/  VIADD R12, R7, 0x6 ;  /* 0x00000006070c7836 */ /* 0x000fe20000000000 */
[----:B------:R-:W-:-:S04]  /*c4e0*/  MOV R13, 0x40000040 ;  /* 0x40000040000d7802 */ /* 0x000fc80000000f00 */
[----:B------:R-:W-:Y:S02]  /*c4f0*/  R2UR UR4, R12 ;  /* 0x000000000c0472ca */ /* 0x000fe400000e0000 */
[----:B------:R-:W-:Y:S01]  /*c500*/  R2UR UR5, R13 ;  /* 0x000000000d0572ca */ /* 0x000fe200000e0000 */
[----:B------:R-:W-:Y:S02]  /*c510*/  WARPGROUP.DEPBAR.LE gsb0, 0x0 ;  /* 0x00008000000079c5 */ /* 0x000fe40000010000 */
[----:B------:R-:W-:-:S06]  /*c520*/  WARPGROUP.ARRIVE ;  /* 0x00000000000079c5 */ /* 0x000fcc0000000000 */
[----:B------:R-:W-:Y:S01]  /*c530*/  HGMMA.64x128x16.F32.BF16 R72, gdesc[UR8], R72, gsb0 ;  /* 0x01e00000084879f0 */ /* 0x000fe20008001848 */
[----:B---3--:R-:W-:-:S04]  /*c540*/  IMAD R12, R0, 0x80, R18 ;  /* 0x00000080000c7824 */ /* 0x008fc800078e0212 */
[----:B------:R-:W-:Y:S01]  /*c550*/  IMAD R227, R3, 0x2, R12 ;  /* 0x0000000203e37824 */ /* 0x000fe200078e020c */
[C---:B----4-:R-:W-:Y:S01]  /*c560*/  LEA R14, R0.reuse, R14, 0x7 ;  /* 0x0000000e000e7211 */ /* 0x050fe200078e38ff */
[----:B-----5:R-:W-:-:S03]  /*c570*/  IMAD R18, R0, 0x80, R17 ;  /* 0x0000008000127824 */ /* 0x020fc600078e0211 */
[C---:B------:R-:W-:Y:S02]  /*c580*/  LEA R17, R3.reuse, R14, 0x1 ;  /* 0x0000000e03117211 */ /* 0x040fe400078e08ff */
[----:B--2---:R-:W-:Y:S01]  /*c590*/  LEA R20, R0, R15, 0x7 ;  /* 0x0000000f00147211 */ /* 0x004fe200078e38ff */
[----:B------:R-:W-:Y:S01]  /*c5a0*/  IMAD R13, R3, 0x2, R18 ;  /* 0x00000002030d7824 */ /* 0x000fe200078e0212 */
[----:B------:R-:W-:Y:S01]  /*c5b0*/  LEA R12, R17, R16, 0x2 ;  /* 0x00000010110c7211 */ /* 0x000fe200078e10ff */
[--C-:B------:R-:W-:Y:S01]  /*c5c0*/  IMAD R18, R227, 0x4, R16.reuse ;  /* 0x00000004e3127824 */ /* 0x100fe200078e0210 */
        /* <DEDUP_REMOVED lines=18> */
.L_x_1537:
[----:B------:R1:W1:Y:S01]  /*c6f0*/  SYNCS.PHASECHK.TRANS64.TRYWAIT P0, [R6+URZ+0x30c30], R19 ;  /* 0x030c3013060075a7 */ /* 0x000262000800017f */
[----:B------:R-:W-:Y:S05]  /*c700*/  @!P6 BRA `(.L_x_1538) ;  /* 0x000000000004e947 */ /* 0x000fea0003800000 */
[----:B------:R-:W-:Y:S01]  /*c710*/  BPT.TRAP 0x1 ;  /* 0x000000040000795c */ /* 0x000fe20000300000 */
.L_x_1538:
[----:B-1----:R-:W-:Y:S05]  /*c720*/  @P0 BRA `(.L_x_1539) ;  /* 0x0000000000080947 */ /* 0x002fea0003800000 */
[----:B------:R-:W1:Y:S02]  /*c730*/  SYNCS.PHASECHK.TRANS64.TRYWAIT P0, [R6+URZ+0x30c30], R19 ;  /* 0x030c3013060075a7 */ /* 0x000e64000800017f */
[----:B-1----:R-:W-:Y:S05]  /*c740*/  @!P0 BRA `(.L_x_1540) ;  /* 0x00000094003c8947 */ /* 0x002fea0003800000 */
.L_x_1539:
        /* <DEDUP_REMOVED lines=16> */
[----:B-1----:R-:W-:Y:S01]  /*c850*/  MUFU.TANH R200, R75 ;  /* 0x0000004b00c87308 */ /* 0x002fe20000002400 */
        /* <DEDUP_REMOVED lines=80> */
[----:B--2---:R-:W1:Y:S01]  /*cd60*/  LDC R2, c[0x0][0x74c] ;  /* 0x0001d300ff027b82 */ /* 0x004e620000000800 */
[----:B------:R-:W-:Y:S01]  /*cd70*/  FMUL.FTZ R138, R90, UR9 ;  /* 0x000000095a8a7c20 */ /* 0x000fe20008410000 */
[----:B------:R-:W-:Y:S01]  /*cd80*/  FMUL.FTZ R89, R94, UR9 ;  /* 0x000000095e597c20 */ /* 0x000fe20008410000 */
[----:B------:R-:W-:Y:S01]  /*cd90*/  FMUL.FTZ R90, R95, UR9 ;  /* 0x000000095f5a7c20 */ /* 0x000fe20008410000 */
[----:B------:R-:W-:Y:S01]  /*cda0*/  HGMMA.64x128x16.F32.BF16 R24, gdesc[UR4], RZ, !UPT, gsb0 ;  /* 0x01e00000041879f0 */ /* 0x000fe2000c0018ff */
[----:B------:R-:W-:Y:S01]  /*cdb0*/  UIADD3 UR4, UR6, 0x2, URZ ;  /* 0x0000000206047890 */ /* 0x000fe2000fffe03f */
[----:B------:R-:W2:Y:S01]  /*cdc0*/  MUFU.TANH R136, R136 ;  /* 0x0000008800887308 */ /* 0x000ea20000002400 */
[----:B------:R-:W-:Y:S01]  /*cdd0*/  FMUL.FTZ R205, R92, UR9 ;  /* 0x000000095ccd7c20 */ /* 0x000fe20008410000 */
[----:B------:R-:W2:Y:S01]  /*cde0*/  LDC.64 R94, c[0x0][0x748] ;  /* 0x0001d200ff5e7b82 */ /* 0x000ea20000000a00 */
[----:B------:R-:W-:Y:S01]  /*cdf0*/  FMUL.FTZ R92, R97, UR9 ;  /* 0x00000009615c7c20 */ /* 0x000fe20008410000 */
[----:B------:R-:W-:Y:S01]  /*ce00*/  FMUL.FTZ R100, R100, UR9 ;  /* 0x0000000964647c20 */ /* 0x000fe20008410000 */
[----:B------:R-:W-:Y:S01]  /*ce10*/  FMUL.FTZ R101, R101, UR9 ;  /* 0x0000000965657c20 */ /* 0x000fe20008410000 */
        /* <DEDUP_REMOVED lines=29> */
[----:B---3--:R-:W-:Y:S01]  /*cff0*/  R2UR UR12, R4 ;  /* 0x00000000040c72ca */ /* 0x008fe200000e0000 */
[----:B------:R-:W-:-:S02]  /*d000*/  WARPGROUP.DEPBAR.LE gsb0, 0x0 ;  /* 0x00008000000079c5 */ /* 0x000fc40000010000 */
[----:B------:R-:W-:Y:S01]  /*d010*/  R2UR UR13, R5 ;  /* 0x00000000050d72ca */ /* 0x000fe200000e0000 */
[----:B------:R-:W-:Y:S01]  /*d020*/  IMAD.IADD R96, R8, 0x1, R96 ;  /* 0x0000000108607824 */ /* 0x000fe200078e0260 */
[----:B------:R-:W3:Y:S01]  /*d030*/  LDL.64 R4, [R1+0x38] ;  /* 0x0000380001047983 */ /* 0x000ee20000100a00 */
[----:B------:R-:W-:Y:S01]  /*d040*/  WARPGROUP.ARRIVE ;  /* 0x00000000000079c5 */ /* 0x000fe20000000000 */
[----:B------:R-:W-:Y:S01]  /*d050*/  IADD3 R2, -R2, 0x8, RZ ;  /* 0x0000000802027810 */ /* 0x000fe20007ffe1ff */
[----:B------:R-:W-:Y:S01]  /*d060*/  UIADD3 UR6, UR6, 0x6, URZ ;  /* 0x0000000606067890 */ /* 0x000fe2000fffe03f */
[----:B------:R-:W1:Y:S01]  /*d070*/  MUFU.TANH R167, R205 ;  /* 0x000000cd00a77308 */ /* 0x000e620000002400 */
[----:B------:R-:W-:Y:S01]  /*d080*/  UMOV UR7, 0x40000040 ;  /* 0x4000004000077882 */ /* 0x000fe20000000000 */
[----:B------:R-:W-:-:S05]  /*d090*/  FMUL.FTZ R93, R98, UR9 ;  /* 0x00000009625d7c20 */ /* 0x000fca0008410000 */
[----:B------:R-:W-:Y:S01]  /*d0a0*/  HGMMA.64x128x16.F32.BF16 R24, gdesc[UR12], R24, gsb0 ;  /* 0x01e000000c1879f0 */ /* 0x000fe20008001818 */
[----:B----4-:R-:W-:Y:S01]  /*d0b0*/  R2UR UR12, R6 ;  /* 0x00000000060c72ca */ /* 0x010fe200000e0000 */
[----:B------:R-:W-:Y:S01]  /*d0c0*/  IMAD.IADD R221, R2, 0x1, -R96 ;  /* 0x0000000102dd7824 */ /* 0x000fe200078e0a60 */
[----:B------:R-:W-:Y:S01]  /*d0d0*/  R2UR UR13, R7 ;  /* 0x00000000070d72ca */ /* 0x000fe200000e0000 */
[----:B------:R-:W-:Y:S01]  /*d0e0*/  UMOV UR14, UR4 ;  /* 0x00000004000e7c82 */ /* 0x000fe20008000000 */
[----:B------:R-:W-:Y:S01]  /*d0f0*/  UMOV UR15, 0x40000040 ;  /* 0x40000040000f7882 */ /* 0x000fe20000000000 */
[----:B------:R4:W-:Y:S01]  /*d100*/  MUFU.TANH R7, R126 ;  /* 0x0000007e00077308 */ /* 0x0009e20000002400 */
[----:B--2---:R-:W-:-:S07]  /*d110*/  IADD3 R95, RZ, -R96, -R95 ;  /* 0x80000060ff5f7210 */ /* 0x004fce0007ffe85f */
[----:B------:R-:W2:Y:S01]  /*d120*/  MUFU.TANH R88, R88 ;  /* 0x0000005800587308 */ /* 0x000ea20000002400 */
[----:B----4-:R-:W-:Y:S02]  /*d130*/  IADD3 R126, -R96, R94, RZ ;  /* 0x0000005e607e7210 */ /* 0x010fe40007ffe1ff */
[----:B------:R-:W-:Y:S02]  /*d140*/  IADD3 R94, R94, 0x8, -R96 ;  /* 0x000000085e5e7810 */ /* 0x000fe40007ffe860 */
[----:B------:R-:W-:Y:S02]  /*d150*/  SEL R126, R126, 0x80, !P2 ;  /* 0x000000807e7e7807 */ /* 0x000fe40005000000 */
[----:B------:R-:W-:Y:S01]  /*d160*/  SEL R221, R221, 0x80, P3 ;  /* 0x00000080dddd7807 */ /* 0x000fe20001800000 */
[----:B------:R-:W4:Y:S01]  /*d170*/  MUFU.TANH R91, R91 ;  /* 0x0000005b005b7308 */ /* 0x000f220000002400 */
[----:B------:R-:W-:Y:S02]  /*d180*/  SEL R218, R95, 0x80, P1 ;  /* 0x000000805fda7807 */ /* 0x000fe40000800000 */
[----:B------:R-:W-:-:S02]  /*d190*/  ISETP.GE.AND P3, PT, R126, RZ, PT ;  /* 0x000000ff7e00720c */ /* 0x000fc40003f66270 */
[----:B------:R-:W-:-:S03]  /*d1a0*/  ISETP.GE.AND P4, PT, R126, 0x1, PT ;  /* 0x000000017e00780c */ /* 0x000fc60003f86270 */
[----:B------:R-:W4:Y:S08]  /*d1b0*/  MUFU.TANH R92, R92 ;  /* 0x0000005c005c7308 */ /* 0x000f300000002400 */
[----:B------:R-:W-:Y:S08]  /*d1c0*/  MUFU.TANH R169, R138 ;  /* 0x0000008a00a97308 */ /* 0x000ff00000002400 */
[----:B------:R-:W4:Y:S08]  /*d1d0*/  MUFU.TANH R165, R100 ;  /* 0x0000006400a57308 */ /* 0x000f300000002400 */
[----:B------:R-:W4:Y:S08]  /*d1e0*/  MUFU.TANH R164, R101 ;  /* 0x0000006500a47308 */ /* 0x000f300000002400 */
[----:B------:R-:W4:Y:S08]  /*d1f0*/  MUFU.TANH R89, R89 ;  /* 0x0000005900597308 */ /* 0x000f300000002400 */
[----:B------:R-:W4:Y:S08]  /*d200*/  MUFU.TANH R90, R90 ;  /* 0x0000005a005a7308 */ /* 0x000f300000002400 */
[----:B------:R-:W-:Y:S08]  /*d210*/  MUFU.TANH R145, R120 ;  /* 0x0000007800917308 */ /* 0x000ff00000002400 */
[----:B------:R-:W-:Y:S08]  /*d220*/  MUFU.TANH R143, R122 ;  /* 0x0000007a008f7308 */ /* 0x000ff00000002400 */
[----:B------:R-:W-:Y:S08]  /*d230*/  MUFU.TANH R142, R123 ;  /* 0x0000007b008e7308 */ /* 0x000ff00000002400 */
[----:B------:R-:W4:Y:S08]  /*d240*/  MUFU.TANH R93, R93 ;  /* 0x0000005d005d7308 */ /* 0x000f300000002400 */
[----:B------:R-:W4:Y:S08]  /*d250*/  MUFU.TANH R166, R99 ;  /* 0x0000006300a67308 */ /* 0x000f300000002400 */
[----:B------:R-:W4:Y:S08]  /*d260*/  MUFU.TANH R163, R102 ;  /* 0x0000006600a37308 */ /* 0x000f300000002400 */
[----:B------:R-:W4:Y:S01]  /*d270*/  MUFU.TANH R162, R103 ;  /* 0x0000006700a27308 */ /* 0x000f220000002400 */
[----:B------:R-:W-:-:S02]  /*d280*/  WARPGROUP.DEPBAR.LE gsb0, 0x0 ;  /* 0x00008000000079c5 */ /* 0x000fc40000010000 */
[----:B------:R-:W-:-:S05]  /*d290*/  WARPGROUP.ARRIVE ;  /* 0x00000000000079c5 */ /* 0x000fca0000000000 */
[----:B------:R-:W-:Y:S01]  /*d2a0*/  MUFU.TANH R156, R109 ;  /* 0x0000006d009c7308 */ /* 0x000fe20000002400 */
[----:B------:R-:W-:Y:S01]  /*d2b0*/  HGMMA.64x128x16.F32.BF16 R24, gdesc[UR12], R24, gsb0 ;  /* 0x01e000000c1879f0 */ /* 0x000fe20008001818 */
[----:B------:R-:W-:Y:S02]  /*d2c0*/  ISETP.GE.AND P1, PT, R126, 0x9, PT ;  /* 0x000000097e00780c */ /* 0x000fe40003f26270 */
[----:B------:R-:W-:-:S04]  /*d2d0*/  ISETP.GT.OR P3, PT, R218, RZ, !P3 ;  /* 0x000000ffda00720c */ /* 0x000fc80005f64670 */
[----:B------:R-:W4:Y:S01]  /*d2e0*/  MUFU.TANH R161, R104 ;  /* 0x0000006800a17308 */ /* 0x000f220000002400 */
[C---:B------:R-:W-:Y:S02]  /*d2f0*/  ISETP.GT.OR P4, PT, R218.reuse, 0x1, !P4 ;  /* 0x00000001da00780c */ /* 0x040fe40006784670 */
[----:B------:R-:W-:Y:S02]  /*d300*/  ISETP.GT.OR P1, PT, R218, 0x9, !P1 ;  /* 0x00000009da00780c */ /* 0x000fe40004f24670 */
[----:B------:R-:W-:Y:S02]  /*d310*/  FSEL R216, R19, -INF , !P3 ;  /* 0xff80000013d87808 */ /* 0x000fe40005800000 */
[----:B------:R-:W-:Y:S01]  /*d320*/  FSEL R219, R230, -INF , !P4 ;  /* 0xff800000e6db7808 */ /* 0x000fe20006000000 */
[----:B------:R-:W4:Y:S01]  /*d330*/  MUFU.TANH R160, R105 ;  /* 0x0000006900a07308 */ /* 0x000f220000002400 */
[C---:B------:R-:W-:Y:S02]  /*d340*/  ISETP.GE.AND P2, PT, R126.reuse, 0x10, PT ;  /* 0x000000107e00780c */ /* 0x040fe40003f46270 */
[----:B------:R-:W-:-:S02]  /*d350*/  ISETP.GE.AND P3, PT, R126, 0x11, PT ;  /* 0x000000117e00780c */ /* 0x000fc40003f66270 */
[C---:B------:R-:W-:Y:S02]  /*d360*/  ISETP.GE.AND P5, PT, R126.reuse, 0x18, PT ;  /* 0x000000187e00780c */ /* 0x040fe40003fa6270 */
[----:B------:R-:W-:Y:S01]  /*d370*/  ISETP.GE.AND P4, PT, R126, 0x19, PT ;  /* 0x000000197e00780c */ /* 0x000fe20003f86270 */
[----:B------:R-:W-:Y:S01]  /*d380*/  MUFU.TANH R153, R112 ;  /* 0x0000007000997308 */ /* 0x000fe20000002400 */
[----:B------:R-:W-:Y:S02]  /*d390*/  FSEL R220, R236, -INF , !P1 ;  /* 0xff800000ecdc7808 */ /* 0x000fe40004800000 */
[C---:B------:R-:W-:Y:S02]  /*d3a0*/  ISETP.GT.OR P2, PT, R218.reuse, 0x10, !P2 ;  /* 0x00000010da00780c */ /* 0x040fe40005744670 */
[C---:B------:R-:W-:Y:S02]  /*d3b0*/  ISETP.GT.OR P3, PT, R218.reuse, 0x11, !P3 ;  /* 0x00000011da00780c */ /* 0x040fe40005f64670 */
[C---:B------:R-:W-:Y:S01]  /*d3c0*/  ISETP.GT.OR P5, PT, R218.reuse, 0x18, !P5 ;  /* 0x00000018da00780c */ /* 0x040fe20006fa4670 */
[----:B------:R-:W-:Y:S01]  /*d3d0*/  MUFU.TANH R141, R124 ;  /* 0x0000007c008d7308 */ /* 0x000fe20000002400 */
[----:B------:R-:W-:-:S02]  /*d3e0*/  ISETP.GT.OR P4, PT, R218, 0x19, !P4 ;  /* 0x00000019da00780c */ /* 0x000fc40006784670 */
[----:B------:R-:W-:Y:S02]  /*d3f0*/  FSEL R215, R233, -INF , !P2 ;  /* 0xff800000e9d77808 */ /* 0x000fe40005000000 */
[----:B------:R-:W-:Y:S02]  /*d400*/  FSEL R211, R21, -INF , !P3 ;  /* 0xff80000015d37808 */ /* 0x000fe40005800000 */
[----:B------:R-:W-:Y:S01]  /*d410*/  FSEL R208, R23, -INF , !P5 ;  /* 0xff80000017d07808 */ /* 0x000fe20006800000 */
[----:B------:R-:W4:Y:S01]  /*d420*/  MUFU.TANH R157, R108 ;  /* 0x0000006c009d7308 */ /* 0x000f220000002400 */
[----:B------:R-:W-:Y:S01]  /*d430*/  FSEL R206, R202, -INF , !P4 ;  /* 0xff800000cace7808 */ /* 0x000fe20006000000 */
[----:B------:R-:W-:Y:S01]  /*d440*/  FMUL.FTZ R110, R110, UR9 ;  /* 0x000000096e6e7c20 */ /* 0x000fe20008410000 */
[----:B------:R-:W-:-:S05]  /*d450*/  FMUL.FTZ R111, R111, UR9 ;  /* 0x000000096f6f7c20 */ /* 0x000fca0008410000 */
[----:B------:R-:W4:Y:S01]  /*d460*/  MUFU.TANH R152, R113 ;  /* 0x0000007100987308 */ /* 0x000f220000002400 */
[----:B------:R-:W-:-:S07]  /*d470*/  FMUL.FTZ R119, R119, UR9 ;  /* 0x0000000977777c20 */ /* 0x000fce0008410000 */
[----:B------:R-:W-:Y:S01]  /*d480*/  MUFU.TANH R144, R121 ;  /* 0x0000007900907308 */ /* 0x000fe20000002400 */
[----:B------:R-:W-:-:S07]  /*d490*/  FMUL.FTZ R115, R115, UR9 ;  /* 0x0000000973737c20 */ /* 0x000fce0008410000 */
[----:B------:R-:W-:Y:S08]  /*d4a0*/  MUFU.TANH R140, R125 ;  /* 0x0000007d008c7308 */ /* 0x000ff00000002400 */
[----:B------:R-:W4:Y:S08]  /*d4b0*/  MUFU.TANH R150, R116 ;  /* 0x0000007400967308 */ /* 0x000f300000002400 */
[----:B------:R-:W4:Y:S01]  /*d4c0*/  MUFU.TANH R148, R117 ;  /* 0x0000007500947308 */ /* 0x000f220000002400 */
[----:B------:R-:W-:-:S07]  /*d4d0*/  FMUL.FTZ R118, R118, UR9 ;  /* 0x0000000976767c20 */ /* 0x000fce0008410000 */
[----:B------:R-:W-:Y:S08]  /*d4e0*/  MUFU.TANH R158, R107 ;  /* 0x0000006b009e7308 */ /* 0x000ff00000002400 */
[----:B------:R-:W-:Y:S08]  /*d4f0*/  MUFU.TANH R151, R114 ;  /* 0x0000007200977308 */ /* 0x000ff00000002400 */
[----:B------:R-:W4:Y:S01]  /*d500*/  MUFU.TANH R159, R106 ;  /* 0x0000006a009f7308 */ /* 0x000f220000002400 */
[----:B------:R-:W-:-:S02]  /*d510*/  WARPGROUP.DEPBAR.LE gsb0, 0x0 ;  /* 0x00008000000079c5 */ /* 0x000fc40000010000 */
[----:B------:R-:W1:Y:S01]  /*d520*/  LDS R227, [R227+0x400] ;  /* 0x00040000e3e37984 */ /* 0x000e620000000800 */
        /* <DEDUP_REMOVED lines=9> */
[C---:B------:R-:W-:Y:S01]  /*d5c0*/  ISETP.GE.AND P0, PT, R128.reuse, RZ, PT ;  /* 0x000000ff8000720c */ /* 0x040fe20003f06270 */
[----:B------:R-:W-:Y:S01]  /*d5d0*/  HGMMA.64x128x16.F32.BF16 R24, gdesc[UR4], R24, gsb0 ;  /* 0x01e00000041879f0 */ /* 0x000fe20008001818 */
[C---:B------:R-:W-:Y:S01]  /*d5e0*/  ISETP.GT.OR P1, PT, R221.reuse, 0x1, !P1 ;  /* 0x00000001dd00780c */ /* 0x040fe20004f24670 */
[----:B------:R-:W3:Y:S01]  /*d5f0*/  MUFU.TANH R155, R110 ;  /* 0x0000006e009b7308 */ /* 0x000ee20000002400 */
[----:B------:R-:W-:Y:S01]  /*d600*/  ISETP.GT.OR P0, PT, R221, RZ, !P0 ;  /* 0x000000ffdd00720c */ /* 0x000fe20004704670 */
[----:B------:R-:W-:Y:S01]  /*d610*/  FMUL.FTZ R127, R127, UR9 ;  /* 0x000000097f7f7c20 */ /* 0x000fe20008410000 */
[----:B------:R-:W-:-:S05]  /*d620*/  ISETP.GE.AND P2, PT, R128, 0x8, PT ;  /* 0x000000088000780c */ /* 0x000fca0003f46270 */
[----:B------:R-:W3:Y:S01]  /*d630*/  MUFU.TANH R154, R111 ;  /* 0x0000006f009a7308 */ /* 0x000ee20000002400 */
[----:B------:R-:W-:-:S07]  /*d640*/  ISETP.GE.AND P3, PT, R128, 0x9, PT ;  /* 0x000000098000780c */ /* 0x000fce0003f66270 */
[----:B------:R3:W-:Y:S01]  /*d650*/  MUFU.TANH R146, R119 ;  /* 0x0000007700927308 */ /* 0x0007e20000002400 */
[----:B------:R-:W-:-:S07]  /*d660*/  ISETP.GE.AND P5, PT, R128, 0x10, PT ;  /* 0x000000108000780c */ /* 0x000fce0003fa6270 */
[----:B------:R-:W3:Y:S01]  /*d670*/  MUFU.TANH R149, R115 ;  /* 0x0000007300957308 */ /* 0x000ee20000002400 */
[----:B------:R-:W-:-:S07]  /*d680*/  ISETP.GE.AND P4, PT, R128, 0x11, PT ;  /* 0x000000118000780c */ /* 0x000fce0003f86270 */
[----:B------:R-:W3:Y:S01]  /*d690*/  MUFU.TANH R147, R118 ;  /* 0x0000007600937308 */ /* 0x000ee20000002400 */
[----:B------:R-:W-:Y:S01]  /*d6a0*/  FSEL R214, R20, -INF , !P0 ;  /* 0xff80000014d67808 */ /* 0x000fe20004000000 */
[----:B------:R-:W-:Y:S01]  /*d6b0*/  FMUL.FTZ R130, R130, UR9 ;  /* 0x0000000982827c20 */ /* 0x000fe20008410000 */
[----:B------:R-:W-:Y:S01]  /*d6c0*/  FSEL R228, R200, -INF , !P1 ;  /* 0xff800000c8e47808 */ /* 0x000fe20004800000 */
[----:B------:R-:W-:Y:S01]  /*d6d0*/  FMUL.FTZ R212, R131, UR9 ;  /* 0x0000000983d47c20 */ /* 0x000fe20008410000 */
[C---:B------:R-:W-:Y:S01]  /*d6e0*/  ISETP.GE.AND P0, PT, R128.reuse, 0x18, PT ;  /* 0x000000188000780c */ /* 0x040fe20003f06270 */
[----:B------:R-:W-:Y:S01]  /*d6f0*/  FMUL.FTZ R129, R129, UR9 ;  /* 0x0000000981817c20 */ /* 0x000fe20008410000 */
[----:B------:R-:W-:Y:S02]  /*d700*/  ISETP.GE.AND P1, PT, R128, 0x19, PT ;  /* 0x000000198000780c */ /* 0x000fe40003f26270 */
[----:B------:R-:W-:Y:S02]  /*d710*/  LEA R137, R0, R137, 0xa ;  /* 0x0000008900897211 */ /* 0x000fe400078e50ff */
[C---:B------:R-:W-:Y:S01]  /*d720*/  IADD3 R223, R10.reuse, 0x4, RZ ;  /* 0x000000040adf7810 */ /* 0x040fe20007ffe0ff */
[----:B-1----:R-:W1:Y:S01]  /*d730*/  SHFL.IDX PT, R225, R227, R10, 0x1f ;  /* 0x00001f0ae3e17589 */ /* 0x002e6200000e0000 */
[C---:B------:R-:W-:Y:S01]  /*d740*/  ISETP.GT.OR P2, PT, R221.reuse, 0x8, !P2 ;  /* 0x00000008dd00780c */ /* 0x040fe20005744670 */
[----:B------:R-:W-:Y:S01]  /*d750*/  VIADD R231, R10, 0x8 ;  /* 0x000000080ae77836 */ /* 0x000fe20000000000 */
[C---:B------:R-:W-:Y:S01]  /*d760*/  ISETP.GT.OR P3, PT, R221.reuse, 0x9, !P3 ;  /* 0x00000009dd00780c */ /* 0x040fe20005f64670 */
[----:B------:R-:W-:Y:S01]  /*d770*/  ULDC UR4, c[0x0][0x744] ;  /* 0x0001d10000047ab9 */ /* 0x000fe20000000800 */
[----:B------:R-:W-:-:S02]  /*d780*/  ISETP.GT.OR P5, PT, R221, 0x10, !P5 ;  /* 0x00000010dd00780c */ /* 0x000fc40006fa4670 */
[C---:B------:R-:W-:Y:S02]  /*d790*/  ISETP.GT.OR P4, PT, R221.reuse, 0x11, !P4 ;  /* 0x00000011dd00780c */ /* 0x040fe40006784670 */
[C---:B------:R-:W-:Y:S02]  /*d7a0*/  ISETP.GT.OR P0, PT, R221.reuse, 0x18, !P0 ;  /* 0x00000018dd00780c */ /* 0x040fe40004704670 */
[----:B------:R-:W-:Y:S02]  /*d7b0*/  ISETP.GT.OR P1, PT, R221, 0x19, !P1 ;  /* 0x00000019dd00780c */ /* 0x000fe40004f24670 */
        /* <DEDUP_REMOVED lines=12> */
[C---:B------:R-:W-:Y:S02]  /*d880*/  ISETP.GT.OR P2, PT, R218.reuse, 0x20, !P2 ;  /* 0x00000020da00780c */ /* 0x040fe40005744670 */
[C---:B------:R-:W-:Y:S02]  /*d890*/  ISETP.GT.OR P3, PT, R218.reuse, 0x21, !P3 ;  /* 0x00000021da00780c */ /* 0x040fe40005f64670 */
[----:B------:R-:W-:-:S02]  /*d8a0*/  ISETP.GT.OR P5, PT, R218, 0x28, !P5 ;  /* 0x00000028da00780c */ /* 0x000fc40006fa4670 */
[C---:B------:R-:W-:Y:S02]  /*d8b0*/  ISETP.GT.OR P4, PT, R218.reuse, 0x29, !P4 ;  /* 0x00000029da00780c */ /* 0x040fe40006784670 */
[C---:B------:R-:W-:Y:S02]  /*d8c0*/  ISETP.GT.OR P0, PT, R218.reuse, 0x30, !P0 ;  /* 0x00000030da00780c */ /* 0x040fe40004704670 */
[----:B------:R-:W-:Y:S02]  /*d8d0*/  ISETP.GT.OR P1, PT, R218, 0x31, !P1 ;  /* 0x00000031da00780c */ /* 0x000fe40004f24670 */
[----:B------:R-:W-:Y:S02]  /*d8e0*/  FSEL R204, R171, -INF , !P2 ;  /* 0xff800000abcc7808 */ /* 0x000fe40005000000 */
[----:B------:R-:W-:Y:S02]  /*d8f0*/  FSEL R122, R170, -INF , !P3 ;  /* 0xff800000aa7a7808 */ /* 0x000fe40005800000 */
[----:B------:R-:W-:-:S02]  /*d900*/  FSEL R123, R167, -INF , !P5 ;  /* 0xff800000a77b7808 */ /* 0x000fc40006800000 */
[----:B--2---:R-:W-:Y:S02]  /*d910*/  FSEL R120, R88, -INF , !P4 ;  /* 0xff80000058787808 */ /* 0x004fe40006000000 */
[C---:B------:R-:W-:Y:S02]  /*d920*/  ISETP.GE.AND P2, PT, R126.reuse, 0x38, PT ;  /* 0x000000387e00780c */ /* 0x040fe40003f46270 */
[----:B------:R-:W-:Y:S02]  /*d930*/  ISETP.GE.AND P3, PT, R126, 0x39, PT ;  /* 0x000000397e00780c */ /* 0x000fe40003f66270 */
[C---:B------:R-:W-:Y:S02]  /*d940*/  ISETP.GE.AND P5, PT, R128.reuse, 0x20, PT ;  /* 0x000000208000780c */ /* 0x040fe40003fa6270 */
[----:B------:R-:W-:Y:S02]  /*d950*/  ISETP.GE.AND P4, PT, R128, 0x21, PT ;  /* 0x000000218000780c */ /* 0x000fe40003f86270 */
[----:B----4-:R-:W-:-:S02]  /*d960*/  FSEL R103, R91, -INF , !P0 ;  /* 0xff8000005b677808 */ /* 0x010fc40004000000 */
[----:B------:R-:W-:Y:S02]  /*d970*/  FSEL R109, R92, -INF , !P1 ;  /* 0xff8000005c6d7808 */ /* 0x000fe40004800000 */
[C---:B------:R-:W-:Y:S02]  /*d980*/  ISETP.GE.AND P0, PT, R128.reuse, 0x28, PT ;  /* 0x000000288000780c */ /* 0x040fe40003f06270 */
[----:B------:R-:W-:Y:S02]  /*d990*/  ISETP.GE.AND P1, PT, R128, 0x29, PT ;  /* 0x000000298000780c */ /* 0x000fe40003f26270 */
[C---:B------:R-:W-:Y:S02]  /*d9a0*/  ISETP.GT.OR P2, PT, R218.reuse, 0x38, !P2 ;  /* 0x00000038da00780c */ /* 0x040fe40005744670 */
[----:B------:R-:W-:Y:S02]  /*d9b0*/  ISETP.GT.OR P3, PT, R218, 0x39, !P3 ;  /* 0x00000039da00780c */ /* 0x000fe40005f64670 */
        /* <DEDUP_REMOVED lines=19> */
[----:B------:R-:W-:Y:S02]  /*daf0*/  ISETP.GT.OR P4, PT, R221, 0x39, !P4 ;  /* 0x00000039dd00780c */ /* 0x000fe40006784670 */
        /* <DEDUP_REMOVED lines=11> */
[----:B---3--:R-:W-:Y:S02]  /*dbb0*/  FSEL R119, R160, -INF , !P1 ;  /* 0xff800000a0777808 */ /* 0x008fe40004800000 */
        /* <DEDUP_REMOVED lines=31> */
[----:B------:R-:W-:Y:S02]  /*ddb0*/  ISETP.GE.AND P3, PT, R128, 0x59, PT ;  /* 0x000000598000780c */ /* 0x000fe40003f66270 */
[C---:B------:R-:W-:Y:S02]  /*ddc0*/  ISETP.GE.AND P5, PT, R126.reuse, 0x60, PT ;  /* 0x000000607e00780c */ /* 0x040fe40003fa6270 */
[----:B------:R-:W-:Y:S02]  /*ddd0*/  ISETP.GE.AND P4, PT, R126, 0x61, PT ;  /* 0x000000617e00780c */ /* 0x000fe40003f86270 */
[----:B------:R-:W-:-:S02]  /*dde0*/  FSEL R100, R151, -INF , !P0 ;  /* 0xff80000097647808 */ /* 0x000fc40004000000 */
        /* <DEDUP_REMOVED lines=8> */
[----:B------:R-:W-:Y:S01]  /*de70*/  ISETP.GT.OR P1, PT, R218, 0x69, !P1 ;  /* 0x00000069da00780c */ /* 0x000fe20004f24670 */
[----:B------:R2:W3:Y:S01]  /*de80*/  MUFU.TANH R6, R127 ;  /* 0x0000007f00067308 */ /* 0x0004e20000002400 */
[----:B------:R-:W-:Y:S02]  /*de90*/  FSEL R98, R147, -INF , !P2 ;  /* 0xff80000093627808 */ /* 0x000fe40005000000 */
[----:B------:R-:W-:Y:S02]  /*dea0*/  FSEL R118, R146, -INF , !P3 ;  /* 0xff80000092767808 */ /* 0x000fe40005800000 */
[----:B------:R-:W-:-:S02]  /*deb0*/  FSEL R113, R145, -INF , !P5 ;  /* 0xff80000091717808 */ /* 0x000fc40006800000 */
[----:B------:R-:W-:Y:S02]  /*dec0*/  FSEL R108, R144, -INF , !P4 ;  /* 0xff800000906c7808 */ /* 0x000fe40006000000 */
[C---:B------:R-:W-:Y:S02]  /*ded0*/  ISETP.GE.AND P2, PT, R126.reuse, 0x70, PT ;  /* 0x000000707e00780c */ /* 0x040fe40003f46270 */
[C---:B------:R-:W-:Y:S02]  /*dee0*/  ISETP.GE.AND P3, PT, R126.reuse, 0x71, PT ;  /* 0x000000717e00780c */ /* 0x040fe40003f66270 */
[C---:B------:R-:W-:Y:S02]  /*def0*/  ISETP.GE.AND P5, PT, R126.reuse, 0x78, PT ;  /* 0x000000787e00780c */ /* 0x040fe40003fa6270 */
[----:B------:R-:W-:Y:S01]  /*df00*/  ISETP.GE.AND P4, PT, R126, 0x79, PT ;  /* 0x000000797e00780c */ /* 0x000fe20003f86270 */
[----:B------:R4:W1:Y:S01]  /*df10*/  MUFU.TANH R2, R130 ;  /* 0x0000008200027308 */ /* 0x0008620000002400 */
[----:B------:R-:W-:-:S02]  /*df20*/  FSEL R126, R141, -INF , !P0 ;  /* 0xff8000008d7e7808 */ /* 0x000fc40004000000 */
[----:B--2---:R-:W-:Y:S02]  /*df30*/  FSEL R127, R140, -INF , !P1 ;  /* 0xff8000008c7f7808 */ /* 0x004fe40004800000 */
[C---:B------:R-:W-:Y:S02]  /*df40*/  ISETP.GE.AND P0, PT, R128.reuse, 0x60, PT ;  /* 0x000000608000780c */ /* 0x040fe40003f06270 */
[----:B------:R-:W-:Y:S02]  /*df50*/  ISETP.GE.AND P1, PT, R128, 0x61, PT ;  /* 0x000000618000780c */ /* 0x000fe40003f26270 */
[----:B------:R-:W-:Y:S02]  /*df60*/  ISETP.GT.OR P2, PT, R218, 0x70, !P2 ;  /* 0x00000070da00780c */ /* 0x000fe40005744670 */
[C---:B------:R-:W-:Y:S02]  /*df70*/  ISETP.GT.OR P0, PT, R221.reuse, 0x60, !P0 ;  /* 0x00000060dd00780c */ /* 0x040fe40004704670 */
[----:B------:R-:W-:-:S02]  /*df80*/  ISETP.GT.OR P1, PT, R221, 0x61, !P1 ;  /* 0x00000061dd00780c */ /* 0x000fc40004f24670 */
[----:B----4-:R-:W-:Y:S02]  /*df90*/  FSEL R130, R5, -INF , !P2 ;  /* 0xff80000005827808 */ /* 0x010fe40005000000 */
[----:B------:R-:W-:Y:S02]  /*dfa0*/  FSEL R131, R143, -INF , !P0 ;  /* 0xff8000008f837808 */ /* 0x000fe40004000000 */
[----:B------:R-:W-:Y:S02]  /*dfb0*/  FSEL R138, R142, -INF , !P1 ;  /* 0xff8000008e8a7808 */ /* 0x000fe40004800000 */
[C---:B------:R-:W-:Y:S02]  /*dfc0*/  ISETP.GE.AND P2, PT, R128.reuse, 0x68, PT ;  /* 0x000000688000780c */ /* 0x040fe40003f46270 */
[C---:B------:R-:W-:Y:S02]  /*dfd0*/  ISETP.GE.AND P0, PT, R128.reuse, 0x69, PT ;  /* 0x000000698000780c */ /* 0x040fe40003f06270 */
[----:B------:R-:W-:-:S02]  /*dfe0*/  ISETP.GE.AND P1, PT, R128, 0x70, PT ;  /* 0x000000708000780c */ /* 0x000fc40003f26270 */
[C---:B------:R-:W-:Y:S02]  /*dff0*/  ISETP.GT.OR P2, PT, R221.reuse, 0x68, !P2 ;  /* 0x00000068dd00780c */ /* 0x040fe40005744670 */
[C---:B------:R-:W-:Y:S02]  /*e000*/  ISETP.GT.OR P0, PT, R221.reuse, 0x69, !P0 ;  /* 0x00000069dd00780c */ /* 0x040fe40004704670 */
[----:B------:R-:W-:Y:S01]  /*e010*/  ISETP.GT.OR P1, PT, R221, 0x70, !P1 ;  /* 0x00000070dd00780c */ /* 0x000fe20004f24670 */
[----:B------:R2:W-:Y:S01]  /*e020*/  MUFU.TANH R4, R129 ;  /* 0x0000008100047308 */ /* 0x0005e20000002400 */
[----:B------:R-:W-:Y:S02]  /*e030*/  R2UR UR8, R137 ;  /* 0x00000000890872ca */ /* 0x000fe400000e0000 */
[----:B---3--:R-:W-:Y:S02]  /*e040*/  FSEL R139, R6, -INF , !P0 ;  /* 0xff800000068b7808 */ /* 0x008fe40004000000 */
[----:B-1----:R-:W-:-:S02]  /*e050*/  FSEL R137, R2, -INF , !P1 ;  /* 0xff80000002897808 */ /* 0x002fc40004800000 */
[C---:B------:R-:W-:Y:S02]  /*e060*/  ISETP.GE.AND P0, PT, R128.reuse, 0x78, PT ;  /* 0x000000788000780c */ /* 0x040fe40003f06270 */
[----:B--2---:R-:W-:Y:S02]  /*e070*/  FSEL R129, R7, -INF , !P2 ;  /* 0xff80000007817808 */ /* 0x004fe40005000000 */
[C---:B------:R-:W-:Y:S02]  /*e080*/  ISETP.GE.AND P2, PT, R128.reuse, 0x71, PT ;  /* 0x000000718000780c */ /* 0x040fe40003f46270 */
[----:B------:R-:W-:Y:S02]  /*e090*/  ISETP.GE.AND P1, PT, R128, 0x79, PT ;  /* 0x000000798000780c */ /* 0x000fe40003f26270 */
[----:B------:R1:W-:Y:S02]  /*e0a0*/  MUFU.TANH R128, R212 ;  /* 0x000000d400807308 */ /* 0x0003e40000002400 */
[----:B-1----:R-:W1:Y:S01]  /*e0b0*/  SHFL.IDX PT, R212, R227, R223, 0x1f ;  /* 0x00001fdfe3d47589 */ /* 0x002e6200000e0000 */
[----:B------:R-:W-:-:S02]  /*e0c0*/  ISETP.GT.OR P3, PT, R218, 0x71, !P3 ;  /* 0x00000071da00780c */ /* 0x000fc40005f64670 */
[C---:B------:R-:W-:Y:S02]  /*e0d0*/  ISETP.GT.OR P5, PT, R218.reuse, 0x78, !P5 ;  /* 0x00000078da00780c */ /* 0x040fe40006fa4670 */
[----:B------:R-:W-:Y:S02]  /*e0e0*/  ISETP.GT.OR P4, PT, R218, 0x79, !P4 ;  /* 0x00000079da00780c */ /* 0x000fe40006784670 */
[----:B------:R-:W2:Y:S01]  /*e0f0*/  SHFL.IDX PT, R218, R18, R10, 0x1f ;  /* 0x00001f0a12da7589 */ /* 0x000ea200000e0000 */
[----:B------:R-:W-:Y:S01]  /*e100*/  IADD3 R232, R10, 0xc, RZ ;  /* 0x0000000c0ae87810 */ /* 0x000fe20007ffe0ff */
[----:B------:R-:W-:Y:S02]  /*e110*/  WARPGROUP.DEPBAR.LE gsb0, 0x0 ;  /* 0x00008000000079c5 */ /* 0x000fe40000010000 */
[----:B------:R-:W-:Y:S01]  /*e120*/  FADD.FTZ R229, R24, -R225 ;  /* 0x800000e118e57221 */ /* 0x000fe20000010000 */
[C---:B------:R-:W-:Y:S01]  /*e130*/  ISETP.GT.OR P2, PT, R221.reuse, 0x71, !P2 ;  /* 0x00000071dd00780c */ /* 0x040fe20005744670 */
[----:B------:R-:W3:Y:S01]  /*e140*/  SHFL.IDX PT, R24, R227, R231, 0x1f ;  /* 0x00001fe7e3187589 */ /* 0x000ee200000e0000 */
[----:B------:R-:W-:-:S02]  /*e150*/  ISETP.GT.OR P0, PT, R221, 0x78, !P0 ;  /* 0x00000078dd00780c */ /* 0x000fc40004704670 */
[----:B------:R-:W-:Y:S01]  /*e160*/  ISETP.GT.OR P1, PT, R221, 0x79, !P1 ;  /* 0x00000079dd00780c */ /* 0x000fe20004f24670 */
[----:B------:R-:W-:Y:S01]  /*e170*/  LDS R17, [R17+0x400] ;  /* 0x0004000011117984 */ /* 0x000fe20000000800 */
[----:B------:R-:W-:Y:S01]  /*e180*/  FMUL.FTZ R132, R132, UR9 ;  /* 0x0000000984847c20 */ /* 0x000fe20008410000 */
[----:B------:R-:W-:Y:S01]  /*e190*/  FMUL.FTZ R134, R134, UR9 ;  /* 0x0000000986867c20 */ /* 0x000fe20008410000 */
[----:B------:R-:W-:Y:S01]  /*e1a0*/  FMUL.FTZ R133, R133, UR9 ;  /* 0x0000000985857c20 */ /* 0x000fe20008410000 */
[----:B------:R-:W-:Y:S01]  /*e1b0*/  FMUL.FTZ R135, R135, UR9 ;  /* 0x0000000987877c20 */ /* 0x000fe20008410000 */
[----:B------:R-:W-:Y:S01]  /*e1c0*/  FFMA.FTZ R235, -R235, R235, 1 ;  /* 0x3f800000ebeb7423 */ /* 0x000fe200000101eb */
[----:B------:R-:W-:Y:S01]  /*e1d0*/  FFMA.FTZ R236, -R236, R236, 1 ;  /* 0x3f800000ecec7423 */ /* 0x000fe200000101ec */
[--C-:B-1----:R-:W-:Y:S01]  /*e1e0*/  FADD.FTZ R226, R25, -R212.reuse ;  /* 0x800000d419e27221 */ /* 0x102fe20000010000 */
[----:B------:R-:W-:Y:S01]  /*e1f0*/  FFMA.FTZ R90, -R90, R90, 1 ;  /* 0x3f8000005a5a7423 */ /* 0x000fe2000001015a */
[----:B------:R-:W-:Y:S04]  /*e200*/  SHFL.IDX PT, R25, R18, R223, 0x1f ;  /* 0x00001fdf12197589 */ /* 0x000fe800000e0000 */
[----:B------:R-:W1:Y:S01]  /*e210*/  SHFL.IDX PT, R223, R227, R232, 0x1f ;  /* 0x00001fe8e3df7589 */ /* 0x000e6200000e0000 */
[----:B------:R-:W-:Y:S01]  /*e220*/  FADD.FTZ R212, R27, -R212 ;  /* 0x800000d41bd47221 */ /* 0x000fe20000010000 */
[----:B--2---:R-:W-:Y:S01]  /*e230*/  FFMA.FTZ R216, R216, UR4, -R218 ;  /* 0x00000004d8d87c23 */ /* 0x004fe200080108da */
[----:B------:R-:W-:-:S02]  /*e240*/  VIADD R27, R10, 0x10 ;  /* 0x000000100a1b7836 */ /* 0x000fc40000000000 */
[----:B------:R-:W-:Y:S01]  /*e250*/  FADD.FTZ R225, R26, -R225 ;  /* 0x800000e11ae17221 */ /* 0x000fe20000010000 */
[----:B------:R-:W-:Y:S01]  /*e260*/  IADD3 R221, R10, 0x14, RZ ;  /* 0x000000140add7810 */ /* 0x000fe20007ffe0ff */
[----:B------:R-:W-:Y:S01]  /*e270*/  FFMA.FTZ R26, R214, UR4, -R218 ;  /* 0x00000004d61a7c23 */ /* 0x000fe200080108da */
[----:B------:R-:W-:Y:S01]  /*e280*/  FFMA.FTZ R91, -R91, R91, 1 ;  /* 0x3f8000005b5b7423 */ /* 0x000fe2000001015b */
[----:B------:R2:W4:Y:S01]  /*e290*/  MUFU.EX2 R214, R216 ;  /* 0x000000d800d67308 */ /* 0x0005220000000800 */
[----:B------:R-:W4:Y:S01]  /*e2a0*/  SHFL.IDX PT, R231, R18, R231, 0x1f ;  /* 0x00001fe712e77589 */ /* 0x000f2200000e0000 */
[--C-:B---3--:R-:W-:Y:S01]  /*e2b0*/  FADD.FTZ R218, R30, -R24.reuse ;  /* 0x800000181eda7221 */ /* 0x108fe20000010000 */
[----:B------:R-:W-:Y:S01]  /*e2c0*/  FFMA.FTZ R93, -R93, R93, 1 ;  /* 0x3f8000005d5d7423 */ /* 0x000fe2000001015d */
[----:B------:R-:W-:Y:S01]  /*e2d0*/  FFMA.FTZ R89, -R89, R89, 1 ;  /* 0x3f80000059597423 */ /* 0x000fe20000010159 */
[----:B------:R-:W-:Y:S01]  /*e2e0*/  FFMA.FTZ R88, -R88, R88, 1 ;  /* 0x3f80000058587423 */ /* 0x000fe20000010158 */
[----:B------:R-:W-:Y:S01]  /*e2f0*/  FFMA.FTZ R92, -R92, R92, 1 ;  /* 0x3f8000005c5c7423 */ /* 0x000fe2000001015c */
[----:B------:R-:W-:Y:S01]  /*e300*/  LDS R15, [R15+0x400] ;  /* 0x000400000f0f7984 */ /* 0x000fe20000000800 */
[----:B--2---:R-:W-:-:S03]  /*e310*/  FADD.FTZ R216, R28, -R24 ;  /* 0x800000181cd87221 */ /* 0x004fc60000010000 */
[----:B------:R-:W2:Y:S04]  /*e320*/  SHFL.IDX PT, R28, R227, R27, 0x1f ;  /* 0x00001f1be31c7589 */ /* 0x000ea800000e0000 */
[----:B------:R1:W-:Y:S04]  /*e330*/  SHFL.IDX PT, R27, R227, R221, 0x1f ;  /* 0x00001fdde31b7589 */ /* 0x0003e800000e0000 */
[----:B------:R-:W3:Y:S01]  /*e340*/  SHFL.IDX PT, R30, R18, R232, 0x1f ;  /* 0x00001fe8121e7589 */ /* 0x000ee200000e0000 */
[----:B-1----:R-:W-:Y:S01]  /*e350*/  FADD.FTZ R221, R29, -R223 ;  /* 0x800000df1ddd7221 */ /* 0x002fe20000010000 */
[----:B------:R-:W-:-:S02]  /*e360*/  VIADD R29, R10, 0x18 ;  /* 0x000000180a1d7836 */ /* 0x000fc40000000000 */
[----:B------:R-:W-:Y:S01]  /*e370*/  FADD.FTZ R223, R31, -R223 ;  /* 0x800000df1fdf7221 */ /* 0x000fe20000010000 */
[----:B------:R-:W-:-:S03]  /*e380*/  VIADD R31, R10, 0x10 ;  /* 0x000000100a1f7836 */ /* 0x000fc60000000000 */
[----:B------:R-:W1:Y:S04]  /*e390*/  SHFL.IDX PT, R29, R227, R29, 0x1f ;  /* 0x00001f1de31d7589 */ /* 0x000e6800000e0000 */
[----:B------:R-:W1:Y:S01]  /*e3a0*/  SHFL.IDX PT, R31, R18, R31, 0x1f ;  /* 0x00001f1f121f7589 */ /* 0x000e6200000e0000 */
[----:B------:R4:W-:Y:S01]  /*e3b0*/  MUFU.EX2 R24, R26 ;  /* 0x0000001a00187308 */ /* 0x0009e20000000800 */
        /* <DEDUP_REMOVED lines=8> */
[----:B------:R-:W-:Y:S01]  /*e440*/  IADD3 R32, R10, 0x14, RZ ;  /* 0x000000140a207810 */ /* 0x000fe20007ffe0ff */
[--C-:B-1----:R-:W-:Y:S01]  /*e450*/  FADD.FTZ R217, R36, -R29.reuse ;  /* 0x8000001d24d97221 */ /* 0x102fe20000010000 */
[----:B------:R-:W-:Y:S01]  /*e460*/  FADD.FTZ R220, R38, -R29 ;  /* 0x8000001d26dc7221 */ /* 0x000fe20000010000 */
[----:B------:R-:W-:Y:S01]  /*e470*/  FMUL.FTZ R229, R214, R229 ;  /* 0x000000e5d6e57220 */ /* 0x000fe20000410000 */
[--C-:B------:R-:W-:Y:S01]  /*e480*/  FFMA.FTZ R29, R215, UR4, -R31.reuse ;  /* 0x00000004d71d7c23 */ /* 0x100fe2000801081f */
[----:B------:R-:W-:Y:S01]  /*e490*/  FFMA.FTZ R31, R213, UR4, -R31 ;  /* 0x00000004d51f7c23 */ /* 0x000fe2000801081f */
[----:B------:R-:W-:Y:S01]  /*e4a0*/  FFMA.FTZ R213, -R19, R19, 1 ;  /* 0x3f80000013d57423 */ /* 0x000fe20000010113 */
[C---:B------:R-:W-:Y:S01]  /*e4b0*/  IADD3 R232, R10.reuse, 0x1c, RZ ;  /* 0x0000001c0ae87810 */ /* 0x040fe20007ffe0ff */
[----:B------:R-:W1:Y:S01]  /*e4c0*/  SHFL.IDX PT, R32, R18, R32, 0x1f ;  /* 0x00001f2012207589 */ /* 0x000e6200000e0000 */
[----:B------:R-:W-:-:S02]  /*e4d0*/  VIADD R34, R10, 0x18 ;  /* 0x000000180a227836 */ /* 0x000fc40000000000 */
[----:B------:R-:W-:Y:S01]  /*e4e0*/  FMUL.FTZ R213, R213, R229 ;  /* 0x000000e5d5d57220 */ /* 0x000fe20000410000 */
[----:B------:R-:W-:Y:S01]  /*e4f0*/  IADD3 R229, R10, 0x1c, RZ ;  /* 0x0000001c0ae57810 */ /* 0x000fe20007ffe0ff */
[----:B------:R2:W-:Y:S01]  /*e500*/  SHFL.IDX PT, R232, R227, R232, 0x1f ;  /* 0x00001fe8e3e87589 */ /* 0x0005e200000e0000 */
[----:B------:R-:W3:Y:S01]  /*e510*/  MUFU.EX2 R219, R219 ;  /* 0x000000db00db7308 */ /* 0x000ee20000000800 */
[--C-:B--2---:R-:W-:Y:S02]  /*e520*/  FADD.FTZ R227, R33, -R27.reuse ;  /* 0x8000001b21e37221 */ /* 0x104fe40000010000 */
[----:B------:R-:W2:Y:S04]  /*e530*/  SHFL.IDX PT, R33, R18, R34, 0x1f ;  /* 0x00001f2212217589 */ /* 0x000ea800000e0000 */
[----:B------:R-:W4:Y:S01]  /*e540*/  SHFL.IDX PT, R34, R18, R229, 0x1f ;  /* 0x00001fe512227589 */ /* 0x000f2200000e0000 */
[----:B------:R-:W-:Y:S01]  /*e550*/  FADD.FTZ R228, R35, -R27 ;  /* 0x8000001b23e47221 */ /* 0x000fe20000010000 */
[--C-:B-1----:R-:W-:Y:S01]  /*e560*/  FFMA.FTZ R211, R211, UR4, -R32.reuse ;  /* 0x00000004d3d37c23 */ /* 0x102fe20008010820 */
[----:B------:R-:W-:Y:S01]  /*e570*/  FFMA.FTZ R32, R210, UR4, -R32 ;  /* 0x00000004d2207c23 */ /* 0x000fe20008010820 */
[----:B------:R-:W1:Y:S01]  /*e580*/  SHFL.IDX PT, R35, R12, R10, 0x1f ;  /* 0x00001f0a0c237589 */ /* 0x000e6200000e0000 */
[----:B------:R-:W-:-:S02]  /*e590*/  VIADD R215, R10, 0x4 ;  /* 0x000000040ad77836 */ /* 0x000fc40000000000 */
[----:B------:R-:W-:Y:S01]  /*e5a0*/  FFMA.FTZ R210, -R20, R20, 1 ;  /* 0x3f80000014d27423 */ /* 0x000fe20000010114 */
[----:B------:R2:W-:Y:S01]  /*e5b0*/  MUFU.EX2 R19, R31 ;  /* 0x0000001f00137308 */ /* 0x0005e20000000800 */
[----:B---3--:R-:W-:-:S07]  /*e5c0*/  FMUL.FTZ R226, R219, R226 ;  /* 0x000000e2dbe27220 */ /* 0x008fce0000410000 */
[----:B------:R3:W-:Y:S01]  /*e5d0*/  MUFU.EX2 R20, R32 ;  /* 0x0000002000147308 */ /* 0x0007e20000000800 */
[--C-:B--2---:R-:W-:Y:S01]  /*e5e0*/  FFMA.FTZ R31, R208, UR4, -R33.reuse ;  /* 0x00000004d01f7c23 */ /* 0x104fe20008010821 */
[----:B------:R-:W-:Y:S01]  /*e5f0*/  FFMA.FTZ R208, -R230, R230, 1 ;  /* 0x3f800000e6d07423 */ /* 0x000fe200000101e6 */
[----:B---3--:R-:W-:Y:S01]  /*e600*/  FFMA.FTZ R32, R209, UR4, -R33 ;  /* 0x00000004d1207c23 */ /* 0x008fe20008010821 */
[--C-:B----4-:R-:W-:Y:S02]  /*e610*/  FFMA.FTZ R33, R206, UR4, -R34.reuse ;  /* 0x00000004ce217c23 */ /* 0x110fe40008010822 */
[----:B------:R-:W2:Y:S01]  /*e620*/  SHFL.IDX PT, R206, R12, R215, 0x1f ;  /* 0x00001fd70cce7589 */ /* 0x000ea200000e0000 */
[----:B------:R-:W-:Y:S01]  /*e630*/  FMUL.FTZ R208, R208, R226 ;  /* 0x000000e2d0d07220 */ /* 0x000fe20000410000 */
[C---:B------:R-:W-:Y:S01]  /*e640*/  IADD3 R226, R10.reuse, 0x8, RZ ;  /* 0x000000080ae27810 */ /* 0x040fe20007ffe0ff */
[----:B------:R-:W-:Y:S01]  /*e650*/  VIADD R209, R10, 0xc ;  /* 0x0000000c0ad17836 */ /* 0x000fe20000000000 */
[----:B------:R3:W-:Y:S01]  /*e660*/  MUFU.EX2 R18, R211 ;  /* 0x000000d300127308 */ /* 0x0007e20000000800 */
[----:B------:R-:W-:-:S02]  /*e670*/  FFMA.FTZ R34, R207, UR4, -R34 ;  /* 0x00000004cf227c23 */ /* 0x000fc40008010822 */
[----:B------:R-:W4:Y:S05]  /*e680*/  SHFL.IDX PT, R207, R12, R226, 0x1f ;  /* 0x00001fe20ccf7589 */ /* 0x000f2a00000e0000 */
[----:B------:R1:W-:Y:S01]  /*e690*/  MUFU.EX2 R27, R231 ;  /* 0x000000e7001b7308 */ /* 0x0003e20000000800 */
[----:B---3--:R-:W-:-:S05]  /*e6a0*/  VIADD R211, R10, 0x14 ;  /* 0x000000140ad37836 */ /* 0x008fca0000000000 */
[----:B------:R-:W-:Y:S01]  /*e6b0*/  SHFL.IDX PT, R38, R12, R211, 0x1f ;  /* 0x00001fd30c267589 */ /* 0x000fe200000e0000 */
[----:B-1----:R-:W-:-:S03]  /*e6c0*/  FADD.FTZ R231, R37, -R232 ;  /* 0x800000e825e77221 */ /* 0x002fc60000010000 */
[----:B------:R-:W1:Y:S01]  /*e6d0*/  SHFL.IDX PT, R37, R12, R209, 0x1f ;  /* 0x00001fd10c257589 */ /* 0x000e6200000e0000 */
[----:B------:R-:W-:Y:S01]  /*e6e0*/  FMUL.FTZ R225, R24, R225 ;  /* 0x000000e118e17220 */ /* 0x000fe20000410000 */
[--C-:B------:R-:W-:Y:S01]  /*e6f0*/  FFMA.FTZ R204, R204, UR4, -R35.reuse ;  /* 0x00000004cccc7c23 */ /* 0x100fe20008010823 */
[----:B------:R-:W-:Y:S01]  /*e700*/  IADD3 R230, R10, 0x18, RZ ;  /* 0x000000180ae67810 */ /* 0x000fe20007ffe0ff */
[----:B------:R-:W-:Y:S01]  /*e710*/  FFMA.FTZ R36, R205, UR4, -R35 ;  /* 0x00000004cd247c23 */ /* 0x000fe20008010823 */
[----:B------:R-:W-:Y:S01]  /*e720*/  FMUL.FTZ R210, R210, R225 ;  /* 0x000000e1d2d27220 */ /* 0x000fe20000410000 */
[----:B------:R2:W-:Y:S01]  /*e730*/  MUFU.EX2 R35, R204 ;  /* 0x000000cc00237308 */ /* 0x0005e20000000800 */
[----:B------:R-:W-:Y:S01]  /*e740*/  IADD3 R225, R10, 0x10, RZ ;  /* 0x000000100ae17810 */ /* 0x000fe20007ffe0ff */
[----:B------:R-:W-:Y:S01]  /*e750*/  FADD.FTZ R232, R39, -R232 ;  /* 0x800000e827e87221 */ /* 0x000fe20000010000 */
[--C-:B--2---:R-:W-:Y:S01]  /*e760*/  FFMA.FTZ R204, R122, UR4, -R206.reuse ;  /* 0x000000047acc7c23 */ /* 0x104fe200080108ce */
[----:B------:R-:W-:Y:S01]  /*e770*/  FFMA.FTZ R206, R124, UR4, -R206 ;  /* 0x000000047cce7c23 */ /* 0x000fe200080108ce */
[----:B------:R-:W2:Y:S04]  /*e780*/  SHFL.IDX PT, R122, R12, R230, 0x1f ;  /* 0x00001fe60c7a7589 */ /* 0x000ea800000e0000 */
[----:B------:R-:W3:Y:S04]  /*e790*/  SHFL.IDX PT, R124, R12, R229, 0x1f ;  /* 0x00001fe50c7c7589 */ /* 0x000ee800000e0000 */
[----:B------:R2:W3:Y:S01]  /*e7a0*/  SHFL.IDX PT, R39, R12, R225, 0x1f ;  /* 0x00001fe10c277589 */ /* 0x0004e200000e0000 */
[--C-:B----4-:R-:W-:Y:S01]  /*e7b0*/  FFMA.FTZ R123, R123, UR4, -R207.reuse ;  /* 0x000000047b7b7c23 */ /* 0x110fe200080108cf */
[----:B------:R-:W-:Y:S01]  /*e7c0*/  FFMA.FTZ R125, R125, UR4, -R207 ;  /* 0x000000047d7d7c23 */ /* 0x000fe200080108cf */
[--C-:B-1----:R-:W-:Y:S01]  /*e7d0*/  FFMA.FTZ R120, R120, UR4, -R37.reuse ;  /* 0x0000000478787c23 */ /* 0x102fe20008010825 */
[----:B------:R-:W-:Y:S01]  /*e7e0*/  FFMA.FTZ R121, R121, UR4, -R37 ;  /* 0x0000000479797c23 */ /* 0x000fe20008010825 */
[----:B------:R-:W-:Y:S01]  /*e7f0*/  SHFL.IDX PT, R207, R11, R226, 0x1f ;  /* 0x00001fe20bcf7589 */ /* 0x000fe200000e0000 */
[----:B------:R1:W-:Y:S08]  /*e800*/  MUFU.EX2 R37, R206 ;  /* 0x000000ce00257308 */ /* 0x0003f00000000800 */
[----:B--2---:R2:W-:Y:S01]  /*e810*/  MUFU.EX2 R12, R204 ;  /* 0x000000cc000c7308 */ /* 0x0045e20000000800 */
[----:B-1----:R-:W-:-:S02]  /*e820*/  FFMA.FTZ R206, R97, UR4, -R38 ;  /* 0x0000000461ce7c23 */ /* 0x002fc40008010826 */
[----:B------:R-:W1:Y:S04]  /*e830*/  SHFL.IDX PT, R97, R11, R209, 0x1f ;  /* 0x00001fd10b617589 */ /* 0x000e6800000e0000 */
[----:B--2---:R-:W2:Y:S04]  /*e840*/  SHFL.IDX PT, R204, R11, R215, 0x1f ;  /* 0x00001fd70bcc7589 */ /* 0x004ea800000e0000 */
[----:B------:R-:W4:Y:S01]  /*e850*/  SHFL.IDX PT, R205, R11, R10, 0x1f ;  /* 0x00001f0a0bcd7589 */ /* 0x000f2200000e0000 */
[--C-:B------:R-:W-:Y:S01]  /*e860*/  FFMA.FTZ R112, R112, UR4, -R122.reuse ;  /* 0x0000000470707c23 */ /* 0x100fe2000801087a */
[----:B------:R-:W-:Y:S01]  /*e870*/  FFMA.FTZ R107, R107, UR4, -R122 ;  /* 0x000000046b6b7c23 */ /* 0x000fe2000801087a */
[--C-:B---3--:R-:W-:Y:S01]  /*e880*/  FFMA.FTZ R122, R95, UR4, -R124.reuse ;  /* 0x000000045f7a7c23 */ /* 0x108fe2000801087c */
[----:B------:R-:W-:-:S02]  /*e890*/  FFMA.FTZ R124, R96, UR4, -R124 ;  /* 0x00000004607c7c23 */ /* 0x000fc4000801087c */
[----:B------:R-:W3:Y:S01]  /*e8a0*/  SHFL.IDX PT, R96, R11, R225, 0x1f ;  /* 0x00001fe10b607589 */ /* 0x000ee200000e0000 */
[----:B------:R-:W-:Y:S01]  /*e8b0*/  FFMA.FTZ R109, R109, UR4, -R38 ;  /* 0x000000046d6d7c23 */ /* 0x000fe20008010826 */
[----:B------:R-:W-:Y:S01]  /*e8c0*/  FFMA.FTZ R103, R103, UR4, -R39 ;  /* 0x0000000467677c23 */ /* 0x000fe20008010827 */
[--C-:B-1----:R-:W-:Y:S01]  /*e8d0*/  FFMA.FTZ R105, R105, UR4, -R97.reuse ;  /* 0x0000000469697c23 */ /* 0x102fe20008010861 */
[----:B------:R-:W-:Y:S01]  /*e8e0*/  FFMA.FTZ R104, R104, UR4, -R97 ;  /* 0x0000000468687c23 */ /* 0x000fe20008010861 */
[--C-:B--2---:R-:W-:Y:S01]  /*e8f0*/  FFMA.FTZ R119, R119, UR4, -R204.reuse ;  /* 0x0000000477777c23 */ /* 0x104fe200080108cc */
[----:B------:R-:W-:Y:S02]  /*e900*/  FFMA.FTZ R204, R94, UR4, -R204 ;  /* 0x000000045ecc7c23 */ /* 0x000fe400080108cc */
[----:B------:R1:W-:Y:S02]  /*e910*/  MUFU.EX2 R94, R120 ;  /* 0x00000078005e7308 */ /* 0x0003e40000000800 */
[----:B-1----:R-:W-:-:S02]  /*e920*/  FFMA.FTZ R120, R99, UR4, -R207 ;  /* 0x0000000463787c23 */ /* 0x002fc400080108cf */
[----:B------:R-:W1:Y:S04]  /*e930*/  SHFL.IDX PT, R99, R14, R10, 0x1f ;  /* 0x00001f0a0e637589 */ /* 0x000e6800000e0000 */
[----:B------:R2:W-:Y:S01]  /*e940*/  MUFU.EX2 R97, R109 ;  /* 0x0000006d00617308 */ /* 0x0005e20000000800 */
[----:B------:R-:W-:Y:S01]  /*e950*/  FFMA.FTZ R114, R114, UR4, -R39 ;  /* 0x0000000472727c23 */ /* 0x000fe20008010827 */
[--C-:B----4-:R-:W-:Y:S01]  /*e960*/  FFMA.FTZ R117, R117, UR4, -R205.reuse ;  /* 0x0000000475757c23 */ /* 0x110fe200080108cd */
[----:B--2---:R-:W2:Y:S05]  /*e970*/  SHFL.IDX PT, R109, R14, R225, 0x1f ;  /* 0x00001fe10e6d7589 */ /* 0x004eaa00000e0000 */
[----:B------:R4:W-:Y:S01]  /*e980*/  MUFU.EX2 R95, R103 ;  /* 0x00000067005f7308 */ /* 0x0009e20000000800 */
[----:B------:R-:W-:-:S02]  /*e990*/  FFMA.FTZ R106, R106, UR4, -R205 ;  /* 0x000000046a6a7c23 */ /* 0x000fc400080108cd */
[----:B------:R-:W-:Y:S04]  /*e9a0*/  SHFL.IDX PT, R205, R11, R229, 0x1f ;  /* 0x00001fe50bcd7589 */ /* 0x000fe800000e0000 */
[----:B----4-:R-:W4:Y:S01]  /*e9b0*/  SHFL.IDX PT, R103, R14, R209, 0x1f ;  /* 0x00001fd10e677589 */ /* 0x010f2200000e0000 */
[----:B------:R-:W2:Y:S01]  /*e9c0*/  MUFU.EX2 R25, R25 ;  /* 0x0000001900197308 */ /* 0x000ea20000000800 */
[----:B---3--:R-:W-:-:S07]  /*e9d0*/  FFMA.FTZ R101, R101, UR4, -R96 ;  /* 0x0000000465657c23 */ /* 0x008fce0008010860 */
[----:B------:R3:W-:Y:S01]  /*e9e0*/  MUFU.EX2 R38, R123 ;  /* 0x0000007b00267308 */ /* 0x0007e20000000800 */
[----:B------:R-:W-:-:S07]  /*e9f0*/  FFMA.FTZ R100, R100, UR4, -R96 ;  /* 0x0000000464647c23 */ /* 0x000fce0008010860 */
[----:B------:R1:W-:Y:S01]  /*ea00*/  MUFU.EX2 R39, R125 ;  /* 0x0000007d00277308 */ /* 0x0003e20000000800 */
[----:B---3--:R-:W-:Y:S04]  /*ea10*/  SHFL.IDX PT, R123, R11, R230, 0x1f ;  /* 0x00001fe60b7b7589 */ /* 0x008fe800000e0000 */
[----:B-1----:R1:W-:Y:S03]  /*ea20*/  SHFL.IDX PT, R125, R11, R211, 0x1f ;  /* 0x00001fd30b7d7589 */ /* 0x0023e600000e0000 */
[----:B------:R3:W-:Y:S08]  /*ea30*/  MUFU.EX2 R96, R114 ;  /* 0x0000007200607308 */ /* 0x0007f00000000800 */
[----:B-1----:R1:W-:Y:S01]  /*ea40*/  MUFU.EX2 R11, R121 ;  /* 0x00000079000b7308 */ /* 0x0023e20000000800 */
[----:B---3--:R-:W-:Y:S04]  /*ea50*/  SHFL.IDX PT, R114, R14, R211, 0x1f ;  /* 0x00001fd30e727589 */ /* 0x008fe800000e0000 */
[----:B-1----:R-:W1:Y:S01]  /*ea60*/  SHFL.IDX PT, R121, R14, R215, 0x1f ;  /* 0x00001fd70e797589 */ /* 0x002e6200000e0000 */
[----:B------:R-:W-:Y:S01]  /*ea70*/  FFMA.FTZ R111, R111, UR4, -R207 ;  /* 0x000000046f6f7c23 */ /* 0x000fe200080108cf */
[--C-:B------:R-:W-:Y:S01]  /*ea80*/  FFMA.FTZ R113, R113, UR4, -R99.reuse ;  /* 0x0000000471717c23 */ /* 0x100fe20008010863 */
[----:B------:R-:W-:Y:S01]  /*ea90*/  FFMA.FTZ R131, R131, UR4, -R99 ;  /* 0x0000000483837c23 */ /* 0x000fe20008010863 */
[----:B------:R-:W3:Y:S01]  /*eaa0*/  SHFL.IDX PT, R207, R14, R226, 0x1f ;  /* 0x00001fe20ecf7589 */ /* 0x000ee200000e0000 */
[----:B------:R4:W-:Y:S01]  /*eab0*/  MUFU.EX2 R99, R112 ;  /* 0x0000007000637308 */ /* 0x0009e20000000800 */
[--C-:B--2---:R-:W-:Y:S01]  /*eac0*/  FFMA.FTZ R130, R130, UR4, -R109.reuse ;  /* 0x0000000482827c23 */ /* 0x104fe2000801086d */
[----:B------:R-:W-:Y:S01]  /*ead0*/  FFMA.FTZ R137, R137, UR4, -R109 ;  /* 0x0000000489897c23 */ /* 0x000fe2000801086d */
[----:B------:R-:W-:Y:S01]  /*eae0*/  FMUL.FTZ R216, R25, R216 ;  /* 0x000000d819d87220 */ /* 0x000fe20000410000 */
[----:B------:R-:W-:Y:S01]  /*eaf0*/  FFMA.FTZ R109, -R237, R237, 1 ;  /* 0x3f800000ed6d7423 */ /* 0x000fe200000101ed */
[----:B----4-:R-:W-:-:S03]  /*eb00*/  FFMA.FTZ R127, R127, UR4, -R103 ;  /* 0x000000047f7f7c23 */ /* 0x010fc60008010867 */
[----:B------:R-:W2:Y:S01]  /*eb10*/  MUFU.EX2 R26, R26 ;  /* 0x0000001a001a7308 */ /* 0x000ea20000000800 */
[----:B------:R-:W4:Y:S01]  /*eb20*/  SHFL.IDX PT, R112, R14, R230, 0x1f ;  /* 0x00001fe60e707589 */ /* 0x000f2200000e0000 */
[----:B------:R-:W-:Y:S01]  /*eb30*/  FFMA.FTZ R139, R139, UR4, -R103 ;  /* 0x000000048b8b7c23 */ /* 0x000fe20008010867 */
[----:B------:R-:W-:Y:S02]  /*eb40*/  FMUL.FTZ R109, R109, R216 ;  /* 0x000000d86d6d7220 */ /* 0x000fe40000410000 */
[----:B------:R3:W4:Y:S03]  /*eb50*/  SHFL.IDX PT, R103, R14, R229, 0x1f ;  /* 0x00001fe50e677589 */ /* 0x00072600000e0000 */
[----:B------:R-:W2:Y:S01]  /*eb60*/  MUFU.TANH R132, R132 ;  /* 0x0000008400847308 */ /* 0x000ea20000002400 */
[----:B------:R-:W4:Y:S07]  /*eb70*/  SHFL.IDX PT, R216, R17, R10, 0x1f ;  /* 0x00001f0a11d87589 */ /* 0x000f2e00000e0000 */
[----:B------:R-:W4:Y:S01]  /*eb80*/  MUFU.TANH R134, R134 ;  /* 0x0000008600867308 */ /* 0x000f220000002400 */
[--C-:B-1----:R-:W-:Y:S01]  /*eb90*/  FFMA.FTZ R108, R108, UR4, -R121.reuse ;  /* 0x000000046c6c7c23 */ /* 0x102fe20008010879 */
[----:B------:R-:W-:Y:S01]  /*eba0*/  FFMA.FTZ R138, R138, UR4, -R121 ;  /* 0x000000048a8a7c23 */ /* 0x000fe20008010879 */
[----:B------:R-:W-:-:S05]  /*ebb0*/  FFMA.FTZ R102, R102, UR4, -R125 ;  /* 0x0000000466667c23 */ /* 0x000fca000801087d */
[----:B------:R-:W-:Y:S01]  /*ebc0*/  MUFU.TANH R133, R133 ;  /* 0x0000008500857308 */ /* 0x000fe20000002400 */
[----:B------:R-:W-:Y:S01]  /*ebd0*/  FFMA.FTZ R115, R115, UR4, -R125 ;  /* 0x0000000473737c23 */ /* 0x000fe2000801087d */
[----:B------:R-:W-:-:S06]  /*ebe0*/  FSEL R121, R4, -INF , !P3 ;  /* 0xff80000004797808 */ /* 0x000fcc0005800000 */
[----:B------:R-:W1:Y:S01]  /*ebf0*/  MUFU.TANH R135, R135 ;  /* 0x0000008700877308 */ /* 0x000e620000002400 */
[----:B------:R-:W-:-:S07]  /*ec00*/  FSEL R125, R128, -INF , !P2 ;  /* 0xff800000807d7808 */ /* 0x000fce0005000000 */
[----:B------:R-:W1:Y:S08]  /*ec10*/  MUFU.EX2 R28, R28 ;  /* 0x0000001c001c7308 */ /* 0x000e700000000800 */
[----:B------:R-:W1:Y:S01]  /*ec20*/  MUFU.EX2 R29, R29 ;  /* 0x0000001d001d7308 */ /* 0x000e620000000800 */
[----:B------:R-:W-:-:S07]  /*ec30*/  FFMA.FTZ R121, R121, UR4, -R114 ;  /* 0x0000000479797c23 */ /* 0x000fce0008010872 */
[----:B------:R-:W1:Y:S01]  /*ec40*/  MUFU.EX2 R32, R32 ;  /* 0x0000002000207308 */ /* 0x000e620000000800 */
[--C-:B------:R-:W-:Y:S01]  /*ec50*/  FFMA.FTZ R110, R110, UR4, -R205.reuse ;  /* 0x000000046e6e7c23 */ /* 0x100fe200080108cd */
[----:B------:R-:W-:Y:S01]  /*ec60*/  FFMA.FTZ R118, R118, UR4, -R205 ;  /* 0x0000000476767c23 */ /* 0x000fe200080108cd */
[----:B---3--:R-:W-:-:S05]  /*ec70*/  FFMA.FTZ R14, -R200, R200, 1 ;  /* 0x3f800000c80e7423 */ /* 0x008fca00000101c8 */
[----:B------:R-:W3:Y:S01]  /*ec80*/  MUFU.EX2 R30, R30 ;  /* 0x0000001e001e7308 */ /* 0x000ee20000000800 */
[----:B--2---:R-:W-:Y:S01]  /*ec90*/  FMUL.FTZ R212, R26, R212 ;  /* 0x000000d41ad47220 */ /* 0x004fe20000410000 */
[----:B------:R-:W-:Y:S01]  /*eca0*/  FFMA.FTZ R114, R125, UR4, -R114 ;  /* 0x000000047d727c23 */ /* 0x000fe20008010872 */
[----:B------:R-:W-:-:S05]  /*ecb0*/  FSEL R125, R132, -INF , !P5 ;  /* 0xff800000847d7808 */ /* 0x000fca0006800000 */
[----:B------:R-:W2:Y:S01]  /*ecc0*/  MUFU.EX2 R31, R31 ;  /* 0x0000001f001f7308 */ /* 0x000ea20000000800 */
[----:B----4-:R-:W-:Y:S01]  /*ecd0*/  FSEL R205, R134, -INF , !P0 ;  /* 0xff80000086cd7808 */ /* 0x010fe20004000000 */
[----:B------:R-:W-:Y:S01]  /*ece0*/  FMUL.FTZ R218, R27, R218 ;  /* 0x000000da1bda7220 */ /* 0x000fe20000410000 */
[--C-:B------:R-:W-:Y:S01]  /*ecf0*/  FFMA.FTZ R116, R116, UR4, -R123.reuse ;  /* 0x0000000474747c23 */ /* 0x100fe2000801087b */
[----:B------:R-:W-:Y:S01]  /*ed00*/  FFMA.FTZ R123, R98, UR4, -R123 ;  /* 0x00000004627b7c23 */ /* 0x000fe2000801087b */
[----:B------:R-:W-:Y:S01]  /*ed10*/  FMUL.FTZ R14, R14, R212 ;  /* 0x000000d40e0e7220 */ /* 0x000fe20000410000 */
[--C-:B------:R-:W-:Y:S01]  /*ed20*/  FFMA.FTZ R126, R126, UR4, -R207.reuse ;  /* 0x000000047e7e7c23 */ /* 0x100fe200080108cf */
[----:B------:R-:W-:Y:S01]  /*ed30*/  FFMA.FTZ R129, R129, UR4, -R207 ;  /* 0x0000000481817c23 */ /* 0x000fe200080108cf */
[----:B------:R4:W-:Y:S01]  /*ed40*/  MUFU.EX2 R98, R206 ;  /* 0x000000ce00627308 */ /* 0x0009e20000000800 */
[----:B------:R-:W-:Y:S01]  /*ed50*/  FFMA.FTZ R212, -R21, R21, 1 ;  /* 0x3f80000015d47423 */ /* 0x000fe20000010115 */
[--C-:B------:R-:W-:Y:S01]  /*ed60*/  FFMA.FTZ R125, R125, UR4, -R112.reuse ;  /* 0x000000047d7d7c23 */ /* 0x100fe20008010870 */
[----:B------:R-:W-:Y:S01]  /*ed70*/  FFMA.FTZ R205, R205, UR4, -R112 ;  /* 0x00000004cdcd7c23 */ /* 0x000fe20008010870 */
[----:B-1----:R-:W-:Y:S01]  /*ed80*/  FSEL R207, R135, -INF , !P1 ;  /* 0xff80000087cf7808 */ /* 0x002fe20004800000 */
[----:B------:R-:W-:Y:S01]  /*ed90*/  FFMA.FTZ R21, -R22, R22, 1 ;  /* 0x3f80000016157423 */ /* 0x000fe20000010116 */
[----:B------:R-:W-:Y:S01]  /*eda0*/  FMUL.FTZ R112, R235, R218 ;  /* 0x000000daeb707220 */ /* 0x000fe20000410000 */
[----:B------:R-:W-:Y:S01]  /*edb0*/  FMUL.FTZ R221, R28, R221 ;  /* 0x000000dd1cdd7220 */ /* 0x000fe20000410000 */
[----:B------:R-:W-:Y:S01]  /*edc0*/  FMUL.FTZ R22, R18, R227 ;  /* 0x000000e312167220 */ /* 0x000fe20000410000 */
[----:B----4-:R-:W-:Y:S01]  /*edd0*/  FSEL R206, R133, -INF , !P4 ;  /* 0xff80000085ce7808 */ /* 0x010fe20006000000 */
[----:B------:R-:W-:Y:S01]  /*ede0*/  FFMA.FTZ R209, -R233, R233, 1 ;  /* 0x3f800000e9d17423 */ /* 0x000fe200000101e9 */
[----:B------:R-:W-:Y:S01]  /*edf0*/  FFMA.FTZ R211, -R234, R234, 1 ;  /* 0x3f800000ead37423 */ /* 0x000fe200000101ea */
[----:B------:R-:W-:Y:S01]  /*ee00*/  FMUL.FTZ R222, R29, R222 ;  /* 0x000000de1dde7220 */ /* 0x000fe20000410000 */
[----:B------:R-:W1:Y:S01]  /*ee10*/  SHFL.IDX PT, R218, R17, R215, 0x1f ;  /* 0x00001fd711da7589 */ /* 0x000e6200000e0000 */
[C---:B------:R-:W-:Y:S01]  /*ee20*/  VIADD R227, R10.reuse, 0x8 ;  /* 0x000000080ae37836 */ /* 0x040fe20000000000 */
[----:B------:R-:W-:Y:S01]  /*ee30*/  IADD3 R234, R10, 0xc, RZ ;  /* 0x0000000c0aea7810 */ /* 0x000fe20007ffe0ff */
[----:B------:R-:W-:Y:S01]  /*ee40*/  FMUL.FTZ R226, R32, R220 ;  /* 0x000000dc20e27220 */ /* 0x000fe20000410000 */
[--C-:B------:R-:W-:Y:S01]  /*ee50*/  FFMA.FTZ R206, R206, UR4, -R103.reuse ;  /* 0x00000004cece7c23 */ /* 0x100fe20008010867 */
[----:B------:R-:W-:Y:S01]  /*ee60*/  FFMA.FTZ R207, R207, UR4, -R103 ;  /* 0x00000004cfcf7c23 */ /* 0x000fe20008010867 */
[----:B------:R-:W4:Y:S01]  /*ee70*/  SHFL.IDX PT, R220, R17, R229, 0x1f ;  /* 0x00001fe511dc7589 */ /* 0x000f2200000e0000 */
[----:B------:R-:W-:Y:S01]  /*ee80*/  FMUL.FTZ R103, R236, R221 ;  /* 0x000000ddec677220 */ /* 0x000fe20000410000 */
[----:B---3--:R-:W-:Y:S01]  /*ee90*/  FMUL.FTZ R223, R30, R223 ;  /* 0x000000df1edf7220 */ /* 0x008fe20000410000 */
[----:B------:R-:W-:Y:S01]  /*eea0*/  FMUL.FTZ R209, R209, R222 ;  /* 0x000000ded1d17220 */ /* 0x000fe20000410000 */
[----:B------:R-:W3:Y:S01]  /*eeb0*/  SHFL.IDX PT, R221, R17, R227, 0x1f ;  /* 0x00001fe311dd7589 */ /* 0x000ee200000e0000 */
[----:B--2---:R-:W-:Y:S01]  /*eec0*/  FMUL.FTZ R222, R31, R217 ;  /* 0x000000d91fde7220 */ /* 0x004fe20000410000 */
[----:B------:R-:W-:-:S02]  /*eed0*/  VIADD R233, R10, 0x10 ;  /* 0x000000100ae97836 */ /* 0x000fc40000000000 */
[--C-:B------:R-:W-:Y:S01]  /*eee0*/  FADD.FTZ R40, R40, -R216.reuse ;  /* 0x800000d828287221 */ /* 0x100fe20000010000 */
[----:B------:R-:W-:Y:S01]  /*eef0*/  FADD.FTZ R42, R42, -R216 ;  /* 0x800000d82a2a7221 */ /* 0x000fe20000010000 */
[----:B------:R-:W2:Y:S01]  /*ef00*/  SHFL.IDX PT, R217, R17, R234, 0x1f ;  /* 0x00001fea11d97589 */ /* 0x000ea200000e0000 */
[----:B------:R-:W-:-:S03]  /*ef10*/  FMUL.FTZ R224, R19, R224 ;  /* 0x000000e013e07220 */ /* 0x000fc60000410000 */
[----:B------:R1:W-:Y:S01]  /*ef20*/  LDS R216, [R13+0x400] ;  /* 0x000400000dd87984 */ /* 0x0003e20000000800 */
[----:B------:R-:W-:Y:S01]  /*ef30*/  FMUL.FTZ R211, R211, R223 ;  /* 0x000000dfd3d37220 */ /* 0x000fe20000410000 */
[----:B------:R-:W-:Y:S01]  /*ef40*/  FMUL.FTZ R22, R212, R22 ;  /* 0x00000016d4167220 */ /* 0x000fe20000410000 */
[----:B------:R-:W-:Y:S01]  /*ef50*/  FFMA.FTZ R212, -R23, R23, 1 ;  /* 0x3f80000017d47423 */ /* 0x000fe20000010117 */
[----:B------:R-:W-:Y:S01]  /*ef60*/  IADD3 R235, R10, 0x14, RZ ;  /* 0x000000140aeb7810 */ /* 0x000fe20007ffe0ff */
[----:B------:R-:W2:Y:S01]  /*ef70*/  SHFL.IDX PT, R223, R17, R233, 0x1f ;  /* 0x00001fe911df7589 */ /* 0x000ea200000e0000 */
[----:B------:R-:W2:Y:S01]  /*ef80*/  MUFU.EX2 R36, R36 ;  /* 0x0000002400247308 */ /* 0x000ea20000000800 */
[----:B------:R-:W-:Y:S01]  /*ef90*/  FMUL.FTZ R21, R21, R224 ;  /* 0x000000e015157220 */ /* 0x000fe20000410000 */
[----:B------:R-:W-:Y:S01]  /*efa0*/  FMUL.FTZ R212, R212, R222 ;  /* 0x000000ded4d47220 */ /* 0x000fe20000410000 */
[----:B------:R-:W2:Y:S04]  /*efb0*/  SHFL.IDX PT, R224, R17, R235, 0x1f ;  /* 0x00001feb11e07589 */ /* 0x000ea800000e0000 */
[----:B------:R-:W2:Y:S01]  /*efc0*/  SHFL.IDX PT, R222, R17, R230, 0x1f ;  /* 0x00001fe611de7589 */ /* 0x000ea200000e0000 */
[----:B-1----:R-:W-:Y:S01]  /*efd0*/  FFMA.FTZ R13, -R171, R171, 1 ;  /* 0x3f800000ab0d7423 */ /* 0x002fe200000101ab */
[----:B------:R-:W-:Y:S01]  /*efe0*/  FMUL.FTZ R40, R35, R40 ;  /* 0x0000002823287220 */ /* 0x000fe20000410000 */
[--C-:B------:R-:W-:Y:S01]  /*eff0*/  FADD.FTZ R41, R41, -R218.reuse ;  /* 0x800000da29297221 */ /* 0x100fe20000010000 */
[----:B------:R-:W-:Y:S01]  /*f000*/  FADD.FTZ R43, R43, -R218 ;  /* 0x800000da2b2b7221 */ /* 0x000fe20000010000 */
[--C-:B----4-:R-:W-:Y:S01]  /*f010*/  FADD.FTZ R53, R53, -R220.reuse ;  /* 0x800000dc35357221 */ /* 0x110fe20000010000 */
[----:B------:R-:W-:Y:S01]  /*f020*/  FADD.FTZ R55, R55, -R220 ;  /* 0x800000dc37377221 */ /* 0x000fe20000010000 */
[----:B------:R-:W-:Y:S01]  /*f030*/  FMUL.FTZ R13, R13, R40 ;  /* 0x000000280d0d7220 */ /* 0x000fe20000410000 */
[----:B------:R-:W-:Y:S01]  /*f040*/  FFMA.FTZ R40, -R170, R170, 1 ;  /* 0x3f800000aa287423 */ /* 0x000fe200000101aa */
[----:B------:R-:W-:Y:S01]  /*f050*/  FMUL.FTZ R220, R12, R41 ;  /* 0x000000290cdc7220 */ /* 0x000fe20000410000 */
[--C-:B---3--:R-:W-:Y:S01]  /*f060*/  FADD.FTZ R44, R44, -R221.reuse ;  /* 0x800000dd2c2c7221 */ /* 0x108fe20000010000 */
[----:B------:R-:W-:Y:S01]  /*f070*/  FADD.FTZ R46, R46, -R221 ;  /* 0x800000dd2e2e7221 */ /* 0x000fe20000010000 */
[--C-:B--2---:R-:W-:Y:S01]  /*f080*/  FADD.FTZ R45, R45, -R217.reuse ;  /* 0x800000d92d2d7221 */ /* 0x104fe20000010000 */
[----:B------:R-:W-:Y:S01]  /*f090*/  FADD.FTZ R47, R47, -R217 ;  /* 0x800000d92f2f7221 */ /* 0x000fe20000010000 */
[----:B------:R-:W-:Y:S01]  /*f0a0*/  FFMA.FTZ R217, -R169, R169, 1 ;  /* 0x3f800000a9d97423 */ /* 0x000fe200000101a9 */
[----:B------:R-:W-:Y:S01]  /*f0b0*/  FMUL.FTZ R218, R36, R42 ;  /* 0x0000002a24da7220 */ /* 0x000fe20000410000 */
[----:B------:R-:W-:Y:S01]  /*f0c0*/  FMUL.FTZ R221, R37, R43 ;  /* 0x0000002b25dd7220 */ /* 0x000fe20000410000 */
[----:B------:R-:W-:Y:S01]  /*f0d0*/  FMUL.FTZ R43, R40, R220 ;  /* 0x000000dc282b7220 */ /* 0x000fe20000410000 */
[----:B------:R-:W-:Y:S01]  /*f0e0*/  FFMA.FTZ R40, -R167, R167, 1 ;  /* 0x3f800000a7287423 */ /* 0x000fe200000101a7 */
[----:B------:R-:W-:Y:S01]  /*f0f0*/  FMUL.FTZ R44, R38, R44 ;  /* 0x0000002c262c7220 */ /* 0x000fe20000410000 */
[--C-:B------:R-:W-:Y:S01]  /*f100*/  FADD.FTZ R48, R48, -R223.reuse ;  /* 0x800000df30307221 */ /* 0x100fe20000010000 */
[----:B------:R-:W-:Y:S01]  /*f110*/  FADD.FTZ R50, R50, -R223 ;  /* 0x800000df32327221 */ /* 0x000fe20000010000 */
        /* <DEDUP_REMOVED lines=8> */
[----:B------:R-:W-:Y:S01]  /*f1a0*/  FADD.FTZ R51, R51, -R224 ;  /* 0x800000e033337221 */ /* 0x000fe20000010000 */
[----:B------:R-:W-:Y:S01]  /*f1b0*/  FADD.FTZ R52, R52, -R222 ;  /* 0x800000de34347221 */ /* 0x000fe20000010000 */
[----:B------:R-:W-:Y:S01]  /*f1c0*/  FADD.FTZ R49, R49, -R224 ;  /* 0x800000e031317221 */ /* 0x000fe20000010000 */
        /* <DEDUP_REMOVED lines=9> */
[----:B------:R-:W-:-:S02]  /*f260*/  VIADD R228, R10, 0x4 ;  /* 0x000000040ae47836 */ /* 0x000fc40000000000 */
[----:B------:R-:W-:Y:S01]  /*f270*/  FFMA.FTZ R51, -R165, R165, 1 ;  /* 0x3f800000a5337423 */ /* 0x000fe200000101a5 */
[----:B------:R-:W-:Y:S01]  /*f280*/  FMUL.FTZ R44, R89, R46 ;  /* 0x0000002e592c7220 */ /* 0x000fe20000410000 */
[----:B------:R-:W-:Y:S01]  /*f290*/  SHFL.IDX PT, R40, R216, R227, 0x1f ;  /* 0x00001fe3d8287589 */ /* 0x000fe200000e0000 */
[----:B------:R-:W1:Y:S01]  /*f2a0*/  MUFU.EX2 R122, R122 ;  /* 0x0000007a007a7308 */ /* 0x000e620000000800 */
[----:B------:R-:W-:Y:S02]  /*f2b0*/  FMUL.FTZ R46, R88, R217 ;  /* 0x000000d9582e7220 */ /* 0x000fe40000410000 */
[----:B------:R-:W2:Y:S01]  /*f2c0*/  SHFL.IDX PT, R89, R216, R10, 0x1f ;  /* 0x00001f0ad8597589 */ /* 0x000ea200000e0000 */
[----:B------:R-:W-:Y:S01]  /*f2d0*/  FMUL.FTZ R49, R92, R49 ;  /* 0x000000315c317220 */ /* 0x000fe20000410000 */
[----:B------:R-:W-:Y:S01]  /*f2e0*/  FMUL.FTZ R52, R90, R91 ;  /* 0x0000005b5a347220 */ /* 0x000fe20000410000 */
[----:B------:R-:W-:Y:S01]  /*f2f0*/  FMUL.FTZ R51, R51, R93 ;  /* 0x0000005d33337220 */ /* 0x000fe20000410000 */
[----:B------:R-:W3:Y:S01]  /*f300*/  SHFL.IDX PT, R88, R216, R228, 0x1f ;  /* 0x00001fe4d8587589 */ /* 0x000ee200000e0000 */
[----:B------:R-:W4:Y:S03]  /*f310*/  MUFU.EX2 R124, R124 ;  /* 0x0000007c007c7308 */ /* 0x000f260000000800 */
[----:B------:R-:W-:Y:S04]  /*f320*/  SHFL.IDX PT, R92, R216, R234, 0x1f ;  /* 0x00001fead85c7589 */ /* 0x000fe800000e0000 */
[----:B------:R-:W-:Y:S04]  /*f330*/  SHFL.IDX PT, R93, R216, R233, 0x1f ;  /* 0x00001fe9d85d7589 */ /* 0x000fe800000e0000 */
[----:B------:R-:W-:Y:S04]  /*f340*/  SHFL.IDX PT, R91, R216, R235, 0x1f ;  /* 0x00001febd85b7589 */ /* 0x000fe800000e0000 */
[----:B------:R-:W-:Y:S04]  /*f350*/  SHFL.IDX PT, R90, R216, R230, 0x1f ;  /* 0x00001fe6d85a7589 */ /* 0x000fe800000e0000 */
[----:B------:R-:W3:Y:S01]  /*f360*/  SHFL.IDX PT, R216, R216, R229, 0x1f ;  /* 0x00001fe5d8d87589 */ /* 0x000ee200000e0000 */
[----:B------:R-:W3:Y:S01]  /*f370*/  MUFU.EX2 R111, R111 ;  /* 0x0000006f006f7308 */ /* 0x000ee20000000800 */
[----:B------:R-:W-:Y:S01]  /*f380*/  FFMA.FTZ R42, -R168, R168, 1 ;  /* 0x3f800000a82a7423 */ /* 0x000fe200000101a8 */
[----:B------:R-:W-:Y:S01]  /*f390*/  FFMA.FTZ R217, -R164, R164, 1 ;  /* 0x3f800000a4d97423 */ /* 0x000fe200000101a4 */
[----:B------:R-:W3:Y:S02]  /*f3a0*/  LDL.LU R200, [R1+0x110] ;  /* 0x0001100001c87983 */ /* 0x000ee40000300800 */
[----:B------:R-:W-:Y:S01]  /*f3b0*/  FMUL.FTZ R42, R42, R221 ;  /* 0x000000dd2a2a7220 */ /* 0x000fe20000410000 */
[----:B-1----:R-:W-:-:S02]  /*f3c0*/  FMUL.FTZ R221, R122, R53 ;  /* 0x000000357add7220 */ /* 0x002fc40000410000 */
[----:B------:R-:W1:Y:S01]  /*f3d0*/  MUFU.EX2 R204, R204 ;  /* 0x000000cc00cc7308 */ /* 0x000e620000000800 */
[----:B------:R-:W-:Y:S01]  /*f3e0*/  FADD.FTZ R54, R54, -R222 ;  /* 0x800000de36367221 */ /* 0x000fe20000010000 */
[----:B----4-:R-:W-:Y:S01]  /*f3f0*/  FMUL.FTZ R222, R124, R55 ;  /* 0x000000377cde7220 */ /* 0x010fe20000410000 */
[----:B------:R-:W-:-:S05]  /*f400*/  FMUL.FTZ R55, R217, R221 ;  /* 0x000000ddd9377220 */ /* 0x000fca0000410000 */
[----:B------:R-:W4:Y:S01]  /*f410*/  MUFU.EX2 R119, R119 ;  /* 0x0000007700777308 */ /* 0x000f220000000800 */
[----:B--2---:R-:W-:Y:S01]  /*f420*/  FADD.FTZ R217, R56, -R89 ;  /* 0x8000005938d97221 */ /* 0x004fe20000010000 */
[----:B------:R-:W-:-:S06]  /*f430*/  FADD.FTZ R56, R60, -R40 ;  /* 0x800000283c387221 */ /* 0x000fcc0000010000 */
[----:B------:R-:W2:Y:S01]  /*f440*/  MUFU.EX2 R101, R101 ;  /* 0x0000006500657308 */ /* 0x000ea20000000800 */
[----:B------:R-:W-:Y:S01]  /*f450*/  FADD.FTZ R40, R62, -R40 ;  /* 0x800000283e287221 */ /* 0x000fe20000010000 */
[--C-:B---3--:R-:W-:Y:S01]  /*f460*/  FADD.FTZ R57, R57, -R88.reuse ;  /* 0x8000005839397221 */ /* 0x108fe20000010000 */
[----:B------:R-:W-:-:S05]  /*f470*/  FADD.FTZ R59, R59, -R88 ;  /* 0x800000583b3b7221 */ /* 0x000fca0000010000 */
[----:B------:R-:W3:Y:S01]  /*f480*/  MUFU.EX2 R120, R120 ;  /* 0x0000007800787308 */ /* 0x000ee20000000800 */
[--C-:B------:R-:W-:Y:S01]  /*f490*/  FADD.FTZ R88, R69, -R216.reuse ;  /* 0x800000d845587221 */ /* 0x100fe20000010000 */
[----:B------:R-:W-:-:S06]  /*f4a0*/  FADD.FTZ R216, R71, -R216 ;  /* 0x800000d847d87221 */ /* 0x000fcc0000010000 */
[----:B------:R-:W3:Y:S01]  /*f4b0*/  MUFU.EX2 R104, R104 ;  /* 0x0000006800687308 */ /* 0x000ee20000000800 */
[----:B------:R-:W-:Y:S01]  /*f4c0*/  FFMA.FTZ R71, -R155, R155, 1 ;  /* 0x3f8000009b477423 */ /* 0x000fe2000001019b */
[----:B------:R-:W-:-:S06]  /*f4d0*/  FMUL.FTZ R40, R111, R40 ;  /* 0x000000286f287220 */ /* 0x000fcc0000410000 */
[----:B------:R-:W3:Y:S01]  /*f4e0*/  MUFU.EX2 R107, R107 ;  /* 0x0000006b006b7308 */ /* 0x000ee20000000800 */
[----:B------:R-:W-:Y:S01]  /*f4f0*/  FADD.FTZ R64, R64, -R93 ;  /* 0x8000005d40407221 */ /* 0x000fe20000010000 */
[----:B------:R-:W-:Y:S01]  /*f500*/  FMUL.FTZ R71, R71, R40 ;  /* 0x0000002847477220 */ /* 0x000fe20000410000 */
[----:B------:R-:W-:Y:S01]  /*f510*/  FADD.FTZ R61, R61, -R92 ;  /* 0x8000005c3d3d7221 */ /* 0x000fe20000010000 */
[----:B------:R-:W-:-:S04]  /*f520*/  FFMA.FTZ R69, -R158, R158, 1 ;  /* 0x3f8000009e457423 */ /* 0x000fc8000001019e */
[----:B------:R-:W3:Y:S01]  /*f530*/  MUFU.EX2 R105, R105 ;  /* 0x0000006900697308 */ /* 0x000ee20000000800 */
[----:B-1----:R-:W-:Y:S01]  /*f540*/  FMUL.FTZ R59, R204, R59 ;  /* 0x0000003bcc3b7220 */ /* 0x002fe20000410000 */
[----:B------:R-:W-:Y:S01]  /*f550*/  FFMA.FTZ R40, -R153, R153, 1 ;  /* 0x3f80000099287423 */ /* 0x000fe20000010199 */
[----:B------:R-:W-:Y:S01]  /*f560*/  FADD.FTZ R92, R63, -R92 ;  /* 0x8000005c3f5c7221 */ /* 0x000fe20000010000 */
[----:B------:R-:W-:Y:S01]  /*f570*/  FFMA.FTZ R62, -R160, R160, 1 ;  /* 0x3f800000a03e7423 */ /* 0x000fe200000101a0 */
[----:B----4-:R-:W-:-:S03]  /*f580*/  FMUL.FTZ R57, R119, R57 ;  /* 0x0000003977397220 */ /* 0x010fc60000410000 */
[----:B------:R-:W1:Y:S01]  /*f590*/  MUFU.EX2 R100, R100 ;  /* 0x0000006400647308 */ /* 0x000e620000000800 */
[----:B--2---:R-:W-:Y:S01]  /*f5a0*/  FMUL.FTZ R64, R101, R64 ;  /* 0x0000004065407220 */ /* 0x004fe20000410000 */
[----:B------:R-:W2:Y:S01]  /*f5b0*/  LDL.LU R201, [R1+0x10c] ;  /* 0x00010c0001c97983 */ /* 0x000ea20000300800 */
[----:B------:R-:W-:Y:S01]  /*f5c0*/  FFMA.FTZ R215, -R202, R202, 1 ;  /* 0x3f800000cad77423 */ /* 0x000fe200000101ca */
[----:B------:R-:W-:Y:S01]  /*f5d0*/  FFMA.FTZ R225, -R203, R203, 1 ;  /* 0x3f800000cbe17423 */ /* 0x000fe200000101cb */
[----:B------:R-:W-:Y:S01]  /*f5e0*/  FMUL.FTZ R69, R69, R59 ;  /* 0x0000003b45457220 */ /* 0x000fe20000410000 */
[----:B------:R-:W2:Y:S02]  /*f5f0*/  LDL.LU R202, [R1+0x108] ;  /* 0x0001080001ca7983 */ /* 0x000ea40000300800 */
[----:B------:R-:W4:Y:S01]  /*f600*/  MUFU.EX2 R106, R106 ;  /* 0x0000006a006a7308 */ /* 0x000f220000000800 */
[--C-:B------:R-:W-:Y:S01]  /*f610*/  FADD.FTZ R65, R65, -R91.reuse ;  /* 0x8000005b41417221 */ /* 0x100fe20000010000 */
[----:B------:R-:W2:Y:S01]  /*f620*/  LDL.LU R203, [R1+0x104] ;  /* 0x0001040001cb7983 */ /* 0x000ea20000300800 */
[----:B------:R-:W-:Y:S01]  /*f630*/  FADD.FTZ R67, R67, -R91 ;  /* 0x8000005b43437221 */ /* 0x000fe20000010000 */
[----:B------:R-:W-:-:S04]  /*f640*/  FMUL.FTZ R62, R62, R57 ;  /* 0x000000393e3e7220 */ /* 0x000fc80000410000 */
[----:B------:R-:W4:Y:S01]  /*f650*/  MUFU.EX2 R102, R102 ;  /* 0x0000006600667308 */ /* 0x000f220000000800 */
[----:B------:R1:W5:Y:S01]  /*f660*/  LDL.LU R171, [R1+0x100] ;  /* 0x0001000001ab7983 */ /* 0x0003620000300800 */
[----:B------:R-:W-:Y:S01]  /*f670*/  FFMA.FTZ R59, -R157, R157, 1 ;  /* 0x3f8000009d3b7423 */ /* 0x000fe2000001019d */
[----:B---3--:R-:W-:Y:S01]  /*f680*/  FMUL.FTZ R56, R120, R56 ;  /* 0x0000003878387220 */ /* 0x008fe20000410000 */
[----:B------:R-:W-:Y:S01]  /*f690*/  FMUL.FTZ R92, R104, R92 ;  /* 0x0000005c685c7220 */ /* 0x000fe20000410000 */
[----:B------:R-:W-:Y:S01]  /*f6a0*/  FMUL.FTZ R64, R40, R64 ;  /* 0x0000004028407220 */ /* 0x000fe20000410000 */
[----:B------:R3:W5:Y:S02]  /*f6b0*/  LDL.LU R170, [R1+0xfc] ;  /* 0x0000fc0001aa7983 */ /* 0x0007640000300800 */
[----:B------:R-:W4:Y:S01]  /*f6c0*/  MUFU.EX2 R116, R116 ;  /* 0x0000007400747308 */ /* 0x000f220000000800 */
[----:B------:R-:W-:Y:S01]  /*f6d0*/  FADD.FTZ R58, R58, -R89 ;  /* 0x800000593a3a7221 */ /* 0x000fe20000010000 */
[----:B------:R-:W-:Y:S01]  /*f6e0*/  FFMA.FTZ R57, -R154, R154, 1 ;  /* 0x3f8000009a397423 */ /* 0x000fe2000001019a */
[----:B------:R-:W4:Y:S01]  /*f6f0*/  SHFL.IDX PT, R40, R15, R228, 0x1f ;  /* 0x00001fe40f287589 */ /* 0x000f2200000e0000 */
[----:B------:R-:W-:Y:S01]  /*f700*/  FMUL.FTZ R220, R107, R54 ;  /* 0x000000366bdc7220 */ /* 0x000fe20000410000 */
[----:B------:R-:W-:-:S02]  /*f710*/  FFMA.FTZ R218, -R163, R163, 1 ;  /* 0x3f800000a3da7423 */ /* 0x000fc400000101a3 */
[----:B------:R-:W4:Y:S01]  /*f720*/  SHFL.IDX PT, R91, R15, R235, 0x1f ;  /* 0x00001feb0f5b7589 */ /* 0x000f2200000e0000 */
[----:B------:R-:W4:Y:S01]  /*f730*/  MUFU.EX2 R115, R115 ;  /* 0x0000007300737308 */ /* 0x000f220000000800 */
[----:B------:R-:W-:Y:S02]  /*f740*/  FMUL.FTZ R59, R59, R56 ;  /* 0x000000383b3b7220 */ /* 0x000fe40000410000 */
[----:B------:R3:W5:Y:S01]  /*f750*/  LDL.LU R169, [R1+0xf8] ;  /* 0x0000f80001a97983 */ /* 0x0007620000300800 */
[----:B------:R-:W-:-:S03]  /*f760*/  FMUL.FTZ R56, R57, R92 ;  /* 0x0000005c39387220 */ /* 0x000fc60000410000 */
[----:B------:R-:W4:Y:S01]  /*f770*/  SHFL.IDX PT, R89, R15, R10, 0x1f ;  /* 0x00001f0a0f597589 */ /* 0x000f2200000e0000 */
[----:B------:R-:W4:Y:S03]  /*f780*/  MUFU.EX2 R110, R110 ;  /* 0x0000006e006e7308 */ /* 0x000f260000000800 */
[----:B------:R3:W5:Y:S01]  /*f790*/  LDL.LU R168, [R1+0xf4] ;  /* 0x0000f40001a87983 */ /* 0x0007620000300800 */
[----:B------:R-:W-:Y:S01]  /*f7a0*/  FADD.FTZ R66, R66, -R93 ;  /* 0x8000005d42427221 */ /* 0x000fe20000010000 */
[----:B------:R-:W-:Y:S02]  /*f7b0*/  FADD.FTZ R63, R68, -R90 ;  /* 0x8000005a443f7221 */ /* 0x000fe40000010000 */
[----:B------:R3:W5:Y:S01]  /*f7c0*/  LDL.LU R167, [R1+0xf0] ;  /* 0x0000f00001a77983 */ /* 0x0007620000300800 */
[----:B------:R-:W4:Y:S01]  /*f7d0*/  MUFU.EX2 R117, R117 ;  /* 0x0000007500757308 */ /* 0x000f220000000800 */
[----:B------:R-:W-:-:S02]  /*f7e0*/  FMUL.FTZ R53, R218, R220 ;  /* 0x000000dcda357220 */ /* 0x000fc40000410000 */
[----:B------:R3:W5:Y:S01]  /*f7f0*/  LDL.LU R166, [R1+0xec] ;  /* 0x0000ec0001a67983 */ /* 0x0007620000300800 */
[----:B------:R-:W-:Y:S01]  /*f800*/  FADD.FTZ R90, R70, -R90 ;  /* 0x8000005a465a7221 */ /* 0x000fe20000010000 */
[----:B------:R-:W-:Y:S02]  /*f810*/  FFMA.FTZ R54, -R162, R162, 1 ;  /* 0x3f800000a2367423 */ /* 0x000fe400000101a2 */
[----:B------:R3:W5:Y:S01]  /*f820*/  LDL.LU R165, [R1+0xe8] ;  /* 0x0000e80001a57983 */ /* 0x0007620000300800 */
[----:B------:R-:W4:Y:S01]  /*f830*/  MUFU.EX2 R123, R123 ;  /* 0x0000007b007b7308 */ /* 0x000f220000000800 */
[----:B------:R-:W-:Y:S02]  /*f840*/  FFMA.FTZ R70, -R156, R156, 1 ;  /* 0x3f8000009c467423 */ /* 0x000fe4000001019c */
[----:B------:R-:W4:Y:S01]  /*f850*/  SHFL.IDX PT, R92, R15, R230, 0x1f ;  /* 0x00001fe60f5c7589 */ /* 0x000f2200000e0000 */
[----:B------:R-:W-:Y:S01]  /*f860*/  FMUL.FTZ R61, R105, R61 ;  /* 0x0000003d693d7220 */ /* 0x000fe20000410000 */
[----:B------:R-:W-:-:S02]  /*f870*/  FFMA.FTZ R68, -R161, R161, 1 ;  /* 0x3f800000a1447423 */ /* 0x000fc400000101a1 */
[----:B------:R3:W5:Y:S01]  /*f880*/  LDL.LU R164, [R1+0xe4] ;  /* 0x0000e40001a47983 */ /* 0x0007620000300800 */
[----:B------:R-:W4:Y:S03]  /*f890*/  MUFU.EX2 R118, R118 ;  /* 0x0000007600767308 */ /* 0x000f260000000800 */
[----:B------:R-:W4:Y:S01]  /*f8a0*/  SHFL.IDX PT, R93, R15, R227, 0x1f ;  /* 0x00001fe30f5d7589 */ /* 0x000f2200000e0000 */
[----:B------:R-:W-:Y:S01]  /*f8b0*/  FFMA.FTZ R57, -R151, R151, 1 ;  /* 0x3f80000097397423 */ /* 0x000fe20000010197 */
[----:B-1----:R-:W-:Y:S02]  /*f8c0*/  FMUL.FTZ R66, R100, R66 ;  /* 0x0000004264427220 */ /* 0x002fe40000410000 */
[----:B------:R3:W5:Y:S01]  /*f8d0*/  LDL.LU R163, [R1+0xe0] ;  /* 0x0000e00001a37983 */ /* 0x0007620000300800 */
[----:B------:R-:W-:-:S03]  /*f8e0*/  FFMA.FTZ R60, -R159, R159, 1 ;  /* 0x3f8000009f3c7423 */ /* 0x000fc6000001019f */
[----:B------:R-:W1:Y:S01]  /*f8f0*/  SHFL.IDX PT, R220, R15, R229, 0x1f ;  /* 0x00001fe50fdc7589 */ /* 0x000e6200000e0000 */
[----:B------:R-:W-:-:S03]  /*f900*/  FMUL.FTZ R70, R70, R61 ;  /* 0x0000003d46467220 */ /* 0x000fc60000410000 */
[----:B------:R3:W5:Y:S04]  /*f910*/  LDL.LU R162, [R1+0xdc] ;  /* 0x0000dc0001a27983 */ /* 0x0007680000300800 */
[----:B------:R-:W1:Y:S01]  /*f920*/  SHFL.IDX PT, R218, R15, R233, 0x1f ;  /* 0x00001fe90fda7589 */ /* 0x000e6200000e0000 */
[----:B----4-:R-:W-:-:S03]  /*f930*/  FMUL.FTZ R58, R106, R58 ;  /* 0x0000003a6a3a7220 */ /* 0x010fc60000410000 */
[----:B------:R3:W5:Y:S01]  /*f940*/  LDL.LU R161, [R1+0xd8] ;  /* 0x0000d80001a17983 */ /* 0x0007620000300800 */
[----:B------:R-:W4:Y:S01]  /*f950*/  MUFU.EX2 R138, R138 ;  /* 0x0000008a008a7308 */ /* 0x000f220000000800 */
[----:B------:R-:W-:Y:S02]  /*f960*/  FMUL.FTZ R61, R102, R65 ;  /* 0x00000041663d7220 */ /* 0x000fe40000410000 */
[----:B------:R3:W5:Y:S01]  /*f970*/  LDL.LU R160, [R1+0xd4] ;  /* 0x0000d40001a07983 */ /* 0x0007620000300800 */
[----:B------:R-:W-:-:S03]  /*f980*/  FMUL.FTZ R65, R57, R66 ;  /* 0x0000004239417220 */ /* 0x000fc60000410000 */
[----:B------:R3:W5:Y:S01]  /*f990*/  LDL.LU R159, [R1+0xd0] ;  /* 0x0000d000019f7983 */ /* 0x0007620000300800 */
[----:B------:R-:W-:Y:S01]  /*f9a0*/  FFMA.FTZ R66, -R150, R150, 1 ;  /* 0x3f80000096427423 */ /* 0x000fe20000010196 */
[----:B------:R-:W-:Y:S02]  /*f9b0*/  FMUL.FTZ R63, R116, R63 ;  /* 0x0000003f743f7220 */ /* 0x000fe40000410000 */
[----:B------:R3:W5:Y:S01]  /*f9c0*/  LDL.LU R158, [R1+0xcc] ;  /* 0x0000cc00019e7983 */ /* 0x0007620000300800 */
[----:B------:R-:W-:-:S03]  /*f9d0*/  FMUL.FTZ R60, R60, R58 ;  /* 0x0000003a3c3c7220 */ /* 0x000fc60000410000 */
[----:B------:R3:W5:Y:S01]  /*f9e0*/  LDL.LU R157, [R1+0xc8] ;  /* 0x0000c800019d7983 */ /* 0x0007620000300800 */
[----:B------:R-:W-:-:S03]  /*f9f0*/  FFMA.FTZ R58, -R152, R152, 1 ;  /* 0x3f800000983a7423 */ /* 0x000fc60000010198 */
[----:B------:R3:W5:Y:S01]  /*fa00*/  LDL.LU R156, [R1+0xc4] ;  /* 0x0000c400019c7983 */ /* 0x0007620000300800 */
[----:B------:R-:W-:Y:S01]  /*fa10*/  FFMA.FTZ R57, -R149, R149, 1 ;  /* 0x3f80000095397423 */ /* 0x000fe20000010195 */
        /* <DEDUP_REMOVED lines=18> */
[----:B------:R-:W-:-:S02]  /*fb40*/  FMUL.FTZ R216, R118, R216 ;  /* 0x000000d876d87220 */ /* 0x000fc40000410000 */
[----:B------:R3:W5:Y:S01]  /*fb50*/  LDL.LU R148, [R1+0xa4] ;  /* 0x0000a40001947983 */ /* 0x0007620000300800 */
[--C-:B------:R-:W-:Y:S01]  /*fb60*/  FADD.FTZ R73, R73, -R40.reuse ;  /* 0x8000002849497221 */ /* 0x100fe20000010000 */
[--C-:B------:R-:W-:Y:S01]  /*fb70*/  FADD.FTZ R81, R81, -R91.reuse ;  /* 0x8000005b51517221 */ /* 0x100fe20000010000 */
[----:B------:R-:W-:Y:S01]  /*fb80*/  FADD.FTZ R83, R83, -R91 ;  /* 0x8000005b53537221 */ /* 0x000fe20000010000 */
[----:B------:R3:W5:Y:S01]  /*fb90*/  LDL.LU R147, [R1+0xa0] ;  /* 0x0000a00001937983 */ /* 0x0007620000300800 */
[----:B------:R-:W-:Y:S01]  /*fba0*/  FFMA.FTZ R88, -R145, R145, 1 ;  /* 0x3f80000091587423 */ /* 0x000fe20000010191 */
[----:B------:R-:W-:Y:S01]  /*fbb0*/  FMUL.FTZ R68, R68, R217 ;  /* 0x000000d944447220 */ /* 0x000fe20000410000 */
[--C-:B------:R-:W-:Y:S01]  /*fbc0*/  FADD.FTZ R72, R72, -R89.reuse ;  /* 0x8000005948487221 */ /* 0x100fe20000010000 */
[----:B------:R3:W5:Y:S01]  /*fbd0*/  LDL.LU R146, [R1+0x9c] ;  /* 0x00009c0001927983 */ /* 0x0007620000300800 */
[----:B------:R-:W-:Y:S01]  /*fbe0*/  FADD.FTZ R74, R74, -R89 ;  /* 0x800000594a4a7221 */ /* 0x000fe20000010000 */
[----:B------:R-:W-:Y:S01]  /*fbf0*/  FADD.FTZ R40, R75, -R40 ;  /* 0x800000284b287221 */ /* 0x000fe20000010000 */
[----:B------:R-:W-:Y:S01]  /*fc00*/  FFMA.FTZ R91, -R144, R144, 1 ;  /* 0x3f800000905b7423 */ /* 0x000fe20000010190 */
[----:B------:R3:W5:Y:S01]  /*fc10*/  LDL.LU R145, [R1+0x98] ;  /* 0x0000980001917983 */ /* 0x0007620000300800 */
[----:B------:R-:W-:Y:S01]  /*fc20*/  FMUL.FTZ R67, R67, R90 ;  /* 0x0000005a43437220 */ /* 0x000fe20000410000 */
[----:B------:R-:W-:Y:S01]  /*fc30*/  FFMA.FTZ R89, -R143, R143, 1 ;  /* 0x3f8000008f597423 */ /* 0x000fe2000001018f */
[----:B------:R-:W-:Y:S01]  /*fc40*/  FFMA.FTZ R90, -R142, R142, 1 ;  /* 0x3f8000008e5a7423 */ /* 0x000fe2000001018e */
[----:B------:R4:W3:Y:S01]  /*fc50*/  SHFL.IDX PT, R217, R15, R234, 0x1f ;  /* 0x00001fea0fd97589 */ /* 0x0008e200000e0000 */
[----:B------:R-:W-:-:S03]  /*fc60*/  FMUL.FTZ R61, R61, R216 ;  /* 0x000000d83d3d7220 */ /* 0x000fc60000410000 */
[----:B------:R1:W5:Y:S01]  /*fc70*/  LDL.LU R144, [R1+0x94] ;  /* 0x0000940001907983 */ /* 0x0003620000300800 */
[--C-:B------:R-:W-:Y:S01]  /*fc80*/  FADD.FTZ R84, R84, -R92.reuse ;  /* 0x8000005c54547221 */ /* 0x100fe20000010000 */
[----:B------:R-:W-:Y:S02]  /*fc90*/  FADD.FTZ R86, R86, -R92 ;  /* 0x8000005c56567221 */ /* 0x000fe40000010000 */
[----:B------:R1:W5:Y:S01]  /*fca0*/  LDL.LU R143, [R1+0x90] ;  /* 0x00009000018f7983 */ /* 0x0003620000300800 */
[----:B----4-:R4:W-:Y:S01]  /*fcb0*/  MUFU.EX2 R15, R121 ;  /* 0x00000079000f7308 */ /* 0x0109e20000000800 */
[----:B------:R-:W-:Y:S02]  /*fcc0*/  FMUL.FTZ R40, R138, R40 ;  /* 0x000000288a287220 */ /* 0x000fe40000410000 */
[----:B------:R1:W5:Y:S01]  /*fcd0*/  LDL.LU R142, [R1+0x8c] ;  /* 0x00008c00018e7983 */ /* 0x0003620000300800 */
[----:B------:R-:W-:Y:S01]  /*fce0*/  FFMA.FTZ R216, -R140, R140, 1 ;  /* 0x3f8000008cd87423 */ /* 0x000fe2000001018c */
[--C-:B------:R-:W-:Y:S01]  /*fcf0*/  FADD.FTZ R76, R76, -R93.reuse ;  /* 0x8000005d4c4c7221 */ /* 0x100fe20000010000 */
[----:B------:R-:W-:Y:S01]  /*fd00*/  FADD.FTZ R78, R78, -R93 ;  /* 0x8000005d4e4e7221 */ /* 0x000fe20000010000 */
[----:B------:R-:W-:Y:S01]  /*fd10*/  FFMA.FTZ R92, -R7, R7, 1 ;  /* 0x3f800000075c7423 */ /* 0x000fe20000010107 */
[----:B----4-:R-:W-:-:S02]  /*fd20*/  FFMA.FTZ R121, -R141, R141, 1 ;  /* 0x3f8000008d797423 */ /* 0x010fc4000001018d */
        /* <DEDUP_REMOVED lines=12> */
[----:B------:R-:W-:-:S03]  /*fdf0*/  FFMA.FTZ R40, -R2, R2, 1 ;  /* 0x3f80000002287423 */ /* 0x000fc60000010102 */
[----:B------:R4:W5:Y:S04]  /*fe00*/  LDL.LU R5, [R1+0x78] ;  /* 0x0000780001057983 */ /* 0x0009680000300800 */
[----:B------:R4:W5:Y:S04]  /*fe10*/  LDL.LU R4, [R1+0x74] ;  /* 0x0000740001047983 */ /* 0x0009680000300800 */
[----:B------:R4:W5:Y:S04]  /*fe20*/  LDL.LU R2, [R1+0x70] ;  /* 0x0000700001027983 */ /* 0x0009680000300800 */
[----:B------:R-:W4:Y:S01]  /*fe30*/  LDL R221, [R1+0x54] ;  /* 0x0000540001dd7983 */ /* 0x000f220000100800 */
[----:B------:R-:W1:Y:S08]  /*fe40*/  MUFU.EX2 R131, R131 ;  /* 0x0000008300837308 */ /* 0x000e700000000800 */
        /* <DEDUP_REMOVED lines=16> */
[----:B------:R-:W-:Y:S01]  /*ff50*/  FMUL.FTZ R76, R126, R76 ;  /* 0x0000004c7e4c7220 */ /* 0x000fe20000410000 */
[----:B---3--:R-:W-:Y:S01]  /*ff60*/  FMUL.FTZ R82, R137, R82 ;  /* 0x0000005289527220 */ /* 0x008fe20000410000 */
        /* <DEDUP_REMOVED lines=229> */
.L_x_1541:
        /* <DEDUP_REMOVED lines=70> */
.L_x_1542:
        /* <DEDUP_REMOVED lines=12> */
.L_x_1532:
        /* <DEDUP_REMOVED lines=34> */
.L_x_1500:
[----:B------:R-:W-:Y:S05]  /*11500*/  @P0 BRA `(.L_x_1498) ;  /* 0x00000044002c0947 */ /* 0x000fea0003800000 */
[----:B------:R-:W2:Y:S01]  /*11510*/  LDC R17, c[0x0][0x850] ;  /* 0x00021400ff117b82 */ /* 0x000ea20000000800 */
[----:B------:R-:W3:Y:S01]  /*11520*/  S2R R14, SR_TID.X ;  /* 0x00000000000e7919 */ /* 0x000ee20000002100 */
[----:B------:R-:W-:Y:S01]  /*11530*/  MOV R4, 0x400 ;  /* 0x0000040000047802 */ /* 0x000fe20000000f00 */
[----:B------:R-:W-:Y:S01]  /*11540*/  ULDC.64 UR4, c[0x0][0x818] ;  /* 0x0002060000047ab9 */ /* 0x000fe20000000a00 */
[----:B------:R-:W-:Y:S01]  /*11550*/  ULDC.64 UR6, c[0x0][0x840] ;  /* 0x0002100000067ab9 */ /* 0x000fe20000000a00 */
[----:B------:R-:W4:Y:S01]  /*11560*/  S2R R10, SR_CTAID.Y ;  /* 0x00000000000a7919 */ /* 0x000f220000002600 */
[----:B------:R-:W5:Y:S01]  /*11570*/  S2R R9, SR_CgaCtaId ;  /* 0x0000000000097919 */ /* 0x000f620000008800 */
[----:B------:R-:W1:Y:S01]  /*11580*/  S2R R12, SR_CTAID.X ;  /* 0x00000000000c7919 */ /* 0x000e620000002500 */
[----:B------:R-:W1:Y:S01]  /*11590*/  S2R R21, SR_CTAID.Z ;  /* 0x0000000000157919 */ /* 0x000e620000002700 */
[----:B--2---:R-:W-:Y:S01]  /*115a0*/  ISETP.NE.AND P0, PT, R17, 0x1, PT ;  /* 0x000000011100780c */ /* 0x004fe20003f05270 */
[----:B---3--:R-:W-:-:S12]  /*115b0*/  VIADD R19, R14, 0xffffff80 ;  /* 0xffffff800e137836 */ /* 0x008fd80000000000 */
[----:B------:R-:W2:Y:S01]  /*115c0*/  @P0 LDC R3, c[0x0][0x854] ;  /* 0x00021500ff030b82 */ /* 0x000ea20000000800 */
[----:B------:R-:W-:Y:S02]  /*115d0*/  SHF.R.S32.HI R2, RZ, 0x1f, R19 ;  /* 0x0000001fff027819 */ /* 0x000fe40000011413 */
[----:B----4-:R-:W-:Y:S02]  /*115e0*/  MOV R7, R10 ;  /* 0x0000000a00077202 */ /* 0x010fe40000000f00 */
[----:B-----5:R-:W-:Y:S02]  /*115f0*/  LEA R23, R9, R4, 0x18 ;  /* 0x0000000409177211 */ /* 0x020fe400078ec0ff */
[----:B------:R-:W-:Y:S01]  /*11600*/  LEA.HI R2, R2, R19, RZ, 0x7 ;  /* 0x0000001302027211 */ /* 0x000fe200078f38ff */
[----:B------:R-:W3:Y:S01]  /*11610*/  @P0 LDC R5, c[0x0][0x858] ;  /* 0x00021600ff050b82 */ /* 0x000ee20000000800 */
[----:B-1----:R-:W-:Y:S02]  /*11620*/  IMAD.SHL.U32 R4, R12, 0x2000, RZ ;  /* 0x000020000c047824 */ /* 0x002fe400078e00ff */
[----:B--2---:R-:W-:-:S05]  /*11630*/  @P0 IMAD.HI.U32 R0, R10, R3, RZ ;  /* 0x000000030a000227 */ /* 0x004fca00078e00ff */
[----:B---3--:R-:W-:Y:S02]  /*11640*/  @P0 SHF.R.U32.HI R7, RZ, R5, R0 ;  /* 0x00000005ff070219 */ /* 0x008fe40000011600 */
[C---:B------:R-:W-:Y:S02]  /*11650*/  LOP3.LUT R0, R2.reuse, 0xfffff80, RZ, 0xc0, !PT ;  /* 0x0fffff8002007812 */ /* 0x040fe400078ec0ff */
[----:B------:R-:W-:Y:S02]  /*11660*/  SHF.R.S32.HI R11, RZ, 0x1f, R7 ;  /* 0x0000001fff0b7819 */ /* 0x000fe40000011407 */
[----:B------:R-:W-:Y:S01]  /*11670*/  SHF.R.S32.HI R5, RZ, 0x1f, R4 ;  /* 0x0000001fff057819 */ /* 0x000fe20000011404 */
[----:B------:R-:W-:Y:S01]  /*11680*/  IMAD.IADD R0, R19, 0x1, -R0 ;  /* 0x0000000113007824 */ /* 0x000fe200078e0a00 */
[----:B------:R-:W-:Y:S01]  /*11690*/  SHF.L.U32 R2, R2, 0x5, RZ ;  /* 0x0000000502027819 */ /* 0x000fe200000006ff */
[C---:B------:R-:W-:Y:S02]  /*116a0*/  IMAD R6, R11.reuse, UR4, RZ ;  /* 0x000000040b067c24 */ /* 0x040fe4000f8e02ff */
[----:B------:R-:W-:Y:S01]  /*116b0*/  IMAD R8, R11, UR6, RZ ;  /* 0x000000060b087c24 */ /* 0x000fe2000f8e02ff */
[----:B------:R-:W-:Y:S01]  /*116c0*/  LOP3.LUT R9, R2, 0x3ffff000, RZ, 0xc0, !PT ;  /* 0x3ffff00002097812 */ /* 0x000fe200078ec0ff */
[----:B------:R-:W-:-:S03]  /*116d0*/  IMAD.WIDE.U32 R2, R7, UR4, R4 ;  /* 0x0000000407027c25 */ /* 0x000fc6000f8e0004 */
[----:B------:R-:W-:Y:S01]  /*116e0*/  LEA R0, R0, R9, 0x2 ;  /* 0x0000000900007211 */ /* 0x000fe200078e10ff */
[C---:B------:R-:W-:Y:S01]  /*116f0*/  IMAD R13, R7.reuse, UR5, R6 ;  /* 0x00000005070d7c24 */ /* 0x040fe2000f8e0206 */
[----:B------:R-:W-:Y:S01]  /*11700*/  SHF.R.S32.HI R6, RZ, 0x1f, R21 ;  /* 0x0000001fff067819 */ /* 0x000fe20000011415 */
        /* <DEDUP_REMOVED lines=8> */
[C---:B------:R-:W-:Y:S02]  /*11790*/  IMAD R13, R21.reuse, UR5, R8 ;  /* 0x00000005150d7c24 */ /* 0x040fe4000f8e0208 */
[----:B------:R-:W-:-:S04]  /*117a0*/  IMAD.WIDE.U32 R2, R21, UR4, R2 ;  /* 0x0000000415027c25 */ /* 0x000fc8000f8e0002 */
[----:B------:R-:W-:Y:S01]  /*117b0*/  IMAD R9, R21, UR7, R6 ;  /* 0x0000000715097c24 */ /* 0x000fe2000f8e0206 */
[----:B------:R-:W-:Y:S01]  /*117c0*/  IADD3 R13, R3, R13, RZ ;  /* 0x0000000d030d7210 */ /* 0x000fe20007ffe0ff */
[----:B------:R-:W-:Y:S01]  /*117d0*/  IMAD.WIDE.U32 R4, R21, UR6, R4 ;  /* 0x0000000615047c25 */ /* 0x000fe2000f8e0004 */
[----:B------:R-:W-:Y:S05]  /*117e0*/  WARPSYNC.ALL ;  /* 0x0000000000007948 */ /* 0x000fea0003800000 */
[----:B------:R-:W-:Y:S02]  /*117f0*/  IMAD R0, R0, 0x4, R23 ;  /* 0x0000000400007824 */ /* 0x000fe400078e0217 */
[----:B------:R-:W-:Y:S01]  /*11800*/  IMAD.IADD R9, R5, 0x1, R9 ;  /* 0x0000000105097824 */ /* 0x000fe200078e0209 */
[----:B------:R-:W-:Y:S01]  /*11810*/  BAR.SYNC.DEFER_BLOCKING 0x1, 0x100 ;  /* 0x0044000000007b1d */ /* 0x000fe20000010000 */
[----:B------:R-:W-:-:S02]  /*11820*/  ISETP.NE.AND P0, PT, R19, RZ, PT ;  /* 0x000000ff1300720c */ /* 0x000fc40003f05270 */
[----:B------:R-:W-:-:S03]  /*11830*/  ISETP.NE.AND P1, PT, R14, 0x80, PT ;  /* 0x000000800e00780c */ /* 0x000fc60003f25270 */
        /* <DEDUP_REMOVED lines=10> */
[----:B------:R-:W-:Y:S02]  /*118e0*/  IADD3 R6, P2, P3, R8, R6, R7 ;  /* 0x0000000608067210 */ /* 0x000fe40007b5e007 */
[----:B------:R-:W-:Y:S01]  /*118f0*/  SHF.R.S32.HI R8, RZ, 0x1f, R8 ;  /* 0x0000001fff087819 */ /* 0x000fe20000011408 */
[----:B------:R3:W-:Y:S03]  /*11900*/  STS.128 [R0], R172 ;  /* 0x000000ac00007388 */ /* 0x0007e60000000c00 */
[----:B------:R-:W-:Y:S01]  /*11910*/  IADD3.X R11, R8, R12, R11, P2, P3 ;  /* 0x0000000c080b7210 */ /* 0x000fe200017e640b */
[----:B------:R-:W-:Y:S01]  /*11920*/  IMAD.MOV R8, RZ, RZ, -R7 ;  /* 0x000000ffff087224 */ /* 0x000fe200078e0a07 */
[C---:B------:R-:W-:Y:S01]  /*11930*/  SHF.L.U32 R12, R6.reuse, 0x2, RZ ;  /* 0x00000002060c7819 */ /* 0x040fe200000006ff */
[----:B------:R3:W-:Y:S01]  /*11940*/  STS.128 [R0+0x800], R176 ;  /* 0x000800b000007388 */ /* 0x0007e20000000c00 */
[----:B------:R-:W-:Y:S01]  /*11950*/  SHF.L.U64.HI R11, R6, 0x2, R11 ;  /* 0x00000002060b7819 */ /* 0x000fe2000001020b */
[----:B------:R-:W-:Y:S01]  /*11960*/  IMAD R17, R17, R8, R10 ;  /* 0x0000000811117224 */ /* 0x000fe200078e020a */
        /* <DEDUP_REMOVED lines=11> */
.L_x_1546:
[----:B------:R-:W2:Y:S04]  /*11a20*/  LDG.E.STRONG.GPU R8, desc[UR38][R6.64] ;  /* 0x0000002606087981 */ /* 0x000ea8000c1ef900 */
[----:B--2---:R-:W-:Y:S01]  /*11a30*/  CCTL.IVALL ;  /* 0x00000000ff00798f */ /* 0x004fe20002000000 */
[----:B------:R-:W-:Y:S05]  /*11a40*/  YIELD ;  /* 0x0000000000007946 */ /* 0x000fea0003800000 */
[----:B------:R-:W-:-:S13]  /*11a50*/  ISETP.NE.AND P0, PT, R8, R17, PT ;  /* 0x000000110800720c */ /* 0x000fda0003f05270 */
[----:B------:R-:W-:Y:S05]  /*11a60*/  @P0 BRA `(.L_x_1546) ;  /* 0xfffffffc00ec0947 */ /* 0x000fea000383ffff */
.L_x_1545:
[----:B------:R-:W-:Y:S05]  /*11a70*/  BSYNC B0 ;  /* 0x0000000000007941 */ /* 0x000fea0003800000 */
.L_x_1544:
[----:B------:R-:W-:Y:S01]  /*11a80*/  UMOV UR4, 0xffffffff ;  /* 0xffffffff00047882 */ /* 0x000fe20000000000 */
[----:B------:R-:W-:Y:S02]  /*11a90*/  LEA.HI.X R13, R2, R15, R13, 0x2, P2 ;  /* 0x0000000f020d7211 */ /* 0x000fe400010f140d */
[----:B------:R-:W-:Y:S01]  /*11aa0*/  LEA.HI.X R9, R4, R19, R9, 0x2, P3 ;  /* 0x0000001304097211 */ /* 0x000fe200018f1409 */
[----:B------:R-:W-:Y:S06]  /*11ab0*/  BRA.DIV UR4, `(.L_x_1547) ;  /* 0x0000004204747947 */ /* 0x000fec000b800000 */
[----:B------:R-:W-:Y:S01]  /*11ac0*/  NOP ;  /* 0x0000000000007918 */ /* 0x000fe20000000000 */
.L_x_1645:
        /* <DEDUP_REMOVED lines=17> */
.L_x_1550:
[----:B------:R-:W-:Y:S01]  /*11be0*/  @P0 ELECT P2, URZ, PT ;  /* 0x00000000003f082f */ /* 0x000fe20003840000 */
[----:B------:R1:W-:-:S12]  /*11bf0*/  UBLKRED.G.S.ADD.F32.RN [UR4], [UR6], UR7, desc[UR8] ;  /* 0x00000804060073bb */ /* 0x0003d800080a1407 */
[----:B------:R-:W-:Y:S02]  /*11c00*/  @P2 PLOP3.LUT P0, PT, P2, PT, PT, 0x8, 0x0 ;  /* 0x000000000000281c */ /* 0x000fe4000170e170 */
[----:B------:R-:W-:-:S11]  /*11c10*/  PLOP3.LUT P2, PT, PT, PT, PT, 0x8, 0x0 ;  /* 0x000000000000781c */ /* 0x000fd60003f4e170 */
[----:B-1----:R-:W-:Y:S05]  /*11c20*/  @P0 BRA.U.ANY `(.L_x_1550) ;  /* 0xfffffffd00ec0947 */ /* 0x002fea000393ffff */
[----:B------:R0:W-:Y:S01]  /*11c30*/  UTMACMDFLUSH ;  /* 0x00000000000079b7 */ /* 0x0001e20000000000 */
[----:B------:R-:W-:-:S04]  /*11c40*/  DEPBAR.LE SB0, 0x0 ;  /* 0x000080000000791a */ /* 0x000fc80000000000 */
.L_x_1549:
[----:B------:R-:W-:Y:S05]  /*11c50*/  BSYNC B0 ;  /* 0x0000000000007941 */ /* 0x000fea0003800000 */
.L_x_1548:
        /* <DEDUP_REMOVED lines=12> */
[----:B------:R-:W-:-:S05]  /*11d20*/  MOV R3, 0x1 ;  /* 0x0000000100037802 */ /* 0x000fca0000000f00 */
[----:B------:R1:W-:Y:S02]  /*11d30*/  REDG.E.ADD.S32.STRONG.GPU desc[UR38][R6.64], R3 ;  /* 0x000000030600798e */ /* 0x0003e4000c10e3a6 */
.L_x_1552:
[----:B------:R-:W-:Y:S05]  /*11d40*/  BSYNC B0 ;  /* 0x0000000000007941 */ /* 0x000fea0003800000 */
.L_x_1551:
[----:B------:R-:W-:Y:S06]  /*11d50*/  BAR.SYNC.DEFER_BLOCKING 0x1, 0x100 ;  /* 0x0044000000007b1d */ /* 0x000fec0000010000 */
[----:B------:R-:W-:Y:S01]  /*11d60*/  ULDC.64 UR4, c[0x0][0x860] ;  /* 0x0002180000047ab9 */ /* 0x000fe20000000a00 */
[----:B------:R-:W-:Y:S01]  /*11d70*/  BSSY B0, `(.L_x_1553) ;  /* 0x0000011000007945 */ /* 0x000fe20003800000 */
[----:B------:R-:W-:-:S04]  /*11d80*/  IADD3 R2, P0, R12, UR4, RZ ;  /* 0x000000040c027c10 */ /* 0x000fc8000ff1e0ff */
[----:B-1----:R-:W-:Y:S01]  /*11d90*/  IADD3.X R3, R11, UR5, RZ, P0, !PT ;  /* 0x000000050b037c10 */ /* 0x002fe200087fe4ff */
        /* <DEDUP_REMOVED lines=9> */
.L_x_1555:
[----:B-1-3--:R-:W2:Y:S04]  /*11e30*/  LDG.E.STRONG.GPU R0, desc[UR38][R2.64] ;  /* 0x0000002602007981 */ /* 0x00aea8000c1ef900 */
[----:B--2---:R-:W-:Y:S01]  /*11e40*/  CCTL.IVALL ;  /* 0x00000000ff00798f */ /* 0x004fe20002000000 */
[----:B------:R-:W-:Y:S05]  /*11e50*/  YIELD ;  /* 0x0000000000007946 */ /* 0x000fea0003800000 */
[----:B------:R-:W-:-:S13]  /*11e60*/  ISETP.NE.AND P0, PT, R0, R17, PT ;  /* 0x000000110000720c */ /* 0x000fda0003f05270 */
[----:B------:R-:W-:Y:S05]  /*11e70*/  @P0 BRA `(.L_x_1555) ;  /* 0xfffffffc00ec0947 */ /* 0x000fea000383ffff */
.L_x_1554:
[----:B------:R-:W-:Y:S05]  /*11e80*/  BSYNC B0 ;  /* 0x0000000000007941 */ /* 0x000fea0003800000 */
.L_x_1553:
[----:B------:R-:W-:-:S03]  /*11e90*/  UMOV UR4, 0xffffffff ;  /* 0xffffffff00047882 */ /* 0x000fc60000000000 */
[----:B------:R-:W-:Y:S05]  /*11ea0*/  BRA.DIV UR4, `(.L_x_1556) ;  /* 0x0000003e04947947 */ /* 0x000fea000b800000 */
[----:B------:R-:W-:Y:S01]  /*11eb0*/  NOP ;  /* 0x0000000000007918 */ /* 0x000fe20000000000 */
.L_x_1648:
        /* <DEDUP_REMOVED lines=17> */
.L_x_1559:
[----:B------:R-:W-:Y:S01]  /*11fd0*/  @P0 ELECT P2, URZ, PT ;  /* 0x00000000003f082f */ /* 0x000fe20003840000 */
[----:B------:R2:W-:-:S12]  /*11fe0*/  UBLKRED.G.S.ADD.F32.RN [UR4], [UR6], UR7, desc[UR8] ;  /* 0x00000804060073bb */ /* 0x0005d800080a1407 */
[----:B------:R-:W-:Y:S02]  /*11ff0*/  @P2 PLOP3.LUT P0, PT, P2, PT, PT, 0x8, 0x0 ;  /* 0x000000000000281c */ /* 0x000fe4000170e170 */
[----:B------:R-:W-:-:S11]  /*12000*/  PLOP3.LUT P2, PT, PT, PT, PT, 0x8, 0x0 ;  /* 0x000000000000781c */ /* 0x000fd60003f4e170 */
[----:B--2---:R-:W-:Y:S05]  /*12010*/  @P0 BRA.U.ANY `(.L_x_1559) ;  /* 0xfffffffd00ec0947 */ /* 0x004fea000393ffff */
[----:B------:R0:W-:Y:S01]  /*12020*/  UTMACMDFLUSH ;  /* 0x00000000000079b7 */ /* 0x0001e20000000000 */
[----:B------:R-:W-:-:S04]  /*12030*/  DEPBAR.LE SB0, 0x0 ;  /* 0x000080000000791a */ /* 0x000fc80000000000 */
.L_x_1558:
[----:B------:R-:W-:Y:S05]  /*12040*/  BSYNC B0 ;  /* 0x0000000000007941 */ /* 0x000fea0003800000 */
.L_x_1557:
        /* <DEDUP_REMOVED lines=11> */
[----:B012345:R-:W-:Y:S04]  /*12100*/  CCTL.IVALL ;  /* 0x00000000ff00798f */ /* 0x03ffe80002000000 */
[----:B------:R2:W-:Y:S01]  /*12110*/  REDG.E.ADD.S32.STRONG.GPU desc[UR38][R2.64], R5 ;  /* 0x000000050200798e */ /* 0x0005e2000c10e3a6 */
[----:B------:R-:W-:Y:S05]  /*12120*/  BRA `(.L_x_1498) ;  /* 0x0000003800247947 */ /* 0x000fea0003800000 */
.L_x_1496:
        /* <DEDUP_REMOVED lines=34> */
.L_x_1561:
[----:B------:R-:W-:-:S07]  /*12350*/  MOV R9, UR5 ;  /* 0x0000000500097c02 */ /* 0x000fce0008000f00 */
.L_x_1562:
[----:B------:R-:W-:Y:S01]  /*12360*/  ULEA UR6, UR22, UR6, 0x7 ;  /* 0x0000000616067291 */ /* 0x000fe2000f8e383f */
[----:B------:R-:W-:Y:S01]  /*12370*/  ULDC UR4, c[0x0][0x290] ;  /* 0x0000a40000047ab9 */ /* 0x000fe20000000800 */
[----:B------:R-:W-:Y:S01]  /*12380*/  ULDC UR7, c[0x0][0x74c] ;  /* 0x0001d30000077ab9 */ /* 0x000fe20000000800 */
[----:B------:R-:W-:Y:S01]  /*12390*/  ULDC UR14, c[0x0][0x288] ;  /* 0x0000a200000e7ab9 */ /* 0x000fe20000000800 */
[----:B------:R-:W-:Y:S01]  /*123a0*/  UIADD3 UR10, -UR7, UR6, -UR4 ;  /* 0x00000006070a7290 */ /* 0x000fe2000fffe904 */
[----:B------:R-:W-:-:S03]  /*123b0*/  ELECT P0, URZ, PT ;  /* 0x00000000003f782f */ /* 0x000fc60003800000 */
[----:B------:R-:W-:Y:S01]  /*123c0*/  USHF.R.S32.HI UR12, URZ, 0x1f, UR10 ;  /* 0x0000001f3f0c7899 */ /* 0x000fe2000801140a */
[----:B------:R-:W-:Y:S02]  /*123d0*/  ULDC.64 UR6, c[0x0][0x2d8] ;  /* 0x0000b60000067ab9 */ /* 0x000fe40000000a00 */
[----:B------:R-:W-:Y:S02]  /*123e0*/  UIMAD UR4, UR11, UR6, URZ ;  /* 0x000000060b0472a4 */ /* 0x000fe4000f8e023f */
[----:B------:R-:W-:Y:S02]  /*123f0*/  ULEA.HI UR10, UR12, UR10, URZ, 0x7 ;  /* 0x0000000a0c0a7291 */ /* 0x000fe4000f8f383f */
[----:B------:R-:W-:Y:S02]  /*12400*/  UIMAD.WIDE.U32 UR8, UR16, UR6, URZ ;  /* 0x00000006100872a5 */ /* 0x000fe4000f8e003f */
[----:B------:R-:W-:Y:S02]  /*12410*/  UIMAD UR4, UR16, UR7, UR4 ;  /* 0x00000007100472a4 */ /* 0x000fe4000f8e0204 */
[----:B------:R-:W-:-:S02]  /*12420*/  USHF.R.S32.HI UR6, URZ, 0x1f, UR15 ;  /* 0x0000001f3f067899 */ /* 0x000fc4000801140f */
[----:B------:R-:W-:Y:S01]  /*12430*/  USHF.R.S32.HI UR7, URZ, 0x7, UR10 ;  /* 0x000000073f077899 */ /* 0x000fe2000801140a */
[----:B------:R-:W-:Y:S01]  /*12440*/  ULDC.64 UR12, c[0x0][0x2e0] ;  /* 0x0000b800000c7ab9 */ /* 0x000fe20000000a00 */
[----:B------:R-:W-:Y:S02]  /*12450*/  UIADD3 UR9, UR9, UR4, URZ ;  /* 0x0000000409097290 */ /* 0x000fe4000fffe03f */
[----:B------:R-:W-:Y:S02]  /*12460*/  UIMAD UR6, UR6, UR12, URZ ;  /* 0x0000000c060672a4 */ /* 0x000fe4000f8e023f */
[----:B------:R-:W-:Y:S02]  /*12470*/  UISETP.LT.AND UP0, UPT, URZ, UR7, UPT ;  /* 0x000000073f00728c */ /* 0x000fe4000bf01270 */
[----:B------:R-:W-:Y:S02]  /*12480*/  UIMAD UR4, UR15, UR13, UR6 ;  /* 0x0000000d0f0472a4 */ /* 0x000fe4000f8e0206 */
[----:B------:R-:W-:-:S02]  /*12490*/  USEL UR6, URZ, UR7, !UP0 ;  /* 0x000000073f067287 */ /* 0x000fc4000c000000 */
[----:B------:R-:W-:Y:S02]  /*124a0*/  UIMAD UR10, UR15, UR14, URZ ;  /* 0x0000000e0f0a72a4 */ /* 0x000fe4000f8e023f */
[----:B------:R-:W-:Y:S02]  /*124b0*/  UIMAD.WIDE.U32 UR8, UR15, UR12, UR8 ;  /* 0x0000000c0f0872a5 */ /* 0x000fe4000f8e0008 */
[----:B------:R-:W-:Y:S01]  /*124c0*/  ISETP.GT.AND P1, PT, R9, UR6, PT ;  /* 0x0000000609007c0c */ /* 0x000fe2000bf24270 */
[----:B------:R-:W-:-:S04]  /*124d0*/  UIADD3 UR7, UP0, UR10, UR16, URZ ;  /* 0x000000100a077290 */ /* 0x000fc8000ff1e03f */
        /* <DEDUP_REMOVED lines=22> */
.L_x_1567:
[----:B------:R-:W2:Y:S04]  /*12640*/  LDG.E.STRONG.GPU R0, desc[UR38][R2.64] ;  /* 0x0000002602007981 */ /* 0x000ea8000c1ef900 */
[----:B--2---:R-:W-:Y:S01]  /*12650*/  CCTL.IVALL ;  /* 0x00000000ff00798f */ /* 0x004fe20002000000 */
[----:B------:R-:W-:Y:S05]  /*12660*/  YIELD ;  /* 0x0000000000007946 */ /* 0x000fea0003800000 */
[----:B------:R-:W-:-:S13]  /*12670*/  ISETP.NE.AND P1, PT, R0, UR22, PT ;  /* 0x0000001600007c0c */ /* 0x000fda000bf25270 */
[----:B------:R-:W-:Y:S05]  /*12680*/  @P1 BRA `(.L_x_1567) ;  /* 0xfffffffc00ec1947 */ /* 0x000fea000383ffff */
.L_x_1566:
[----:B------:R-:W-:Y:S05]  /*12690*/  BSYNC B0 ;  /* 0x0000000000007941 */ /* 0x000fea0003800000 */
.L_x_1565:
[----:B------:R-:W-:-:S03]  /*126a0*/  UMOV UR4, 0xffffffff ;  /* 0xffffffff00047882 */ /* 0x000fc60000000000 */
[----:B------:R-:W-:Y:S05]  /*126b0*/  BRA.DIV UR4, `(.L_x_1568) ;  /* 0x0000003604ac7947 */ /* 0x000fea000b800000 */
[----:B------:R-:W-:Y:S01]  /*126c0*/  NOP ;  /* 0x0000000000007918 */ /* 0x000fe20000000000 */
.L_x_1651:
        /* <DEDUP_REMOVED lines=22> */
.L_x_1570:
[----:B------:R-:W-:Y:S05]  /*12830*/  BSYNC B0 ;  /* 0x0000000000007941 */ /* 0x000fea0003800000 */
.L_x_1569:
        /* <DEDUP_REMOVED lines=20> */
.L_x_1572:
[----:B------:R-:W-:Y:S05]  /*12980*/  BSYNC B0 ;  /* 0x0000000000007941 */ /* 0x000fea0003800000 */
.L_x_1571:
[----:B------:R-:W-:Y:S06]  /*12990*/  BAR.ARV 0xa, 0xa0 ;  /* 0x0282800000007b1d */ /* 0x000fec0000002000 */
[----:B------:R-:W-:Y:S04]  /*129a0*/  BSSY B0, `(.L_x_1573) ;  /* 0x0000003000007945 */ /* 0x000fe80003800000 */
[----:B------:R-:W-:Y:S05]  /*129b0*/  @!P0 BRA `(.L_x_1574) ;  /* 0x0000000000048947 */ /* 0x000fea0003800000 */
[----:B------:R-:W-:-:S04]  /*129c0*/  DEPBAR.LE SB0, 0x0 ;  /* 0x000080000000791a */ /* 0x000fc80000000000 */
.L_x_1574:
[----:B------:R-:W-:Y:S05]  /*129d0*/  BSYNC B0 ;  /* 0x0000000000007941 */ /* 0x000fea0003800000 */
.L_x_1573:
        /* <DEDUP_REMOVED lines=19> */
.L_x_1576:
[----:B------:R-:W-:Y:S05]  /*12b10*/  BSYNC B0 ;  /* 0x0000000000007941 */ /* 0x000fea0003800000 */
.L_x_1575:
[----:B------:R-:W-:Y:S01]  /*12b20*/  UIADD3 UR13, UR6, 0x1, URZ ;  /* 0x00000001060d7890 */ /* 0x000fe2000fffe03f */
[----:B------:R-:W-:Y:S11]  /*12b30*/  BRA `(.L_x_1577) ;  /* 0x0000000000047947 */ /* 0x000ff60003800000 */
.L_x_1564:
[----:B------:R-:W-:-:S05]  /*12b40*/  UMOV UR13, UR6 ;  /* 0x00000006000d7c82 */ /* 0x000fca0008000000 */
.L_x_1577:
        /* <DEDUP_REMOVED lines=11> */
.L_x_1602:
        /* <DEDUP_REMOVED lines=11> */
.L_x_1580:
[----:B------:R-:W2:Y:S04]  /*12cb0*/  LDG.E.STRONG.GPU R0, desc[UR38][R2.64] ;  /* 0x0000002602007981 */ /* 0x000ea8000c1ef900 */
[----:B--2---:R-:W-:Y:S01]  /*12cc0*/  CCTL.IVALL ;  /* 0x00000000ff00798f */ /* 0x004fe20002000000 */
[----:B------:R-:W-:Y:S05]  /*12cd0*/  YIELD ;  /* 0x0000000000007946 */ /* 0x000fea0003800000 */
[----:B------:R-:W-:-:S13]  /*12ce0*/  ISETP.NE.AND P1, PT, R0, UR22, PT ;  /* 0x0000001600007c0c */ /* 0x000fda000bf25270 */
[----:B------:R-:W-:Y:S05]  /*12cf0*/  @P1 BRA `(.L_x_1580) ;  /* 0xfffffffc00ec1947 */ /* 0x000fea000383ffff */
.L_x_1579:
[----:B------:R-:W-:Y:S05]  /*12d00*/  BSYNC B0 ;  /* 0x0000000000007941 */ /* 0x000fea0003800000 */
.L_x_1578:
[----:B------:R-:W-:-:S03]  /*12d10*/  UMOV UR16, 0xffffffff ;  /* 0xffffffff00107882 */ /* 0x000fc60000000000 */
[----:B------:R-:W-:Y:S05]  /*12d20*/  BRA.DIV UR16, `(.L_x_1581) ;  /* 0x00000032102c7947 */ /* 0x000fea000b800000 */
[----:B------:R-:W-:Y:S01]  /*12d30*/  NOP ;  /* 0x0000000000007918 */ /* 0x000fe20000000000 */
.L_x_1654:
        /* <DEDUP_REMOVED lines=19> */
.L_x_1583:
[----:B------:R-:W-:Y:S05]  /*12e70*/  BSYNC B0 ;  /* 0x0000000000007941 */ /* 0x000fea0003800000 */
.L_x_1582:
        /* <DEDUP_REMOVED lines=15> */
.L_x_1585:
[----:B------:R-:W-:Y:S05]  /*12f70*/  BSYNC B0 ;  /* 0x0000000000007941 */ /* 0x000fea0003800000 */
.L_x_1584:
[----:B------:R-:W-:Y:S06]  /*12f80*/  BAR.ARV 0xa, 0xa0 ;  /* 0x0282800000007b1d */ /* 0x000fec0000002000 */
[----:B------:R-:W-:Y:S04]  /*12f90*/  BSSY B0, `(.L_x_1586) ;  /* 0x0000003000007945 */ /* 0x000fe80003800000 */
[----:B------:R-:W-:Y:S05]  /*12fa0*/  @!P0 BRA `(.L_x_1587) ;  /* 0x0000000000048947 */ /* 0x000fea0003800000 */
[----:B------:R-:W-:-:S04]  /*12fb0*/  DEPBAR.LE SB0, 0x0 ;  /* 0x000080000000791a */ /* 0x000fc80000000000 */
.L_x_1587:
[----:B------:R-:W-:Y:S05]  /*12fc0*/  BSYNC B0 ;  /* 0x0000000000007941 */ /* 0x000fea0003800000 */
.L_x_1586:
        /* <DEDUP_REMOVED lines=19> */
.L_x_1589:
[----:B------:R-:W-:Y:S05]  /*13100*/  BSYNC B0 ;  /* 0x0000000000007941 */ /* 0x000fea0003800000 */
.L_x_1588:
        /* <DEDUP_REMOVED lines=9> */
.L_x_1592:
[----:B------:R-:W2:Y:S04]  /*131a0*/  LDG.E.STRONG.GPU R0, desc[UR38][R2.64] ;  /* 0x0000002602007981 */ /* 0x000ea8000c1ef900 */
[----:B--2---:R-:W-:Y:S01]  /*131b0*/  CCTL.IVALL ;  /* 0x00000000ff00798f */ /* 0x004fe20002000000 */
[----:B------:R-:W-:Y:S05]  /*131c0*/  YIELD ;  /* 0x0000000000007946 */ /* 0x000fea0003800000 */
[----:B------:R-:W-:-:S13]  /*131d0*/  ISETP.NE.AND P1, PT, R0, UR22, PT ;  /* 0x0000001600007c0c */ /* 0x000fda000bf25270 */
[----:B------:R-:W-:Y:S05]  /*131e0*/  @P1 BRA `(.L_x_1592) ;  /* 0xfffffffc00ec1947 */ /* 0x000fea000383ffff */
.L_x_1591:
[----:B------:R-:W-:Y:S05]  /*131f0*/  BSYNC B0 ;  /* 0x0000000000007941 */ /* 0x000fea0003800000 */
.L_x_1590:
[----:B------:R-:W-:-:S03]  /*13200*/  UMOV UR14, 0xffffffff ;  /* 0xffffffff000e7882 */ /* 0x000fc60000000000 */
[----:B------:R-:W-:Y:S05]  /*13210*/  BRA.DIV UR14, `(.L_x_1593) ;  /* 0x0000002e0e0c7947 */ /* 0x000fea000b800000 */
[----:B------:R-:W-:Y:S01]  /*13220*/  NOP ;  /* 0x0000000000007918 */ /* 0x000fe20000000000 */
.L_x_1657:
        /* <DEDUP_REMOVED lines=15> */
.L_x_1595:
[----:B------:R-:W-:Y:S05]  /*13320*/  BSYNC B0 ;  /* 0x0000000000007941 */ /* 0x000fea0003800000 */
.L_x_1594:
        /* <DEDUP_REMOVED lines=15> */
.L_x_1597:
[----:B------:R-:W-:Y:S05]  /*13420*/  BSYNC B0 ;  /* 0x0000000000007941 */ /* 0x000fea0003800000 */
.L_x_1596:
[----:B------:R-:W-:Y:S06]  /*13430*/  BAR.ARV 0xa, 0xa0 ;  /* 0x0282800000007b1d */ /* 0x000fec0000002000 */
[----:B------:R-:W-:Y:S04]  /*13440*/  BSSY B0, `(.L_x_1598) ;  /* 0x0000003000007945 */ /* 0x000fe80003800000 */
[----:B------:R-:W-:Y:S05]  /*13450*/  @!P0 BRA `(.L_x_1599) ;  /* 0x0000000000048947 */ /* 0x000fea0003800000 */
[----:B------:R-:W-:-:S04]  /*13460*/  DEPBAR.LE SB0, 0x0 ;  /* 0x000080000000791a */ /* 0x000fc80000000000 */
.L_x_1599:
[----:B------:R-:W-:Y:S05]  /*13470*/  BSYNC B0 ;  /* 0x0000000000007941 */ /* 0x000fea0003800000 */
.L_x_1598:
        /* <DEDUP_REMOVED lines=19> */
.L_x_1601:
[----:B------:R-:W-:Y:S05]  /*135b0*/  BSYNC B0 ;  /* 0x0000000000007941 */ /* 0x000fea0003800000 */
.L_x_1600:
[----:B------:R-:W-:Y:S02]  /*135c0*/  UIADD3 UR6, UR6, 0x2, URZ ;  /* 0x0000000206067890 */ /* 0x000fe4000fffe03f */
[----:B------:R-:W-:-:S04]  /*135d0*/  UIADD3 UR4, UR4, 0x4000, URZ ;  /* 0x0000400004047890 */ /* 0x000fc8000fffe03f */
[----:B------:R-:W-:-:S13]  /*135e0*/  ISETP.LE.AND P1, PT, R9, UR6, PT ;  /* 0x0000000609007c0c */ /* 0x000fda000bf23270 */
[----:B------:R-:W-:Y:S05]  /*135f0*/  @!P1 BRA `(.L_x_1602) ;  /* 0xfffffff400809947 */ /* 0x000fea000383ffff */
.L_x_1563:
        /* <DEDUP_REMOVED lines=41> */
.L_x_1605:
[----:B------:R-:W-:Y:S05]  /*13890*/  BSYNC B0 ;  /* 0x0000000000007941 */ /* 0x000fea0003800000 */
.L_x_1604:
[----:B------:R-:W-:Y:S05]  /*138a0*/  BRA `(.L_x_1606) ;  /* 0x0000000000047947 */ /* 0x000fea0003800000 */
.L_x_1603:
[----:B------:R-:W-:-:S05]  /*138b0*/  UMOV UR4, UR6 ;  /* 0x0000000600047c82 */ /* 0x000fca0008000000 */
.L_x_1606:
        /* <DEDUP_REMOVED lines=11> */
.L_x_1611:
        /* <DEDUP_REMOVED lines=24> */
.L_x_1608:
[----:B------:R-:W-:Y:S05]  /*13af0*/  BSYNC B0 ;  /* 0x0000000000007941 */ /* 0x000fea0003800000 */
.L_x_1607:
        /* <DEDUP_REMOVED lines=24> */
.L_x_1610:
[----:B------:R-:W-:Y:S05]  /*13c80*/  BSYNC B0 ;  /* 0x0000000000007941 */ /* 0x000fea0003800000 */
.L_x_1609:
[----:B------:R-:W-:Y:S02]  /*13c90*/  UIADD3 UR11, UR11, 0x2, URZ ;  /* 0x000000020b0b7890 */ /* 0x000fe4000fffe03f */
[----:B------:R-:W-:Y:S02]  /*13ca0*/  ULEA UR8, UR18, UR8, 0x1 ;  /* 0x0000000812087291 */ /* 0x000fe4000f8e083f */
[----:B------:R-:W-:Y:S02]  /*13cb0*/  ULEA UR9, UR18, UR9, 0x1 ;  /* 0x0000000912097291 */ /* 0x000fe4000f8e083f */
[----:B------:R-:W-:-:S13]  /*13cc0*/  ISETP.NE.AND P0, PT, RZ, UR11, PT ;  /* 0x0000000bff007c0c */ /* 0x000fda000bf05270 */
[----:B------:R-:W-:Y:S05]  /*13cd0*/  @!P0 BRA `(.L_x_1498) ;  /* 0x0000001c00388947 */ /* 0x000fea0003800000 */
[----:B------:R-:W-:Y:S05]  /*13ce0*/  BRA `(.L_x_1611) ;  /* 0xfffffffc00207947 */ /* 0x000fea000383ffff */
.L_x_1560:
        /* <DEDUP_REMOVED lines=33> */
.L_x_1613:
        /* <DEDUP_REMOVED lines=42> */
.L_x_1658:
        /* <DEDUP_REMOVED lines=15> */
.L_x_1616:
        /* <DEDUP_REMOVED lines=75> */
.L_x_1627:
[----:B--234-:R-:W-:-:S04]  /*14740*/  SHF.L.U32 R21, R11, 0x1f, RZ ;  /* 0x0000001f0b157819 */ /* 0x01cfc800000006ff */
[----:B------:R-:W1:Y:S02]  /*14750*/  SYNCS.PHASECHK.TRANS64.TRYWAIT P1, [R16+URZ+0x30c40], R21 ;  /* 0x030c4015100075a7 */ /* 0x000e64000802017f */
[----:B-1----:R-:W-:Y:S05]  /*14760*/  @!P1 BRA `(.L_x_1619) ;  /* 0x0000001400e89947 */ /* 0x002fea0003800000 */
.L_x_1659:
[----:B------:R-:W-:Y:S05]  /*14770*/  @P0 BRA `(.L_x_1620) ;  /* 0x0000000000140947 */ /* 0x000fea0003800000 */
[----:B------:R-:W-:Y:S02]  /*14780*/  ISETP.NE.AND P1, PT, R6, RZ, PT ;  /* 0x000000ff0600720c */ /* 0x000fe40003f25270 */
[----:B------:R-:W-:-:S04]  /*14790*/  MOV R3, 0x4200 ;  /* 0x0000420000037802 */ /* 0x000fc80000000f00 */
[----:B------:R2:W-:Y:S07]  /*147a0*/  SYNCS.ARRIVE.TRANS64 RZ, [R16+URZ+0x30c30], R3 ;  /* 0x030c300310ff79a7 */ /* 0x0005ee000800003f */
[----:B------:R-:W-:Y:S05]  /*147b0*/  @!P1 BRA `(.L_x_1620) ;  /* 0x0000000000049947 */ /* 0x000fea0003800000 */
[----:B------:R-:W-:Y:S01]  /*147c0*/  BPT.TRAP 0x1 ;  /* 0x000000040000795c */ /* 0x000fe20000300000 */
.L_x_1620:
        /* <DEDUP_REMOVED lines=29> */
.L_x_1660:
[----:B------:R-:W-:Y:S05]  /*149a0*/  @P0 BRA `(.L_x_1622) ;  /* 0x0000000000140947 */ /* 0x000fea0003800000 */
[----:B------:R-:W-:Y:S01]  /*149b0*/  ISETP.NE.AND P1, PT, R6, RZ, PT ;  /* 0x000000ff0600720c */ /* 0x000fe20003f25270 */
[----:B------:R-:W-:-:S04]  /*149c0*/  IMAD.MOV.U32 R2, RZ, RZ, 0x4200 ;  /* 0x00004200ff027424 */ /* 0x000fc800078e00ff */
[----:B------:R3:W-:Y:S08]  /*149d0*/  SYNCS.ARRIVE.TRANS64 RZ, [R16+URZ+0x30c18], R2 ;  /* 0x030c180210ff79a7 */ /* 0x0007f0000800003f */
[----:B------:R-:W-:Y:S05]  /*149e0*/  @!P1 BRA `(.L_x_1622) ;  /* 0x0000000000049947 */ /* 0x000fea0003800000 */
[----:B------:R-:W-:Y:S01]  /*149f0*/  BPT.TRAP 0x1 ;  /* 0x000000040000795c */ /* 0x000fe20000300000 */
.L_x_1622:
        /* <DEDUP_REMOVED lines=29> */
.L_x_1661:
[----:B------:R-:W-:Y:S05]  /*14bd0*/  @P0 BRA `(.L_x_1624) ;  /* 0x0000000000140947 */ /* 0x000fea0003800000 */
[----:B------:R-:W-:Y:S01]  /*14be0*/  ISETP.NE.AND P1, PT, R6, RZ, PT ;  /* 0x000000ff0600720c */ /* 0x000fe20003f25270 */
[----:B-123--:R-:W-:-:S04]  /*14bf0*/  IMAD.MOV.U32 R21, RZ, RZ, 0x4200 ;  /* 0x00004200ff157424 */ /* 0x00efc800078e00ff */
[----:B------:R4:W-:Y:S08]  /*14c00*/  SYNCS.ARRIVE.TRANS64 RZ, [R16+URZ+0x30c38], R21 ;  /* 0x030c381510ff79a7 */ /* 0x0009f0000800003f */
[----:B------:R-:W-:Y:S05]  /*14c10*/  @!P1 BRA `(.L_x_1624) ;  /* 0x0000000000049947 */ /* 0x000fea0003800000 */
[----:B------:R-:W-:Y:S01]  /*14c20*/  BPT.TRAP 0x1 ;  /* 0x000000040000795c */ /* 0x000fe20000300000 */
.L_x_1624:
        /* <DEDUP_REMOVED lines=24> */
.L_x_1663:
[----:B------:R-:W-:Y:S05]  /*14db0*/  @P0 BRA `(.L_x_1626) ;  /* 0x0000000000140947 */ /* 0x000fea0003800000 */
[----:B------:R-:W-:Y:S01]  /*14dc0*/  ISETP.NE.AND P1, PT, R6, RZ, PT ;  /* 0x000000ff0600720c */ /* 0x000fe20003f25270 */
[----:B------:R-:W-:-:S04]  /*14dd0*/  IMAD.MOV.U32 R5, RZ, RZ, 0x4200 ;  /* 0x00004200ff057424 */ /* 0x000fc800078e00ff */
[----:B------:R1:W-:Y:S08]  /*14de0*/  SYNCS.ARRIVE.TRANS64 RZ, [R16+URZ+0x30c10], R5 ;  /* 0x030c100510ff79a7 */ /* 0x0003f0000800003f */
[----:B------:R-:W-:Y:S05]  /*14df0*/  @!P1 BRA `(.L_x_1626) ;  /* 0x0000000000049947 */ /* 0x000fea0003800000 */
[----:B------:R-:W-:Y:S01]  /*14e00*/  BPT.TRAP 0x1 ;  /* 0x000000040000795c */ /* 0x000fe20000300000 */
.L_x_1626:
        /* <DEDUP_REMOVED lines=30> */
.L_x_1618:
[----:B------:R-:W2:Y:S02]  /*14ff0*/  LDL.LU R4, [R1+0x4] ;  /* 0x0000040001047983 */ /* 0x000ea40000300800 */
[----:B--2---:R-:W-:Y:S02]  /*15000*/  ISETP.NE.AND P1, PT, R4, RZ, PT ;  /* 0x000000ff0400720c */ /* 0x004fe40003f25270 */
[----:B------:R2:W5:Y:S11]  /*15010*/  LDL R4, [R1] ;  /* 0x0000000001047983 */ /* 0x0005760000100800 */
[----:B--2---:R-:W-:Y:S05]  /*15020*/  @!P1 BRA `(.L_x_1617) ;  /* 0x0000000400109947 */ /* 0x004fea0003800000 */
[----:B------:R-:W-:-:S04]  /*15030*/  SHF.L.U32 R13, R11, 0x1f, RZ ;  /* 0x0000001f0b0d7819 */ /* 0x000fc800000006ff */
[----:B------:R-:W1:Y:S02]  /*15040*/  SYNCS.PHASECHK.TRANS64.TRYWAIT P1, [R16+URZ+0x30c40], R13 ;  /* 0x030c400d100075a7 */ /* 0x000e64000802017f */
[----:B-1----:R-:W-:Y:S05]  /*15050*/  @!P1 BRA `(.L_x_1628) ;  /* 0x0000001000009947 */ /* 0x002fea0003800000 */
.L_x_1664:
[----:B------:R-:W-:Y:S05]  /*15060*/  @P0 BRA `(.L_x_1629) ;  /* 0x0000000000140947 */ /* 0x000fea0003800000 */
[----:B------:R-:W-:Y:S01]  /*15070*/  ISETP.NE.AND P1, PT, R6, RZ, PT ;  /* 0x000000ff0600720c */ /* 0x000fe20003f25270 */
[----:B------:R-:W-:-:S04]  /*15080*/  IMAD.MOV.U32 R5, RZ, RZ, 0x4200 ;  /* 0x00004200ff057424 */ /* 0x000fc800078e00ff */
[----:B------:R2:W-:Y:S08]  /*15090*/  SYNCS.ARRIVE.TRANS64 RZ, [R16+URZ+0x30c30], R5 ;  /* 0x030c300510ff79a7 */ /* 0x0005f0000800003f */
[----:B------:R-:W-:Y:S05]  /*150a0*/  @!P1 BRA `(.L_x_1629) ;  /* 0x0000000000049947 */ /* 0x000fea0003800000 */
[----:B------:R-:W-:Y:S01]  /*150b0*/  BPT.TRAP 0x1 ;  /* 0x000000040000795c */ /* 0x000fe20000300000 */
.L_x_1629:
        /* <DEDUP_REMOVED lines=26> */
.L_x_1665:
[----:B------:R-:W-:Y:S05]  /*15260*/  @P0 BRA `(.L_x_1631) ;  /* 0x0000000000140947 */ /* 0x000fea0003800000 */
[----:B------:R-:W-:Y:S02]  /*15270*/  ISETP.NE.AND P0, PT, R6, RZ, PT ;  /* 0x000000ff0600720c */ /* 0x000fe40003f05270 */
[----:B------:R-:W-:-:S04]  /*15280*/  MOV R5, 0x4200 ;  /* 0x0000420000057802 */ /* 0x000fc80000000f00 */
[----:B------:R2:W-:Y:S07]  /*15290*/  SYNCS.ARRIVE.TRANS64 RZ, [R16+URZ+0x30c18], R5 ;  /* 0x030c180510ff79a7 */ /* 0x0005ee000800003f */
[----:B------:R-:W-:Y:S05]  /*152a0*/  @!P0 BRA `(.L_x_1631) ;  /* 0x0000000000048947 */ /* 0x000fea0003800000 */
[----:B------:R-:W-:Y:S01]  /*152b0*/  BPT.TRAP 0x1 ;  /* 0x000000040000795c */ /* 0x000fe20000300000 */
.L_x_1631:
        /* <DEDUP_REMOVED lines=27> */
.L_x_1617:
[----:B------:R-:W2:Y:S01]  /*15470*/  S2R R0, SR_TID.X ;  /* 0x0000000000007919 */ /* 0x000ea20000002100 */
[----:B------:R-:W-:Y:S01]  /*15480*/  IMAD R3, R19, 0x8, R16 ;  /* 0x0000000813037824 */ /* 0x000fe200078e0210 */
[----:B--2---:R-:W-:Y:S02]  /*15490*/  LOP3.LUT R2, R0, 0x7f, RZ, 0xc0, !PT ;  /* 0x0000007f00027812 */ /* 0x004fe400078ec0ff */
[----:B------:R-:W-:Y:S02]  /*154a0*/  SHF.L.U32 R0, R11, 0x1f, RZ ;  /* 0x0000001f0b007819 */ /* 0x000fe400000006ff */
[----:B------:R-:W-:Y:S02]  /*154b0*/  ISETP.NE.AND P1, PT, R2, RZ, PT ;  /* 0x000000ff0200720c */ /* 0x000fe40003f25270 */
[----:B------:R-:W2:Y:S02]  /*154c0*/  SYNCS.PHASECHK.TRANS64.TRYWAIT P0, [R3+URZ+0x30c40], R0 ;  /* 0x030c4000030075a7 */ /* 0x000ea4000800017f */
[----:B--2---:R-:W-:Y:S09]  /*154d0*/  @!P0 BRA `(.L_x_1632) ;  /* 0x0000000c00088947 */ /* 0x004ff20003800000 */
.L_x_1666:
[----:B------:R-:W-:Y:S05]  /*154e0*/  @P1 BRA `(.L_x_1633) ;  /* 0x0000000000181947 */ /* 0x000fea0003800000 */
[----:B------:R-:W1:Y:S01]  /*154f0*/  S2R R2, SR_TID.X ;  /* 0x0000000000027919 */ /* 0x000e620000002100 */
[----:B--2---:R-:W-:-:S04]  /*15500*/  MOV R0, 0x4200 ;  /* 0x0000420000007802 */ /* 0x004fc80000000f00 */
[----:B------:R2:W-:Y:S01]  /*15510*/  SYNCS.ARRIVE.TRANS64 RZ, [R3+URZ+0x30c30], R0 ;  /* 0x030c300003ff79a7 */ /* 0x0005e2000800003f */
[----:B-1----:R-:W-:-:S13]  /*15520*/  LOP3.LUT P0, RZ, R2, 0x1f, RZ, 0xc0, !PT ;  /* 0x0000001f02ff7812 */ /* 0x002fda000780c0ff */
[----:B--2---:R-:W-:Y:S05]  /*15530*/  @!P0 BRA `(.L_x_1633) ;  /* 0x0000000000048947 */ /* 0x004fea0003800000 */
[----:B------:R-:W-:Y:S01]  /*15540*/  BPT.TRAP 0x1 ;  /* 0x000000040000795c */ /* 0x000fe20000300000 */
.L_x_1633:
        /* <DEDUP_REMOVED lines=33> */
.L_x_1614:
[----:B------:R-:W-:Y:S05]  /*15760*/  BSYNC B0 ;  /* 0x0000000000007941 */ /* 0x000fea0003800000 */
.L_x_1612:
[----:B------:R-:W-:-:S03]  /*15770*/  UMOV UR8, 0xffffffff ;  /* 0xffffffff00087882 */ /* 0x000fc60000000000 */
[----:B------:R-:W-:Y:S05]  /*15780*/  BRA.DIV UR8, `(.L_x_1634) ;  /* 0x0000000a08707947 */ /* 0x000fea000b800000 */
[----:B------:R-:W-:-:S13]  /*15790*/  ELECT P6, URZ, PT ;  /* 0x00000000003f782f */ /* 0x000fda00038c0000 */
.L_x_1669:
[----:B------:R-:W-:Y:S05]  /*157a0*/  @!P6 BRA `(.L_x_1498) ;  /* 0x000000000084e947 */ /* 0x000fea0003800000 */
[----:B------:R-:W-:-:S06]  /*157b0*/  ULOP3.LUT UR8, UR36, 0x2, URZ, 0xfc, !UPT ;  /* 0x0000000224087892 */ /* 0x000fcc000f8efc3f */
[----:B------:R-:W-:-:S05]  /*157c0*/  IMAD.U32 R0, RZ, RZ, UR8 ;  /* 0x00000008ff007e24 */ /* 0x000fca000f8e00ff */
[----:B------:R-:W-:-:S13]  /*157d0*/  ISETP.NE.AND P2, PT, R0, 0x3, PT ;  /* 0x000000030000780c */ /* 0x000fda0003f45270 */
[----:B------:R-:W-:Y:S05]  /*157e0*/  @!P2 BRA `(.L_x_1635) ;  /* 0x000000000004a947 */ /* 0x000fea0003800000 */
[----:B------:R-:W-:Y:S01]  /*157f0*/  BPT.TRAP 0x1 ;  /* 0x000000040000795c */ /* 0x000fe20000300000 */
.L_x_1635:
        /* <DEDUP_REMOVED lines=15> */
.L_x_1670:
[----:B------:R-:W2:Y:S02]  /*158f0*/  SYNCS.PHASECHK.TRANS64.TRYWAIT P0, [R3+URZ], R0 ;  /* 0x00000000030075a7 */ /* 0x000ea4000800017f */
[----:B--2---:R-:W-:Y:S05]  /*15900*/  @!P0 BRA `(.L_x_1637) ;  /* 0x0000000800448947 */ /* 0x004fea0003800000 */
.L_x_1671:
[----:B------:R-:W-:Y:S05]  /*15910*/  @!P2 BRA `(.L_x_1638) ;  /* 0x000000000004a947 */ /* 0x000fea0003800000 */
[----:B------:R-:W-:Y:S01]  /*15920*/  BPT.TRAP 0x1 ;  /* 0x000000040000795c */ /* 0x000fe20000300000 */
.L_x_1638:
[----:B--2---:R-:W-:-:S05]  /*15930*/  IADD3 R3, R7, 0x30c40, RZ ;  /* 0x00030c4007037810 */ /* 0x004fca0007ffe0ff */
[----:B------:R-:W-:-:S04]  /*15940*/  IMAD R2, R2, 0x8, R3 ;  /* 0x0000000802027824 */ /* 0x000fc800078e0203 */
[----:B------:R-:W2:Y:S02]  /*15950*/  SYNCS.PHASECHK.TRANS64.TRYWAIT P0, [R2+URZ], R5 ;  /* 0x00000005020075a7 */ /* 0x000ea4000800017f */
[----:B--2---:R-:W-:Y:S05]  /*15960*/  @!P0 BRA `(.L_x_1639) ;  /* 0x0000000800408947 */ /* 0x004fea0003800000 */
.L_x_1672:
[----:B------:R-:W-:-:S07]  /*15970*/  LEA R3, R4, R3, 0x3 ;  /* 0x0000000304037211 */ /* 0x000fce00078e18ff */
.L_x_1640:
[----:B---3--:R3:W4:Y:S02]  /*15980*/  SYNCS.PHASECHK.TRANS64.TRYWAIT P0, [R3+URZ], R0 ;  /* 0x00000000030075a7 */ /* 0x008724000800017f */
[----:B----4-:R-:W-:Y:S05]  /*15990*/  @!P0 NANOSLEEP.SYNCS 0x989680 ;  /* 0x009896800000895d */ /* 0x010fea0003900000 */
[----:B------:R-:W4:Y:S02]  /*159a0*/  @!P0 SYNCS.PHASECHK.TRANS64 P0, [R3+URZ], R0 ;  /* 0x00000000030085a7 */ /* 0x000f24000800007f */
[----:B----4-:R-:W-:Y:S05]  /*159b0*/  @!P0 BRA `(.L_x_1640) ;  /* 0xfffffffc00f08947 */ /* 0x010fea000383ffff */
.L_x_1498:
[----:B------:R-:W-:Y:S05]  /*159c0*/  BSYNC B6 ;  /* 0x0000000000067941 */ /* 0x000fea0003800000 */
.L_x_1495:
[----:B------:R-:W-:Y:S05]  /*159d0*/  EXIT ;  /* 0x000000000000794d */ /* 0x000fea0003800000 */
.L_x_1505:
[----:B------:R-:W-:Y:S01]  /*159e0*/  IMAD.MOV.U32 R13, RZ, RZ, R18 ;  /* 0x000000ffff0d7224 */ /* 0x000fe200078e0012 */
[----:B------:R-:W-:Y:S01]  /*159f0*/  MOV R12, RZ ;  /* 0x000000ff000c7202 */ /* 0x000fe20000000f00 */
[----:B------:R-:W-:Y:S01]  /*15a00*/  IMAD.MOV.U32 R11, RZ, RZ, 0x1f ;  /* 0x0000001fff0b7424 */ /* 0x000fe200078e00ff */
[----:B------:R-:W-:-:S07]  /*15a10*/  MOV R15, 0xffffffff ;  /* 0xffffffff000f7802 */ /* 0x000fce0000000f00 */
[----:B------:R-:W-:Y:S05]  /*15a20*/  WARPSYNC.COLLECTIVE R15, `(.L_x_1641) ;  /* 0x000000000f087348 */ /* 0x000fea0003c00000 */
[----:B------:R1:W2:Y:S02]  /*15a30*/  SHFL.IDX P6, R14, R13, R12, R11 ;  /* 0x0000000c0d0e7389 */ /* 0x0002a400000c000b */
[----:B-12---:R-:W-:Y:S01]  /*15a40*/  ENDCOLLECTIVE ;  /* 0x000000000000791b */ /* 0x006fe20003800000 */
.L_x_1641:
[----:B------:R-:W-:Y:S05]  /*15a50*/  BRA `(.L_x_1642) ;  /* 0xfffffeb400447947 */ /* 0x000fea000383ffff */
.L_x_1507:
[----:B--2---:R2:W3:Y:S02]  /*15a60*/  SYNCS.PHASECHK.TRANS64.TRYWAIT P0, [R16+URZ+0x30c00], R11 ;  /* 0x030c000b100075a7 */ /* 0x0044e4000800017f */
[----:B---3--:R-:W-:Y:S05]  /*15a70*/  @!P0 NANOSLEEP.SYNCS 0x989680 ;  /* 0x009896800000895d */ /* 0x008fea0003900000 */
[----:B------:R-:W3:Y:S02]  /*15a80*/  @!P0 SYNCS.PHASECHK.TRANS64 P0, [R16+URZ+0x30c00], R11 ;  /* 0x030c000b100085a7 */ /* 0x000ee4000800007f */
[----:B---3--:R-:W-:Y:S05]  /*15a90*/  @!P0 BRA `(.L_x_1507) ;  /* 0xfffffffc00f08947 */ /* 0x008fea000383ffff */
[----:B------:R-:W-:Y:S05]  /*15aa0*/  BRA `(.L_x_1506) ;  /* 0xfffffeb400907947 */ /* 0x000fea000383ffff */
.L_x_1512:
[----:B--2---:R2:W3:Y:S02]  /*15ab0*/  SYNCS.PHASECHK.TRANS64.TRYWAIT P0, [R6+URZ+0x30c10], R23 ;  /* 0x030c1017060075a7 */ /* 0x0044e4000800017f */
[----:B---3--:R-:W-:Y:S05]  /*15ac0*/  @!P0 NANOSLEEP.SYNCS 0x989680 ;  /* 0x009896800000895d */ /* 0x008fea0003900000 */
[----:B------:R-:W3:Y:S02]  /*15ad0*/  @!P0 SYNCS.PHASECHK.TRANS64 P0, [R6+URZ+0x30c10], R23 ;  /* 0x030c1017060085a7 */ /* 0x000ee4000800007f */
[----:B---3--:R-:W-:Y:S05]  /*15ae0*/  @!P0 BRA `(.L_x_1512) ;  /* 0xfffffffc00f08947 */ /* 0x008fea000383ffff */
[----:B------:R-:W-:Y:S05]  /*15af0*/  BRA `(.L_x_1511) ;  /* 0xfffffec000507947 */ /* 0x000fea000383ffff */
.L_x_1516:
[----:B------:R1:W1:Y:S02]  /*15b00*/  SYNCS.PHASECHK.TRANS64.TRYWAIT P0, [R6+URZ+0x30c30], R23 ;  /* 0x030c3017060075a7 */ /* 0x000264000800017f */
[----:B-1----:R-:W-:Y:S05]  /*15b10*/  @!P0 NANOSLEEP.SYNCS 0x989680 ;  /* 0x009896800000895d */ /* 0x002fea0003900000 */
[----:B------:R-:W1:Y:S02]  /*15b20*/  @!P0 SYNCS.PHASECHK.TRANS64 P0, [R6+URZ+0x30c30], R23 ;  /* 0x030c3017060085a7 */ /* 0x000e64000800007f */
[----:B-1----:R-:W-:Y:S05]  /*15b30*/  @!P0 BRA `(.L_x_1516) ;  /* 0xfffffffc00f08947 */ /* 0x002fea000383ffff */
[----:B------:R-:W-:Y:S05]  /*15b40*/  BRA `(.L_x_1515) ;  /* 0xfffffec400587947 */ /* 0x000fea000383ffff */
.L_x_1524:
[----:B--2---:R2:W3:Y:S02]  /*15b50*/  SYNCS.PHASECHK.TRANS64.TRYWAIT P1, [R6+URZ+0x30c10], R23 ;  /* 0x030c1017060075a7 */ /* 0x0044e4000802017f */
[----:B---3--:R-:W-:Y:S05]  /*15b60*/  @!P1 NANOSLEEP.SYNCS 0x989680 ;  /* 0x009896800000995d */ /* 0x008fea0003900000 */
[----:B------:R-:W3:Y:S02]  /*15b70*/  @!P1 SYNCS.PHASECHK.TRANS64 P1, [R6+URZ+0x30c10], R23 ;  /* 0x030c1017060095a7 */ /* 0x000ee4000802007f */
[----:B---3--:R-:W-:Y:S05]  /*15b80*/  @!P1 BRA `(.L_x_1524) ;  /* 0xfffffffc00f09947 */ /* 0x008fea000383ffff */
[----:B------:R-:W-:Y:S05]  /*15b90*/  BRA `(.L_x_1523) ;  /* 0xffffff1800747947 */ /* 0x000fea000383ffff */
.L_x_1528:
[----:B------:R1:W1:Y:S02]  /*15ba0*/  SYNCS.PHASECHK.TRANS64.TRYWAIT P1, [R6+URZ+0x30c30], R23 ;  /* 0x030c3017060075a7 */ /* 0x000264000802017f */
[----:B-1----:R-:W-:Y:S05]  /*15bb0*/  @!P1 NANOSLEEP.SYNCS 0x989680 ;  /* 0x009896800000995d */ /* 0x002fea0003900000 */
[----:B------:R-:W1:Y:S02]  /*15bc0*/  @!P1 SYNCS.PHASECHK.TRANS64 P1, [R6+URZ+0x30c30], R23 ;  /* 0x030c3017060095a7 */ /* 0x000e64000802007f */
[----:B-1----:R-:W-:Y:S05]  /*15bd0*/  @!P1 BRA `(.L_x_1528) ;  /* 0xfffffffc00f09947 */ /* 0x002fea000383ffff */
[----:B------:R-:W-:Y:S05]  /*15be0*/  BRA `(.L_x_1527) ;  /* 0xffffff1c00747947 */ /* 0x000fea000383ffff */
.L_x_1536:
[----:B--2---:R2:W3:Y:S02]  /*15bf0*/  SYNCS.PHASECHK.TRANS64.TRYWAIT P0, [R6+URZ+0x30c10], R19 ;  /* 0x030c1013060075a7 */ /* 0x0044e4000800017f */
[----:B---3--:R-:W-:Y:S05]  /*15c00*/  @!P0 NANOSLEEP.SYNCS 0x989680 ;  /* 0x009896800000895d */ /* 0x008fea0003900000 */
[----:B------:R-:W3:Y:S02]  /*15c10*/  @!P0 SYNCS.PHASECHK.TRANS64 P0, [R6+URZ+0x30c10], R19 ;  /* 0x030c1013060085a7 */ /* 0x000ee4000800007f */
[----:B---3--:R-:W-:Y:S05]  /*15c20*/  @!P0 BRA `(.L_x_1536) ;  /* 0xfffffffc00f08947 */ /* 0x008fea000383ffff */
[----:B------:R-:W-:Y:S05]  /*15c30*/  BRA `(.L_x_1535) ;  /* 0xffffff6400a87947 */ /* 0x000fea000383ffff */
.L_x_1540:
[----:B------:R1:W1:Y:S02]  /*15c40*/  SYNCS.PHASECHK.TRANS64.TRYWAIT P0, [R6+URZ+0x30c30], R19 ;  /* 0x030c3013060075a7 */ /* 0x000264000800017f */
[----:B-1----:R-:W-:Y:S05]  /*15c50*/  @!P0 NANOSLEEP.SYNCS 0x989680 ;  /* 0x009896800000895d */ /* 0x002fea0003900000 */
[----:B------:R-:W1:Y:S02]  /*15c60*/  @!P0 SYNCS.PHASECHK.TRANS64 P0, [R6+URZ+0x30c30], R19 ;  /* 0x030c3013060085a7 */ /* 0x000e64000800007f */
[----:B-1----:R-:W-:Y:S05]  /*15c70*/  @!P0 BRA `(.L_x_1540) ;  /* 0xfffffffc00f08947 */ /* 0x002fea000383ffff */
[----:B------:R-:W-:Y:S05]  /*15c80*/  BRA `(.L_x_1539) ;  /* 0xffffff6800b07947 */ /* 0x000fea000383ffff */
.L_x_1547:
[----:B------:R-:W-:Y:S01]  /*15c90*/  BSSY B0, `(.L_x_1643) ;  /* 0x0000005000007945 */ /* 0x000fe20003800000 */
[----:B------:R-:W-:-:S07]  /*15ca0*/  IMAD.MOV.U32 R15, RZ, RZ, -0x1 ;  /* 0xffffffffff0f7424 */ /* 0x000fce00078e00ff */
[----:B---3--:R-:W-:Y:S05]  /*15cb0*/  WARPSYNC.COLLECTIVE R15, `(.L_x_1644) ;  /* 0x000000000f087348 */ /* 0x008fea0003c00000 */
[----:B------:R-:W-:Y:S01]  /*15cc0*/  NOP ;  /* 0x0000000000007918 */ /* 0x000fe20000000000 */
[----:B---3--:R-:W-:Y:S01]  /*15cd0*/  ENDCOLLECTIVE ;  /* 0x000000000000791b */ /* 0x008fe20003800000 */
.L_x_1644:
[----:B------:R-:W-:Y:S05]  /*15ce0*/  BSYNC B0 ;  /* 0x0000000000007941 */ /* 0x000fea0003800000 */
.L_x_1643:
[----:B------:R-:W-:Y:S05]  /*15cf0*/  BRA `(.L_x_1645) ;  /* 0xffffffbc00747947 */ /* 0x000fea000383ffff */
.L_x_1556:
[----:B------:R-:W-:Y:S01]  /*15d00*/  BSSY B0, `(.L_x_1646) ;  /* 0x0000005000007945 */ /* 0x000fe20003800000 */
[----:B------:R-:W-:-:S07]  /*15d10*/  MOV R15, 0xffffffff ;  /* 0xffffffff000f7802 */ /* 0x000fce0000000f00 */
[----:B-1-3--:R-:W-:Y:S05]  /*15d20*/  WARPSYNC.COLLECTIVE R15, `(.L_x_1647) ;  /* 0x000000000f087348 */ /* 0x00afea0003c00000 */
[----:B------:R-:W-:Y:S01]  /*15d30*/  NOP ;  /* 0x0000000000007918 */ /* 0x000fe20000000000 */
[----:B-1-3--:R-:W-:Y:S01]  /*15d40*/  ENDCOLLECTIVE ;  /* 0x000000000000791b */ /* 0x00afe20003800000 */
.L_x_1647:
[----:B------:R-:W-:Y:S05]  /*15d50*/  BSYNC B0 ;  /* 0x0000000000007941 */ /* 0x000fea0003800000 */
.L_x_1646:
[----:B------:R-:W-:Y:S05]  /*15d60*/  BRA `(.L_x_1648) ;  /* 0xffffffc000547947 */ /* 0x000fea000383ffff */
.L_x_1568:
[----:B------:R-:W-:Y:S01]  /*15d70*/  BSSY B0, `(.L_x_1649) ;  /* 0x0000005000007945 */ /* 0x000fe20003800000 */
[----:B------:R-:W-:-:S07]  /*15d80*/  IMAD.MOV.U32 R15, RZ, RZ, -0x1 ;  /* 0xffffffffff0f7424 */ /* 0x000fce00078e00ff */
[----:B------:R-:W-:Y:S05]  /*15d90*/  WARPSYNC.COLLECTIVE R15, `(.L_x_1650) ;  /* 0x000000000f087348 */ /* 0x000fea0003c00000 */
[----:B------:R-:W-:Y:S01]  /*15da0*/  NOP ;  /* 0x0000000000007918 */ /* 0x000fe20000000000 */
[----:B------:R-:W-:Y:S01]  /*15db0*/  ENDCOLLECTIVE ;  /* 0x000000000000791b */ /* 0x000fe20003800000 */
.L_x_1650:
[----:B------:R-:W-:Y:S05]  /*15dc0*/  BSYNC B0 ;  /* 0x0000000000007941 */ /* 0x000fea0003800000 */
.L_x_1649:
[----:B------:R-:W-:Y:S05]  /*15dd0*/  BRA `(.L_x_1651) ;  /* 0xffffffc8003c7947 */ /* 0x000fea000383ffff */
.L_x_1581:
[----:B------:R-:W-:Y:S01]  /*15de0*/  BSSY B0, `(.L_x_1652) ;  /* 0x0000005000007945 */ /* 0x000fe20003800000 */
[----:B------:R-:W-:-:S07]  /*15df0*/  MOV R15, 0xffffffff ;  /* 0xffffffff000f7802 */ /* 0x000fce0000000f00 */
[----:B------:R-:W-:Y:S05]  /*15e00*/  WARPSYNC.COLLECTIVE R15, `(.L_x_1653) ;  /* 0x000000000f087348 */ /* 0x000fea0003c00000 */
[----:B------:R-:W-:Y:S01]  /*15e10*/  NOP ;  /* 0x0000000000007918 */ /* 0x000fe20000000000 */
[----:B------:R-:W-:Y:S01]  /*15e20*/  ENDCOLLECTIVE ;  /* 0x000000000000791b */ /* 0x000fe20003800000 */
.L_x_1653:
[----:B------:R-:W-:Y:S05]  /*15e30*/  BSYNC B0 ;  /* 0x0000000000007941 */ /* 0x000fea0003800000 */
.L_x_1652:
[----:B------:R-:W-:Y:S05]  /*15e40*/  BRA `(.L_x_1654) ;  /* 0xffffffcc00bc7947 */ /* 0x000fea000383ffff */
.L_x_1593:
[----:B------:R-:W-:Y:S01]  /*15e50*/  BSSY B0, `(.L_x_1655) ;  /* 0x0000005000007945 */ /* 0x000fe20003800000 */
[----:B------:R-:W-:-:S07]  /*15e60*/  IMAD.MOV.U32 R15, RZ, RZ, -0x1 ;  /* 0xffffffffff0f7424 */ /* 0x000fce00078e00ff */
[----:B------:R-:W-:Y:S05]  /*15e70*/  WARPSYNC.COLLECTIVE R15, `(.L_x_1656) ;  /* 0x000000000f087348 */ /* 0x000fea0003c00000 */
[----:B------:R-:W-:Y:S01]  /*15e80*/  NOP ;  /* 0x0000000000007918 */ /* 0x000fe20000000000 */
[----:B------:R-:W-:Y:S01]  /*15e90*/  ENDCOLLECTIVE ;  /* 0x000000000000791b */ /* 0x000fe20003800000 */
.L_x_1656:
[----:B------:R-:W-:Y:S05]  /*15ea0*/  BSYNC B0 ;  /* 0x0000000000007941 */ /* 0x000fea0003800000 */
.L_x_1655:
[----:B------:R-:W-:Y:S05]  /*15eb0*/  BRA `(.L_x_1657) ;  /* 0xffffffd000dc7947 */ /* 0x000fea000383ffff */
.L_x_1615:
[----:B-1----:R1:W2:Y:S02]  /*15ec0*/  SYNCS.PHASECHK.TRANS64.TRYWAIT P0, [R16+URZ+0x30c20], R3 ;  /* 0x030c2003100075a7 */ /* 0x0022a4000800017f */
[----:B--2---:R-:W-:Y:S05]  /*15ed0*/  @!P0 NANOSLEEP.SYNCS 0x989680 ;  /* 0x009896800000895d */ /* 0x004fea0003900000 */
[----:B------:R-:W2:Y:S02]  /*15ee0*/  @!P0 SYNCS.PHASECHK.TRANS64 P0, [R16+URZ+0x30c20], R3 ;  /* 0x030c2003100085a7 */ /* 0x000ea4000800007f */
[----:B--2---:R-:W-:Y:S05]  /*15ef0*/  @!P0 BRA `(.L_x_1615) ;  /* 0xfffffffc00f08947 */ /* 0x004fea000383ffff */
[----:B------:R-:W-:Y:S05]  /*15f00*/  BRA `(.L_x_1658) ;  /* 0xffffffe000a47947 */ /* 0x000fea000383ffff */
.L_x_1619:
[----:B-1----:R1:W2:Y:S02]  /*15f10*/  SYNCS.PHASECHK.TRANS64.TRYWAIT P1, [R16+URZ+0x30c40], R21 ;  /* 0x030c4015100075a7 */ /* 0x0022a4000802017f */
[----:B--2---:R-:W-:Y:S05]  /*15f20*/  @!P1 NANOSLEEP.SYNCS 0x989680 ;  /* 0x009896800000995d */ /* 0x004fea0003900000 */
[----:B------:R-:W2:Y:S02]  /*15f30*/  @!P1 SYNCS.PHASECHK.TRANS64 P1, [R16+URZ+0x30c40], R21 ;  /* 0x030c4015100095a7 */ /* 0x000ea4000802007f */
[----:B--2---:R-:W-:Y:S05]  /*15f40*/  @!P1 BRA `(.L_x_1619) ;  /* 0xfffffffc00f09947 */ /* 0x004fea000383ffff */
[----:B------:R-:W-:Y:S05]  /*15f50*/  BRA `(.L_x_1659) ;  /* 0xffffffe800047947 */ /* 0x000fea000383ffff */
.L_x_1621:
[----:B--2---:R2:W3:Y:S02]  /*15f60*/  SYNCS.PHASECHK.TRANS64.TRYWAIT P1, [R16+URZ+0x30c28], R21 ;  /* 0x030c2815100075a7 */ /* 0x0044e4000802017f */
[----:B---3--:R-:W-:Y:S05]  /*15f70*/  @!P1 NANOSLEEP.SYNCS 0x989680 ;  /* 0x009896800000995d */ /* 0x008fea0003900000 */
[----:B------:R-:W3:Y:S02]  /*15f80*/  @!P1 SYNCS.PHASECHK.TRANS64 P1, [R16+URZ+0x30c28], R21 ;  /* 0x030c2815100095a7 */ /* 0x000ee4000802007f */
[----:B---3--:R-:W-:Y:S05]  /*15f90*/  @!P1 BRA `(.L_x_1621) ;  /* 0xfffffffc00f09947 */ /* 0x008fea000383ffff */
[----:B------:R-:W-:Y:S05]  /*15fa0*/  BRA `(.L_x_1660) ;  /* 0xffffffe8007c7947 */ /* 0x000fea000383ffff */
.L_x_1623:
[----:B---3--:R3:W4:Y:S02]  /*15fb0*/  SYNCS.PHASECHK.TRANS64.TRYWAIT P1, [R16+URZ+0x30c48], R21 ;  /* 0x030c4815100075a7 */ /* 0x008724000802017f */
[----:B----4-:R-:W-:Y:S05]  /*15fc0*/  @!P1 NANOSLEEP.SYNCS 0x989680 ;  /* 0x009896800000995d */ /* 0x010fea0003900000 */
[----:B------:R-:W4:Y:S02]  /*15fd0*/  @!P1 SYNCS.PHASECHK.TRANS64 P1, [R16+URZ+0x30c48], R21 ;  /* 0x030c4815100095a7 */ /* 0x000f24000802007f */
[----:B----4-:R-:W-:Y:S05]  /*15fe0*/  @!P1 BRA `(.L_x_1623) ;  /* 0xfffffffc00f09947 */ /* 0x010fea000383ffff */
[----:B------:R-:W-:Y:S05]  /*15ff0*/  BRA `(.L_x_1661) ;  /* 0xffffffe800f47947 */ /* 0x000fea000383ffff */
.L_x_1625:
[----:B------:R-:W-:-:S07]  /*16000*/  SHF.L.U32 R5, R11, 0x1f, RZ ;  /* 0x0000001f0b057819 */ /* 0x000fce00000006ff */
.L_x_1662:
[----:B------:R1:W1:Y:S02]  /*16010*/  SYNCS.PHASECHK.TRANS64.TRYWAIT P1, [R16+URZ+0x30c20], R5 ;  /* 0x030c2005100075a7 */ /* 0x000264000802017f */
[----:B-1----:R-:W-:Y:S05]  /*16020*/  @!P1 NANOSLEEP.SYNCS 0x989680 ;  /* 0x009896800000995d */ /* 0x002fea0003900000 */
[----:B------:R-:W1:Y:S02]  /*16030*/  @!P1 SYNCS.PHASECHK.TRANS64 P1, [R16+URZ+0x30c20], R5 ;  /* 0x030c2005100095a7 */ /* 0x000e64000802007f */
[----:B-1----:R-:W-:Y:S05]  /*16040*/  @!P1 BRA `(.L_x_1662) ;  /* 0xfffffffc00f09947 */ /* 0x002fea000383ffff */
[----:B------:R-:W-:Y:S05]  /*16050*/  BRA `(.L_x_1663) ;  /* 0xffffffec00547947 */ /* 0x000fea000383ffff */
.L_x_1628:
[----:B-1----:R1:W2:Y:S02]  /*16060*/  SYNCS.PHASECHK.TRANS64.TRYWAIT P1, [R16+URZ+0x30c40], R13 ;  /* 0x030c400d100075a7 */ /* 0x0022a4000802017f */
[----:B--2---:R-:W-:Y:S05]  /*16070*/  @!P1 NANOSLEEP.SYNCS 0x989680 ;  /* 0x009896800000995d */ /* 0x004fea0003900000 */
[----:B------:R-:W2:Y:S02]  /*16080*/  @!P1 SYNCS.PHASECHK.TRANS64 P1, [R16+URZ+0x30c40], R13 ;  /* 0x030c400d100095a7 */ /* 0x000ea4000802007f */
[----:B--2---:R-:W-:Y:S05]  /*16090*/  @!P1 BRA `(.L_x_1628) ;  /* 0xfffffffc00f09947 */ /* 0x004fea000383ffff */
[----:B------:R-:W-:Y:S05]  /*160a0*/  BRA `(.L_x_1664) ;  /* 0xffffffec00ec7947 */ /* 0x000fea000383ffff */
.L_x_1630:
[----:B-1----:R1:W2:Y:S02]  /*160b0*/  SYNCS.PHASECHK.TRANS64.TRYWAIT P1, [R16+URZ+0x30c28], R13 ;  /* 0x030c280d100075a7 */ /* 0x0022a4000802017f */
[----:B--2---:R-:W-:Y:S05]  /*160c0*/  @!P1 NANOSLEEP.SYNCS 0x989680 ;  /* 0x009896800000995d */ /* 0x004fea0003900000 */
[----:B------:R-:W2:Y:S02]  /*160d0*/  @!P1 SYNCS.PHASECHK.TRANS64 P1, [R16+URZ+0x30c28], R13 ;  /* 0x030c280d100095a7 */ /* 0x000ea4000802007f */
[----:B--2---:R-:W-:Y:S05]  /*160e0*/  @!P1 BRA `(.L_x_1630) ;  /* 0xfffffffc00f09947 */ /* 0x004fea000383ffff */
[----:B------:R-:W-:Y:S05]  /*160f0*/  BRA `(.L_x_1665) ;  /* 0xfffffff000587947 */ /* 0x000fea000383ffff */
.L_x_1632:
[----:B--2---:R2:W1:Y:S02]  /*16100*/  SYNCS.PHASECHK.TRANS64.TRYWAIT P0, [R3+URZ+0x30c40], R0 ;  /* 0x030c4000030075a7 */ /* 0x004464000800017f */
[----:B-1----:R-:W-:Y:S05]  /*16110*/  @!P0 NANOSLEEP.SYNCS 0x989680 ;  /* 0x009896800000895d */ /* 0x002fea0003900000 */
[----:B------:R-:W1:Y:S02]  /*16120*/  @!P0 SYNCS.PHASECHK.TRANS64 P0, [R3+URZ+0x30c40], R0 ;  /* 0x030c4000030085a7 */ /* 0x000e64000800007f */
[----:B-1----:R-:W-:Y:S05]  /*16130*/  @!P0 BRA `(.L_x_1632) ;  /* 0xfffffffc00f08947 */ /* 0x002fea000383ffff */
[----:B------:R-:W-:Y:S05]  /*16140*/  BRA `(.L_x_1666) ;  /* 0xfffffff000e47947 */ /* 0x000fea000383ffff */
.L_x_1634:
[----:B------:R-:W-:Y:S01]  /*16150*/  BSSY B0, `(.L_x_1667) ;  /* 0x0000006000007945 */ /* 0x000fe20003800000 */
[----:B------:R-:W-:-:S07]  /*16160*/  MOV R15, 0xffffffff ;  /* 0xffffffff000f7802 */ /* 0x000fce0000000f00 */
[----:B------:R-:W-:Y:S05]  /*16170*/  WARPSYNC.COLLECTIVE R15, `(.L_x_1668) ;  /* 0x000000000f0c7348 */ /* 0x000fea0003c00000 */
[----:B------:R-:W-:Y:S02]  /*16180*/  ELECT P6, UR62, PT ;  /* 0x00000000003e782f */ /* 0x000fe400038c0000 */
[----:B------:R-:W-:Y:S01]  /*16190*/  MOV R14, UR62 ;  /* 0x0000003e000e7c02 */ /* 0x000fe20008000f00 */
[----:B------:R-:W-:Y:S10]  /*161a0*/  ENDCOLLECTIVE ;  /* 0x000000000000791b */ /* 0x000ff40003800000 */
.L_x_1668:
[----:B------:R-:W-:Y:S05]  /*161b0*/  BSYNC B0 ;  /* 0x0000000000007941 */ /* 0x000fea0003800000 */
.L_x_1667:
[----:B------:R-:W-:Y:S05]  /*161c0*/  BRA `(.L_x_1669) ;  /* 0xfffffff400747947 */ /* 0x000fea000383ffff */
.L_x_1636:
[----:B-1----:R1:W2:Y:S02]  /*161d0*/  SYNCS.PHASECHK.TRANS64.TRYWAIT P0, [R6+URZ], R5 ;  /* 0x00000005060075a7 */ /* 0x0022a4000800017f */
[----:B--2---:R-:W-:Y:S05]  /*161e0*/  @!P0 NANOSLEEP.SYNCS 0x989680 ;  /* 0x009896800000895d */ /* 0x004fea0003900000 */
[----:B------:R-:W2:Y:S02]  /*161f0*/  @!P0 SYNCS.PHASECHK.TRANS64 P0, [R6+URZ], R5 ;  /* 0x00000005060085a7 */ /* 0x000ea4000800007f */
[----:B--2---:R-:W-:Y:S05]  /*16200*/  @!P0 BRA `(.L_x_1636) ;  /* 0xfffffffc00f08947 */ /* 0x004fea000383ffff */
[----:B------:R-:W-:Y:S05]  /*16210*/  BRA `(.L_x_1670) ;  /* 0xfffffff400b47947 */ /* 0x000fea000383ffff */
.L_x_1637:
[----:B--2---:R2:W3:Y:S02]  /*16220*/  SYNCS.PHASECHK.TRANS64.TRYWAIT P0, [R3+URZ], R0 ;  /* 0x00000000030075a7 */ /* 0x0044e4000800017f */
[----:B---3--:R-:W-:Y:S05]  /*16230*/  @!P0 NANOSLEEP.SYNCS 0x989680 ;  /* 0x009896800000895d */ /* 0x008fea0003900000 */
[----:B------:R-:W3:Y:S02]  /*16240*/  @!P0 SYNCS.PHASECHK.TRANS64 P0, [R3+URZ], R0 ;  /* 0x00000000030085a7 */ /* 0x000ee4000800007f */
[----:B---3--:R-:W-:Y:S05]  /*16250*/  @!P0 BRA `(.L_x_1637) ;  /* 0xfffffffc00f08947 */ /* 0x008fea000383ffff */
[----:B------:R-:W-:Y:S05]  /*16260*/  BRA `(.L_x_1671) ;  /* 0xfffffff400a87947 */ /* 0x000fea000383ffff */
.L_x_1639:
[----:B--2---:R2:W3:Y:S02]  /*16270*/  SYNCS.PHASECHK.TRANS64.TRYWAIT P0, [R2+URZ], R5 ;  /* 0x00000005020075a7 */ /* 0x0044e4000800017f */
[----:B---3--:R-:W-:Y:S05]  /*16280*/  @!P0 NANOSLEEP.SYNCS 0x989680 ;  /* 0x009896800000895d */ /* 0x008fea0003900000 */
[----:B------:R-:W3:Y:S02]  /*16290*/  @!P0 SYNCS.PHASECHK.TRANS64 P0, [R2+URZ], R5 ;  /* 0x00000005020085a7 */ /* 0x000ee4000800007f */
[----:B---3--:R-:W-:Y:S05]  /*162a0*/  @!P0 BRA `(.L_x_1639) ;  /* 0xfffffffc00f08947 */ /* 0x008fea000383ffff */
[----:B------:R-:W-:Y:S05]  /*162b0*/  BRA `(.L_x_1672) ;  /* 0xfffffff400ac7947 */ /* 0x000fea000383ffff */
.L_x_1673:
        /* <DEDUP_REMOVED lines=12> */
.L_x_7385:


//--------------------- .text._ZN7cutlass13device_kernelIN5flash11enable_sm90INS1_16FlashAttnBwdSm90INS1_25CollectiveMainloopBwdSm90ILi2ELi2ELi2EN4cute5tupleIJNS5_1CILi1EEES8_S8_EEENS6_IJNS7_ILi128EEESA_NS7_ILi64EEEEEENS_10bfloat16_tEfNS_4arch4Sm90ELb0ELb1ELb1ELb1ELb0ELb1ELb0ELb0ELi2ELi1ELi2ELi2ELb0EEENS1_21CollectiveEpilogueBwdISC_SD_SF_Li256ELb1ELb0ELi1EEENS1_19SingleTileSchedulerILb1ELb0ELb0ELi128EEEEEEEEEvNT_6ParamsE --------------------------
	.section	.text._ZN7cutlass13device_kernelIN5flash11enable_sm90INS1_16FlashAttnBwdSm90INS1_25CollectiveMainloopBwdSm90ILi2ELi2ELi2EN4cute5tupleIJNS5_1CILi1EEES8_S8_EEENS6_IJNS7_ILi128EEESA_NS7_ILi64EEEEEENS_10bfloat16_tEfNS_4arch4Sm90ELb0ELb1ELb1ELb1ELb0ELb1ELb0ELb0ELi2ELi1ELi2ELi2ELb0EEENS1_21CollectiveEpilogueBwdISC_SD_SF_Li256ELb1ELb0ELi1EEENS1_19SingleTileSchedulerILb1ELb0ELb0ELi128EEEEEEEEEvNT_6ParamsE,"ax",@progbits
	.align	128
.text._ZN7cutlass13device_kernelIN5flash11enable_sm90INS1_16FlashAttnBwdSm90INS1_25CollectiveMainloopBwdSm90ILi2ELi2ELi2EN4cute5tupleIJNS5_1CILi1EEES8_S8_EEENS6_IJNS7_ILi128EEESA_NS7_ILi64EEEEEENS_10bfloat16_tEfNS_4arch4Sm90ELb0ELb1ELb1ELb1ELb0ELb1ELb0ELb0ELi2ELi1ELi2ELi2ELb0EEENS1_21CollectiveEpilogueBwdISC_SD_SF_Li256ELb1ELb0ELi1EEENS1_19SingleTileSchedulerILb1ELb0ELb0ELi128EEEEEEEEEvNT_6ParamsE:
        .type           _ZN7cutlass13device_kernelIN5flash11enable_sm90INS1_16FlashAttnBwdSm90INS1_25CollectiveMainloopBwdSm90ILi2ELi2ELi2EN4cute5tupleIJNS5_1CILi1EEES8_S8_EEENS6_IJNS7_ILi128EEESA_NS7_ILi64EEEEEENS_10bfloat16_tEfNS_4arch4Sm90ELb0ELb1ELb1ELb1ELb0ELb1ELb0ELb0ELi2ELi1ELi2ELi2ELb0EEENS1_21CollectiveEpilogueBwdISC_SD_SF_Li256ELb1ELb0ELi1EEENS1_19SingleTileSchedulerILb1ELb0ELb0ELi128EEEEEEEEEvNT_6ParamsE,@function
        .size           _ZN7cutlass13device_kernelIN5flash11enable_sm90INS1_16FlashAttnBwdSm90INS1_25CollectiveMainloopBwdSm90ILi2ELi2ELi2EN4cute5tupleIJNS5_1CILi1EEES8_S8_EEENS6_IJNS7_ILi128EEESA_NS7_ILi64EEEEEENS_10bfloat16_tEfNS_4arch4Sm90ELb0ELb1ELb1ELb1ELb0ELb1ELb0ELb0ELi2ELi1ELi2ELi2ELb0EEENS1_21CollectiveEpilogueBwdISC_SD_SF_Li256ELb1ELb0ELi1EEENS1_19SingleTileSchedulerILb1ELb0ELb0ELi128EEEEEEEEEvNT_6ParamsE,(.L_x_7386 - _ZN7cutlass13device_kernelIN5flash11enable_sm90INS1_16FlashAttnBwdSm90INS1_25CollectiveMainloopBwdSm90ILi2ELi2ELi2EN4cute5tupleIJNS5_1CILi1EEES8_S8_EEENS6_IJNS7_ILi128EEESA_NS7_ILi64EEEEEENS_10bfloat16_tEfNS_4arch4Sm90ELb0ELb1ELb1ELb1ELb0ELb1ELb0ELb0ELi2ELi1ELi2ELi2ELb0EEENS1_21CollectiveEpilogueBwdISC_SD_SF_Li256ELb1ELb0ELi1EEENS1_19SingleTileSchedulerILb1ELb0ELb0ELi128EEEEEEEEEvNT_6ParamsE)
        .other          _ZN7cutlass13device_kernelIN5flash11enable_sm90INS1_16FlashAttnBwdSm90INS1_25CollectiveMainloopBwdSm90ILi2ELi2ELi2EN4cute5tupleIJNS5_1CILi1EEES8_S8_EEENS6_IJNS7_ILi128EEESA_NS7_ILi64EEEEEENS_10bfloat16_tEfNS_4arch4Sm90ELb0ELb1ELb1ELb1ELb0ELb1ELb0ELb0ELi2ELi1ELi2ELi2ELb0EEENS1_21CollectiveEpilogueBwdISC_SD_SF_Li256ELb1ELb0ELi1EEENS1_19SingleTileSchedulerILb1ELb0ELb0ELi128EEEEEEEEEvNT_6ParamsE,@"STO_CUDA_ENTRY STV_DEFAULT"
_ZN7cutlass13device_kernelIN5flash11enable_sm90INS1_16FlashAttnBwdSm90INS1_25CollectiveMainloopBwdSm90ILi2ELi2ELi2EN4cute5tupleIJNS5_1CILi1EEES8_S8_EEENS6_IJNS7_ILi128EEESA_NS7_ILi64EEEEEENS_10bfloat16_tEfNS_4arch4Sm90ELb0ELb1ELb1ELb1ELb0ELb1ELb0ELb0ELi2ELi1ELi2ELi2ELb0EEENS1_21CollectiveEpilogueBwdISC_SD_SF_Li256ELb1ELb0ELi1EEENS1_19SingleTileSchedulerILb1ELb0ELb0ELi128EEEEEEEEEvNT_6ParamsE:
        /* <DEDUP_REMOVED lines=24> */
.L_x_1675:
[----:B------:R-:W-:Y:S05]  /*0180*/  BSYNC B0 ;  /* 0x0000000000007941 */ /* 0x000fea0003800000 */
.L_x_1674:
        /* <DEDUP_REMOVED lines=37> */
.L_x_1676:
        /* <DEDUP_REMOVED lines=22> */
.L_x_1677:
[----:B------:R-:W-:Y:S01]  /*0540*/  PLOP3.LUT P0, PT, PT, PT, UP0, 0x80, 0x0 ;  /* 0x000000000000781c */ /* 0x000fe20003f0f008 */
[----:B------:R-:W-:Y:S01]  /*0550*/  NOP ;  /* 0x0000000000007918 */ /* 0x000fe20000000000 */
[----:B------:R-:W-:Y:S01]  /*0560*/  ULDC.64 UR38, c[0x0][0x208] ;  /* 0x0000820000267ab9 */ /* 0x000fe20000000a00 */
[----:B------:R-:W-:Y:S01]  /*0570*/  BSSY B6, `(.L_x_1678) ;  /* 0x000168d000067945 */ /* 0x000fe20003800000 */
[----:B-12-4-:R-:W-:Y:S09]  /*0580*/  BAR.SYNC.DEFER_BLOCKING 0x0 ;  /* 0x0000000000007b1d */ /* 0x016ff20000010000 */
[----:B------:R-:W-:Y:S05]  /*0590*/  @!P0 BRA `(.L_x_1679) ;  /* 0x0000013000648947 */ /* 0x000fea0003800000 */
.L_x_1680:
[----:B------:R-:W-:-:S08]  /*05a0*/  NOP ;  /* 0x0000000000007918 */ /* 0x000fd00000000000 */
[----:B------:R-:W1:Y:S02]  /*05b0*/  USETMAXREG.TRY_ALLOC.CTAPOOL UP0, 0xf0 ;  /* 0x000000f0000079c8 */ /* 0x000e640008000600 */
[----:B-1----:R-:W-:-:S13]  /*05c0*/  PLOP3.LUT P0, PT, PT, PT, UP0, 0x80, 0x0 ;  /* 0x000000000000781c */ /* 0x002fda0003f0f008 */
[----:B------:R-:W-:Y:S05]  /*05d0*/  @!P0 BRA `(.L_x_1680) ;  /* 0xfffffffc00f08947 */ /* 0x000fea000383ffff */
[----:B------:R-:W-:Y:S01]  /*05e0*/  LOP3.LUT R0, R0, 0x3, RZ, 0xc0, !PT ;  /* 0x0000000300007812 */ /* 0x000fe200078ec0ff */
[----:B------:R-:W1:Y:S01]  /*05f0*/  S2R R2, SR_TID.X ;  /* 0x0000000000027919 */ /* 0x000e620000002100 */
[----:B------:R-:W-:Y:S01]  /*0600*/  ULDC.64 UR4, c[0x0][0x8d8] ;  /* 0x0002360000047ab9 */ /* 0x000fe20000000a00 */
[----:B------:R-:W2:Y:S03]  /*0610*/  S2UR UR6, SR_CTAID.X ;  /* 0x00000000000679c3 */ /* 0x000ea60000002500 */
[----:B------:R-:W3:Y:S05]  /*0620*/  SHFL.IDX PT, R0, R0, RZ, 0x1f ;  /* 0x00001fff00007589 */ /* 0x000eea00000e0000 */
[----:B------:R-:W4:Y:S01]  /*0630*/  S2UR UR37, SR_CTAID.Z ;  /* 0x00000000002579c3 */ /* 0x000f220000002700 */
[----:B---3--:R-:W-:-:S02]  /*0640*/  ISETP.NE.AND P0, PT, R0, RZ, PT ;  /* 0x000000ff0000720c */ /* 0x008fc40003f05270 */
[----:B-1----:R-:W-:-:S11]  /*0650*/  SHF.R.U32.HI R2, RZ, 0x7, R2 ;  /* 0x00000007ff027819 */ /* 0x002fd60000011602 */
[----:B------:R-:W-:-:S05]  /*0660*/  @!P0 VIADD R2, R2, 0x9 ;  /* 0x0000000902028836 */ /* 0x000fca0000000000 */
[----:B------:R1:W-:Y:S06]  /*0670*/  @!P0 BAR.ARV R2, 0xa0 ;  /* 0x000280020000851d */ /* 0x0003ec0000002000 */
[----:B------:R-:W-:-:S04]  /*0680*/  ISETP.NE.U32.AND P0, PT, RZ, UR4, PT ;  /* 0x00000004ff007c0c */ /* 0x000fc8000bf05070 */
[----:B------:R-:W-:-:S13]  /*0690*/  ISETP.NE.AND.EX P0, PT, RZ, UR5, PT, P0 ;  /* 0x00000005ff007c0c */ /* 0x000fda000bf05300 */
[----:B-12-4-:R-:W-:Y:S05]  /*06a0*/  @!P0 BRA `(.L_x_1681) ;  /* 0x00000000001c8947 */ /* 0x016fea0003800000 */
[----:B------:R-:W-:Y:S02]  /*06b0*/  ULDC.64 UR4, c[0x0][0x8d8] ;  /* 0x0002360000047ab9 */ /* 0x000fe40000000a00 */
[----:B------:R-:W-:-:S06]  /*06c0*/  UIMAD.WIDE UR4, UR37, 0x4, UR4 ;  /* 0x00000004250478a5 */ /* 0x000fcc000f8e0204 */
[----:B------:R-:W-:Y:S01]  /*06d0*/  MOV R2, UR4 ;  /* 0x0000000400027c02 */ /* 0x000fe20008000f00 */
[----:B------:R-:W-:-:S05]  /*06e0*/  IMAD.U32 R3, RZ, RZ, UR5 ;  /* 0x00000005ff037e24 */ /* 0x000fca000f8e00ff */
[----:B------:R-:W2:Y:S02]  /*06f0*/  LDG.E R2, desc[UR38][R2.64] ;  /* 0x0000002602027981 */ /* 0x000ea4000c1e1900 */
[----:B--2---:R-:W-:Y:S01]  /*0700*/  R2UR UR4, R2 ;  /* 0x00000000020472ca */ /* 0x004fe200000e0000 */
[----:B------:R-:W-:-:S14]  /*0710*/  BRA `(.L_x_1682) ;  /* 0x00000000003c7947 */ /* 0x000fdc0003800000 */
.L_x_1681:
[----:B------:R-:W-:Y:S02]  /*0720*/  ULDC.64 UR4, c[0x0][0x8d0] ;  /* 0x0002340000047ab9 */ /* 0x000fe40000000a00 */
[----:B------:R-:W-:-:S04]  /*0730*/  ISETP.NE.U32.AND P0, PT, RZ, UR4, PT ;  /* 0x00000004ff007c0c */ /* 0x000fc8000bf05070 */
[----:B------:R-:W-:-:S13]  /*0740*/  ISETP.NE.AND.EX P0, PT, RZ, UR5, PT, P0 ;  /* 0x00000005ff007c0c */ /* 0x000fda000bf05300 */
[----:B------:R-:W-:Y:S05]  /*0750*/  @!P0 BRA `(.L_x_1683) ;  /* 0x0000000000288947 */ /* 0x000fea0003800000 */
[----:B------:R-:W-:Y:S02]  /*0760*/  ULDC.64 UR4, c[0x0][0x8d0] ;  /* 0x0002340000047ab9 */ /* 0x000fe40000000a00 */
[----:B------:R-:W-:-:S06]  /*0770*/  UIMAD.WIDE UR4, UR37, 0x4, UR4 ;  /* 0x00000004250478a5 */ /* 0x000fcc000f8e0204 */
[----:B------:R-:W-:Y:S01]  /*0780*/  IMAD.U32 R2, RZ, RZ, UR4 ;  /* 0x00000004ff027e24 */ /* 0x000fe2000f8e00ff */
[----:B------:R-:W-:-:S05]  /*0790*/  MOV R3, UR5 ;  /* 0x0000000500037c02 */ /* 0x000fca0008000f00 */
[----:B------:R-:W2:Y:S04]  /*07a0*/  LDG.E R4, desc[UR38][R2.64] ;  /* 0x0000002602047981 */ /* 0x000ea8000c1e1900 */
[----:B------:R-:W3:Y:S01]  /*07b0*/  LDG.E R0, desc[UR38][R2.64+0x4] ;  /* 0x0000042602007981 */ /* 0x000ee2000c1e1900 */
[----:B--2---:R-:W-:Y:S02]  /*07c0*/  R2UR UR4, R4 ;  /* 0x00000000040472ca */ /* 0x004fe400000e0000 */
[----:B---3--:R-:W-:-:S13]  /*07d0*/  R2UR UR5, R0 ;  /* 0x00000000000572ca */ /* 0x008fda00000e0000 */
[----:B------:R-:W-:Y:S01]  /*07e0*/  UIADD3 UR4, -UR4, UR5, URZ ;  /* 0x0000000504047290 */ /* 0x000fe2000fffe13f */
[----:B------:R-:W-:Y:S11]  /*07f0*/  BRA `(.L_x_1682) ;  /* 0x0000000000047947 */ /* 0x000ff60003800000 */
.L_x_1683:
[----:B------:R-:W-:-:S05]  /*0800*/  ULDC UR4, c[0x0][0x8bc] ;  /* 0x00022f0000047ab9 */ /* 0x000fca0000000800 */
.L_x_1682:
[----:B------:R-:W-:-:S04]  /*0810*/  USHF.L.U32 UR44, UR6, 0x7, URZ ;  /* 0x00000007062c7899 */ /* 0x000fc8000800063f */
[----:B------:R-:W-:-:S04]  /*0820*/  UISETP.GE.AND UP0, UPT, UR44, UR4, UPT ;  /* 0x000000042c00728c */ /* 0x000fc8000bf06270 */
[----:B------:R-:W-:-:S06]  /*0830*/  USEL UR37, UR37, 0xffffffff, !UP0 ;  /* 0xffffffff25257887 */ /* 0x000fcc000c000000 */
[----:B------:R-:W-:-:S13]  /*0840*/  ISETP.LE.AND P0, PT, RZ, UR37, PT ;  /* 0x00000025ff007c0c */ /* 0x000fda000bf03270 */
[----:B------:R-:W-:Y:S05]  /*0850*/  @!P0 BRA `(.L_x_1684) ;  /* 0x0000016400788947 */ /* 0x000fea0003800000 */
[----:B------:R-:W1:Y:S01]  /*0860*/  S2R R0, SR_TID.X ;  /* 0x0000000000007919 */ /* 0x000e620000002100 */
[----:B------:R-:W-:Y:S01]  /*0870*/  ULDC.64 UR4, c[0x0][0x780] ;  /* 0x0001e00000047ab9 */ /* 0x000fe20000000a00 */
[----:B------:R-:W-:Y:S01]  /*0880*/  ULDC UR40, c[0x0][0x290] ;  /* 0x0000a40000287ab9 */ /* 0x000fe20000000800 */
[----:B------:R-:W-:-:S04]  /*0890*/  ISETP.NE.U32.AND P0, PT, RZ, UR4, PT ;  /* 0x00000004ff007c0c */ /* 0x000fc8000bf05070 */
[----:B------:R-:W-:Y:S01]  /*08a0*/  ISETP.NE.AND.EX P0, PT, RZ, UR5, PT, P0 ;  /* 0x00000005ff007c0c */ /* 0x000fe2000bf05300 */
[----:B-1----:R-:W-:-:S12]  /*08b0*/  VIADD R17, R0, 0xffffff80 ;  /* 0xffffff8000117836 */ /* 0x002fd80000000000 */
[----:B------:R-:W-:Y:S05]  /*08c0*/  @!P0 BRA `(.L_x_1685) ;  /* 0x00000000001c8947 */ /* 0x000fea0003800000 */
[----:B------:R-:W-:Y:S02]  /*08d0*/  ULDC.64 UR4, c[0x0][0x780] ;  /* 0x0001e00000047ab9 */ /* 0x000fe40000000a00 */
[----:B------:R-:W-:-:S06]  /*08e0*/  UIMAD.WIDE UR4, UR37, 0x4, UR4 ;  /* 0x00000004250478a5 */ /* 0x000fcc000f8e0204 */
[----:B------:R-:W-:Y:S01]  /*08f0*/  IMAD.U32 R2, RZ, RZ, UR4 ;  /* 0x00000004ff027e24 */ /* 0x000fe2000f8e00ff */
[----:B------:R-:W-:-:S05]  /*0900*/  MOV R3, UR5 ;  /* 0x0000000500037c02 */ /* 0x000fca0008000f00 */
[----:B------:R-:W2:Y:S02]  /*0910*/  LDG.E R2, desc[UR38][R2.64] ;  /* 0x0000002602027981 */ /* 0x000ea4000c1e1900 */
[----:B--2---:R-:W-:Y:S01]  /*0920*/  R2UR UR41, R2 ;  /* 0x00000000022972ca */ /* 0x004fe200000e0000 */
[----:B------:R-:W-:-:S14]  /*0930*/  BRA `(.L_x_1686) ;  /* 0x0000000000387947 */ /* 0x000fdc0003800000 */
.L_x_1685:
[----:B------:R-:W-:Y:S01]  /*0940*/  ULDC.64 UR4, c[0x0][0x770] ;  /* 0x0001dc0000047ab9 */ /* 0x000fe20000000a00 */
[----:B------:R-:W-:Y:S01]  /*0950*/  ULDC UR41, c[0x0][0x280] ;  /* 0x0000a00000297ab9 */ /* 0x000fe20000000800 */
[----:B------:R-:W-:-:S04]  /*0960*/  ISETP.NE.U32.AND P0, PT, RZ, UR4, PT ;  /* 0x00000004ff007c0c */ /* 0x000fc8000bf05070 */
[----:B------:R-:W-:-:S13]  /*0970*/  ISETP.NE.AND.EX P0, PT, RZ, UR5, PT, P0 ;  /* 0x00000005ff007c0c */ /* 0x000fda000bf05300 */
[----:B------:R-:W-:Y:S05]  /*0980*/  @!P0 BRA `(.L_x_1686) ;  /* 0x0000000000248947 */ /* 0x000fea0003800000 */
[----:B------:R-:W-:Y:S02]  /*0990*/  ULDC.64 UR4, c[0x0][0x770] ;  /* 0x0001dc0000047ab9 */ /* 0x000fe40000000a00 */
[----:B------:R-:W-:-:S06]  /*09a0*/  UIMAD.WIDE UR4, UR37, 0x4, UR4 ;  /* 0x00000004250478a5 */ /* 0x000fcc000f8e0204 */
[----:B------:R-:W-:Y:S02]  /*09b0*/  IMAD.U32 R2, RZ, RZ, UR4 ;  /* 0x00000004ff027e24 */ /* 0x000fe4000f8e00ff */
[----:B------:R-:W-:-:S05]  /*09c0*/  IMAD.U32 R3, RZ, RZ, UR5 ;  /* 0x00000005ff037e24 */ /* 0x000fca000f8e00ff */
[----:B------:R-:W2:Y:S04]  /*09d0*/  LDG.E R4, desc[UR38][R2.64] ;  /* 0x0000002602047981 */ /* 0x000ea8000c1e1900 */
[----:B------:R-:W3:Y:S01]  /*09e0*/  LDG.E R0, desc[UR38][R2.64+0x4] ;  /* 0x0000042602007981 */ /* 0x000ee2000c1e1900 */
[----:B--2---:R-:W-:Y:S02]  /*09f0*/  R2UR UR41, R4 ;  /* 0x00000000042972ca */ /* 0x004fe400000e0000 */
[----:B---3--:R-:W-:-:S13]  /*0a00*/  R2UR UR4, R0 ;  /* 0x00000000000472ca */ /* 0x008fda00000e0000 */
[----:B------:R-:W-:-:S12]  /*0a10*/  UIADD3 UR41, -UR41, UR4, URZ ;  /* 0x0000000429297290 */ /* 0x000fd8000fffe13f */
.L_x_1686:
[----:B------:R-:W-:Y:S02]  /*0a20*/  ULDC.64 UR4, c[0x0][0x788] ;  /* 0x0001e20000047ab9 */ /* 0x000fe40000000a00 */
[----:B------:R-:W-:-:S04]  /*0a30*/  ISETP.NE.U32.AND P0, PT, RZ, UR4, PT ;  /* 0x00000004ff007c0c */ /* 0x000fc8000bf05070 */
[----:B------:R-:W-:-:S13]  /*0a40*/  ISETP.NE.AND.EX P0, PT, RZ, UR5, PT, P0 ;  /* 0x00000005ff007c0c */ /* 0x000fda000bf05300 */
[----:B------:R-:W-:Y:S05]  /*0a50*/  @!P0 BRA `(.L_x_1687) ;  /* 0x00000000001c8947 */ /* 0x000fea0003800000 */
[----:B------:R-:W-:Y:S02]  /*0a60*/  ULDC.64 UR4, c[0x0][0x788] ;  /* 0x0001e20000047ab9 */ /* 0x000fe40000000a00 */
[----:B------:R-:W-:-:S06]  /*0a70*/  UIMAD.WIDE UR4, UR37, 0x4, UR4 ;  /* 0x00000004250478a5 */ /* 0x000fcc000f8e0204 */
[----:B------:R-:W-:Y:S01]  /*0a80*/  MOV R2, UR4 ;  /* 0x0000000400027c02 */ /* 0x000fe20008000f00 */
[----:B------:R-:W-:-:S05]  /*0a90*/  IMAD.U32 R3, RZ, RZ, UR5 ;  /* 0x00000005ff037e24 */ /* 0x000fca000f8e00ff */
[----:B------:R-:W2:Y:S02]  /*0aa0*/  LDG.E R2, desc[UR38][R2.64] ;  /* 0x0000002602027981 */ /* 0x000ea4000c1e1900 */
[----:B--2---:R-:W-:Y:S01]  /*0ab0*/  R2UR UR40, R2 ;  /* 0x00000000022872ca */ /* 0x004fe200000e0000 */
[----:B------:R-:W-:-:S14]  /*0ac0*/  BRA `(.L_x_1688) ;  /* 0x0000000000347947 */ /* 0x000fdc0003800000 */
.L_x_1687:
        /* <DEDUP_REMOVED lines=12> */
[----:B------:R-:W-:-:S12]  /*0b90*/  UIADD3 UR40, -UR40, UR4, URZ ;  /* 0x0000000428287290 */ /* 0x000fd8000fffe13f */
.L_x_1688:
[----:B------:R-:W-:Y:S01]  /*0ba0*/  UIADD3 UR4, UR44, UR41, -UR40 ;  /* 0x000000292c047290 */ /* 0x000fe2000fffe828 */
[----:B------:R-:W-:Y:S01]  /*0bb0*/  ISETP.LE.AND P1, PT, RZ, UR6, PT ;  /* 0x00000006ff007c0c */ /* 0x000fe2000bf23270 */
[----:B------:R-:W-:Y:S01]  /*0bc0*/  ULDC UR5, c[0x0][0x74c] ;  /* 0x0001d30000057ab9 */ /* 0x000fe20000000800 */
[----:B------:R-:W-:Y:S01]  /*0bd0*/  UIADD3 UR45, UR41, 0x7f, URZ ;  /* 0x0000007f292d7890 */ /* 0x000fe2000fffe03f */
[----:B------:R-:W-:Y:S01]  /*0be0*/  PLOP3.LUT P0, PT, PT, PT, PT, 0x80, 0x0 ;  /* 0x000000000000781c */ /* 0x000fe20003f0f070 */
[----:B------:R-:W-:Y:S01]  /*0bf0*/  UIADD3 UR4, UR4, -UR5, URZ ;  /* 0x8000000504047290 */ /* 0x000fe2000fffe03f */
[----:B------:R-:W-:Y:S02]  /*0c00*/  CS2R R170, SRZ ;  /* 0x0000000000aa7805 */ /* 0x000fe4000001ff00 */
[----:B------:R-:W-:Y:S02]  /*0c10*/  CS2R R168, SRZ ;  /* 0x0000000000a87805 */ /* 0x000fe4000001ff00 */
[----:B------:R-:W-:Y:S01]  /*0c20*/  CS2R R166, SRZ ;  /* 0x0000000000a67805 */ /* 0x000fe2000001ff00 */
[----:B------:R-:W-:Y:S01]  /*0c30*/  USHF.R.S32.HI UR5, URZ, 0x1f, UR4 ;  /* 0x0000001f3f057899 */ /* 0x000fe20008011404 */
[----:B------:R-:W-:-:S02]  /*0c40*/  CS2R R164, SRZ ;  /* 0x0000000000a47805 */ /* 0x000fc4000001ff00 */
[----:B------:R-:W-:Y:S02]  /*0c50*/  CS2R R162, SRZ ;  /* 0x0000000000a27805 */ /* 0x000fe4000001ff00 */
[----:B------:R-:W-:Y:S01]  /*0c60*/  CS2R R160, SRZ ;  /* 0x0000000000a07805 */ /* 0x000fe2000001ff00 */
[----:B------:R-:W-:Y:S01]  /*0c70*/  ULEA.HI UR5, UR5, UR4, URZ, 0x7 ;  /* 0x0000000405057291 */ /* 0x000fe2000f8f383f */
[----:B------:R-:W-:Y:S01]  /*0c80*/  CS2R R158, SRZ ;  /* 0x00000000009e7805 */ /* 0x000fe2000001ff00 */
[----:B------:R-:W-:Y:S01]  /*0c90*/  USHF.R.S32.HI UR4, URZ, 0x1f, UR45 ;  /* 0x0000001f3f047899 */ /* 0x000fe2000801142d */
[----:B------:R-:W-:Y:S01]  /*0ca0*/  CS2R R156, SRZ ;  /* 0x00000000009c7805 */ /* 0x000fe2000001ff00 */
[----:B------:R-:W-:Y:S01]  /*0cb0*/  USHF.R.S32.HI UR5, URZ, 0x7, UR5 ;  /* 0x000000073f057899 */ /* 0x000fe20008011405 */
[----:B------:R-:W-:Y:S01]  /*0cc0*/  CS2R R154, SRZ ;  /* 0x00000000009a7805 */ /* 0x000fe2000001ff00 */
[----:B------:R-:W-:Y:S01]  /*0cd0*/  ULEA.HI UR4, UR4, UR45, URZ, 0x7 ;  /* 0x0000002d04047291 */ /* 0x000fe2000f8f383f */
[----:B------:R-:W-:Y:S01]  /*0ce0*/  CS2R R152, SRZ ;  /* 0x0000000000987805 */ /* 0x000fe2000001ff00 */
[----:B------:R-:W-:Y:S01]  /*0cf0*/  UISETP.LT.AND UP0, UPT, URZ, UR5, UPT ;  /* 0x000000053f00728c */ /* 0x000fe2000bf01270 */
[----:B------:R-:W-:Y:S01]  /*0d00*/  CS2R R150, SRZ ;  /* 0x0000000000967805 */ /* 0x000fe2000001ff00 */
[----:B------:R-:W-:Y:S01]  /*0d10*/  USHF.R.S32.HI UR42, URZ, 0x7, UR4 ;  /* 0x000000073f2a7899 */ /* 0x000fe20008011404 */
[----:B------:R-:W-:Y:S01]  /*0d20*/  CS2R R148, SRZ ;  /* 0x0000000000947805 */ /* 0x000fe2000001ff00 */
[----:B------:R-:W-:Y:S01]  /*0d30*/  USEL UR43, URZ, UR5, !UP0 ;  /* 0x000000053f2b7287 */ /* 0x000fe2000c000000 */
        /* <DEDUP_REMOVED lines=13> */
[----:B------:R-:W-:Y:S01]  /*0e10*/  CS2R R184, SRZ ;  /* 0x0000000000b87805 */ /* 0x000fe2000001ff00 */
[----:B------:R-:W-:Y:S01]  /*0e20*/  IMAD.MOV.U32 R183, RZ, RZ, RZ ;  /* 0x000000ffffb77224 */ /* 0x000fe200078e00ff */
[----:B------:R-:W-:Y:S06]  /*0e30*/  @!P1 BRA `(.L_x_1689) ;  /* 0x0000000000209947 */ /* 0x000fec0003800000 */
[----:B------:R-:W-:Y:S01]  /*0e40*/  UIADD3 UR4, -UR40, 0xff, UR41 ;  /* 0x000000ff28047890 */ /* 0x000fe2000fffe129 */
[----:B------:R-:W-:-:S03]  /*0e50*/  ULDC UR5, c[0x0][0x748] ;  /* 0x0001d20000057ab9 */ /* 0x000fc60000000800 */
[----:B------:R-:W-:-:S04]  /*0e60*/  UIADD3 UR4, UR4, UR5, UR44 ;  /* 0x0000000504047290 */ /* 0x000fc8000fffe02c */
[----:B------:R-:W-:-:S04]  /*0e70*/  USHF.R.S32.HI UR5, URZ, 0x1f, UR4 ;  /* 0x0000001f3f057899 */ /* 0x000fc80008011404 */
[----:B------:R-:W-:-:S04]  /*0e80*/  ULEA.HI UR5, UR5, UR4, URZ, 0x7 ;  /* 0x0000000405057291 */ /* 0x000fc8000f8f383f */
[----:B------:R-:W-:-:S04]  /*0e90*/  USHF.R.S32.HI UR5, URZ, 0x7, UR5 ;  /* 0x000000073f057899 */ /* 0x000fc80008011405 */
[----:B------:R-:W-:-:S04]  /*0ea0*/  UISETP.LT.AND UP0, UPT, UR42, UR5, UPT ;  /* 0x000000052a00728c */ /* 0x000fc8000bf01270 */
[----:B------:R-:W-:-:S12]  /*0eb0*/  USEL UR42, UR42, UR5, UP0 ;  /* 0x000000052a2a7287 */ /* 0x000fd80008000000 */
.L_x_1689:
        /* <DEDUP_REMOVED lines=28> */
.L_x_1692:
        /* <DEDUP_REMOVED lines=15> */
.L_x_1691:
        /* <DEDUP_REMOVED lines=22> */
.L_x_1694:
        /* <DEDUP_REMOVED lines=15> */
.L_x_1693:
[----:B------:R-:W-:Y:S01]  /*13c0*/  SHF.R.S32.HI R6, RZ, 0x1f, R17 ;  /* 0x0000001fff067819 */ /* 0x000fe20000011411 */
[----:B------:R-:W-:-:S03]  /*13d0*/  UMOV UR4, 0xffffffff ;  /* 0xffffffff00047882 */ /* 0x000fc60000000000 */
[----:B------:R-:W-:-:S04]  /*13e0*/  LEA.HI R0, R6, R17, RZ, 0x7 ;  /* 0x0000001106007211 */ /* 0x000fc800078f38ff */
[----:B------:R-:W-:Y:S01]  /*13f0*/  SHF.R.S32.HI R18, RZ, 0x7, R0 ;  /* 0x00000007ff127819 */ /* 0x000fe20000011400 */
[----:B------:R-:W-:Y:S06]  /*1400*/  BRA.DIV UR4, `(.L_x_1695) ;  /* 0x0000015a04947947 */ /* 0x000fec000b800000 */
[----:B------:R1:W2:Y:S02]  /*1410*/  SHFL.IDX PT, R14, R18, RZ, 0x1f ;  /* 0x00001fff120e7589 */ /* 0x0002a400000e0000 */
.L_x_1830:
        /* <DEDUP_REMOVED lines=24> */
.L_x_1696:
[----:B------:R-:W-:Y:S01]  /*15a0*/  UIADD3 UR4, UR44, UR45, -UR40 ;  /* 0x0000002d2c047290 */ /* 0x000fe2000fffe828 */
[----:B------:R-:W-:Y:S01]  /*15b0*/  LOP3.LUT R2, R0, 0xffffff80, RZ, 0xc0, !PT ;  /* 0xffffff8000027812 */ /* 0x000fe200078ec0ff */
[----:B------:R-:W-:Y:S01]  /*15c0*/  ULDC UR5, c[0x0][0x74c] ;  /* 0x0001d30000057ab9 */ /* 0x000fe20000000800 */
[----:B------:R-:W-:Y:S01]  /*15d0*/  IMAD.U32 R3, R10, 0x200, R7 ;  /* 0x000002000a037824 */ /* 0x000fe200078e0007 */
[----:B------:R-:W-:Y:S01]  /*15e0*/  UIADD3 UR4, UR4, -UR5, URZ ;  /* 0x8000000504047290 */ /* 0x000fe2000fffe03f */
[----:B------:R-:W-:Y:S01]  /*15f0*/  LEA.HI R12, R6, R17, RZ, 0x7 ;  /* 0x00000011060c7211 */ /* 0x000fe200078f38ff */
[----:B------:R-:W-:Y:S01]  /*1600*/  IMAD.IADD R13, R17, 0x1, -R2 ;  /* 0x00000001110d7824 */ /* 0x000fe200078e0a02 */
[----:B------:R-:W-:Y:S01]  /*1610*/  MOV R0, RZ ;  /* 0x000000ff00007202 */ /* 0x000fe20000000f00 */
[----:B------:R-:W-:Y:S01]  /*1620*/  USHF.R.S32.HI UR5, URZ, 0x1f, UR4 ;  /* 0x0000001f3f057899 */ /* 0x000fe20008011404 */
[----:B------:R3:W-:Y:S01]  /*1630*/  STL [R1+0x70], R3 ;  /* 0x0000700301007387 */ /* 0x0007e20000100800 */
[----:B------:R-:W-:Y:S01]  /*1640*/  SHF.R.S32.HI R12, RZ, 0x7, R12 ;  /* 0x00000007ff0c7819 */ /* 0x000fe2000001140c */
[----:B------:R-:W-:Y:S01]  /*1650*/  IMAD.MOV.U32 R4, RZ, RZ, RZ ;  /* 0x000000ffff047224 */ /* 0x000fe200078e00ff */
[----:B------:R-:W-:Y:S01]  /*1660*/  ULEA.HI UR5, UR5, UR4, URZ, 0x7 ;  /* 0x0000000405057291 */ /* 0x000fe2000f8f383f */
[--C-:B--2---:R-:W-:Y:S01]  /*1670*/  SHF.R.S32.HI R11, RZ, 0x1f, R13.reuse ;  /* 0x0000001fff0b7819 */ /* 0x104fe2000001140d */
[----:B------:R-:W-:Y:S01]  /*1680*/  STL [R1+0x68], R13 ;  /* 0x0000680d01007387 */ /* 0x000fe20000100800 */
[----:B------:R-:W-:Y:S01]  /*1690*/  IMAD R7, R12, 0x400, R13 ;  /* 0x000004000c077824 */ /* 0x000fe200078e020d */
[----:B------:R-:W-:Y:S01]  /*16a0*/  ULEA.HI.SX32 UR5, UR5, 0x1, 0x19 ;  /* 0x0000000105057891 */ /* 0x000fe2000f8fca3f */
[----:B------:R-:W-:Y:S01]  /*16b0*/  LEA.HI R8, R11, R13, RZ, 0x2 ;  /* 0x0000000d0b087211 */ /* 0x000fe200078f10ff */
[----:B------:R-:W-:Y:S01]  /*16c0*/  STL [R1+0x78], R11 ;  /* 0x0000780b01007387 */ /* 0x000fe20000100800 */
[----:B------:R-:W-:Y:S01]  /*16d0*/  IMAD.SHL.U32 R7, R7, 0x4, RZ ;  /* 0x0000000407077824 */ /* 0x000fe200078e00ff */
[----:B------:R-:W-:-:S02]  /*16e0*/  CS2R R170, SRZ ;  /* 0x0000000000aa7805 */ /* 0x000fc4000001ff00 */
[----:B------:R-:W-:Y:S02]  /*16f0*/  CS2R R168, SRZ ;  /* 0x0000000000a87805 */ /* 0x000fe4000001ff00 */
[----:B------:R-:W-:Y:S02]  /*1700*/  MOV R2, UR5 ;  /* 0x0000000500027c02 */ /* 0x000fe40008000f00 */
[----:B------:R-:W-:Y:S02]  /*1710*/  CS2R R166, SRZ ;  /* 0x0000000000a67805 */ /* 0x000fe4000001ff00 */
[----:B------:R-:W-:Y:S02]  /*1720*/  CS2R R164, SRZ ;  /* 0x0000000000a47805 */ /* 0x000fe4000001ff00 */
[----:B------:R-:W-:Y:S02]  /*1730*/  CS2R R162, SRZ ;  /* 0x0000000000a27805 */ /* 0x000fe4000001ff00 */
[----:B---3--:R-:W-:-:S02]  /*1740*/  VIMNMX R3, R2, UR42, PT ;  /* 0x0000002a02037c48 */ /* 0x008fc4000bfe0100 */
[----:B------:R-:W-:Y:S02]  /*1750*/  CS2R R160, SRZ ;  /* 0x0000000000a07805 */ /* 0x000fe4000001ff00 */
[----:B------:R-:W-:Y:S02]  /*1760*/  CS2R R158, SRZ ;  /* 0x00000000009e7805 */ /* 0x000fe4000001ff00 */
[----:B------:R-:W-:Y:S02]  /*1770*/  CS2R R156, SRZ ;  /* 0x00000000009c7805 */ /* 0x000fe4000001ff00 */
[----:B------:R-:W-:Y:S01]  /*1780*/  ISETP.LE.AND P0, PT, R3, UR43, PT ;  /* 0x0000002b03007c0c */ /* 0x000fe2000bf03270 */
[----:B------:R2:W-:Y:S01]  /*1790*/  STL [R1+0x54], R3 ;  /* 0x0000540301007387 */ /* 0x0005e20000100800 */
[----:B------:R-:W-:Y:S02]  /*17a0*/  CS2R R154, SRZ ;  /* 0x00000000009a7805 */ /* 0x000fe4000001ff00 */
[----:B------:R-:W-:-:S02]  /*17b0*/  CS2R R152, SRZ ;  /* 0x0000000000987805 */ /* 0x000fc4000001ff00 */
[----:B------:R-:W-:Y:S01]  /*17c0*/  CS2R R150, SRZ ;  /* 0x0000000000967805 */ /* 0x000fe2000001ff00 */
[----:B------:R3:W-:Y:S01]  /*17d0*/  STL [R1+0x6c], R8 ;  /* 0x00006c0801007387 */ /* 0x0007e20000100800 */
[----:B------:R-:W-:Y:S02]  /*17e0*/  CS2R R148, SRZ ;  /* 0x0000000000947805 */ /* 0x000fe4000001ff00 */
[----:B------:R-:W-:Y:S02]  /*17f0*/  CS2R R146, SRZ ;  /* 0x0000000000927805 */ /* 0x000fe4000001ff00 */
[----:B------:R-:W-:Y:S02]  /*1800*/  CS2R R144, SRZ ;  /* 0x0000000000907805 */ /* 0x000fe4000001ff00 */
[----:B------:R-:W-:Y:S02]  /*1810*/  CS2R R142, SRZ ;  /* 0x00000000008e7805 */ /* 0x000fe4000001ff00 */
[----:B------:R-:W-:-:S02]  /*1820*/  CS2R R140, SRZ ;  /* 0x00000000008c7805 */ /* 0x000fc4000001ff00 */
[----:B--2---:R-:W-:Y:S02]  /*1830*/  LOP3.LUT R3, R8, 0x7ffffffc, RZ, 0xc0, !PT ;  /* 0x7ffffffc08037812 */ /* 0x004fe400078ec0ff */
        /* <DEDUP_REMOVED lines=20> */
[----:B------:R-:W-:Y:S01]  /*1980*/  IMAD.MOV.U32 R171, RZ, RZ, RZ ;  /* 0x000000ffffab7224 */ /* 0x000fe200078e00ff */
[--C-:B------:R-:W-:Y:S02]  /*1990*/  SHF.R.S32.HI R7, RZ, 0x2, R8.reuse ;  /* 0x00000002ff077819 */ /* 0x100fe40000011408 */
[----:B------:R-:W-:Y:S01]  /*19a0*/  SHF.R.S32.HI R4, RZ, 0x1f, R8 ;  /* 0x0000001fff047819 */ /* 0x000fe20000011408 */
[----:B------:R-:W-:Y:S01]  /*19b0*/  IMAD.IADD R0, R17, 0x1, -R0 ;  /* 0x0000000111007824 */ /* 0x000fe200078e0a00 */
[----:B------:R-:W-:Y:S02]  /*19c0*/  LEA.HI R6, R6, R17, RZ, 0x2 ;  /* 0x0000001106067211 */ /* 0x000fe400078f10ff */
[----:B------:R-:W-:Y:S02]  /*19d0*/  LEA.HI R4, R4, R7, RZ, 0x3 ;  /* 0x0000000704047211 */ /* 0x000fe400078f18ff */
[----:B------:R-:W-:-:S02]  /*19e0*/  LOP3.LUT R8, R6, 0xfffffffc, RZ, 0xc0, !PT ;  /* 0xfffffffc06087812 */ /* 0x000fc400078ec0ff */
[----:B------:R-:W-:Y:S02]  /*19f0*/  SHF.R.S32.HI R5, RZ, 0x1f, R0 ;  /* 0x0000001fff057819 */ /* 0x000fe40000011400 */
[----:B------:R-:W-:Y:S02]  /*1a00*/  LOP3.LUT R6, R4, 0xfffffff8, RZ, 0xc0, !PT ;  /* 0xfffffff804067812 */ /* 0x000fe400078ec0ff */
[----:B------:R-:W-:Y:S02]  /*1a10*/  IADD3 R9, R17, -R8, RZ ;  /* 0x8000000811097210 */ /* 0x000fe40007ffe0ff */
[----:B------:R-:W-:Y:S01]  /*1a20*/  LEA.HI R8, R11, R13, RZ, 0x5 ;  /* 0x0000000d0b087211 */ /* 0x000fe200078f28ff */
[----:B------:R-:W-:Y:S01]  /*1a30*/  IMAD.IADD R6, R7, 0x1, -R6 ;  /* 0x0000000107067824 */ /* 0x000fe200078e0a06 */
[CC--:B------:R-:W-:Y:S02]  /*1a40*/  LEA.HI R4, R5.reuse, R0.reuse, RZ, 0x3 ;  /* 0x0000000005047211 */ /* 0x0c0fe400078f18ff */
[----:B------:R-:W-:-:S02]  /*1a50*/  LEA.HI R5, R5, R0, RZ, 0x2 ;  /* 0x0000000005057211 */ /* 0x000fc400078f10ff */
[----:B------:R-:W-:Y:S02]  /*1a60*/  SHF.R.S32.HI R11, RZ, 0x5, R8 ;  /* 0x00000005ff0b7819 */ /* 0x000fe40000011408 */
[----:B------:R-:W-:Y:S02]  /*1a70*/  LEA.HI R10, R12, R12, RZ, 0x1 ;  /* 0x0000000c0c0a7211 */ /* 0x000fe400078f08ff */
[----:B------:R-:W-:Y:S01]  /*1a80*/  SHF.R.S32.HI R0, RZ, 0x3, R4 ;  /* 0x00000003ff007819 */ /* 0x000fe20000011404 */
[----:B------:R-:W-:Y:S01]  /*1a90*/  IMAD R11, R11, 0x10, R6 ;  /* 0x000000100b0b7824 */ /* 0x000fe200078e0206 */
[----:B------:R-:W-:Y:S02]  /*1aa0*/  SHF.R.S32.HI R7, RZ, 0x1f, R4 ;  /* 0x0000001fff077819 */ /* 0x000fe40000011404 */
[----:B------:R-:W-:Y:S02]  /*1ab0*/  SHF.R.S32.HI R4, RZ, 0x2, R5 ;  /* 0x00000002ff047819 */ /* 0x000fe40000011405 */
[----:B------:R-:W-:-:S02]  /*1ac0*/  LOP3.LUT R10, R10, 0x3fffffe, RZ, 0xc0, !PT ;  /* 0x03fffffe0a0a7812 */ /* 0x000fc400078ec0ff */
[----:B------:R-:W-:Y:S02]  /*1ad0*/  LEA.HI R7, R7, R0, RZ, 0x4 ;  /* 0x0000000007077211 */ /* 0x000fe400078f20ff */
[----:B------:R-:W-:Y:S01]  /*1ae0*/  IADD3 R6, R4, 0x8, RZ ;  /* 0x0000000804067810 */ /* 0x000fe20007ffe0ff */
[----:B------:R-:W-:Y:S01]  /*1af0*/  IMAD.IADD R10, R12, 0x1, -R10 ;  /* 0x000000010c0a7824 */ /* 0x000fe200078e0a0a */
[----:B------:R-:W-:Y:S01]  /*1b00*/  LOP3.LUT R7, R7, 0x1ffffff0, RZ, 0xc0, !PT ;  /* 0x1ffffff007077812 */ /* 0x000fe200078ec0ff */
[----:B------:R-:W-:Y:S01]  /*1b10*/  VIADD R12, R4, 0x18 ;  /* 0x00000018040c7836 */ /* 0x000fe20000000000 */
[----:B------:R-:W-:Y:S01]  /*1b20*/  LEA.HI R8, R6, R6, RZ, 0x1 ;  /* 0x0000000606087211 */ /* 0x000fe200078f08ff */
[----:B-1----:R-:W-:Y:S01]  /*1b30*/  IMAD R18, R10, 0x40, R11 ;  /* 0x000000400a127824 */ /* 0x002fe200078e020b */
[----:B------:R-:W-:Y:S01]  /*1b40*/  LEA.HI R5, R5, R4, RZ, 0x1 ;  /* 0x0000000405057211 */ /* 0x000fe200078f08ff */
[----:B------:R-:W-:Y:S01]  /*1b50*/  VIADD R10, R4, 0x10 ;  /* 0x00000010040a7836 */ /* 0x000fe20000000000 */
[----:B------:R-:W-:-:S02]  /*1b60*/  IADD3 R0, R0, -R7, RZ ;  /* 0x8000000700007210 */ /* 0x000fc40007ffe0ff */
[----:B------:R-:W-:Y:S02]  /*1b70*/  LOP3.LUT R7, R8, 0xfffffffe, RZ, 0xc0, !PT ;  /* 0xfffffffe08077812 */ /* 0x000fe400078ec0ff */
[----:B------:R-:W-:Y:S02]  /*1b80*/  LOP3.LUT R5, R5, 0xfffffffe, RZ, 0xc0, !PT ;  /* 0xfffffffe05057812 */ /* 0x000fe400078ec0ff */
[--C-:B------:R-:W-:Y:S01]  /*1b90*/  SHF.R.S32.HI R11, RZ, 0x1f, R8.reuse ;  /* 0x0000001fff0b7819 */ /* 0x100fe20000011408 */
[----:B------:R-:W-:Y:S01]  /*1ba0*/  IMAD.IADD R7, R6, 0x1, -R7 ;  /* 0x0000000106077824 */ /* 0x000fe200078e0a07 */
[----:B------:R-:W-:Y:S02]  /*1bb0*/  IADD3 R5, R4, -R5, RZ ;  /* 0x8000000504057210 */ /* 0x000fe40007ffe0ff */
[----:B------:R-:W-:Y:S02]  /*1bc0*/  LEA.HI R6, R10, R10, RZ, 0x1 ;  /* 0x0000000a0a067211 */ /* 0x000fe400078f08ff */
[----:B------:R-:W-:Y:S01]  /*1bd0*/  SHF.R.S32.HI R4, RZ, 0x1, R8 ;  /* 0x00000001ff047819 */ /* 0x000fe20000011408 */
[----:B------:R-:W-:Y:S01]  /*1be0*/  IMAD R0, R0, 0x8, R5 ;  /* 0x0000000800007824 */ /* 0x000fe200078e0205 */
[----:B------:R-:W-:-:S02]  /*1bf0*/  LEA.HI R14, R12, R12, RZ, 0x1 ;  /* 0x0000000c0c0e7211 */ /* 0x000fc400078f08ff */
[----:B------:R-:W-:Y:S02]  /*1c00*/  LOP3.LUT R13, R6, 0xfffffffe, RZ, 0xc0, !PT ;  /* 0xfffffffe060d7812 */ /* 0x000fe400078ec0ff */
[--C-:B------:R-:W-:Y:S01]  /*1c10*/  SHF.R.S32.HI R8, RZ, 0x1, R6.reuse ;  /* 0x00000001ff087819 */ /* 0x100fe20000011406 */
[----:B------:R1:W-:Y:S01]  /*1c20*/  STL [R1+0x64], R0 ;  /* 0x0000640001007387 */ /* 0x0003e20000100800 */
[----:B------:R-:W-:Y:S01]  /*1c30*/  SHF.R.S32.HI R15, RZ, 0x1f, R6 ;  /* 0x0000001fff0f7819 */ /* 0x000fe20000011406 */
[----:B------:R-:W-:Y:S01]  /*1c40*/  IMAD.IADD R13, R10, 0x1, -R13 ;  /* 0x000000010a0d7824 */ /* 0x000fe200078e0a0d */
[----:B------:R-:W-:Y:S02]  /*1c50*/  LEA.HI R11, R11, R4, RZ, 0x4 ;  /* 0x000000040b0b7211 */ /* 0x000fe400078f20ff */
[--C-:B------:R-:W-:Y:S02]  /*1c60*/  SHF.R.S32.HI R6, RZ, 0x1, R14.reuse ;  /* 0x00000001ff067819 */ /* 0x100fe4000001140e */
[----:B------:R-:W-:-:S02]  /*1c70*/  SHF.R.S32.HI R17, RZ, 0x1f, R14 ;  /* 0x0000001fff117819 */ /* 0x000fc4000001140e */
[----:B------:R-:W-:Y:S02]  /*1c80*/  LEA.HI R15, R15, R8, RZ, 0x4 ;  /* 0x000000080f0f7211 */ /* 0x000fe400078f20ff */
        /* <DEDUP_REMOVED lines=9> */
[----:B------:R-:W-:-:S02]  /*1d20*/  IADD3 R6, R6, -R19, RZ ;  /* 0x8000001306067210 */ /* 0x000fc40007ffe0ff */
[----:B------:R-:W-:Y:S02]  /*1d30*/  LEA R4, R8, R13, 0x3 ;  /* 0x0000000d08047211 */ /* 0x000fe400078e18ff */
[----:B------:R2:W-:Y:S01]  /*1d40*/  STL [R1+0x60], R5 ;  /* 0x0000600501007387 */ /* 0x0005e20000100800 */
[----:B-1----:R-:W-:Y:S01]  /*1d50*/  IMAD R0, R6, 0x8, R17 ;  /* 0x0000000806007824 */ /* 0x002fe200078e0211 */
[----:B------:R-:W-:Y:S02]  /*1d60*/  IADD3 R7, RZ, -UR44, -R18 ;  /* 0x8000002cff077c10 */ /* 0x000fe4000fffe812 */
[----:B------:R1:W-:Y:S04]  /*1d70*/  STL [R1+0x5c], R4 ;  /* 0x00005c0401007387 */ /* 0x0003e80000100800 */
[----:B------:R3:W-:Y:S01]  /*1d80*/  STL [R1+0x58], R0 ;  /* 0x0000580001007387 */ /* 0x0007e20000100800 */
[----:B--2---:R-:W-:Y:S01]  /*1d90*/  IMAD.U32 R5, RZ, RZ, UR44 ;  /* 0x0000002cff057e24 */ /* 0x004fe2000f8e00ff */
[----:B-1----:R-:W-:-:S04]  /*1da0*/  MOV R4, RZ ;  /* 0x000000ff00047202 */ /* 0x002fc80000000f00 */
[----:B------:R-:W-:Y:S01]  /*1db0*/  IADD3 R8, -R18, UR40, -R5 ;  /* 0x0000002812087c10 */ /* 0x000fe2000fffe905 */
[----:B---3--:R-:W-:-:S07]  /*1dc0*/  IMAD.MOV.U32 R0, RZ, RZ, RZ ;  /* 0x000000ffff007224 */ /* 0x008fce00078e00ff */
.L_x_1709:
[----:B------:R-:W-:-:S06]  /*1dd0*/  ULOP3.LUT UR4, UR36, 0x1, URZ, 0xfc, !UPT ;  /* 0x0000000124047892 */ /* 0x000fcc000f8efc3f */
[----:B------:R-:W-:-:S04]  /*1de0*/  MOV R5, UR4 ;  /* 0x0000000400057c02 */ /* 0x000fc80008000f00 */
[----:B------:R-:W-:-:S13]  /*1df0*/  ISETP.NE.AND P6, PT, R5, 0x3, PT ;  /* 0x000000030500780c */ /* 0x000fda0003fc5270 */
[----:B------:R-:W-:Y:S05]  /*1e00*/  @!P6 BRA `(.L_x_1699) ;  /* 0x000000000004e947 */ /* 0x000fea0003800000 */
[----:B------:R-:W-:Y:S01]  /*1e10*/  BPT.TRAP 0x1 ;  /* 0x000000040000795c */ /* 0x000fe20000300000 */
.L_x_1699:
[----:B------:R-:W-:Y:S01]  /*1e20*/  IMAD R6, R0, 0x8, R16 ;  /* 0x0000000800067824 */ /* 0x000fe200078e0210 */
[----:B------:R-:W-:-:S04]  /*1e30*/  SHF.L.U32 R23, R4, 0x1f, RZ ;  /* 0x0000001f04177819 */ /* 0x000fc800000006ff */
[----:B------:R1:W2:Y:S01]  /*1e40*/  SYNCS.PHASECHK.TRANS64.TRYWAIT P0, [R6+URZ+0x30c10], R23 ;  /* 0x030c1017060075a7 */ /* 0x0002a2000800017f */
[----:B------:R-:W-:Y:S05]  /*1e50*/  @!P6 BRA `(.L_x_1700) ;  /* 0x000000000004e947 */ /* 0x000fea0003800000 */
[----:B------:R-:W-:Y:S01]  /*1e60*/  BPT.TRAP 0x1 ;  /* 0x000000040000795c */ /* 0x000fe20000300000 */
.L_x_1700:
[----:B------:R-:W-:-:S05]  /*1e70*/  VIADD R5, R16, 0x10000 ;  /* 0x0001000010057836 */ /* 0x000fca0000000000 */
[----:B------:R-:W-:-:S04]  /*1e80*/  SHF.R.U32.HI R5, RZ, 0x4, R5 ;  /* 0x00000004ff057819 */ /* 0x000fc80000011605 */
[----:B------:R-:W-:Y:S01]  /*1e90*/  LOP3.LUT R5, R5, 0x3fff, RZ, 0xc0, !PT ;  /* 0x00003fff05057812 */ /* 0x000fe200078ec0ff */
[----:B--2---:R-:W-:Y:S06]  /*1ea0*/  @P0 BRA `(.L_x_1701) ;  /* 0x0000000000080947 */ /* 0x004fec0003800000 */
[----:B------:R-:W2:Y:S02]  /*1eb0*/  SYNCS.PHASECHK.TRANS64.TRYWAIT P0, [R6+URZ+0x30c10], R23 ;  /* 0x030c1017060075a7 */ /* 0x000ea4000800017f */
[----:B--2---:R-:W-:Y:S05]  /*1ec0*/  @!P0 BRA `(.L_x_1702) ;  /* 0x0000015000188947 */ /* 0x004fea0003800000 */
.L_x_1701:
        /* <DEDUP_REMOVED lines=13> */
[----:B---3--:R-:W-:-:S04]  /*1fa0*/  LEA R10, R10, R16, 0xd ;  /* 0x000000100a0a7211 */ /* 0x008fc800078e68ff */
        /* <DEDUP_REMOVED lines=51> */
.L_x_1703:
[----:B------:R1:W1:Y:S01]  /*22e0*/  SYNCS.PHASECHK.TRANS64.TRYWAIT P0, [R6+URZ+0x30c30], R23 ;  /* 0x030c3017060075a7 */ /* 0x000262000800017f */
[----:B------:R-:W-:Y:S05]  /*22f0*/  @!P6 BRA `(.L_x_1704) ;  /* 0x000000000004e947 */ /* 0x000fea0003800000 */
[----:B------:R-:W-:Y:S01]  /*2300*/  BPT.TRAP 0x1 ;  /* 0x000000040000795c */ /* 0x000fe20000300000 */
.L_x_1704:
[----:B-1----:R-:W-:Y:S05]  /*2310*/  @P0 BRA `(.L_x_1705) ;  /* 0x0000000000080947 */ /* 0x002fea0003800000 */
[----:B------:R-:W1:Y:S02]  /*2320*/  SYNCS.PHASECHK.TRANS64.TRYWAIT P0, [R6+URZ+0x30c30], R23 ;  /* 0x030c3017060075a7 */ /* 0x000e64000800017f */
[----:B-1----:R-:W-:Y:S05]  /*2330*/  @!P0 BRA `(.L_x_1706) ;  /* 0x0000014c00108947 */ /* 0x002fea0003800000 */
.L_x_1705:
        /* <DEDUP_REMOVED lines=49> */
[C---:B------:R-:W-:Y:S01]  /*2650*/  ISETP.GT.AND P2, PT, R7.reuse, RZ, PT ;  /* 0x000000ff0700720c */ /* 0x040fe20003f44270 */
[----:B------:R-:W-:Y:S01]  /*2660*/  FMUL.FTZ R92, R92, UR13 ;  /* 0x0000000d5c5c7c20 */ /* 0x000fe20008410000 */
[C---:B------:R-:W-:Y:S01]  /*2670*/  ISETP.GT.AND P1, PT, R8.reuse, RZ, PT ;  /* 0x000000ff0800720c */ /* 0x040fe20003f24270 */
[----:B------:R3:W-:Y:S01]  /*2680*/  STL [R1+0x124], R200 ;  /* 0x000124c801007387 */ /* 0x0007e20000100800 */
[----:B------:R-:W-:Y:S01]  /*2690*/  ISETP.GT.AND P0, PT, R7, 0x8, PT ;  /* 0x000000080700780c */ /* 0x000fe20003f04270 */
[----:B------:R-:W-:Y:S01]  /*26a0*/  FMUL.FTZ R93, R93, UR13 ;  /* 0x0000000d5d5d7c20 */ /* 0x000fe20008410000 */
[----:B------:R-:W4:Y:S01]  /*26b0*/  MUFU.TANH R18, R18 ;  /* 0x0000001200127308 */ /* 0x000f220000002400 */
[----:B-1----:R-:W-:Y:S01]  /*26c0*/  WARPGROUP.ARRIVE ;  /* 0x00000000000079c5 */ /* 0x002fe20000000000 */
[----:B------:R-:W-:Y:S01]  /*26d0*/  STL [R1+0x120], R201 ;  /* 0x000120c901007387 */ /* 0x000fe20000100800 */
        /* <DEDUP_REMOVED lines=14> */
[----:B---3--:R2:W-:Y:S01]  /*27c0*/  MUFU.TANH R200, R89 ;  /* 0x0000005900c87308 */ /* 0x0085e20000002400 */
        /* <DEDUP_REMOVED lines=8> */
[----:B--2---:R-:W2:Y:S01]  /*2850*/  LDC.64 R88, c[0x0][0x748] ;  /* 0x0001d200ff587b82 */ /* 0x004ea20000000a00 */
[----:B------:R3:W-:Y:S01]  /*2860*/  STL [R1+0x108], R168 ;  /* 0x000108a801007387 */ /* 0x0007e20000100800 */
[----:B------:R-:W-:Y:S01]  /*2870*/  FMUL.FTZ R98, R98, UR13 ;  /* 0x0000000d62627c20 */ /* 0x000fe20008410000 */
[----:B------:R-:W-:Y:S01]  /*2880*/  FMUL.FTZ R99, R99, UR13 ;  /* 0x0000000d63637c20 */ /* 0x000fe20008410000 */
[----:B------:R-:W-:Y:S01]  /*2890*/  FMUL.FTZ R100, R100, UR13 ;  /* 0x0000000d64647c20 */ /* 0x000fe20008410000 */
[----:B------:R-:W-:Y:S01]  /*28a0*/  STL [R1+0x104], R167 ;  /* 0x000104a701007387 */ /* 0x000fe20000100800 */
[----:B------:R-:W-:Y:S01]  /*28b0*/  FMUL.FTZ R101, R101, UR13 ;  /* 0x0000000d65657c20 */ /* 0x000fe20008410000 */
[----:B------:R-:W4:Y:S01]  /*28c0*/  MUFU.TANH R22, R22 ;  /* 0x0000001600167308 */ /* 0x000f220000002400 */
[----:B------:R-:W-:Y:S01]  /*28d0*/  FMUL.FTZ R104, R104, UR13 ;  /* 0x0000000d68687c20 */ /* 0x000fe20008410000 */
[----:B------:R-:W-:Y:S01]  /*28e0*/  STL [R1+0x100], R166 ;  /* 0x000100a601007387 */ /* 0x000fe20000100800 */
[----:B------:R-:W-:Y:S01]  /*28f0*/  FMUL.FTZ R108, R108, UR13 ;  /* 0x0000000d6c6c7c20 */ /* 0x000fe20008410000 */
[----:B------:R-:W-:Y:S01]  /*2900*/  FMUL.FTZ R109, R109, UR13 ;  /* 0x0000000d6d6d7c20 */ /* 0x000fe20008410000 */
[----:B------:R-:W-:Y:S01]  /*2910*/  LEA R132, R0, R132, 0xa ;  /* 0x0000008400847211 */ /* 0x000fe200078e50ff */
[----:B------:R-:W-:Y:S01]  /*2920*/  STL [R1+0xfc], R165 ;  /* 0x0000fca501007387 */ /* 0x000fe20000100800 */
[----:B------:R-:W-:Y:S01]  /*2930*/  FMUL.FTZ R121, R121, UR13 ;  /* 0x0000000d79797c20 */ /* 0x000fe20008410000 */
[----:B------:R-:W4:Y:S01]  /*2940*/  MUFU.TANH R230, R230 ;  /* 0x000000e600e67308 */ /* 0x000f220000002400 */
[----:B------:R-:W-:Y:S01]  /*2950*/  R2UR UR12, R132 ;  /* 0x00000000840c72ca */ /* 0x000fe200000e0000 */
[----:B------:R-:W-:Y:S01]  /*2960*/  STL [R1+0xf8], R164 ;  /* 0x0000f8a401007387 */ /* 0x000fe20000100800 */
        /* <DEDUP_REMOVED lines=21> */
[----:B------:R-:W-:Y:S01]  /*2ac0*/  MUFU.TANH R201, R90 ;  /* 0x0000005a00c97308 */ /* 0x000fe20000002400 */
[----:B------:R-:W-:Y:S01]  /*2ad0*/  FMUL.FTZ R126, R126, UR13 ;  /* 0x0000000d7e7e7c20 */ /* 0x000fe20008410000 */
[----:B------:R-:W-:Y:S01]  /*2ae0*/  STL [R1+0xe0], R158 ;  /* 0x0000e09e01007387 */ /* 0x000fe20000100800 */
[----:B------:R-:W-:Y:S01]  /*2af0*/  FMUL.FTZ R125, R125, UR13 ;  /* 0x0000000d7d7d7c20 */ /* 0x000fe20008410000 */
[----:B------:R-:W-:Y:S01]  /*2b00*/  FMUL.FTZ R127, R127, UR13 ;  /* 0x0000000d7f7f7c20 */ /* 0x000fe20008410000 */
[----:B------:R-:W-:Y:S01]  /*2b10*/  FMUL.FTZ R227, R129, UR13 ;  /* 0x0000000d81e37c20 */ /* 0x000fe20008410000 */
        /* <DEDUP_REMOVED lines=13> */
[----:B------:R1:W-:Y:S02]  /*2bf0*/  STL [R1+0xbc], R149 ;  /* 0x0000bc9501007387 */ /* 0x0003e40000100800 */
[----:B---3--:R-:W3:Y:S02]  /*2c00*/  MUFU.TANH R168, R96 ;  /* 0x0000006000a87308 */ /* 0x008ee40000002400 */
[----:B------:R-:W-:Y:S04]  /*2c10*/  STL [R1+0xb8], R148 ;  /* 0x0000b89401007387 */ /* 0x000fe80000100800 */
[----:B------:R-:W-:Y:S02]  /*2c20*/  STL [R1+0xb4], R147 ;  /* 0x0000b49301007387 */ /* 0x000fe40000100800 */
[----:B-1----:R2:W-:Y:S02]  /*2c30*/  MUFU.TANH R149, R115 ;  /* 0x0000007300957308 */ /* 0x0025e40000002400 */
[----:B------:R-:W-:Y:S04]  /*2c40*/  STL [R1+0xb0], R146 ;  /* 0x0000b09201007387 */ /* 0x000fe80000100800 */
[----:B------:R-:W-:Y:S02]  /*2c50*/  STL [R1+0xac], R145 ;  /* 0x0000ac9101007387 */ /* 0x000fe40000100800 */
[----:B------:R-:W1:Y:S02]  /*2c60*/  MUFU.TANH R167, R97 ;  /* 0x0000006100a77308 */ /* 0x000e640000002400 */
[----:B------:R-:W-:Y:S04]  /*2c70*/  STL [R1+0xa8], R144 ;  /* 0x0000a89001007387 */ /* 0x000fe80000100800 */
[----:B------:R-:W-:Y:S02]  /*2c80*/  STL [R1+0xa4], R143 ;  /* 0x0000a48f01007387 */ /* 0x000fe40000100800 */
[----:B------:R3:W-:Y:S02]  /*2c90*/  MUFU.TANH R197, R133 ;  /* 0x0000008500c57308 */ /* 0x0007e40000002400 */
[----:B------:R-:W-:Y:S04]  /*2ca0*/  STL [R1+0xa0], R142 ;  /* 0x0000a08e01007387 */ /* 0x000fe80000100800 */
[----:B------:R-:W-:Y:S02]  /*2cb0*/  STL [R1+0x9c], R141 ;  /* 0x00009c8d01007387 */ /* 0x000fe40000100800 */
[----:B------:R-:W1:Y:S02]  /*2cc0*/  MUFU.TANH R20, R20 ;  /* 0x0000001400147308 */ /* 0x000e640000002400 */
[----:B------:R3:W-:Y:S01]  /*2cd0*/  STL [R1+0x98], R140 ;  /* 0x0000988c01007387 */ /* 0x0007e20000100800 */
[----:B------:R-:W-:-:S02]  /*2ce0*/  WARPGROUP.DEPBAR.LE gsb0, 0x0 ;  /* 0x00008000000079c5 */ /* 0x000fc40000010000 */
[----:B------:R-:W-:Y:S01]  /*2cf0*/  WARPGROUP.ARRIVE ;  /* 0x00000000000079c5 */ /* 0x000fe20000000000 */
[----:B------:R-:W-:Y:S02]  /*2d00*/  STL [R1+0x94], R6 ;  /* 0x0000940601007387 */ /* 0x000fe40000100800 */
[----:B------:R-:W1:Y:S02]  /*2d10*/  MUFU.TANH R21, R21 ;  /* 0x0000001500157308 */ /* 0x000e640000002400 */
[----:B------:R-:W-:Y:S01]  /*2d20*/  STL [R1+0x90], R5 ;  /* 0x0000900501007387 */ /* 0x000fe20000100800 */
[----:B------:R-:W-:Y:S01]  /*2d30*/  HGMMA.64x128x16.F32.BF16 R24, gdesc[UR4], R24, gsb0 ;  /* 0x01e00000041879f0 */ /* 0x000fe20008001818 */
[----:B------:R-:W-:Y:S02]  /*2d40*/  ULEA UR4, UR43, -UR41, 0x7 ;  /* 0x800000292b047291 */ /* 0x000fe4000f8e383f */
[----:B------:R-:W-:Y:S02]  /*2d50*/  UIADD3 UR6, UR8, 0x4, URZ ;  /* 0x0000000408067890 */ /* 0x000fe4000fffe03f */
[----:B------:R-:W1:Y:S01]  /*2d60*/  MUFU.TANH R23, R23 ;  /* 0x0000001700177308 */ /* 0x000e620000002400 */
[----:B------:R-:W-:Y:S01]  /*2d70*/  UMOV UR7, 0x40000040 ;  /* 0x4000004000077882 */ /* 0x000fe20000000000 */
[----:B------:R-:W-:Y:S01]  /*2d80*/  UMOV UR5, 0x40000040 ;  /* 0x4000004000057882 */ /* 0x000fe20000000000 */
[----:B------:R-:W-:Y:S01]  /*2d90*/  LEA R91, R3, UR4, 0x1 ;  /* 0x00000004035b7c11 */ /* 0x000fe2000f8e08ff */
[----:B------:R-:W-:Y:S01]  /*2da0*/  UIADD3 UR4, UR9, 0x4, URZ ;  /* 0x0000000409047890 */ /* 0x000fe2000fffe03f */
[----:B------:R-:W-:Y:S01]  /*2db0*/  STL [R1+0x8c], R4 ;  /* 0x00008c0401007387 */ /* 0x000fe20000100800 */
[----:B------:R-:W-:-:S02]  /*2dc0*/  UIADD3 UR8, UR9, 0x6, URZ ;  /* 0x0000000609087890 */ /* 0x000fc4000fffe03f */
[----:B------:R-:W-:Y:S01]  /*2dd0*/  IMAD.IADD R91, R8, 0x1, R91 ;  /* 0x00000001085b7824 */ /* 0x000fe200078e025b */
[----:B------:R-:W-:Y:S01]  /*2de0*/  UMOV UR9, 0x40000040 ;  /* 0x4000004000097882 */ /* 0x000fe20000000000 */
[----:B------:R-:W1:Y:S01]  /*2df0*/  MUFU.TANH R232, R232 ;  /* 0x000000e800e87308 */ /* 0x000e620000002400 */
[----:B------:R-:W-:Y:S01]  /*2e00*/  STL [R1+0x88], R2 ;  /* 0x0000880201007387 */ /* 0x000fe20000100800 */
[C---:B--2---:R-:W-:Y:S01]  /*2e10*/  IMAD.IADD R115, R88.reuse, 0x1, -R91 ;  /* 0x0000000158737824 */ /* 0x044fe200078e0a5b */
[----:B------:R-:W-:Y:S02]  /*2e20*/  IADD3 R90, RZ, -R91, -R89 ;  /* 0x8000005bff5a7210 */ /* 0x000fe40007ffe859 */
[----:B------:R-:W-:Y:S01]  /*2e30*/  IADD3 R215, R88, 0x8, -R91 ;  /* 0x0000000858d77810 */ /* 0x000fe20007ffe85b */
[----:B------:R-:W-:Y:S01]  /*2e40*/  FMUL.FTZ R88, R124, UR13 ;  /* 0x0000000d7c587c20 */ /* 0x000fe20008410000 */
[----:B------:R-:W-:Y:S01]  /*2e50*/  SEL R115, R115, 0x80, !P2 ;  /* 0x0000008073737807 */ /* 0x000fe20005000000 */
[----:B------:R-:W2:Y:S01]  /*2e60*/  MUFU.TANH R228, R228 ;  /* 0x000000e400e47308 */ /* 0x000ea20000002400 */
[----:B------:R-:W-:-:S02]  /*2e70*/  IADD3 R214, -R91, 0x8, -R89 ;  /* 0x000000085bd67810 */ /* 0x000fc40007ffe959 */
[----:B------:R-:W-:Y:S02]  /*2e80*/  SEL R124, R90, 0x80, P1 ;  /* 0x000000805a7c7807 */ /* 0x000fe40000800000 */
[----:B------:R-:W-:Y:S02]  /*2e90*/  SEL R215, R215, 0x80, !P0 ;  /* 0x00000080d7d77807 */ /* 0x000fe40004000000 */
[C---:B------:R-:W-:Y:S01]  /*2ea0*/  ISETP.GE.AND P4, PT, R115.reuse, RZ, PT ;  /* 0x000000ff7300720c */ /* 0x040fe20003f86270 */
[----:B------:R-:W2:Y:S01]  /*2eb0*/  MUFU.TANH R237, R237 ;  /* 0x000000ed00ed7308 */ /* 0x000ea20000002400 */
[C---:B------:R-:W-:Y:S02]  /*2ec0*/  ISETP.GE.AND P2, PT, R115.reuse, 0x8, PT ;  /* 0x000000087300780c */ /* 0x040fe40003f46270 */
[C---:B------:R-:W-:Y:S02]  /*2ed0*/  ISETP.GE.AND P0, PT, R115.reuse, 0x9, PT ;  /* 0x000000097300780c */ /* 0x040fe40003f06270 */
[----:B------:R-:W-:-:S02]  /*2ee0*/  ISETP.GE.AND P1, PT, R115, 0x10, PT ;  /* 0x000000107300780c */ /* 0x000fc40003f26270 */
[----:B------:R-:W-:Y:S01]  /*2ef0*/  SEL R214, R214, 0x80, P3 ;  /* 0x00000080d6d67807 */ /* 0x000fe20001800000 */
[----:B------:R1:W-:Y:S01]  /*2f00*/  MUFU.TANH R198, R134 ;  /* 0x0000008600c67308 */ /* 0x0003e20000002400 */
[----:B------:R-:W-:Y:S02]  /*2f10*/  ISETP.GE.AND P3, PT, R115, 0x1, PT ;  /* 0x000000017300780c */ /* 0x000fe40003f66270 */
[C---:B------:R-:W-:Y:S02]  /*2f20*/  ISETP.GT.OR P4, PT, R124.reuse, RZ, !P4 ;  /* 0x000000ff7c00720c */ /* 0x040fe40006784670 */
[C---:B------:R-:W-:Y:S02]  /*2f30*/  ISETP.GT.OR P2, PT, R124.reuse, 0x8, !P2 ;  /* 0x000000087c00780c */ /* 0x040fe40005744670 */
[C---:B------:R-:W-:Y:S01]  /*2f40*/  ISETP.GT.OR P0, PT, R124.reuse, 0x9, !P0 ;  /* 0x000000097c00780c */ /* 0x040fe20004704670 */
[----:B------:R-:W-:Y:S01]  /*2f50*/  MUFU.TANH R159, R105 ;  /* 0x00000069009f7308 */ /* 0x000fe20000002400 */
[----:B------:R-:W-:-:S02]  /*2f60*/  ISETP.GT.OR P1, PT, R124, 0x10, !P1 ;  /* 0x000000107c00780c */ /* 0x000fc40004f24670 */
[----:B------:R-:W-:Y:S02]  /*2f70*/  ISETP.GT.OR P3, PT, R124, 0x1, !P3 ;  /* 0x000000017c00780c */ /* 0x000fe40005f64670 */
[----:B----4-:R-:W-:Y:S02]  /*2f80*/  FSEL R210, R18, -INF , !P4 ;  /* 0xff80000012d27808 */ /* 0x010fe40006000000 */
[----:B------:R-:W-:Y:S01]  /*2f90*/  FSEL R220, R22, -INF , !P2 ;  /* 0xff80000016dc7808 */ /* 0x000fe20005000000 */
[----:B------:R4:W-:Y:S01]  /*2fa0*/  MUFU.TANH R153, R112 ;  /* 0x0000007000997308 */ /* 0x0009e20000002400 */
[C---:B------:R-:W-:Y:S01]  /*2fb0*/  FSEL R225, R230.reuse, -INF , !P0 ;  /* 0xff800000e6e17808 */ /* 0x040fe20004000000 */
[----:B------:R-:W-:Y:S01]  /*2fc0*/  FFMA.FTZ R230, -R230, R230, 1 ;  /* 0x3f800000e6e67423 */ /* 0x000fe200000101e6 */
[----:B------:R-:W-:Y:S02]  /*2fd0*/  FSEL R209, R231, -INF , !P1 ;  /* 0xff800000e7d17808 */ /* 0x000fe40004800000 */
[----:B------:R-:W-:-:S02]  /*2fe0*/  ISETP.GE.AND P4, PT, R115, 0x11, PT ;  /* 0x000000117300780c */ /* 0x000fc40003f86270 */
[C---:B------:R-:W-:Y:S01]  /*2ff0*/  ISETP.GE.AND P2, PT, R115.reuse, 0x19, PT ;  /* 0x000000197300780c */ /* 0x040fe20003f46270 */
[----:B------:R2:W-:Y:S01]  /*3000*/  MUFU.TANH R151, R113 ;  /* 0x0000007100977308 */ /* 0x0005e20000002400 */
[C---:B------:R-:W-:Y:S02]  /*3010*/  ISETP.GE.AND P0, PT, R115.reuse, 0x20, PT ;  /* 0x000000207300780c */ /* 0x040fe40003f06270 */
[----:B------:R-:W-:Y:S02]  /*3020*/  ISETP.GE.AND P1, PT, R115, 0x21, PT ;  /* 0x000000217300780c */ /* 0x000fe40003f26270 */
[----:B------:R-:W-:Y:S02]  /*3030*/  FSEL R211, R19, -INF , !P3 ;  /* 0xff80000013d37808 */ /* 0x000fe40005800000 */
[----:B------:R-:W-:Y:S01]  /*3040*/  ISETP.GE.AND P3, PT, R115, 0x18, PT ;  /* 0x000000187300780c */ /* 0x000fe20003f66270 */
[----:B------:R-:W2:Y:S01]  /*3050*/  MUFU.TANH R236, R236 ;  /* 0x000000ec00ec7308 */ /* 0x000ea20000002400 */
[----:B------:R-:W-:-:S02]  /*3060*/  ISETP.GT.OR P4, PT, R124, 0x11, !P4 ;  /* 0x000000117c00780c */ /* 0x000fc40006784670 */
[C---:B------:R-:W-:Y:S02]  /*3070*/  ISETP.GT.OR P2, PT, R124.reuse, 0x19, !P2 ;  /* 0x000000197c00780c */ /* 0x040fe40005744670 */
[C---:B------:R-:W-:Y:S02]  /*3080*/  ISETP.GT.OR P0, PT, R124.reuse, 0x20, !P0 ;  /* 0x000000207c00780c */ /* 0x040fe40004704670 */
[C---:B------:R-:W-:Y:S01]  /*3090*/  ISETP.GT.OR P1, PT, R124.reuse, 0x21, !P1 ;  /* 0x000000217c00780c */ /* 0x040fe20004f24670 */
[----:B------:R-:W2:Y:S01]  /*30a0*/  MUFU.TANH R234, R234 ;  /* 0x000000ea00ea7308 */ /* 0x000ea20000002400 */
[----:B------:R-:W-:Y:S02]  /*30b0*/  ISETP.GT.OR P3, PT, R124, 0x18, !P3 ;  /* 0x000000187c00780c */ /* 0x000fe40005f64670 */
[----:B------:R-:W-:Y:S02]  /*30c0*/  FSEL R207, R229, -INF , !P4 ;  /* 0xff800000e5cf7808 */ /* 0x000fe40006000000 */
[----:B------:R-:W-:-:S02]  /*30d0*/  FSEL R138, R194, -INF , !P2 ;  /* 0xff800000c28a7808 */ /* 0x000fc40005000000 */
[----:B------:R-:W-:Y:S01]  /*30e0*/  FSEL R136, R195, -INF , !P0 ;  /* 0xff800000c3887808 */ /* 0x000fe20004000000 */
[----:B---3--:R3:W-:Y:S01]  /*30f0*/  MUFU.TANH R140, R88 ;  /* 0x00000058008c7308 */ /* 0x0087e20000002400 */
[----:B------:R-:W-:Y:S02]  /*3100*/  FSEL R133, R196, -INF , !P1 ;  /* 0xff800000c4857808 */ /* 0x000fe40004800000 */
[C---:B------:R-:W-:Y:S02]  /*3110*/  ISETP.GE.AND P4, PT, R115.reuse, 0x28, PT ;  /* 0x000000287300780c */ /* 0x040fe40003f86270 */
[C---:B------:R-:W-:Y:S02]  /*3120*/  ISETP.GE.AND P2, PT, R115.reuse, 0x30, PT ;  /* 0x000000307300780c */ /* 0x040fe40003f46270 */
[C---:B------:R-:W-:Y:S01]  /*3130*/  ISETP.GE.AND P0, PT, R115.reuse, 0x31, PT ;  /* 0x000000317300780c */ /* 0x040fe20003f06270 */
[----:B------:R-:W3:Y:S01]  /*3140*/  MUFU.TANH R170, R94 ;  /* 0x0000005e00aa7308 */ /* 0x000ee20000002400 */
[----:B------:R-:W-:-:S02]  /*3150*/  ISETP.GE.AND P1, PT, R115, 0x38, PT ;  /* 0x000000387300780c */ /* 0x000fc40003f26270 */
[C---:B------:R-:W-:Y:S01]  /*3160*/  FSEL R205, R235.reuse, -INF , !P3 ;  /* 0xff800000ebcd7808 */ /* 0x040fe20005800000 */
[----:B------:R-:W-:Y:S01]  /*3170*/  FFMA.FTZ R235, -R235, R235, 1 ;  /* 0x3f800000ebeb7423 */ /* 0x000fe200000101eb */
[C---:B------:R-:W-:Y:S02]  /*3180*/  ISETP.GE.AND P3, PT, R115.reuse, 0x29, PT ;  /* 0x000000297300780c */ /* 0x040fe40003f66270 */
[----:B------:R-:W-:Y:S01]  /*3190*/  ISETP.GE.AND P5, PT, R115, 0x39, PT ;  /* 0x000000397300780c */ /* 0x000fe20003fa6270 */
[----:B------:R-:W3:Y:S01]  /*31a0*/  MUFU.TANH R169, R95 ;  /* 0x0000005f00a97308 */ /* 0x000ee20000002400 */
[C---:B------:R-:W-:Y:S02]  /*31b0*/  ISETP.GT.OR P4, PT, R124.reuse, 0x28, !P4 ;  /* 0x000000287c00780c */ /* 0x040fe40006784670 */
[C---:B------:R-:W-:Y:S02]  /*31c0*/  ISETP.GT.OR P2, PT, R124.reuse, 0x30, !P2 ;  /* 0x000000307c00780c */ /* 0x040fe40005744670 */
[----:B------:R-:W-:-:S02]  /*31d0*/  ISETP.GT.OR P0, PT, R124, 0x31, !P0 ;  /* 0x000000317c00780c */ /* 0x000fc40004704670 */
[C---:B------:R-:W-:Y:S01]  /*31e0*/  ISETP.GT.OR P1, PT, R124.reuse, 0x38, !P1 ;  /* 0x000000387c00780c */ /* 0x040fe20004f24670 */
[----:B------:R-:W3:Y:S01]  /*31f0*/  MUFU.TANH R166, R98 ;  /* 0x0000006200a67308 */ /* 0x000ee20000002400 */
[C---:B------:R-:W-:Y:S02]  /*3200*/  ISETP.GT.OR P3, PT, R124.reuse, 0x29, !P3 ;  /* 0x000000297c00780c */ /* 0x040fe40005f64670 */
[----:B------:R-:W-:Y:S02]  /*3210*/  ISETP.GT.OR P5, PT, R124, 0x39, !P5 ;  /* 0x000000397c00780c */ /* 0x000fe40006fa4670 */
[----:B-1----:R-:W-:Y:S02]  /*3220*/  FSEL R134, R199, -INF , !P4 ;  /* 0xff800000c7867808 */ /* 0x002fe40006000000 */
[----:B----4-:R-:W-:Y:S01]  /*3230*/  FSEL R112, R202, -INF , !P2 ;  /* 0xff800000ca707808 */ /* 0x010fe20005000000 */
[----:B------:R-:W1:Y:S01]  /*3240*/  MUFU.TANH R165, R99 ;  /* 0x0000006300a57308 */ /* 0x000e620000002400 */
[----:B--2---:R-:W-:-:S02]  /*3250*/  FSEL R113, R203, -INF , !P0 ;  /* 0xff800000cb717808 */ /* 0x004fc40004000000 */
[----:B------:R-:W-:Y:S02]  /*3260*/  FSEL R105, R168, -INF , !P1 ;  /* 0xff800000a8697808 */ /* 0x000fe40004800000 */
[C---:B------:R-:W-:Y:S02]  /*3270*/  ISETP.GE.AND P4, PT, R215.reuse, RZ, PT ;  /* 0x000000ffd700720c */ /* 0x040fe40003f86270 */
[C---:B------:R-:W-:Y:S01]  /*3280*/  ISETP.GE.AND P2, PT, R215.reuse, 0x1, PT ;  /* 0x00000001d700780c */ /* 0x040fe20003f46270 */
[----:B------:R-:W2:Y:S01]  /*3290*/  MUFU.TANH R164, R100 ;  /* 0x0000006400a47308 */ /* 0x000ea20000002400 */
[C---:B------:R-:W-:Y:S02]  /*32a0*/  ISETP.GE.AND P0, PT, R215.reuse, 0x8, PT ;  /* 0x00000008d700780c */ /* 0x040fe40003f06270 */
[----:B------:R-:W-:Y:S02]  /*32b0*/  ISETP.GE.AND P1, PT, R215, 0x9, PT ;  /* 0x00000009d700780c */ /* 0x000fe40003f26270 */
[----:B---3--:R-:W-:-:S02]  /*32c0*/  FSEL R88, R200, -INF , !P3 ;  /* 0xff800000c8587808 */ /* 0x008fc40005800000 */
[----:B------:R-:W-:Y:S01]  /*32d0*/  FSEL R92, R167, -INF , !P5 ;  /* 0xff800000a75c7808 */ /* 0x000fe20006800000 */
[----:B------:R-:W-:Y:S02]  /*32e0*/  WARPGROUP.DEPBAR.LE gsb0, 0x0 ;  /* 0x00008000000079c5 */ /* 0x000fe40000010000 */
[----:B------:R-:W3:Y:S01]  /*32f0*/  LDS R218, [R218+0x400] ;  /* 0x00040000dada7984 */ /* 0x000ee20000000800 */
[----:B------:R-:W-:Y:S01]  /*3300*/  WARPGROUP.ARRIVE ;  /* 0x00000000000079c5 */ /* 0x000fe20000000000 */
[C---:B------:R-:W-:Y:S01]  /*3310*/  ISETP.GE.AND P3, PT, R215.reuse, 0x10, PT ;  /* 0x00000010d700780c */ /* 0x040fe20003f66270 */
[----:B------:R-:W4:Y:S01]  /*3320*/  MUFU.TANH R163, R101 ;  /* 0x0000006500a37308 */ /* 0x000f220000002400 */
[----:B------:R-:W-:Y:S02]  /*3330*/  ISETP.GE.AND P5, PT, R215, 0x11, PT ;  /* 0x00000011d700780c */ /* 0x000fe40003fa6270 */
[C---:B------:R-:W-:Y:S01]  /*3340*/  ISETP.GT.OR P4, PT, R214.reuse, RZ, !P4 ;  /* 0x000000ffd600720c */ /* 0x040fe20006784670 */
[----:B------:R-:W-:Y:S01]  /*3350*/  HGMMA.64x128x16.F32.BF16 R24, gdesc[UR4], R24, gsb0 ;  /* 0x01e00000041879f0 */ /* 0x000fe20008001818 */
[C---:B------:R-:W-:Y:S01]  /*3360*/  ISETP.GT.OR P2, PT, R214.reuse, 0x1, !P2 ;  /* 0x00000001d600780c */ /* 0x040fe20005744670 */
[----:B------:R-:W-:Y:S01]  /*3370*/  ULDC UR4, c[0x0][0x744] ;  /* 0x0001d10000047ab9 */ /* 0x000fe20000000800 */
[C---:B------:R-:W-:Y:S01]  /*3380*/  ISETP.GT.OR P0, PT, R214.reuse, 0x8, !P0 ;  /* 0x00000008d600780c */ /* 0x040fe20004704670 */
[----:B------:R-:W4:Y:S01]  /*3390*/  MUFU.TANH R160, R104 ;  /* 0x0000006800a07308 */ /* 0x000f220000002400 */
[----:B------:R-:W-:-:S02]  /*33a0*/  ISETP.GT.OR P1, PT, R214, 0x9, !P1 ;  /* 0x00000009d600780c */ /* 0x000fc40004f24670 */
[C---:B------:R-:W-:Y:S02]  /*33b0*/  ISETP.GT.OR P3, PT, R214.reuse, 0x10, !P3 ;  /* 0x00000010d600780c */ /* 0x040fe40005f64670 */
[----:B------:R-:W-:Y:S02]  /*33c0*/  ISETP.GT.OR P5, PT, R214, 0x11, !P5 ;  /* 0x00000011d600780c */ /* 0x000fe40006fa4670 */
[----:B------:R-:W-:Y:S01]  /*33d0*/  FSEL R212, R20, -INF , !P4 ;  /* 0xff80000014d47808 */ /* 0x000fe20006000000 */
[----:B------:R-:W4:Y:S01]  /*33e0*/  MUFU.TANH R156, R108 ;  /* 0x0000006c009c7308 */ /* 0x000f220000002400 */
[C---:B------:R-:W-:Y:S01]  /*33f0*/  FSEL R213, R21.reuse, -INF , !P2 ;  /* 0xff80000015d57808 */ /* 0x040fe20005000000 */
[----:B------:R-:W-:Y:S01]  /*3400*/  FFMA.FTZ R21, -R21, R21, 1 ;  /* 0x3f80000015157423 */ /* 0x000fe20000010115 */
[C---:B------:R-:W-:Y:S01]  /*3410*/  FSEL R219, R23.reuse, -INF , !P0 ;  /* 0xff80000017db7808 */ /* 0x040fe20004000000 */
[----:B------:R-:W-:Y:S01]  /*3420*/  FFMA.FTZ R23, -R23, R23, 1 ;  /* 0x3f80000017177423 */ /* 0x000fe20000010117 */
[----:B------:R-:W-:-:S02]  /*3430*/  FSEL R224, R232, -INF , !P1 ;  /* 0xff800000e8e07808 */ /* 0x000fc40004800000 */
[C---:B------:R-:W-:Y:S01]  /*3440*/  ISETP.GE.AND P4, PT, R215.reuse, 0x18, PT ;  /* 0x00000018d700780c */ /* 0x040fe20003f86270 */
[----:B------:R-:W4:Y:S01]  /*3450*/  MUFU.TANH R155, R109 ;  /* 0x0000006d009b7308 */ /* 0x000f220000002400 */
[C---:B------:R-:W-:Y:S02]  /*3460*/  ISETP.GE.AND P2, PT, R215.reuse, 0x19, PT ;  /* 0x00000019d700780c */ /* 0x040fe40003f46270 */
[C---:B------:R-:W-:Y:S02]  /*3470*/  ISETP.GE.AND P0, PT, R215.reuse, 0x20, PT ;  /* 0x00000020d700780c */ /* 0x040fe40003f06270 */
[----:B------:R-:W-:Y:S02]  /*3480*/  ISETP.GE.AND P1, PT, R215, 0x21, PT ;  /* 0x00000021d700780c */ /* 0x000fe40003f26270 */
[C---:B------:R-:W-:Y:S01]  /*3490*/  FSEL R208, R228.reuse, -INF , !P3 ;  /* 0xff800000e4d07808 */ /* 0x040fe20005800000 */
[----:B------:R1:W-:Y:S01]  /*34a0*/  MUFU.TANH R143, R121 ;  /* 0x00000079008f7308 */ /* 0x0003e20000002400 */
[----:B------:R-:W-:Y:S01]  /*34b0*/  FSEL R206, R237, -INF , !P5 ;  /* 0xff800000edce7808 */ /* 0x000fe20006800000 */
[----:B------:R-:W-:Y:S01]  /*34c0*/  FFMA.FTZ R228, -R228, R228, 1 ;  /* 0x3f800000e4e47423 */ /* 0x000fe200000101e4 */
[----:B------:R-:W-:-:S02]  /*34d0*/  ISETP.GE.AND P3, PT, R215, 0x28, PT ;  /* 0x00000028d700780c */ /* 0x000fc40003f66270 */
[----:B------:R-:W-:Y:S01]  /*34e0*/  ISETP.GE.AND P5, PT, R215, 0x29, PT ;  /* 0x00000029d700780c */ /* 0x000fe20003fa6270 */
[----:B---3--:R-:W-:Y:S01]  /*34f0*/  SHFL.IDX PT, R223, R218, R9, 0x1f ;  /* 0x00001f09dadf7589 */ /* 0x008fe200000e0000 */
[C---:B------:R-:W-:Y:S01]  /*3500*/  ISETP.GT.OR P4, PT, R214.reuse, 0x18, !P4 ;  /* 0x00000018d600780c */ /* 0x040fe20006784670 */
[----:B------:R-:W3:Y:S01]  /*3510*/  MUFU.TANH R162, R102 ;  /* 0x0000006600a27308 */ /* 0x000ee20000002400 */
[C---:B------:R-:W-:Y:S02]  /*3520*/  ISETP.GT.OR P2, PT, R214.reuse, 0x19, !P2 ;  /* 0x00000019d600780c */ /* 0x040fe40005744670 */
[C---:B------:R-:W-:Y:S02]  /*3530*/  ISETP.GT.OR P0, PT, R214.reuse, 0x20, !P0 ;  /* 0x00000020d600780c */ /* 0x040fe40004704670 */
[C---:B------:R-:W-:Y:S02]  /*3540*/  ISETP.GT.OR P1, PT, R214.reuse, 0x21, !P1 ;  /* 0x00000021d600780c */ /* 0x040fe40004f24670 */
[C---:B------:R-:W-:Y:S01]  /*3550*/  ISETP.GT.OR P3, PT, R214.reuse, 0x28, !P3 ;  /* 0x00000028d600780c */ /* 0x040fe20005f64670 */
[----:B------:R2:W-:Y:S01]  /*3560*/  MUFU.TANH R150, R114 ;  /* 0x0000007200967308 */ /* 0x0005e20000002400 */
[----:B------:R-:W-:-:S02]  /*3570*/  ISETP.GT.OR P5, PT, R214, 0x29, !P5 ;  /* 0x00000029d600780c */ /* 0x000fc40006fa4670 */
[----:B------:R-:W-:Y:S02]  /*3580*/  FSEL R204, R236, -INF , !P4 ;  /* 0xff800000eccc7808 */ /* 0x000fe40006000000 */
[----:B------:R-:W-:Y:S02]  /*3590*/  FSEL R139, R234, -INF , !P2 ;  /* 0xff800000ea8b7808 */ /* 0x000fe40005000000 */
[----:B------:R-:W-:Y:S01]  /*35a0*/  FSEL R137, R197, -INF , !P0 ;  /* 0xff800000c5897808 */ /* 0x000fe20004000000 */
[----:B------:R-:W3:Y:S01]  /*35b0*/  MUFU.TANH R161, R103 ;  /* 0x0000006700a17308 */ /* 0x000ee20000002400 */
[----:B------:R-:W-:Y:S02]  /*35c0*/  FSEL R135, R198, -INF , !P1 ;  /* 0xff800000c6877808 */ /* 0x000fe40004800000 */
[C---:B------:R-:W-:Y:S02]  /*35d0*/  ISETP.GE.AND P4, PT, R215.reuse, 0x30, PT ;  /* 0x00000030d700780c */ /* 0x040fe40003f86270 */
[----:B------:R-:W-:-:S02]  /*35e0*/  ISETP.GE.AND P2, PT, R215, 0x31, PT ;  /* 0x00000031d700780c */ /* 0x000fc40003f46270 */
[C---:B------:R-:W-:Y:S01]  /*35f0*/  ISETP.GE.AND P0, PT, R215.reuse, 0x38, PT ;  /* 0x00000038d700780c */ /* 0x040fe20003f06270 */
[----:B------:R-:W3:Y:S01]  /*3600*/  MUFU.TANH R158, R106 ;  /* 0x0000006a009e7308 */ /* 0x000ee20000002400 */
[----:B------:R-:W-:Y:S02]  /*3610*/  ISETP.GE.AND P1, PT, R215, 0x39, PT ;  /* 0x00000039d700780c */ /* 0x000fe40003f26270 */
[----:B------:R-:W-:Y:S02]  /*3620*/  FSEL R132, R201, -INF , !P3 ;  /* 0xff800000c9847808 */ /* 0x000fe40005800000 */
[----:B-1----:R-:W-:Y:S02]  /*3630*/  FSEL R121, R171, -INF , !P5 ;  /* 0xff800000ab797808 */ /* 0x002fe40006800000 */
[C---:B------:R-:W-:Y:S01]  /*3640*/  ISETP.GE.AND P3, PT, R115.reuse, 0x40, PT ;  /* 0x000000407300780c */ /* 0x040fe20003f66270 */
[----:B------:R-:W1:Y:S01]  /*3650*/  MUFU.TANH R157, R107 ;  /* 0x0000006b009d7308 */ /* 0x000e620000002400 */
[----:B------:R-:W-:-:S02]  /*3660*/  ISETP.GE.AND P5, PT, R115, 0x41, PT ;  /* 0x000000417300780c */ /* 0x000fc40003fa6270 */
[C---:B------:R-:W-:Y:S02]  /*3670*/  ISETP.GT.OR P4, PT, R214.reuse, 0x30, !P4 ;  /* 0x00000030d600780c */ /* 0x040fe40006784670 */
[C---:B------:R-:W-:Y:S02]  /*3680*/  ISETP.GT.OR P2, PT, R214.reuse, 0x31, !P2 ;  /* 0x00000031d600780c */ /* 0x040fe40005744670 */
[C---:B------:R-:W-:Y:S01]  /*3690*/  ISETP.GT.OR P0, PT, R214.reuse, 0x38, !P0 ;  /* 0x00000038d600780c */ /* 0x040fe20004704670 */
[----:B------:R4:W-:Y:S01]  /*36a0*/  MUFU.TANH R152, R111 ;  /* 0x0000006f00987308 */ /* 0x0009e20000002400 */
[----:B------:R-:W-:Y:S02]  /*36b0*/  ISETP.GT.OR P1, PT, R214, 0x39, !P1 ;  /* 0x00000039d600780c */ /* 0x000fe40004f24670 */
        /* <DEDUP_REMOVED lines=13> */
[----:B------:R-:W2:Y:S01]  /*3790*/  MUFU.TANH R147, R117 ;  /* 0x0000007500937308 */ /* 0x000ea20000002400 */
[----:B----4-:R-:W-:Y:S02]  /*37a0*/  FSEL R111, R163, -INF , !P5 ;  /* 0xff800000a36f7808 */ /* 0x010fe40006800000 */
[C---:B------:R-:W-:Y:S02]  /*37b0*/  ISETP.GE.AND P3, PT, R115.reuse, 0x58, PT ;  /* 0x000000587300780c */ /* 0x040fe40003f66270 */
[----:B------:R-:W-:-:S02]  /*37c0*/  ISETP.GE.AND P5, PT, R115, 0x59, PT ;  /* 0x000000597300780c */ /* 0x000fc40003fa6270 */
        /* <DEDUP_REMOVED lines=8> */
[----:B------:R-:W-:Y:S02]  /*3850*/  FSEL R95, R160, -INF , !P4 ;  /* 0xff800000a05f7808 */ /* 0x000fe40006000000 */
        /* <DEDUP_REMOVED lines=8> */
[----:B------:R-:W-:Y:S01]  /*38e0*/  ISETP.GE.AND P1, PT, R215, 0x49, PT ;  /* 0x00000049d700780c */ /* 0x000fe20003f26270 */
[----:B------:R-:W-:Y:S02]  /*38f0*/  WARPGROUP.DEPBAR.LE gsb0, 0x0 ;  /* 0x00008000000079c5 */ /* 0x000fe40000010000 */
[----:B------:R-:W-:Y:S01]  /*3900*/  WARPGROUP.ARRIVE ;  /* 0x00000000000079c5 */ /* 0x000fe20000000000 */
[----:B------:R-:W-:Y:S02]  /*3910*/  FSEL R108, R153, -INF , !P3 ;  /* 0xff800000996c7808 */ /* 0x000fe40005800000 */
[----:B------:R-:W-:Y:S01]  /*3920*/  FSEL R103, R151, -INF , !P5 ;  /* 0xff80000097677808 */ /* 0x000fe20006800000 */
[----:B------:R-:W4:Y:S01]  /*3930*/  MUFU.TANH R141, R123 ;  /* 0x0000007b008d7308 */ /* 0x000f220000002400 */
[C---:B------:R-:W-:Y:S01]  /*3940*/  ISETP.GE.AND P3, PT, R215.reuse, 0x50, PT ;  /* 0x00000050d700780c */ /* 0x040fe20003f66270 */
[----:B------:R-:W-:Y:S01]  /*3950*/  HGMMA.64x128x16.F32.BF16 R24, gdesc[UR8], R24, gsb0 ;  /* 0x01e00000081879f0 */ /* 0x000fe20008001818 */
[----:B------:R-:W-:-:S02]  /*3960*/  ISETP.GE.AND P5, PT, R215, 0x51, PT ;  /* 0x00000051d700780c */ /* 0x000fc40003fa6270 */
[C---:B------:R-:W-:Y:S02]  /*3970*/  ISETP.GT.OR P4, PT, R214.reuse, 0x40, !P4 ;  /* 0x00000040d600780c */ /* 0x040fe40006784670 */
[C---:B------:R-:W-:Y:S01]  /*3980*/  ISETP.GT.OR P2, PT, R214.reuse, 0x41, !P2 ;  /* 0x00000041d600780c */ /* 0x040fe20005744670 */
[----:B------:R1:W4:Y:S01]  /*3990*/  MUFU.TANH R5, R126 ;  /* 0x0000007e00057308 */ /* 0x0003220000002400 */
[C---:B------:R-:W-:Y:S02]  /*39a0*/  ISETP.GT.OR P0, PT, R214.reuse, 0x48, !P0 ;  /* 0x00000048d600780c */ /* 0x040fe40004704670 */
[C---:B------:R-:W-:Y:S02]  /*39b0*/  ISETP.GT.OR P1, PT, R214.reuse, 0x49, !P1 ;  /* 0x00000049d600780c */ /* 0x040fe40004f24670 */
[C---:B------:R-:W-:Y:S02]  /*39c0*/  ISETP.GT.OR P3, PT, R214.reuse, 0x50, !P3 ;  /* 0x00000050d600780c */ /* 0x040fe40005f64670 */
[----:B------:R-:W-:Y:S01]  /*39d0*/  ISETP.GT.OR P5, PT, R214, 0x51, !P5 ;  /* 0x00000051d600780c */ /* 0x000fe20006fa4670 */
[----:B------:R2:W-:Y:S01]  /*39e0*/  MUFU.TANH R6, R125 ;  /* 0x0000007d00067308 */ /* 0x0005e20000002400 */
[----:B---3--:R-:W-:Y:S01]  /*39f0*/  FSEL R101, R162, -INF , !P4 ;  /* 0xff800000a2657808 */ /* 0x008fe20006000000 */
[----:B-1----:R-:W-:Y:S01]  /*3a00*/  VIADD R126, R9, 0x8 ;  /* 0x00000008097e7836 */ /* 0x002fe20000000000 */
[----:B------:R-:W-:-:S02]  /*3a10*/  FSEL R93, R161, -INF , !P2 ;  /* 0xff800000a15d7808 */ /* 0x000fc40005000000 */
[----:B------:R-:W-:Y:S02]  /*3a20*/  FSEL R104, R158, -INF , !P0 ;  /* 0xff8000009e687808 */ /* 0x000fe40004000000 */
[----:B------:R-:W-:Y:S01]  /*3a30*/  FSEL R99, R157, -INF , !P1 ;  /* 0xff8000009d637808 */ /* 0x000fe20004800000 */
[----:B------:R-:W-:Y:S01]  /*3a40*/  SHFL.IDX PT, R216, R218, R126, 0x1f ;  /* 0x00001f7edad87589 */ /* 0x000fe200000e0000 */
[C---:B------:R-:W-:Y:S01]  /*3a50*/  ISETP.GE.AND P4, PT, R215.reuse, 0x58, PT ;  /* 0x00000058d700780c */ /* 0x040fe20003f86270 */
[----:B--2---:R-:W-:Y:S01]  /*3a60*/  FMUL.FTZ R125, R128, UR13 ;  /* 0x0000000d807d7c20 */ /* 0x004fe20008410000 */
[----:B------:R-:W-:Y:S01]  /*3a70*/  ISETP.GE.AND P2, PT, R215, 0x59, PT ;  /* 0x00000059d700780c */ /* 0x000fe20003f46270 */
[----:B------:R1:W-:Y:S01]  /*3a80*/  MUFU.TANH R4, R127 ;  /* 0x0000007f00047308 */ /* 0x0003e20000002400 */
[C---:B------:R-:W-:Y:S02]  /*3a90*/  ISETP.GE.AND P0, PT, R115.reuse, 0x60, PT ;  /* 0x000000607300780c */ /* 0x040fe40003f06270 */
[----:B------:R-:W-:-:S02]  /*3aa0*/  ISETP.GE.AND P1, PT, R115, 0x61, PT ;  /* 0x000000617300780c */ /* 0x000fc40003f26270 */
[----:B------:R-:W-:Y:S02]  /*3ab0*/  FSEL R96, R154, -INF , !P3 ;  /* 0xff8000009a607808 */ /* 0x000fe40005800000 */
[----:B------:R-:W-:Y:S01]  /*3ac0*/  FSEL R107, R152, -INF , !P5 ;  /* 0xff800000986b7808 */ /* 0x000fe20006800000 */
[----:B------:R2:W-:Y:S01]  /*3ad0*/  MUFU.TANH R2, R125 ;  /* 0x0000007d00027308 */ /* 0x0005e20000002400 */
[C---:B------:R-:W-:Y:S01]  /*3ae0*/  ISETP.GE.AND P3, PT, R115.reuse, 0x68, PT ;  /* 0x000000687300780c */ /* 0x040fe20003f66270 */
[----:B-1----:R-:W-:Y:S01]  /*3af0*/  FMUL.FTZ R127, R130, UR13 ;  /* 0x0000000d827f7c20 */ /* 0x002fe20008410000 */
[----:B------:R-:W-:Y:S02]  /*3b00*/  ISETP.GE.AND P5, PT, R115, 0x69, PT ;  /* 0x000000697300780c */ /* 0x000fe40003fa6270 */
[C---:B------:R-:W-:Y:S02]  /*3b10*/  ISETP.GT.OR P4, PT, R214.reuse, 0x58, !P4 ;  /* 0x00000058d600780c */ /* 0x040fe40006784670 */
[----:B------:R-:W-:Y:S01]  /*3b20*/  ISETP.GT.OR P2, PT, R214, 0x59, !P2 ;  /* 0x00000059d600780c */ /* 0x000fe20005744670 */
[----:B------:R-:W-:Y:S01]  /*3b30*/  MUFU.TANH R127, R127 ;  /* 0x0000007f007f7308 */ /* 0x000fe20000002400 */
[C---:B------:R-:W-:Y:S01]  /*3b40*/  ISETP.GT.OR P0, PT, R124.reuse, 0x60, !P0 ;  /* 0x000000607c00780c */ /* 0x040fe20004704670 */
[----:B--2---:R-:W-:Y:S01]  /*3b50*/  VIADD R125, R9, 0xc ;  /* 0x0000000c097d7836 */ /* 0x004fe20000000000 */
[----:B------:R-:W-:-:S02]  /*3b60*/  ISETP.GT.OR P1, PT, R124, 0x61, !P1 ;  /* 0x000000617c00780c */ /* 0x000fc40004f24670 */
[C---:B------:R-:W-:Y:S02]  /*3b70*/  ISETP.GT.OR P3, PT, R124.reuse, 0x68, !P3 ;  /* 0x000000687c00780c */ /* 0x040fe40005f64670 */
[----:B------:R-:W-:Y:S01]  /*3b80*/  ISETP.GT.OR P5, PT, R124, 0x69, !P5 ;  /* 0x000000697c00780c */ /* 0x000fe20006fa4670 */
[----:B------:R-:W1:Y:S01]  /*3b90*/  SHFL.IDX PT, R233, R17, R125, 0x1f ;  /* 0x00001f7d11e97589 */ /* 0x000e6200000e0000 */
[----:B------:R-:W-:Y:S01]  /*3ba0*/  FSEL R90, R150, -INF , !P4 ;  /* 0xff800000965a7808 */ /* 0x000fe20006000000 */
[----:B------:R-:W-:Y:S01]  /*3bb0*/  MUFU.TANH R227, R227 ;  /* 0x000000e300e37308 */ /* 0x000fe20000002400 */
[----:B------:R-:W-:Y:S02]  /*3bc0*/  FSEL R110, R149, -INF , !P2 ;  /* 0xff800000956e7808 */ /* 0x000fe40005000000 */
[----:B------:R-:W-:Y:S02]  /*3bd0*/  FSEL R106, R148, -INF , !P0 ;  /* 0xff800000946a7808 */ /* 0x000fe40004000000 */
[----:B------:R-:W-:-:S02]  /*3be0*/  FSEL R94, R147, -INF , !P1 ;  /* 0xff800000935e7808 */ /* 0x000fc40004800000 */
[C---:B------:R-:W-:Y:S01]  /*3bf0*/  ISETP.GE.AND P4, PT, R115.reuse, 0x70, PT ;  /* 0x000000707300780c */ /* 0x040fe20003f86270 */
[----:B------:R-:W-:Y:S01]  /*3c00*/  MUFU.TANH R131, R131 ;  /* 0x0000008300837308 */ /* 0x000fe20000002400 */
[C---:B------:R-:W-:Y:S02]  /*3c10*/  ISETP.GE.AND P2, PT, R115.reuse, 0x71, PT ;  /* 0x000000717300780c */ /* 0x040fe40003f46270 */
[C---:B------:R-:W-:Y:S02]  /*3c20*/  ISETP.GE.AND P0, PT, R115.reuse, 0x78, PT ;  /* 0x000000787300780c */ /* 0x040fe40003f06270 */
[----:B------:R-:W-:Y:S02]  /*3c30*/  ISETP.GE.AND P1, PT, R115, 0x79, PT ;  /* 0x000000797300780c */ /* 0x000fe40003f26270 */
[----:B----4-:R-:W-:Y:S02]  /*3c40*/  FSEL R116, R144, -INF , !P3 ;  /* 0xff80000090747808 */ /* 0x010fe40005800000 */
[----:B------:R-:W-:-:S02]  /*3c50*/  FSEL R115, R143, -INF , !P5 ;  /* 0xff8000008f737808 */ /* 0x000fc40006800000 */
[C---:B------:R-:W-:Y:S02]  /*3c60*/  ISETP.GE.AND P3, PT, R215.reuse, 0x60, PT ;  /* 0x00000060d700780c */ /* 0x040fe40003f66270 */
[----:B------:R-:W-:Y:S01]  /*3c70*/  ISETP.GE.AND P5, PT, R215, 0x61, PT ;  /* 0x00000061d700780c */ /* 0x000fe20003fa6270 */
[----:B-1----:R-:W-:Y:S01]  /*3c80*/  FFMA.FTZ R224, R224, UR4, -R233 ;  /* 0x00000004e0e07c23 */ /* 0x002fe200080108e9 */
[----:B------:R-:W-:Y:S02]  /*3c90*/  ISETP.GT.OR P4, PT, R124, 0x70, !P4 ;  /* 0x000000707c00780c */ /* 0x000fe40006784670 */
[C---:B------:R-:W-:Y:S02]  /*3ca0*/  ISETP.GT.OR P3, PT, R214.reuse, 0x60, !P3 ;  /* 0x00000060d600780c */ /* 0x040fe40005f64670 */
[----:B------:R-:W-:Y:S02]  /*3cb0*/  ISETP.GT.OR P5, PT, R214, 0x61, !P5 ;  /* 0x00000061d600780c */ /* 0x000fe40006fa4670 */
[----:B------:R-:W-:-:S02]  /*3cc0*/  FSEL R118, R140, -INF , !P4 ;  /* 0xff8000008c767808 */ /* 0x000fc40006000000 */
        /* <DEDUP_REMOVED lines=8> */
[C---:B------:R-:W-:Y:S02]  /*3d50*/  ISETP.GT.OR P4, PT, R214.reuse, 0x68, !P4 ;  /* 0x00000068d600780c */ /* 0x040fe40006784670 */
[C---:B------:R-:W-:Y:S02]  /*3d60*/  ISETP.GT.OR P3, PT, R214.reuse, 0x69, !P3 ;  /* 0x00000069d600780c */ /* 0x040fe40005f64670 */
[----:B------:R-:W-:Y:S02]  /*3d70*/  ISETP.GT.OR P5, PT, R214, 0x70, !P5 ;  /* 0x00000070d600780c */ /* 0x000fe40006fa4670 */
[----:B------:R-:W-:-:S02]  /*3d80*/  IADD3 R124, R9, 0x4, RZ ;  /* 0x00000004097c7810 */ /* 0x000fc40007ffe0ff */
[----:B------:R-:W-:Y:S02]  /*3d90*/  FSEL R117, R142, -INF , !P4 ;  /* 0xff8000008e757808 */ /* 0x000fe40006000000 */
[----:B------:R-:W-:Y:S01]  /*3da0*/  FSEL R123, R141, -INF , !P3 ;  /* 0xff8000008d7b7808 */ /* 0x000fe20005800000 */
[----:B------:R-:W1:Y:S01]  /*3db0*/  SHFL.IDX PT, R128, R218, R124, 0x1f ;  /* 0x00001f7cda807589 */ /* 0x000e6200000e0000 */
[----:B------:R-:W-:Y:S02]  /*3dc0*/  FSEL R120, R5, -INF , !P5 ;  /* 0xff80000005787808 */ /* 0x000fe40006800000 */
[C---:B------:R-:W-:Y:S01]  /*3dd0*/  ISETP.GE.AND P4, PT, R215.reuse, 0x71, PT ;  /* 0x00000071d700780c */ /* 0x040fe20003f86270 */
[----:B------:R-:W2:Y:S01]  /*3de0*/  SHFL.IDX PT, R217, R17, R124, 0x1f ;  /* 0x00001f7c11d97589 */ /* 0x000ea200000e0000 */
[C---:B------:R-:W-:Y:S02]  /*3df0*/  ISETP.GE.AND P3, PT, R215.reuse, 0x78, PT ;  /* 0x00000078d700780c */ /* 0x040fe40003f66270 */
[----:B------:R-:W-:-:S02]  /*3e00*/  ISETP.GE.AND P5, PT, R215, 0x79, PT ;  /* 0x00000079d700780c */ /* 0x000fc40003fa6270 */
[----:B------:R-:W3:Y:S01]  /*3e10*/  SHFL.IDX PT, R215, R17, R9, 0x1f ;  /* 0x00001f0911d77589 */ /* 0x000ee200000e0000 */
[C---:B------:R-:W-:Y:S02]  /*3e20*/  ISETP.GT.OR P4, PT, R214.reuse, 0x71, !P4 ;  /* 0x00000071d600780c */ /* 0x040fe40006784670 */
[C---:B------:R-:W-:Y:S02]  /*3e30*/  ISETP.GT.OR P3, PT, R214.reuse, 0x78, !P3 ;  /* 0x00000078d600780c */ /* 0x040fe40005f64670 */
[----:B------:R-:W-:Y:S02]  /*3e40*/  ISETP.GT.OR P5, PT, R214, 0x79, !P5 ;  /* 0x00000079d600780c */ /* 0x000fe40006fa4670 */
        /* <DEDUP_REMOVED lines=9> */
[--C-:B---3--:R-:W-:Y:S01]  /*3ee0*/  FFMA.FTZ R216, R210, UR4, -R215.reuse ;  /* 0x00000004d2d87c23 */ /* 0x108fe200080108d7 */
[----:B------:R-:W-:Y:S01]  /*3ef0*/  FFMA.FTZ R25, R212, UR4, -R215 ;  /* 0x00000004d4197c23 */ /* 0x000fe200080108d7 */
[----:B------:R-:W-:Y:S01]  /*3f00*/  IADD3 R215, R9, 0x10, RZ ;  /* 0x0000001009d77810 */ /* 0x000fe20007ffe0ff */
[----:B------:R-:W-:Y:S01]  /*3f10*/  FADD.FTZ R128, R27, -R128 ;  /* 0x800000801b807221 */ /* 0x000fe20000010000 */
[C---:B------:R-:W-:Y:S01]  /*3f20*/  VIADD R217, R9.reuse, 0x14 ;  /* 0x0000001409d97836 */ /* 0x040fe20000000000 */
[----:B------:R-:W1:Y:S01]  /*3f30*/  SHFL.IDX PT, R28, R17, R126, 0x1f ;  /* 0x00001f7e111c7589 */ /* 0x000e6200000e0000 */
[C---:B------:R-:W-:Y:S01]  /*3f40*/  IADD3 R213, R9.reuse, 0x1c, RZ ;  /* 0x0000001c09d57810 */ /* 0x040fe20007ffe0ff */
[----:B------:R-:W-:-:S02]  /*3f50*/  VIADD R212, R9, 0x18 ;  /* 0x0000001809d47836 */ /* 0x000fc40000000000 */
[--C-:B----4-:R-:W-:Y:S01]  /*3f60*/  FADD.FTZ R210, R29, -R214.reuse ;  /* 0x800000d61dd27221 */ /* 0x110fe20000010000 */
[----:B------:R-:W2:Y:S01]  /*3f70*/  SHFL.IDX PT, R27, R218, R215, 0x1f ;  /* 0x00001fd7da1b7589 */ /* 0x000ea200000e0000 */
[----:B------:R-:W-:Y:S01]  /*3f80*/  FADD.FTZ R214, R31, -R214 ;  /* 0x800000d61fd67221 */ /* 0x000fe20000010000 */
[----:B------:R-:W3:Y:S02]  /*3f90*/  MUFU.EX2 R211, R211 ;  /* 0x000000d300d37308 */ /* 0x000ee40000000800 */
[----:B------:R-:W4:Y:S04]  /*3fa0*/  SHFL.IDX PT, R222, R218, R217, 0x1f ;  /* 0x00001fd9dade7589 */ /* 0x000f2800000e0000 */
[----:B------:R-:W4:Y:S02]  /*3fb0*/  SHFL.IDX PT, R29, R218, R213, 0x1f ;  /* 0x00001fd5da1d7589 */ /* 0x000f2400000e0000 */
[----:B------:R-:W4:Y:S02]  /*3fc0*/  MUFU.EX2 R26, R26 ;  /* 0x0000001a001a7308 */ /* 0x000f240000000800 */
[----:B------:R2:W4:Y:S04]  /*3fd0*/  SHFL.IDX PT, R30, R218, R212, 0x1f ;  /* 0x00001fd4da1e7589 */ /* 0x00052800000e0000 */
[----:B------:R-:W4:Y:S02]  /*3fe0*/  SHFL.IDX PT, R31, R17, R215, 0x1f ;  /* 0x00001fd7111f7589 */ /* 0x000f2400000e0000 */
[----:B------:R-:W4:Y:S01]  /*3ff0*/  MUFU.EX2 R25, R25 ;  /* 0x0000001900197308 */ /* 0x000f220000000800 */
[----:B---3--:R-:W-:Y:S01]  /*4000*/  FMUL.FTZ R221, R211, R221 ;  /* 0x000000ddd3dd7220 */ /* 0x008fe20000410000 */
[--C-:B-1----:R-:W-:Y:S01]  /*4010*/  FFMA.FTZ R24, R220, UR4, -R28.reuse ;  /* 0x00000004dc187c23 */ /* 0x102fe2000801081c */
[----:B------:R-:W-:Y:S01]  /*4020*/  FFMA.FTZ R28, R219, UR4, -R28 ;  /* 0x00000004db1c7c23 */ /* 0x000fe2000801081c */
        /* <DEDUP_REMOVED lines=24> */
[--C-:B-1----:R-:W-:Y:S01]  /*41b0*/  FFMA.FTZ R207, R207, UR4, -R32.reuse ;  /* 0x00000004cfcf7c23 */ /* 0x102fe20008010820 */
[----:B------:R-:W-:-:S03]  /*41c0*/  FFMA.FTZ R32, R206, UR4, -R32 ;  /* 0x00000004ce207c23 */ /* 0x000fc60008010820 */
[----:B------:R1:W-:Y:S01]  /*41d0*/  MUFU.EX2 R18, R31 ;  /* 0x0000001f00127308 */ /* 0x0003e20000000800 */
[----:B------:R-:W-:Y:S01]  /*41e0*/  FFMA.FTZ R206, -R20, R20, 1 ;  /* 0x3f80000014ce7423 */ /* 0x000fe20000010114 */
[----:B---3--:R-:W-:-:S03]  /*41f0*/  FFMA.FTZ R204, R204, UR4, -R33 ;  /* 0x00000004cccc7c23 */ /* 0x008fc60008010821 */
[----:B------:R-:W-:Y:S01]  /*4200*/  FMUL.FTZ R206, R206, R223 ;  /* 0x000000dfcece7220 */ /* 0x000fe20000410000 */
[----:B------:R-:W-:Y:S02]  /*4210*/  FFMA.FTZ R223, -R194, R194, 1 ;  /* 0x3f800000c2df7423 */ /* 0x000fe400000101c2 */
[----:B------:R2:W3:Y:S01]  /*4220*/  MUFU.EX2 R20, R32 ;  /* 0x0000002000147308 */ /* 0x0004e20000000800 */
[----:B-1----:R-:W-:Y:S01]  /*4230*/  FFMA.FTZ R31, R205, UR4, -R33 ;  /* 0x00000004cd1f7c23 */ /* 0x002fe20008010821 */
[----:B----4-:R-:W-:Y:S01]  /*4240*/  FFMA.FTZ R33, R139, UR4, -R34 ;  /* 0x000000048b217c23 */ /* 0x010fe20008010822 */
[----:B------:R-:W-:Y:S01]  /*4250*/  FMUL.FTZ R214, R30, R214 ;  /* 0x000000d61ed67220 */ /* 0x000fe20000410000 */
[----:B------:R-:W1:Y:S01]  /*4260*/  SHFL.IDX PT, R139, R15, R124, 0x1f ;  /* 0x00001f7c0f8b7589 */ /* 0x000e6200000e0000 */
[----:B------:R-:W-:-:S03]  /*4270*/  FFMA.FTZ R205, R134, UR4, -R209 ;  /* 0x0000000486cd7c23 */ /* 0x000fc600080108d1 */
[----:B------:R4:W1:Y:S01]  /*4280*/  MUFU.EX2 R17, R207 ;  /* 0x000000cf00117308 */ /* 0x0008620000000800 */
[----:B--2---:R-:W-:Y:S01]  /*4290*/  FFMA.FTZ R32, -R19, R19, 1 ;  /* 0x3f80000013207423 */ /* 0x004fe20000010113 */
[----:B------:R-:W-:Y:S01]  /*42a0*/  FFMA.FTZ R134, R132, UR4, -R209 ;  /* 0x0000000484867c23 */ /* 0x000fe200080108d1 */
[----:B------:R-:W2:Y:S04]  /*42b0*/  LDL.LU R194, [R1+0x13c] ;  /* 0x00013c0001c27983 */ /* 0x000ea80000300800 */
[----:B------:R-:W1:Y:S01]  /*42c0*/  SHFL.IDX PT, R209, R10, R126, 0x1f ;  /* 0x00001f7e0ad17589 */ /* 0x000e6200000e0000 */
[----:B------:R1:W-:Y:S01]  /*42d0*/  MUFU.EX2 R19, R204 ;  /* 0x000000cc00137308 */ /* 0x0003e20000000800 */
[----:B---3--:R-:W-:Y:S02]  /*42e0*/  FMUL.FTZ R222, R20, R222 ;  /* 0x000000de14de7220 */ /* 0x008fe40000410000 */
        /* <DEDUP_REMOVED lines=35> */
[--C-:B---3--:R-:W-:Y:S01]  /*4520*/  FFMA.FTZ R109, R109, UR4, -R207.reuse ;  /* 0x000000046d6d7c23 */ /* 0x108fe200080108cf */
[----:B------:R-:W-:Y:S01]  /*4530*/  FFMA.FTZ R114, R101, UR4, -R207 ;  /* 0x0000000465727c23 */ /* 0x000fe200080108cf */
[----:B------:R-:W3:Y:S01]  /*4540*/  SHFL.IDX PT, R139, R10, R213, 0x1f ;  /* 0x00001fd50a8b7589 */ /* 0x000ee200000e0000 */
[--C-:B------:R-:W-:Y:S01]  /*4550*/  FFMA.FTZ R101, R93, UR4, -R121.reuse ;  /* 0x000000045d657c23 */ /* 0x100fe20008010879 */
[----:B------:R-:W-:Y:S01]  /*4560*/  FFMA.FTZ R111, R111, UR4, -R121 ;  /* 0x000000046f6f7c23 */ /* 0x000fe20008010879 */
[----:B------:R-:W-:Y:S01]  /*4570*/  FFMA.FTZ R121, R95, UR4, -R209 ;  /* 0x000000045f797c23 */ /* 0x000fe200080108d1 */
[----:B------:R-:W3:Y:S01]  /*4580*/  SHFL.IDX PT, R207, R10, R217, 0x1f ;  /* 0x00001fd90acf7589 */ /* 0x000ee200000e0000 */
        /* <DEDUP_REMOVED lines=9> */
[--C-:B---3--:R-:W-:Y:S01]  /*4620*/  FFMA.FTZ R103, R103, UR4, -R139.reuse ;  /* 0x0000000467677c23 */ /* 0x108fe2000801088b */
        /* <DEDUP_REMOVED lines=11> */
[----:B---3--:R-:W-:Y:S01]  /*46e0*/  FFMA.FTZ R135, R98, UR4, -R207 ;  /* 0x0000000462877c23 */ /* 0x008fe200080108cf */
[----:B------:R-:W-:-:S02]  /*46f0*/  FSEL R207, R227, -INF , !P1 ;  /* 0xff800000e3cf7808 */ /* 0x000fc40004800000 */
[----:B------:R-:W3:Y:S01]  /*4700*/  SHFL.IDX PT, R96, R12, R125, 0x1f ;  /* 0x00001f7d0c607589 */ /* 0x000ee200000e0000 */
        /* <DEDUP_REMOVED lines=14> */
[--C-:B---3--:R-:W-:Y:S01]  /*47f0*/  FFMA.FTZ R115, R115, UR4, -R96.reuse ;  /* 0x0000000473737c23 */ /* 0x108fe20008010860 */
[----:B------:R-:W-:Y:S01]  /*4800*/  FFMA.FTZ R123, R123, UR4, -R96 ;  /* 0x000000047b7b7c23 */ /* 0x000fe20008010860 */
[----:B------:R-:W3:Y:S01]  /*4810*/  MUFU.EX2 R35, R35 ;  /* 0x0000002300237308 */ /* 0x000ee20000000800 */
[--C-:B-1----:R-:W-:Y:S01]  /*4820*/  FFMA.FTZ R137, R94, UR4, -R99.reuse ;  /* 0x000000045e897c23 */ /* 0x102fe20008010863 */
[----:B------:R-:W-:Y:S02]  /*4830*/  FFMA.FTZ R122, R122, UR4, -R99 ;  /* 0x000000047a7a7c23 */ /* 0x000fe40008010863 */
[----:B------:R-:W-:Y:S01]  /*4840*/  SHFL.IDX PT, R99, R12, R217, 0x1f ;  /* 0x00001fd90c637589 */ /* 0x000fe200000e0000 */
[--C-:B------:R-:W-:Y:S01]  /*4850*/  FFMA.FTZ R106, R106, UR4, -R205.reuse ;  /* 0x000000046a6a7c23 */ /* 0x100fe200080108cd */
[----:B------:R-:W-:Y:S02]  /*4860*/  FFMA.FTZ R119, R119, UR4, -R205 ;  /* 0x0000000477777c23 */ /* 0x000fe400080108cd */
[----:B------:R1:W-:Y:S01]  /*4870*/  MUFU.EX2 R96, R112 ;  /* 0x0000007000607308 */ /* 0x0003e20000000800 */
[----:B------:R3:W3:Y:S01]  /*4880*/  SHFL.IDX PT, R205, R12, R213, 0x1f ;  /* 0x00001fd50ccd7589 */ /* 0x0006e200000e0000 */
        /* <DEDUP_REMOVED lines=9> */
[----:B---3--:R1:W-:Y:S01]  /*4920*/  MUFU.EX2 R12, R102 ;  /* 0x00000066000c7308 */ /* 0x0083e20000000800 */
[----:B------:R-:W-:Y:S02]  /*4930*/  FFMA.FTZ R138, -R229, R229, 1 ;  /* 0x3f800000e58a7423 */ /* 0x000fe400000101e5 */
[----:B------:R-:W-:Y:S02]  /*4940*/  FFMA.FTZ R129, R129, UR4, -R97 ;  /* 0x0000000481817c23 */ /* 0x000fe40008010861 */
[----:B------:R-:W-:Y:S02]  /*4950*/  FMUL.FTZ R138, R138, R220 ;  /* 0x000000dc8a8a7220 */ /* 0x000fe40000410000 */
[----:B------:R-:W3:Y:S01]  /*4960*/  SHFL.IDX PT, R220, R221, R215, 0x1f ;  /* 0x00001fd7dddc7589 */ /* 0x000ee200000e0000 */
        /* <DEDUP_REMOVED lines=20> */
[----:B---3--:R-:W-:Y:S01]  /*4ab0*/  FMUL.FTZ R105, R23, R98 ;  /* 0x0000006217697220 */ /* 0x008fe20000410000 */
[----:B------:R-:W-:Y:S01]  /*4ac0*/  FSEL R23, R131, -INF , !P5 ;  /* 0xff80000083177808 */ /* 0x000fe20006800000 */
[----:B------:R3:W-:Y:S04]  /*4ad0*/  MUFU.EX2 R98, R101 ;  /* 0x0000006500627308 */ /* 0x0007e80000000800 */
[----:B------:R-:W-:-:S04]  /*4ae0*/  FFMA.FTZ R205, R23, UR4, -R205 ;  /* 0x0000000417cd7c23 */ /* 0x000fc800080108cd */
[----:B------:R4:W-:Y:S01]  /*4af0*/  MUFU.EX2 R23, R114 ;  /* 0x0000007200177308 */ /* 0x0009e20000000800 */
[----:B---3--:R-:W-:Y:S02]  /*4b00*/  FMUL.FTZ R101, R235, R36 ;  /* 0x00000024eb657220 */ /* 0x008fe40000410000 */
[----:B------:R-:W-:Y:S05]  /*4b10*/  SHFL.IDX PT, R36, R221, R212, 0x1f ;  /* 0x00001fd4dd247589 */ /* 0x000fea00000e0000 */
[----:B------:R-:W3:Y:S01]  /*4b20*/  MUFU.EX2 R34, R34 ;  /* 0x0000002200227308 */ /* 0x000ee20000000800 */
        /* <DEDUP_REMOVED lines=15> */
[----:B------:R-:W2:Y:S08]  /*4c20*/  MUFU.EX2 R100, R100 ;  /* 0x0000006400647308 */ /* 0x000eb00000000800 */
        /* <DEDUP_REMOVED lines=45> */
[----:B------:R-:W2:Y:S01]  /*4f00*/  SHFL.IDX PT, R214, R41, R9, 0x1f ;  /* 0x00001f0929d67589 */ /* 0x000ea200000e0000 */
[----:B------:R-:W-:Y:S01]  /*4f10*/  FFMA.FTZ R46, -R195, R195, 1 ;  /* 0x3f800000c32e7423 */ /* 0x000fe200000101c3 */
[----:B---3--:R-:W-:Y:S01]  /*4f20*/  FMUL.FTZ R40, R34, R40 ;  /* 0x0000002822287220 */ /* 0x008fe20000410000 */
[----:B------:R-:W-:Y:S01]  /*4f30*/  FMUL.FTZ R49, R49, R210 ;  /* 0x000000d231317220 */ /* 0x000fe20000410000 */
[----:B------:R-:W-:Y:S01]  /*4f40*/  SHFL.IDX PT, R218, R41, R212, 0x1f ;  /* 0x00001fd429da7589 */ /* 0x000fe200000e0000 */
[----:B------:R-:W-:Y:S01]  /*4f50*/  FMUL.FTZ R220, R90, R220 ;  /* 0x000000dc5adc7220 */ /* 0x000fe20000410000 */
[----:B------:R-:W-:Y:S01]  /*4f60*/  FMUL.FTZ R46, R46, R40 ;  /* 0x000000282e2e7220 */ /* 0x000fe20000410000 */
[----:B------:R-:W-:Y:S01]  /*4f70*/  MUFU.EX2 R116, R116 ;  /* 0x0000007400747308 */ /* 0x000fe20000000800 */
[----:B------:R-:W3:Y:S01]  /*4f80*/  SHFL.IDX PT, R210, R41, R124, 0x1f ;  /* 0x00001f7c29d27589 */ /* 0x000ee200000e0000 */
        /* <DEDUP_REMOVED lines=26> */
[--C-:B--2---:R-:W-:Y:S01]  /*5130*/  FADD.FTZ R56, R56, -R214.reuse ;  /* 0x800000d638387221 */ /* 0x104fe20000010000 */
[----:B------:R-:W-:Y:S01]  /*5140*/  FMUL.FTZ R54, R54, R53 ;  /* 0x0000003536367220 */ /* 0x000fe20000410000 */
[----:B------:R-:W-:Y:S01]  /*5150*/  FADD.FTZ R58, R58, -R214 ;  /* 0x800000d63a3a7221 */ /* 0x000fe20000010000 */
[----:B------:R-:W1:Y:S01]  /*5160*/  SHFL.IDX PT, R62, R63, R9, 0x1f ;  /* 0x00001f093f3e7589 */ /* 0x000e6200000e0000 */
[----:B------:R-:W-:Y:S01]  /*5170*/  FMUL.FTZ R53, R36, R55 ;  /* 0x0000003724357220 */ /* 0x000fe20000410000 */
[----:B---3--:R-:W-:Y:S01]  /*5180*/  FADD.FTZ R57, R57, -R210 ;  /* 0x800000d239397221 */ /* 0x008fe20000010000 */
        /* <DEDUP_REMOVED lines=151> */
[----:B------:R-:W-:Y:S01]  /*5b00*/  FMUL.FTZ R73, R137, R73 ;  /* 0x0000004989497220 */ /* 0x000fe20000410000 */
[----:B------:R-:W-:-:S03]  /*5b10*/  FMUL.FTZ R66, R66, R36 ;  /* 0x0000002442427220 */ /* 0x000fc60000410000 */
[----:B------:R-:W-:Y:S01]  /*5b20*/  FMUL.FTZ R124, R124, R73 ;  /* 0x000000497c7c7220 */ /* 0x000fe20000410000 */
[----:B------:R-:W-:Y:S01]  /*5b30*/  FMUL.FTZ R73, R116, R76 ;  /* 0x0000004c74497220 */ /* 0x000fe20000410000 */
[----:B------:R-:W-:-:S03]  /*5b40*/  FMUL.FTZ R36, R122, R75 ;  /* 0x0000004b7a247220 */ /* 0x000fc60000410000 */
[----:B------:R-:W-:Y:S01]  /*5b50*/  FMUL.FTZ R210, R210, R73 ;  /* 0x00000049d2d27220 */ /* 0x000fe20000410000 */
[----:B------:R-:W-:Y:S01]  /*5b60*/  FMUL.FTZ R73, R130, R84 ;  /* 0x0000005482497220 */ /* 0x000fe20000410000 */
[----:B------:R-:W-:Y:S01]  /*5b70*/  FMUL.FTZ R121, R121, R36 ;  /* 0x0000002479797220 */ /* 0x000fe20000410000 */
[----:B------:R-:W-:Y:S01]  /*5b80*/  FMUL.FTZ R36, R113, R81 ;  /* 0x0000005171247220 */ /* 0x000fe20000410000 */
[----:B------:R-:W-:Y:S01]  /*5b90*/  FMUL.FTZ R221, R132, R221 ;  /* 0x000000dd84dd7220 */ /* 0x000fe20000410000 */
[----:B------:R-:W-:Y:S01]  /*5ba0*/  FMUL.FTZ R218, R218, R73 ;  /* 0x00000049dada7220 */ /* 0x000fe20000410000 */
[----:B---3--:R-:W-:Y:S01]  /*5bb0*/  FMUL.FTZ R86, R129, R86 ;  /* 0x0000005681567220 */ /* 0x008fe20000410000 */
[----:B------:R-:W-:Y:S01]  /*5bc0*/  F2FP.BF16.F32.PACK_AB R73, R51, R11 ;  /* 0x0000000b3349723e */ /* 0x000fe200000010ff */
        /* <DEDUP_REMOVED lines=69> */
[----:B--2---:R-:W-:-:S04]  /*6020*/  IMAD R11, R0, 0x4000, R220 ;  /* 0x00004000000b7824 */ /* 0x004fc800078e02dc */
        /* <DEDUP_REMOVED lines=76> */
[----:B------:R-:W-:-:S05]  /*64f0*/  IADD3 R40, R16, 0x20c00, RZ ;  /* 0x00020c0010287810 */ /* 0x000fca0007ffe0ff */
[----:B---3--:R-:W-:-:S05]  /*6500*/  IMAD R10, R14, 0x2000, R40 ;  /* 0x000020000e0a7824 */ /* 0x008fca00078e0228 */
        /* <DEDUP_REMOVED lines=70> */
.L_x_1707:
        /* <DEDUP_REMOVED lines=68> */
.L_x_1708:
        /* <DEDUP_REMOVED lines=12> */
.L_x_1698:
[----:B------:R-:W2:Y:S01]  /*6e70*/  S2UR UR6, SR_CTAID.X ;  /* 0x00000000000679c3 */ /* 0x000ea20000002500 */
[----:B------:R-:W-:Y:S01]  /*6e80*/  UIADD3 UR4, UR41, -UR40, URZ ;  /* 0x8000002829047290 */ /* 0x000fe2000fffe03f */
[----:B------:R-:W-:-:S03]  /*6e90*/  ULDC UR5, c[0x0][0x748] ;  /* 0x0001d20000057ab9 */ /* 0x000fc60000000800 */
[----:B--2---:R-:W-:-:S04]  /*6ea0*/  ULEA UR4, UR6, UR4, 0x7 ;  /* 0x0000000406047291 */ /* 0x004fc8000f8e383f */
[----:B------:R-:W-:-:S04]  /*6eb0*/  UIADD3 UR4, UR4, UR5, URZ ;  /* 0x0000000504047290 */ /* 0x000fc8000fffe03f */
[----:B------:R-:W-:-:S04]  /*6ec0*/  USHF.R.S32.HI UR5, URZ, 0x1f, UR4 ;  /* 0x0000001f3f057899 */ /* 0x000fc80008011404 */
[----:B------:R-:W-:-:S04]  /*6ed0*/  ULEA.HI UR5, UR5, UR4, URZ, 0x7 ;  /* 0x0000000405057291 */ /* 0x000fc8000f8f383f */
[----:B------:R-:W-:-:S06]  /*6ee0*/  USHF.R.S32.HI UR5, URZ, 0x7, UR5 ;  /* 0x000000073f057899 */ /* 0x000fcc0008011405 */
[----:B------:R-:W-:-:S04]  /*6ef0*/  MOV R5, UR5 ;  /* 0x0000000500057c02 */ /* 0x000fc80008000f00 */
        /* <DEDUP_REMOVED lines=8> */
[----:B------:R-:W-:Y:S01]  /*6f80*/  UIMAD UR4, UR6, -0x80, UR40 ;  /* 0xffffff80060478a4 */ /* 0x000fe2000f8e0228 */
[----:B------:R-:W-:Y:S01]  /*6f90*/  IMAD.MOV.U32 R23, RZ, RZ, 0x40000040 ;  /* 0x40000040ff177424 */ /* 0x000fe200078e00ff */
[----:B------:R-:W-:Y:S01]  /*6fa0*/  MOV R21, 0x40000040 ;  /* 0x4000004000157802 */ /* 0x000fe20000000f00 */
[----:B------:R-:W5:Y:S01]  /*6fb0*/  S2R R5, SR_TID.X ;  /* 0x0000000000057919 */ /* 0x000f620000002100 */
[----:B------:R-:W-:Y:S01]  /*6fc0*/  IMAD.MOV.U32 R19, RZ, RZ, 0x40000040 ;  /* 0x40000040ff137424 */ /* 0x000fe200078e00ff */
[----:B------:R-:W1:Y:S01]  /*6fd0*/  S2R R13, SR_TID.X ;  /* 0x00000000000d7919 */ /* 0x000e620000002100 */
[----:B-----5:R-:W-:-:S02]  /*6fe0*/  VIADD R7, R5, 0xffffff80 ;  /* 0xffffff8005077836 */ /* 0x020fc40000000000 */
[C---:B-1----:R-:W-:Y:S02]  /*6ff0*/  VIADD R15, R13.reuse, 0xffffff80 ;  /* 0xffffff800d0f7836 */ /* 0x042fe40000000000 */
[----:B------:R-:W-:-:S03]  /*7000*/  VIADD R17, R13, 0xffffff80 ;  /* 0xffffff800d117836 */ /* 0x000fc60000000000 */
[----:B------:R-:W-:-:S04]  /*7010*/  SHF.R.S32.HI R15, RZ, 0x1f, R15 ;  /* 0x0000001fff0f7819 */ /* 0x000fc8000001140f */
[----:B------:R-:W-:-:S04]  /*7020*/  LEA.HI R15, R15, R17, RZ, 0x7 ;  /* 0x000000110f0f7211 */ /* 0x000fc800078f38ff */
[----:B------:R-:W-:-:S04]  /*7030*/  SHF.R.S32.HI R15, RZ, 0x7, R15 ;  /* 0x00000007ff0f7819 */ /* 0x000fc8000001140f */
[----:B------:R-:W-:Y:S01]  /*7040*/  LEA.HI R13, R15, R15, RZ, 0x1 ;  /* 0x0000000f0f0d7211 */ /* 0x000fe200078f08ff */
        /* <DEDUP_REMOVED lines=11> */
[----:B------:R-:W-:Y:S02]  /*7100*/  MOV R12, UR4 ;  /* 0x00000004000c7c02 */ /* 0x000fe40008000f00 */
[----:B------:R-:W-:Y:S02]  /*7110*/  LEA.HI R5, R8, R11, RZ, 0x3 ;  /* 0x0000000b08057211 */ /* 0x000fe400078f18ff */
[----:B------:R-:W-:Y:S01]  /*7120*/  IADD3 R8, R7, -R6, RZ ;  /* 0x8000000607087210 */ /* 0x000fe20007ffe0ff */
[----:B------:R-:W-:Y:S01]  /*7130*/  IMAD R6, R9, -0x10, R12 ;  /* 0xfffffff009067824 */ /* 0x000fe200078e020c */
[----:B------:R-:W-:Y:S01]  /*7140*/  LOP3.LUT R12, R5, 0xfffffff8, RZ, 0xc0, !PT ;  /* 0xfffffff8050c7812 */ /* 0x000fe200078ec0ff */
[----:B------:R-:W-:Y:S01]  /*7150*/  IMAD.IADD R7, R7, 0x1, -R10 ;  /* 0x0000000107077824 */ /* 0x000fe200078e0a0a */
[----:B------:R-:W-:-:S02]  /*7160*/  SHF.R.S32.HI R9, RZ, 0x1f, R8 ;  /* 0x0000001fff097819 */ /* 0x000fc40000011408 */
[----:B------:R-:W-:Y:S02]  /*7170*/  IADD3 R6, R6, R12, -R11 ;  /* 0x0000000c06067210 */ /* 0x000fe40007ffe80b */
[CC--:B------:R-:W-:Y:S02]  /*7180*/  LEA.HI R11, R9.reuse, R8.reuse, RZ, 0x3 ;  /* 0x00000008090b7211 */ /* 0x0c0fe400078f18ff */
[----:B------:R-:W-:Y:S02]  /*7190*/  LEA.HI R12, R9, R8, RZ, 0x2 ;  /* 0x00000008090c7211 */ /* 0x000fe400078f10ff */
[----:B------:R-:W-:Y:S02]  /*71a0*/  LOP3.LUT R5, R13, 0xfffffffe, RZ, 0xc0, !PT ;  /* 0xfffffffe0d057812 */ /* 0x000fe400078ec0ff */
[--C-:B------:R-:W-:Y:S02]  /*71b0*/  SHF.R.S32.HI R9, RZ, 0x3, R11.reuse ;  /* 0x00000003ff097819 */ /* 0x100fe4000001140b */
[----:B------:R-:W-:Y:S01]  /*71c0*/  SHF.R.S32.HI R14, RZ, 0x1f, R11 ;  /* 0x0000001fff0e7819 */ /* 0x000fe2000001140b */
[----:B------:R-:W-:Y:S01]  /*71d0*/  IMAD.IADD R5, R15, 0x1, -R5 ;  /* 0x000000010f057824 */ /* 0x000fe200078e0a05 */
[----:B------:R-:W-:-:S02]  /*71e0*/  SHF.R.S32.HI R11, RZ, 0x2, R12 ;  /* 0x00000002ff0b7819 */ /* 0x000fc4000001140c */
[----:B------:R-:W-:Y:S01]  /*71f0*/  LEA.HI R14, R14, R9, RZ, 0x4 ;  /* 0x000000090e0e7211 */ /* 0x000fe200078f20ff */
[----:B------:R-:W-:Y:S01]  /*7200*/  IMAD R8, R5, -0x40, R6 ;  /* 0xffffffc005087824 */ /* 0x000fe200078e0206 */
[----:B------:R-:W-:Y:S01]  /*7210*/  LEA.HI R12, R12, R11, RZ, 0x1 ;  /* 0x0000000b0c0c7211 */ /* 0x000fe200078f08ff */
[C---:B------:R-:W-:Y:S01]  /*7220*/  VIADD R13, R11.reuse, 0x10 ;  /* 0x000000100b0d7836 */ /* 0x040fe20000000000 */
[----:B------:R-:W-:Y:S01]  /*7230*/  LOP3.LUT R14, R14, 0x1ffffff0, RZ, 0xc0, !PT ;  /* 0x1ffffff00e0e7812 */ /* 0x000fe200078ec0ff */
[C---:B------:R-:W-:Y:S01]  /*7240*/  VIADD R15, R11.reuse, 0x18 ;  /* 0x000000180b0f7836 */ /* 0x040fe20000000000 */
[----:B------:R-:W-:Y:S02]  /*7250*/  IADD3 R5, R11, 0x8, RZ ;  /* 0x000000080b057810 */ /* 0x000fe40007ffe0ff */
[----:B------:R-:W-:Y:S01]  /*7260*/  LOP3.LUT R12, R12, 0xfffffffe, RZ, 0xc0, !PT ;  /* 0xfffffffe0c0c7812 */ /* 0x000fe200078ec0ff */
[----:B------:R-:W-:Y:S01]  /*7270*/  IMAD.IADD R9, R9, 0x1, -R14 ;  /* 0x0000000109097824 */ /* 0x000fe200078e0a0e */
[----:B------:R-:W-:-:S02]  /*7280*/  LEA.HI R6, R5, R5, RZ, 0x1 ;  /* 0x0000000505067211 */ /* 0x000fc400078f08ff */
[----:B------:R-:W-:Y:S02]  /*7290*/  IADD3 R12, R11, -R12, RZ ;  /* 0x8000000c0b0c7210 */ /* 0x000fe40007ffe0ff */
[----:B------:R-:W-:Y:S02]  /*72a0*/  LOP3.LUT R10, R6, 0xfffffffe, RZ, 0xc0, !PT ;  /* 0xfffffffe060a7812 */ /* 0x000fe400078ec0ff */
[----:B------:R-:W-:Y:S02]  /*72b0*/  LEA R11, R9, R12, 0x3 ;  /* 0x0000000c090b7211 */ /* 0x000fe400078e18ff */
[----:B------:R-:W-:Y:S01]  /*72c0*/  LEA.HI R9, R13, R13, RZ, 0x1 ;  /* 0x0000000d0d097211 */ /* 0x000fe200078f08ff */
[----:B------:R-:W-:Y:S01]  /*72d0*/  IMAD.IADD R10, R5, 0x1, -R10 ;  /* 0x00000001050a7824 */ /* 0x000fe200078e0a0a */
[--C-:B------:R-:W-:Y:S01]  /*72e0*/  SHF.R.S32.HI R5, RZ, 0x1, R6.reuse ;  /* 0x00000001ff057819 */ /* 0x100fe20000011406 */
[----:B------:R1:W-:Y:S01]  /*72f0*/  STL [R1+0x54], R11 ;  /* 0x0000540b01007387 */ /* 0x0003e20000100800 */
[----:B------:R-:W-:-:S02]  /*7300*/  SHF.R.S32.HI R6, RZ, 0x1f, R6 ;  /* 0x0000001fff067819 */ /* 0x000fc40000011406 */
[--C-:B------:R-:W-:Y:S02]  /*7310*/  SHF.R.S32.HI R14, RZ, 0x1f, R9.reuse ;  /* 0x0000001fff0e7819 */ /* 0x100fe40000011409 */
[----:B------:R-:W-:Y:S02]  /*7320*/  LEA.HI R17, R15, R15, RZ, 0x1 ;  /* 0x0000000f0f117211 */ /* 0x000fe400078f08ff */
[----:B------:R-:W-:Y:S02]  /*7330*/  LOP3.LUT R12, R9, 0xfffffffe, RZ, 0xc0, !PT ;  /* 0xfffffffe090c7812 */ /* 0x000fe400078ec0ff */
[----:B------:R-:W-:Y:S02]  /*7340*/  LEA.HI R6, R6, R5, RZ, 0x4 ;  /* 0x0000000506067211 */ /* 0x000fe400078f20ff */
[----:B-1----:R-:W-:Y:S01]  /*7350*/  SHF.R.S32.HI R11, RZ, 0x1, R9 ;  /* 0x00000001ff0b7819 */ /* 0x002fe20000011409 */
[----:B------:R-:W-:Y:S01]  /*7360*/  IMAD.IADD R12, R13, 0x1, -R12 ;  /* 0x000000010d0c7824 */ /* 0x000fe200078e0a0c */
[----:B------:R-:W-:-:S02]  /*7370*/  SHF.R.S32.HI R9, RZ, 0x1, R17 ;  /* 0x00000001ff097819 */ /* 0x000fc40000011411 */
[----:B------:R-:W-:Y:S02]  /*7380*/  LEA.HI R14, R14, R11, RZ, 0x4 ;  /* 0x0000000b0e0e7211 */ /* 0x000fe400078f20ff */
[----:B------:R-:W-:Y:S02]  /*7390*/  SHF.R.S32.HI R18, RZ, 0x1f, R17 ;  /* 0x0000001fff127819 */ /* 0x000fe40000011411 */
[----:B------:R-:W-:Y:S02]  /*73a0*/  LOP3.LUT R6, R6, 0x1ffffff0, RZ, 0xc0, !PT ;  /* 0x1ffffff006067812 */ /* 0x000fe400078ec0ff */
[----:B------:R-:W-:Y:S02]  /*73b0*/  LOP3.LUT R14, R14, 0x1ffffff0, RZ, 0xc0, !PT ;  /* 0x1ffffff00e0e7812 */ /* 0x000fe400078ec0ff */
[----:B------:R-:W-:Y:S02]  /*73c0*/  LEA.HI R13, R18, R9, RZ, 0x4 ;  /* 0x00000009120d7211 */ /* 0x000fe400078f20ff */
[----:B------:R-:W-:Y:S01]  /*73d0*/  IADD3 R5, R5, -R6, RZ ;  /* 0x8000000605057210 */ /* 0x000fe20007ffe0ff */
[----:B------:R-:W-:Y:S01]  /*73e0*/  IMAD.IADD R11, R11, 0x1, -R14 ;  /* 0x000000010b0b7824 */ /* 0x000fe200078e0a0e */
[----:B------:R-:W-:Y:S01]  /*73f0*/  LOP3.LUT R18, R17, 0xfffffffe, RZ, 0xc0, !PT ;  /* 0xfffffffe11127812 */ /* 0x000fe200078ec0ff */
[----:B------:R-:W-:Y:S01]  /*7400*/  IMAD R6, R22, 0x2000, R16 ;  /* 0x0000200016067824 */ /* 0x000fe200078e0210 */
[----:B------:R-:W-:Y:S01]  /*7410*/  LOP3.LUT R20, R13, 0x1ffffff0, RZ, 0xc0, !PT ;  /* 0x1ffffff00d147812 */ /* 0x000fe200078ec0ff */
[----:B------:R-:W-:Y:S01]  /*7420*/  IMAD R10, R5, 0x8, R10 ;  /* 0x00000008050a7824 */ /* 0x000fe200078e020a */
[----:B------:R-:W-:Y:S01]  /*7430*/  LEA R5, R11, R12, 0x3 ;  /* 0x0000000c0b057211 */ /* 0x000fe200078e18ff */
[----:B------:R-:W-:Y:S01]  /*7440*/  IMAD.IADD R18, R15, 0x1, -R18 ;  /* 0x000000010f127824 */ /* 0x000fe200078e0a12 */
[----:B------:R-:W-:Y:S01]  /*7450*/  IADD3 R9, R9, -R20, RZ ;  /* 0x8000001409097210 */ /* 0x000fe20007ffe0ff */
[----:B------:R-:W-:Y:S01]  /*7460*/  IMAD.MOV.U32 R11, RZ, RZ, 0x40000040 ;  /* 0x40000040ff0b7424 */ /* 0x000fe200078e00ff */
[----:B------:R1:W-:Y:S01]  /*7470*/  STL [R1+0x4c], R10 ;  /* 0x00004c0a01007387 */ /* 0x0003e20000100800 */
[----:B------:R-:W-:Y:S01]  /*7480*/  IMAD.MOV.U32 R15, RZ, RZ, 0x40000040 ;  /* 0x40000040ff0f7424 */ /* 0x000fe200078e00ff */
[----:B------:R-:W-:-:S02]  /*7490*/  MOV R13, 0x40000040 ;  /* 0x40000040000d7802 */ /* 0x000fc40000000f00 */
[----:B------:R2:W-:Y:S01]  /*74a0*/  STL [R1+0x48], R5 ;  /* 0x0000480501007387 */ /* 0x0005e20000100800 */
[----:B-1----:R-:W-:Y:S02]  /*74b0*/  IMAD R10, R9, 0x8, R18 ;  /* 0x00000008090a7824 */ /* 0x002fe400078e0212 */
[C---:B------:R-:W-:Y:S01]  /*74c0*/  VIADD R9, R6.reuse, 0x4000 ;  /* 0x0000400006097836 */ /* 0x040fe20000000000 */
[----:B--2---:R-:W-:Y:S02]  /*74d0*/  IADD3 R5, R6, 0x20c00, RZ ;  /* 0x00020c0006057810 */ /* 0x004fe40007ffe0ff */
[----:B------:R1:W-:Y:S01]  /*74e0*/  STL [R1+0x44], R10 ;  /* 0x0000440a01007387 */ /* 0x0003e20000100800 */
        /* <DEDUP_REMOVED lines=31> */
.L_x_1721:
[----:B------:R-:W-:-:S05]  /*76e0*/  IMAD.U32 R5, RZ, RZ, UR36 ;  /* 0x00000024ff057e24 */ /* 0x000fca000f8e00ff */
[----:B------:R-:W-:-:S04]  /*76f0*/  LOP3.LUT R5, R5, 0x1, RZ, 0xfc, !PT ;  /* 0x0000000105057812 */ /* 0x000fc800078efcff */
[----:B------:R-:W-:-:S13]  /*7700*/  ISETP.NE.AND P0, PT, R5, 0x3, PT ;  /* 0x000000030500780c */ /* 0x000fda0003f05270 */
[----:B------:R-:W-:Y:S05]  /*7710*/  @!P0 BRA `(.L_x_1711) ;  /* 0x0000000000048947 */ /* 0x000fea0003800000 */
[----:B------:R-:W-:Y:S01]  /*7720*/  BPT.TRAP 0x1 ;  /* 0x000000040000795c */ /* 0x000fe20000300000 */
.L_x_1711:
[----:B------:R-:W-:Y:S02]  /*7730*/  LEA R6, R0, R16, 0x3 ;  /* 0x0000001000067211 */ /* 0x000fe400078e18ff */
[----:B--2---:R-:W-:-:S04]  /*7740*/  SHF.L.U32 R23, R4, 0x1f, RZ ;  /* 0x0000001f04177819 */ /* 0x004fc800000006ff */
[----:B------:R1:W2:Y:S01]  /*7750*/  SYNCS.PHASECHK.TRANS64.TRYWAIT P1, [R6+URZ+0x30c10], R23 ;  /* 0x030c1017060075a7 */ /* 0x0002a2000802017f */
[----:B------:R-:W-:Y:S05]  /*7760*/  @!P0 BRA `(.L_x_1712) ;  /* 0x0000000000048947 */ /* 0x000fea0003800000 */
[----:B------:R-:W-:Y:S01]  /*7770*/  BPT.TRAP 0x1 ;  /* 0x000000040000795c */ /* 0x000fe20000300000 */
.L_x_1712:
[----:B------:R-:W-:-:S05]  /*7780*/  VIADD R5, R16, 0x10000 ;  /* 0x0001000010057836 */ /* 0x000fca0000000000 */
[----:B------:R-:W-:-:S04]  /*7790*/  SHF.R.U32.HI R5, RZ, 0x4, R5 ;  /* 0x00000004ff057819 */ /* 0x000fc80000011605 */
[----:B------:R-:W-:-:S04]  /*77a0*/  LOP3.LUT R5, R5, 0x3fff, RZ, 0xc0, !PT ;  /* 0x00003fff05057812 */ /* 0x000fc800078ec0ff */
[----:B------:R-:W-:Y:S01]  /*77b0*/  LOP3.LUT R9, R5, 0x10000, RZ, 0xfc, !PT ;  /* 0x0001000005097812 */ /* 0x000fe200078efcff */
[----:B--2---:R-:W-:Y:S06]  /*77c0*/  @P1 BRA `(.L_x_1713) ;  /* 0x0000000000081947 */ /* 0x004fec0003800000 */
[----:B------:R-:W2:Y:S02]  /*77d0*/  SYNCS.PHASECHK.TRANS64.TRYWAIT P1, [R6+URZ+0x30c10], R23 ;  /* 0x030c1017060075a7 */ /* 0x000ea4000802017f */
[----:B--2---:R-:W-:Y:S05]  /*77e0*/  @!P1 BRA `(.L_x_1714) ;  /* 0x000000f400f89947 */ /* 0x004fea0003800000 */
.L_x_1713:
        /* <DEDUP_REMOVED lines=63> */
.L_x_1715:
[----:B------:R1:W1:Y:S01]  /*7be0*/  SYNCS.PHASECHK.TRANS64.TRYWAIT P1, [R6+URZ+0x30c30], R23 ;  /* 0x030c3017060075a7 */ /* 0x000262000802017f */
[----:B------:R-:W-:Y:S05]  /*7bf0*/  @!P0 BRA `(.L_x_1716) ;  /* 0x0000000000048947 */ /* 0x000fea0003800000 */
[----:B------:R-:W-:Y:S01]  /*7c00*/  BPT.TRAP 0x1 ;  /* 0x000000040000795c */ /* 0x000fe20000300000 */
.L_x_1716:
[----:B-1----:R-:W-:Y:S05]  /*7c10*/  @P1 BRA `(.L_x_1717) ;  /* 0x0000000000081947 */ /* 0x002fea0003800000 */
[----:B------:R-:W1:Y:S02]  /*7c20*/  SYNCS.PHASECHK.TRANS64.TRYWAIT P1, [R6+URZ+0x30c30], R23 ;  /* 0x030c3017060075a7 */ /* 0x000e64000802017f */
[----:B-1----:R-:W-:Y:S05]  /*7c30*/  @!P1 BRA `(.L_x_1718) ;  /* 0x000000f000f89947 */ /* 0x002fea0003800000 */
.L_x_1717:
        /* <DEDUP_REMOVED lines=954> */
.L_x_1719:
        /* <DEDUP_REMOVED lines=70> */
.L_x_1720:
        /* <DEDUP_REMOVED lines=12> */
.L_x_1710:
[----:B------:R-:W-:-:S06]  /*bd00*/  UISETP.GE.AND UP0, UPT, UR43, UR42, UPT ;  /* 0x0000002a2b00728c */ /* 0x000fcc000bf06270 */
[----:B------:R-:W-:-:S13]  /*bd10*/  PLOP3.LUT P0, PT, PT, PT, UP0, 0x80, 0x0 ;  /* 0x000000000000781c */ /* 0x000fda0003f0f008 */
[----:B------:R-:W-:Y:S05]  /*bd20*/  @P0 BRA `(.L_x_1722) ;  /* 0x0000005800200947 */ /* 0x000fea0003800000 */
[----:B------:R-:W2:Y:S04]  /*bd30*/  LDL.LU R12, [R1+0x68] ;  /* 0x00006800010c7983 */ /* 0x000ea80000300800 */
[----:B------:R-:W3:Y:S01]  /*bd40*/  LDL.LU R20, [R1+0x50] ;  /* 0x0000500001147983 */ /* 0x000ee20000300800 */
[----:B------:R-:W4:Y:S01]  /*bd50*/  S2R R5, SR_TID.X ;  /* 0x0000000000057919 */ /* 0x000f220000002100 */
[----:B------:R-:W5:Y:S01]  /*bd60*/  S2R R10, SR_TID.X ;  /* 0x00000000000a7919 */ /* 0x000f620000002100 */
[----:B----4-:R-:W-:Y:S01]  /*bd70*/  VIADD R5, R5, 0xffffff80 ;  /* 0xffffff8005057836 */ /* 0x010fe20000000000 */
[C---:B-----5:R-:W-:Y:S01]  /*bd80*/  IADD3 R13, R10.reuse, -0x80, RZ ;  /* 0xffffff800a0d7810 */ /* 0x060fe20007ffe0ff */
[----:B------:R-:W-:-:S03]  /*bd90*/  VIADD R14, R10, 0xffffff80 ;  /* 0xffffff800a0e7836 */ /* 0x000fc60000000000 */
[----:B------:R-:W-:Y:S02]  /*bda0*/  SHF.R.S32.HI R6, RZ, 0x1f, R5 ;  /* 0x0000001fff067819 */ /* 0x000fe40000011405 */
[----:B------:R-:W-:Y:S02]  /*bdb0*/  SHF.R.S32.HI R13, RZ, 0x1f, R13 ;  /* 0x0000001fff0d7819 */ /* 0x000fe4000001140d */
[----:B------:R-:W-:Y:S02]  /*bdc0*/  LEA.HI R7, R6, R5, RZ, 0x5 ;  /* 0x0000000506077211 */ /* 0x000fe400078f28ff */
[----:B------:R-:W-:-:S04]  /*bdd0*/  LEA.HI R13, R13, R14, RZ, 0x7 ;  /* 0x0000000e0d0d7211 */ /* 0x000fc800078f38ff */
[----:B------:R-:W-:Y:S01]  /*bde0*/  SHF.R.S32.HI R13, RZ, 0x7, R13 ;  /* 0x00000007ff0d7819 */ /* 0x000fe2000001140d */
[----:B------:R-:W4:Y:S01]  /*bdf0*/  S2UR UR4, SR_CTAID.X ;  /* 0x00000000000479c3 */ /* 0x000f220000002500 */
[----:B------:R-:W-:Y:S01]  /*be00*/  IMAD.MOV.U32 R25, RZ, RZ, 0x40000040 ;  /* 0x40000040ff197424 */ /* 0x000fe200078e00ff */
[----:B------:R-:W-:Y:S01]  /*be10*/  MOV R23, 0x40000040 ;  /* 0x4000004000177802 */ /* 0x000fe20000000f00 */
[----:B------:R-:W-:Y:S01]  /*be20*/  IMAD.MOV.U32 R21, RZ, RZ, 0x40000040 ;  /* 0x40000040ff157424 */ /* 0x000fe200078e00ff */
[----:B----4-:R-:W-:Y:S01]  /*be30*/  UIMAD UR4, UR4, -0x80, UR40 ;  /* 0xffffff80040478a4 */ /* 0x010fe2000f8e0228 */
[----:B--2---:R-:W-:-:S04]  /*be40*/  SHF.R.S32.HI R11, RZ, 0x1f, R12 ;  /* 0x0000001fff0b7819 */ /* 0x004fc8000001140c */
[CC--:B------:R-:W-:Y:S02]  /*be50*/  LEA.HI R8, R11.reuse, R12.reuse, RZ, 0x2 ;  /* 0x0000000c0b087211 */ /* 0x0c0fe400078f10ff */
[----:B------:R-:W-:Y:S02]  /*be60*/  LEA.HI R11, R11, R12, RZ, 0x5 ;  /* 0x0000000c0b0b7211 */ /* 0x000fe400078f28ff */
[--C-:B------:R-:W-:Y:S02]  /*be70*/  SHF.R.S32.HI R9, RZ, 0x2, R8.reuse ;  /* 0x00000002ff097819 */ /* 0x100fe40000011408 */
[----:B------:R-:W-:Y:S02]  /*be80*/  SHF.R.S32.HI R8, RZ, 0x1f, R8 ;  /* 0x0000001fff087819 */ /* 0x000fe40000011408 */
[----:B------:R-:W-:Y:S02]  /*be90*/  SHF.R.S32.HI R11, RZ, 0x5, R11 ;  /* 0x00000005ff0b7819 */ /* 0x000fe4000001140b */
[----:B------:R-:W-:-:S02]  /*bea0*/  LEA.HI R10, R8, R9, RZ, 0x3 ;  /* 0x00000009080a7211 */ /* 0x000fc400078f18ff */
[----:B------:R-:W-:Y:S02]  /*beb0*/  LOP3.LUT R8, R7, 0xffffffe0, RZ, 0xc0, !PT ;  /* 0xffffffe007087812 */ /* 0x000fe400078ec0ff */
[----:B------:R-:W-:Y:S02]  /*bec0*/  LEA.HI R7, R13, R13, RZ, 0x1 ;  /* 0x0000000d0d077211 */ /* 0x000fe400078f08ff */
[----:B------:R-:W-:Y:S01]  /*bed0*/  LOP3.LUT R10, R10, 0xfffffff8, RZ, 0xc0, !PT ;  /* 0xfffffff80a0a7812 */ /* 0x000fe200078ec0ff */
[----:B------:R-:W-:Y:S01]  /*bee0*/  IMAD.IADD R8, R5, 0x1, -R8 ;  /* 0x0000000105087824 */ /* 0x000fe200078e0a08 */
[----:B------:R-:W-:-:S03]  /*bef0*/  LOP3.LUT R12, R7, 0x3fffffe, RZ, 0xc0, !PT ;  /* 0x03fffffe070c7812 */ /* 0x000fc600078ec0ff */
[----:B------:R-:W-:Y:S01]  /*bf00*/  IMAD.IADD R10, R9, 0x1, -R10 ;  /* 0x00000001090a7824 */ /* 0x000fe200078e0a0a */
[----:B------:R-:W-:Y:S02]  /*bf10*/  SHF.R.S32.HI R7, RZ, 0x1f, R8 ;  /* 0x0000001fff077819 */ /* 0x000fe40000011408 */
[----:B------:R-:W-:Y:S02]  /*bf20*/  LEA.HI R9, R6, R5, RZ, 0x2 ;  /* 0x0000000506097211 */ /* 0x000fe400078f10ff */
[CC--:B------:R-:W-:Y:S02]  /*bf30*/  LEA.HI R6, R7.reuse, R8.reuse, RZ, 0x3 ;  /* 0x0000000807067211 */ /* 0x0c0fe400078f18ff */
[----:B------:R-:W-:Y:S01]  /*bf40*/  LEA.HI R8, R7, R8, RZ, 0x2 ;  /* 0x0000000807087211 */ /* 0x000fe200078f10ff */
[----:B------:R-:W-:Y:S01]  /*bf50*/  IMAD R10, R11, 0x10, R10 ;  /* 0x000000100b0a7824 */ /* 0x000fe200078e020a */
[----:B------:R-:W-:Y:S02]  /*bf60*/  IADD3 R13, R13, -R12, RZ ;  /* 0x8000000c0d0d7210 */ /* 0x000fe40007ffe0ff */
[----:B------:R-:W-:-:S02]  /*bf70*/  LOP3.LUT R12, R9, 0xfffffffc, RZ, 0xc0, !PT ;  /* 0xfffffffc090c7812 */ /* 0x000fc400078ec0ff */
[----:B------:R-:W-:Y:S02]  /*bf80*/  SHF.R.S32.HI R7, RZ, 0x3, R6 ;  /* 0x00000003ff077819 */ /* 0x000fe40000011406 */
[----:B------:R-:W-:Y:S02]  /*bf90*/  SHF.R.S32.HI R11, RZ, 0x2, R8 ;  /* 0x00000002ff0b7819 */ /* 0x000fe40000011408 */
[----:B------:R-:W-:Y:S01]  /*bfa0*/  SHF.R.S32.HI R6, RZ, 0x1f, R6 ;  /* 0x0000001fff067819 */ /* 0x000fe20000011406 */
[----:B------:R-:W-:Y:S02]  /*bfb0*/  IMAD.IADD R9, R5, 0x1, -R12 ;  /* 0x0000000105097824 */ /* 0x000fe400078e0a0c */
[C---:B------:R-:W-:Y:S01]  /*bfc0*/  VIADD R5, R11.reuse, 0x8 ;  /* 0x000000080b057836 */ /* 0x040fe20000000000 */
[----:B------:R-:W-:Y:S01]  /*bfd0*/  LEA.HI R6, R6, R7, RZ, 0x4 ;  /* 0x0000000706067211 */ /* 0x000fe200078f20ff */
[----:B------:R-:W-:Y:S01]  /*bfe0*/  VIADD R12, R11, 0x10 ;  /* 0x000000100b0c7836 */ /* 0x000fe20000000000 */
[----:B------:R-:W-:-:S02]  /*bff0*/  LEA R19, R13, R10, 0x6 ;  /* 0x0000000a0d137211 */ /* 0x000fc400078e30ff */
[----:B------:R-:W-:Y:S02]  /*c000*/  LOP3.LUT R6, R6, 0x1ffffff0, RZ, 0xc0, !PT ;  /* 0x1ffffff006067812 */ /* 0x000fe400078ec0ff */
[----:B------:R-:W-:Y:S02]  /*c010*/  LEA.HI R10, R5, R5, RZ, 0x1 ;  /* 0x00000005050a7211 */ /* 0x000fe400078f08ff */
[----:B------:R-:W-:Y:S02]  /*c020*/  LEA.HI R8, R8, R11, RZ, 0x1 ;  /* 0x0000000b08087211 */ /* 0x000fe400078f08ff */
[----:B------:R-:W-:Y:S02]  /*c030*/  LEA.HI R13, R12, R12, RZ, 0x1 ;  /* 0x0000000c0c0d7211 */ /* 0x000fe400078f08ff */
[----:B------:R-:W-:Y:S01]  /*c040*/  IADD3 R7, R7, -R6, RZ ;  /* 0x8000000607077210 */ /* 0x000fe20007ffe0ff */
[----:B------:R-:W-:Y:S01]  /*c050*/  VIADD R14, R11, 0x18 ;  /* 0x000000180b0e7836 */ /* 0x000fe20000000000 */
[----:B------:R-:W-:-:S02]  /*c060*/  LOP3.LUT R6, R10, 0xfffffffe, RZ, 0xc0, !PT ;  /* 0xfffffffe0a067812 */ /* 0x000fc400078ec0ff */
[----:B------:R-:W-:Y:S02]  /*c070*/  LOP3.LUT R8, R8, 0xfffffffe, RZ, 0xc0, !PT ;  /* 0xfffffffe08087812 */ /* 0x000fe400078ec0ff */
[----:B------:R-:W-:Y:S02]  /*c080*/  LOP3.LUT R15, R13, 0xfffffffe, RZ, 0xc0, !PT ;  /* 0xfffffffe0d0f7812 */ /* 0x000fe400078ec0ff */
[----:B------:R-:W-:Y:S01]  /*c090*/  IADD3 R6, R5, -R6, RZ ;  /* 0x8000000605067210 */ /* 0x000fe20007ffe0ff */
[----:B------:R-:W-:Y:S01]  /*c0a0*/  IMAD.IADD R8, R11, 0x1, -R8 ;  /* 0x000000010b087824 */ /* 0x000fe200078e0a08 */
[--C-:B------:R-:W-:Y:S01]  /*c0b0*/  SHF.R.S32.HI R5, RZ, 0x1, R10.reuse ;  /* 0x00000001ff057819 */ /* 0x100fe2000001140a */
[----:B------:R-:W-:Y:S01]  /*c0c0*/  IMAD.IADD R15, R12, 0x1, -R15 ;  /* 0x000000010c0f7824 */ /* 0x000fe200078e0a0f */
[----:B------:R-:W-:Y:S02]  /*c0d0*/  LEA.HI R17, R14, R14, RZ, 0x1 ;  /* 0x0000000e0e117211 */ /* 0x000fe400078f08ff */
[----:B------:R-:W-:-:S02]  /*c0e0*/  SHF.R.S32.HI R10, RZ, 0x1f, R10 ;  /* 0x0000001fff0a7819 */ /* 0x000fc4000001140a */
[--C-:B------:R-:W-:Y:S02]  /*c0f0*/  SHF.R.S32.HI R11, RZ, 0x1, R13.reuse ;  /* 0x00000001ff0b7819 */ /* 0x100fe4000001140d */
[----:B------:R-:W-:Y:S02]  /*c100*/  SHF.R.S32.HI R12, RZ, 0x1f, R13 ;  /* 0x0000001fff0c7819 */ /* 0x000fe4000001140d */
[--C-:B------:R-:W-:Y:S02]  /*c110*/  SHF.R.S32.HI R13, RZ, 0x1, R17.reuse ;  /* 0x00000001ff0d7819 */ /* 0x100fe40000011411 */
[----:B-1----:R-:W-:Y:S02]  /*c120*/  SHF.R.S32.HI R18, RZ, 0x1f, R17 ;  /* 0x0000001fff127819 */ /* 0x002fe40000011411 */
[----:B------:R-:W-:Y:S02]  /*c130*/  LEA.HI R10, R10, R5, RZ, 0x4 ;  /* 0x000000050a0a7211 */ /* 0x000fe400078f20ff */
[----:B------:R-:W-:-:S02]  /*c140*/  LEA.HI R12, R12, R11, RZ, 0x4 ;  /* 0x0000000b0c0c7211 */ /* 0x000fc400078f20ff */
[----:B------:R-:W-:Y:S02]  /*c150*/  LEA.HI R18, R18, R13, RZ, 0x4 ;  /* 0x0000000d12127211 */ /* 0x000fe400078f20ff */
[----:B------:R-:W-:Y:S02]  /*c160*/  LOP3.LUT R10, R10, 0x1ffffff0, RZ, 0xc0, !PT ;  /* 0x1ffffff00a0a7812 */ /* 0x000fe400078ec0ff */
[----:B------:R-:W-:Y:S02]  /*c170*/  LOP3.LUT R12, R12, 0x1ffffff0, RZ, 0xc0, !PT ;  /* 0x1ffffff00c0c7812 */ /* 0x000fe400078ec0ff */
[----:B------:R-:W-:Y:S02]  /*c180*/  LOP3.LUT R17, R17, 0xfffffffe, RZ, 0xc0, !PT ;  /* 0xfffffffe11117812 */ /* 0x000fe400078ec0ff */
[----:B------:R-:W-:Y:S02]  /*c190*/  LOP3.LUT R18, R18, 0x1ffffff0, RZ, 0xc0, !PT ;  /* 0x1ffffff012127812 */ /* 0x000fe400078ec0ff */
[----:B------:R-:W-:Y:S01]  /*c1a0*/  IADD3 R5, R5, -R10, RZ ;  /* 0x8000000a05057210 */ /* 0x000fe20007ffe0ff */
[----:B------:R-:W-:Y:S01]  /*c1b0*/  IMAD.IADD R12, R11, 0x1, -R12 ;  /* 0x000000010b0c7824 */ /* 0x000fe200078e0a0c */
[----:B------:R-:W-:Y:S01]  /*c1c0*/  LEA R8, R7, R8, 0x3 ;  /* 0x0000000807087211 */ /* 0x000fe200078e18ff */
[----:B------:R-:W-:-:S02]  /*c1d0*/  IMAD.IADD R17, R14, 0x1, -R17 ;  /* 0x000000010e117824 */ /* 0x000fc400078e0a11 */
[----:B------:R-:W-:Y:S02]  /*c1e0*/  IMAD.IADD R18, R13, 0x1, -R18 ;  /* 0x000000010d127824 */ /* 0x000fe400078e0a12 */
[----:B------:R-:W-:Y:S02]  /*c1f0*/  IMAD R7, R5, 0x8, R6 ;  /* 0x0000000805077824 */ /* 0x000fe400078e0206 */
[----:B------:R-:W-:Y:S01]  /*c200*/  IMAD R5, R12, 0x8, R15 ;  /* 0x000000080c057824 */ /* 0x000fe200078e020f */
[----:B------:R-:W-:Y:S01]  /*c210*/  STL [R1+0x84], R8 ;  /* 0x0000840801007387 */ /* 0x000fe20000100800 */
[----:B------:R-:W-:-:S03]  /*c220*/  LEA R6, R18, R17, 0x3 ;  /* 0x0000001112067211 */ /* 0x000fc600078e18ff */
[----:B------:R-:W-:Y:S04]  /*c230*/  STL [R1+0x80], R7 ;  /* 0x0000800701007387 */ /* 0x000fe80000100800 */
[----:B------:R3:W-:Y:S04]  /*c240*/  STL [R1+0x7c], R5 ;  /* 0x00007c0501007387 */ /* 0x0007e80000100800 */
[----:B------:R1:W-:Y:S01]  /*c250*/  STL [R1+0x78], R6 ;  /* 0x0000780601007387 */ /* 0x0003e20000100800 */
[----:B---3--:R-:W-:-:S04]  /*c260*/  IMAD R5, R20, 0x2000, R16 ;  /* 0x0000200014057824 */ /* 0x008fc800078e0210 */
[C---:B-1----:R-:W-:Y:S01]  /*c270*/  VIADD R6, R5.reuse, 0x4000 ;  /* 0x0000400005067836 */ /* 0x042fe20000000000 */
[----:B------:R-:W-:Y:S02]  /*c280*/  IADD3 R7, R5, 0x20c00, RZ ;  /* 0x00020c0005077810 */ /* 0x000fe40007ffe0ff */
[----:B------:R-:W-:Y:S02]  /*c290*/  SHF.R.U32.HI R5, RZ, 0x4, R5 ;  /* 0x00000004ff057819 */ /* 0x000fe40000011605 */
[----:B------:R-:W-:Y:S02]  /*c2a0*/  SHF.R.U32.HI R6, RZ, 0x4, R6 ;  /* 0x00000004ff067819 */ /* 0x000fe40000011606 */
[----:B------:R-:W-:Y:S02]  /*c2b0*/  SHF.R.U32.HI R7, RZ, 0x4, R7 ;  /* 0x00000004ff077819 */ /* 0x000fe40000011607 */
[----:B------:R-:W-:Y:S02]  /*c2c0*/  LOP3.LUT R5, R5, 0x3fff, RZ, 0xc0, !PT ;  /* 0x00003fff05057812 */ /* 0x000fe400078ec0ff */
[----:B------:R-:W-:-:S02]  /*c2d0*/  LOP3.LUT R6, R6, 0x3fff, RZ, 0xc0, !PT ;  /* 0x00003fff06067812 */ /* 0x000fc400078ec0ff */
[----:B------:R-:W-:Y:S02]  /*c2e0*/  LOP3.LUT R7, R7, 0x3fff, RZ, 0xc0, !PT ;  /* 0x00003fff07077812 */ /* 0x000fe400078ec0ff */
[----:B------:R-:W-:Y:S01]  /*c2f0*/  LOP3.LUT R12, R5, 0x10000, RZ, 0xfc, !PT ;  /* 0x00010000050c7812 */ /* 0x000fe200078efcff */
[----:B------:R-:W1:Y:S01]  /*c300*/  S2R R8, SR_CTAID.X ;  /* 0x0000000000087919 */ /* 0x000e620000002500 */
[----:B------:R-:W-:Y:S02]  /*c310*/  LOP3.LUT R5, R6, 0x10000, RZ, 0xfc, !PT ;  /* 0x0001000006057812 */ /* 0x000fe400078efcff */
[----:B------:R-:W-:Y:S01]  /*c320*/  LOP3.LUT R6, R7, 0x10000, RZ, 0xfc, !PT ;  /* 0x0001000007067812 */ /* 0x000fe200078efcff */
[C---:B------:R-:W-:Y:S01]  /*c330*/  VIADD R24, R12.reuse, 0x2 ;  /* 0x000000020c187836 */ /* 0x040fe20000000000 */
[----:B------:R2:W-:Y:S01]  /*c340*/  STL [R1+0x6c], R12 ;  /* 0x00006c0c01007387 */ /* 0x0005e20000100800 */
[C---:B------:R-:W-:Y:S01]  /*c350*/  VIADD R22, R12.reuse, 0x4 ;  /* 0x000000040c167836 */ /* 0x040fe20000000000 */
[----:B------:R-:W-:Y:S01]  /*c360*/  IADD3 R20, R12, 0x6, RZ ;  /* 0x000000060c147810 */ /* 0x000fe20007ffe0ff */
[----:B------:R-:W-:Y:S01]  /*c370*/  IMAD.MOV.U32 R11, RZ, RZ, 0x40000040 ;  /* 0x40000040ff0b7424 */ /* 0x000fe200078e00ff */
[----:B------:R-:W-:Y:S01]  /*c380*/  STL [R1+0x74], R6 ;  /* 0x0000740601007387 */ /* 0x000fe20000100800 */
[C---:B------:R-:W-:Y:S01]  /*c390*/  IADD3 R10, R5.reuse, 0x6, RZ ;  /* 0x00000006050a7810 */ /* 0x040fe20007ffe0ff */
[----:B------:R-:W-:Y:S01]  /*c3a0*/  VIADD R14, R5, 0x2 ;  /* 0x00000002050e7836 */ /* 0x000fe20000000000 */
[----:B------:R-:W-:Y:S01]  /*c3b0*/  MOV R13, 0x40000040 ;  /* 0x40000040000d7802 */ /* 0x000fe20000000f00 */
[----:B------:R3:W-:Y:S01]  /*c3c0*/  STL [R1+0x68], R5 ;  /* 0x0000680501007387 */ /* 0x0007e20000100800 */
[----:B------:R-:W-:-:S02]  /*c3d0*/  IMAD.MOV.U32 R15, RZ, RZ, 0x40000040 ;  /* 0x40000040ff0f7424 */ /* 0x000fc400078e00ff */
[----:B--2---:R-:W-:Y:S01]  /*c3e0*/  VIADD R12, R5, 0x4 ;  /* 0x00000004050c7836 */ /* 0x004fe20000000000 */
[----:B------:R2:W-:Y:S04]  /*c3f0*/  STL.64 [R1+0x60], R24 ;  /* 0x0000601801007387 */ /* 0x0005e80000100a00 */
[----:B------:R2:W-:Y:S04]  /*c400*/  STL.64 [R1+0x58], R22 ;  /* 0x0000581601007387 */ /* 0x0005e80000100a00 */
[----:B------:R2:W-:Y:S04]  /*c410*/  STL.64 [R1+0x50], R20 ;  /* 0x0000501401007387 */ /* 0x0005e80000100a00 */
[----:B------:R2:W-:Y:S04]  /*c420*/  STL.64 [R1+0x38], R10 ;  /* 0x0000380a01007387 */ /* 0x0005e80000100a00 */
[----:B------:R2:W-:Y:S04]  /*c430*/  STL.64 [R1+0x48], R14 ;  /* 0x0000480e01007387 */ /* 0x0005e80000100a00 */
[----:B------:R2:W-:Y:S01]  /*c440*/  STL.64 [R1+0x40], R12 ;  /* 0x0000400c01007387 */ /* 0x0005e20000100a00 */
[C---:B---3--:R-:W-:Y:S01]  /*c450*/  VIADD R5, R9.reuse, 0x4 ;  /* 0x0000000409057836 */ /* 0x048fe20000000000 */
[C---:B------:R-:W-:Y:S01]  /*c460*/  IADD3 R6, R9.reuse, 0xc, RZ ;  /* 0x0000000c09067810 */ /* 0x040fe20007ffe0ff */
[C---:B------:R-:W-:Y:S01]  /*c470*/  VIADD R7, R9.reuse, 0x8 ;  /* 0x0000000809077836 */ /* 0x040fe20000000000 */
[C---:B------:R-:W-:Y:S01]  /*c480*/  IADD3 R6, R9.reuse, 0x18, RZ ;  /* 0x0000001809067810 */ /* 0x040fe20007ffe0ff */
[----:B------:R-:W-:-:S02]  /*c490*/  VIADD R5, R9, 0x10 ;  /* 0x0000001009057836 */ /* 0x000fc40000000000 */
[----:B------:R-:W-:Y:S01]  /*c4a0*/  VIADD R7, R9, 0x14 ;  /* 0x0000001409077836 */ /* 0x000fe20000000000 */
[----:B------:R-:W-:Y:S01]  /*c4b0*/  IADD3 R7, -R19, UR4, RZ ;  /* 0x0000000413077c10 */ /* 0x000fe2000fffe1ff */
[----:B------:R-:W-:Y:S02]  /*c4c0*/  VIADD R5, R9, 0x1c ;  /* 0x0000001c09057836 */ /* 0x000fe40000000000 */
[----:B-1----:R-:W-:-:S07]  /*c4d0*/  IMAD R8, R8, -0x80, -R19 ;  /* 0xffffff8008087824 */ /* 0x002fce00078e0a13 */
.L_x_1733:
[----:B------:R-:W-:-:S05]  /*c4e0*/  IMAD.U32 R5, RZ, RZ, UR36 ;  /* 0x00000024ff057e24 */ /* 0x000fca000f8e00ff */
[----:B------:R-:W-:-:S04]  /*c4f0*/  LOP3.LUT R5, R5, 0x1, RZ, 0xfc, !PT ;  /* 0x0000000105057812 */ /* 0x000fc800078efcff */
[----:B------:R-:W-:-:S13]  /*c500*/  ISETP.NE.AND P6, PT, R5, 0x3, PT ;  /* 0x000000030500780c */ /* 0x000fda0003fc5270 */
[----:B------:R-:W-:Y:S05]  /*c510*/  @!P6 BRA `(.L_x_1723) ;  /* 0x000000000004e947 */ /* 0x000fea0003800000 */
[----:B------:R-:W-:Y:S01]  /*c520*/  BPT.TRAP 0x1 ;  /* 0x000000040000795c */ /* 0x000fe20000300000 */
.L_x_1723:
[----:B------:R-:W-:Y:S02]  /*c530*/  LEA R6, R0, R16, 0x3 ;  /* 0x0000001000067211 */ /* 0x000fe400078e18ff */
[----:B--2---:R-:W-:-:S04]  /*c540*/  SHF.L.U32 R23, R4, 0x1f, RZ ;  /* 0x0000001f04177819 */ /* 0x004fc800000006ff */
[----:B------:R1:W2:Y:S01]  /*c550*/  SYNCS.PHASECHK.TRANS64.TRYWAIT P0, [R6+URZ+0x30c10], R23 ;  /* 0x030c1017060075a7 */ /* 0x0002a2000800017f */
[----:B------:R-:W-:Y:S05]  /*c560*/  @!P6 BRA `(.L_x_1724) ;  /* 0x000000000004e947 */ /* 0x000fea0003800000 */
[----:B------:R-:W-:Y:S01]  /*c570*/  BPT.TRAP 0x1 ;  /* 0x000000040000795c */ /* 0x000fe20000300000 */
.L_x_1724:
[----:B------:R-:W-:-:S05]  /*c580*/  VIADD R5, R16, 0x10000 ;  /* 0x0001000010057836 */ /* 0x000fca0000000000 */
[----:B------:R-:W-:-:S04]  /*c590*/  SHF.R.U32.HI R5, RZ, 0x4, R5 ;  /* 0x00000004ff057819 */ /* 0x000fc80000011605 */
[----:B------:R-:W-:-:S04]  /*c5a0*/  LOP3.LUT R5, R5, 0x3fff, RZ, 0xc0, !PT ;  /* 0x00003fff05057812 */ /* 0x000fc800078ec0ff */
[----:B------:R-:W-:Y:S01]  /*c5b0*/  LOP3.LUT R11, R5, 0x10000, RZ, 0xfc, !PT ;  /* 0x00010000050b7812 */ /* 0x000fe200078efcff */
[----:B--2---:R-:W-:Y:S06]  /*c5c0*/  @P0 BRA `(.L_x_1725) ;  /* 0x0000000000080947 */ /* 0x004fec0003800000 */
[----:B------:R-:W2:Y:S02]  /*c5d0*/  SYNCS.PHASECHK.TRANS64.TRYWAIT P0, [R6+URZ+0x30c10], R23 ;  /* 0x030c1017060075a7 */ /* 0x000ea4000800017f */
[----:B--2---:R-:W-:Y:S05]  /*c5e0*/  @!P0 BRA `(.L_x_1726) ;  /* 0x000000a800a08947 */ /* 0x004fea0003800000 */
.L_x_1725:
        /* <DEDUP_REMOVED lines=63> */
.L_x_1727:
[----:B------:R1:W1:Y:S01]  /*c9e0*/  SYNCS.PHASECHK.TRANS64.TRYWAIT P0, [R6+URZ+0x30c30], R23 ;  /* 0x030c3017060075a7 */ /* 0x000262000800017f */
[----:B------:R-:W-:Y:S05]  /*c9f0*/  @!P6 BRA `(.L_x_1728) ;  /* 0x000000000004e947 */ /* 0x000fea0003800000 */
[----:B------:R-:W-:Y:S01]  /*ca00*/  BPT.TRAP 0x1 ;  /* 0x000000040000795c */ /* 0x000fe20000300000 */
.L_x_1728:
[----:B-1----:R-:W-:Y:S05]  /*ca10*/  @P0 BRA `(.L_x_1729) ;  /* 0x0000000000080947 */ /* 0x002fea0003800000 */
[----:B------:R-:W1:Y:S02]  /*ca20*/  SYNCS.PHASECHK.TRANS64.TRYWAIT P0, [R6+URZ+0x30c30], R23 ;  /* 0x030c3017060075a7 */ /* 0x000e64000800017f */
[----:B-1----:R-:W-:Y:S05]  /*ca30*/  @!P0 BRA `(.L_x_1730) ;  /* 0x000000a400a08947 */ /* 0x002fea0003800000 */
.L_x_1729:
        /* <DEDUP_REMOVED lines=93> */
[----:B------:R2:W-:Y:S04]  /*d010*/  STL [R1+0x88], R2 ;  /* 0x0000880201007387 */ /* 0x0005e80000100800 */
[----:B-1----:R-:W3:Y:S01]  /*d020*/  LDL.64 R4, [R1+0x48] ;  /* 0x0000480001047983 */ /* 0x002ee20000100a00 */
[----:B------:R-:W-:Y:S01]  /*d030*/  WARPGROUP.ARRIVE ;  /* 0x00000000000079c5 */ /* 0x000fe20000000000 */
[----:B------:R1:W-:Y:S01]  /*d040*/  MUFU.TANH R166, R92 ;  /* 0x0000005c00a67308 */ /* 0x0003e20000002400 */
[----:B------:R-:W-:Y:S01]  /*d050*/  FMUL.FTZ R100, R100, UR9 ;  /* 0x0000000964647c20 */ /* 0x000fe20008410000 */
[----:B--2---:R-:W2:Y:S01]  /*d060*/  LDC R2, c[0x0][0x74c] ;  /* 0x0001d300ff027b82 */ /* 0x004ea20000000800 */
[----:B------:R-:W-:Y:S01]  /*d070*/  FMUL.FTZ R101, R101, UR9 ;  /* 0x0000000965657c20 */ /* 0x000fe20008410000 */
[----:B------:R-:W-:Y:S01]  /*d080*/  FMUL.FTZ R120, R120, UR9 ;  /* 0x0000000978787c20 */ /* 0x000fe20008410000 */
[----:B------:R-:W-:Y:S01]  /*d090*/  HGMMA.64x128x16.F32.BF16 R24, gdesc[UR4], RZ, !UPT, gsb0 ;  /* 0x01e00000041879f0 */ /* 0x000fe2000c0018ff */
        /* <DEDUP_REMOVED lines=11> */
[----:B----4-:R-:W4:Y:S01]  /*d150*/  LDL.64 R98, [R1+0x38] ;  /* 0x0000380001627983 */ /* 0x010f220000100a00 */
[----:B------:R-:W-:Y:S01]  /*d160*/  UMOV UR14, UR4 ;  /* 0x00000004000e7c82 */ /* 0x000fe20008000000 */
[----:B------:R-:W-:Y:S01]  /*d170*/  FMUL.FTZ R124, R124, UR9 ;  /* 0x000000097c7c7c20 */ /* 0x000fe20008410000 */
        /* <DEDUP_REMOVED lines=9> */
[----:B------:R-:W-:-:S03]  /*d210*/  FMUL.FTZ R106, R106, UR9 ;  /* 0x000000096a6a7c20 */ /* 0x000fc60008410000 */
[----:B------:R1:W-:Y:S08]  /*d220*/  MUFU.TANH R169, R89 ;  /* 0x0000005900a97308 */ /* 0x0003f00000002400 */
[----:B------:R2:W4:Y:S08]  /*d230*/  MUFU.TANH R203, R23 ;  /* 0x0000001700cb7308 */ /* 0x0005300000002400 */
[----:B------:R-:W4:Y:S08]  /*d240*/  MUFU.TANH R171, R137 ;  /* 0x0000008900ab7308 */ /* 0x000f300000002400 */
[----:B------:R2:W-:Y:S01]  /*d250*/  MUFU.TANH R167, R91 ;  /* 0x0000005b00a77308 */ /* 0x0005e20000002400 */
[----:B---3--:R-:W-:Y:S01]  /*d260*/  R2UR UR12, R4 ;  /* 0x00000000040c72ca */ /* 0x008fe200000e0000 */
[----:B------:R-:W-:-:S02]  /*d270*/  WARPGROUP.DEPBAR.LE gsb0, 0x0 ;  /* 0x00008000000079c5 */ /* 0x000fc40000010000 */
[----:B------:R-:W-:Y:S01]  /*d280*/  R2UR UR13, R5 ;  /* 0x00000000050d72ca */ /* 0x000fe200000e0000 */
[----:B------:R-:W-:Y:S01]  /*d290*/  ULEA UR4, UR43, -UR41, 0x7 ;  /* 0x800000292b047291 */ /* 0x000fe2000f8e383f */
[----:B------:R-:W3:Y:S01]  /*d2a0*/  LDL.64 R4, [R1+0x40] ;  /* 0x0000400001047983 */ /* 0x000ee20000100a00 */
[----:B------:R-:W-:Y:S01]  /*d2b0*/  WARPGROUP.ARRIVE ;  /* 0x00000000000079c5 */ /* 0x000fe20000000000 */
[----:B-1----:R-:W-:Y:S01]  /*d2c0*/  FMUL.FTZ R90, R96, UR9 ;  /* 0x00000009605a7c20 */ /* 0x002fe20008410000 */
[----:B------:R-:W-:Y:S01]  /*d2d0*/  FMUL.FTZ R88, R94, UR9 ;  /* 0x000000095e587c20 */ /* 0x000fe20008410000 */
[----:B------:R-:W-:Y:S01]  /*d2e0*/  FMUL.FTZ R89, R95, UR9 ;  /* 0x000000095f597c20 */ /* 0x000fe20008410000 */
[----:B--2---:R-:W-:Y:S01]  /*d2f0*/  IADD3 R2, -R2, 0x8, RZ ;  /* 0x0000000802027810 */ /* 0x004fe20007ffe1ff */
[----:B------:R-:W1:Y:S01]  /*d300*/  LDC.64 R94, c[0x0][0x748] ;  /* 0x0001d200ff5e7b82 */ /* 0x000e620000000a00 */
[----:B------:R1:W-:Y:S01]  /*d310*/  MUFU.TANH R6, R126 ;  /* 0x0000007e00067308 */ /* 0x0003e20000002400 */
[----:B------:R-:W-:Y:S01]  /*d320*/  FMUL.FTZ R23, R93, UR9 ;  /* 0x000000095d177c20 */ /* 0x000fe20008410000 */
[----:B------:R-:W-:-:S02]  /*d330*/  FMUL.FTZ R91, R97, UR9 ;  /* 0x00000009615b7c20 */ /* 0x000fc40008410000 */
[----:B------:R-:W-:Y:S01]  /*d340*/  HGMMA.64x128x16.F32.BF16 R24, gdesc[UR12], R24, gsb0 ;  /* 0x01e000000c1879f0 */ /* 0x000fe20008001818 */
[----:B------:R-:W-:Y:S01]  /*d350*/  LEA R96, R3, UR4, 0x1 ;  /* 0x0000000403607c11 */ /* 0x000fe2000f8e08ff */
[----:B------:R-:W-:Y:S01]  /*d360*/  UIADD3 UR4, UR6, 0x4, URZ ;  /* 0x0000000406047890 */ /* 0x000fe2000fffe03f */
[----:B----4-:R-:W-:Y:S01]  /*d370*/  R2UR UR5, R99 ;  /* 0x00000000630572ca */ /* 0x010fe200000e0000 */
[----:B------:R-:W-:Y:S01]  /*d380*/  UMOV UR15, 0x40000040 ;  /* 0x40000040000f7882 */ /* 0x000fe20000000000 */
[----:B------:R-:W-:Y:S01]  /*d390*/  UMOV UR7, 0x40000040 ;  /* 0x4000004000077882 */ /* 0x000fe20000000000 */
[----:B------:R-:W2:Y:S01]  /*d3a0*/  MUFU.TANH R23, R23 ;  /* 0x0000001700177308 */ /* 0x000ea20000002400 */
[----:B------:R-:W-:Y:S02]  /*d3b0*/  FMUL.FTZ R93, R103, UR9 ;  /* 0x00000009675d7c20 */ /* 0x000fe40008410000 */
[----:B------:R-:W-:Y:S01]  /*d3c0*/  UMOV UR14, UR4 ;  /* 0x00000004000e7c82 */ /* 0x000fe20008000000 */
[----:B------:R-:W-:-:S04]  /*d3d0*/  IMAD.IADD R96, R7, 0x1, R96 ;  /* 0x0000000107607824 */ /* 0x000fc800078e0260 */
[----:B------:R-:W-:Y:S01]  /*d3e0*/  IMAD.IADD R221, R2, 0x1, -R96 ;  /* 0x0000000102dd7824 */ /* 0x000fe200078e0a60 */
[----:B------:R-:W-:Y:S01]  /*d3f0*/  UIADD3 UR6, UR6, 0x6, URZ ;  /* 0x0000000606067890 */ /* 0x000fe2000fffe03f */
[----:B------:R-:W4:Y:S01]  /*d400*/  MUFU.TANH R90, R90 ;  /* 0x0000005a005a7308 */ /* 0x000f220000002400 */
        /* <DEDUP_REMOVED lines=15> */
[----:B------:R-:W-:Y:S08]  /*d500*/  MUFU.TANH R156, R109 ;  /* 0x0000006d009c7308 */ /* 0x000ff00000002400 */
[----:B------:R-:W-:Y:S08]  /*d510*/  MUFU.TANH R161, R104 ;  /* 0x0000006800a17308 */ /* 0x000ff00000002400 */
[----:B------:R-:W-:Y:S01]  /*d520*/  MUFU.TANH R160, R105 ;  /* 0x0000006900a07308 */ /* 0x000fe20000002400 */
[----:B------:R-:W-:-:S07]  /*d530*/  FMUL.FTZ R110, R110, UR9 ;  /* 0x000000096e6e7c20 */ /* 0x000fce0008410000 */
[----:B------:R-:W-:Y:S01]  /*d540*/  MUFU.TANH R153, R112 ;  /* 0x0000007000997308 */ /* 0x000fe20000002400 */
[----:B------:R-:W-:Y:S02]  /*d550*/  WARPGROUP.DEPBAR.LE gsb0, 0x0 ;  /* 0x00008000000079c5 */ /* 0x000fe40000010000 */
[----:B------:R-:W1:Y:S01]  /*d560*/  LDS R224, [R224+0x400] ;  /* 0x00040000e0e07984 */ /* 0x000e620000000800 */
[----:B------:R-:W-:Y:S01]  /*d570*/  WARPGROUP.ARRIVE ;  /* 0x00000000000079c5 */ /* 0x000fe20000000000 */
[----:B------:R-:W-:-:S03]  /*d580*/  SEL R218, R95, 0x80, P1 ;  /* 0x000000805fda7807 */ /* 0x000fc60000800000 */
[----:B------:R-:W1:Y:S01]  /*d590*/  MUFU.TANH R93, R93 ;  /* 0x0000005d005d7308 */ /* 0x000e620000002400 */
[C---:B------:R-:W-:Y:S02]  /*d5a0*/  ISETP.GE.AND P3, PT, R126.reuse, RZ, PT ;  /* 0x000000ff7e00720c */ /* 0x040fe40003f66270 */
[C---:B------:R-:W-:Y:S02]  /*d5b0*/  ISETP.GE.AND P4, PT, R126.reuse, 0x1, PT ;  /* 0x000000017e00780c */ /* 0x040fe40003f86270 */
[----:B------:R-:W-:Y:S02]  /*d5c0*/  ISETP.GE.AND P1, PT, R126, 0x9, PT ;  /* 0x000000097e00780c */ /* 0x000fe40003f26270 */
[----:B------:R-:W-:Y:S01]  /*d5d0*/  R2UR UR4, R98 ;  /* 0x00000000620472ca */ /* 0x000fe200000e0000 */
[----:B------:R-:W-:Y:S01]  /*d5e0*/  MUFU.TANH R141, R124 ;  /* 0x0000007c008d7308 */ /* 0x000fe20000002400 */
[C---:B------:R-:W-:Y:S02]  /*d5f0*/  ISETP.GT.OR P3, PT, R218.reuse, RZ, !P3 ;  /* 0x000000ffda00720c */ /* 0x040fe40005f64670 */
[----:B------:R-:W-:-:S02]  /*d600*/  ISETP.GT.OR P4, PT, R218, 0x1, !P4 ;  /* 0x00000001da00780c */ /* 0x000fc40006784670 */
[----:B------:R-:W-:Y:S02]  /*d610*/  ISETP.GT.OR P1, PT, R218, 0x9, !P1 ;  /* 0x00000009da00780c */ /* 0x000fe40004f24670 */
        /* <DEDUP_REMOVED lines=11> */
[----:B------:R-:W-:-:S06]  /*d6d0*/  FMUL.FTZ R119, R119, UR9 ;  /* 0x0000000977777c20 */ /* 0x000fcc0008410000 */
        /* <DEDUP_REMOVED lines=8> */
[----:B---3--:R-:W-:-:S02]  /*d760*/  R2UR UR12, R4 ;  /* 0x00000000040c72ca */ /* 0x008fc400000e0000 */
[----:B------:R-:W-:-:S13]  /*d770*/  R2UR UR13, R5 ;  /* 0x00000000050d72ca */ /* 0x000fda00000e0000 */
[----:B------:R-:W-:Y:S01]  /*d780*/  HGMMA.64x128x16.F32.BF16 R24, gdesc[UR12], R24, gsb0 ;  /* 0x01e000000c1879f0 */ /* 0x000fe20008001818 */
[----:B------:R3:W-:Y:S02]  /*d790*/  MUFU.TANH R4, R128 ;  /* 0x0000008000047308 */ /* 0x0007e40000002400 */
[----:B---3--:R-:W-:Y:S02]  /*d7a0*/  SEL R128, R94, 0x80, !P0 ;  /* 0x000000805e807807 */ /* 0x008fe40004000000 */
        /* <DEDUP_REMOVED lines=49> */
[----:B------:R-:W-:-:S06]  /*dac0*/  WARPGROUP.ARRIVE ;  /* 0x00000000000079c5 */ /* 0x000fcc0000000000 */
[----:B------:R-:W-:Y:S01]  /*dad0*/  HGMMA.64x128x16.F32.BF16 R24, gdesc[UR4], R24, gsb0 ;  /* 0x01e00000041879f0 */ /* 0x000fe20008001818 */
[----:B------:R-:W-:Y:S01]  /*dae0*/  FSEL R122, R169, -INF , !P3 ;  /* 0xff800000a97a7808 */ /* 0x000fe20005800000 */
[----:B------:R-:W3:Y:S01]  /*daf0*/  MUFU.TANH R155, R110 ;  /* 0x0000006e009b7308 */ /* 0x000ee20000002400 */
        /* <DEDUP_REMOVED lines=12> */
[----:B----4-:R-:W-:Y:S01]  /*dbc0*/  FSEL R103, R90, -INF , !P0 ;  /* 0xff8000005a677808 */ /* 0x010fe20004000000 */
[----:B------:R-:W-:Y:S01]  /*dbd0*/  FMUL.FTZ R138, R129, UR9 ;  /* 0x00000009818a7c20 */ /* 0x000fe20008410000 */
[----:B-1----:R-:W-:Y:S01]  /*dbe0*/  FSEL R109, R91, -INF , !P1 ;  /* 0xff8000005b6d7808 */ /* 0x002fe20004800000 */
[----:B------:R1:W-:Y:S01]  /*dbf0*/  MUFU.TANH R146, R119 ;  /* 0x0000007700927308 */ /* 0x0003e20000002400 */
[C---:B------:R-:W-:Y:S01]  /*dc00*/  ISETP.GE.AND P0, PT, R128.reuse, 0x28, PT ;  /* 0x000000288000780c */ /* 0x040fe20003f06270 */
[----:B------:R-:W4:Y:S01]  /*dc10*/  SHFL.IDX PT, R226, R224, R9, 0x1f ;  /* 0x00001f09e0e27589 */ /* 0x000f2200000e0000 */
[----:B------:R-:W-:-:S02]  /*dc20*/  ISETP.GE.AND P1, PT, R128, 0x29, PT ;  /* 0x000000298000780c */ /* 0x000fc40003f26270 */
[C---:B------:R-:W-:Y:S01]  /*dc30*/  IADD3 R231, R9.reuse, 0x8, RZ ;  /* 0x0000000809e77810 */ /* 0x040fe20007ffe0ff */
[----:B------:R-:W-:Y:S01]  /*dc40*/  VIADD R232, R9, 0xc ;  /* 0x0000000c09e87836 */ /* 0x000fe20000000000 */
[C---:B------:R-:W-:Y:S01]  /*dc50*/  ISETP.GT.OR P2, PT, R218.reuse, 0x38, !P2 ;  /* 0x00000038da00780c */ /* 0x040fe20005744670 */
[----:B------:R-:W4:Y:S01]  /*dc60*/  MUFU.TANH R149, R115 ;  /* 0x0000007300957308 */ /* 0x000f220000002400 */
[----:B------:R-:W-:Y:S01]  /*dc70*/  ISETP.GT.OR P3, PT, R218, 0x39, !P3 ;  /* 0x00000039da00780c */ /* 0x000fe20005f64670 */
[----:B------:R-:W-:Y:S01]  /*dc80*/  ULDC UR4, c[0x0][0x744] ;  /* 0x0001d10000047ab9 */ /* 0x000fe20000000800 */
        /* <DEDUP_REMOVED lines=31> */
[----:B-1----:R-:W-:Y:S02]  /*de80*/  FSEL R119, R160, -INF , !P1 ;  /* 0xff800000a0777808 */ /* 0x002fe40004800000 */
[----:B------:R-:W-:-:S02]  /*de90*/  ISETP.GE.AND P0, PT, R126, 0x58, PT ;  /* 0x000000587e00780c */ /* 0x000fc40003f06270 */
[----:B------:R-:W-:Y:S02]  /*dea0*/  ISETP.GE.AND P1, PT, R126, 0x59, PT ;  /* 0x000000597e00780c */ /* 0x000fe40003f26270 */
[C---:B------:R-:W-:Y:S02]  /*deb0*/  ISETP.GT.OR P2, PT, R218.reuse, 0x48, !P2 ;  /* 0x00000048da00780c */ /* 0x040fe40005744670 */
[C---:B------:R-:W-:Y:S02]  /*dec0*/  ISETP.GT.OR P3, PT, R218.reuse, 0x49, !P3 ;  /* 0x00000049da00780c */ /* 0x040fe40005f64670 */
[C---:B------:R-:W-:Y:S02]  /*ded0*/  ISETP.GT.OR P5, PT, R218.reuse, 0x50, !P5 ;  /* 0x00000050da00780c */ /* 0x040fe40006fa4670 */
[C---:B------:R-:W-:Y:S02]  /*dee0*/  ISETP.GT.OR P4, PT, R218.reuse, 0x51, !P4 ;  /* 0x00000051da00780c */ /* 0x040fe40006784670 */
[----:B------:R-:W-:-:S02]  /*def0*/  ISETP.GT.OR P0, PT, R218, 0x58, !P0 ;  /* 0x00000058da00780c */ /* 0x000fc40004704670 */
[----:B------:R-:W-:Y:S01]  /*df00*/  ISETP.GT.OR P1, PT, R218, 0x59, !P1 ;  /* 0x00000059da00780c */ /* 0x000fe20004f24670 */
[----:B------:R-:W1:Y:S01]  /*df10*/  MUFU.TANH R147, R118 ;  /* 0x0000007600937308 */ /* 0x000e620000002400 */
        /* <DEDUP_REMOVED lines=20> */
[----:B---3--:R-:W-:Y:S02]  /*e060*/  FSEL R111, R155, -INF , !P5 ;  /* 0xff8000009b6f7808 */ /* 0x008fe40006800000 */
[----:B--2---:R-:W-:Y:S02]  /*e070*/  FSEL R104, R154, -INF , !P4 ;  /* 0xff8000009a687808 */ /* 0x004fe40006000000 */
[----:B------:R-:W-:-:S02]  /*e080*/  ISETP.GE.AND P2, PT, R128, 0x58, PT ;  /* 0x000000588000780c */ /* 0x000fc40003f46270 */
[----:B------:R-:W-:Y:S02]  /*e090*/  ISETP.GE.AND P3, PT, R128, 0x59, PT ;  /* 0x000000598000780c */ /* 0x000fe40003f66270 */
[C---:B------:R-:W-:Y:S02]  /*e0a0*/  ISETP.GE.AND P5, PT, R126.reuse, 0x60, PT ;  /* 0x000000607e00780c */ /* 0x040fe40003fa6270 */
[C---:B------:R-:W-:Y:S02]  /*e0b0*/  ISETP.GE.AND P4, PT, R126.reuse, 0x61, PT ;  /* 0x000000617e00780c */ /* 0x040fe40003f86270 */
[----:B------:R-:W-:Y:S02]  /*e0c0*/  FSEL R100, R151, -INF , !P0 ;  /* 0xff80000097647808 */ /* 0x000fe40004000000 */
[----:B----4-:R-:W-:Y:S02]  /*e0d0*/  FSEL R115, R149, -INF , !P1 ;  /* 0xff80000095737808 */ /* 0x010fe40004800000 */
        /* <DEDUP_REMOVED lines=8> */
[----:B------:R2:W3:Y:S01]  /*e160*/  MUFU.TANH R5, R127 ;  /* 0x0000007f00057308 */ /* 0x0004e20000002400 */
[----:B-1----:R-:W-:Y:S02]  /*e170*/  FSEL R95, R147, -INF , !P2 ;  /* 0xff800000935f7808 */ /* 0x002fe40005000000 */
        /* <DEDUP_REMOVED lines=8> */
[----:B--2---:R-:W-:Y:S02]  /*e200*/  FSEL R127, R141, -INF , !P0 ;  /* 0xff8000008d7f7808 */ /* 0x004fe40004000000 */
[----:B------:R-:W-:Y:S02]  /*e210*/  FSEL R126, R140, -INF , !P1 ;  /* 0xff8000008c7e7808 */ /* 0x000fe40004800000 */
[----:B------:R-:W-:-:S02]  /*e220*/  ISETP.GE.AND P0, PT, R128, 0x60, PT ;  /* 0x000000608000780c */ /* 0x000fc40003f06270 */
[----:B------:R-:W-:Y:S02]  /*e230*/  ISETP.GE.AND P1, PT, R128, 0x61, PT ;  /* 0x000000618000780c */ /* 0x000fe40003f26270 */
[----:B------:R-:W-:Y:S02]  /*e240*/  ISETP.GT.OR P2, PT, R218, 0x70, !P2 ;  /* 0x00000070da00780c */ /* 0x000fe40005744670 */
[C---:B------:R-:W-:Y:S02]  /*e250*/  ISETP.GT.OR P0, PT, R221.reuse, 0x60, !P0 ;  /* 0x00000060dd00780c */ /* 0x040fe40004704670 */
[----:B------:R-:W-:Y:S02]  /*e260*/  ISETP.GT.OR P1, PT, R221, 0x61, !P1 ;  /* 0x00000061dd00780c */ /* 0x000fe40004f24670 */
[----:B-1----:R-:W-:Y:S02]  /*e270*/  FSEL R130, R4, -INF , !P2 ;  /* 0xff80000004827808 */ /* 0x002fe40005000000 */
[----:B------:R-:W-:-:S02]  /*e280*/  FSEL R131, R143, -INF , !P0 ;  /* 0xff8000008f837808 */ /* 0x000fc40004000000 */
[----:B------:R-:W-:Y:S02]  /*e290*/  FSEL R137, R142, -INF , !P1 ;  /* 0xff8000008e897808 */ /* 0x000fe40004800000 */
[C---:B------:R-:W-:Y:S02]  /*e2a0*/  ISETP.GE.AND P2, PT, R128.reuse, 0x68, PT ;  /* 0x000000688000780c */ /* 0x040fe40003f46270 */
[C---:B------:R-:W-:Y:S02]  /*e2b0*/  ISETP.GE.AND P0, PT, R128.reuse, 0x69, PT ;  /* 0x000000698000780c */ /* 0x040fe40003f06270 */
[----:B------:R-:W-:Y:S02]  /*e2c0*/  ISETP.GE.AND P1, PT, R128, 0x70, PT ;  /* 0x000000708000780c */ /* 0x000fe40003f26270 */
[C---:B------:R-:W-:Y:S02]  /*e2d0*/  ISETP.GT.OR P2, PT, R221.reuse, 0x68, !P2 ;  /* 0x00000068dd00780c */ /* 0x040fe40005744670 */
[----:B------:R-:W-:-:S02]  /*e2e0*/  ISETP.GT.OR P0, PT, R221, 0x69, !P0 ;  /* 0x00000069dd00780c */ /* 0x000fc40004704670 */
[----:B------:R-:W-:Y:S02]  /*e2f0*/  ISETP.GT.OR P1, PT, R221, 0x70, !P1 ;  /* 0x00000070dd00780c */ /* 0x000fe40004f24670 */
[----:B------:R-:W-:Y:S02]  /*e300*/  R2UR UR8, R136 ;  /* 0x00000000880872ca */ /* 0x000fe400000e0000 */
[----:B------:R-:W-:Y:S02]  /*e310*/  FSEL R129, R6, -INF , !P2 ;  /* 0xff80000006817808 */ /* 0x000fe40005000000 */
[----:B---3--:R-:W-:Y:S02]  /*e320*/  FSEL R139, R5, -INF , !P0 ;  /* 0xff800000058b7808 */ /* 0x008fe40004000000 */
[----:B----4-:R-:W-:Y:S02]  /*e330*/  FSEL R136, R2, -INF , !P1 ;  /* 0xff80000002887808 */ /* 0x010fe40004800000 */
[----:B------:R-:W-:-:S02]  /*e340*/  ISETP.GE.AND P2, PT, R128, 0x71, PT ;  /* 0x000000718000780c */ /* 0x000fc40003f46270 */
        /* <DEDUP_REMOVED lines=19> */
[----:B--2---:R-:W-:Y:S01]  /*e480*/  FFMA.FTZ R216, R216, UR4, -R218 ;  /* 0x00000004d8d87c23 */ /* 0x004fe200080108da */
[C---:B------:R-:W-:Y:S02]  /*e490*/  VIADD R27, R9.reuse, 0x10 ;  /* 0x00000010091b7836 */ /* 0x040fe40000000000 */
[----:B------:R-:W-:Y:S01]  /*e4a0*/  FADD.FTZ R226, R26, -R226 ;  /* 0x800000e21ae27221 */ /* 0x000fe20000010000 */
[----:B------:R-:W-:Y:S01]  /*e4b0*/  IADD3 R221, R9, 0x14, RZ ;  /* 0x0000001409dd7810 */ /* 0x000fe20007ffe0ff */
[----:B------:R-:W-:-:S02]  /*e4c0*/  FFMA.FTZ R26, R214, UR4, -R218 ;  /* 0x00000004d61a7c23 */ /* 0x000fc400080108da */
[----:B------:R2:W4:Y:S01]  /*e4d0*/  MUFU.EX2 R214, R216 ;  /* 0x000000d800d67308 */ /* 0x0005220000000800 */
[----:B------:R-:W4:Y:S01]  /*e4e0*/  SHFL.IDX PT, R231, R17, R231, 0x1f ;  /* 0x00001fe711e77589 */ /* 0x000f2200000e0000 */
[--C-:B---3--:R-:W-:Y:S01]  /*e4f0*/  FADD.FTZ R218, R30, -R24.reuse ;  /* 0x800000181eda7221 */ /* 0x108fe20000010000 */
[----:B--2---:R-:W-:Y:S02]  /*e500*/  FADD.FTZ R216, R28, -R24 ;  /* 0x800000181cd87221 */ /* 0x004fe40000010000 */
[----:B------:R-:W2:Y:S04]  /*e510*/  SHFL.IDX PT, R28, R224, R27, 0x1f ;  /* 0x00001f1be01c7589 */ /* 0x000ea800000e0000 */
[----:B------:R1:W-:Y:S04]  /*e520*/  SHFL.IDX PT, R27, R224, R221, 0x1f ;  /* 0x00001fdde01b7589 */ /* 0x0003e800000e0000 */
[----:B------:R3:W2:Y:S01]  /*e530*/  SHFL.IDX PT, R30, R17, R232, 0x1f ;  /* 0x00001fe8111e7589 */ /* 0x0006a200000e0000 */
[----:B-1----:R-:W-:Y:S01]  /*e540*/  FADD.FTZ R221, R29, -R223 ;  /* 0x800000df1ddd7221 */ /* 0x002fe20000010000 */
[----:B------:R-:W-:-:S02]  /*e550*/  VIADD R29, R9, 0x18 ;  /* 0x00000018091d7836 */ /* 0x000fc40000000000 */
[----:B------:R-:W-:Y:S01]  /*e560*/  FADD.FTZ R223, R31, -R223 ;  /* 0x800000df1fdf7221 */ /* 0x000fe20000010000 */
[----:B------:R-:W-:-:S03]  /*e570*/  IADD3 R31, R9, 0x10, RZ ;  /* 0x00000010091f7810 */ /* 0x000fc60007ffe0ff */
[----:B------:R-:W1:Y:S04]  /*e580*/  SHFL.IDX PT, R29, R224, R29, 0x1f ;  /* 0x00001f1de01d7589 */ /* 0x000e6800000e0000 */
[----:B------:R-:W1:Y:S01]  /*e590*/  SHFL.IDX PT, R31, R17, R31, 0x1f ;  /* 0x00001f1f111f7589 */ /* 0x000e6200000e0000 */
[----:B---3--:R-:W-:Y:S01]  /*e5a0*/  VIADD R232, R9, 0x1c ;  /* 0x0000001c09e87836 */ /* 0x008fe20000000000 */
[----:B------:R3:W1:Y:S01]  /*e5b0*/  MUFU.EX2 R24, R26 ;  /* 0x0000001a00187308 */ /* 0x0006620000000800 */
[----:B------:R-:W-:-:S04]  /*e5c0*/  FFMA.FTZ R219, R219, UR4, -R25 ;  /* 0x00000004dbdb7c23 */ /* 0x000fc80008010819 */
[----:B------:R1:W-:Y:S01]  /*e5d0*/  SHFL.IDX PT, R232, R224, R232, 0x1f ;  /* 0x00001fe8e0e87589 */ /* 0x0003e200000e0000 */
[----:B---3--:R-:W-:Y:S01]  /*e5e0*/  FFMA.FTZ R26, R228, UR4, -R25 ;  /* 0x00000004e41a7c23 */ /* 0x008fe20008010819 */
[--C-:B----4-:R-:W-:Y:S01]  /*e5f0*/  FFMA.FTZ R25, R225, UR4, -R231.reuse ;  /* 0x00000004e1197c23 */ /* 0x110fe200080108e7 */
[----:B------:R-:W-:Y:S01]  /*e600*/  FFMA.FTZ R231, R222, UR4, -R231 ;  /* 0x00000004dee77c23 */ /* 0x000fe200080108e7 */
[--C-:B--2---:R-:W-:Y:S01]  /*e610*/  FADD.FTZ R222, R32, -R28.reuse ;  /* 0x8000001c20de7221 */ /* 0x104fe20000010000 */
[----:B------:R-:W-:Y:S02]  /*e620*/  VIADD R32, R9, 0x14 ;  /* 0x0000001409207836 */ /* 0x000fe40000000000 */
[----:B-1----:R-:W-:Y:S01]  /*e630*/  FADD.FTZ R224, R34, -R28 ;  /* 0x8000001c22e07221 */ /* 0x002fe20000010000 */
[--C-:B------:R-:W-:Y:S01]  /*e640*/  FFMA.FTZ R28, R220, UR4, -R30.reuse ;  /* 0x00000004dc1c7c23 */ /* 0x100fe2000801081e */
[----:B------:R-:W-:Y:S01]  /*e650*/  FFMA.FTZ R30, R217, UR4, -R30 ;  /* 0x00000004d91e7c23 */ /* 0x000fe2000801081e */
[--C-:B------:R-:W-:Y:S01]  /*e660*/  FADD.FTZ R217, R36, -R29.reuse ;  /* 0x8000001d24d97221 */ /* 0x100fe20000010000 */
[----:B------:R-:W-:Y:S01]  /*e670*/  FADD.FTZ R220, R38, -R29 ;  /* 0x8000001d26dc7221 */ /* 0x000fe20000010000 */
[----:B------:R-:W1:Y:S01]  /*e680*/  SHFL.IDX PT, R32, R17, R32, 0x1f ;  /* 0x00001f2011207589 */ /* 0x000e6200000e0000 */
[--C-:B------:R-:W-:Y:S01]  /*e690*/  FFMA.FTZ R29, R215, UR4, -R31.reuse ;  /* 0x00000004d71d7c23 */ /* 0x100fe2000801081f */
[----:B------:R-:W-:Y:S01]  /*e6a0*/  FFMA.FTZ R31, R213, UR4, -R31 ;  /* 0x00000004d51f7c23 */ /* 0x000fe2000801081f */
[----:B------:R-:W-:Y:S01]  /*e6b0*/  FFMA.FTZ R213, -R18, R18, 1 ;  /* 0x3f80000012d57423 */ /* 0x000fe20000010112 */
[----:B------:R-:W-:Y:S01]  /*e6c0*/  FMUL.FTZ R229, R214, R229 ;  /* 0x000000e5d6e57220 */ /* 0x000fe20000410000 */
[----:B------:R-:W-:-:S03]  /*e6d0*/  VIADD R34, R9, 0x18 ;  /* 0x0000001809227836 */ /* 0x000fc60000000000 */
[----:B------:R-:W-:Y:S01]  /*e6e0*/  FMUL.FTZ R213, R213, R229 ;  /* 0x000000e5d5d57220 */ /* 0x000fe20000410000 */
[----:B------:R-:W-:Y:S01]  /*e6f0*/  IADD3 R229, R9, 0x1c, RZ ;  /* 0x0000001c09e57810 */ /* 0x000fe20007ffe0ff */
[--C-:B------:R-:W-:Y:S02]  /*e700*/  FADD.FTZ R225, R33, -R27.reuse ;  /* 0x8000001b21e17221 */ /* 0x100fe40000010000 */
[----:B------:R-:W2:Y:S04]  /*e710*/  SHFL.IDX PT, R33, R17, R34, 0x1f ;  /* 0x00001f2211217589 */ /* 0x000ea800000e0000 */
[----:B------:R-:W3:Y:S01]  /*e720*/  SHFL.IDX PT, R34, R17, R229, 0x1f ;  /* 0x00001fe511227589 */ /* 0x000ee200000e0000 */
[----:B------:R-:W-:Y:S01]  /*e730*/  FMUL.FTZ R226, R24, R226 ;  /* 0x000000e218e27220 */ /* 0x000fe20000410000 */
[----:B------:R-:W4:Y:S01]  /*e740*/  MUFU.EX2 R219, R219 ;  /* 0x000000db00db7308 */ /* 0x000f220000000800 */
[----:B------:R-:W-:Y:S01]  /*e750*/  FADD.FTZ R228, R35, -R27 ;  /* 0x8000001b23e47221 */ /* 0x000fe20000010000 */
[--C-:B-1----:R-:W-:Y:S01]  /*e760*/  FFMA.FTZ R211, R211, UR4, -R32.reuse ;  /* 0x00000004d3d37c23 */ /* 0x102fe20008010820 */
[----:B------:R-:W-:Y:S01]  /*e770*/  FFMA.FTZ R32, R210, UR4, -R32 ;  /* 0x00000004d2207c23 */ /* 0x000fe20008010820 */
[----:B------:R-:W-:Y:S01]  /*e780*/  FFMA.FTZ R210, -R19, R19, 1 ;  /* 0x3f80000013d27423 */ /* 0x000fe20000010113 */
[----:B------:R-:W1:Y:S03]  /*e790*/  SHFL.IDX PT, R35, R15, R9, 0x1f ;  /* 0x00001f090f237589 */ /* 0x000e6600000e0000 */
[----:B------:R2:W-:Y:S01]  /*e7a0*/  MUFU.EX2 R18, R31 ;  /* 0x0000001f00127308 */ /* 0x0005e20000000800 */
[----:B------:R-:W-:Y:S01]  /*e7b0*/  FMUL.FTZ R210, R210, R226 ;  /* 0x000000e2d2d27220 */ /* 0x000fe20000410000 */
[C---:B------:R-:W-:Y:S01]  /*e7c0*/  VIADD R226, R9.reuse, 0x4 ;  /* 0x0000000409e27836 */ /* 0x040fe20000000000 */
[----:B------:R-:W-:-:S05]  /*e7d0*/  IADD3 R36, R9, 0xc, RZ ;  /* 0x0000000c09247810 */ /* 0x000fca0007ffe0ff */
[----:B------:R4:W-:Y:S01]  /*e7e0*/  MUFU.EX2 R19, R32 ;  /* 0x0000002000137308 */ /* 0x0009e20000000800 */
[--C-:B--2---:R-:W-:Y:S01]  /*e7f0*/  FFMA.FTZ R31, R208, UR4, -R33.reuse ;  /* 0x00000004d01f7c23 */ /* 0x104fe20008010821 */
[----:B----4-:R-:W-:Y:S01]  /*e800*/  FFMA.FTZ R32, R209, UR4, -R33 ;  /* 0x00000004d1207c23 */ /* 0x010fe20008010821 */
[--C-:B---3--:R-:W-:Y:S01]  /*e810*/  FFMA.FTZ R33, R206, UR4, -R34.reuse ;  /* 0x00000004ce217c23 */ /* 0x108fe20008010822 */
[----:B------:R-:W-:Y:S02]  /*e820*/  FFMA.FTZ R34, R207, UR4, -R34 ;  /* 0x00000004cf227c23 */ /* 0x000fe40008010822 */
[----:B------:R-:W-:Y:S02]  /*e830*/  SHFL.IDX PT, R207, R15, R226, 0x1f ;  /* 0x00001fe20fcf7589 */ /* 0x000fe400000e0000 */
[----:B------:R2:W-:Y:S01]  /*e840*/  MUFU.EX2 R27, R231 ;  /* 0x000000e7001b7308 */ /* 0x0005e20000000800 */
[----:B------:R-:W-:Y:S01]  /*e850*/  FFMA.FTZ R208, -R230, R230, 1 ;  /* 0x3f800000e6d07423 */ /* 0x000fe200000101e6 */
[----:B------:R-:W-:Y:S01]  /*e860*/  FMUL.FTZ R227, R219, R227 ;  /* 0x000000e3dbe37220 */ /* 0x000fe20000410000 */
[----:B------:R-:W-:-:S02]  /*e870*/  VIADD R215, R9, 0x8 ;  /* 0x0000000809d77836 */ /* 0x000fc40000000000 */
[----:B--2---:R-:W-:Y:S02]  /*e880*/  FADD.FTZ R231, R37, -R232 ;  /* 0x800000e825e77221 */ /* 0x004fe40000010000 */
[----:B------:R2:W3:Y:S01]  /*e890*/  SHFL.IDX PT, R37, R15, R36, 0x1f ;  /* 0x00001f240f257589 */ /* 0x0004e200000e0000 */
[----:B------:R-:W-:Y:S01]  /*e8a0*/  FMUL.FTZ R208, R208, R227 ;  /* 0x000000e3d0d07220 */ /* 0x000fe20000410000 */
[----:B------:R4:W-:Y:S01]  /*e8b0*/  MUFU.EX2 R17, R211 ;  /* 0x000000d300117308 */ /* 0x0009e20000000800 */
[C---:B------:R-:W-:Y:S01]  /*e8c0*/  VIADD R227, R9.reuse, 0x10 ;  /* 0x0000001009e37836 */ /* 0x040fe20000000000 */
[----:B------:R-:W3:Y:S01]  /*e8d0*/  SHFL.IDX PT, R209, R15, R215, 0x1f ;  /* 0x00001fd70fd17589 */ /* 0x000ee200000e0000 */
[--C-:B-1----:R-:W-:Y:S01]  /*e8e0*/  FFMA.FTZ R204, R204, UR4, -R35.reuse ;  /* 0x00000004cccc7c23 */ /* 0x102fe20008010823 */
[C---:B------:R-:W-:Y:S01]  /*e8f0*/  IADD3 R230, R9.reuse, 0x18, RZ ;  /* 0x0000001809e67810 */ /* 0x040fe20007ffe0ff */
[----:B----4-:R-:W-:Y:S02]  /*e900*/  VIADD R211, R9, 0x14 ;  /* 0x0000001409d37836 */ /* 0x010fe40000000000 */
[----:B--2---:R-:W-:-:S02]  /*e910*/  FFMA.FTZ R36, R205, UR4, -R35 ;  /* 0x00000004cd247c23 */ /* 0x004fc40008010823 */
[----:B------:R-:W1:Y:S04]  /*e920*/  SHFL.IDX PT, R205, R15, R227, 0x1f ;  /* 0x00001fe30fcd7589 */ /* 0x000e6800000e0000 */
[----:B------:R-:W2:Y:S01]  /*e930*/  SHFL.IDX PT, R38, R15, R211, 0x1f ;  /* 0x00001fd30f267589 */ /* 0x000ea200000e0000 */
[----:B------:R-:W-:Y:S01]  /*e940*/  FADD.FTZ R232, R39, -R232 ;  /* 0x800000e827e87221 */ /* 0x000fe20000010000 */
[----:B------:R4:W-:Y:S02]  /*e950*/  MUFU.EX2 R35, R204 ;  /* 0x000000cc00237308 */ /* 0x0009e40000000800 */
[----:B------:R-:W2:Y:S01]  /*e960*/  SHFL.IDX PT, R39, R15, R230, 0x1f ;  /* 0x00001fe60f277589 */ /* 0x000ea200000e0000 */
[----:B---3--:R-:W-:Y:S01]  /*e970*/  FFMA.FTZ R120, R120, UR4, -R37 ;  /* 0x0000000478787c23 */ /* 0x008fe20008010825 */
        /* <DEDUP_REMOVED lines=9> */
[----:B------:R-:W-:Y:S02]  /*ea10*/  VIADD R209, R9, 0xc ;  /* 0x0000000c09d17836 */ /* 0x000fe40000000000 */
[--C-:B------:R-:W-:Y:S01]  /*ea20*/  FFMA.FTZ R123, R103, UR4, -R205.reuse ;  /* 0x00000004677b7c23 */ /* 0x100fe200080108cd */
[----:B---3--:R3:W-:Y:S01]  /*ea30*/  MUFU.EX2 R15, R204 ;  /* 0x000000cc000f7308 */ /* 0x0087e20000000800 */
[--C-:B--2---:R-:W-:Y:S01]  /*ea40*/  FFMA.FTZ R109, R109, UR4, -R38.reuse ;  /* 0x000000046d6d7c23 */ /* 0x104fe20008010826 */
[----:B------:R-:W-:Y:S01]  /*ea50*/  FFMA.FTZ R103, R94, UR4, -R38 ;  /* 0x000000045e677c23 */ /* 0x000fe20008010826 */
[----:B------:R-:W-:Y:S01]  /*ea60*/  FFMA.FTZ R114, R114, UR4, -R205 ;  /* 0x0000000472727c23 */ /* 0x000fe200080108cd */
[----:B------:R-:W-:-:S04]  /*ea70*/  FFMA.FTZ R112, R112, UR4, -R39 ;  /* 0x0000000470707c23 */ /* 0x000fc80008010827 */
[----:B------:R2:W-:Y:S01]  /*ea80*/  MUFU.EX2 R38, R206 ;  /* 0x000000ce00267308 */ /* 0x0005e20000000800 */
[----:B---3--:R-:W3:Y:S01]  /*ea90*/  SHFL.IDX PT, R204, R10, R9, 0x1f ;  /* 0x00001f090acc7589 */ /* 0x008ee200000e0000 */
[----:B------:R-:W-:Y:S01]  /*eaa0*/  FFMA.FTZ R107, R107, UR4, -R39 ;  /* 0x000000046b6b7c23 */ /* 0x000fe20008010827 */
[----:B----4-:R-:W-:Y:S01]  /*eab0*/  FFMA.FTZ R205, R97, UR4, -R122 ;  /* 0x0000000461cd7c23 */ /* 0x010fe2000801087a */
[--C-:B------:R-:W-:Y:S01]  /*eac0*/  FFMA.FTZ R119, R119, UR4, -R124.reuse ;  /* 0x0000000477777c23 */ /* 0x100fe2000801087c */
[----:B--2---:R-:W2:Y:S03]  /*ead0*/  SHFL.IDX PT, R206, R10, R209, 0x1f ;  /* 0x00001fd10ace7589 */ /* 0x004ea600000e0000 */
[----:B------:R4:W-:Y:S01]  /*eae0*/  MUFU.EX2 R39, R125 ;  /* 0x0000007d00277308 */ /* 0x0009e20000000800 */
[----:B------:R-:W-:Y:S01]  /*eaf0*/  FFMA.FTZ R124, R98, UR4, -R124 ;  /* 0x00000004627c7c23 */ /* 0x000fe2000801087c */
[----:B------:R-:W2:Y:S04]  /*eb00*/  SHFL.IDX PT, R97, R10, R227, 0x1f ;  /* 0x00001fe30a617589 */ /* 0x000ea800000e0000 */
[----:B------:R-:W-:Y:S04]  /*eb10*/  SHFL.IDX PT, R98, R10, R230, 0x1f ;  /* 0x00001fe60a627589 */ /* 0x000fe800000e0000 */
[----:B----4-:R-:W4:Y:S01]  /*eb20*/  SHFL.IDX PT, R125, R10, R211, 0x1f ;  /* 0x00001fd30a7d7589 */ /* 0x010f2200000e0000 */
[----:B------:R1:W-:Y:S02]  /*eb30*/  MUFU.EX2 R94, R120 ;  /* 0x00000078005e7308 */ /* 0x0003e40000000800 */
[----:B-1----:R-:W-:-:S02]  /*eb40*/  FFMA.FTZ R120, R99, UR4, -R207 ;  /* 0x0000000463787c23 */ /* 0x002fc400080108cf */
[----:B------:R-:W1:Y:S04]  /*eb50*/  SHFL.IDX PT, R99, R12, R9, 0x1f ;  /* 0x00001f090c637589 */ /* 0x000e6800000e0000 */
[----:B------:R-:W1:Y:S01]  /*eb60*/  MUFU.EX2 R29, R29 ;  /* 0x0000001d001d7308 */ /* 0x000e620000000800 */
[--C-:B---3--:R-:W-:Y:S01]  /*eb70*/  FFMA.FTZ R117, R117, UR4, -R204.reuse ;  /* 0x0000000475757c23 */ /* 0x108fe200080108cc */
[----:B------:R-:W-:Y:S01]  /*eb80*/  FFMA.FTZ R106, R106, UR4, -R204 ;  /* 0x000000046a6a7c23 */ /* 0x000fe200080108cc */
[--C-:B--2---:R-:W-:Y:S01]  /*eb90*/  FFMA.FTZ R105, R105, UR4, -R206.reuse ;  /* 0x0000000469697c23 */ /* 0x104fe200080108ce */
        /* <DEDUP_REMOVED lines=59> */
[--C-:B------:R-:W-:Y:S01]  /*ef50*/  FFMA.FTZ R206, R206, UR4, -R112.reuse ;  /* 0x00000004cece7c23 */ /* 0x100fe20008010870 */
[----:B------:R-:W-:Y:S01]  /*ef60*/  FFMA.FTZ R207, R207, UR4, -R112 ;  /* 0x00000004cfcf7c23 */ /* 0x000fe20008010870 */
[----:B------:R3:W-:Y:S01]  /*ef70*/  MUFU.EX2 R95, R109 ;  /* 0x0000006d005f7308 */ /* 0x0007e20000000800 */
[----:B------:R-:W-:Y:S01]  /*ef80*/  FMUL.FTZ R112, R235, R221 ;  /* 0x000000ddeb707220 */ /* 0x000fe20000410000 */
[--C-:B------:R-:W-:Y:S01]  /*ef90*/  FADD.FTZ R45, R45, -R217.reuse ;  /* 0x800000d92d2d7221 */ /* 0x100fe20000010000 */
[----:B------:R-:W-:Y:S01]  /*efa0*/  FADD.FTZ R47, R47, -R217 ;  /* 0x800000d92f2f7221 */ /* 0x000fe20000010000 */
[----:B------:R-:W4:Y:S04]  /*efb0*/  SHFL.IDX PT, R221, R14, R226, 0x1f ;  /* 0x00001fe20edd7589 */ /* 0x000f2800000e0000 */
[----:B------:R-:W-:Y:S04]  /*efc0*/  LDS R217, [R11+0x400] ;  /* 0x000400000bd97984 */ /* 0x000fe80000000800 */
[----:B---3--:R2:W-:Y:S01]  /*efd0*/  SHFL.IDX PT, R109, R12, R227, 0x1f ;  /* 0x00001fe30c6d7589 */ /* 0x0085e200000e0000 */
[----:B------:R-:W3:Y:S01]  /*efe0*/  MUFU.EX2 R36, R36 ;  /* 0x0000002400247308 */ /* 0x000ee20000000800 */
[----:B--2---:R-:W-:-:S02]  /*eff0*/  FMUL.FTZ R227, R32, R220 ;  /* 0x000000dc20e37220 */ /* 0x004fc40000410000 */
[----:B------:R-:W2:Y:S01]  /*f000*/  SHFL.IDX PT, R220, R14, R229, 0x1f ;  /* 0x00001fe50edc7589 */ /* 0x000ea200000e0000 */
[--C-:B-1----:R-:W-:Y:S01]  /*f010*/  FADD.FTZ R40, R40, -R218.reuse ;  /* 0x800000da28287221 */ /* 0x102fe20000010000 */
[----:B------:R-:W-:Y:S01]  /*f020*/  FFMA.FTZ R20, -R20, R20, 1 ;  /* 0x3f80000014147423 */ /* 0x000fe20000010114 */
[----:B------:R-:W-:Y:S01]  /*f030*/  FMUL.FTZ R224, R18, R224 ;  /* 0x000000e012e07220 */ /* 0x000fe20000410000 */
[----:B------:R-:W-:Y:S01]  /*f040*/  IADD3 R235, R9, 0x10, RZ ;  /* 0x0000001009eb7810 */ /* 0x000fe20007ffe0ff */
[----:B------:R-:W-:Y:S01]  /*f050*/  FMUL.FTZ R225, R17, R225 ;  /* 0x000000e111e17220 */ /* 0x000fe20000410000 */
[----:B------:R-:W-:Y:S01]  /*f060*/  FADD.FTZ R42, R42, -R218 ;  /* 0x800000da2a2a7221 */ /* 0x000fe20000010000 */
[----:B------:R-:W-:Y:S01]  /*f070*/  FFMA.FTZ R11, -R170, R170, 1 ;  /* 0x3f800000aa0b7423 */ /* 0x000fe200000101aa */
[----:B------:R-:W-:Y:S01]  /*f080*/  FMUL.FTZ R40, R35, R40 ;  /* 0x0000002823287220 */ /* 0x000fe20000410000 */
[----:B------:R-:W-:Y:S01]  /*f090*/  FFMA.FTZ R21, -R21, R21, 1 ;  /* 0x3f80000015157423 */ /* 0x000fe20000010115 */
[----:B------:R-:W-:-:S02]  /*f0a0*/  VIADD R234, R9, 0x14 ;  /* 0x0000001409ea7836 */ /* 0x000fc40000000000 */
[--C-:B----4-:R-:W-:Y:S01]  /*f0b0*/  FADD.FTZ R41, R41, -R221.reuse ;  /* 0x800000dd29297221 */ /* 0x110fe20000010000 */
[----:B------:R-:W1:Y:S01]  /*f0c0*/  MUFU.EX2 R30, R30 ;  /* 0x0000001e001e7308 */ /* 0x000e620000000800 */
[----:B------:R-:W-:Y:S01]  /*f0d0*/  FMUL.FTZ R22, R20, R22 ;  /* 0x0000001614167220 */ /* 0x000fe20000410000 */
[----:B------:R-:W-:Y:S01]  /*f0e0*/  FMUL.FTZ R20, R211, R224 ;  /* 0x000000e0d3147220 */ /* 0x000fe20000410000 */
[----:B------:R-:W-:Y:S01]  /*f0f0*/  FADD.FTZ R43, R43, -R221 ;  /* 0x800000dd2b2b7221 */ /* 0x000fe20000010000 */
[----:B------:R-:W4:Y:S01]  /*f100*/  SHFL.IDX PT, R224, R14, R235, 0x1f ;  /* 0x00001feb0ee07589 */ /* 0x000f2200000e0000 */
[----:B------:R-:W-:Y:S01]  /*f110*/  FMUL.FTZ R11, R11, R40 ;  /* 0x000000280b0b7220 */ /* 0x000fe20000410000 */
[----:B---3--:R-:W-:Y:S01]  /*f120*/  FMUL.FTZ R42, R36, R42 ;  /* 0x0000002a242a7220 */ /* 0x008fe20000410000 */
[----:B------:R-:W-:Y:S01]  /*f130*/  FMUL.FTZ R21, R21, R225 ;  /* 0x000000e115157220 */ /* 0x000fe20000410000 */
[----:B------:R-:W-:Y:S01]  /*f140*/  FFMA.FTZ R40, -R169, R169, 1 ;  /* 0x3f800000a9287423 */ /* 0x000fe200000101a9 */
[----:B------:R-:W-:Y:S01]  /*f150*/  FMUL.FTZ R221, R15, R41 ;  /* 0x000000290fdd7220 */ /* 0x000fe20000410000 */
[--C-:B--2---:R-:W-:Y:S01]  /*f160*/  FADD.FTZ R53, R53, -R220.reuse ;  /* 0x800000dc35357221 */ /* 0x104fe20000010000 */
[----:B------:R-:W-:Y:S01]  /*f170*/  FADD.FTZ R55, R55, -R220 ;  /* 0x800000dc37377221 */ /* 0x000fe20000010000 */
[----:B------:R-:W-:Y:S01]  /*f180*/  FFMA.FTZ R220, -R168, R168, 1 ;  /* 0x3f800000a8dc7423 */ /* 0x000fe200000101a8 */
[----:B------:R-:W2:Y:S01]  /*f190*/  SHFL.IDX PT, R225, R14, R234, 0x1f ;  /* 0x00001fea0ee17589 */ /* 0x000ea200000e0000 */
[----:B------:R-:W-:-:S02]  /*f1a0*/  FADD.FTZ R46, R46, -R222 ;  /* 0x800000de2e2e7221 */ /* 0x000fc40000010000 */
[----:B------:R-:W-:Y:S01]  /*f1b0*/  FMUL.FTZ R41, R220, R42 ;  /* 0x0000002adc297220 */ /* 0x000fe20000410000 */
[----:B------:R-:W-:Y:S01]  /*f1c0*/  FMUL.FTZ R42, R40, R221 ;  /* 0x000000dd282a7220 */ /* 0x000fe20000410000 */
[----:B------:R-:W-:Y:S01]  /*f1d0*/  FFMA.FTZ R40, -R23, R23, 1 ;  /* 0x3f80000017287423 */ /* 0x000fe20000010117 */
[----:B------:R-:W-:Y:S01]  /*f1e0*/  FFMA.FTZ R23, -R88, R88, 1 ;  /* 0x3f80000058177423 */ /* 0x000fe20000010158 */
[----:B------:R-:W-:-:S04]  /*f1f0*/  FMUL.FTZ R46, R39, R46 ;  /* 0x0000002e272e7220 */ /* 0x000fc80000410000 */
[----:B------:R-:W-:Y:S01]  /*f200*/  FMUL.FTZ R23, R23, R46 ;  /* 0x0000002e17177220 */ /* 0x000fe20000410000 */
[----:B------:R-:W-:Y:S02]  /*f210*/  FFMA.FTZ R46, -R92, R92, 1 ;  /* 0x3f8000005c2e7423 */ /* 0x000fe4000001015c */
[----:B------:R-:W3:Y:S01]  /*f220*/  SHFL.IDX PT, R92, R217, R233, 0x1f ;  /* 0x00001fe9d95c7589 */ /* 0x000ee200000e0000 */
[----:B-1----:R-:W-:-:S04]  /*f230*/  FMUL.FTZ R223, R30, R223 ;  /* 0x000000df1edf7220 */ /* 0x002fc80000410000 */
[----:B------:R-:W-:Y:S02]  /*f240*/  FMUL.FTZ R209, R209, R223 ;  /* 0x000000dfd1d17220 */ /* 0x000fe40000410000 */
[----:B------:R1:W3:Y:S01]  /*f250*/  SHFL.IDX PT, R223, R14, R230, 0x1f ;  /* 0x00001fe60edf7589 */ /* 0x0002e200000e0000 */
[----:B----4-:R-:W-:Y:S01]  /*f260*/  FADD.FTZ R48, R48, -R224 ;  /* 0x800000e030307221 */ /* 0x010fe20000010000 */
[----:B------:R-:W-:Y:S01]  /*f270*/  FMUL.FTZ R45, R94, R45 ;  /* 0x0000002d5e2d7220 */ /* 0x000fe20000410000 */
[--C-:B--2---:R-:W-:Y:S01]  /*f280*/  FADD.FTZ R49, R49, -R225.reuse ;  /* 0x800000e131317221 */ /* 0x104fe20000010000 */
[----:B------:R-:W-:Y:S01]  /*f290*/  FFMA.FTZ R211, -R200, R200, 1 ;  /* 0x3f800000c8d37423 */ /* 0x000fe200000101c8 */
[----:B------:R-:W-:Y:S01]  /*f2a0*/  FMUL.FTZ R228, R19, R228 ;  /* 0x000000e413e47220 */ /* 0x000fe20000410000 */
[----:B------:R-:W-:Y:S01]  /*f2b0*/  FFMA.FTZ R89, -R89, R89, 1 ;  /* 0x3f80000059597423 */ /* 0x000fe20000010159 */
[----:B------:R-:W-:Y:S01]  /*f2c0*/  FMUL.FTZ R47, R10, R47 ;  /* 0x0000002f0a2f7220 */ /* 0x000fe20000410000 */
[----:B------:R-:W-:Y:S01]  /*f2d0*/  FFMA.FTZ R90, -R90, R90, 1 ;  /* 0x3f8000005a5a7423 */ /* 0x000fe2000001015a */
[----:B------:R-:W-:Y:S01]  /*f2e0*/  FMUL.FTZ R48, R96, R48 ;  /* 0x0000003060307220 */ /* 0x000fe20000410000 */
[----:B------:R-:W-:Y:S01]  /*f2f0*/  FFMA.FTZ R226, -R203, R203, 1 ;  /* 0x3f800000cbe27423 */ /* 0x000fe200000101cb */
[----:B------:R-:W-:Y:S01]  /*f300*/  FMUL.FTZ R45, R40, R45 ;  /* 0x0000002d282d7220 */ /* 0x000fe20000410000 */
[----:B------:R-:W-:Y:S01]  /*f310*/  FADD.FTZ R51, R51, -R225 ;  /* 0x800000e133337221 */ /* 0x000fe20000010000 */
[----:B------:R-:W-:Y:S01]  /*f320*/  FFMA.FTZ R218, -R167, R167, 1 ;  /* 0x3f800000a7da7423 */ /* 0x000fe200000101a7 */
[----:B------:R-:W-:Y:S01]  /*f330*/  FMUL.FTZ R43, R37, R43 ;  /* 0x0000002b252b7220 */ /* 0x000fe20000410000 */
[----:B------:R-:W-:Y:S01]  /*f340*/  FMUL.FTZ R40, R95, R49 ;  /* 0x000000315f287220 */ /* 0x000fe20000410000 */
[----:B------:R-:W-:Y:S01]  /*f350*/  FMUL.FTZ R211, R211, R228 ;  /* 0x000000e4d3d37220 */ /* 0x000fe20000410000 */
[----:B------:R-:W-:Y:S01]  /*f360*/  FMUL.FTZ R49, R89, R47 ;  /* 0x0000002f59317220 */ /* 0x000fe20000410000 */
[----:B------:R-:W-:Y:S01]  /*f370*/  FADD.FTZ R44, R44, -R222 ;  /* 0x800000de2c2c7221 */ /* 0x000fe20000010000 */
[----:B------:R-:W-:Y:S01]  /*f380*/  FFMA.FTZ R91, -R91, R91, 1 ;  /* 0x3f8000005b5b7423 */ /* 0x000fe2000001015b */
[----:B------:R-:W-:Y:S01]  /*f390*/  FMUL.FTZ R47, R90, R48 ;  /* 0x000000305a2f7220 */ /* 0x000fe20000410000 */
[----:B------:R-:W-:Y:S01]  /*f3a0*/  IADD3 R228, R9, 0x8, RZ ;  /* 0x0000000809e47810 */ /* 0x000fe20007ffe0ff */
[----:B-1----:R-:W-:Y:S01]  /*f3b0*/  FMUL.FTZ R14, R226, R227 ;  /* 0x000000e3e20e7220 */ /* 0x002fe20000410000 */
[----:B------:R-:W-:Y:S01]  /*f3c0*/  FFMA.FTZ R90, -R165, R165, 1 ;  /* 0x3f800000a55a7423 */ /* 0x000fe200000101a5 */
[----:B------:R-:W-:Y:S01]  /*f3d0*/  FMUL.FTZ R43, R218, R43 ;  /* 0x0000002bda2b7220 */ /* 0x000fe20000410000 */
[----:B------:R-:W-:-:S02]  /*f3e0*/  VIADD R227, R9, 0x4 ;  /* 0x0000000409e37836 */ /* 0x000fc40000000000 */
[----:B------:R-:W-:Y:S01]  /*f3f0*/  FMUL.FTZ R51, R98, R51 ;  /* 0x0000003362337220 */ /* 0x000fe20000410000 */
[----:B------:R-:W-:Y:S01]  /*f400*/  FFMA.FTZ R218, -R166, R166, 1 ;  /* 0x3f800000a6da7423 */ /* 0x000fe200000101a6 */
[----:B------:R-:W-:Y:S01]  /*f410*/  FMUL.FTZ R44, R38, R44 ;  /* 0x0000002c262c7220 */ /* 0x000fe20000410000 */
[----:B------:R-:W-:Y:S01]  /*f420*/  FMUL.FTZ R48, R91, R40 ;  /* 0x000000285b307220 */ /* 0x000fe20000410000 */
[----:B------:R-:W1:Y:S01]  /*f430*/  SHFL.IDX PT, R89, R217, R9, 0x1f ;  /* 0x00001f09d9597589 */ /* 0x000e6200000e0000 */
[----:B------:R-:W2:Y:S01]  /*f440*/  MUFU.EX2 R107, R107 ;  /* 0x0000006b006b7308 */ /* 0x000ea20000000800 */
[--C-:B---3--:R-:W-:Y:S01]  /*f450*/  FADD.FTZ R61, R61, -R92.reuse ;  /* 0x8000005c3d3d7221 */ /* 0x108fe20000010000 */
[----:B------:R-:W-:Y:S01]  /*f460*/  FMUL.FTZ R51, R90, R51 ;  /* 0x000000335a337220 */ /* 0x000fe20000410000 */
[----:B------:R-:W3:Y:S01]  /*f470*/  SHFL.IDX PT, R40, R217, R228, 0x1f ;  /* 0x00001fe4d9287589 */ /* 0x000ee200000e0000 */
[----:B------:R-:W-:Y:S01]  /*f480*/  FADD.FTZ R92, R63, -R92 ;  /* 0x8000005c3f5c7221 */ /* 0x000fe20000010000 */
[----:B------:R-:W-:Y:S01]  /*f490*/  FADD.FTZ R50, R50, -R224 ;  /* 0x800000e032327221 */ /* 0x000fe20000010000 */
[----:B------:R-:W-:Y:S01]  /*f4a0*/  FMUL.FTZ R44, R218, R44 ;  /* 0x0000002cda2c7220 */ /* 0x000fe20000410000 */
[----:B------:R-:W4:Y:S01]  /*f4b0*/  SHFL.IDX PT, R88, R217, R227, 0x1f ;  /* 0x00001fe3d9587589 */ /* 0x000f2200000e0000 */
[----:B------:R-:W1:Y:S03]  /*f4c0*/  MUFU.EX2 R205, R205 ;  /* 0x000000cd00cd7308 */ /* 0x000e660000000800 */
[----:B------:R-:W4:Y:S04]  /*f4d0*/  SHFL.IDX PT, R90, R217, R230, 0x1f ;  /* 0x00001fe6d95a7589 */ /* 0x000f2800000e0000 */
[----:B------:R-:W-:Y:S01]  /*f4e0*/  LDS R63, [R13+0x400] ;  /* 0x000400000d3f7984 */ /* 0x000fe20000000800 */
[----:B------:R-:W3:Y:S03]  /*f4f0*/  MUFU.EX2 R122, R122 ;  /* 0x0000007a007a7308 */ /* 0x000ee60000000800 */
[----:B------:R-:W4:Y:S01]  /*f500*/  SHFL.IDX PT, R218, R217, R235, 0x1f ;  /* 0x00001febd9da7589 */ /* 0x000f2200000e0000 */
[----:B------:R-:W-:-:S03]  /*f510*/  FMUL.FTZ R50, R97, R50 ;  /* 0x0000003261327220 */ /* 0x000fc60000410000 */
[----:B------:R-:W-:Y:S01]  /*f520*/  SHFL.IDX PT, R91, R217, R234, 0x1f ;  /* 0x00001fead95b7589 */ /* 0x000fe200000e0000 */
[----:B------:R-:W-:-:S03]  /*f530*/  FADD.FTZ R52, R52, -R223 ;  /* 0x800000df34347221 */ /* 0x000fc60000010000 */
[----:B------:R-:W4:Y:S01]  /*f540*/  SHFL.IDX PT, R217, R217, R229, 0x1f ;  /* 0x00001fe5d9d97589 */ /* 0x000f2200000e0000 */
[----:B------:R-:W4:Y:S01]  /*f550*/  MUFU.EX2 R117, R117 ;  /* 0x0000007500757308 */ /* 0x000f220000000800 */
[----:B------:R-:W-:Y:S01]  /*f560*/  FMUL.FTZ R46, R46, R50 ;  /* 0x000000322e2e7220 */ /* 0x000fe20000410000 */
[----:B------:R-:W-:Y:S01]  /*f570*/  FFMA.FTZ R50, -R164, R164, 1 ;  /* 0x3f800000a4327423 */ /* 0x000fe200000101a4 */
[----:B------:R-:W-:Y:S01]  /*f580*/  FMUL.FTZ R52, R99, R52 ;  /* 0x0000003463347220 */ /* 0x000fe20000410000 */
[----:B------:R-:W-:-:S04]  /*f590*/  FADD.FTZ R54, R54, -R223 ;  /* 0x800000df36367221 */ /* 0x000fc80000010000 */
[----:B------:R-:W4:Y:S01]  /*f5a0*/  MUFU.EX2 R124, R124 ;  /* 0x0000007c007c7308 */ /* 0x000f220000000800 */
[----:B------:R-:W-:Y:S01]  /*f5b0*/  FMUL.FTZ R50, R50, R52 ;  /* 0x0000003432327220 */ /* 0x000fe20000410000 */
[----:B------:R-:W-:Y:S01]  /*f5c0*/  FFMA.FTZ R52, -R162, R162, 1 ;  /* 0x3f800000a2347423 */ /* 0x000fe200000101a2 */
[----:B--2---:R-:W-:Y:S01]  /*f5d0*/  FMUL.FTZ R54, R107, R54 ;  /* 0x000000366b367220 */ /* 0x004fe20000410000 */
[----:B------:R-:W-:-:S04]  /*f5e0*/  FFMA.FTZ R220, -R163, R163, 1 ;  /* 0x3f800000a3dc7423 */ /* 0x000fc800000101a3 */
[----:B------:R-:W2:Y:S01]  /*f5f0*/  MUFU.EX2 R26, R26 ;  /* 0x0000001a001a7308 */ /* 0x000ea20000000800 */
[----:B-1----:R-:W-:Y:S01]  /*f600*/  FMUL.FTZ R53, R205, R53 ;  /* 0x00000035cd357220 */ /* 0x002fe20000410000 */
[----:B------:R-:W-:Y:S01]  /*f610*/  FFMA.FTZ R93, -R93, R93, 1 ;  /* 0x3f8000005d5d7423 */ /* 0x000fe2000001015d */
[----:B---3--:R-:W-:-:S05]  /*f620*/  FMUL.FTZ R55, R122, R55 ;  /* 0x000000377a377220 */ /* 0x008fca0000410000 */
[----:B------:R-:W1:Y:S01]  /*f630*/  MUFU.EX2 R111, R111 ;  /* 0x0000006f006f7308 */ /* 0x000e620000000800 */
[----:B------:R-:W-:-:S07]  /*f640*/  FMUL.FTZ R52, R52, R54 ;  /* 0x0000003634347220 */ /* 0x000fce0000410000 */
[----:B------:R-:W3:Y:S01]  /*f650*/  MUFU.TANH R138, R138 ;  /* 0x0000008a008a7308 */ /* 0x000ee20000002400 */
[----:B------:R-:W-:-:S07]  /*f660*/  FMUL.FTZ R54, R220, R53 ;  /* 0x00000035dc367220 */ /* 0x000fce0000410000 */
[----:B------:R-:W3:Y:S01]  /*f670*/  MUFU.EX2 R100, R100 ;  /* 0x0000006400647308 */ /* 0x000ee20000000800 */
[----:B------:R-:W-:-:S07]  /*f680*/  FMUL.FTZ R53, R93, R55 ;  /* 0x000000375d357220 */ /* 0x000fce0000410000 */
[----:B------:R-:W3:Y:S01]  /*f690*/  MUFU.EX2 R106, R106 ;  /* 0x0000006a006a7308 */ /* 0x000ee20000000800 */
[----:B------:R-:W-:-:S07]  /*f6a0*/  FADD.FTZ R56, R56, -R89 ;  /* 0x8000005938387221 */ /* 0x000fce0000010000 */
[----:B------:R-:W3:Y:S01]  /*f6b0*/  MUFU.EX2 R25, R25 ;  /* 0x0000001900197308 */ /* 0x000ee20000000800 */
[----:B------:R-:W-:-:S07]  /*f6c0*/  FADD.FTZ R55, R60, -R40 ;  /* 0x800000283c377221 */ /* 0x000fce0000010000 */
[----:B------:R-:W3:Y:S01]  /*f6d0*/  MUFU.EX2 R102, R102 ;  /* 0x0000006600667308 */ /* 0x000ee20000000800 */
[----:B------:R-:W-:-:S07]  /*f6e0*/  FADD.FTZ R40, R62, -R40 ;  /* 0x800000283e287221 */ /* 0x000fce0000010000 */
[----:B------:R-:W3:Y:S01]  /*f6f0*/  MUFU.EX2 R116, R116 ;  /* 0x0000007400747308 */ /* 0x000ee20000000800 */
[----:B----4-:R-:W-:Y:S01]  /*f700*/  FADD.FTZ R59, R59, -R88 ;  /* 0x800000583b3b7221 */ /* 0x010fe20000010000 */
[----:B------:R-:W-:-:S06]  /*f710*/  FADD.FTZ R62, R68, -R90 ;  /* 0x8000005a443e7221 */ /* 0x000fcc0000010000 */
[----:B------:R-:W4:Y:S01]  /*f720*/  MUFU.EX2 R104, R104 ;  /* 0x0000006800687308 */ /* 0x000f220000000800 */
[----:B------:R-:W-:-:S07]  /*f730*/  FFMA.FTZ R68, -R161, R161, 1 ;  /* 0x3f800000a1447423 */ /* 0x000fce00000101a1 */
[----:B------:R-:W4:Y:S01]  /*f740*/  MUFU.EX2 R101, R101 ;  /* 0x0000006500657308 */ /* 0x000f220000000800 */
[----:B------:R-:W-:Y:S01]  /*f750*/  FMUL.FTZ R56, R117, R56 ;  /* 0x0000003875387220 */ /* 0x000fe20000410000 */
        /* <DEDUP_REMOVED lines=10> */
[----:B--2---:R-:W-:Y:S01]  /*f800*/  FMUL.FTZ R212, R26, R212 ;  /* 0x000000d41ad47220 */ /* 0x004fe20000410000 */
[--C-:B------:R-:W-:Y:S01]  /*f810*/  FFMA.FTZ R130, R130, UR4, -R109.reuse ;  /* 0x0000000482827c23 */ /* 0x100fe2000801086d */
[----:B------:R-:W-:Y:S01]  /*f820*/  FFMA.FTZ R136, R136, UR4, -R109 ;  /* 0x0000000488887c23 */ /* 0x000fe2000801086d */
[----:B------:R-:W-:Y:S01]  /*f830*/  FADD.FTZ R65, R65, -R91 ;  /* 0x8000005b41417221 */ /* 0x000fe20000010000 */
[----:B------:R-:W-:Y:S01]  /*f840*/  FMUL.FTZ R68, R68, R56 ;  /* 0x0000003844447220 */ /* 0x000fe20000410000 */
[----:B------:R-:W-:Y:S01]  /*f850*/  FFMA.FTZ R71, -R155, R155, 1 ;  /* 0x3f8000009b477423 */ /* 0x000fe2000001019b */
[----:B-1----:R-:W-:Y:S01]  /*f860*/  FMUL.FTZ R40, R111, R40 ;  /* 0x000000286f287220 */ /* 0x002fe20000410000 */
[----:B---3--:R-:W-:Y:S01]  /*f870*/  FSEL R109, R138, -INF , !P3 ;  /* 0xff8000008a6d7808 */ /* 0x008fe20005800000 */
        /* <DEDUP_REMOVED lines=20> */
[----:B----4-:R-:W-:Y:S01]  /*f9c0*/  FMUL.FTZ R92, R104, R92 ;  /* 0x0000005c685c7220 */ /* 0x010fe20000410000 */
        /* <DEDUP_REMOVED lines=216> */
[----:B----4-:R-:W-:-:S04]  /*10750*/  IMAD R11, R0, 0x4000, R220 ;  /* 0x00004000000b7824 */ /* 0x010fc800078e02dc */
        /* <DEDUP_REMOVED lines=147> */
.L_x_1731:
        /* <DEDUP_REMOVED lines=70> */
.L_x_1732:
        /* <DEDUP_REMOVED lines=11> */
[----:B---3--:R-:W-:Y:S05]  /*115a0*/  @!P1 BRA `(.L_x_1733) ;  /* 0xffffffac00cc9947 */ /* 0x008fea000383ffff */
.L_x_1722:
        /* <DEDUP_REMOVED lines=34> */
.L_x_1690:
[----:B------:R-:W-:Y:S05]  /*117d0*/  @P0 BRA `(.L_x_1734) ;  /* 0x0000001000a00947 */ /* 0x000fea0003800000 */
[----:B------:R-:W2:Y:S01]  /*117e0*/  S2R R0, SR_TID.X ;  /* 0x0000000000007919 */ /* 0x000ea20000002100 */
[----:B------:R-:W3:Y:S01]  /*117f0*/  S2UR UR5, SR_CgaCtaId ;  /* 0x00000000000579c3 */ /* 0x000ee20000008800 */
[----:B------:R-:W-:Y:S01]  /*11800*/  UMOV UR4, 0x400 ;  /* 0x0000040000047882 */ /* 0x000fe20000000000 */
[----:B------:R-:W-:-:S06]  /*11810*/  F2FP.BF16.F32.PACK_AB R172, R173, R172 ;  /* 0x000000acadac723e */ /* 0x000fcc00000010ff */
[----:B------:R-:W-:Y:S01]  /*11820*/  BAR.SYNC.DEFER_BLOCKING 0x1, 0x100 ;  /* 0x0044000000007b1d */ /* 0x000fe20000010000 */
        /* <DEDUP_REMOVED lines=10> */
[----:B---3--:R-:W-:Y:S01]  /*118d0*/  ULEA UR6, UR5, UR4, 0x18 ;  /* 0x0000000405067291 */ /* 0x008fe2000f8ec03f */
[----:B------:R-:W-:Y:S02]  /*118e0*/  F2FP.BF16.F32.PACK_AB R190, R193, R192 ;  /* 0x000000c0c1be723e */ /* 0x000fe400000010ff */
[----:B------:R-:W-:Y:S01]  /*118f0*/  F2FP.BF16.F32.PACK_AB R191, R195, R194 ;  /* 0x000000c2c3bf723e */ /* 0x000fe200000010ff */
[----:B------:R-:W-:Y:S01]  /*11900*/  ULDC.64 UR4, c[0x0][0x870] ;  /* 0x00021c0000047ab9 */ /* 0x000fe20000000a00 */
[----:B------:R-:W-:Y:S01]  /*11910*/  F2FP.BF16.F32.PACK_AB R197, R199, R198 ;  /* 0x000000c6c7c5723e */ /* 0x000fe200000010ff */
[----:B--2---:R-:W-:Y:S01]  /*11920*/  VIADD R11, R0, 0xffffff80 ;  /* 0xffffff80000b7836 */ /* 0x004fe20000000000 */
[----:B------:R-:W-:-:S02]  /*11930*/  F2FP.BF16.F32.PACK_AB R140, R141, R140 ;  /* 0x0000008c8d8c723e */ /* 0x000fc400000010ff */
[----:B------:R-:W-:Y:S02]  /*11940*/  F2FP.BF16.F32.PACK_AB R198, R201, R200 ;  /* 0x000000c8c9c6723e */ /* 0x000fe400000010ff */
[----:B------:R-:W-:Y:S02]  /*11950*/  SHF.R.S32.HI R10, RZ, 0x1f, R11 ;  /* 0x0000001fff0a7819 */ /* 0x000fe4000001140b */
[----:B------:R-:W-:Y:S02]  /*11960*/  F2FP.BF16.F32.PACK_AB R199, R203, R202 ;  /* 0x000000cacbc7723e */ /* 0x000fe400000010ff */
[CC--:B------:R-:W-:Y:S02]  /*11970*/  LEA.HI R7, R10.reuse, R11.reuse, RZ, 0x4 ;  /* 0x0000000b0a077211 */ /* 0x0c0fe400078f20ff */
[----:B------:R-:W-:Y:S02]  /*11980*/  LEA.HI R4, R10, R11, RZ, 0x5 ;  /* 0x0000000b0a047211 */ /* 0x000fe400078f28ff */
[----:B------:R-:W-:-:S02]  /*11990*/  LOP3.LUT R0, R7, 0xfffffff0, RZ, 0xc0, !PT ;  /* 0xfffffff007007812 */ /* 0x000fc400078ec0ff */
[----:B------:R-:W-:Y:S02]  /*119a0*/  SHF.R.U32.HI R7, RZ, 0x1, R7 ;  /* 0x00000001ff077819 */ /* 0x000fe40000011607 */
[----:B------:R-:W-:Y:S01]  /*119b0*/  F2FP.BF16.F32.PACK_AB R141, R143, R142 ;  /* 0x0000008e8f8d723e */ /* 0x000fe200000010ff */
[----:B------:R-:W-:Y:S01]  /*119c0*/  IMAD.IADD R0, R11, 0x1, -R0 ;  /* 0x000000010b007824 */ /* 0x000fe200078e0a00 */
[----:B------:R-:W-:Y:S02]  /*119d0*/  F2FP.BF16.F32.PACK_AB R148, R149, R148 ;  /* 0x000000949594723e */ /* 0x000fe400000010ff */
[----:B------:R-:W-:Y:S02]  /*119e0*/  F2FP.BF16.F32.PACK_AB R142, R145, R144 ;  /* 0x00000090918e723e */ /* 0x000fe400000010ff */
[----:B------:R-:W-:Y:S02]  /*119f0*/  SHF.R.S32.HI R3, RZ, 0x1f, R0 ;  /* 0x0000001fff037819 */ /* 0x000fe40000011400 */
[----:B------:R-:W-:-:S02]  /*11a00*/  F2FP.BF16.F32.PACK_AB R143, R147, R146 ;  /* 0x00000092938f723e */ /* 0x000fc400000010ff */
[----:B------:R-:W-:Y:S02]  /*11a10*/  LEA.HI R3, R3, R0, RZ, 0x3 ;  /* 0x0000000003037211 */ /* 0x000fe400078f18ff */
[----:B------:R-:W-:Y:S02]  /*11a20*/  F2FP.BF16.F32.PACK_AB R149, R151, R150 ;  /* 0x000000969795723e */ /* 0x000fe400000010ff */
[C---:B------:R-:W-:Y:S02]  /*11a30*/  LOP3.LUT R5, R3.reuse, 0xfffffff8, RZ, 0xc0, !PT ;  /* 0xfffffff803057812 */ /* 0x040fe400078ec0ff */
[----:B------:R-:W-:Y:S02]  /*11a40*/  SHF.L.U32 R3, R3, 0x6, RZ ;  /* 0x0000000603037819 */ /* 0x000fe400000006ff */
[----:B------:R-:W-:Y:S02]  /*11a50*/  IADD3 R5, R0, -R5, RZ ;  /* 0x8000000500057210 */ /* 0x000fe40007ffe0ff */
[----:B------:R-:W-:-:S02]  /*11a60*/  LOP3.LUT R3, R3, 0x7ffffe00, RZ, 0xc0, !PT ;  /* 0x7ffffe0003037812 */ /* 0x000fc400078ec0ff */
[C---:B------:R-:W-:Y:S01]  /*11a70*/  R2P PR, R5.reuse, 0x6 ;  /* 0x0000000605007804 */ /* 0x040fe20000000000 */
[----:B------:R-:W-:Y:S01]  /*11a80*/  IMAD.SHL.U32 R0, R5, 0x40, RZ ;  /* 0x0000004005007824 */ /* 0x000fe200078e00ff */
[----:B------:R-:W-:Y:S01]  /*11a90*/  F2FP.BF16.F32.PACK_AB R156, R157, R156 ;  /* 0x0000009c9d9c723e */ /* 0x000fe200000010ff */
[----:B------:R-:W-:Y:S01]  /*11aa0*/  IMAD.MOV.U32 R5, RZ, RZ, 0x40 ;  /* 0x00000040ff057424 */ /* 0x000fe200078e00ff */
[----:B------:R-:W-:Y:S02]  /*11ab0*/  F2FP.BF16.F32.PACK_AB R150, R153, R152 ;  /* 0x000000989996723e */ /* 0x000fe400000010ff */
        /* <DEDUP_REMOVED lines=16> */
[C---:B------:R-:W-:Y:S02]  /*11bc0*/  IADD3 R2, R3.reuse, 0x4000, R0 ;  /* 0x0000400003027810 */ /* 0x040fe40007ffe000 */
[----:B------:R-:W-:Y:S02]  /*11bd0*/  IADD3 R3, R3, R6, RZ ;  /* 0x0000000603037210 */ /* 0x000fe40007ffe0ff */
[----:B------:R-:W-:Y:S01]  /*11be0*/  F2FP.BF16.F32.PACK_AB R158, R161, R160 ;  /* 0x000000a0a19e723e */ /* 0x000fe200000010ff */
[----:B------:R-:W-:Y:S01]  /*11bf0*/  STSM.16.M88.4 [R2], R180 ;  /* 0x000000b402007844 */ /* 0x000fe20000000200 */
[----:B------:R-:W-:-:S02]  /*11c00*/  F2FP.BF16.F32.PACK_AB R159, R163, R162 ;  /* 0x000000a2a39f723e */ /* 0x000fc400000010ff */
[----:B------:R-:W-:Y:S01]  /*11c10*/  F2FP.BF16.F32.PACK_AB R165, R167, R166 ;  /* 0x000000a6a7a5723e */ /* 0x000fe200000010ff */
[----:B------:R-:W-:Y:S01]  /*11c20*/  STSM.16.M88.4 [R6], R188 ;  /* 0x000000bc06007844 */ /* 0x000fe20000000200 */
[----:B------:R-:W-:Y:S02]  /*11c30*/  F2FP.BF16.F32.PACK_AB R166, R169, R168 ;  /* 0x000000a8a9a6723e */ /* 0x000fe400000010ff */
[----:B------:R-:W-:Y:S01]  /*11c40*/  F2FP.BF16.F32.PACK_AB R167, R171, R170 ;  /* 0x000000aaaba7723e */ /* 0x000fe200000010ff */
[----:B------:R-:W-:Y:S01]  /*11c50*/  STSM.16.M88.4 [R3], R196 ;  /* 0x000000c403007844 */ /* 0x000fe20000000200 */
[----:B------:R-:W-:-:S03]  /*11c60*/  ISETP.NE.U32.AND P4, PT, RZ, UR4, PT ;  /* 0x00000004ff007c0c */ /* 0x000fc6000bf85070 */
[----:B------:R-:W-:Y:S01]  /*11c70*/  STSM.16.M88.4 [R0], R140 ;  /* 0x0000008c00007844 */ /* 0x000fe20000000200 */
[----:B------:R-:W-:Y:S01]  /*11c80*/  ISETP.NE.AND.EX P4, PT, RZ, UR5, PT, P4 ;  /* 0x00000005ff007c0c */ /* 0x000fe2000bf85340 */
[----:B------:R-:W-:Y:S02]  /*11c90*/  ULDC.64 UR4, c[0x0][0x870] ;  /* 0x00021c0000047ab9 */ /* 0x000fe40000000a00 */
[----:B------:R-:W-:Y:S01]  /*11ca0*/  STSM.16.M88.4 [R2+-0x4000], R148 ;  /* 0xffc0009402007844 */ /* 0x000fe20000000200 */
[----:B------:R-:W-:-:S03]  /*11cb0*/  UIMAD.WIDE UR4, UR37, 0x4, UR4 ;  /* 0x00000004250478a5 */ /* 0x000fc6000f8e0204 */
[----:B------:R2:W-:Y:S03]  /*11cc0*/  STSM.16.M88.4 [R6+-0x4000], R156 ;  /* 0xffc0009c06007844 */ /* 0x0005e60000000200 */
[----:B------:R-:W-:Y:S01]  /*11cd0*/  IMAD.U32 R4, RZ, RZ, UR4 ;  /* 0x00000004ff047e24 */ /* 0x000fe2000f8e00ff */
[----:B------:R3:W-:Y:S01]  /*11ce0*/  STSM.16.M88.4 [R3+-0x4000], R164 ;  /* 0xffc000a403007844 */ /* 0x0007e20000000200 */
[----:B------:R-:W-:Y:S01]  /*11cf0*/  IMAD.U32 R5, RZ, RZ, UR5 ;  /* 0x00000005ff057e24 */ /* 0x000fe2000f8e00ff */
[----:B------:R-:W-:Y:S01]  /*11d00*/  ULDC.64 UR4, c[0x0][0x878] ;  /* 0x00021e0000047ab9 */ /* 0x000fe20000000a00 */
[----:B------:R-:W-:Y:S06]  /*11d10*/  BAR.SYNC.DEFER_BLOCKING 0x1, 0x100 ;  /* 0x0044000000007b1d */ /* 0x000fec0000010000 */
[----:B------:R-:W4:Y:S01]  /*11d20*/  @P4 LDG.E R7, desc[UR38][R4.64] ;  /* 0x0000002604074981 */ /* 0x000f22000c1e1900 */
[----:B------:R-:W-:Y:S01]  /*11d30*/  UISETP.NE.U32.AND UP0, UPT, UR4, URZ, UPT ;  /* 0x0000003f0400728c */ /* 0x000fe2000bf05070 */
[----:B------:R-:W-:Y:S01]  /*11d40*/  LEA.HI R19, R10, R11, RZ, 0x3 ;  /* 0x0000000b0a137211 */ /* 0x000fe200078f18ff */
[----:B------:R-:W-:-:S02]  /*11d50*/  ULDC UR7, c[0x0][0x808] ;  /* 0x0002020000077ab9 */ /* 0x000fc40000000800 */
[----:B------:R-:W-:Y:S01]  /*11d60*/  UISETP.NE.AND.EX UP0, UPT, UR5, URZ, UPT, UP0 ;  /* 0x0000003f0500728c */ /* 0x000fe2000bf05300 */
[----:B--2---:R-:W-:Y:S02]  /*11d70*/  LOP3.LUT R6, R19, 0x1ffffff8, RZ, 0xc0, !PT ;  /* 0x1ffffff813067812 */ /* 0x004fe400078ec0ff */
[----:B------:R-:W-:Y:S01]  /*11d80*/  SHF.R.S32.HI R19, RZ, 0x3, R19 ;  /* 0x00000003ff137819 */ /* 0x000fe20000011413 */
[----:B------:R-:W2:Y:S01]  /*11d90*/  S2R R27, SR_CTAID.X ;  /* 0x00000000001b7919 */ /* 0x000ea20000002500 */
[----:B------:R-:W-:Y:S02]  /*11da0*/  IADD3 R6, R11, -R6, RZ ;  /* 0x800000060b067210 */ /* 0x000fe40007ffe0ff */
[----:B------:R-:W-:Y:S01]  /*11db0*/  PLOP3.LUT P0, PT, PT, PT, UP0, 0x80, 0x0 ;  /* 0x000000000000781c */ /* 0x000fe20003f0f008 */
[----:B------:R-:W1:Y:S01]  /*11dc0*/  S2R R31, SR_CTAID.Y ;  /* 0x00000000001f7919 */ /* 0x000e620000002600 */
[----:B------:R-:W-:Y:S01]  /*11dd0*/  IMAD.SHL.U32 R8, R19, 0x40, RZ ;  /* 0x0000004013087824 */ /* 0x000fe200078e00ff */
[----:B------:R-:W-:Y:S01]  /*11de0*/  MOV R0, UR7 ;  /* 0x0000000700007c02 */ /* 0x000fe20008000f00 */
[----:B------:R-:W-:Y:S01]  /*11df0*/  @UP0 ULDC.64 UR4, c[0x0][0x878] ;  /* 0x00021e0000040ab9 */ /* 0x000fe20000000a00 */
[----:B------:R-:W-:Y:S01]  /*11e00*/  IMAD.SHL.U32 R20, R6, 0x8, RZ ;  /* 0x0000000806147824 */ /* 0x000fe200078e00ff */
[----:B------:R-:W-:Y:S01]  /*11e10*/  @UP0 UIMAD.WIDE UR4, UR37, 0x4, UR4 ;  /* 0x00000004250408a5 */ /* 0x000fe2000f8e0204 */
[----:B------:R-:W-:-:S02]  /*11e20*/  LOP3.LUT R9, R8, 0x1c0, RZ, 0xc0, !PT ;  /* 0x000001c008097812 */ /* 0x000fc400078ec0ff */
[----:B------:R-:W-:Y:S02]  /*11e30*/  LEA.HI R8, R10, R11, RZ, 0x6 ;  /* 0x0000000b0a087211 */ /* 0x000fe400078f30ff */
[----:B------:R-:W-:Y:S01]  /*11e40*/  LOP3.LUT R6, R9, 0x38, R20, 0xf8, !PT ;  /* 0x0000003809067812 */ /* 0x000fe200078ef814 */
[----:B------:R-:W-:Y:S01]  /*11e50*/  IMAD.U32 R2, RZ, RZ, UR4 ;  /* 0x00000004ff027e24 */ /* 0x000fe2000f8e00ff */
[----:B------:R-:W-:Y:S01]  /*11e60*/  SHF.R.U32.HI R9, RZ, 0x3, R9 ;  /* 0x00000003ff097819 */ /* 0x000fe20000011609 */
[----:B---3--:R-:W-:Y:S01]  /*11e70*/  IMAD.U32 R3, RZ, RZ, UR5 ;  /* 0x00000005ff037e24 */ /* 0x008fe2000f8e00ff */
[----:B------:R-:W-:Y:S02]  /*11e80*/  SHF.L.U32 R8, R8, 0x3, RZ ;  /* 0x0000000308087819 */ /* 0x000fe400000006ff */
[----:B------:R-:W-:Y:S02]  /*11e90*/  LOP3.LUT R9, R6, R9, RZ, 0x3c, !PT ;  /* 0x0000000906097212 */ /* 0x000fe400078e3cff */
[----:B------:R3:W5:Y:S02]  /*11ea0*/  @P0 LDG.E R0, desc[UR38][R2.64] ;  /* 0x0000002602000981 */ /* 0x000764000c1e1900 */
[----:B------:R-:W-:-:S02]  /*11eb0*/  LOP3.LUT R8, R9, 0x7ffffe00, R8, 0xf8, !PT ;  /* 0x7ffffe0009087812 */ /* 0x000fc400078ef808 */
[----:B---3--:R-:W-:Y:S02]  /*11ec0*/  CS2R R2, SRZ ;  /* 0x0000000000027805 */ /* 0x008fe4000001ff00 */
[--C-:B----4-:R-:W-:Y:S01]  /*11ed0*/  @P4 SHF.R.S32.HI R3, RZ, 0x1f, R7.reuse ;  /* 0x0000001fff034819 */ /* 0x110fe20000011407 */
[----:B------:R-:W-:Y:S01]  /*11ee0*/  @P4 IMAD.MOV.U32 R2, RZ, RZ, R7 ;  /* 0x000000ffff024224 */ /* 0x000fe200078e0007 */
[----:B-12---:R-:W-:Y:S06]  /*11ef0*/  @P0 BRA `(.L_x_1735) ;  /* 0x0000000000100947 */ /* 0x006fec0003800000 */
[----:B------:R-:W-:Y:S05]  /*11f00*/  @!P4 BRA `(.L_x_1735) ;  /* 0x00000000000cc947 */ /* 0x000fea0003800000 */
[----:B------:R-:W2:Y:S04]  /*11f10*/  LDG.E R7, desc[UR38][R4.64] ;  /* 0x0000002604077981 */ /* 0x000ea8000c1e1900 */
[----:B-----5:R-:W2:Y:S02]  /*11f20*/  LDG.E R0, desc[UR38][R4.64+0x4] ;  /* 0x0000042604007981 */ /* 0x020ea4000c1e1900 */
[----:B--2---:R-:W-:-:S07]  /*11f30*/  IMAD.IADD R0, R0, 0x1, -R7 ;  /* 0x0000000100007824 */ /* 0x004fce00078e0a07 */
.L_x_1735:
[----:B------:R-:W-:Y:S01]  /*11f40*/  LEA R30, R8, UR6, 0x1 ;  /* 0x00000006081e7c11 */ /* 0x000fe2000f8e08ff */
[----:B------:R-:W1:Y:S01]  /*11f50*/  LDC R33, c[0x0][0x83c] ;  /* 0x00020f00ff217b82 */ /* 0x000e620000000800 */
[----:B------:R-:W-:Y:S01]  /*11f60*/  SHF.R.S32.HI R32, RZ, 0x1f, R31 ;  /* 0x0000001fff207819 */ /* 0x000fe2000001141f */
[----:B-----5:R-:W-:Y:S01]  /*11f70*/  IMAD R0, R27, -0x80, R0 ;  /* 0xffffff801b007824 */ /* 0x020fe200078e0200 */
[--C-:B------:R-:W-:Y:S01]  /*11f80*/  SHF.R.S32.HI R21, RZ, 0x1f, R20.reuse ;  /* 0x0000001fff157819 */ /* 0x100fe20000011414 */
[----:B------:R2:W3:Y:S01]  /*11f90*/  LDS.128 R12, [R30+0x1000] ;  /* 0x001000001e0c7984 */ /* 0x0004e20000000c00 */
[----:B------:R-:W-:Y:S01]  /*11fa0*/  ULDC.64 UR4, c[0x0][0x850] ;  /* 0x0002140000047ab9 */ /* 0x000fe20000000a00 */
[----:B------:R-:W-:Y:S01]  /*11fb0*/  IADD3 R2, P0, R19, R2, RZ ;  /* 0x0000000213027210 */ /* 0x000fe20007f1e0ff */
[----:B------:R-:W-:Y:S01]  /*11fc0*/  IMAD R18, R32, UR4, RZ ;  /* 0x0000000420127c24 */ /* 0x000fe2000f8e02ff */
[----:B------:R2:W4:Y:S01]  /*11fd0*/  LDS.128 R8, [R30+0x2000] ;  /* 0x002000001e087984 */ /* 0x0005220000000c00 */
[----:B------:R-:W-:Y:S01]  /*11fe0*/  IMAD.WIDE.U32 R16, R31, UR4, R20 ;  /* 0x000000041f107c25 */ /* 0x000fe2000f8e0014 */
[----:B------:R-:W-:Y:S01]  /*11ff0*/  USHF.R.S32.HI UR4, URZ, 0x1f, UR37 ;  /* 0x0000001f3f047899 */ /* 0x000fe20008011425 */
[----:B------:R-:W-:Y:S01]  /*12000*/  VIMNMX R22, R0, 0x80, PT ;  /* 0x0000008000167848 */ /* 0x000fe20003fe0100 */
[----:B------:R2:W2:Y:S01]  /*12010*/  LDS.128 R4, [R30+0x3000] ;  /* 0x003000001e047984 */ /* 0x0004a20000000c00 */
[----:B------:R-:W2:Y:S01]  /*12020*/  LDC R35, c[0x0][0x80c] ;  /* 0x00020300ff237b82 */ /* 0x000ea20000000800 */
[----:B------:R-:W-:Y:S01]  /*12030*/  IADD3 R0, R19, 0x20, RZ ;  /* 0x0000002013007810 */ /* 0x000fe20007ffe0ff */
[----:B------:R-:W-:Y:S01]  /*12040*/  IMAD R23, R31, UR5, R18 ;  /* 0x000000051f177c24 */ /* 0x000fe2000f8e0212 */
[CC--:B------:R-:W-:Y:S01]  /*12050*/  ISETP.GE.AND P3, PT, R19.reuse, R22.reuse, PT ;  /* 0x000000161300720c */ /* 0x0c0fe20003f66270 */
[----:B------:R-:W-:Y:S01]  /*12060*/  VIADD R18, R19, 0x40 ;  /* 0x0000004013127836 */ /* 0x000fe20000000000 */
[----:B------:R-:W-:Y:S01]  /*12070*/  MOV R34, UR4 ;  /* 0x0000000400227c02 */ /* 0x000fe20008000f00 */
[----:B------:R-:W-:Y:S01]  /*12080*/  ULDC.64 UR4, c[0x0][0x858] ;  /* 0x0002160000047ab9 */ /* 0x000fe20000000a00 */
[----:B------:R-:W-:Y:S01]  /*12090*/  ISETP.GE.AND P2, PT, R0, R22, PT ;  /* 0x000000160000720c */ /* 0x000fe20003f46270 */
[----:B------:R-:W-:Y:S01]  /*120a0*/  IMAD.IADD R17, R17, 0x1, R23 ;  /* 0x0000000111117824 */ /* 0x000fe200078e0217 */
[----:B------:R-:W-:Y:S01]  /*120b0*/  SEL R34, R34, RZ, !P4 ;  /* 0x000000ff22227207 */ /* 0x000fe20006000000 */
[----:B------:R-:W-:Y:S01]  /*120c0*/  BSSY B0, `(.L_x_1736) ;  /* 0x000001a000007945 */ /* 0x000fe20003800000 */
[----:B-1----:R-:W-:-:S02]  /*120d0*/  ISETP.GE.OR P6, PT, R20, R33, P3 ;  /* 0x000000211400720c */ /* 0x002fc40001fc6670 */
[----:B------:R-:W-:Y:S01]  /*120e0*/  SEL R37, RZ, UR37, P4 ;  /* 0x00000025ff257c07 */ /* 0x000fe2000a000000 */
[----:B------:R-:W-:Y:S01]  /*120f0*/  IMAD R0, R34, UR4, RZ ;  /* 0x0000000422007c24 */ /* 0x000fe2000f8e02ff */
[C---:B------:R-:W-:Y:S01]  /*12100*/  LEA.HI.X.SX32 R3, R19.reuse, R3, 0x1, P0 ;  /* 0x0000000313037211 */ /* 0x040fe200000f0eff */
[----:B------:R-:W-:Y:S01]  /*12110*/  VIADD R19, R19, 0x60 ;  /* 0x0000006013137836 */ /* 0x000fe20000000000 */
[-C--:B------:R-:W-:Y:S01]  /*12120*/  ISETP.GE.AND P1, PT, R18, R22.reuse, PT ;  /* 0x000000161200720c */ /* 0x080fe20003f26270 */
[C---:B------:R-:W-:Y:S01]  /*12130*/  IMAD R23, R37.reuse, UR5, R0 ;  /* 0x0000000525177c24 */ /* 0x040fe2000f8e0200 */
[CC--:B------:R-:W-:Y:S01]  /*12140*/  ISETP.GE.OR P5, PT, R20.reuse, R33.reuse, P2 ;  /* 0x000000211400720c */ /* 0x0c0fe200017a6670 */
[----:B------:R-:W-:Y:S01]  /*12150*/  IMAD.WIDE.U32 R28, R37, UR4, R16 ;  /* 0x00000004251c7c25 */ /* 0x000fe2000f8e0010 */
[----:B------:R-:W-:Y:S02]  /*12160*/  ISETP.GE.AND P0, PT, R19, R22, PT ;  /* 0x000000161300720c */ /* 0x000fe40003f06270 */
[----:B------:R-:W-:Y:S01]  /*12170*/  ISETP.GE.OR P4, PT, R20, R33, P1 ;  /* 0x000000211400720c */ /* 0x000fe20000f86670 */
[----:B------:R-:W-:-:S04]  /*12180*/  IMAD.WIDE R26, R27, 0x80, R2 ;  /* 0x000000801b1a7825 */ /* 0x000fc800078e0202 */
[----:B------:R-:W-:Y:S01]  /*12190*/  IMAD.IADD R23, R29, 0x1, R23 ;  /* 0x000000011d177824 */ /* 0x000fe200078e0217 */
[----:B--234-:R-:W-:Y:S07]  /*121a0*/  @P6 BRA `(.L_x_1737) ;  /* 0x00000000002c6947 */ /* 0x01cfee0003800000 */
[----:B------:R-:W1:Y:S01]  /*121b0*/  LDS.128 R16, [R30+0x4000] ;  /* 0x004000001e107984 */ /* 0x000e620000000c00 */
        /* <DEDUP_REMOVED lines=10> */
.L_x_1737:
[----:B------:R-:W-:Y:S05]  /*12260*/  BSYNC B0 ;  /* 0x0000000000007941 */ /* 0x000fea0003800000 */
.L_x_1736:
[----:B-1----:R1:W2:Y:S01]  /*12270*/  LDS.128 R16, [R30+0x5000] ;  /* 0x005000001e107984 */ /* 0x0022a20000000c00 */
[----:B------:R-:W-:Y:S01]  /*12280*/  BSSY B0, `(.L_x_1738) ;  /* 0x0000010000007945 */ /* 0x000fe20003800000 */
[----:B------:R-:W-:-:S03]  /*12290*/  ISETP.GE.OR P6, PT, R20, R33, P0 ;  /* 0x000000211400720c */ /* 0x000fc600007c6670 */
        /* <DEDUP_REMOVED lines=14> */
.L_x_1739:
[----:B------:R-:W-:Y:S05]  /*12380*/  BSYNC B0 ;  /* 0x0000000000007941 */ /* 0x000fea0003800000 */
.L_x_1738:
[----:B--23--:R2:W3:Y:S01]  /*12390*/  LDS.128 R16, [R30+0x6000] ;  /* 0x006000001e107984 */ /* 0x00c4e20000000c00 */
        /* <DEDUP_REMOVED lines=11> */
[----:B------:R-:W-:Y:S02]  /*12450*/  LEA R24, P4, R2, UR4, 0x1 ;  /* 0x0000000402187c11 */ /* 0x000fe4000f8808ff */
[----:B------:R-:W-:-:S04]  /*12460*/  IADD3 R3, R3, R25, RZ ;  /* 0x0000001903037210 */ /* 0x000fc80007ffe0ff */
[----:B------:R-:W-:-:S05]  /*12470*/  LEA.HI.X R25, R2, UR5, R3, 0x1, P4 ;  /* 0x0000000502197c11 */ /* 0x000fca000a0f0c03 */
[----:B---3--:R4:W-:Y:S02]  /*12480*/  STG.E.128 desc[UR38][R24.64], R16 ;  /* 0x0000001018007986 */ /* 0x0089e4000c101d26 */
.L_x_1741:
[----:B------:R-:W-:Y:S05]  /*12490*/  BSYNC B0 ;  /* 0x0000000000007941 */ /* 0x000fea0003800000 */
.L_x_1740:
[----:B---34-:R3:W4:Y:S01]  /*124a0*/  LDS.128 R16, [R30+0x7000] ;  /* 0x007000001e107984 */ /* 0x0187220000000c00 */
[----:B------:R-:W-:Y:S04]  /*124b0*/  BSSY B0, `(.L_x_1742) ;  /* 0x000000f000007945 */ /* 0x000fe80003800000 */
        /* <DEDUP_REMOVED lines=14> */
.L_x_1743:
[----:B------:R-:W-:Y:S05]  /*125a0*/  BSYNC B0 ;  /* 0x0000000000007941 */ /* 0x000fea0003800000 */
.L_x_1742:
[----:B----4-:R4:W1:Y:S01]  /*125b0*/  LDS.128 R16, [R30] ;  /* 0x000000001e107984 */ /* 0x0108620000000c00 */
[----:B------:R-:W-:Y:S01]  /*125c0*/  ULDC.64 UR4, c[0x0][0x820] ;  /* 0x0002080000047ab9 */ /* 0x000fe20000000a00 */
[-C--:B------:R-:W-:Y:S01]  /*125d0*/  ISETP.GE.OR P3, PT, R20, R35.reuse, P3 ;  /* 0x000000231400720c */ /* 0x080fe20001f66670 */
        /* <DEDUP_REMOVED lines=10> */
[C---:B------:R-:W-:Y:S02]  /*12680*/  IMAD R21, R37.reuse, UR5, R0 ;  /* 0x0000000525157c24 */ /* 0x040fe4000f8e0200 */
[----:B------:R-:W-:-:S05]  /*12690*/  IMAD.WIDE.U32 R24, R37, UR4, R2 ;  /* 0x0000000425187c25 */ /* 0x000fca000f8e0002 */
        /* <DEDUP_REMOVED lines=12> */
.L_x_1745:
[----:B------:R-:W-:Y:S05]  /*12760*/  BSYNC B0 ;  /* 0x0000000000007941 */ /* 0x000fea0003800000 */
.L_x_1744:
        /* <DEDUP_REMOVED lines=14> */
[----:B------:R1:W-:Y:S02]  /*12850*/  STG.E.128 desc[UR38][R16.64], R12 ;  /* 0x0000000c10007986 */ /* 0x0003e4000c101d26 */
.L_x_1747:
[----:B------:R-:W-:Y:S05]  /*12860*/  BSYNC B0 ;  /* 0x0000000000007941 */ /* 0x000fea0003800000 */
.L_x_1746:
        /* <DEDUP_REMOVED lines=15> */
.L_x_1749:
[----:B------:R-:W-:Y:S05]  /*12960*/  BSYNC B0 ;  /* 0x0000000000007941 */ /* 0x000fea0003800000 */
.L_x_1748:
        /* <DEDUP_REMOVED lines=15> */
.L_x_1734:
[----:B------:R-:W-:Y:S01]  /*12a60*/  ULDC.64 UR4, c[0x0][0x870] ;  /* 0x00021c0000047ab9 */ /* 0x000fe20000000a00 */
[----:B------:R-:W-:Y:S01]  /*12a70*/  ULDC.64 UR6, c[0x0][0x870] ;  /* 0x00021c0000067ab9 */ /* 0x000fe20000000a00 */
[----:B------:R-:W-:Y:S01]  /*12a80*/  UIMAD.WIDE UR4, UR37, 0x4, UR4 ;  /* 0x00000004250478a5 */ /* 0x000fe2000f8e0204 */
[----:B------:R-:W-:-:S04]  /*12a90*/  ISETP.NE.U32.AND P0, PT, RZ, UR6, PT ;  /* 0x00000006ff007c0c */ /* 0x000fc8000bf05070 */
[----:B------:R-:W-:Y:S01]  /*12aa0*/  ISETP.NE.AND.EX P4, PT, RZ, UR7, PT, P0 ;  /* 0x00000007ff007c0c */ /* 0x000fe2000bf85300 */
[----:B------:R-:W-:Y:S01]  /*12ab0*/  IMAD.U32 R5, RZ, RZ, UR5 ;  /* 0x00000005ff057e24 */ /* 0x000fe2000f8e00ff */
[----:B------:R-:W-:Y:S01]  /*12ac0*/  MOV R4, UR4 ;  /* 0x0000000400047c02 */ /* 0x000fe20008000f00 */
[----:B------:R-:W-:Y:S02]  /*12ad0*/  ULDC.64 UR4, c[0x0][0x878] ;  /* 0x00021e0000047ab9 */ /* 0x000fe40000000a00 */
[----:B------:R-:W-:-:S04]  /*12ae0*/  UISETP.NE.U32.AND UP0, UPT, UR4, URZ, UPT ;  /* 0x0000003f0400728c */ /* 0x000fc8000bf05070 */
[----:B------:R-:W-:Y:S01]  /*12af0*/  UISETP.NE.AND.EX UP0, UPT, UR5, URZ, UPT, UP0 ;  /* 0x0000003f0500728c */ /* 0x000fe2000bf05300 */
[----:B------:R-:W-:-:S03]  /*12b00*/  ULDC UR6, c[0x0][0x808] ;  /* 0x0002020000067ab9 */ /* 0x000fc60000000800 */
[----:B------:R-:W2:Y:S01]  /*12b10*/  @P4 LDG.E R9, desc[UR38][R4.64] ;  /* 0x0000002604094981 */ /* 0x000ea2000c1e1900 */
[----:B------:R-:W-:Y:S01]  /*12b20*/  IMAD.U32 R0, RZ, RZ, UR6 ;  /* 0x00000006ff007e24 */ /* 0x000fe2000f8e00ff */
[----:B------:R-:W-:-:S05]  /*12b30*/  PLOP3.LUT P0, PT, PT, PT, UP0, 0x80, 0x0 ;  /* 0x000000000000781c */ /* 0x000fca0003f0f008 */
[----:B------:R-:W-:Y:S02]  /*12b40*/  @UP0 ULDC.64 UR4, c[0x0][0x878] ;  /* 0x00021e0000040ab9 */ /* 0x000fe40000000a00 */
[----:B------:R-:W-:-:S06]  /*12b50*/  @UP0 UIMAD.WIDE UR4, UR37, 0x4, UR4 ;  /* 0x00000004250408a5 */ /* 0x000fcc000f8e0204 */
[----:B------:R-:W-:Y:S01]  /*12b60*/  MOV R6, UR4 ;  /* 0x0000000400067c02 */ /* 0x000fe20008000f00 */
[----:B------:R-:W-:-:S05]  /*12b70*/  IMAD.U32 R7, RZ, RZ, UR5 ;  /* 0x00000005ff077e24 */ /* 0x000fca000f8e00ff */
[----:B------:R3:W5:Y:S01]  /*12b80*/  @P0 LDG.E R0, desc[UR38][R6.64] ;  /* 0x0000002606000981 */ /* 0x000762000c1e1900 */
[----:B------:R-:W4:Y:S01]  /*12b90*/  S2R R2, SR_TID.X ;  /* 0x0000000000027919 */ /* 0x000f220000002100 */
[----:B------:R-:W1:Y:S01]  /*12ba0*/  S2R R15, SR_CTAID.X ;  /* 0x00000000000f7919 */ /* 0x000e620000002500 */
[----:B------:R-:W1:Y:S01]  /*12bb0*/  S2R R19, SR_CTAID.Y ;  /* 0x0000000000137919 */ /* 0x000e620000002600 */
[----:B----4-:R-:W-:-:S05]  /*12bc0*/  VIADD R8, R2, 0xffffff80 ;  /* 0xffffff8002087836 */ /* 0x010fca0000000000 */
[----:B------:R-:W-:-:S04]  /*12bd0*/  SHF.R.S32.HI R3, RZ, 0x1f, R8 ;  /* 0x0000001fff037819 */ /* 0x000fc80000011408 */
[----:B------:R-:W-:Y:S02]  /*12be0*/  LEA.HI R10, R3, R8, RZ, 0x3 ;  /* 0x00000008030a7211 */ /* 0x000fe400078f18ff */
[----:B------:R-:W-:Y:S02]  /*12bf0*/  CS2R R2, SRZ ;  /* 0x0000000000027805 */ /* 0x000fe4000001ff00 */
[----:B------:R-:W-:-:S04]  /*12c00*/  LOP3.LUT R11, R10, 0x1ffffff8, RZ, 0xc0, !PT ;  /* 0x1ffffff80a0b7812 */ /* 0x000fc800078ec0ff */
[----:B------:R-:W-:Y:S02]  /*12c10*/  IADD3 R11, R8, -R11, RZ ;  /* 0x8000000b080b7210 */ /* 0x000fe40007ffe0ff */
[--C-:B--2---:R-:W-:Y:S01]  /*12c20*/  @P4 SHF.R.S32.HI R3, RZ, 0x1f, R9.reuse ;  /* 0x0000001fff034819 */ /* 0x104fe20000011409 */
[----:B------:R-:W-:Y:S01]  /*12c30*/  @P4 IMAD.MOV.U32 R2, RZ, RZ, R9 ;  /* 0x000000ffff024224 */ /* 0x000fe200078e0009 */
[----:B-1-3--:R-:W-:Y:S06]  /*12c40*/  @P0 BRA `(.L_x_1750) ;  /* 0x0000000000100947 */ /* 0x00afec0003800000 */
[----:B------:R-:W-:Y:S05]  /*12c50*/  @!P4 BRA `(.L_x_1750) ;  /* 0x00000000000cc947 */ /* 0x000fea0003800000 */
[----:B------:R-:W2:Y:S04]  /*12c60*/  LDG.E R7, desc[UR38][R4.64] ;  /* 0x0000002604077981 */ /* 0x000ea8000c1e1900 */
[----:B-----5:R-:W2:Y:S02]  /*12c70*/  LDG.E R0, desc[UR38][R4.64+0x4] ;  /* 0x0000042604007981 */ /* 0x020ea4000c1e1900 */
[----:B--2---:R-:W-:-:S07]  /*12c80*/  IMAD.IADD R0, R0, 0x1, -R7 ;  /* 0x0000000100007824 */ /* 0x004fce00078e0a07 */
.L_x_1750:
[----:B------:R-:W1:Y:S01]  /*12c90*/  LDC R21, c[0x0][0x80c] ;  /* 0x00020300ff157b82 */ /* 0x000e620000000800 */
[----:B------:R-:W-:Y:S01]  /*12ca0*/  SHF.R.S32.HI R7, RZ, 0x3, R10 ;  /* 0x00000003ff077819 */ /* 0x000fe2000001140a */
[----:B------:R-:W-:Y:S01]  /*12cb0*/  ULDC.64 UR4, c[0x0][0x820] ;  /* 0x0002080000047ab9 */ /* 0x000fe20000000a00 */
[----:B------:R-:W-:Y:S01]  /*12cc0*/  SHF.L.U32 R10, R11, 0x3, RZ ;  /* 0x000000030b0a7819 */ /* 0x000fe200000006ff */
[----:B-----5:R-:W-:Y:S01]  /*12cd0*/  IMAD R0, R15, -0x80, R0 ;  /* 0xffffff800f007824 */ /* 0x020fe200078e0200 */
[----:B------:R-:W-:Y:S01]  /*12ce0*/  SHF.R.S32.HI R14, RZ, 0x1f, R19 ;  /* 0x0000001fff0e7819 */ /* 0x000fe20000011413 */
[C---:B------:R-:W-:Y:S01]  /*12cf0*/  VIADD R17, R7.reuse, 0x40 ;  /* 0x0000004007117836 */ /* 0x040fe20000000000 */
[--C-:B------:R-:W-:Y:S01]  /*12d00*/  SHF.R.S32.HI R11, RZ, 0x1f, R10.reuse ;  /* 0x0000001fff0b7819 */ /* 0x100fe2000001140a */
[----:B------:R-:W2:Y:S01]  /*12d10*/  LDC R23, c[0x0][0x83c] ;  /* 0x00020f00ff177b82 */ /* 0x000ea20000000800 */
[C---:B------:R-:W-:Y:S01]  /*12d20*/  IADD3 R2, P0, R7.reuse, R2, RZ ;  /* 0x0000000207027210 */ /* 0x040fe20007f1e0ff */
[----:B------:R-:W-:Y:S01]  /*12d30*/  IMAD R6, R14, UR4, RZ ;  /* 0x000000040e067c24 */ /* 0x000fe2000f8e02ff */
[-C--:B------:R-:W-:Y:S01]  /*12d40*/  ISETP.GE.AND P3, PT, R7, R0.reuse, PT ;  /* 0x000000000700720c */ /* 0x080fe20003f66270 */
[----:B------:R-:W-:Y:S01]  /*12d50*/  IMAD.WIDE.U32 R4, R19, UR4, R10 ;  /* 0x0000000413047c25 */ /* 0x000fe2000f8e000a */
[----:B------:R-:W-:Y:S01]  /*12d60*/  USHF.R.S32.HI UR4, URZ, 0x1f, UR37 ;  /* 0x0000001f3f047899 */ /* 0x000fe20008011425 */
[C---:B------:R-:W-:Y:S01]  /*12d70*/  LEA.HI.X.SX32 R3, R7.reuse, R3, 0x1, P0 ;  /* 0x0000000307037211 */ /* 0x040fe200000f0eff */
[----:B------:R-:W-:Y:S01]  /*12d80*/  BSSY B0, `(.L_x_1751) ;  /* 0x000001f000007945 */ /* 0x000fe20003800000 */
[C---:B------:R-:W-:Y:S01]  /*12d90*/  VIADD R13, R7.reuse, 0x20 ;  /* 0x00000020070d7836 */ /* 0x040fe20000000000 */
[----:B------:R-:W-:Y:S01]  /*12da0*/  IADD3 R7, R7, 0x60, RZ ;  /* 0x0000006007077810 */ /* 0x000fe20007ffe0ff */
[----:B------:R-:W-:Y:S01]  /*12db0*/  IMAD R9, R19, UR5, R6 ;  /* 0x0000000513097c24 */ /* 0x000fe2000f8e0206 */
[-C--:B------:R-:W-:Y:S01]  /*12dc0*/  ISETP.GE.AND P1, PT, R17, R0.reuse, PT ;  /* 0x000000001100720c */ /* 0x080fe20003f26270 */
[----:B------:R-:W-:Y:S01]  /*12dd0*/  IMAD.U32 R12, RZ, RZ, UR4 ;  /* 0x00000004ff0c7e24 */ /* 0x000fe2000f8e00ff */
[----:B------:R-:W-:Y:S01]  /*12de0*/  ULDC.64 UR4, c[0x0][0x828] ;  /* 0x00020a0000047ab9 */ /* 0x000fe20000000a00 */
[----:B------:R-:W-:Y:S01]  /*12df0*/  ISETP.GE.AND P2, PT, R13, R0, PT ;  /* 0x000000000d00720c */ /* 0x000fe20003f46270 */
[----:B------:R-:W-:Y:S01]  /*12e00*/  IMAD.IADD R5, R5, 0x1, R9 ;  /* 0x0000000105057824 */ /* 0x000fe200078e0209 */
[----:B-1----:R-:W-:-:S02]  /*12e10*/  ISETP.GE.OR P6, PT, R10, R21, P3 ;  /* 0x000000150a00720c */ /* 0x002fc40001fc6670 */
[----:B------:R-:W-:Y:S02]  /*12e20*/  SEL R12, R12, RZ, !P4 ;  /* 0x000000ff0c0c7207 */ /* 0x000fe40006000000 */
[----:B------:R-:W-:Y:S01]  /*12e30*/  ISETP.GE.AND P0, PT, R7, R0, PT ;  /* 0x000000000700720c */ /* 0x000fe20003f06270 */
[----:B------:R-:W-:Y:S01]  /*12e40*/  IMAD.WIDE R6, R15, 0x80, R2 ;  /* 0x000000800f067825 */ /* 0x000fe200078e0202 */
[----:B------:R-:W-:Y:S02]  /*12e50*/  SEL R17, RZ, UR37, P4 ;  /* 0x00000025ff117c07 */ /* 0x000fe4000a000000 */
[-C--:B------:R-:W-:Y:S01]  /*12e60*/  ISETP.GE.OR P5, PT, R10, R21.reuse, P2 ;  /* 0x000000150a00720c */ /* 0x080fe200017a6670 */
[----:B------:R-:W-:Y:S01]  /*12e70*/  IMAD R0, R12, UR4, RZ ;  /* 0x000000040c007c24 */ /* 0x000fe2000f8e02ff */
[----:B------:R-:W-:Y:S01]  /*12e80*/  ISETP.GE.OR P4, PT, R10, R21, P1 ;  /* 0x000000150a00720c */ /* 0x000fe20000f86670 */
[----:B------:R-:W-:-:S04]  /*12e90*/  IMAD.WIDE.U32 R8, R17, UR4, R4 ;  /* 0x0000000411087c25 */ /* 0x000fc8000f8e0004 */
[----:B------:R-:W-:-:S05]  /*12ea0*/  IMAD R13, R17, UR5, R0 ;  /* 0x00000005110d7c24 */ /* 0x000fca000f8e0200 */
[----:B------:R-:W-:Y:S01]  /*12eb0*/  IADD3 R5, R9, R13, RZ ;  /* 0x0000000d09057210 */ /* 0x000fe20007ffe0ff */
[----:B--2---:R-:W-:Y:S06]  /*12ec0*/  @P6 BRA `(.L_x_1752) ;  /* 0x0000000000286947 */ /* 0x004fec0003800000 */
        /* <DEDUP_REMOVED lines=10> */
.L_x_1752:
[----:B------:R-:W-:Y:S05]  /*12f70*/  BSYNC B0 ;  /* 0x0000000000007941 */ /* 0x000fea0003800000 */
.L_x_1751:
[----:B------:R-:W-:Y:S01]  /*12f80*/  BSSY B0, `(.L_x_1753) ;  /* 0x0000010000007945 */ /* 0x000fe20003800000 */
[----:B------:R-:W-:-:S03]  /*12f90*/  ISETP.GE.OR P6, PT, R10, R21, P0 ;  /* 0x000000150a00720c */ /* 0x000fc600007c6670 */
[----:B------:R-:W-:Y:S10]  /*12fa0*/  @P5 BRA `(.L_x_1754) ;  /* 0x0000000000345947 */ /* 0x000ff40003800000 */
        /* <DEDUP_REMOVED lines=13> */
.L_x_1754:
[----:B------:R-:W-:Y:S05]  /*13080*/  BSYNC B0 ;  /* 0x0000000000007941 */ /* 0x000fea0003800000 */
.L_x_1753:
        /* <DEDUP_REMOVED lines=11> */
[----:B--2---:R-:W-:Y:S01]  /*13140*/  LEA R20, P4, R2, UR4, 0x1 ;  /* 0x0000000402147c11 */ /* 0x004fe2000f8808ff */
[----:B------:R-:W-:-:S05]  /*13150*/  IMAD.IADD R3, R3, 0x1, R13 ;  /* 0x0000000103037824 */ /* 0x000fca00078e020d */
[----:B------:R-:W-:-:S05]  /*13160*/  LEA.HI.X R21, R2, UR5, R3, 0x1, P4 ;  /* 0x0000000502157c11 */ /* 0x000fca000a0f0c03 */
[----:B------:R3:W-:Y:S02]  /*13170*/  STG.E.128 desc[UR38][R20.64], RZ ;  /* 0x000000ff14007986 */ /* 0x0007e4000c101d26 */
.L_x_1756:
[----:B------:R-:W-:Y:S05]  /*13180*/  BSYNC B0 ;  /* 0x0000000000007941 */ /* 0x000fea0003800000 */
.L_x_1755:
        /* <DEDUP_REMOVED lines=15> */
.L_x_1758:
[----:B------:R-:W-:Y:S05]  /*13280*/  BSYNC B0 ;  /* 0x0000000000007941 */ /* 0x000fea0003800000 */
.L_x_1757:
        /* <DEDUP_REMOVED lines=26> */
.L_x_1760:
[----:B------:R-:W-:Y:S05]  /*13430*/  BSYNC B0 ;  /* 0x0000000000007941 */ /* 0x000fea0003800000 */
.L_x_1759:
[----:B------:R-:W-:Y:S04]  /*13440*/  BSSY B0, `(.L_x_1761) ;  /* 0x000000f000007945 */ /* 0x000fe80003800000 */
[----:B------:R-:W-:Y:S05]  /*13450*/  @P2 BRA `(.L_x_1762) ;  /* 0x0000000000342947 */ /* 0x000fea0003800000 */
[----:B----4-:R-:W-:Y:S01]  /*13460*/  IADD3 R11, P2, R6, 0x20, RZ ;  /* 0x00000020060b7810 */ /* 0x010fe20007f5e0ff */
        /* <DEDUP_REMOVED lines=12> */
.L_x_1762:
[----:B------:R-:W-:Y:S05]  /*13530*/  BSYNC B0 ;  /* 0x0000000000007941 */ /* 0x000fea0003800000 */
.L_x_1761:
        /* <DEDUP_REMOVED lines=15> */
.L_x_1764:
[----:B------:R-:W-:Y:S05]  /*13630*/  BSYNC B0 ;  /* 0x0000000000007941 */ /* 0x000fea0003800000 */
.L_x_1763:
        /* <DEDUP_REMOVED lines=15> */
.L_x_1679:
[----:B------:R-:W-:-:S08]  /*13730*/  NOP ;  /* 0x0000000000007918 */ /* 0x000fd00000000000 */
[----:B------:R-:W1:-:S00]  /*13740*/  USETMAXREG.DEALLOC.CTAPOOL 0x18 ;  /* 0x00000018000079c8 */ /* 0x000e4000080e0500 */
        /* <DEDUP_REMOVED lines=19> */
.L_x_1766:
        /* <DEDUP_REMOVED lines=13> */
.L_x_1768:
[----:B------:R-:W-:-:S05]  /*13950*/  ULDC UR4, c[0x0][0x8bc] ;  /* 0x00022f0000047ab9 */ /* 0x000fca0000000800 */
.L_x_1767:
[----:B-1----:R-:W-:-:S04]  /*13960*/  USHF.L.U32 UR11, UR14, 0x7, URZ ;  /* 0x000000070e0b7899 */ /* 0x002fc8000800063f */
[----:B------:R-:W-:-:S04]  /*13970*/  UISETP.GE.AND UP0, UPT, UR11, UR4, UPT ;  /* 0x000000040b00728c */ /* 0x000fc8000bf06270 */
[----:B--2---:R-:W-:-:S06]  /*13980*/  USEL UR12, UR12, 0xffffffff, !UP0 ;  /* 0xffffffff0c0c7887 */ /* 0x004fcc000c000000 */
[----:B------:R-:W-:-:S13]  /*13990*/  ISETP.LE.AND P0, PT, RZ, UR12, PT ;  /* 0x0000000cff007c0c */ /* 0x000fda000bf03270 */
[----:B------:R-:W-:Y:S05]  /*139a0*/  @!P0 BRA `(.L_x_1684) ;  /* 0x0000003400248947 */ /* 0x000fea0003800000 */
[----:B------:R-:W-:Y:S01]  /*139b0*/  ULDC.64 UR4, c[0x0][0x770] ;  /* 0x0001dc0000047ab9 */ /* 0x000fe20000000a00 */
[----:B------:R-:W1:Y:S01]  /*139c0*/  S2UR UR13, SR_CTAID.Y ;  /* 0x00000000000d79c3 */ /* 0x000e620000002600 */
[----:B------:R-:W-:Y:S01]  /*139d0*/  UISETP.NE.U32.AND UP0, UPT, UR4, URZ, UPT ;  /* 0x0000003f0400728c */ /* 0x000fe2000bf05070 */
[----:B------:R-:W-:-:S03]  /*139e0*/  ULDC.64 UR8, c[0x0][0x788] ;  /* 0x0001e20000087ab9 */ /* 0x000fc60000000a00 */
        /* <DEDUP_REMOVED lines=9> */
[----:B------:R-:W-:-:S06]  /*13a80*/  UISETP.NE.AND.EX UP1, UPT, UR5, URZ, UPT, UP1 ;  /* 0x0000003f0500728c */ /* 0x000fcc000bf25310 */
[----:B------:R-:W-:-:S05]  /*13a90*/  PLOP3.LUT P2, PT, PT, PT, UP1, 0x80, 0x0 ;  /* 0x000000000000781c */ /* 0x000fca0003f4f018 */
[----:B------:R-:W-:Y:S02]  /*13aa0*/  @UP1 ULDC.64 UR4, c[0x0][0x780] ;  /* 0x0001e00000041ab9 */ /* 0x000fe40000000a00 */
[----:B------:R-:W-:-:S06]  /*13ab0*/  @UP1 UIMAD.WIDE UR4, UR12, 0x4, UR4 ;  /* 0x000000040c0418a5 */ /* 0x000fcc000f8e0204 */
[----:B------:R-:W-:Y:S01]  /*13ac0*/  MOV R4, UR4 ;  /* 0x0000000400047c02 */ /* 0x000fe20008000f00 */
[----:B------:R-:W-:-:S05]  /*13ad0*/  IMAD.U32 R5, RZ, RZ, UR5 ;  /* 0x00000005ff057e24 */ /* 0x000fca000f8e00ff */
[----:B------:R-:W3:Y:S01]  /*13ae0*/  @P2 LDG.E R4, desc[UR38][R4.64] ;  /* 0x0000002604042981 */ /* 0x000ee2000c1e1900 */
[----:B------:R-:W-:Y:S01]  /*13af0*/  PLOP3.LUT P0, PT, PT, PT, UP0, 0x80, 0x0 ;  /* 0x000000000000781c */ /* 0x000fe20003f0f008 */
[----:B-1----:R-:W-:-:S12]  /*13b00*/  USHF.R.S32.HI UR16, URZ, 0x1f, UR13 ;  /* 0x0000001f3f107899 */ /* 0x002fd8000801140d */
[----:B--2---:R-:W-:Y:S02]  /*13b10*/  @P0 R2UR UR4, R0 ;  /* 0x00000000000402ca */ /* 0x004fe400000e0000 */
[----:B------:R-:W-:Y:S01]  /*13b20*/  ISETP.NE.U32.AND P0, PT, RZ, UR8, PT ;  /* 0x00000008ff007c0c */ /* 0x000fe2000bf05070 */
[----:B------:R-:W-:-:S03]  /*13b30*/  ULDC UR8, c[0x0][0x280] ;  /* 0x0000a00000087ab9 */ /* 0x000fc60000000800 */
[----:B------:R-:W-:-:S07]  /*13b40*/  ISETP.NE.AND.EX P0, PT, RZ, UR9, PT, P0 ;  /* 0x00000009ff007c0c */ /* 0x000fce000bf05300 */
[----:B------:R-:W-:-:S04]  /*13b50*/  @UP0 ULEA UR4, UR12, UR4, 0x7 ;  /* 0x000000040c040291 */ /* 0x000fc8000f8e383f */
[----:B------:R-:W-:-:S04]  /*13b60*/  @UP0 USHF.R.S32.HI UR5, URZ, 0x1f, UR4 ;  /* 0x0000001f3f050899 */ /* 0x000fc80008011404 */
[----:B------:R-:W-:-:S04]  /*13b70*/  @UP0 ULEA.HI UR5, UR5, UR4, URZ, 0x7 ;  /* 0x0000000405050291 */ /* 0x000fc8000f8f383f */
[----:B------:R-:W-:Y:S01]  /*13b80*/  @UP0 USHF.L.U32 UR5, UR5, 0x6, URZ ;  /* 0x0000000605050899 */ /* 0x000fe2000800063f */
[----:B---3--:R-:W-:-:S03]  /*13b90*/  @P2 R2UR UR8, R4 ;  /* 0x00000000040822ca */ /* 0x008fc600000e0000 */
[----:B------:R-:W-:-:S04]  /*13ba0*/  @UP0 ULOP3.LUT UR7, UR5, 0xffffe000, URZ, 0xc0, !UPT ;  /* 0xffffe00005070892 */ /* 0x000fc8000f8ec03f */
[----:B------:R-:W-:Y:S01]  /*13bb0*/  @UP0 USHF.R.S32.HI UR9, URZ, 0x1f, UR7 ;  /* 0x0000001f3f090899 */ /* 0x000fe20008011407 */
[----:B------:R-:W-:Y:S11]  /*13bc0*/  @P2 BRA `(.L_x_1769) ;  /* 0x0000000000142947 */ /* 0x000ff60003800000 */
[----:B------:R-:W-:Y:S05]  /*13bd0*/  @!P1 BRA `(.L_x_1769) ;  /* 0x0000000000109947 */ /* 0x000fea0003800000 */
[----:B------:R-:W2:Y:S04]  /*13be0*/  LDG.E R5, desc[UR38][R2.64] ;  /* 0x0000002602057981 */ /* 0x000ea8000c1e1900 */
[----:B------:R-:W2:Y:S02]  /*13bf0*/  LDG.E R0, desc[UR38][R2.64+0x4] ;  /* 0x0000042602007981 */ /* 0x000ea4000c1e1900 */
[----:B--2---:R-:W-:-:S04]  /*13c00*/  IADD3 R0, -R5, R0, RZ ;  /* 0x0000000005007210 */ /* 0x004fc80007ffe1ff */
[----:B------:R-:W-:-:S15]  /*13c10*/  R2UR UR8, R0 ;  /* 0x00000000000872ca */ /* 0x000fde00000e0000 */
.L_x_1769:
[----:B------:R-:W-:Y:S01]  /*13c20*/  UMOV UR4, URZ ;  /* 0x0000003f00047c82 */ /* 0x000fe20008000000 */
[----:B------:R-:W-:Y:S01]  /*13c30*/  UMOV UR5, URZ ;  /* 0x0000003f00057c82 */ /* 0x000fe20008000000 */
[----:B------:R-:W-:Y:S01]  /*13c40*/  ULDC UR6, c[0x0][0x290] ;  /* 0x0000a40000067ab9 */ /* 0x000fe20000000800 */
[----:B------:R-:W-:Y:S01]  /*13c50*/  @UP0 UMOV UR4, UR7 ;  /* 0x0000000700040c82 */ /* 0x000fe20008000000 */
[----:B------:R-:W-:Y:S01]  /*13c60*/  @UP0 UMOV UR5, UR9 ;  /* 0x0000000900050c82 */ /* 0x000fe20008000000 */
        /* <DEDUP_REMOVED lines=8> */
.L_x_1770:
        /* <DEDUP_REMOVED lines=9> */
[----:B------:R-:W2:Y:S02]  /*13d80*/  LDG.E R5, desc[UR38][R2.64+0x4] ;  /* 0x0000042602057981 */ /* 0x000ea4000c1e1900 */
[----:B--2---:R-:W-:-:S05]  /*13d90*/  IMAD.IADD R0, R5, 0x1, -R0 ;  /* 0x0000000105007824 */ /* 0x004fca00078e0a00 */
[----:B------:R-:W-:-:S15]  /*13da0*/  R2UR UR6, R0 ;  /* 0x00000000000672ca */ /* 0x000fde00000e0000 */
.L_x_1771:
[----:B------:R-:W-:Y:S01]  /*13db0*/  UIADD3 UR7, -UR6, UR8, UR11 ;  /* 0x0000000806077290 */ /* 0x000fe2000fffe10b */
[----:B------:R-:W-:Y:S01]  /*13dc0*/  ISETP.LE.AND P0, PT, RZ, UR14, PT ;  /* 0x0000000eff007c0c */ /* 0x000fe2000bf03270 */
[----:B------:R-:W-:Y:S02]  /*13dd0*/  ULDC UR9, c[0x0][0x74c] ;  /* 0x0001d30000097ab9 */ /* 0x000fe40000000800 */
[----:B------:R-:W-:Y:S02]  /*13de0*/  UIADD3 UR9, UR7, -UR9, URZ ;  /* 0x8000000907097290 */ /* 0x000fe4000fffe03f */
        /* <DEDUP_REMOVED lines=10> */
[----:B------:R-:W-:Y:S07]  /*13e90*/  @!P0 BRA `(.L_x_1772) ;  /* 0x00000000001c8947 */ /* 0x000fee0003800000 */
[----:B------:R-:W-:Y:S01]  /*13ea0*/  UIADD3 UR8, UR11, 0xff, UR8 ;  /* 0x000000ff0b087890 */ /* 0x000fe2000fffe008 */
[----:B------:R-:W-:-:S03]  /*13eb0*/  ULDC UR9, c[0x0][0x748] ;  /* 0x0001d20000097ab9 */ /* 0x000fc60000000800 */
[----:B------:R-:W-:-:S04]  /*13ec0*/  UIADD3 UR8, UR8, UR9, -UR6 ;  /* 0x0000000908087290 */ /* 0x000fc8000fffe806 */
[----:B------:R-:W-:-:S04]  /*13ed0*/  USHF.R.S32.HI UR6, URZ, 0x1f, UR8 ;  /* 0x0000001f3f067899 */ /* 0x000fc80008011408 */
[----:B------:R-:W-:-:S04]  /*13ee0*/  ULEA.HI UR6, UR6, UR8, URZ, 0x7 ;  /* 0x0000000806067291 */ /* 0x000fc8000f8f383f */
[----:B------:R-:W-:-:S06]  /*13ef0*/  USHF.R.S32.HI UR6, URZ, 0x7, UR6 ;  /* 0x000000073f067899 */ /* 0x000fcc0008011406 */
[----:B------:R-:W-:-:S07]  /*13f00*/  VIMNMX R2, R2, UR6, PT ;  /* 0x0000000602027c48 */ /* 0x000fce000bfe0100 */
.L_x_1772:
[----:B------:R-:W-:-:S13]  /*13f10*/  ISETP.GT.AND P0, PT, R2, UR7, PT ;  /* 0x0000000702007c0c */ /* 0x000fda000bf04270 */
[----:B------:R-:W-:Y:S05]  /*13f20*/  @!P0 BRA `(.L_x_1684) ;  /* 0x0000002c00c48947 */ /* 0x000fea0003800000 */
[----:B------:R-:W-:Y:S01]  /*13f30*/  ULDC.64 UR14, c[0x0][0x2d8] ;  /* 0x0000b600000e7ab9 */ /* 0x000fe20000000a00 */
[----:B------:R-:W-:Y:S01]  /*13f40*/  VIADD R0, R2, -UR7 ;  /* 0x8000000702007c36 */ /* 0x000fe20008000000 */
[----:B------:R-:W-:Y:S02]  /*13f50*/  UIMAD UR10, UR16, UR14, URZ ;  /* 0x0000000e100a72a4 */ /* 0x000fe4000f8e023f */
[----:B------:R-:W-:Y:S02]  /*13f60*/  UIMAD.WIDE.U32 UR8, UR13, UR14, URZ ;  /* 0x0000000e0d0872a5 */ /* 0x000fe4000f8e003f */
[----:B------:R-:W-:Y:S01]  /*13f70*/  USHF.R.S32.HI UR6, URZ, 0x1f, UR12 ;  /* 0x0000001f3f067899 */ /* 0x000fe2000801140c */
[----:B------:R-:W-:Y:S01]  /*13f80*/  LOP3.LUT R0, R0, 0x1, RZ, 0xc0, !PT ;  /* 0x0000000100007812 */ /* 0x000fe200078ec0ff */
[----:B------:R-:W-:Y:S02]  /*13f90*/  UIMAD UR13, UR13, UR15, UR10 ;  /* 0x0000000f0d0d72a4 */ /* 0x000fe4000f8e020a */
[----:B------:R-:W-:Y:S01]  /*13fa0*/  UIADD3 UR10, UP1, UR4, UR8, URZ ;  /* 0x00000008040a7290 */ /* 0x000fe2000ff3e03f */
[----:B------:R-:W-:Y:S01]  /*13fb0*/  ISETP.NE.U32.AND P1, PT, R0, 0x1, PT ;  /* 0x000000010000780c */ /* 0x000fe20003f25070 */
[----:B------:R-:W-:-:S02]  /*13fc0*/  UIADD3 UR13, UR9, UR13, URZ ;  /* 0x0000000d090d7290 */ /* 0x000fc4000fffe03f */
[----:B------:R-:W-:Y:S01]  /*13fd0*/  USEL UR6, UR6, URZ, !UP0 ;  /* 0x0000003f06067287 */ /* 0x000fe2000c000000 */
[----:B------:R-:W-:Y:S01]  /*13fe0*/  ULDC.64 UR26, c[0x0][0x2e0] ;  /* 0x0000b800001a7ab9 */ /* 0x000fe20000000a00 */
[----:B------:R-:W-:Y:S02]  /*13ff0*/  USEL UR12, UR12, URZ, !UP0 ;  /* 0x0000003f0c0c7287 */ /* 0x000fe4000c000000 */
[----:B------:R-:W-:Y:S02]  /*14000*/  UIADD3.X UR11, UR5, UR13, URZ, UP1, !UPT ;  /* 0x0000000d050b7290 */ /* 0x000fe40008ffe43f */
[----:B------:R-:W-:Y:S02]  /*14010*/  UIMAD UR14, UR6, UR26, URZ ;  /* 0x0000001a060e72a4 */ /* 0x000fe4000f8e023f */
[----:B------:R-:W-:Y:S02]  /*14020*/  UIMAD.WIDE.U32 UR10, UR12, UR26, UR10 ;  /* 0x0000001a0c0a72a5 */ /* 0x000fe4000f8e000a */
[----:B------:R-:W-:Y:S01]  /*14030*/  UIMAD UR14, UR12, UR27, UR14 ;  /* 0x0000001b0c0e72a4 */ /* 0x000fe2000f8e020e */
[----:B------:R-:W-:-:S03]  /*14040*/  ELECT P0, URZ, PT ;  /* 0x00000000003f782f */ /* 0x000fc60003800000 */
        /* <DEDUP_REMOVED lines=20> */
.L_x_1775:
[----:B------:R-:W-:Y:S05]  /*14190*/  BSYNC B0 ;  /* 0x0000000000007941 */ /* 0x000fea0003800000 */
.L_x_1774:
        /* <DEDUP_REMOVED lines=19> */
.L_x_1777:
[----:B------:R-:W-:Y:S05]  /*142d0*/  BSYNC B0 ;  /* 0x0000000000007941 */ /* 0x000fea0003800000 */
.L_x_1776:
[----:B------:R-:W-:Y:S06]  /*142e0*/  BAR.ARV 0xa, 0xa0 ;  /* 0x0282800000007b1d */ /* 0x000fec0000002000 */
[----:B------:R-:W-:Y:S04]  /*142f0*/  BSSY B0, `(.L_x_1778) ;  /* 0x0000003000007945 */ /* 0x000fe80003800000 */
[----:B------:R-:W-:Y:S05]  /*14300*/  @!P0 BRA `(.L_x_1779) ;  /* 0x0000000000048947 */ /* 0x000fea0003800000 */
[----:B------:R-:W-:-:S04]  /*14310*/  DEPBAR.LE SB0, 0x0 ;  /* 0x000080000000791a */ /* 0x000fc80000000000 */
.L_x_1779:
[----:B------:R-:W-:Y:S05]  /*14320*/  BSYNC B0 ;  /* 0x0000000000007941 */ /* 0x000fea0003800000 */
.L_x_1778:
[----:B------:R-:W-:Y:S06]  /*14330*/  BAR.ARV 0xb, 0xa0 ;  /* 0x02c2800000007b1d */ /* 0x000fec0000002000 */
[----:B------:R-:W-:Y:S01]  /*14340*/  UIADD3 UR15, UR7, 0x1, URZ ;  /* 0x00000001070f7890 */ /* 0x000fe2000fffe03f */
[----:B------:R-:W-:Y:S11]  /*14350*/  BRA `(.L_x_1780) ;  /* 0x0000000000047947 */ /* 0x000ff60003800000 */
.L_x_1773:
[----:B------:R-:W-:-:S05]  /*14360*/  UMOV UR15, UR7 ;  /* 0x00000007000f7c82 */ /* 0x000fca0008000000 */
.L_x_1780:
[----:B------:R-:W-:-:S06]  /*14370*/  UIADD3 UR6, UR7, 0x1, URZ ;  /* 0x0000000107067890 */ /* 0x000fcc000fffe03f */
[----:B------:R-:W-:-:S13]  /*14380*/  ISETP.NE.AND P1, PT, R2, UR6, PT ;  /* 0x0000000602007c0c */ /* 0x000fda000bf25270 */
[----:B------:R-:W-:Y:S05]  /*14390*/  @!P1 BRA `(.L_x_1684) ;  /* 0x0000002800a89947 */ /* 0x000fea0003800000 */
[----:B------:R-:W-:Y:S01]  /*143a0*/  UMOV UR16, UR8 ;  /* 0x0000000800107c82 */ /* 0x000fe20008000000 */
[----:B------:R-:W-:Y:S01]  /*143b0*/  UMOV UR17, UR13 ;  /* 0x0000000d00117c82 */ /* 0x000fe20008000000 */
[----:B------:R-:W-:Y:S01]  /*143c0*/  ULDC.64 UR18, c[0x0][0x2c0] ;  /* 0x0000b00000127ab9 */ /* 0x000fe20000000a00 */
[----:B------:R-:W-:Y:S01]  /*143d0*/  UIMAD.WIDE.U32 UR16, UR12, UR26, UR16 ;  /* 0x0000001a0c1072a5 */ /* 0x000fe2000f8e0010 */
[----:B------:R-:W-:Y:S01]  /*143e0*/  UMOV UR6, URZ ;  /* 0x0000003f00067c82 */ /* 0x000fe20008000000 */
[----:B------:R-:W-:Y:S02]  /*143f0*/  ULDC.64 UR30, c[0x0][0x2c0] ;  /* 0x0000b000001e7ab9 */ /* 0x000fe40000000a00 */
[----:B------:R-:W-:-:S04]  /*14400*/  UIADD3 UR25, UP0, UR4, UR16, URZ ;  /* 0x0000001004197290 */ /* 0x000fc8000ff1e03f */
[----:B------:R-:W-:Y:S02]  /*14410*/  UIADD3.X UR16, UR5, UR14, UR17, UP0, !UPT ;  /* 0x0000000e05107290 */ /* 0x000fe400087fe411 */
[----:B------:R-:W-:Y:S02]  /*14420*/  ULEA UR24, UP0, UR25, UR18, 0x2 ;  /* 0x0000001219187291 */ /* 0x000fe4000f80103f */
[----:B------:R-:W-:Y:S02]  /*14430*/  USHF.L.U32 UR18, UR15, 0xd, URZ ;  /* 0x0000000d0f127899 */ /* 0x000fe4000800063f */
        /* <DEDUP_REMOVED lines=8> */
.L_x_1793:
        /* <DEDUP_REMOVED lines=9> */
[----:B------:R-:W-:Y:S01]  /*14550*/  UMOV UR28, 0x400 ;  /* 0x00000400001c7882 */ /* 0x000fe20000000000 */
[----:B------:R-:W-:Y:S02]  /*14560*/  UMOV UR42, 0x0 ;  /* 0x00000000002a7882 */ /* 0x000fe40000000000 */
[----:B------:R-:W-:Y:S02]  /*14570*/  ULEA.HI.X.SX32 UR41, UR19, UR27, 0x1, UP0 ;  /* 0x0000001b13297291 */ /* 0x000fe400080f0e3f */
[----:B------:R-:W-:Y:S01]  /*14580*/  ULEA UR40, UP0, UR37, UR30, 0x2 ;  /* 0x0000001e25287291 */ /* 0x000fe2000f80103f */
[----:B------:R-:W-:-:S03]  /*14590*/  UMOV UR43, 0x14f00000 ;  /* 0x14f00000002b7882 */ /* 0x000fc60000000000 */
[----:B------:R-:W-:Y:S02]  /*145a0*/  ULEA.HI.X UR41, UR37, UR31, UR41, 0x2, UP0 ;  /* 0x0000001f25297291 */ /* 0x000fe400080f1429 */
[----:B-1----:R-:W-:-:S03]  /*145b0*/  ULEA UR28, UR29, UR28, 0x18 ;  /* 0x0000001c1d1c7291 */ /* 0x002fc6000f8ec03f */
[----:B------:R-:W-:Y:S01]  /*145c0*/  UMOV UR29, 0x400 ;  /* 0x00000400001d7882 */ /* 0x000fe20000000000 */
[----:B------:R-:W-:-:S09]  /*145d0*/  UIADD3 UR28, UR28, 0x8000, URZ ;  /* 0x000080001c1c7890 */ /* 0x000fd2000fffe03f */
[----:B------:R1:W-:Y:S02]  /*145e0*/  UBLKRED.G.S.ADD.F32.RN [UR40], [UR28], UR29, desc[UR42] ;  /* 0x00002a281c0073bb */ /* 0x0003e400080a141d */
[----:B-1----:R0:W-:Y:S02]  /*145f0*/  UTMACMDFLUSH ;  /* 0x00000000000079b7 */ /* 0x0021e40000000000 */
.L_x_1782:
[----:B------:R-:W-:Y:S05]  /*14600*/  BSYNC B0 ;  /* 0x0000000000007941 */ /* 0x000fea0003800000 */
.L_x_1781:
        /* <DEDUP_REMOVED lines=13> */
.L_x_1784:
[----:B------:R-:W-:Y:S05]  /*146e0*/  BSYNC B0 ;  /* 0x0000000000007941 */ /* 0x000fea0003800000 */
.L_x_1783:
[----:B------:R-:W-:Y:S06]  /*146f0*/  BAR.ARV 0xa, 0xa0 ;  /* 0x0282800000007b1d */ /* 0x000fec0000002000 */
[----:B------:R-:W-:Y:S04]  /*14700*/  BSSY B0, `(.L_x_1785) ;  /* 0x0000003000007945 */ /* 0x000fe80003800000 */
[----:B------:R-:W-:Y:S05]  /*14710*/  @!P0 BRA `(.L_x_1786) ;  /* 0x0000000000048947 */ /* 0x000fea0003800000 */
[----:B------:R-:W-:-:S04]  /*14720*/  DEPBAR.LE SB0, 0x0 ;  /* 0x000080000000791a */ /* 0x000fc80000000000 */
.L_x_1786:
[----:B------:R-:W-:Y:S05]  /*14730*/  BSYNC B0 ;  /* 0x0000000000007941 */ /* 0x000fea0003800000 */
.L_x_1785:
        /* <DEDUP_REMOVED lines=13> */
.L_x_1788:
[----:B------:R-:W-:Y:S05]  /*14810*/  BSYNC B0 ;  /* 0x0000000000007941 */ /* 0x000fea0003800000 */
.L_x_1787:
        /* <DEDUP_REMOVED lines=13> */
.L_x_1790:
[----:B------:R-:W-:Y:S05]  /*148f0*/  BSYNC B0 ;  /* 0x0000000000007941 */ /* 0x000fea0003800000 */
.L_x_1789:
[----:B------:R-:W-:Y:S01]  /*14900*/  UIADD3 UR15, UR15, 0x2, URZ ;  /* 0x000000020f0f7890 */ /* 0x000fe2000fffe03f */
[----:B------:R-:W-:Y:S06]  /*14910*/  BAR.ARV 0xa, 0xa0 ;  /* 0x0282800000007b1d */ /* 0x000fec0000002000 */
[----:B------:R-:W-:Y:S01]  /*14920*/  BSSY B0, `(.L_x_1791) ;  /* 0x0000004000007945 */ /* 0x000fe20003800000 */
[----:B------:R-:W-:-:S03]  /*14930*/  ISETP.LE.AND P1, PT, R2, UR15, PT ;  /* 0x0000000f02007c0c */ /* 0x000fc6000bf23270 */
[----:B------:R-:W-:Y:S10]  /*14940*/  @!P0 BRA `(.L_x_1792) ;  /* 0x0000000000048947 */ /* 0x000ff40003800000 */
[----:B------:R-:W-:-:S04]  /*14950*/  DEPBAR.LE SB0, 0x0 ;  /* 0x000080000000791a */ /* 0x000fc80000000000 */
.L_x_1792:
[----:B------:R-:W-:Y:S05]  /*14960*/  BSYNC B0 ;  /* 0x0000000000007941 */ /* 0x000fea0003800000 */
.L_x_1791:
[----:B------:R-:W-:Y:S06]  /*14970*/  BAR.ARV 0xb, 0xa0 ;  /* 0x02c2800000007b1d */ /* 0x000fec0000002000 */
[----:B------:R-:W-:Y:S02]  /*14980*/  UIADD3 UR19, UR19, 0x4000, URZ ;  /* 0x0000400013137890 */ /* 0x000fe4000fffe03f */
[----:B------:R-:W-:Y:S01]  /*14990*/  UIADD3 UR6, UR6, 0x4000, URZ ;  /* 0x0000400006067890 */ /* 0x000fe2000fffe03f */
[----:B------:R-:W-:Y:S11]  /*149a0*/  @!P1 BRA `(.L_x_1793) ;  /* 0xfffffff800c49947 */ /* 0x000ff6000383ffff */
[----:B------:R-:W-:Y:S05]  /*149b0*/  BRA `(.L_x_1684) ;  /* 0x0000002400207947 */ /* 0x000fea0003800000 */
.L_x_1765:
[----:B------:R-:W-:Y:S01]  /*149c0*/  ULDC.64 UR4, c[0x0][0x8d8] ;  /* 0x0002360000047ab9 */ /* 0x000fe20000000a00 */
[----:B------:R-:W1:Y:S01]  /*149d0*/  S2UR UR21, SR_CTAID.X ;  /* 0x00000000001579c3 */ /* 0x000e620000002500 */
[----:B------:R-:W-:-:S04]  /*149e0*/  ISETP.NE.U32.AND P0, PT, RZ, UR4, PT ;  /* 0x00000004ff007c0c */ /* 0x000fc8000bf05070 */
[----:B------:R-:W-:-:S03]  /*149f0*/  ISETP.NE.AND.EX P0, PT, RZ, UR5, PT, P0 ;  /* 0x00000005ff007c0c */ /* 0x000fc6000bf05300 */
[----:B------:R-:W2:Y:S08]  /*14a00*/  S2UR UR13, SR_CTAID.Z ;  /* 0x00000000000d79c3 */ /* 0x000eb00000002700 */
[----:B------:R-:W3:Y:S02]  /*14a10*/  S2UR UR20, SR_CTAID.Y ;  /* 0x00000000001479c3 */ /* 0x000ee40000002600 */
[----:B------:R-:W-:Y:S05]  /*14a20*/  @!P0 BRA `(.L_x_1794) ;  /* 0x00000000001c8947 */ /* 0x000fea0003800000 */
[----:B------:R-:W-:Y:S02]  /*14a30*/  ULDC.64 UR4, c[0x0][0x8d8] ;  /* 0x0002360000047ab9 */ /* 0x000fe40000000a00 */
[----:B--2---:R-:W-:-:S06]  /*14a40*/  UIMAD.WIDE UR4, UR13, 0x4, UR4 ;  /* 0x000000040d0478a5 */ /* 0x004fcc000f8e0204 */
[----:B------:R-:W-:Y:S01]  /*14a50*/  MOV R2, UR4 ;  /* 0x0000000400027c02 */ /* 0x000fe20008000f00 */
[----:B------:R-:W-:-:S05]  /*14a60*/  IMAD.U32 R3, RZ, RZ, UR5 ;  /* 0x00000005ff037e24 */ /* 0x000fca000f8e00ff */
[----:B------:R-:W2:Y:S02]  /*14a70*/  LDG.E R2, desc[UR38][R2.64] ;  /* 0x0000002602027981 */ /* 0x000ea4000c1e1900 */
[----:B--2---:R-:W-:Y:S01]  /*14a80*/  R2UR UR4, R2 ;  /* 0x00000000020472ca */ /* 0x004fe200000e0000 */
[----:B------:R-:W-:-:S14]  /*14a90*/  BRA `(.L_x_1795) ;  /* 0x00000000003c7947 */ /* 0x000fdc0003800000 */
.L_x_1794:
[----:B------:R-:W-:Y:S02]  /*14aa0*/  ULDC.64 UR4, c[0x0][0x8d0] ;  /* 0x0002340000047ab9 */ /* 0x000fe40000000a00 */
[----:B------:R-:W-:-:S04]  /*14ab0*/  ISETP.NE.U32.AND P0, PT, RZ, UR4, PT ;  /* 0x00000004ff007c0c */ /* 0x000fc8000bf05070 */
[----:B------:R-:W-:-:S13]  /*14ac0*/  ISETP.NE.AND.EX P0, PT, RZ, UR5, PT, P0 ;  /* 0x00000005ff007c0c */ /* 0x000fda000bf05300 */
[----:B------:R-:W-:Y:S05]  /*14ad0*/  @!P0 BRA `(.L_x_1796) ;  /* 0x0000000000288947 */ /* 0x000fea0003800000 */
[----:B------:R-:W-:Y:S02]  /*14ae0*/  ULDC.64 UR4, c[0x0][0x8d0] ;  /* 0x0002340000047ab9 */ /* 0x000fe40000000a00 */
[----:B--2---:R-:W-:-:S06]  /*14af0*/  UIMAD.WIDE UR4, UR13, 0x4, UR4 ;  /* 0x000000040d0478a5 */ /* 0x004fcc000f8e0204 */
[----:B------:R-:W-:Y:S01]  /*14b00*/  MOV R2, UR4 ;  /* 0x0000000400027c02 */ /* 0x000fe20008000f00 */
[----:B------:R-:W-:-:S05]  /*14b10*/  IMAD.U32 R3, RZ, RZ, UR5 ;  /* 0x00000005ff037e24 */ /* 0x000fca000f8e00ff */
[----:B------:R-:W2:Y:S04]  /*14b20*/  LDG.E R0, desc[UR38][R2.64] ;  /* 0x0000002602007981 */ /* 0x000ea8000c1e1900 */
[----:B------:R-:W4:Y:S01]  /*14b30*/  LDG.E R4, desc[UR38][R2.64+0x4] ;  /* 0x0000042602047981 */ /* 0x000f22000c1e1900 */
[----:B--2---:R-:W-:Y:S02]  /*14b40*/  R2UR UR4, R0 ;  /* 0x00000000000472ca */ /* 0x004fe400000e0000 */
[----:B----4-:R-:W-:-:S13]  /*14b50*/  R2UR UR5, R4 ;  /* 0x00000000040572ca */ /* 0x010fda00000e0000 */
[----:B------:R-:W-:Y:S01]  /*14b60*/  UIADD3 UR4, -UR4, UR5, URZ ;  /* 0x0000000504047290 */ /* 0x000fe2000fffe13f */
[----:B------:R-:W-:Y:S11]  /*14b70*/  BRA `(.L_x_1795) ;  /* 0x0000000000047947 */ /* 0x000ff60003800000 */
.L_x_1796:
[----:B------:R-:W-:-:S05]  /*14b80*/  ULDC UR4, c[0x0][0x8bc] ;  /* 0x00022f0000047ab9 */ /* 0x000fca0000000800 */
.L_x_1795:
[----:B-1----:R-:W-:Y:S01]  /*14b90*/  USHF.L.U32 UR8, UR21, 0x7, URZ ;  /* 0x0000000715087899 */ /* 0x002fe2000800063f */
[----:B------:R-:W-:Y:S01]  /*14ba0*/  MOV R10, 0x1 ;  /* 0x00000001000a7802 */ /* 0x000fe20000000f00 */
[----:B------:R-:W-:Y:S02]  /*14bb0*/  IMAD.MOV.U32 R0, RZ, RZ, RZ ;  /* 0x000000ffff007224 */ /* 0x000fe400078e00ff */
[----:B------:R-:W-:-:S04]  /*14bc0*/  UISETP.GE.AND UP0, UPT, UR8, UR4, UPT ;  /* 0x000000040800728c */ /* 0x000fc8000bf06270 */
[----:B--2---:R-:W-:-:S06]  /*14bd0*/  USEL UR13, UR13, 0xffffffff, !UP0 ;  /* 0xffffffff0d0d7887 */ /* 0x004fcc000c000000 */
[----:B------:R-:W-:-:S13]  /*14be0*/  ISETP.LE.AND P0, PT, RZ, UR13, PT ;  /* 0x0000000dff007c0c */ /* 0x000fda000bf03270 */
[----:B------:R-:W-:Y:S05]  /*14bf0*/  @!P0 BRA `(.L_x_1797) ;  /* 0x0000001c00fc8947 */ /* 0x000fea0003800000 */
[----:B------:R-:W-:Y:S01]  /*14c00*/  ULDC.64 UR18, c[0x0][0x770] ;  /* 0x0001dc0000127ab9 */ /* 0x000fe20000000a00 */
[----:B------:R-:W-:Y:S01]  /*14c10*/  ULDC.64 UR14, c[0x0][0x770] ;  /* 0x0001dc00000e7ab9 */ /* 0x000fe20000000a00 */
[----:B------:R-:W-:Y:S02]  /*14c20*/  UISETP.NE.U32.AND UP1, UPT, UR18, URZ, UPT ;  /* 0x0000003f1200728c */ /* 0x000fe4000bf25070 */
[----:B------:R-:W-:Y:S02]  /*14c30*/  UIMAD.WIDE UR14, UR13, 0x4, UR14 ;  /* 0x000000040d0e78a5 */ /* 0x000fe4000f8e020e */
[----:B------:R-:W-:Y:S01]  /*14c40*/  UISETP.NE.AND.EX UP1, UPT, UR19, URZ, UPT, UP1 ;  /* 0x0000003f1300728c */ /* 0x000fe2000bf25310 */
[----:B------:R-:W-:Y:S01]  /*14c50*/  ULDC.64 UR4, c[0x0][0x778] ;  /* 0x0001de0000047ab9 */ /* 0x000fe20000000a00 */
[----:B------:R-:W-:Y:S02]  /*14c60*/  ULDC.64 UR6, c[0x0][0x780] ;  /* 0x0001e00000067ab9 */ /* 0x000fe40000000a00 */
[----:B------:R-:W-:Y:S01]  /*14c70*/  MOV R2, UR14 ;  /* 0x0000000e00027c02 */ /* 0x000fe20008000f00 */
[----:B------:R-:W-:Y:S01]  /*14c80*/  IMAD.U32 R3, RZ, RZ, UR15 ;  /* 0x0000000fff037e24 */ /* 0x000fe2000f8e00ff */
[----:B------:R-:W-:Y:S01]  /*14c90*/  PLOP3.LUT P1, PT, PT, PT, UP1, 0x80, 0x0 ;  /* 0x000000000000781c */ /* 0x000fe20003f2f018 */
[----:B------:R-:W-:-:S02]  /*14ca0*/  UISETP.NE.U32.AND UP0, UPT, UR4, URZ, UPT ;  /* 0x0000003f0400728c */ /* 0x000fc4000bf05070 */
[----:B------:R-:W-:Y:S02]  /*14cb0*/  UISETP.NE.U32.AND UP2, UPT, UR6, URZ, UPT ;  /* 0x0000003f0600728c */ /* 0x000fe4000bf45070 */
[----:B------:R-:W-:Y:S02]  /*14cc0*/  UISETP.NE.AND.EX UP0, UPT, UR5, URZ, UPT, UP0 ;  /* 0x0000003f0500728c */ /* 0x000fe4000bf05300 */
[----:B------:R-:W-:Y:S01]  /*14cd0*/  UISETP.NE.AND.EX UP2, UPT, UR7, URZ, UPT, UP2 ;  /* 0x0000003f0700728c */ /* 0x000fe2000bf45320 */
[----:B------:R-:W-:Y:S01]  /*14ce0*/  ULDC.64 UR16, c[0x0][0x778] ;  /* 0x0001de0000107ab9 */ /* 0x000fe20000000a00 */
[----:B------:R-:W-:-:S04]  /*14cf0*/  ULDC.64 UR22, c[0x0][0x788] ;  /* 0x0001e20000167ab9 */ /* 0x000fc80000000a00 */
[----:B------:R-:W2:Y:S01]  /*14d00*/  @P1 LDG.E R6, desc[UR38][R2.64] ;  /* 0x0000002602061981 */ /* 0x000ea2000c1e1900 */
[----:B------:R-:W-:Y:S01]  /*14d10*/  PLOP3.LUT P2, PT, PT, PT, UP0, 0x80, 0x0 ;  /* 0x000000000000781c */ /* 0x000fe20003f4f008 */
[----:B------:R-:W-:Y:S01]  /*14d20*/  UIMAD.WIDE UR16, UR13, 0x4, UR16 ;  /* 0x000000040d1078a5 */ /* 0x000fe2000f8e0210 */
[----:B------:R-:W-:Y:S01]  /*14d30*/  PLOP3.LUT P3, PT, PT, PT, UP2, 0x80, 0x0 ;  /* 0x000000000000781c */ /* 0x000fe20003f6f028 */
[----:B------:R1:W4:Y:S01]  /*14d40*/  @P1 LDG.E R0, desc[UR38][R2.64] ;  /* 0x0000002602001981 */ /* 0x000322000c1e1900 */
[----:B------:R-:W-:Y:S02]  /*14d50*/  @UP2 ULDC.64 UR4, c[0x0][0x780] ;  /* 0x0001e00000042ab9 */ /* 0x000fe40000000a00 */
[----:B------:R-:W-:Y:S01]  /*14d60*/  @UP2 UIMAD.WIDE UR4, UR13, 0x4, UR4 ;  /* 0x000000040d0428a5 */ /* 0x000fe2000f8e0204 */
[----:B-1----:R-:W-:Y:S01]  /*14d70*/  MOV R2, UR16 ;  /* 0x0000001000027c02 */ /* 0x002fe20008000f00 */
[----:B------:R-:W-:-:S05]  /*14d80*/  IMAD.U32 R3, RZ, RZ, UR17 ;  /* 0x00000011ff037e24 */ /* 0x000fca000f8e00ff */
[----:B------:R1:W5:Y:S02]  /*14d90*/  @P2 LDG.E R4, desc[UR38][R2.64] ;  /* 0x0000002602042981 */ /* 0x000364000c1e1900 */
[----:B-1----:R-:W-:Y:S01]  /*14da0*/  MOV R2, UR4 ;  /* 0x0000000400027c02 */ /* 0x002fe20008000f00 */
[----:B------:R-:W-:-:S05]  /*14db0*/  IMAD.U32 R3, RZ, RZ, UR5 ;  /* 0x00000005ff037e24 */ /* 0x000fca000f8e00ff */
[----:B------:R-:W3:Y:S01]  /*14dc0*/  @P3 LDG.E R5, desc[UR38][R2.64] ;  /* 0x0000002602053981 */ /* 0x000ee2000c1e1900 */
[----:B------:R-:W-:Y:S01]  /*14dd0*/  ISETP.NE.U32.AND P0, PT, RZ, UR22, PT ;  /* 0x00000016ff007c0c */ /* 0x000fe2000bf05070 */
[----:B------:R-:W-:Y:S01]  /*14de0*/  UMOV UR7, URZ ;  /* 0x0000003f00077c82 */ /* 0x000fe20008000000 */
[----:B------:R-:W-:Y:S01]  /*14df0*/  UMOV UR11, URZ ;  /* 0x0000003f000b7c82 */ /* 0x000fe20008000000 */
[----:B------:R-:W-:Y:S01]  /*14e00*/  ULDC UR9, c[0x0][0x280] ;  /* 0x0000a00000097ab9 */ /* 0x000fe20000000800 */
[----:B------:R-:W-:Y:S02]  /*14e10*/  ISETP.NE.AND.EX P0, PT, RZ, UR23, PT, P0 ;  /* 0x00000017ff007c0c */ /* 0x000fe4000bf05300 */
[----:B--2---:R-:W-:Y:S02]  /*14e20*/  @P1 R2UR UR4, R6 ;  /* 0x00000000060412ca */ /* 0x004fe400000e0000 */
[----:B----4-:R-:W-:-:S11]  /*14e30*/  @P1 R2UR UR7, R0 ;  /* 0x00000000000712ca */ /* 0x010fd600000e0000 */
[----:B------:R-:W-:-:S04]  /*14e40*/  @UP1 ULEA UR4, UR13, UR4, 0x7 ;  /* 0x000000040d041291 */ /* 0x000fc8000f8e383f */
[----:B------:R-:W-:Y:S01]  /*14e50*/  @UP1 USHF.R.S32.HI UR5, URZ, 0x1f, UR4 ;  /* 0x0000001f3f051899 */ /* 0x000fe20008011404 */
[----:B-----5:R-:W-:-:S03]  /*14e60*/  @P2 R2UR UR11, R4 ;  /* 0x00000000040b22ca */ /* 0x020fc600000e0000 */
[----:B------:R-:W-:-:S04]  /*14e70*/  @UP1 ULEA.HI UR5, UR5, UR4, URZ, 0x7 ;  /* 0x0000000405051291 */ /* 0x000fc8000f8f383f */
[----:B------:R-:W-:-:S04]  /*14e80*/  @UP1 ULOP3.LUT UR6, UR5, 0xffffff80, URZ, 0xc0, !UPT ;  /* 0xffffff8005061892 */ /* 0x000fc8000f8ec03f */
[----:B------:R-:W-:Y:S01]  /*14e90*/  @UP1 USHF.R.S32.HI UR12, URZ, 0x1f, UR6 ;  /* 0x0000001f3f0c1899 */ /* 0x000fe20008011406 */
[----:B---3--:R-:W-:Y:S01]  /*14ea0*/  @P3 R2UR UR9, R5 ;  /* 0x00000000050932ca */ /* 0x008fe200000e0000 */
[----:B------:R-:W-:-:S14]  /*14eb0*/  @P3 BRA `(.L_x_1798) ;  /* 0x0000000000203947 */ /* 0x000fdc0003800000 */
[----:B------:R-:W-:Y:S05]  /*14ec0*/  @!P1 BRA `(.L_x_1798) ;  /* 0x00000000001c9947 */ /* 0x000fea0003800000 */
[----:B------:R-:W-:Y:S01]  /*14ed0*/  MOV R2, UR14 ;  /* 0x0000000e00027c02 */ /* 0x000fe20008000f00 */
[----:B------:R-:W-:-:S05]  /*14ee0*/  IMAD.U32 R3, RZ, RZ, UR15 ;  /* 0x0000000fff037e24 */ /* 0x000fca000f8e00ff */
[----:B------:R-:W2:Y:S04]  /*14ef0*/  LDG.E R0, desc[UR38][R2.64] ;  /* 0x0000002602007981 */ /* 0x000ea8000c1e1900 */
[----:B------:R-:W3:Y:S01]  /*14f00*/  LDG.E R4, desc[UR38][R2.64+0x4] ;  /* 0x0000042602047981 */ /* 0x000ee2000c1e1900 */
[----:B--2---:R-:W-:Y:S02]  /*14f10*/  R2UR UR4, R0 ;  /* 0x00000000000472ca */ /* 0x004fe400000e0000 */
[----:B---3--:R-:W-:-:S13]  /*14f20*/  R2UR UR9, R4 ;  /* 0x00000000040972ca */ /* 0x008fda00000e0000 */
[----:B------:R-:W-:-:S12]  /*14f30*/  UIADD3 UR9, -UR4, UR9, URZ ;  /* 0x0000000904097290 */ /* 0x000fd8000fffe13f */
.L_x_1798:
        /* <DEDUP_REMOVED lines=13> */
.L_x_1799:
        /* <DEDUP_REMOVED lines=8> */
.L_x_1800:
        /* <DEDUP_REMOVED lines=9> */
[----:B------:R-:W-:-:S04]  /*15120*/  ULEA.HI UR6, UR12, UR6, URZ, 0x7 ;  /* 0x000000060c067291 */ /* 0x000fc8000f8f383f */
[----:B------:R-:W-:Y:S01]  /*15130*/  VIMNMX R4, RZ, UR14, !PT ;  /* 0x0000000eff047c48 */ /* 0x000fe2000ffe0100 */
[----:B------:R-:W-:Y:S01]  /*15140*/  USHF.R.S32.HI UR6, URZ, 0x7, UR6 ;  /* 0x000000073f067899 */ /* 0x000fe20008011406 */
[----:B------:R-:W-:Y:S11]  /*15150*/  @!P0 BRA `(.L_x_1801) ;  /* 0x0000000000208947 */ /* 0x000ff60003800000 */
[----:B------:R-:W-:Y:S01]  /*15160*/  UIADD3 UR9, UR8, 0xff, UR9 ;  /* 0x000000ff08097890 */ /* 0x000fe2000fffe009 */
[----:B------:R-:W-:-:S03]  /*15170*/  ULDC UR12, c[0x0][0x748] ;  /* 0x0001d200000c7ab9 */ /* 0x000fc60000000800 */
[----:B------:R-:W-:-:S04]  /*15180*/  UIADD3 UR9, UR9, UR12, -UR10 ;  /* 0x0000000c09097290 */ /* 0x000fc8000fffe80a */
[----:B------:R-:W-:-:S04]  /*15190*/  USHF.R.S32.HI UR10, URZ, 0x1f, UR9 ;  /* 0x0000001f3f0a7899 */ /* 0x000fc80008011409 */
[----:B------:R-:W-:-:S04]  /*151a0*/  ULEA.HI UR10, UR10, UR9, URZ, 0x7 ;  /* 0x000000090a0a7291 */ /* 0x000fc8000f8f383f */
[----:B------:R-:W-:-:S04]  /*151b0*/  USHF.R.S32.HI UR10, URZ, 0x7, UR10 ;  /* 0x000000073f0a7899 */ /* 0x000fc8000801140a */
[----:B------:R-:W-:-:S04]  /*151c0*/  UISETP.LT.AND UP1, UPT, UR6, UR10, UPT ;  /* 0x0000000a0600728c */ /* 0x000fc8000bf21270 */
[----:B------:R-:W-:-:S12]  /*151d0*/  USEL UR6, UR6, UR10, UP1 ;  /* 0x0000000a06067287 */ /* 0x000fd80008800000 */
.L_x_1801:
[----:B------:R-:W-:Y:S02]  /*151e0*/  ISETP.LT.AND P0, PT, R4, UR6, PT ;  /* 0x0000000604007c0c */ /* 0x000fe4000bf01270 */
[----:B------:R-:W-:-:S11]  /*151f0*/  MOV R0, RZ ;  /* 0x000000ff00007202 */ /* 0x000fd60000000f00 */
[----:B------:R-:W-:Y:S05]  /*15200*/  @!P0 BRA `(.L_x_1797) ;  /* 0x0000001800788947 */ /* 0x000fea0003800000 */
[----:B------:R-:W-:Y:S01]  /*15210*/  USHF.R.S32.HI UR10, URZ, 0x1f, UR20 ;  /* 0x0000001f3f0a7899 */ /* 0x000fe20008011414 */
[----:B------:R-:W-:Y:S01]  /*15220*/  BSSY B0, `(.L_x_1797) ;  /* 0x000019c000007945 */ /* 0x000fe20003800000 */
[----:B------:R-:W-:Y:S01]  /*15230*/  ULDC.64 UR16, c[0x0][0x718] ;  /* 0x0001c60000107ab9 */ /* 0x000fe20000000a00 */
[----:B------:R-:W-:Y:S01]  /*15240*/  UISETP.NE.U32.AND UP1, UPT, UR18, URZ, UPT ;  /* 0x0000003f1200728c */ /* 0x000fe2000bf25070 */
[----:B------:R-:W-:Y:S01]  /*15250*/  IMAD.MOV.U32 R0, RZ, RZ, RZ ;  /* 0x000000ffff007224 */ /* 0x000fe200078e00ff */
[----:B------:R-:W-:Y:S01]  /*15260*/  UIMAD UR9, UR10, UR16, URZ ;  /* 0x000000100a0972a4 */ /* 0x000fe2000f8e023f */
[----:B------:R-:W-:Y:S01]  /*15270*/  ULDC UR12, c[0x0][0x2e8] ;  /* 0x0000ba00000c7ab9 */ /* 0x000fe20000000800 */
[----:B------:R-:W-:Y:S01]  /*15280*/  UMOV UR14, UR4 ;  /* 0x00000004000e7c82 */ /* 0x000fe20008000000 */
[----:B------:R-:W-:Y:S01]  /*15290*/  UMOV UR15, UR5 ;  /* 0x00000005000f7c82 */ /* 0x000fe20008000000 */
[----:B------:R-:W-:Y:S02]  /*152a0*/  UIMAD UR22, UR20, UR17, UR9 ;  /* 0x00000011141672a4 */ /* 0x000fe4000f8e0209 */
[----:B------:R-:W-:-:S02]  /*152b0*/  UISETP.NE.AND.EX UP1, UPT, UR19, URZ, UPT, UP1 ;  /* 0x0000003f1300728c */ /* 0x000fc4000bf25310 */
[----:B------:R-:W-:Y:S02]  /*152c0*/  USHF.R.S32.HI UR9, URZ, 0x1f, UR13 ;  /* 0x0000001f3f097899 */ /* 0x000fe4000801140d */
[----:B------:R-:W-:Y:S02]  /*152d0*/  UISETP.NE.AND UP2, UPT, UR12, 0x1, UPT ;  /* 0x000000010c00788c */ /* 0x000fe4000bf45270 */
[----:B------:R-:W-:Y:S01]  /*152e0*/  UIMAD.WIDE.U32 UR4, UR20, UR16, UR14 ;  /* 0x00000010140472a5 */ /* 0x000fe2000f8e000e */
[----:B------:R-:W-:Y:S01]  /*152f0*/  ULDC.64 UR18, c[0x0][0x730] ;  /* 0x0001cc0000127ab9 */ /* 0x000fe20000000a00 */
[----:B------:R-:W-:Y:S02]  /*15300*/  USEL UR9, UR9, URZ, !UP1 ;  /* 0x0000003f09097287 */ /* 0x000fe4000c800000 */
[----:B------:R-:W-:Y:S01]  /*15310*/  UIMAD UR10, UR10, UR18, URZ ;  /* 0x000000120a0a72a4 */ /* 0x000fe2000f8e023f */
[----:B------:R-:W-:Y:S01]  /*15320*/  ELECT P0, URZ, PT ;  /* 0x00000000003f782f */ /* 0x000fe20003800000 */
[----:B------:R-:W-:Y:S01]  /*15330*/  ULDC.64 UR16, c[0x0][0x720] ;  /* 0x0001c80000107ab9 */ /* 0x000fe20000000a00 */
[----:B------:R-:W-:-:S02]  /*15340*/  USEL UR21, UR13, URZ, !UP1 ;  /* 0x0000003f0d157287 */ /* 0x000fc4000c800000 */
[----:B------:R-:W-:Y:S02]  /*15350*/  UIADD3 UR23, UR5, UR22, URZ ;  /* 0x0000001605177290 */ /* 0x000fe4000fffe03f */
[----:B------:R-:W-:Y:S01]  /*15360*/  UIMAD UR5, UR9, UR16, URZ ;  /* 0x00000010090572a4 */ /* 0x000fe2000f8e023f */
[----:B------:R-:W-:Y:S01]  /*15370*/  UMOV UR22, UR4 ;  /* 0x0000000400167c82 */ /* 0x000fe20008000000 */
[----:B------:R-:W-:Y:S02]  /*15380*/  UIMAD.WIDE.U32 UR14, UR20, UR18, UR14 ;  /* 0x00000012140e72a5 */ /* 0x000fe4000f8e000e */
[----:B------:R-:W-:Y:S02]  /*15390*/  UIMAD UR10, UR20, UR19, UR10 ;  /* 0x00000013140a72a4 */ /* 0x000fe4000f8e020a */
[----:B------:R-:W-:Y:S01]  /*153a0*/  UIMAD.WIDE.U32 UR22, UR16, UR21, UR22 ;  /* 0x00000015101672a5 */ /* 0x000fe2000f8e0016 */
[----:B------:R-:W-:Y:S02]  /*153b0*/  ULDC.64 UR18, c[0x0][0x738] ;  /* 0x0001ce0000127ab9 */ /* 0x000fe40000000a00 */
[----:B------:R-:W-:Y:S01]  /*153c0*/  @UP2 ULDC UR16, c[0x0][0x2ec] ;  /* 0x0000bb0000102ab9 */ /* 0x000fe20000000800 */
[----:B------:R-:W-:-:S02]  /*153d0*/  UIMAD UR5, UR17, UR21, UR5 ;  /* 0x00000015110572a4 */ /* 0x000fc4000f8e0205 */
[----:B------:R-:W-:Y:S02]  /*153e0*/  UIADD3 UR15, UR15, UR10, URZ ;  /* 0x0000000a0f0f7290 */ /* 0x000fe4000fffe03f */
[----:B------:R-:W-:Y:S02]  /*153f0*/  UIMAD UR9, UR9, UR18, URZ ;  /* 0x00000012090972a4 */ /* 0x000fe4000f8e023f */
[----:B------:R-:W-:Y:S02]  /*15400*/  UIMAD.WIDE.U32 UR16, UR20, UR16, URZ ;  /* 0x00000010141072a5 */ /* 0x000fe4000f8e003f */
[----:B------:R-:W-:Y:S01]  /*15410*/  UIADD3 UR11, UR8, UR11, URZ ;  /* 0x0000000b080b7290 */ /* 0x000fe2000fffe03f */
[----:B------:R-:W-:Y:S02]  /*15420*/  UMOV UR12, UR20 ;  /* 0x00000014000c7c82 */ /* 0x000fe40008000000 */
[----:B------:R-:W-:Y:S01]  /*15430*/  @UP2 ULDC UR8, c[0x0][0x2f0] ;  /* 0x0000bc0000082ab9 */ /* 0x000fe20000000800 */
[----:B------:R-:W-:-:S02]  /*15440*/  UIMAD UR4, UR19, UR21, UR9 ;  /* 0x00000015130472a4 */ /* 0x000fc4000f8e0209 */
[----:B------:R-:W-:Y:S02]  /*15450*/  UIMAD.WIDE.U32 UR14, UR18, UR21, UR14 ;  /* 0x00000015120e72a5 */ /* 0x000fe4000f8e000e */
[----:B------:R-:W-:Y:S02]  /*15460*/  USEL UR13, UR13, URZ, !UP0 ;  /* 0x0000003f0d0d7287 */ /* 0x000fe4000c000000 */
        /* <DEDUP_REMOVED lines=9> */
.L_x_1831:
        /* <DEDUP_REMOVED lines=15> */
.L_x_1804:
[----:B------:R-:W-:Y:S01]  /*155f0*/  R2UR UR19, R4 ;  /* 0x00000000041372ca */ /* 0x000fe200000e0000 */
[----:B------:R-:W2:Y:S01]  /*15600*/  LDC.64 R12, c[0x0][0x198] ;  /* 0x00006600ff0c7b82 */ /* 0x000ea20000000a00 */
        /* <DEDUP_REMOVED lines=10> */
[----:B------:R-:W-:Y:S01]  /*156b0*/  UMOV UR27, UR11 ;  /* 0x0000000b001b7c82 */ /* 0x000fe20008000000 */
[----:B------:R-:W-:Y:S01]  /*156c0*/  USHF.L.U32 UR19, UR19, 0x7, URZ ;  /* 0x0000000713137899 */ /* 0x000fe2000800063f */
[----:B------:R-:W-:Y:S01]  /*156d0*/  IMAD.MOV.U32 R16, RZ, RZ, RZ ;  /* 0x000000ffff107224 */ /* 0x000fe200078e00ff */
[----:B------:R-:W-:Y:S01]  /*156e0*/  UMOV UR28, UR12 ;  /* 0x0000000c001c7c82 */ /* 0x000fe20008000000 */
[----:B------:R-:W-:Y:S01]  /*156f0*/  UMOV UR29, UR13 ;  /* 0x0000000d001d7c82 */ /* 0x000fe20008000000 */
[----:B------:R-:W-:-:S02]  /*15700*/  UIADD3 UR8, UP0, UR19, UR22, URZ ;  /* 0x0000001613087290 */ /* 0x000fc4000ff1e03f */
[----:B------:R-:W-:Y:S01]  /*15710*/  IMAD.U32 R3, RZ, RZ, UR19 ;  /* 0x00000013ff037e24 */ /* 0x000fe2000f8e00ff */
[----:B------:R-:W-:Y:S01]  /*15720*/  UIADD3 UR19, UR19, UR7, URZ ;  /* 0x0000000713137290 */ /* 0x000fe2000fffe03f */
[----:B------:R-:W-:Y:S02]  /*15730*/  UMOV UR26, UR18 ;  /* 0x00000012001a7c82 */ /* 0x000fe40008000000 */
[----:B------:R-:W-:Y:S01]  /*15740*/  PLOP3.LUT P1, PT, PT, PT, UP0, 0x80, 0x0 ;  /* 0x000000000000781c */ /* 0x000fe20003f2f008 */
[----:B-1----:R-:W-:Y:S01]  /*15750*/  IMAD.U32 R0, RZ, RZ, UR8 ;  /* 0x00000008ff007e24 */ /* 0x002fe2000f8e00ff */
[----:B--2---:R-:W-:Y:S01]  /*15760*/  MOV R6, R13 ;  /* 0x0000000d00067202 */ /* 0x004fe20000000f00 */
[----:B------:R-:W-:Y:S01]  /*15770*/  IMAD.MOV.U32 R7, RZ, RZ, R12 ;  /* 0x000000ffff077224 */ /* 0x000fe200078e000c */
[----:B------:R-:W-:Y:S02]  /*15780*/  LEA.HI.X.SX32 R3, R3, R14, 0x1, P1 ;  /* 0x0000000e03037211 */ /* 0x000fe400008f0eff */
[----:B------:R-:W-:-:S02]  /*15790*/  LEA R2, P1, R0, R9, 0x2 ;  /* 0x0000000900027211 */ /* 0x000fc400078210ff */
[----:B------:R-:W-:Y:S02]  /*157a0*/  R2UR UR8, R15 ;  /* 0x000000000f0872ca */ /* 0x000fe400000e0000 */
[----:B------:R-:W-:Y:S02]  /*157b0*/  LEA.HI.X R0, R0, R8, R3, 0x2, P1 ;  /* 0x0000000800007211 */ /* 0x000fe400008f1403 */
[----:B------:R-:W-:Y:S02]  /*157c0*/  R2UR UR30, R2 ;  /* 0x00000000021e72ca */ /* 0x000fe400000e0000 */
[----:B------:R-:W-:Y:S02]  /*157d0*/  R2UR UR31, R0 ;  /* 0x00000000001f72ca */ /* 0x000fe400000e0000 */
[----:B------:R-:W-:-:S04]  /*157e0*/  IADD3 R0, P1, R7, 0x2f0, RZ ;  /* 0x000002f007007810 */ /* 0x000fc80007f3e0ff */
[----:B------:R-:W-:Y:S01]  /*157f0*/  R2UR UR44, R0 ;  /* 0x00000000002c72ca */ /* 0x000fe200000e0000 */
[----:B------:R-:W-:Y:S01]  /*15800*/  UIADD3 UR16, UR8, 0x10000, URZ ;  /* 0x0001000008107890 */ /* 0x000fe2000fffe03f */
[C---:B------:R-:W-:Y:S01]  /*15810*/  IADD3 R0, P2, R7.reuse, 0x3f0, RZ ;  /* 0x000003f007007810 */ /* 0x040fe20007f5e0ff */
[----:B------:R-:W-:Y:S02]  /*15820*/  UIADD3 UR17, UR8, 0x30c10, URZ ;  /* 0x00030c1008117890 */ /* 0x000fe4000fffe03f */
[----:B------:R-:W-:Y:S01]  /*15830*/  UIADD3 UR42, UR8, 0x20000, URZ ;  /* 0x00020000082a7890 */ /* 0x000fe2000fffe03f */
[----:B------:R-:W-:Y:S01]  /*15840*/  R2UR UR46, R0 ;  /* 0x00000000002e72ca */ /* 0x000fe200000e0000 */
[----:B------:R-:W-:Y:S01]  /*15850*/  IMAD.X R0, RZ, RZ, R6, P1 ;  /* 0x000000ffff007224 */ /* 0x000fe200008e0606 */
[----:B------:R-:W-:Y:S01]  /*15860*/  IADD3 R2, P1, R7, 0xf0, RZ ;  /* 0x000000f007027810 */ /* 0x000fe20007f3e0ff */
[----:B------:R-:W-:Y:S01]  /*15870*/  UIADD3 UR9, UR8, 0x30c00, URZ ;  /* 0x00030c0008097890 */ /* 0x000fe2000fffe03f */
[----:B------:R-:W-:-:S02]  /*15880*/  UMOV UR43, UR17 ;  /* 0x00000011002b7c82 */ /* 0x000fc40008000000 */
[----:B------:R-:W-:Y:S01]  /*15890*/  IADD3.X R3, RZ, R6, RZ, P1, !PT ;  /* 0x00000006ff037210 */ /* 0x000fe20000ffe4ff */
[----:B------:R-:W-:Y:S01]  /*158a0*/  UIADD3 UR24, UR8, 0x4000, URZ ;  /* 0x0000400008187890 */ /* 0x000fe2000fffe03f */
[----:B------:R-:W-:Y:S02]  /*158b0*/  R2UR UR32, R2 ;  /* 0x00000000022072ca */ /* 0x000fe400000e0000 */
[----:B------:R-:W-:Y:S01]  /*158c0*/  R2UR UR33, R3 ;  /* 0x00000000032172ca */ /* 0x000fe200000e0000 */
[----:B------:R-:W-:Y:S01]  /*158d0*/  UMOV UR25, UR9 ;  /* 0x0000000900197c82 */ /* 0x000fe20008000000 */
[----:B------:R-:W-:Y:S01]  /*158e0*/  R2UR UR45, R0 ;  /* 0x00000000002d72ca */ /* 0x000fe200000e0000 */
[----:B------:R-:W-:-:S05]  /*158f0*/  IMAD.X R0, RZ, RZ, R6, P2 ;  /* 0x000000ffff007224 */ /* 0x000fca00010e0606 */
[----:B------:R-:W-:Y:S02]  /*15900*/  R2UR UR47, R0 ;  /* 0x00000000002f72ca */ /* 0x000fe400000e0000 */
[----:B------:R-:W-:-:S03]  /*15910*/  MOV R0, 0x8000 ;  /* 0x0000800000007802 */ /* 0x000fc60000000f00 */
[----:B------:R1:W-:Y:S01]  /*15920*/  UTMALDG.4D [UR16], [UR32], desc[UR34] ;  /* 0x00002210200075b4 */ /* 0x0003e20008019000 */
[----:B------:R1:W-:Y:S01]  /*15930*/  UBLKCP.S.G [UR42], [UR30], UR37 ;  /* 0x0000002a1e0073ba */ /* 0x0003e20008000225 */
[----:B------:R2:W-:Y:S01]  /*15940*/  SYNCS.ARRIVE.TRANS64 RZ, [R15+URZ+0x30c00], R0 ;  /* 0x030c00000fff79a7 */ /* 0x0005e2000800003f */
[----:B------:R1:W-:Y:S01]  /*15950*/  UTMALDG.4D [UR8], [UR44], desc[UR40] ;  /* 0x000028082c0075b4 */ /* 0x0003e20008019000 */
[----:B--2---:R-:W-:-:S05]  /*15960*/  IMAD.U32 R0, RZ, RZ, UR6 ;  /* 0x00000006ff007e24 */ /* 0x004fca000f8e00ff */
[----:B------:R-:W-:Y:S01]  /*15970*/  IADD3 R5, R0, -0x1, RZ ;  /* 0xffffffff00057810 */ /* 0x000fe20007ffe0ff */
[----:B------:R1:W-:Y:S03]  /*15980*/  UTMALDG.4D [UR24], [UR46], desc[UR40] ;  /* 0x000028182e0075b4 */ /* 0x0003e60008019000 */
[----:B------:R-:W-:Y:S01]  /*15990*/  ISETP.GE.AND P1, PT, R4, R5, PT ;  /* 0x000000050400720c */ /* 0x000fe20003f26270 */
[----:B------:R1:W-:-:S12]  /*159a0*/  STL [R1], R5 ;  /* 0x0000000501007387 */ /* 0x0003d80000100800 */
[----:B-1----:R-:W-:Y:S05]  /*159b0*/  @P1 BRA `(.L_x_1805) ;  /* 0x0000000c00c81947 */ /* 0x002fea0003800000 */
[----:B------:R-:W-:Y:S01]  /*159c0*/  R2UR UR8, R4 ;  /* 0x00000000040872ca */ /* 0x000fe200000e0000 */
[----:B------:R-:W-:Y:S01]  /*159d0*/  UIADD3 UR9, UR6, -0x2, URZ ;  /* 0xfffffffe06097890 */ /* 0x000fe2000fffe03f */
[----:B------:R-:W-:-:S05]  /*159e0*/  IMAD.MOV.U32 R10, RZ, RZ, 0x1 ;  /* 0x00000001ff0a7424 */ /* 0x000fca00078e00ff */
[----:B------:R-:W-:-:S06]  /*159f0*/  ISETP.NE.AND P1, PT, R4, UR9, PT ;  /* 0x0000000904007c0c */ /* 0x000fcc000bf25270 */
[----:B------:R-:W-:-:S04]  /*15a00*/  ULOP3.LUT UR8, URZ, UR8, URZ, 0x33, !UPT ;  /* 0x000000083f087292 */ /* 0x000fc8000f8e333f */
[----:B------:R-:W-:-:S06]  /*15a10*/  UIADD3 UR8, UR8, UR6, URZ ;  /* 0x0000000608087290 */ /* 0x000fcc000fffe03f */
[----:B------:R-:W-:-:S04]  /*15a20*/  MOV R0, UR8 ;  /* 0x0000000800007c02 */ /* 0x000fc80008000f00 */
[----:B------:R-:W-:Y:S02]  /*15a30*/  LOP3.LUT R5, R0, 0x1, RZ, 0xc0, !PT ;  /* 0x0000000100057812 */ /* 0x000fe400078ec0ff */
[----:B------:R-:W-:-:S03]  /*15a40*/  MOV R0, R4 ;  /* 0x0000000400007202 */ /* 0x000fc60000000f00 */
[----:B------:R1:W-:Y:S01]  /*15a50*/  STL [R1+0x4], R5 ;  /* 0x0000040501007387 */ /* 0x0003e20000100800 */
[----:B------:R-:W-:Y:S05]  /*15a60*/  @!P1 BRA `(.L_x_1806) ;  /* 0x0000000800689947 */ /* 0x000fea0003800000 */
[----:B------:R-:W-:Y:S01]  /*15a70*/  R2UR UR9, R5 ;  /* 0x00000000050972ca */ /* 0x000fe200000e0000 */
[----:B------:R-:W-:Y:S01]  /*15a80*/  IMAD.MOV.U32 R0, RZ, RZ, R4 ;  /* 0x000000ffff007224 */ /* 0x000fe200078e0004 */
[----:B------:R-:W-:-:S11]  /*15a90*/  MOV R10, 0x1 ;  /* 0x00000001000a7802 */ /* 0x000fd60000000f00 */
[----:B------:R-:W-:-:S06]  /*15aa0*/  UIADD3 UR8, UR8, -UR9, URZ ;  /* 0x8000000908087290 */ /* 0x000fcc000fffe03f */
[----:B------:R-:W-:-:S07]  /*15ab0*/  IMAD.U32 R17, RZ, RZ, UR8 ;  /* 0x00000008ff117e24 */ /* 0x000fce000f8e00ff */
.L_x_1815:
[----:B-123--:R-:W-:-:S04]  /*15ac0*/  SHF.L.U32 R18, R10, 0x1f, RZ ;  /* 0x0000001f0a127819 */ /* 0x00efc800000006ff */
[----:B------:R-:W2:Y:S02]  /*15ad0*/  SYNCS.PHASECHK.TRANS64.TRYWAIT P1, [R15+URZ+0x30c40], R18 ;  /* 0x030c40120f0075a7 */ /* 0x000ea4000802017f */
[----:B--2---:R-:W-:Y:S05]  /*15ae0*/  @!P1 BRA `(.L_x_1807) ;  /* 0x00000014009c9947 */ /* 0x004fea0003800000 */
.L_x_1832:
[----:B------:R-:W-:Y:S05]  /*15af0*/  @P0 BRA `(.L_x_1808) ;  /* 0x00000000001c0947 */ /* 0x000fea0003800000 */
[----:B------:R-:W3:Y:S02]  /*15b00*/  S2R R2, SR_TID.X ;  /* 0x0000000000027919 */ /* 0x000ee40000002100 */
[----:B---3--:R-:W-:Y:S02]  /*15b10*/  LOP3.LUT R3, R2, 0x1f, RZ, 0xc0, !PT ;  /* 0x0000001f02037812 */ /* 0x008fe400078ec0ff */
[----:B------:R-:W-:Y:S02]  /*15b20*/  MOV R2, 0x4200 ;  /* 0x0000420000027802 */ /* 0x000fe40000000f00 */
[----:B------:R-:W-:Y:S02]  /*15b30*/  ISETP.NE.AND P1, PT, R3, RZ, PT ;  /* 0x000000ff0300720c */ /* 0x000fe40003f25270 */
[----:B------:R3:W-:Y:S11]  /*15b40*/  SYNCS.ARRIVE.TRANS64 RZ, [R15+URZ+0x30c30], R2 ;  /* 0x030c30020fff79a7 */ /* 0x0007f6000800003f */
[----:B---3--:R-:W-:Y:S05]  /*15b50*/  @!P1 BRA `(.L_x_1808) ;  /* 0x0000000000049947 */ /* 0x008fea0003800000 */
[----:B------:R-:W-:Y:S01]  /*15b60*/  BPT.TRAP 0x1 ;  /* 0x000000040000795c */ /* 0x000fe20000300000 */
.L_x_1808:
[----:B------:R-:W3:Y:S01]  /*15b70*/  LDC.64 R12, c[0x0][0x728] ;  /* 0x0001ca00ff0c7b82 */ /* 0x000ee20000000a00 */
[----:B------:R-:W-:Y:S01]  /*15b80*/  IMAD.SHL.U32 R19, R0, 0x80, RZ ;  /* 0x0000008000137824 */ /* 0x000fe200078e00ff */
[----:B------:R-:W-:Y:S01]  /*15b90*/  R2UR UR8, R15 ;  /* 0x000000000f0872ca */ /* 0x000fe200000e0000 */
[----:B------:R-:W-:Y:S01]  /*15ba0*/  UMOV UR28, 0x0 ;  /* 0x00000000001c7882 */ /* 0x000fe20000000000 */
[----:B------:R-:W-:Y:S01]  /*15bb0*/  UMOV UR29, 0x14f00000 ;  /* 0x14f00000001d7882 */ /* 0x000fe20000000000 */
[----:B------:R-:W-:Y:S01]  /*15bc0*/  UMOV UR18, URZ ;  /* 0x0000003f00127c82 */ /* 0x000fe20008000000 */
[C---:B------:R-:W-:Y:S01]  /*15bd0*/  IADD3 R2, P1, R19.reuse, UR14, RZ ;  /* 0x0000000e13027c10 */ /* 0x040fe2000ff3e0ff */
[----:B------:R-:W-:Y:S01]  /*15be0*/  UMOV UR10, 0x20 ;  /* 0x00000020000a7882 */ /* 0x000fe20000000000 */
[----:B-1----:R-:W1:Y:S01]  /*15bf0*/  LDC.64 R4, c[0x0][0x198] ;  /* 0x00006600ff047b82 */ /* 0x002e620000000a00 */
[----:B------:R-:W-:-:S06]  /*15c00*/  R2UR UR19, R19 ;  /* 0x00000000131372ca */ /* 0x000fcc00000e0000 */
[----:B------:R-:W-:Y:S02]  /*15c10*/  UIADD3 UR16, UR8, 0x18000, URZ ;  /* 0x0001800008107890 */ /* 0x000fe4000fffe03f */
[----:B------:R-:W-:Y:S02]  /*15c20*/  UIADD3 UR17, UR8, 0x30c30, URZ ;  /* 0x00030c3008117890 */ /* 0x000fe4000fffe03f */
[----:B------:R-:W-:-:S03]  /*15c30*/  UIADD3 UR8, UR8, 0x20400, URZ ;  /* 0x0002040008087890 */ /* 0x000fc6000fffe03f */
[----:B------:R-:W-:Y:S01]  /*15c40*/  UIADD3 UR19, UR19, UR7, URZ ;  /* 0x0000000713137290 */ /* 0x000fe2000fffe03f */
[----:B---3--:R-:W-:Y:S01]  /*15c50*/  LEA R3, P2, R2, R12, 0x2 ;  /* 0x0000000c02037211 */ /* 0x008fe200078410ff */
[----:B------:R-:W-:-:S03]  /*15c60*/  UMOV UR9, UR17 ;  /* 0x0000001100097c82 */ /* 0x000fc60008000000 */
[----:B------:R-:W-:Y:S02]  /*15c70*/  R2UR UR24, R3 ;  /* 0x00000000031872ca */ /* 0x000fe400000e0000 */
[----:B------:R-:W-:Y:S02]  /*15c80*/  LEA.HI.X.SX32 R3, R19, R11, 0x1, P1 ;  /* 0x0000000b13037211 */ /* 0x000fe400008f0eff */
[----:B-1----:R-:W-:Y:S01]  /*15c90*/  MOV R7, R4 ;  /* 0x0000000400077202 */ /* 0x002fe20000000f00 */
        /* <DEDUP_REMOVED lines=10> */
[----:B-1-3--:R-:W-:Y:S05]  /*15d40*/  @!P1 BRA `(.L_x_1809) ;  /* 0x0000001400189947 */ /* 0x00afea0003800000 */
.L_x_1833:
[----:B------:R-:W-:Y:S05]  /*15d50*/  @P0 BRA `(.L_x_1810) ;  /* 0x00000000001c0947 */ /* 0x000fea0003800000 */
[----:B------:R-:W3:Y:S02]  /*15d60*/  S2R R2, SR_TID.X ;  /* 0x0000000000027919 */ /* 0x000ee40000002100 */
[----:B---3--:R-:W-:Y:S01]  /*15d70*/  LOP3.LUT R3, R2, 0x1f, RZ, 0xc0, !PT ;  /* 0x0000001f02037812 */ /* 0x008fe200078ec0ff */
[----:B------:R-:W-:-:S03]  /*15d80*/  IMAD.MOV.U32 R2, RZ, RZ, 0x4200 ;  /* 0x00004200ff027424 */ /* 0x000fc600078e00ff */
[----:B------:R-:W-:Y:S01]  /*15d90*/  ISETP.NE.AND P1, PT, R3, RZ, PT ;  /* 0x000000ff0300720c */ /* 0x000fe20003f25270 */
[----:B------:R3:W-:-:S12]  /*15da0*/  SYNCS.ARRIVE.TRANS64 RZ, [R15+URZ+0x30c18], R2 ;  /* 0x030c18020fff79a7 */ /* 0x0007d8000800003f */
[----:B---3--:R-:W-:Y:S05]  /*15db0*/  @!P1 BRA `(.L_x_1810) ;  /* 0x0000000000049947 */ /* 0x008fea0003800000 */
[----:B------:R-:W-:Y:S01]  /*15dc0*/  BPT.TRAP 0x1 ;  /* 0x000000040000795c */ /* 0x000fe20000300000 */
.L_x_1810:
[----:B------:R-:W-:Y:S01]  /*15dd0*/  IADD3 R19, R19, 0x80, RZ ;  /* 0x0000008013137810 */ /* 0x000fe20007ffe0ff */
[----:B------:R-:W-:Y:S01]  /*15de0*/  ULDC.64 UR8, c[0x0][0x700] ;  /* 0x0001c00000087ab9 */ /* 0x000fe20000000a00 */
[----:B------:R-:W-:Y:S01]  /*15df0*/  R2UR UR26, R15 ;  /* 0x000000000f1a72ca */ /* 0x000fe200000e0000 */
[----:B------:R-:W-:Y:S01]  /*15e00*/  IMAD.U32 R9, RZ, RZ, UR8 ;  /* 0x00000008ff097e24 */ /* 0x000fe2000f8e00ff */
[C---:B------:R-:W-:Y:S01]  /*15e10*/  IADD3 R2, P1, R19.reuse, UR22, RZ ;  /* 0x0000001613027c10 */ /* 0x040fe2000ff3e0ff */
[----:B------:R-:W-:Y:S01]  /*15e20*/  VIADD R21, R19, UR7 ;  /* 0x0000000713157c36 */ /* 0x000fe20008000000 */
[----:B------:R-:W-:Y:S01]  /*15e30*/  SHF.R.S32.HI R20, RZ, 0x1f, R19 ;  /* 0x0000001fff147819 */ /* 0x000fe20000011413 */
[----:B------:R-:W-:Y:S01]  /*15e40*/  UMOV UR24, 0x0 ;  /* 0x0000000000187882 */ /* 0x000fe20000000000 */
[----:B------:R-:W-:Y:S01]  /*15e50*/  LEA R3, P2, R2, R9, 0x2 ;  /* 0x0000000902037211 */ /* 0x000fe200078410ff */
[----:B------:R-:W-:Y:S01]  /*15e60*/  UMOV UR25, 0x14f00000 ;  /* 0x14f0000000197882 */ /* 0x000fe20000000000 */
[----:B------:R-:W-:Y:S01]  /*15e70*/  MOV R8, UR9 ;  /* 0x0000000900087c02 */ /* 0x000fe20008000f00 */
[----:B------:R-:W-:Y:S01]  /*15e80*/  UMOV UR18, URZ ;  /* 0x0000003f00127c82 */ /* 0x000fe20008000000 */
[----:B------:R-:W-:Y:S01]  /*15e90*/  R2UR UR28, R3 ;  /* 0x00000000031c72ca */ /* 0x000fe200000e0000 */
[----:B------:R-:W-:Y:S01]  /*15ea0*/  IMAD.X R3, R20, 0x1, R14, P1 ;  /* 0x0000000114037824 */ /* 0x000fe200008e060e */
[----:B------:R-:W-:Y:S01]  /*15eb0*/  R2UR UR19, R21 ;  /* 0x00000000151372ca */ /* 0x000fe200000e0000 */
[----:B------:R-:W-:-:S02]  /*15ec0*/  UIADD3 UR16, UR26, 0x14000, URZ ;  /* 0x000140001a107890 */ /* 0x000fc4000fffe03f */
[----:B------:R-:W-:Y:S01]  /*15ed0*/  UIADD3 UR17, UR26, 0x30c18, URZ ;  /* 0x00030c181a117890 */ /* 0x000fe2000fffe03f */
[----:B------:R-:W-:Y:S01]  /*15ee0*/  LEA.HI.X R3, R2, R8, R3, 0x2, P2 ;  /* 0x0000000802037211 */ /* 0x000fe200010f1403 */
[----:B------:R-:W-:Y:S01]  /*15ef0*/  UIADD3 UR26, UR26, 0x20200, URZ ;  /* 0x000202001a1a7890 */ /* 0x000fe2000fffe03f */
[----:B------:R-:W-:Y:S01]  /*15f00*/  IADD3 R2, P1, R7, 0xf0, RZ ;  /* 0x000000f007027810 */ /* 0x000fe20007f3e0ff */
[----:B------:R-:W-:Y:S01]  /*15f10*/  UMOV UR10, 0x20 ;  /* 0x00000020000a7882 */ /* 0x000fe20000000000 */
        /* <DEDUP_REMOVED lines=9> */
.L_x_1834:
[----:B------:R-:W-:Y:S05]  /*15fb0*/  @P0 BRA `(.L_x_1812) ;  /* 0x00000000001c0947 */ /* 0x000fea0003800000 */
[----:B-123--:R-:W-:-:S04]  /*15fc0*/  MOV R18, 0x4200 ;  /* 0x0000420000127802 */ /* 0x00efc80000000f00 */
[----:B------:R1:W-:Y:S02]  /*15fd0*/  SYNCS.ARRIVE.TRANS64 RZ, [R15+URZ+0x30c38], R18 ;  /* 0x030c38120fff79a7 */ /* 0x0003e4000800003f */
[----:B-1----:R-:W1:Y:S02]  /*15fe0*/  S2R R18, SR_TID.X ;  /* 0x0000000000127919 */ /* 0x002e640000002100 */
[----:B-1----:R-:W-:-:S04]  /*15ff0*/  LOP3.LUT R18, R18, 0x1f, RZ, 0xc0, !PT ;  /* 0x0000001f12127812 */ /* 0x002fc800078ec0ff */
[----:B------:R-:W-:-:S13]  /*16000*/  ISETP.NE.AND P1, PT, R18, RZ, PT ;  /* 0x000000ff1200720c */ /* 0x000fda0003f25270 */
[----:B------:R-:W-:Y:S05]  /*16010*/  @!P1 BRA `(.L_x_1812) ;  /* 0x0000000000049947 */ /* 0x000fea0003800000 */
[----:B------:R-:W-:Y:S01]  /*16020*/  BPT.TRAP 0x1 ;  /* 0x000000040000795c */ /* 0x000fe20000300000 */
.L_x_1812:
[----:B------:R-:W-:Y:S01]  /*16030*/  IADD3 R19, P1, R19, UR14, RZ ;  /* 0x0000000e13137c10 */ /* 0x000fe2000ff3e0ff */
[----:B------:R-:W-:Y:S01]  /*16040*/  UMOV UR24, 0x0 ;  /* 0x0000000000187882 */ /* 0x000fe20000000000 */
[----:B------:R-:W-:Y:S01]  /*16050*/  R2UR UR26, R15 ;  /* 0x000000000f1a72ca */ /* 0x000fe200000e0000 */
[----:B------:R-:W-:Y:S01]  /*16060*/  UMOV UR25, 0x14f00000 ;  /* 0x14f0000000197882 */ /* 0x000fe20000000000 */
[----:B------:R-:W-:Y:S01]  /*16070*/  R2UR UR19, R21 ;  /* 0x00000000151372ca */ /* 0x000fe200000e0000 */
[----:B------:R-:W-:Y:S01]  /*16080*/  IMAD.X R20, R20, 0x1, R11, P1 ;  /* 0x0000000114147824 */ /* 0x000fe200008e060b */
[C---:B------:R-:W-:Y:S01]  /*16090*/  LEA R12, P1, R19.reuse, R12, 0x2 ;  /* 0x0000000c130c7211 */ /* 0x040fe200078210ff */
        /* <DEDUP_REMOVED lines=16> */
[----:B----45:R-:W-:Y:S05]  /*161a0*/  @!P1 BRA `(.L_x_1813) ;  /* 0x0000001000289947 */ /* 0x030fea0003800000 */
.L_x_1836:
[----:B------:R-:W-:Y:S05]  /*161b0*/  @P0 BRA `(.L_x_1814) ;  /* 0x00000000001c0947 */ /* 0x000fea0003800000 */
[----:B------:R-:W5:Y:S01]  /*161c0*/  S2R R5, SR_TID.X ;  /* 0x0000000000057919 */ /* 0x000f620000002100 */
[----:B----4-:R-:W-:-:S04]  /*161d0*/  MOV R4, 0x4200 ;  /* 0x0000420000047802 */ /* 0x010fc80000000f00 */
[----:B------:R4:W-:Y:S01]  /*161e0*/  SYNCS.ARRIVE.TRANS64 RZ, [R15+URZ+0x30c10], R4 ;  /* 0x030c10040fff79a7 */ /* 0x0009e2000800003f */
[----:B-----5:R-:W-:-:S04]  /*161f0*/  LOP3.LUT R5, R5, 0x1f, RZ, 0xc0, !PT ;  /* 0x0000001f05057812 */ /* 0x020fc800078ec0ff */
[----:B------:R-:W-:-:S13]  /*16200*/  ISETP.NE.AND P1, PT, R5, RZ, PT ;  /* 0x000000ff0500720c */ /* 0x000fda0003f25270 */
[----:B----4-:R-:W-:Y:S05]  /*16210*/  @!P1 BRA `(.L_x_1814) ;  /* 0x0000000000049947 */ /* 0x010fea0003800000 */
[----:B------:R-:W-:Y:S01]  /*16220*/  BPT.TRAP 0x1 ;  /* 0x000000040000795c */ /* 0x000fe20000300000 */
.L_x_1814:
        /* <DEDUP_REMOVED lines=8> */
[----:B------:R-:W-:Y:S02]  /*162b0*/  UIADD3 UR10, UR10, 0x2, URZ ;  /* 0x000000020a0a7890 */ /* 0x000fe4000fffe03f */
[----:B------:R-:W-:Y:S02]  /*162c0*/  UIADD3 UR16, UR26, 0x10000, URZ ;  /* 0x000100001a107890 */ /* 0x000fe4000fffe03f */
[----:B------:R-:W-:Y:S02]  /*162d0*/  USHF.L.U32 UR19, UR10, 0x7, URZ ;  /* 0x000000070a137899 */ /* 0x000fe4000800063f */
[----:B------:R-:W-:Y:S02]  /*162e0*/  UIADD3 UR17, UR26, 0x30c10, URZ ;  /* 0x00030c101a117890 */ /* 0x000fe4000fffe03f */
[----:B------:R-:W-:Y:S02]  /*162f0*/  UIADD3 UR8, UP0, UR19, UR22, URZ ;  /* 0x0000001613087290 */ /* 0x000fe4000ff1e03f */
[----:B------:R-:W-:Y:S01]  /*16300*/  MOV R5, UR19 ;  /* 0x0000001300057c02 */ /* 0x000fe20008000f00 */
[----:B------:R-:W-:-:S02]  /*16310*/  UIADD3 UR19, UR19, UR7, URZ ;  /* 0x0000000713137290 */ /* 0x000fc4000fffe03f */
[----:B------:R-:W-:Y:S01]  /*16320*/  UIADD3 UR26, UR26, 0x20000, URZ ;  /* 0x000200001a1a7890 */ /* 0x000fe2000fffe03f */
[----:B------:R-:W-:Y:S01]  /*16330*/  IMAD.U32 R0, RZ, RZ, UR8 ;  /* 0x00000008ff007e24 */ /* 0x000fe2000f8e00ff */
[----:B------:R-:W-:Y:S01]  /*16340*/  PLOP3.LUT P2, PT, PT, PT, UP0, 0x80, 0x0 ;  /* 0x000000000000781c */ /* 0x000fe20003f4f008 */
[----:B------:R-:W-:Y:S01]  /*16350*/  UMOV UR27, UR17 ;  /* 0x00000011001b7c82 */ /* 0x000fe20008000000 */
[----:B------:R-:W-:Y:S02]  /*16360*/  R2UR UR8, R2 ;  /* 0x00000000020872ca */ /* 0x000fe400000e0000 */
[----:B----4-:R-:W-:Y:S02]  /*16370*/  LEA R4, P1, R0, R9, 0x2 ;  /* 0x0000000900047211 */ /* 0x010fe400078210ff */
[----:B------:R-:W-:Y:S02]  /*16380*/  LEA.HI.X.SX32 R5, R5, R14, 0x1, P2 ;  /* 0x0000000e05057211 */ /* 0x000fe400010f0eff */
[----:B------:R-:W-:-:S02]  /*16390*/  R2UR UR30, R4 ;  /* 0x00000000041e72ca */ /* 0x000fc400000e0000 */
[----:B------:R-:W-:Y:S02]  /*163a0*/  LEA.HI.X R0, R0, R8, R5, 0x2, P1 ;  /* 0x0000000800007211 */ /* 0x000fe400008f1405 */
[----:B------:R-:W-:Y:S02]  /*163b0*/  ISETP.NE.AND P1, PT, R17, RZ, PT ;  /* 0x000000ff1100720c */ /* 0x000fe40003f25270 */
[----:B------:R-:W-:Y:S01]  /*163c0*/  R2UR UR31, R0 ;  /* 0x00000000001f72ca */ /* 0x000fe200000e0000 */
[----:B------:R4:W-:Y:S01]  /*163d0*/  UTMALDG.4D [UR16], [UR8], desc[UR24] ;  /* 0x00001810080075b4 */ /* 0x0009e20008019000 */
[----:B------:R-:W-:-:S11]  /*163e0*/  MOV R0, UR10 ;  /* 0x0000000a00007c02 */ /* 0x000fd60008000f00 */
[----:B------:R4:W-:Y:S02]  /*163f0*/  UBLKCP.S.G [UR26], [UR30], UR28 ;  /* 0x0000001a1e0073ba */ /* 0x0009e4000800021c */
[----:B----4-:R-:W-:Y:S05]  /*16400*/  @P1 BRA `(.L_x_1815) ;  /* 0xfffffff400ac1947 */ /* 0x010fea000383ffff */
.L_x_1806:
[----:B------:R-:W4:Y:S02]  /*16410*/  LDL.LU R4, [R1+0x4] ;  /* 0x0000040001047983 */ /* 0x000f240000300800 */
[----:B----4-:R-:W-:Y:S02]  /*16420*/  ISETP.NE.AND P1, PT, R4, RZ, PT ;  /* 0x000000ff0400720c */ /* 0x010fe40003f25270 */
[----:B------:R4:W5:Y:S11]  /*16430*/  LDL R4, [R1] ;  /* 0x0000000001047983 */ /* 0x0009760000100800 */
[----:B----4-:R-:W-:Y:S05]  /*16440*/  @!P1 BRA `(.L_x_1805) ;  /* 0x0000000400249947 */ /* 0x010fea0003800000 */
[----:B------:R-:W-:-:S04]  /*16450*/  SHF.L.U32 R12, R10, 0x1f, RZ ;  /* 0x0000001f0a0c7819 */ /* 0x000fc800000006ff */
[----:B------:R-:W4:Y:S02]  /*16460*/  SYNCS.PHASECHK.TRANS64.TRYWAIT P1, [R15+URZ+0x30c40], R12 ;  /* 0x030c400c0f0075a7 */ /* 0x000f24000802017f */
[----:B----4-:R-:W-:Y:S05]  /*16470*/  @!P1 BRA `(.L_x_1816) ;  /* 0x0000000c008c9947 */ /* 0x010fea0003800000 */
.L_x_1837:
[----:B------:R-:W-:Y:S05]  /*16480*/  @P0 BRA `(.L_x_1817) ;  /* 0x00000000001c0947 */ /* 0x000fea0003800000 */
[----:B-----5:R-:W1:Y:S02]  /*16490*/  S2R R4, SR_TID.X ;  /* 0x0000000000047919 */ /* 0x020e640000002100 */
[----:B-1----:R-:W-:Y:S01]  /*164a0*/  LOP3.LUT R5, R4, 0x1f, RZ, 0xc0, !PT ;  /* 0x0000001f04057812 */ /* 0x002fe200078ec0ff */
[----:B------:R-:W-:-:S03]  /*164b0*/  IMAD.MOV.U32 R4, RZ, RZ, 0x4200 ;  /* 0x00004200ff047424 */ /* 0x000fc600078e00ff */
[----:B------:R-:W-:Y:S01]  /*164c0*/  ISETP.NE.AND P1, PT, R5, RZ, PT ;  /* 0x000000ff0500720c */ /* 0x000fe20003f25270 */
[----:B------:R1:W-:-:S12]  /*164d0*/  SYNCS.ARRIVE.TRANS64 RZ, [R15+URZ+0x30c30], R4 ;  /* 0x030c30040fff79a7 */ /* 0x0003d8000800003f */
[----:B-1----:R-:W-:Y:S05]  /*164e0*/  @!P1 BRA `(.L_x_1817) ;  /* 0x0000000000049947 */ /* 0x002fea0003800000 */
[----:B------:R-:W-:Y:S01]  /*164f0*/  BPT.TRAP 0x1 ;  /* 0x000000040000795c */ /* 0x000fe20000300000 */
.L_x_1817:
[----:B-1---5:R-:W1:Y:S01]  /*16500*/  LDC.64 R4, c[0x0][0x728] ;  /* 0x0001ca00ff047b82 */ /* 0x022e620000000a00 */
        /* <DEDUP_REMOVED lines=10> */
[----:B------:R-:W-:Y:S02]  /*165b0*/  UIADD3 UR19, UR19, UR7, URZ ;  /* 0x0000000713137290 */ /* 0x000fe4000fffe03f */
[----:B------:R-:W-:Y:S01]  /*165c0*/  UIADD3 UR26, UR26, 0x20400, URZ ;  /* 0x000204001a1a7890 */ /* 0x000fe2000fffe03f */
[----:B-1----:R-:W-:Y:S02]  /*165d0*/  LEA R4, P2, R13, R4, 0x2 ;  /* 0x000000040d047211 */ /* 0x002fe400078410ff */
        /* <DEDUP_REMOVED lines=13> */
.L_x_1838:
[----:B------:R-:W-:Y:S05]  /*166b0*/  @P0 BRA `(.L_x_1819) ;  /* 0x00000000001c0947 */ /* 0x000fea0003800000 */
[----:B------:R-:W2:Y:S02]  /*166c0*/  S2R R4, SR_TID.X ;  /* 0x0000000000047919 */ /* 0x000ea40000002100 */
[----:B--2---:R-:W-:Y:S02]  /*166d0*/  LOP3.LUT R5, R4, 0x1f, RZ, 0xc0, !PT ;  /* 0x0000001f04057812 */ /* 0x004fe400078ec0ff */
[----:B------:R-:W-:Y:S02]  /*166e0*/  MOV R4, 0x4200 ;  /* 0x0000420000047802 */ /* 0x000fe40000000f00 */
[----:B------:R-:W-:Y:S02]  /*166f0*/  ISETP.NE.AND P0, PT, R5, RZ, PT ;  /* 0x000000ff0500720c */ /* 0x000fe40003f05270 */
[----:B------:R2:W-:Y:S11]  /*16700*/  SYNCS.ARRIVE.TRANS64 RZ, [R15+URZ+0x30c18], R4 ;  /* 0x030c18040fff79a7 */ /* 0x0005f6000800003f */
[----:B--2---:R-:W-:Y:S05]  /*16710*/  @!P0 BRA `(.L_x_1819) ;  /* 0x0000000000048947 */ /* 0x004fea0003800000 */
[----:B------:R-:W-:Y:S01]  /*16720*/  BPT.TRAP 0x1 ;  /* 0x000000040000795c */ /* 0x000fe20000300000 */
.L_x_1819:
[----:B------:R2:W5:Y:S01]  /*16730*/  LDL.LU R4, [R1] ;  /* 0x0000000001047983 */ /* 0x0005620000300800 */
[----:B------:R-:W-:Y:S01]  /*16740*/  R2UR UR19, R0 ;  /* 0x00000000001372ca */ /* 0x000fe200000e0000 */
[----:B------:R-:W-:Y:S01]  /*16750*/  UMOV UR24, 0x0 ;  /* 0x0000000000187882 */ /* 0x000fe20000000000 */
[----:B------:R-:W-:Y:S01]  /*16760*/  R2UR UR26, R15 ;  /* 0x000000000f1a72ca */ /* 0x000fe200000e0000 */
[----:B------:R-:W-:Y:S01]  /*16770*/  UMOV UR25, 0x14f00000 ;  /* 0x14f0000000197882 */ /* 0x000fe20000000000 */
[----:B------:R-:W-:Y:S01]  /*16780*/  R2UR UR9, R3 ;  /* 0x00000000030972ca */ /* 0x000fe200000e0000 */
[----:B------:R-:W-:Y:S01]  /*16790*/  UMOV UR18, URZ ;  /* 0x0000003f00127c82 */ /* 0x000fe20008000000 */
[----:B------:R-:W-:-:S07]  /*167a0*/  UMOV UR10, 0x20 ;  /* 0x00000020000a7882 */ /* 0x000fce0000000000 */
[----:B------:R-:W-:Y:S02]  /*167b0*/  UIADD3 UR19, UR19, 0x80, URZ ;  /* 0x0000008013137890 */ /* 0x000fe4000fffe03f */
[----:B------:R-:W-:Y:S02]  /*167c0*/  UIADD3 UR16, UR26, 0x14000, URZ ;  /* 0x000140001a107890 */ /* 0x000fe4000fffe03f */
[----:B------:R-:W-:Y:S02]  /*167d0*/  UIADD3 UR8, UP0, UR19, UR22, URZ ;  /* 0x0000001613087290 */ /* 0x000fe4000ff1e03f */
[----:B------:R-:W-:Y:S01]  /*167e0*/  IMAD.U32 R5, RZ, RZ, UR19 ;  /* 0x00000013ff057e24 */ /* 0x000fe2000f8e00ff */
[----:B------:R-:W-:Y:S02]  /*167f0*/  UIADD3 UR17, UR26, 0x30c18, URZ ;  /* 0x00030c181a117890 */ /* 0x000fe4000fffe03f */
[----:B------:R-:W-:Y:S01]  /*16800*/  UIADD3 UR19, UR19, UR7, URZ ;  /* 0x0000000713137290 */ /* 0x000fe2000fffe03f */
[----:B------:R-:W-:Y:S01]  /*16810*/  PLOP3.LUT P0, PT, PT, PT, UP0, 0x80, 0x0 ;  /* 0x000000000000781c */ /* 0x000fe20003f0f008 */
[----:B------:R-:W-:Y:S01]  /*16820*/  UIADD3 UR26, UR26, 0x20200, URZ ;  /* 0x000202001a1a7890 */ /* 0x000fe2000fffe03f */
[----:B------:R-:W-:-:S02]  /*16830*/  MOV R0, UR8 ;  /* 0x0000000800007c02 */ /* 0x000fc40008000f00 */
[----:B------:R-:W-:Y:S01]  /*16840*/  LEA.HI.X.SX32 R5, R5, R14, 0x1, P0 ;  /* 0x0000000e05057211 */ /* 0x000fe200000f0eff */
[----:B------:R-:W-:Y:S01]  /*16850*/  UMOV UR27, UR17 ;  /* 0x00000011001b7c82 */ /* 0x000fe20008000000 */
[----:B------:R-:W-:Y:S02]  /*16860*/  LEA R9, P0, R0, R9, 0x2 ;  /* 0x0000000900097211 */ /* 0x000fe400078010ff */
[----:B------:R-:W-:Y:S02]  /*16870*/  R2UR UR8, R2 ;  /* 0x00000000020872ca */ /* 0x000fe400000e0000 */
[----:B------:R-:W-:Y:S02]  /*16880*/  LEA.HI.X R8, R0, R8, R5, 0x2, P0 ;  /* 0x0000000800087211 */ /* 0x000fe400000f1405 */
[----:B------:R-:W-:Y:S02]  /*16890*/  R2UR UR28, R9 ;  /* 0x00000000091c72ca */ /* 0x000fe400000e0000 */
[----:B------:R-:W-:-:S07]  /*168a0*/  R2UR UR29, R8 ;  /* 0x00000000081d72ca */ /* 0x000fce00000e0000 */
[----:B------:R2:W-:Y:S06]  /*168b0*/  UTMALDG.4D [UR16], [UR8], desc[UR24] ;  /* 0x00001810080075b4 */ /* 0x0005ec0008019000 */
[----:B------:R2:W-:Y:S02]  /*168c0*/  UBLKCP.S.G [UR26], [UR28], UR10 ;  /* 0x0000001a1c0073ba */ /* 0x0005e4000800020a */
[----:B--2---:R-:W-:-:S07]  /*168d0*/  IMAD.MOV.U32 R16, RZ, RZ, 0x1 ;  /* 0x00000001ff107424 */ /* 0x004fce00078e00ff */
.L_x_1805:
[----:B------:R-:W1:Y:S01]  /*168e0*/  S2R R0, SR_TID.X ;  /* 0x0000000000007919 */ /* 0x000e620000002100 */
[----:B------:R-:W-:Y:S02]  /*168f0*/  LEA R3, R16, R15, 0x3 ;  /* 0x0000000f10037211 */ /* 0x000fe400078e18ff */
[----:B-1----:R-:W-:Y:S02]  /*16900*/  LOP3.LUT R2, R0, 0x7f, RZ, 0xc0, !PT ;  /* 0x0000007f00027812 */ /* 0x002fe400078ec0ff */
[----:B------:R-:W-:Y:S02]  /*16910*/  SHF.L.U32 R0, R10, 0x1f, RZ ;  /* 0x0000001f0a007819 */ /* 0x000fe400000006ff */
[----:B------:R-:W-:Y:S02]  /*16920*/  ISETP.NE.AND P1, PT, R2, RZ, PT ;  /* 0x000000ff0200720c */ /* 0x000fe40003f25270 */
[----:B------:R-:W1:Y:S02]  /*16930*/  SYNCS.PHASECHK.TRANS64.TRYWAIT P0, [R3+URZ+0x30c40], R0 ;  /* 0x030c4000030075a7 */ /* 0x000e64000800017f */
[----:B-1----:R-:W-:Y:S09]  /*16940*/  @!P0 BRA `(.L_x_1820) ;  /* 0x0000000800808947 */ /* 0x002ff20003800000 */
.L_x_1839:
[----:B------:R-:W-:Y:S05]  /*16950*/  @P1 BRA `(.L_x_1821) ;  /* 0x0000000000181947 */ /* 0x000fea0003800000 */
[----:B------:R-:W1:Y:S01]  /*16960*/  S2R R2, SR_TID.X ;  /* 0x0000000000027919 */ /* 0x000e620000002100 */
[----:B------:R-:W-:-:S04]  /*16970*/  IMAD.MOV.U32 R0, RZ, RZ, 0x4200 ;  /* 0x00004200ff007424 */ /* 0x000fc800078e00ff */
[----:B------:R1:W-:Y:S02]  /*16980*/  SYNCS.ARRIVE.TRANS64 RZ, [R3+URZ+0x30c30], R0 ;  /* 0x030c300003ff79a7 */ /* 0x0003e4000800003f */
[----:B-1----:R-:W-:-:S13]  /*16990*/  LOP3.LUT P0, RZ, R2, 0x1f, RZ, 0xc0, !PT ;  /* 0x0000001f02ff7812 */ /* 0x002fda000780c0ff */
[----:B------:R-:W-:Y:S05]  /*169a0*/  @!P0 BRA `(.L_x_1821) ;  /* 0x0000000000048947 */ /* 0x000fea0003800000 */
[----:B------:R-:W-:Y:S01]  /*169b0*/  BPT.TRAP 0x1 ;  /* 0x000000040000795c */ /* 0x000fe20000300000 */
.L_x_1821:
[----:B-----5:R-:W-:Y:S01]  /*169c0*/  R2UR UR19, R4 ;  /* 0x00000000041372ca */ /* 0x020fe200000e0000 */
[----:B------:R-:W-:Y:S01]  /*169d0*/  ULDC.64 UR26, c[0x0][0x728] ;  /* 0x0001ca00001a7ab9 */ /* 0x000fe20000000a00 */
[C---:B------:R-:W-:Y:S01]  /*169e0*/  LEA R0, R16.reuse, R15, 0xe ;  /* 0x0000000f10007211 */ /* 0x040fe200078e70ff */
[----:B--234-:R-:W-:Y:S01]  /*169f0*/  IMAD R15, R16, 0x200, R15 ;  /* 0x00000200100f7824 */ /* 0x01cfe200078e020f */
[----:B------:R-:W-:Y:S02]  /*16a00*/  R2UR UR9, R11 ;  /* 0x000000000b0972ca */ /* 0x000fe400000e0000 */
[----:B------:R-:W-:Y:S02]  /*16a10*/  R2UR UR17, R3 ;  /* 0x00000000031172ca */ /* 0x000fe400000e0000 */
[----:B------:R-:W-:Y:S01]  /*16a20*/  R2UR UR16, R0 ;  /* 0x00000000001072ca */ /* 0x000fe200000e0000 */
[----:B------:R-:W-:Y:S01]  /*16a30*/  VIADD R0, R16, 0x1 ;  /* 0x0000000110007836 */ /* 0x000fe20000000000 */
        /* <DEDUP_REMOVED lines=9> */
[----:B------:R-:W-:Y:S02]  /*16ad0*/  ULEA.HI.X.SX32 UR9, UR19, UR9, 0x1, UP0 ;  /* 0x0000000913097291 */ /* 0x000fe400080f0e3f */
[----:B------:R-:W-:Y:S01]  /*16ae0*/  ULEA UR8, UP0, UR18, UR26, 0x2 ;  /* 0x0000001a12087291 */ /* 0x000fe2000f80103f */
[----:B------:R-:W-:Y:S01]  /*16af0*/  SEL R3, RZ, 0x1, P0 ;  /* 0x00000001ff037807 */ /* 0x000fe20000000000 */
[----:B------:R-:W-:Y:S01]  /*16b00*/  UIADD3 UR19, UR19, UR7, URZ ;  /* 0x0000000713137290 */ /* 0x000fe2000fffe03f */
[----:B------:R-:W-:Y:S01]  /*16b10*/  SEL R0, R0, RZ, P0 ;  /* 0x000000ff00007207 */ /* 0x000fe20000000000 */
[----:B------:R-:W-:Y:S01]  /*16b20*/  UIADD3 UR16, UR16, 0x18000, URZ ;  /* 0x0001800010107890 */ /* 0x000fe2000fffe03f */
[----:B------:R-:W-:Y:S01]  /*16b30*/  LOP3.LUT R10, R10, R3, RZ, 0x3c, !PT ;  /* 0x000000030a0a7212 */ /* 0x000fe200078e3cff */
[----:B------:R-:W-:-:S02]  /*16b40*/  ULEA.HI.X UR9, UR18, UR27, UR9, 0x2, UP0 ;  /* 0x0000001b12097291 */ /* 0x000fc400080f1409 */
[----:B------:R-:W-:Y:S01]  /*16b50*/  UIADD3 UR28, UR10, 0x20400, URZ ;  /* 0x000204000a1c7890 */ /* 0x000fe2000fffe03f */
[----:B------:R-:W-:Y:S01]  /*16b60*/  UMOV UR26, 0x0 ;  /* 0x00000000001a7882 */ /* 0x000fe20000000000 */
[----:B------:R-:W-:Y:S01]  /*16b70*/  UMOV UR27, 0x14f00000 ;  /* 0x14f00000001b7882 */ /* 0x000fe20000000000 */
[----:B------:R-:W-:Y:S01]  /*16b80*/  UMOV UR18, URZ ;  /* 0x0000003f00127c82 */ /* 0x000fe20008000000 */
[----:B------:R-:W-:Y:S01]  /*16b90*/  UMOV UR29, UR17 ;  /* 0x00000011001d7c82 */ /* 0x000fe20008000000 */
[----:B------:R-:W-:Y:S01]  /*16ba0*/  UMOV UR10, 0x20 ;  /* 0x00000020000a7882 */ /* 0x000fe20000000000 */
[----:B------:R1:W-:Y:S03]  /*16bb0*/  UTMALDG.4D [UR16], [UR24], desc[UR26] ;  /* 0x00001a10180075b4 */ /* 0x0003e60008019000 */
[----:B------:R1:W-:Y:S02]  /*16bc0*/  UBLKCP.S.G [UR28], [UR8], UR10 ;  /* 0x0000001c080073ba */ /* 0x0003e4000800020a */
[----:B-1----:R-:W-:Y:S01]  /*16bd0*/  NOP ;  /* 0x0000000000007918 */ /* 0x002fe20000000000 */
.L_x_1802:
[----:B------:R-:W-:Y:S05]  /*16be0*/  BSYNC B0 ;  /* 0x0000000000007941 */ /* 0x000fea0003800000 */
.L_x_1797:
[----:B------:R-:W-:-:S03]  /*16bf0*/  UMOV UR8, 0xffffffff ;  /* 0xffffffff00087882 */ /* 0x000fc60000000000 */
[----:B------:R-:W-:Y:S05]  /*16c00*/  BRA.DIV UR8, `(.L_x_1822) ;  /* 0x0000000608e47947 */ /* 0x000fea000b800000 */
[----:B------:R-:W-:-:S13]  /*16c10*/  ELECT P6, URZ, PT ;  /* 0x00000000003f782f */ /* 0x000fda00038c0000 */
.L_x_1842:
[----:B------:R-:W-:Y:S05]  /*16c20*/  @!P6 BRA `(.L_x_1684) ;  /* 0x000000000084e947 */ /* 0x000fea0003800000 */
[----:B------:R-:W-:-:S06]  /*16c30*/  ULOP3.LUT UR8, UR36, 0x2, URZ, 0xfc, !UPT ;  /* 0x0000000224087892 */ /* 0x000fcc000f8efc3f */
[----:B------:R-:W-:-:S04]  /*16c40*/  MOV R2, UR8 ;  /* 0x0000000800027c02 */ /* 0x000fc80008000f00 */
[----:B------:R-:W-:-:S13]  /*16c50*/  ISETP.NE.AND P2, PT, R2, 0x3, PT ;  /* 0x000000030200780c */ /* 0x000fda0003f45270 */
[----:B------:R-:W-:Y:S05]  /*16c60*/  @!P2 BRA `(.L_x_1823) ;  /* 0x000000000004a947 */ /* 0x000fea0003800000 */
[----:B---3--:R-:W-:Y:S01]  /*16c70*/  BPT.TRAP 0x1 ;  /* 0x000000040000795c */ /* 0x008fe20000300000 */
.L_x_1823:
        /* <DEDUP_REMOVED lines=9> */
[----:B------:R-:W1:Y:S01]  /*16d10*/  SYNCS.PHASECHK.TRANS64.TRYWAIT P0, [R7+URZ], R4 ;  /* 0x00000004070075a7 */ /* 0x000e62000800017f */
[----:B------:R-:W-:Y:S02]  /*16d20*/  SEL R6, R2, RZ, P1 ;  /* 0x000000ff02067207 */ /* 0x000fe40000800000 */
[----:B------:R-:W-:Y:S02]  /*16d30*/  LOP3.LUT R5, R10, R5, RZ, 0x3c, !PT ;  /* 0x000000050a057212 */ /* 0x000fe400078e3cff */
[----:B------:R-:W-:Y:S02]  /*16d40*/  LEA R3, R6, R3, 0x3 ;  /* 0x0000000306037211 */ /* 0x000fe400078e18ff */
[----:B------:R-:W-:Y:S01]  /*16d50*/  SHF.L.U32 R2, R5, 0x1f, RZ ;  /* 0x0000001f05027819 */ /* 0x000fe200000006ff */
[----:B-1----:R-:W-:Y:S06]  /*16d60*/  @!P0 BRA `(.L_x_1824) ;  /* 0x0000000400ac8947 */ /* 0x002fec0003800000 */
.L_x_1843:
[----:B------:R-:W2:Y:S02]  /*16d70*/  SYNCS.PHASECHK.TRANS64.TRYWAIT P0, [R3+URZ], R2 ;  /* 0x00000002030075a7 */ /* 0x000ea4000800017f */
[----:B--2---:R-:W-:Y:S05]  /*16d80*/  @!P0 BRA `(.L_x_1825) ;  /* 0x0000000400b88947 */ /* 0x004fea0003800000 */
.L_x_1844:
[----:B------:R-:W-:Y:S05]  /*16d90*/  @!P2 BRA `(.L_x_1826) ;  /* 0x000000000004a947 */ /* 0x000fea0003800000 */
[----:B---3--:R-:W-:Y:S01]  /*16da0*/  BPT.TRAP 0x1 ;  /* 0x000000040000795c */ /* 0x008fe20000300000 */
.L_x_1826:
[----:B--2---:R-:W-:-:S05]  /*16db0*/  VIADD R3, R8, 0x30c40 ;  /* 0x00030c4008037836 */ /* 0x004fca0000000000 */
[----:B------:R-:W-:-:S04]  /*16dc0*/  LEA R5, R0, R3, 0x3 ;  /* 0x0000000300057211 */ /* 0x000fc800078e18ff */
[----:B------:R-:W2:Y:S02]  /*16dd0*/  SYNCS.PHASECHK.TRANS64.TRYWAIT P0, [R5+URZ], R4 ;  /* 0x00000004050075a7 */ /* 0x000ea4000800017f */
[----:B--2---:R-:W-:Y:S05]  /*16de0*/  @!P0 BRA `(.L_x_1827) ;  /* 0x0000000400b48947 */ /* 0x004fea0003800000 */
.L_x_1845:
[----:B------:R-:W-:-:S07]  /*16df0*/  IMAD R3, R6, 0x8, R3 ;  /* 0x0000000806037824 */ /* 0x000fce00078e0203 */
.L_x_1828:
[----:B----4-:R4:W1:Y:S02]  /*16e00*/  SYNCS.PHASECHK.TRANS64.TRYWAIT P0, [R3+URZ], R2 ;  /* 0x00000002030075a7 */ /* 0x010864000800017f */
[----:B-1----:R-:W-:Y:S05]  /*16e10*/  @!P0 NANOSLEEP.SYNCS 0x989680 ;  /* 0x009896800000895d */ /* 0x002fea0003900000 */
[----:B------:R-:W1:Y:S02]  /*16e20*/  @!P0 SYNCS.PHASECHK.TRANS64 P0, [R3+URZ], R2 ;  /* 0x00000002030085a7 */ /* 0x000e64000800007f */
[----:B-1----:R-:W-:Y:S05]  /*16e30*/  @!P0 BRA `(.L_x_1828) ;  /* 0xfffffffc00f08947 */ /* 0x002fea000383ffff */
.L_x_1684:
[----:B---3--:R-:W-:Y:S05]  /*16e40*/  BSYNC B6 ;  /* 0x0000000000067941 */ /* 0x008fea0003800000 */
.L_x_1678:
[----:B------:R-:W-:Y:S05]  /*16e50*/  EXIT ;  /* 0x000000000000794d */ /* 0x000fea0003800000 */
.L_x_1695:
[----:B------:R-:W-:Y:S01]  /*16e60*/  MOV R13, R18 ;  /* 0x00000012000d7202 */ /* 0x000fe20000000f00 */
[----:B------:R-:W-:Y:S01]  /*16e70*/  IMAD.MOV.U32 R12, RZ, RZ, RZ ;  /* 0x000000ffff0c7224 */ /* 0x000fe200078e00ff */
[----:B------:R-:W-:Y:S01]  /*16e80*/  MOV R11, 0x1f ;  /* 0x0000001f000b7802 */ /* 0x000fe20000000f00 */
[----:B------:R-:W-:-:S07]  /*16e90*/  IMAD.MOV.U32 R15, RZ, RZ, -0x1 ;  /* 0xffffffffff0f7424 */ /* 0x000fce00078e00ff */
[----:B------:R-:W-:Y:S05]  /*16ea0*/  WARPSYNC.COLLECTIVE R15, `(.L_x_1829) ;  /* 0x000000000f087348 */ /* 0x000fea0003c00000 */
[----:B------:R1:W2:Y:S02]  /*16eb0*/  SHFL.IDX P6, R14, R13, R12, R11 ;  /* 0x0000000c0d0e7389 */ /* 0x0002a400000c000b */
[----:B-12---:R-:W-:Y:S01]  /*16ec0*/  ENDCOLLECTIVE ;  /* 0x000000000000791b */ /* 0x006fe20003800000 */
.L_x_1829:
[----:B------:R-:W-:Y:S05]  /*16ed0*/  BRA `(.L_x_1830) ;  /* 0xfffffea400507947 */ /* 0x000fea000383ffff */
.L_x_1697:
[----:B--2---:R2:W3:Y:S02]  /*16ee0*/  SYNCS.PHASECHK.TRANS64.TRYWAIT P0, [R16+URZ+0x30c00], R11 ;  /* 0x030c000b100075a7 */ /* 0x0044e4000800017f */
[----:B---3--:R-:W-:Y:S05]  /*16ef0*/  @!P0 NANOSLEEP.SYNCS 0x989680 ;  /* 0x009896800000895d */ /* 0x008fea0003900000 */
[----:B------:R-:W3:Y:S02]  /*16f00*/  @!P0 SYNCS.PHASECHK.TRANS64 P0, [R16+URZ+0x30c00], R11 ;  /* 0x030c000b100085a7 */ /* 0x000ee4000800007f */
[----:B---3--:R-:W-:Y:S05]  /*16f10*/  @!P0 BRA `(.L_x_1697) ;  /* 0xfffffffc00f08947 */ /* 0x008fea000383ffff */
[----:B------:R-:W-:Y:S05]  /*16f20*/  BRA `(.L_x_1696) ;  /* 0xfffffea4009c7947 */ /* 0x000fea000383ffff */
.L_x_1702:
[----:B--2---:R2:W3:Y:S02]  /*16f30*/  SYNCS.PHASECHK.TRANS64.TRYWAIT P0, [R6+URZ+0x30c10], R23 ;  /* 0x030c1017060075a7 */ /* 0x0044e4000800017f */
[----:B---3--:R-:W-:Y:S05]  /*16f40*/  @!P0 NANOSLEEP.SYNCS 0x989680 ;  /* 0x009896800000895d */ /* 0x008fea0003900000 */
[----:B------:R-:W3:Y:S02]  /*16f50*/  @!P0 SYNCS.PHASECHK.TRANS64 P0, [R6+URZ+0x30c10], R23 ;  /* 0x030c1017060085a7 */ /* 0x000ee4000800007f */
[----:B---3--:R-:W-:Y:S05]  /*16f60*/  @!P0 BRA `(.L_x_1702) ;  /* 0xfffffffc00f08947 */ /* 0x008fea000383ffff */
[----:B------:R-:W-:Y:S05]  /*16f70*/  BRA `(.L_x_1701) ;  /* 0xfffffeac00d47947 */ /* 0x000fea000383ffff */
.L_x_1706:
[----:B------:R1:W1:Y:S02]  /*16f80*/  SYNCS.PHASECHK.TRANS64.TRYWAIT P0, [R6+URZ+0x30c30], R23 ;  /* 0x030c3017060075a7 */ /* 0x000264000800017f */
[----:B-1----:R-:W-:Y:S05]  /*16f90*/  @!P0 NANOSLEEP.SYNCS 0x989680 ;  /* 0x009896800000895d */ /* 0x002fea0003900000 */
[----:B------:R-:W1:Y:S02]  /*16fa0*/  @!P0 SYNCS.PHASECHK.TRANS64 P0, [R6+URZ+0x30c30], R23 ;  /* 0x030c3017060085a7 */ /* 0x000e64000800007f */
[----:B-1----:R-:W-:Y:S05]  /*16fb0*/  @!P0 BRA `(.L_x_1706) ;  /* 0xfffffffc00f08947 */ /* 0x002fea000383ffff */
[----:B------:R-:W-:Y:S05]  /*16fc0*/  BRA `(.L_x_1705) ;  /* 0xfffffeb000dc7947 */ /* 0x000fea000383ffff */
.L_x_1714:
[----:B--2---:R2:W3:Y:S02]  /*16fd0*/  SYNCS.PHASECHK.TRANS64.TRYWAIT P1, [R6+URZ+0x30c10], R23 ;  /* 0x030c1017060075a7 */ /* 0x0044e4000802017f */
[----:B---3--:R-:W-:Y:S05]  /*16fe0*/  @!P1 NANOSLEEP.SYNCS 0x989680 ;  /* 0x009896800000995d */ /* 0x008fea0003900000 */
[----:B------:R-:W3:Y:S02]  /*16ff0*/  @!P1 SYNCS.PHASECHK.TRANS64 P1, [R6+URZ+0x30c10], R23 ;  /* 0x030c1017060095a7 */ /* 0x000ee4000802007f */
[----:B---3--:R-:W-:Y:S05]  /*17000*/  @!P1 BRA `(.L_x_1714) ;  /* 0xfffffffc00f09947 */ /* 0x008fea000383ffff */
[----:B------:R-:W-:Y:S05]  /*17010*/  BRA `(.L_x_1713) ;  /* 0xffffff0400f47947 */ /* 0x000fea000383ffff */
.L_x_1718:
[----:B------:R1:W1:Y:S02]  /*17020*/  SYNCS.PHASECHK.TRANS64.TRYWAIT P1, [R6+URZ+0x30c30], R23 ;  /* 0x030c3017060075a7 */ /* 0x000264000802017f */
[----:B-1----:R-:W-:Y:S05]  /*17030*/  @!P1 NANOSLEEP.SYNCS 0x989680 ;  /* 0x009896800000995d */ /* 0x002fea0003900000 */
[----:B------:R-:W1:Y:S02]  /*17040*/  @!P1 SYNCS.PHASECHK.TRANS64 P1, [R6+URZ+0x30c30], R23 ;  /* 0x030c3017060095a7 */ /* 0x000e64000802007f */
[----:B-1----:R-:W-:Y:S05]  /*17050*/  @!P1 BRA `(.L_x_1718) ;  /* 0xfffffffc00f09947 */ /* 0x002fea000383ffff */
[----:B------:R-:W-:Y:S05]  /*17060*/  BRA `(.L_x_1717) ;  /* 0xffffff0800f47947 */ /* 0x000fea000383ffff */
.L_x_1726:
[----:B--2---:R2:W3:Y:S02]  /*17070*/  SYNCS.PHASECHK.TRANS64.TRYWAIT P0, [R6+URZ+0x30c10], R23 ;  /* 0x030c1017060075a7 */ /* 0x0044e4000800017f */
[----:B---3--:R-:W-:Y:S05]  /*17080*/  @!P0 NANOSLEEP.SYNCS 0x989680 ;  /* 0x009896800000895d */ /* 0x008fea0003900000 */
[----:B------:R-:W3:Y:S02]  /*17090*/  @!P0 SYNCS.PHASECHK.TRANS64 P0, [R6+URZ+0x30c10], R23 ;  /* 0x030c1017060085a7 */ /* 0x000ee4000800007f */
[----:B---3--:R-:W-:Y:S05]  /*170a0*/  @!P0 BRA `(.L_x_1726) ;  /* 0xfffffffc00f08947 */ /* 0x008fea000383ffff */
[----:B------:R-:W-:Y:S05]  /*170b0*/  BRA `(.L_x_1725) ;  /* 0xffffff54004c7947 */ /* 0x000fea000383ffff */
.L_x_1730:
[----:B------:R1:W1:Y:S02]  /*170c0*/  SYNCS.PHASECHK.TRANS64.TRYWAIT P0, [R6+URZ+0x30c30], R23 ;  /* 0x030c3017060075a7 */ /* 0x000264000800017f */
[----:B-1----:R-:W-:Y:S05]  /*170d0*/  @!P0 NANOSLEEP.SYNCS 0x989680 ;  /* 0x009896800000895d */ /* 0x002fea0003900000 */
[----:B------:R-:W1:Y:S02]  /*170e0*/  @!P0 SYNCS.PHASECHK.TRANS64 P0, [R6+URZ+0x30c30], R23 ;  /* 0x030c3017060085a7 */ /* 0x000e64000800007f */
[----:B-1----:R-:W-:Y:S05]  /*170f0*/  @!P0 BRA `(.L_x_1730) ;  /* 0xfffffffc00f08947 */ /* 0x002fea000383ffff */
[----:B------:R-:W-:Y:S05]  /*17100*/  BRA `(.L_x_1729) ;  /* 0xffffff58004c7947 */ /* 0x000fea000383ffff */
.L_x_1803:
[----:B-1----:R1:W2:Y:S02]  /*17110*/  SYNCS.PHASECHK.TRANS64.TRYWAIT P0, [R15+URZ+0x30c20], R0 ;  /* 0x030c20000f0075a7 */ /* 0x0022a4000800017f */
[----:B--2---:R-:W-:Y:S05]  /*17120*/  @!P0 NANOSLEEP.SYNCS 0x989680 ;  /* 0x009896800000895d */ /* 0x004fea0003900000 */
[----:B------:R-:W2:Y:S02]  /*17130*/  @!P0 SYNCS.PHASECHK.TRANS64 P0, [R15+URZ+0x30c20], R0 ;  /* 0x030c20000f0085a7 */ /* 0x000ea4000800007f */
[----:B--2---:R-:W-:Y:S05]  /*17140*/  @!P0 BRA `(.L_x_1803) ;  /* 0xfffffffc00f08947 */ /* 0x004fea000383ffff */
[----:B------:R-:W-:Y:S05]  /*17150*/  BRA `(.L_x_1831) ;  /* 0xffffffe000e87947 */ /* 0x000fea000383ffff */
.L_x_1807:
[----:B--2---:R2:W3:Y:S02]  /*17160*/  SYNCS.PHASECHK.TRANS64.TRYWAIT P1, [R15+URZ+0x30c40], R18 ;  /* 0x030c40120f0075a7 */ /* 0x0044e4000802017f */
[----:B---3--:R-:W-:Y:S05]  /*17170*/  @!P1 NANOSLEEP.SYNCS 0x989680 ;  /* 0x009896800000995d */ /* 0x008fea0003900000 */
[----:B------:R-:W3:Y:S02]  /*17180*/  @!P1 SYNCS.PHASECHK.TRANS64 P1, [R15+URZ+0x30c40], R18 ;  /* 0x030c40120f0095a7 */ /* 0x000ee4000802007f */
[----:B---3--:R-:W-:Y:S05]  /*17190*/  @!P1 BRA `(.L_x_1807) ;  /* 0xfffffffc00f09947 */ /* 0x008fea000383ffff */
[----:B------:R-:W-:Y:S05]  /*171a0*/  BRA `(.L_x_1832) ;  /* 0xffffffe800507947 */ /* 0x000fea000383ffff */
.L_x_1809:
[----:B-1----:R1:W3:Y:S02]  /*171b0*/  SYNCS.PHASECHK.TRANS64.TRYWAIT P1, [R15+URZ+0x30c28], R18 ;  /* 0x030c28120f0075a7 */ /* 0x0022e4000802017f */
[----:B---3--:R-:W-:Y:S05]  /*171c0*/  @!P1 NANOSLEEP.SYNCS 0x989680 ;  /* 0x009896800000995d */ /* 0x008fea0003900000 */
[----:B------:R-:W3:Y:S02]  /*171d0*/  @!P1 SYNCS.PHASECHK.TRANS64 P1, [R15+URZ+0x30c28], R18 ;  /* 0x030c28120f0095a7 */ /* 0x000ee4000802007f */
[----:B---3--:R-:W-:Y:S05]  /*171e0*/  @!P1 BRA `(.L_x_1809) ;  /* 0xfffffffc00f09947 */ /* 0x008fea000383ffff */
[----:B------:R-:W-:Y:S05]  /*171f0*/  BRA `(.L_x_1833) ;  /* 0xffffffe800d47947 */ /* 0x000fea000383ffff */
.L_x_1811:
[----:B---3--:R3:W4:Y:S02]  /*17200*/  SYNCS.PHASECHK.TRANS64.TRYWAIT P1, [R15+URZ+0x30c48], R18 ;  /* 0x030c48120f0075a7 */ /* 0x008724000802017f */
[----:B----4-:R-:W-:Y:S05]  /*17210*/  @!P1 NANOSLEEP.SYNCS 0x989680 ;  /* 0x009896800000995d */ /* 0x010fea0003900000 */
[----:B------:R-:W4:Y:S02]  /*17220*/  @!P1 SYNCS.PHASECHK.TRANS64 P1, [R15+URZ+0x30c48], R18 ;  /* 0x030c48120f0095a7 */ /* 0x000f24000802007f */
[----:B----4-:R-:W-:Y:S05]  /*17230*/  @!P1 BRA `(.L_x_1811) ;  /* 0xfffffffc00f09947 */ /* 0x010fea000383ffff */
[----:B------:R-:W-:Y:S05]  /*17240*/  BRA `(.L_x_1834) ;  /* 0xffffffec00587947 */ /* 0x000fea000383ffff */
.L_x_1813:
[----:B------:R-:W-:-:S07]  /*17250*/  SHF.L.U32 R4, R10, 0x1f, RZ ;  /* 0x0000001f0a047819 */ /* 0x000fce00000006ff */
.L_x_1835:
[----:B----4-:R4:W1:Y:S02]  /*17260*/  SYNCS.PHASECHK.TRANS64.TRYWAIT P1, [R15+URZ+0x30c20], R4 ;  /* 0x030c20040f0075a7 */ /* 0x010864000802017f */
[----:B-1----:R-:W-:Y:S05]  /*17270*/  @!P1 NANOSLEEP.SYNCS 0x989680 ;  /* 0x009896800000995d */ /* 0x002fea0003900000 */
[----:B------:R-:W1:Y:S02]  /*17280*/  @!P1 SYNCS.PHASECHK.TRANS64 P1, [R15+URZ+0x30c20], R4 ;  /* 0x030c20040f0095a7 */ /* 0x000e64000802007f */
[----:B-1----:R-:W-:Y:S05]  /*17290*/  @!P1 BRA `(.L_x_1835) ;  /* 0xfffffffc00f09947 */ /* 0x002fea000383ffff */
[----:B------:R-:W-:Y:S05]  /*172a0*/  BRA `(.L_x_1836) ;  /* 0xffffffec00c07947 */ /* 0x000fea000383ffff */
.L_x_1816:
[----:B----4-:R4:W1:Y:S02]  /*172b0*/  SYNCS.PHASECHK.TRANS64.TRYWAIT P1, [R15+URZ+0x30c40], R12 ;  /* 0x030c400c0f0075a7 */ /* 0x010864000802017f */
[----:B-1----:R-:W-:Y:S05]  /*172c0*/  @!P1 NANOSLEEP.SYNCS 0x989680 ;  /* 0x009896800000995d */ /* 0x002fea0003900000 */
[----:B------:R-:W1:Y:S02]  /*172d0*/  @!P1 SYNCS.PHASECHK.TRANS64 P1, [R15+URZ+0x30c40], R12 ;  /* 0x030c400c0f0095a7 */ /* 0x000e64000802007f */
[----:B-1----:R-:W-:Y:S05]  /*172e0*/  @!P1 BRA `(.L_x_1816) ;  /* 0xfffffffc00f09947 */ /* 0x002fea000383ffff */
[----:B------:R-:W-:Y:S05]  /*172f0*/  BRA `(.L_x_1837) ;  /* 0xfffffff000607947 */ /* 0x000fea000383ffff */
.L_x_1818:
[----:B-1----:R1:W2:Y:S02]  /*17300*/  SYNCS.PHASECHK.TRANS64.TRYWAIT P1, [R15+URZ+0x30c28], R12 ;  /* 0x030c280c0f0075a7 */ /* 0x0022a4000802017f */
[----:B--2---:R-:W-:Y:S05]  /*17310*/  @!P1 NANOSLEEP.SYNCS 0x989680 ;  /* 0x009896800000995d */ /* 0x004fea0003900000 */
[----:B------:R-:W2:Y:S02]  /*17320*/  @!P1 SYNCS.PHASECHK.TRANS64 P1, [R15+URZ+0x30c28], R12 ;  /* 0x030c280c0f0095a7 */ /* 0x000ea4000802007f */
[----:B--2---:R-:W-:Y:S05]  /*17330*/  @!P1 BRA `(.L_x_1818) ;  /* 0xfffffffc00f09947 */ /* 0x004fea000383ffff */
[----:B------:R-:W-:Y:S05]  /*17340*/  BRA `(.L_x_1838) ;  /* 0xfffffff000d87947 */ /* 0x000fea000383ffff */
.L_x_1820:
[----:B------:R1:W1:Y:S02]  /*17350*/  SYNCS.PHASECHK.TRANS64.TRYWAIT P0, [R3+URZ+0x30c40], R0 ;  /* 0x030c4000030075a7 */ /* 0x000264000800017f */
[----:B-1----:R-:W-:Y:S05]  /*17360*/  @!P0 NANOSLEEP.SYNCS 0x989680 ;  /* 0x009896800000895d */ /* 0x002fea0003900000 */
[----:B------:R-:W1:Y:S02]  /*17370*/  @!P0 SYNCS.PHASECHK.TRANS64 P0, [R3+URZ+0x30c40], R0 ;  /* 0x030c4000030085a7 */ /* 0x000e64000800007f */
[----:B-1----:R-:W-:Y:S05]  /*17380*/  @!P0 BRA `(.L_x_1820) ;  /* 0xfffffffc00f08947 */ /* 0x002fea000383ffff */
[----:B------:R-:W-:Y:S05]  /*17390*/  BRA `(.L_x_1839) ;  /* 0xfffffff4006c7947 */ /* 0x000fea000383ffff */
.L_x_1822:
[----:B------:R-:W-:Y:S01]  /*173a0*/  BSSY B0, `(.L_x_1840) ;  /* 0x0000006000007945 */ /* 0x000fe20003800000 */
[----:B------:R-:W-:-:S07]  /*173b0*/  MOV R15, 0xffffffff ;  /* 0xffffffff000f7802 */ /* 0x000fce0000000f00 */
[----:B---3--:R-:W-:Y:S05]  /*173c0*/  WARPSYNC.COLLECTIVE R15, `(.L_x_1841) ;  /* 0x000000000f0c7348 */ /* 0x008fea0003c00000 */
[----:B------:R-:W-:Y:S02]  /*173d0*/  ELECT P6, UR62, PT ;  /* 0x00000000003e782f */ /* 0x000fe400038c0000 */
[----:B------:R-:W-:Y:S01]  /*173e0*/  MOV R14, UR62 ;  /* 0x0000003e000e7c02 */ /* 0x000fe20008000f00 */
[----:B---3--:R-:W-:Y:S10]  /*173f0*/  ENDCOLLECTIVE ;  /* 0x000000000000791b */ /* 0x008ff40003800000 */
.L_x_1841:
[----:B------:R-:W-:Y:S05]  /*17400*/  BSYNC B0 ;  /* 0x0000000000007941 */ /* 0x000fea0003800000 */
.L_x_1840:
[----:B------:R-:W-:Y:S05]  /*17410*/  BRA `(.L_x_1842) ;  /* 0xfffffff800007947 */ /* 0x000fea000383ffff */
.L_x_1824:
[----:B-1----:R1:W2:Y:S02]  /*17420*/  SYNCS.PHASECHK.TRANS64.TRYWAIT P0, [R7+URZ], R4 ;  /* 0x00000004070075a7 */ /* 0x0022a4000800017f */
[----:B--2---:R-:W-:Y:S05]  /*17430*/  @!P0 NANOSLEEP.SYNCS 0x989680 ;  /* 0x009896800000895d */ /* 0x004fea0003900000 */
[----:B------:R-:W2:Y:S02]  /*17440*/  @!P0 SYNCS.PHASECHK.TRANS64 P0, [R7+URZ], R4 ;  /* 0x00000004070085a7 */ /* 0x000ea4000800007f */
[----:B--2---:R-:W-:Y:S05]  /*17450*/  @!P0 BRA `(.L_x_1824) ;  /* 0xfffffffc00f08947 */ /* 0x004fea000383ffff */
[----:B------:R-:W-:Y:S05]  /*17460*/  BRA `(.L_x_1843) ;  /* 0xfffffff800407947 */ /* 0x000fea000383ffff */
.L_x_1825:
[----:B--2---:R2:W4:Y:S02]  /*17470*/  SYNCS.PHASECHK.TRANS64.TRYWAIT P0, [R3+URZ], R2 ;  /* 0x00000002030075a7 */ /* 0x004524000800017f */
[----:B----4-:R-:W-:Y:S05]  /*17480*/  @!P0 NANOSLEEP.SYNCS 0x989680 ;  /* 0x009896800000895d */ /* 0x010fea0003900000 */
[----:B------:R-:W4:Y:S02]  /*17490*/  @!P0 SYNCS.PHASECHK.TRANS64 P0, [R3+URZ], R2 ;  /* 0x00000002030085a7 */ /* 0x000f24000800007f */
[----:B----4-:R-:W-:Y:S05]  /*174a0*/  @!P0 BRA `(.L_x_1825) ;  /* 0xfffffffc00f08947 */ /* 0x010fea000383ffff */
[----:B------:R-:W-:Y:S05]  /*174b0*/  BRA `(.L_x_1844) ;  /* 0xfffffff800347947 */ /* 0x000fea000383ffff */
.L_x_1827:
[----:B--2---:R2:W4:Y:S02]  /*174c0*/  SYNCS.PHASECHK.TRANS64.TRYWAIT P0, [R5+URZ], R4 ;  /* 0x00000004050075a7 */ /* 0x004524000800017f */
[----:B----4-:R-:W-:Y:S05]  /*174d0*/  @!P0 NANOSLEEP.SYNCS 0x989680 ;  /* 0x009896800000895d */ /* 0x010fea0003900000 */
[----:B------:R-:W4:Y:S02]  /*174e0*/  @!P0 SYNCS.PHASECHK.TRANS64 P0, [R5+URZ], R4 ;  /* 0x00000004050085a7 */ /* 0x000f24000800007f */
[----:B----4-:R-:W-:Y:S05]  /*174f0*/  @!P0 BRA `(.L_x_1827) ;  /* 0xfffffffc00f08947 */ /* 0x010fea000383ffff */
[----:B------:R-:W-:Y:S05]  /*17500*/  BRA `(.L_x_1845) ;  /* 0xfffffff800387947 */ /* 0x000fea000383ffff */
.L_x_1846:
        /* <DEDUP_REMOVED lines=15> */
.L_x_7386:


//--------------------- .text._ZN7cutlass13device_kernelIN5flash11enable_sm90INS1_16FlashAttnBwdSm90INS1_25CollectiveMainloopBwdSm90ILi2ELi2ELi2EN4cute5tupleIJNS5_1CILi1EEES8_S8_EEENS6_IJNS7_ILi128EEESA_NS7_ILi64EEEEEENS_10bfloat16_tEfNS_4arch4Sm90ELb0ELb1ELb1ELb1ELb1ELb1ELb0ELb0ELi2ELi1ELi2ELi2ELb0EEENS1_21CollectiveEpilogueBwdISC_SD_SF_Li256ELb1ELb0ELi1EEENS1_19SingleTileSchedulerILb1ELb0ELb0ELi128EEEEEEEEEvNT_6ParamsE --------------------------
	.section	.text._ZN7cutlass13device_kernelIN5flash11enable_sm90INS1_16FlashAttnBwdSm90INS1_25CollectiveMainloopBwdSm90ILi2ELi2ELi2EN4cute5tupleIJNS5_1CILi1EEES8_S8_EEENS6_IJNS7_ILi128EEESA_NS7_ILi64EEEEEENS_10bfloat16_tEfNS_4arch4Sm90ELb0ELb1ELb1ELb1ELb1ELb1ELb0ELb0ELi2ELi1ELi2ELi2ELb0EEENS1_21CollectiveEpilogueBwdISC_SD_SF_Li256ELb1ELb0ELi1EEENS1_19SingleTileSchedulerILb1ELb0ELb0ELi128EEEEEEEEEvNT_6ParamsE,"ax",@progbits
	.align	128
.text._ZN7cutlass13device_kernelIN5flash11enable_sm90INS1_16FlashAttnBwdSm90INS1_25CollectiveMainloopBwdSm90ILi2ELi2ELi2EN4cute5tupleIJNS5_1CILi1EEES8_S8_EEENS6_IJNS7_ILi128EEESA_NS7_ILi64EEEEEENS_10bfloat16_tEfNS_4arch4Sm90ELb0ELb1ELb1ELb1ELb1ELb1ELb0ELb0ELi2ELi1ELi2ELi2ELb0EEENS1_21CollectiveEpilogueBwdISC_SD_SF_Li256ELb1ELb0ELi1EEENS1_19SingleTileSchedulerILb1ELb0ELb0ELi128EEEEEEEEEvNT_6ParamsE:
        .type           _ZN7cutlass13device_kernelIN5flash11enable_sm90INS1_16FlashAttnBwdSm90INS1_25CollectiveMainloopBwdSm90ILi2ELi2ELi2EN4cute5tupleIJNS5_1CILi1EEES8_S8_EEENS6_IJNS7_ILi128EEESA_NS7_ILi64EEEEEENS_10bfloat16_tEfNS_4arch4Sm90ELb0ELb1ELb1ELb1ELb1ELb1ELb0ELb0ELi2ELi1ELi2ELi2ELb0EEENS1_21CollectiveEpilogueBwdISC_SD_SF_Li256ELb1ELb0ELi1EEENS1_19SingleTileSchedulerILb1ELb0ELb0ELi128EEEEEEEEEvNT_6ParamsE,@function
        .size           _ZN7cutlass13device_kernelIN5flash11enable_sm90INS1_16FlashAttnBwdSm90INS1_25CollectiveMainloopBwdSm90ILi2ELi2ELi2EN4cute5tupleIJNS5_1CILi1EEES8_S8_EEENS6_IJNS7_ILi128EEESA_NS7_ILi64EEEEEENS_10bfloat16_tEfNS_4arch4Sm90ELb0ELb1ELb1ELb1ELb1ELb1ELb0ELb0ELi2ELi1ELi2ELi2ELb0EEENS1_21CollectiveEpilogueBwdISC_SD_SF_Li256ELb1ELb0ELi1EEENS1_19SingleTileSchedulerILb1ELb0ELb0ELi128EEEEEEEEEvNT_6ParamsE,(.L_x_7387 - _ZN7cutlass13device_kernelIN5flash11enable_sm90INS1_16FlashAttnBwdSm90INS1_25CollectiveMainloopBwdSm90ILi2ELi2ELi2EN4cute5tupleIJNS5_1CILi1EEES8_S8_EEENS6_IJNS7_ILi128EEESA_NS7_ILi64EEEEEENS_10bfloat16_tEfNS_4arch4Sm90ELb0ELb1ELb1ELb1ELb1ELb1ELb0ELb0ELi2ELi1ELi2ELi2ELb0EEENS1_21CollectiveEpilogueBwdISC_SD_SF_Li256ELb1ELb0ELi1EEENS1_19SingleTileSchedulerILb1ELb0ELb0ELi128EEEEEEEEEvNT_6ParamsE)
        .other          _ZN7cutlass13device_kernelIN5flash11enable_sm90INS1_16FlashAttnBwdSm90INS1_25CollectiveMainloopBwdSm90ILi2ELi2ELi2EN4cute5tupleIJNS5_1CILi1EEES8_S8_EEENS6_IJNS7_ILi128EEESA_NS7_ILi64EEEEEENS_10bfloat16_tEfNS_4arch4Sm90ELb0ELb1ELb1ELb1ELb1ELb1ELb0ELb0ELi2ELi1ELi2ELi2ELb0EEENS1_21CollectiveEpilogueBwdISC_SD_SF_Li256ELb1ELb0ELi1EEENS1_19SingleTileSchedulerILb1ELb0ELb0ELi128EEEEEEEEEvNT_6ParamsE,@"STO_CUDA_ENTRY STV_DEFAULT"
_ZN7cutlass13device_kernelIN5flash11enable_sm90INS1_16FlashAttnBwdSm90INS1_25CollectiveMainloopBwdSm90ILi2ELi2ELi2EN4cute5tupleIJNS5_1CILi1EEES8_S8_EEENS6_IJNS7_ILi128EEESA_NS7_ILi64EEEEEENS_10bfloat16_tEfNS_4arch4Sm90ELb0ELb1ELb1ELb1ELb1ELb1ELb0ELb0ELi2ELi1ELi2ELi2ELb0EEENS1_21CollectiveEpilogueBwdISC_SD_SF_Li256ELb1ELb0ELi1EEENS1_19SingleTileSchedulerILb1ELb0ELb0ELi128EEEEEEEEEvNT_6ParamsE:
        /* <DEDUP_REMOVED lines=24> */
.L_x_1848:
[----:B------:R-:W-:Y:S05]  /*0180*/  BSYNC B0 ;  /* 0x0000000000007941 */ /* 0x000fea0003800000 */
.L_x_1847:
        /* <DEDUP_REMOVED lines=37> */
.L_x_1849:
        /* <DEDUP_REMOVED lines=22> */
.L_x_1850:
[----:B------:R-:W-:Y:S01]  /*0540*/  PLOP3.LUT P0, PT, PT, PT, UP0, 0x80, 0x0 ;  /* 0x000000000000781c */ /* 0x000fe20003f0f008 */
[----:B------:R-:W-:Y:S01]  /*0550*/  NOP ;  /* 0x0000000000007918 */ /* 0x000fe20000000000 */
[----:B------:R-:W-:Y:S01]  /*0560*/  ULDC.64 UR38, c[0x0][0x208] ;  /* 0x0000820000267ab9 */ /* 0x000fe20000000a00 */
[----:B------:R-:W-:Y:S01]  /*0570*/  BSSY B6, `(.L_x_1851) ;  /* 0x0001774000067945 */ /* 0x000fe20003800000 */
[----:B-12-4-:R-:W-:Y:S09]  /*0580*/  BAR.SYNC.DEFER_BLOCKING 0x0 ;  /* 0x0000000000007b1d */ /* 0x016ff20000010000 */
[----:B------:R-:W-:Y:S05]  /*0590*/  @!P0 BRA `(.L_x_1852) ;  /* 0x00000130003c8947 */ /* 0x000fea0003800000 */
.L_x_1853:
        /* <DEDUP_REMOVED lines=24> */
.L_x_1854:
        /* <DEDUP_REMOVED lines=14> */
.L_x_1856:
[----:B------:R-:W-:-:S05]  /*0800*/  ULDC UR4, c[0x0][0x8bc] ;  /* 0x00022f0000047ab9 */ /* 0x000fca0000000800 */
.L_x_1855:
        /* <DEDUP_REMOVED lines=19> */
.L_x_1858:
        /* <DEDUP_REMOVED lines=14> */
.L_x_1859:
        /* <DEDUP_REMOVED lines=11> */
.L_x_1860:
        /* <DEDUP_REMOVED lines=13> */
.L_x_1861:
        /* <DEDUP_REMOVED lines=50> */
.L_x_1862:
        /* <DEDUP_REMOVED lines=28> */
.L_x_1865:
        /* <DEDUP_REMOVED lines=15> */
.L_x_1864:
        /* <DEDUP_REMOVED lines=22> */
.L_x_1867:
        /* <DEDUP_REMOVED lines=15> */
.L_x_1866:
[----:B------:R-:W-:Y:S01]  /*13c0*/  SHF.R.S32.HI R6, RZ, 0x1f, R17 ;  /* 0x0000001fff067819 */ /* 0x000fe20000011411 */
[----:B------:R-:W-:-:S03]  /*13d0*/  UMOV UR4, 0xffffffff ;  /* 0xffffffff00047882 */ /* 0x000fc60000000000 */
[----:B------:R-:W-:-:S04]  /*13e0*/  LEA.HI R0, R6, R17, RZ, 0x7 ;  /* 0x0000001106007211 */ /* 0x000fc800078f38ff */
[----:B------:R-:W-:Y:S01]  /*13f0*/  SHF.R.S32.HI R18, RZ, 0x7, R0 ;  /* 0x00000007ff127819 */ /* 0x000fe20000011400 */
[----:B------:R-:W-:Y:S06]  /*1400*/  BRA.DIV UR4, `(.L_x_1868) ;  /* 0x0000016a04307947 */ /* 0x000fec000b800000 */
[----:B------:R1:W2:Y:S02]  /*1410*/  SHFL.IDX PT, R14, R18, RZ, 0x1f ;  /* 0x00001fff120e7589 */ /* 0x0002a400000e0000 */
.L_x_2031:
        /* <DEDUP_REMOVED lines=24> */
.L_x_1869:
        /* <DEDUP_REMOVED lines=131> */
.L_x_1882:
[----:B------:R-:W-:-:S06]  /*1dd0*/  ULOP3.LUT UR4, UR36, 0x1, URZ, 0xfc, !UPT ;  /* 0x0000000124047892 */ /* 0x000fcc000f8efc3f */
[----:B------:R-:W-:-:S04]  /*1de0*/  MOV R5, UR4 ;  /* 0x0000000400057c02 */ /* 0x000fc80008000f00 */
[----:B------:R-:W-:-:S13]  /*1df0*/  ISETP.NE.AND P6, PT, R5, 0x3, PT ;  /* 0x000000030500780c */ /* 0x000fda0003fc5270 */
[----:B------:R-:W-:Y:S05]  /*1e00*/  @!P6 BRA `(.L_x_1872) ;  /* 0x000000000004e947 */ /* 0x000fea0003800000 */
[----:B------:R-:W-:Y:S01]  /*1e10*/  BPT.TRAP 0x1 ;  /* 0x000000040000795c */ /* 0x000fe20000300000 */
.L_x_1872:
[----:B------:R-:W-:Y:S01]  /*1e20*/  IMAD R6, R0, 0x8, R16 ;  /* 0x0000000800067824 */ /* 0x000fe200078e0210 */
[----:B------:R-:W-:-:S04]  /*1e30*/  SHF.L.U32 R23, R4, 0x1f, RZ ;  /* 0x0000001f04177819 */ /* 0x000fc800000006ff */
[----:B------:R1:W2:Y:S01]  /*1e40*/  SYNCS.PHASECHK.TRANS64.TRYWAIT P0, [R6+URZ+0x30c10], R23 ;  /* 0x030c1017060075a7 */ /* 0x0002a2000800017f */
[----:B------:R-:W-:Y:S05]  /*1e50*/  @!P6 BRA `(.L_x_1873) ;  /* 0x000000000004e947 */ /* 0x000fea0003800000 */
[----:B------:R-:W-:Y:S01]  /*1e60*/  BPT.TRAP 0x1 ;  /* 0x000000040000795c */ /* 0x000fe20000300000 */
.L_x_1873:
[----:B------:R-:W-:-:S05]  /*1e70*/  VIADD R5, R16, 0x10000 ;  /* 0x0001000010057836 */ /* 0x000fca0000000000 */
[----:B------:R-:W-:-:S04]  /*1e80*/  SHF.R.U32.HI R5, RZ, 0x4, R5 ;  /* 0x00000004ff057819 */ /* 0x000fc80000011605 */
[----:B------:R-:W-:Y:S01]  /*1e90*/  LOP3.LUT R5, R5, 0x3fff, RZ, 0xc0, !PT ;  /* 0x00003fff05057812 */ /* 0x000fe200078ec0ff */
[----:B--2---:R-:W-:Y:S06]  /*1ea0*/  @P0 BRA `(.L_x_1874) ;  /* 0x0000000000080947 */ /* 0x004fec0003800000 */
[----:B------:R-:W2:Y:S02]  /*1eb0*/  SYNCS.PHASECHK.TRANS64.TRYWAIT P0, [R6+URZ+0x30c10], R23 ;  /* 0x030c1017060075a7 */ /* 0x000ea4000800017f */
[----:B--2---:R-:W-:Y:S05]  /*1ec0*/  @!P0 BRA `(.L_x_1875) ;  /* 0x0000015c00b48947 */ /* 0x004fea0003800000 */
.L_x_1874:
        /* <DEDUP_REMOVED lines=65> */
.L_x_1876:
[----:B------:R1:W1:Y:S01]  /*22e0*/  SYNCS.PHASECHK.TRANS64.TRYWAIT P0, [R6+URZ+0x30c30], R23 ;  /* 0x030c3017060075a7 */ /* 0x000262000800017f */
[----:B------:R-:W-:Y:S05]  /*22f0*/  @!P6 BRA `(.L_x_1877) ;  /* 0x000000000004e947 */ /* 0x000fea0003800000 */
[----:B------:R-:W-:Y:S01]  /*2300*/  BPT.TRAP 0x1 ;  /* 0x000000040000795c */ /* 0x000fe20000300000 */
.L_x_1877:
[----:B-1----:R-:W-:Y:S05]  /*2310*/  @P0 BRA `(.L_x_1878) ;  /* 0x0000000000080947 */ /* 0x002fea0003800000 */
[----:B------:R-:W1:Y:S02]  /*2320*/  SYNCS.PHASECHK.TRANS64.TRYWAIT P0, [R6+URZ+0x30c30], R23 ;  /* 0x030c3017060075a7 */ /* 0x000e64000800017f */
[----:B-1----:R-:W-:Y:S05]  /*2330*/  @!P0 BRA `(.L_x_1879) ;  /* 0x0000015800ac8947 */ /* 0x002fea0003800000 */
.L_x_1878:
        /* <DEDUP_REMOVED lines=1123> */
.L_x_1880:
        /* <DEDUP_REMOVED lines=68> */
.L_x_1881:
        /* <DEDUP_REMOVED lines=12> */
.L_x_1871:
        /* <DEDUP_REMOVED lines=15> */
[----:B------:R-:W3:Y:S04]  /*6f60*/  LDL.LU R11, [R1+0x6c] ;  /* 0x00006c00010b7983 */ /* 0x000ee80000300800 */
[----:B------:R-:W4:Y:S01]  /*6f70*/  LDL R6, [R1+0x68] ;  /* 0x0000680001067983 */ /* 0x000f220000100800 */
[----:B------:R-:W-:Y:S01]  /*6f80*/  UIMAD UR4, UR6, -0x80, UR40 ;  /* 0xffffff80060478a4 */ /* 0x000fe2000f8e0228 */
[----:B------:R-:W-:Y:S01]  /*6f90*/  IMAD.MOV.U32 R21, RZ, RZ, 0x40000040 ;  /* 0x40000040ff157424 */ /* 0x000fe200078e00ff */
[----:B------:R-:W5:Y:S01]  /*6fa0*/  S2R R5, SR_TID.X ;  /* 0x0000000000057919 */ /* 0x000f620000002100 */
[----:B------:R-:W-:-:S03]  /*6fb0*/  IMAD.MOV.U32 R19, RZ, RZ, 0x40000040 ;  /* 0x40000040ff137424 */ /* 0x000fc600078e00ff */
[----:B------:R-:W-:Y:S02]  /*6fc0*/  IMAD.U32 R14, RZ, RZ, UR4 ;  /* 0x00000004ff0e7e24 */ /* 0x000fe4000f8e00ff */
[----:B-----5:R-:W-:-:S05]  /*6fd0*/  VIADD R8, R5, 0xffffff80 ;  /* 0xffffff8005087836 */ /* 0x020fca0000000000 */
[----:B------:R-:W-:-:S04]  /*6fe0*/  SHF.R.S32.HI R7, RZ, 0x1f, R8 ;  /* 0x0000001fff077819 */ /* 0x000fc80000011408 */
[----:B------:R-:W-:-:S04]  /*6ff0*/  LEA.HI R5, R7, R8, RZ, 0x5 ;  /* 0x0000000807057211 */ /* 0x000fc800078f28ff */
[----:B------:R-:W-:Y:S01]  /*7000*/  LOP3.LUT R5, R5, 0xffffffe0, RZ, 0xc0, !PT ;  /* 0xffffffe005057812 */ /* 0x000fe200078ec0ff */
[----:B--2---:R-:W-:Y:S02]  /*7010*/  IMAD.MOV.U32 R15, RZ, RZ, R10 ;  /* 0x000000ffff0f7224 */ /* 0x004fe400078e000a */
[----:B------:R-:W2:Y:S01]  /*7020*/  S2R R10, SR_TID.X ;  /* 0x00000000000a7919 */ /* 0x000ea20000002100 */
[----:B---3--:R-:W-:Y:S02]  /*7030*/  LEA.HI R9, R11, R12, RZ, 0x5 ;  /* 0x0000000c0b097211 */ /* 0x008fe400078f28ff */
[--C-:B----4-:R-:W-:Y:S02]  /*7040*/  SHF.R.S32.HI R11, RZ, 0x2, R6.reuse ;  /* 0x00000002ff0b7819 */ /* 0x110fe40000011406 */
[----:B------:R-:W-:Y:S02]  /*7050*/  SHF.R.S32.HI R6, RZ, 0x1f, R6 ;  /* 0x0000001fff067819 */ /* 0x000fe40000011406 */
[----:B------:R-:W-:-:S02]  /*7060*/  SHF.R.S32.HI R13, RZ, 0x5, R9 ;  /* 0x00000005ff0d7819 */ /* 0x000fc40000011409 */
[----:B------:R-:W-:Y:S02]  /*7070*/  LEA.HI R12, R6, R11, RZ, 0x3 ;  /* 0x0000000b060c7211 */ /* 0x000fe400078f18ff */
[----:B------:R-:W-:Y:S01]  /*7080*/  IADD3 R9, R8, -R5, RZ ;  /* 0x8000000508097210 */ /* 0x000fe20007ffe0ff */
[----:B------:R-:W-:Y:S01]  /*7090*/  IMAD R6, R13, -0x10, R14 ;  /* 0xfffffff00d067824 */ /* 0x000fe200078e020e */
[----:B------:R-:W-:Y:S02]  /*70a0*/  LOP3.LUT R12, R12, 0xfffffff8, RZ, 0xc0, !PT ;  /* 0xfffffff80c0c7812 */ /* 0x000fe400078ec0ff */
[----:B------:R-:W-:Y:S02]  /*70b0*/  LEA.HI R13, R7, R8, RZ, 0x2 ;  /* 0x00000008070d7211 */ /* 0x000fe400078f10ff */
[----:B------:R-:W-:Y:S02]  /*70c0*/  IADD3 R6, R6, R12, -R11 ;  /* 0x0000000c06067210 */ /* 0x000fe40007ffe80b */
[----:B------:R-:W-:-:S04]  /*70d0*/  LOP3.LUT R13, R13, 0xfffffffc, RZ, 0xc0, !PT ;  /* 0xfffffffc0d0d7812 */ /* 0x000fc800078ec0ff */
[----:B------:R-:W-:Y:S01]  /*70e0*/  IADD3 R8, R8, -R13, RZ ;  /* 0x8000000d08087210 */ /* 0x000fe20007ffe0ff */
[C---:B--2---:R-:W-:Y:S01]  /*70f0*/  VIADD R17, R10.reuse, 0xffffff80 ;  /* 0xffffff800a117836 */ /* 0x044fe20000000000 */
[----:B-1----:R-:W-:-:S04]  /*7100*/  IADD3 R18, R10, -0x80, RZ ;  /* 0xffffff800a127810 */ /* 0x002fc80007ffe0ff */
[----:B------:R-:W-:-:S04]  /*7110*/  SHF.R.S32.HI R17, RZ, 0x1f, R17 ;  /* 0x0000001fff117819 */ /* 0x000fc80000011411 */
[----:B------:R-:W-:-:S04]  /*7120*/  LEA.HI R17, R17, R18, RZ, 0x7 ;  /* 0x0000001211117211 */ /* 0x000fc800078f38ff */
[----:B------:R-:W-:-:S04]  /*7130*/  SHF.R.S32.HI R17, RZ, 0x7, R17 ;  /* 0x00000007ff117819 */ /* 0x000fc80000011411 */
[----:B------:R-:W-:-:S04]  /*7140*/  LEA.HI R10, R17, R17, RZ, 0x1 ;  /* 0x00000011110a7211 */ /* 0x000fc800078f08ff */
[----:B------:R-:W-:Y:S02]  /*7150*/  LOP3.LUT R5, R10, 0xfffffffe, RZ, 0xc0, !PT ;  /* 0xfffffffe0a057812 */ /* 0x000fe400078ec0ff */
[----:B------:R-:W-:-:S03]  /*7160*/  SHF.R.S32.HI R10, RZ, 0x1f, R9 ;  /* 0x0000001fff0a7819 */ /* 0x000fc60000011409 */
[----:B------:R-:W-:Y:S01]  /*7170*/  IMAD.IADD R5, R17, 0x1, -R5 ;  /* 0x0000000111057824 */ /* 0x000fe200078e0a05 */
[CC--:B------:R-:W-:Y:S01]  /*7180*/  LEA.HI R11, R10.reuse, R9.reuse, RZ, 0x2 ;  /* 0x000000090a0b7211 */ /* 0x0c0fe200078f10ff */
[----:B------:R-:W-:Y:S01]  /*7190*/  IMAD.MOV.U32 R17, RZ, RZ, R15 ;  /* 0x000000ffff117224 */ /* 0x000fe200078e000f */
[----:B------:R-:W-:Y:S01]  /*71a0*/  LEA.HI R7, R10, R9, RZ, 0x3 ;  /* 0x000000090a077211 */ /* 0x000fe200078f18ff */
[----:B------:R-:W-:Y:S01]  /*71b0*/  IMAD R9, R5, -0x40, R6 ;  /* 0xffffffc005097824 */ /* 0x000fe200078e0206 */
[----:B------:R-:W-:Y:S02]  /*71c0*/  SHF.R.S32.HI R12, RZ, 0x2, R11 ;  /* 0x00000002ff0c7819 */ /* 0x000fe4000001140b */
[--C-:B------:R-:W-:Y:S02]  /*71d0*/  SHF.R.S32.HI R10, RZ, 0x3, R7.reuse ;  /* 0x00000003ff0a7819 */ /* 0x100fe40000011407 */
[----:B------:R-:W-:Y:S01]  /*71e0*/  SHF.R.S32.HI R7, RZ, 0x1f, R7 ;  /* 0x0000001fff077819 */ /* 0x000fe20000011407 */
[C---:B------:R-:W-:Y:S01]  /*71f0*/  VIADD R5, R12.reuse, 0x8 ;  /* 0x000000080c057836 */ /* 0x040fe20000000000 */
[----:B------:R-:W-:Y:S01]  /*7200*/  LEA.HI R11, R11, R12, RZ, 0x1 ;  /* 0x0000000c0b0b7211 */ /* 0x000fe200078f08ff */
[----:B------:R-:W-:Y:S01]  /*7210*/  VIADD R13, R12, 0x10 ;  /* 0x000000100c0d7836 */ /* 0x000fe20000000000 */
[----:B------:R-:W-:-:S02]  /*7220*/  LEA.HI R7, R7, R10, RZ, 0x4 ;  /* 0x0000000a07077211 */ /* 0x000fc400078f20ff */
[----:B------:R-:W-:Y:S02]  /*7230*/  LOP3.LUT R11, R11, 0xfffffffe, RZ, 0xc0, !PT ;  /* 0xfffffffe0b0b7812 */ /* 0x000fe400078ec0ff */
[----:B------:R-:W-:Y:S02]  /*7240*/  LOP3.LUT R7, R7, 0x1ffffff0, RZ, 0xc0, !PT ;  /* 0x1ffffff007077812 */ /* 0x000fe400078ec0ff */
[----:B------:R-:W-:Y:S01]  /*7250*/  LEA.HI R6, R5, R5, RZ, 0x1 ;  /* 0x0000000505067211 */ /* 0x000fe200078f08ff */
[----:B------:R-:W-:Y:S01]  /*7260*/  IMAD.IADD R11, R12, 0x1, -R11 ;  /* 0x000000010c0b7824 */ /* 0x000fe200078e0a0b */
[----:B------:R-:W-:Y:S01]  /*7270*/  IADD3 R10, R10, -R7, RZ ;  /* 0x800000070a0a7210 */ /* 0x000fe20007ffe0ff */
[----:B------:R-:W-:Y:S01]  /*7280*/  VIADD R12, R12, 0x18 ;  /* 0x000000180c0c7836 */ /* 0x000fe20000000000 */
[----:B------:R-:W-:Y:S02]  /*7290*/  LOP3.LUT R14, R6, 0xfffffffe, RZ, 0xc0, !PT ;  /* 0xfffffffe060e7812 */ /* 0x000fe400078ec0ff */
[----:B------:R-:W-:-:S02]  /*72a0*/  LEA.HI R15, R13, R13, RZ, 0x1 ;  /* 0x0000000d0d0f7211 */ /* 0x000fc400078f08ff */
[----:B------:R-:W-:Y:S01]  /*72b0*/  LEA R7, R10, R11, 0x3 ;  /* 0x0000000b0a077211 */ /* 0x000fe200078e18ff */
[----:B------:R-:W-:Y:S01]  /*72c0*/  IMAD.IADD R14, R5, 0x1, -R14 ;  /* 0x00000001050e7824 */ /* 0x000fe200078e0a0e */
[--C-:B------:R-:W-:Y:S02]  /*72d0*/  SHF.R.S32.HI R5, RZ, 0x1, R6.reuse ;  /* 0x00000001ff057819 */ /* 0x100fe40000011406 */
[----:B------:R-:W-:Y:S01]  /*72e0*/  LOP3.LUT R18, R15, 0xfffffffe, RZ, 0xc0, !PT ;  /* 0xfffffffe0f127812 */ /* 0x000fe200078ec0ff */
[----:B------:R1:W-:Y:S01]  /*72f0*/  STL [R1+0x4c], R7 ;  /* 0x00004c0701007387 */ /* 0x0003e20000100800 */
[----:B------:R-:W-:Y:S02]  /*7300*/  SHF.R.S32.HI R6, RZ, 0x1f, R6 ;  /* 0x0000001fff067819 */ /* 0x000fe40000011406 */
[--C-:B------:R-:W-:Y:S01]  /*7310*/  SHF.R.S32.HI R11, RZ, 0x1, R15.reuse ;  /* 0x00000001ff0b7819 */ /* 0x100fe2000001140f */
[----:B------:R-:W-:Y:S01]  /*7320*/  IMAD.IADD R18, R13, 0x1, -R18 ;  /* 0x000000010d127824 */ /* 0x000fe200078e0a12 */
[----:B------:R-:W-:-:S02]  /*7330*/  SHF.R.S32.HI R10, RZ, 0x1f, R15 ;  /* 0x0000001fff0a7819 */ /* 0x000fc4000001140f */
[----:B------:R-:W-:Y:S02]  /*7340*/  LEA.HI R6, R6, R5, RZ, 0x4 ;  /* 0x0000000506067211 */ /* 0x000fe400078f20ff */
[----:B-1----:R-:W-:-:S04]  /*7350*/  LEA.HI R7, R12, R12, RZ, 0x1 ;  /* 0x0000000c0c077211 */ /* 0x002fc800078f08ff */
[--C-:B------:R-:W-:Y:S02]  /*7360*/  SHF.R.S32.HI R13, RZ, 0x1, R7.reuse ;  /* 0x00000001ff0d7819 */ /* 0x100fe40000011407 */
[----:B------:R-:W-:Y:S02]  /*7370*/  SHF.R.S32.HI R20, RZ, 0x1f, R7 ;  /* 0x0000001fff147819 */ /* 0x000fe40000011407 */
[----:B------:R-:W-:Y:S02]  /*7380*/  LOP3.LUT R15, R7, 0xfffffffe, RZ, 0xc0, !PT ;  /* 0xfffffffe070f7812 */ /* 0x000fe400078ec0ff */
[----:B------:R-:W-:Y:S02]  /*7390*/  LEA.HI R7, R10, R11, RZ, 0x4 ;  /* 0x0000000b0a077211 */ /* 0x000fe400078f20ff */
[----:B------:R-:W-:Y:S01]  /*73a0*/  LOP3.LUT R10, R6, 0x1ffffff0, RZ, 0xc0, !PT ;  /* 0x1ffffff0060a7812 */ /* 0x000fe200078ec0ff */
[----:B------:R-:W-:Y:S01]  /*73b0*/  IMAD R6, R17, 0x2000, R16 ;  /* 0x0000200011067824 */ /* 0x000fe200078e0210 */
[----:B------:R-:W-:Y:S01]  /*73c0*/  IADD3 R15, R12, -R15, RZ ;  /* 0x8000000f0c0f7210 */ /* 0x000fe20007ffe0ff */
[----:B------:R-:W-:Y:S01]  /*73d0*/  VIADD R17, R8, 0x8 ;  /* 0x0000000808117836 */ /* 0x000fe20000000000 */
[----:B------:R-:W-:Y:S01]  /*73e0*/  LOP3.LUT R12, R7, 0x1ffffff0, RZ, 0xc0, !PT ;  /* 0x1ffffff0070c7812 */ /* 0x000fe200078ec0ff */
[----:B------:R-:W-:Y:S01]  /*73f0*/  IMAD.IADD R7, R5, 0x1, -R10 ;  /* 0x0000000105077824 */ /* 0x000fe200078e0a0a */
[----:B------:R-:W-:Y:S01]  /*7400*/  LEA.HI R20, R20, R13, RZ, 0x4 ;  /* 0x0000000d14147211 */ /* 0x000fe200078f20ff */
[C---:B------:R-:W-:Y:S01]  /*7410*/  VIADD R10, R6.reuse, 0x4000 ;  /* 0x00004000060a7836 */ /* 0x040fe20000000000 */
[----:B------:R-:W-:Y:S01]  /*7420*/  IADD3 R11, R11, -R12, RZ ;  /* 0x8000000c0b0b7210 */ /* 0x000fe20007ffe0ff */
[----:B------:R-:W-:Y:S01]  /*7430*/  IMAD R7, R7, 0x8, R14 ;  /* 0x0000000807077824 */ /* 0x000fe200078e020e */
[----:B------:R-:W-:Y:S01]  /*7440*/  IADD3 R5, R6, 0x20c00, RZ ;  /* 0x00020c0006057810 */ /* 0x000fe20007ffe0ff */
[----:B------:R-:W-:Y:S01]  /*7450*/  VIADD R17, R8, 0x14 ;  /* 0x0000001408117836 */ /* 0x000fe20000000000 */
[----:B------:R-:W-:-:S02]  /*7460*/  LOP3.LUT R20, R20, 0x1ffffff0, RZ, 0xc0, !PT ;  /* 0x1ffffff014147812 */ /* 0x000fc400078ec0ff */
[----:B------:R-:W-:Y:S01]  /*7470*/  SHF.R.U32.HI R6, RZ, 0x4, R6 ;  /* 0x00000004ff067819 */ /* 0x000fe20000011606 */
[----:B------:R1:W-:Y:S01]  /*7480*/  STL [R1+0x44], R7 ;  /* 0x0000440701007387 */ /* 0x0003e20000100800 */
[----:B------:R-:W-:Y:S01]  /*7490*/  SHF.R.U32.HI R10, RZ, 0x4, R10 ;  /* 0x00000004ff0a7819 */ /* 0x000fe2000001160a */
[----:B------:R-:W-:Y:S01]  /*74a0*/  IMAD.IADD R20, R13, 0x1, -R20 ;  /* 0x000000010d147824 */ /* 0x000fe200078e0a14 */
[----:B------:R-:W-:Y:S01]  /*74b0*/  SHF.R.U32.HI R5, RZ, 0x4, R5 ;  /* 0x00000004ff057819 */ /* 0x000fe20000011605 */
[----:B------:R-:W-:Y:S01]  /*74c0*/  IMAD.MOV.U32 R13, RZ, RZ, 0x40000040 ;  /* 0x40000040ff0d7424 */ /* 0x000fe200078e00ff */
[----:B------:R-:W-:Y:S02]  /*74d0*/  LOP3.LUT R6, R6, 0x3fff, RZ, 0xc0, !PT ;  /* 0x00003fff06067812 */ /* 0x000fe400078ec0ff */
[----:B------:R-:W-:Y:S02]  /*74e0*/  LOP3.LUT R10, R10, 0x3fff, RZ, 0xc0, !PT ;  /* 0x00003fff0a0a7812 */ /* 0x000fe400078ec0ff */
[----:B------:R-:W-:Y:S01]  /*74f0*/  LOP3.LUT R5, R5, 0x3fff, RZ, 0xc0, !PT ;  /* 0x00003fff05057812 */ /* 0x000fe200078ec0ff */
[----:B-1----:R-:W-:Y:S01]  /*7500*/  IMAD R7, R11, 0x8, R18 ;  /* 0x000000080b077824 */ /* 0x002fe200078e0212 */
[----:B------:R-:W-:Y:S01]  /*7510*/  LEA R12, R20, R15, 0x3 ;  /* 0x0000000f140c7211 */ /* 0x000fe200078e18ff */
[----:B------:R-:W-:Y:S01]  /*7520*/  IMAD.MOV.U32 R11, RZ, RZ, 0x40000040 ;  /* 0x40000040ff0b7424 */ /* 0x000fe200078e00ff */
[----:B------:R-:W-:-:S02]  /*7530*/  LOP3.LUT R5, R5, 0x10000, RZ, 0xfc, !PT ;  /* 0x0001000005057812 */ /* 0x000fc400078efcff */
[----:B------:R1:W-:Y:S01]  /*7540*/  STL [R1+0x40], R7 ;  /* 0x0000400701007387 */ /* 0x0003e20000100800 */
[----:B------:R-:W-:-:S03]  /*7550*/  MOV R15, 0x40000040 ;  /* 0x40000040000f7802 */ /* 0x000fc60000000f00 */
[----:B------:R-:W-:Y:S04]  /*7560*/  STL [R1+0x3c], R12 ;  /* 0x00003c0c01007387 */ /* 0x000fe80000100800 */
[----:B------:R2:W-:Y:S01]  /*7570*/  STL [R1+0x50], R5 ;  /* 0x0000500501007387 */ /* 0x0005e20000100800 */
[----:B-1----:R-:W-:Y:S02]  /*7580*/  LOP3.LUT R7, R6, 0x10000, RZ, 0xfc, !PT ;  /* 0x0001000006077812 */ /* 0x002fe400078efcff */
[----:B------:R-:W-:-:S03]  /*7590*/  LOP3.LUT R6, R10, 0x10000, RZ, 0xfc, !PT ;  /* 0x000100000a067812 */ /* 0x000fc600078efcff */
[C---:B------:R-:W-:Y:S01]  /*75a0*/  VIADD R20, R7.reuse, 0x4 ;  /* 0x0000000407147836 */ /* 0x040fe20000000000 */
[C---:B------:R-:W-:Y:S01]  /*75b0*/  IADD3 R14, R6.reuse, 0x2, RZ ;  /* 0x00000002060e7810 */ /* 0x040fe20007ffe0ff */
[----:B------:R-:W-:Y:S01]  /*75c0*/  VIADD R18, R7, 0x6 ;  /* 0x0000000607127836 */ /* 0x000fe20000000000 */
[----:B------:R1:W-:Y:S01]  /*75d0*/  STL [R1+0x8], R6 ;  /* 0x0000080601007387 */ /* 0x0003e20000100800 */
[----:B------:R-:W-:Y:S01]  /*75e0*/  VIADD R10, R6, 0x6 ;  /* 0x00000006060a7836 */ /* 0x000fe20000000000 */
[----:B--2---:R-:W-:Y:S01]  /*75f0*/  IADD3 R5, R8, 0x4, RZ ;  /* 0x0000000408057810 */ /* 0x004fe20007ffe0ff */
[----:B------:R-:W-:Y:S01]  /*7600*/  VIADD R12, R6, 0x4 ;  /* 0x00000004060c7836 */ /* 0x000fe20000000000 */
[----:B------:R2:W-:Y:S01]  /*7610*/  STL.64 [R1+0x30], R20 ;  /* 0x0000301401007387 */ /* 0x0005e20000100a00 */
[C---:B------:R-:W-:Y:S02]  /*7620*/  IADD3 R5, R8.reuse, 0x10, RZ ;  /* 0x0000001008057810 */ /* 0x040fe40007ffe0ff */
[C---:B------:R-:W-:Y:S01]  /*7630*/  IADD3 R5, R8.reuse, 0x1c, RZ ;  /* 0x0000001c08057810 */ /* 0x040fe20007ffe0ff */
[----:B------:R2:W-:Y:S01]  /*7640*/  STL.64 [R1+0x28], R18 ;  /* 0x0000281201007387 */ /* 0x0005e20000100a00 */
[----:B-1----:R-:W-:-:S03]  /*7650*/  VIADD R6, R8, 0xc ;  /* 0x0000000c08067836 */ /* 0x002fc60000000000 */
[----:B------:R2:W-:Y:S01]  /*7660*/  STL.64 [R1+0x10], R10 ;  /* 0x0000100a01007387 */ /* 0x0005e20000100a00 */
[----:B------:R-:W-:-:S03]  /*7670*/  VIADD R6, R8, 0x18 ;  /* 0x0000001808067836 */ /* 0x000fc60000000000 */
[----:B------:R2:W-:Y:S04]  /*7680*/  STL.64 [R1+0x20], R14 ;  /* 0x0000200e01007387 */ /* 0x0005e80000100a00 */
[----:B------:R2:W-:Y:S02]  /*7690*/  STL.64 [R1+0x18], R12 ;  /* 0x0000180c01007387 */ /* 0x0005e40000100a00 */
.L_x_1894:
[----:B------:R-:W-:-:S06]  /*76a0*/  ULOP3.LUT UR4, UR36, 0x1, URZ, 0xfc, !UPT ;  /* 0x0000000124047892 */ /* 0x000fcc000f8efc3f */
[----:B------:R-:W-:-:S04]  /*76b0*/  MOV R5, UR4 ;  /* 0x0000000400057c02 */ /* 0x000fc80008000f00 */
[----:B------:R-:W-:-:S13]  /*76c0*/  ISETP.NE.AND P0, PT, R5, 0x3, PT ;  /* 0x000000030500780c */ /* 0x000fda0003f05270 */
[----:B------:R-:W-:Y:S05]  /*76d0*/  @!P0 BRA `(.L_x_1884) ;  /* 0x0000000000048947 */ /* 0x000fea0003800000 */
[----:B------:R-:W-:Y:S01]  /*76e0*/  BPT.TRAP 0x1 ;  /* 0x000000040000795c */ /* 0x000fe20000300000 */
.L_x_1884:
[----:B------:R-:W-:Y:S01]  /*76f0*/  IMAD R6, R0, 0x8, R16 ;  /* 0x0000000800067824 */ /* 0x000fe200078e0210 */
[----:B--2---:R-:W-:-:S04]  /*7700*/  SHF.L.U32 R21, R4, 0x1f, RZ ;  /* 0x0000001f04157819 */ /* 0x004fc800000006ff */
[----:B------:R1:W2:Y:S01]  /*7710*/  SYNCS.PHASECHK.TRANS64.TRYWAIT P1, [R6+URZ+0x30c10], R21 ;  /* 0x030c1015060075a7 */ /* 0x0002a2000802017f */
[----:B------:R-:W-:Y:S05]  /*7720*/  @!P0 BRA `(.L_x_1885) ;  /* 0x0000000000048947 */ /* 0x000fea0003800000 */
[----:B------:R-:W-:Y:S01]  /*7730*/  BPT.TRAP 0x1 ;  /* 0x000000040000795c */ /* 0x000fe20000300000 */
.L_x_1885:
[----:B------:R-:W-:-:S05]  /*7740*/  VIADD R5, R16, 0x10000 ;  /* 0x0001000010057836 */ /* 0x000fca0000000000 */
[----:B------:R-:W-:-:S04]  /*7750*/  SHF.R.U32.HI R5, RZ, 0x4, R5 ;  /* 0x00000004ff057819 */ /* 0x000fc80000011605 */
[----:B------:R-:W-:-:S04]  /*7760*/  LOP3.LUT R5, R5, 0x3fff, RZ, 0xc0, !PT ;  /* 0x00003fff05057812 */ /* 0x000fc800078ec0ff */
[----:B------:R-:W-:Y:S01]  /*7770*/  LOP3.LUT R11, R5, 0x10000, RZ, 0xfc, !PT ;  /* 0x00010000050b7812 */ /* 0x000fe200078efcff */
[----:B--2---:R-:W-:Y:S06]  /*7780*/  @P1 BRA `(.L_x_1886) ;  /* 0x0000000000081947 */ /* 0x004fec0003800000 */
[----:B------:R-:W2:Y:S02]  /*7790*/  SYNCS.PHASECHK.TRANS64.TRYWAIT P1, [R6+URZ+0x30c10], R21 ;  /* 0x030c1015060075a7 */ /* 0x000ea4000802017f */
[----:B--2---:R-:W-:Y:S05]  /*77a0*/  @!P1 BRA `(.L_x_1887) ;  /* 0x0000010400a49947 */ /* 0x004fea0003800000 */
.L_x_1886:
[----:B------:R-:W3:Y:S01]  /*77b0*/  LDL.64 R22, [R1+0x30] ;  /* 0x0000300001167983 */ /* 0x000ee20000100a00 */
[----:B------:R-:W-:Y:S01]  /*77c0*/  LEA R11, R0, R11, 0xa ;  /* 0x0000000b000b7211 */ /* 0x000fe200078e50ff */
[----:B------:R-:W-:Y:S05]  /*77d0*/  WARPSYNC.ALL ;  /* 0x0000000000007948 */ /* 0x000fea0003800000 */
[----:B------:R-:W-:Y:S01]  /*77e0*/  R2UR UR4, R7 ;  /* 0x00000000070472ca */ /* 0x000fe200000e0000 */
[----:B------:R-:W4:Y:S01]  /*77f0*/  LDL.64 R18, [R1+0x28] ;  /* 0x0000280001127983 */ /* 0x000f220000100a00 */
[----:B------:R-:W-:Y:S01]  /*7800*/  R2UR UR6, R11 ;  /* 0x000000000b0672ca */ /* 0x000fe200000e0000 */
[----:B------:R-:W-:Y:S01]  /*7810*/  WARPGROUP.ARRIVE ;  /* 0x00000000000079c5 */ /* 0x000fe20000000000 */
[----:B------:R-:W-:Y:S01]  /*7820*/  UMOV UR5, 0x40000040 ;  /* 0x4000004000057882 */ /* 0x000fe20000000000 */
[----:B------:R-:W-:Y:S01]  /*7830*/  UMOV UR7, 0x40000040 ;  /* 0x4000004000077882 */ /* 0x000fe20000000000 */
[----:B------:R-:W5:Y:S04]  /*7840*/  LDL R14, [R1+0x40] ;  /* 0x00004000010e7983 */ /* 0x000f680000100800 */
[----:B------:R-:W2:Y:S04]  /*7850*/  LDL R15, [R1+0x4c] ;  /* 0x00004c00010f7983 */ /* 0x000ea80000100800 */
[----:B------:R-:W2:Y:S01]  /*7860*/  LDL R12, [R1+0x44] ;  /* 0x00004400010c7983 */ /* 0x000ea20000100800 */
[----:B------:R-:W-:Y:S01]  /*7870*/  HGMMA.64x128x16.F32.BF16 R76, gdesc[UR4], RZ, !UPT, gsb0 ;  /* 0x01e00000044c79f0 */ /* 0x000fe2000c0018ff */
[----:B------:R-:W-:-:S02]  /*7880*/  VIADD R10, R7, 0x2 ;  /* 0x00000002070a7836 */ /* 0x000fc40000000000 */
[----:B------:R-:W-:Y:S01]  /*7890*/  IMAD.MOV.U32 R11, RZ, RZ, 0x40000040 ;  /* 0x40000040ff0b7424 */ /* 0x000fe200078e00ff */
[----:B------:R-:W2:Y:S02]  /*78a0*/  LDL R13, [R1+0x3c] ;  /* 0x00003c00010d7983 */ /* 0x000ea40000100800 */
[----:B------:R-:W-:Y:S02]  /*78b0*/  R2UR UR8, R10 ;  /* 0x000000000a0872ca */ /* 0x000fe400000e0000 */
[----:B------:R-:W-:Y:S01]  /*78c0*/  R2UR UR9, R11 ;  /* 0x000000000b0972ca */ /* 0x000fe200000e0000 */
[----:B------:R-:W-:Y:S01]  /*78d0*/  UIADD3 UR4, UR6, 0x2, URZ ;  /* 0x0000000206047890 */ /* 0x000fe2000fffe03f */
[----:B------:R-:W-:-:S06]  /*78e0*/  UMOV UR11, 0x40000040 ;  /* 0x40000040000b7882 */ /* 0x000fcc0000000000 */
[----:B------:R-:W-:Y:S01]  /*78f0*/  UMOV UR10, UR4 ;  /* 0x00000004000a7c82 */ /* 0x000fe20008000000 */
[----:B------:R-:W-:Y:S01]  /*7900*/  UIADD3 UR4, UR6, 0x4, URZ ;  /* 0x0000000406047890 */ /* 0x000fe2000fffe03f */
[----:B------:R-:W-:Y:S02]  /*7910*/  WARPGROUP.DEPBAR.LE gsb0, 0x0 ;  /* 0x00008000000079c5 */ /* 0x000fe40000010000 */
[----:B------:R-:W-:-:S06]  /*7920*/  WARPGROUP.ARRIVE ;  /* 0x00000000000079c5 */ /* 0x000fcc0000000000 */
[----:B------:R-:W-:Y:S01]  /*7930*/  HGMMA.64x128x16.F32.BF16 R76, gdesc[UR8], R76, gsb0 ;  /* 0x01e00000084c79f0 */ /* 0x000fe2000800184c */
[----:B------:R-:W-:Y:S01]  /*7940*/  UMOV UR10, UR4 ;  /* 0x00000004000a7c82 */ /* 0x000fe20008000000 */
[----:B------:R-:W-:Y:S01]  /*7950*/  UMOV UR11, 0x40000040 ;  /* 0x40000040000b7882 */ /* 0x000fe20000000000 */
[----:B------:R-:W-:Y:S01]  /*7960*/  UIADD3 UR6, UR6, 0x6, URZ ;  /* 0x0000000606067890 */ /* 0x000fe2000fffe03f */
[----:B------:R-:W-:Y:S01]  /*7970*/  UMOV UR7, 0x40000040 ;  /* 0x4000004000077882 */ /* 0x000fe20000000000 */
[----:B---3--:R-:W-:Y:S02]  /*7980*/  R2UR UR8, R22 ;  /* 0x00000000160872ca */ /* 0x008fe400000e0000 */
[----:B------:R-:W-:Y:S01]  /*7990*/  R2UR UR9, R23 ;  /* 0x00000000170972ca */ /* 0x000fe200000e0000 */
[----:B------:R-:W-:Y:S02]  /*79a0*/  WARPGROUP.DEPBAR.LE gsb0, 0x0 ;  /* 0x00008000000079c5 */ /* 0x000fe40000010000 */
[----:B------:R-:W-:-:S10]  /*79b0*/  WARPGROUP.ARRIVE ;  /* 0x00000000000079c5 */ /* 0x000fd40000000000 */
[----:B------:R-:W-:Y:S01]  /*79c0*/  HGMMA.64x128x16.F32.BF16 R76, gdesc[UR8], R76, gsb0 ;  /* 0x01e00000084c79f0 */ /* 0x000fe2000800184c */
[----:B----4-:R-:W-:Y:S02]  /*79d0*/  R2UR UR4, R18 ;  /* 0x00000000120472ca */ /* 0x010fe400000e0000 */
[----:B------:R-:W-:Y:S01]  /*79e0*/  R2UR UR5, R19 ;  /* 0x00000000130572ca */ /* 0x000fe200000e0000 */
[C---:B-----5:R-:W-:Y:S01]  /*79f0*/  IMAD R14, R0.reuse, 0x80, R14 ;  /* 0x00000080000e7824 */ /* 0x060fe200078e020e */
[C---:B--2---:R-:W-:Y:S01]  /*7a00*/  LEA R10, R0.reuse, R15, 0x7 ;  /* 0x0000000f000a7211 */ /* 0x044fe200078e38ff */
[C---:B------:R-:W-:Y:S01]  /*7a10*/  IMAD R12, R0.reuse, 0x80, R12 ;  /* 0x00000080000c7824 */ /* 0x040fe200078e020c */
[----:B------:R-:W-:-:S03]  /*7a20*/  LEA R18, R0, R13, 0x7 ;  /* 0x0000000d00127211 */ /* 0x000fc600078e38ff */
[C---:B------:R-:W-:Y:S01]  /*7a30*/  IMAD R11, R3.reuse, 0x2, R12 ;  /* 0x00000002030b7824 */ /* 0x040fe200078e020c */
[C---:B------:R-:W-:Y:S01]  /*7a40*/  LEA R17, R3.reuse, R14, 0x1 ;  /* 0x0000000e03117211 */ /* 0x040fe200078e08ff */
[C---:B------:R-:W-:Y:S02]  /*7a50*/  IMAD R15, R3.reuse, 0x2, R10 ;  /* 0x00000002030f7824 */ /* 0x040fe400078e020a */
[----:B------:R-:W-:Y:S01]  /*7a60*/  IMAD R19, R3, 0x2, R18 ;  /* 0x0000000203137824 */ /* 0x000fe200078e0212 */
[----:B------:R-:W-:Y:S01]  /*7a70*/  LEA R10, R11, R16, 0x2 ;  /* 0x000000100b0a7211 */ /* 0x000fe200078e10ff */
[--C-:B------:R-:W-:Y:S02]  /*7a80*/  IMAD R18, R15, 0x4, R16.reuse ;  /* 0x000000040f127824 */ /* 0x100fe400078e0210 */
[--C-:B------:R-:W-:Y:S02]  /*7a90*/  IMAD R14, R17, 0x4, R16.reuse ;  /* 0x00000004110e7824 */ /* 0x100fe400078e0210 */
[----:B------:R-:W-:Y:S01]  /*7aa0*/  IMAD R13, R19, 0x4, R16 ;  /* 0x00000004130d7824 */ /* 0x000fe200078e0210 */
[----:B------:R-:W-:-:S02]  /*7ab0*/  WARPGROUP.DEPBAR.LE gsb0, 0x0 ;  /* 0x00008000000079c5 */ /* 0x000fc40000010000 */
[----:B------:R-:W-:-:S06]  /*7ac0*/  WARPGROUP.ARRIVE ;  /* 0x00000000000079c5 */ /* 0x000fcc0000000000 */
[----:B------:R-:W-:Y:S01]  /*7ad0*/  HGMMA.64x128x16.F32.BF16 R76, gdesc[UR4], R76, gsb0 ;  /* 0x01e00000044c79f0 */ /* 0x000fe2000800184c */
[----:B------:R-:W-:-:S04]  /*7ae0*/  IADD3 R12, R16, 0x20000, RZ ;  /* 0x00020000100c7810 */ /* 0x000fc80007ffe0ff */
[----:B------:R-:W-:Y:S01]  /*7af0*/  LEA R17, R17, R12, 0x2 ;  /* 0x0000000c11117211 */ /* 0x000fe200078e10ff */
[--C-:B------:R-:W-:Y:S02]  /*7b00*/  IMAD R15, R15, 0x4, R12.reuse ;  /* 0x000000040f0f7824 */ /* 0x100fe400078e020c */
        /* <DEDUP_REMOVED lines=9> */
.L_x_1888:
[----:B------:R1:W1:Y:S01]  /*7ba0*/  SYNCS.PHASECHK.TRANS64.TRYWAIT P1, [R6+URZ+0x30c30], R21 ;  /* 0x030c3015060075a7 */ /* 0x000262000802017f */
[----:B------:R-:W-:Y:S05]  /*7bb0*/  @!P0 BRA `(.L_x_1889) ;  /* 0x0000000000048947 */ /* 0x000fea0003800000 */
[----:B------:R-:W-:Y:S01]  /*7bc0*/  BPT.TRAP 0x1 ;  /* 0x000000040000795c */ /* 0x000fe20000300000 */
.L_x_1889:
[----:B-1----:R-:W-:Y:S05]  /*7bd0*/  @P1 BRA `(.L_x_1890) ;  /* 0x0000000000081947 */ /* 0x002fea0003800000 */
[----:B------:R-:W1:Y:S02]  /*7be0*/  SYNCS.PHASECHK.TRANS64.TRYWAIT P1, [R6+URZ+0x30c30], R21 ;  /* 0x030c3015060075a7 */ /* 0x000e64000802017f */
[----:B-1----:R-:W-:Y:S05]  /*7bf0*/  @!P1 BRA `(.L_x_1891) ;  /* 0x0000010000a49947 */ /* 0x002fea0003800000 */
.L_x_1890:
        /* <DEDUP_REMOVED lines=84> */
[----:B------:R-:W-:Y:S01]  /*8140*/  UMOV UR11, 0x40000040 ;  /* 0x40000040000b7882 */ /* 0x000fe20000000000 */
[C---:B------:R-:W-:Y:S01]  /*8150*/  VIADD R223, R8.reuse, 0x4 ;  /* 0x0000000408df7836 */ /* 0x040fe20000000000 */
[----:B------:R-:W-:Y:S01]  /*8160*/  STL [R1+0x94], R143 ;  /* 0x0000948f01007387 */ /* 0x000fe20000100800 */
[----:B------:R-:W-:Y:S03]  /*8170*/  MUFU.TANH R19, R19 ;  /* 0x0000001300137308 */ /* 0x000fe60000002400 */
[----:B------:R-:W-:Y:S04]  /*8180*/  STL [R1+0x90], R142 ;  /* 0x0000908e01007387 */ /* 0x000fe80000100800 */
[----:B------:R-:W-:Y:S01]  /*8190*/  STL [R1+0x8c], R141 ;  /* 0x00008c8d01007387 */ /* 0x000fe20000100800 */
[----:B------:R-:W1:Y:S03]  /*81a0*/  MUFU.TANH R21, R21 ;  /* 0x0000001500157308 */ /* 0x000e660000002400 */
[----:B------:R-:W-:Y:S04]  /*81b0*/  STL [R1+0x88], R140 ;  /* 0x0000888c01007387 */ /* 0x000fe80000100800 */
[----:B------:R-:W-:Y:S01]  /*81c0*/  STL [R1+0x84], R7 ;  /* 0x0000840701007387 */ /* 0x000fe20000100800 */
[C---:B------:R-:W-:Y:S01]  /*81d0*/  VIADD R230, R8.reuse, 0x8 ;  /* 0x0000000808e67836 */ /* 0x040fe20000000000 */
[----:B------:R-:W2:Y:S02]  /*81e0*/  MUFU.TANH R22, R22 ;  /* 0x0000001600167308 */ /* 0x000ea40000002400 */
[----:B------:R-:W-:Y:S04]  /*81f0*/  STL [R1+0x80], R6 ;  /* 0x0000800601007387 */ /* 0x000fe80000100800 */
[----:B------:R-:W-:Y:S02]  /*8200*/  STL [R1+0x7c], R5 ;  /* 0x00007c0501007387 */ /* 0x000fe40000100800 */
[----:B------:R-:W3:Y:S02]  /*8210*/  MUFU.TANH R20, R20 ;  /* 0x0000001400147308 */ /* 0x000ee40000002400 */
[----:B------:R-:W-:Y:S04]  /*8220*/  STL [R1+0x78], R4 ;  /* 0x0000780401007387 */ /* 0x000fe80000100800 */
[----:B------:R-:W-:Y:S01]  /*8230*/  STL [R1+0x74], R3 ;  /* 0x0000740301007387 */ /* 0x000fe20000100800 */
[----:B------:R-:W-:Y:S01]  /*8240*/  IADD3 R213, R8, 0xc, RZ ;  /* 0x0000000c08d57810 */ /* 0x000fe20007ffe0ff */
[----:B------:R-:W4:Y:S02]  /*8250*/  MUFU.TANH R23, R23 ;  /* 0x0000001700177308 */ /* 0x000f240000002400 */
[----:B------:R1:W-:Y:S01]  /*8260*/  STL [R1+0x70], R2 ;  /* 0x0000700201007387 */ /* 0x0003e20000100800 */
[----:B------:R-:W-:-:S02]  /*8270*/  ISETP.GT.AND P2, PT, R9, RZ, PT ;  /* 0x000000ff0900720c */ /* 0x000fc40003f44270 */
[----:B------:R-:W-:-:S03]  /*8280*/  ISETP.GT.AND P1, PT, R9, 0x8, PT ;  /* 0x000000080900780c */ /* 0x000fc60003f24270 */
[----:B------:R-:W4:Y:S01]  /*8290*/  MUFU.TANH R205, R205 ;  /* 0x000000cd00cd7308 */ /* 0x000f220000002400 */
[----:B-1----:R-:W2:Y:S01]  /*82a0*/  LDL.64 R2, [R1+0x20] ;  /* 0x0000200001027983 */ /* 0x002ea20000100a00 */
[----:B------:R-:W-:Y:S01]  /*82b0*/  WARPGROUP.ARRIVE ;  /* 0x00000000000079c5 */ /* 0x000fe20000000000 */
[----:B------:R-:W-:-:S05]  /*82c0*/  VIADD R217, R8, 0x14 ;  /* 0x0000001408d97836 */ /* 0x000fca0000000000 */
        /* <DEDUP_REMOVED lines=8> */
[----:B------:R-:W-:-:S03]  /*8350*/  FMUL.FTZ R93, R101, UR8 ;  /* 0x00000008655d7c20 */ /* 0x000fc60008410000 */
[----:B------:R4:W-:Y:S01]  /*8360*/  MUFU.TANH R154, R112 ;  /* 0x00000070009a7308 */ /* 0x0009e20000002400 */
[----:B---3--:R-:W3:Y:S01]  /*8370*/  LDL.64 R108, [R1+0x10] ;  /* 0x00001000016c7983 */ /* 0x008ee20000100a00 */
[----:B------:R-:W-:Y:S01]  /*8380*/  UIADD3 UR4, UR6, 0x2, URZ ;  /* 0x0000000206047890 */ /* 0x000fe2000fffe03f */
[----:B------:R-:W-:Y:S01]  /*8390*/  VIADD R220, R8, 0x10 ;  /* 0x0000001008dc7836 */ /* 0x000fe20000000000 */
[----:B------:R-:W-:-:S04]  /*83a0*/  ULDC UR5, c[0x0][0x744] ;  /* 0x0001d10000057ab9 */ /* 0x000fc80000000800 */
[----:B------:R-:W1:Y:S01]  /*83b0*/  MUFU.TANH R206, R206 ;  /* 0x000000ce00ce7308 */ /* 0x000e620000002400 */
[----:B------:R-:W-:Y:S01]  /*83c0*/  UMOV UR14, UR4 ;  /* 0x00000004000e7c82 */ /* 0x000fe20008000000 */
[----:B------:R-:W-:-:S06]  /*83d0*/  IADD3 R214, R8, 0x18, RZ ;  /* 0x0000001808d67810 */ /* 0x000fcc0007ffe0ff */
[----:B------:R-:W-:Y:S08]  /*83e0*/  MUFU.TANH R208, R208 ;  /* 0x000000d000d07308 */ /* 0x000ff00000002400 */
[----:B------:R-:W1:Y:S08]  /*83f0*/  MUFU.TANH R207, R207 ;  /* 0x000000cf00cf7308 */ /* 0x000e700000002400 */
[----:B------:R-:W1:Y:S08]  /*8400*/  MUFU.TANH R228, R228 ;  /* 0x000000e400e47308 */ /* 0x000e700000002400 */
        /* <DEDUP_REMOVED lines=12> */
[----:B----4-:R-:W-:Y:S01]  /*84d0*/  FMUL.FTZ R112, R118, UR8 ;  /* 0x0000000876707c20 */ /* 0x010fe20008410000 */
[----:B---3--:R-:W-:-:S05]  /*84e0*/  R2UR UR9, R109 ;  /* 0x000000006d0972ca */ /* 0x008fca00000e0000 */
[----:B------:R3:W-:Y:S01]  /*84f0*/  MUFU.TANH R153, R114 ;  /* 0x0000007200997308 */ /* 0x0007e20000002400 */
[----:B-1----:R-:W-:Y:S01]  /*8500*/  FMUL.FTZ R113, R134, UR8 ;  /* 0x0000000886717c20 */ /* 0x002fe20008410000 */
[----:B------:R-:W-:-:S06]  /*8510*/  UIADD3 UR6, UR6, 0x6, URZ ;  /* 0x0000000606067890 */ /* 0x000fcc000fffe03f */
[----:B------:R1:W-:Y:S01]  /*8520*/  MUFU.TANH R151, R115 ;  /* 0x0000007300977308 */ /* 0x0003e20000002400 */
[----:B---3--:R-:W-:Y:S01]  /*8530*/  FMUL.FTZ R114, R135, UR8 ;  /* 0x0000000887727c20 */ /* 0x008fe20008410000 */
[----:B------:R-:W-:Y:S02]  /*8540*/  WARPGROUP.DEPBAR.LE gsb0, 0x0 ;  /* 0x00008000000079c5 */ /* 0x000fe40000010000 */
[----:B------:R-:W-:-:S04]  /*8550*/  WARPGROUP.ARRIVE ;  /* 0x00000000000079c5 */ /* 0x000fc80000000000 */
[----:B------:R3:W-:Y:S01]  /*8560*/  MUFU.TANH R150, R116 ;  /* 0x0000007400967308 */ /* 0x0007e20000002400 */
[----:B-1----:R-:W-:-:S07]  /*8570*/  FMUL.FTZ R115, R136, UR8 ;  /* 0x0000000888737c20 */ /* 0x002fce0008410000 */
[----:B------:R1:W-:Y:S01]  /*8580*/  MUFU.TANH R149, R117 ;  /* 0x0000007500957308 */ /* 0x0003e20000002400 */
[----:B---3--:R-:W-:-:S07]  /*8590*/  FMUL.FTZ R116, R137, UR8 ;  /* 0x0000000889747c20 */ /* 0x008fce0008410000 */
[----:B------:R3:W-:Y:S01]  /*85a0*/  MUFU.TANH R147, R120 ;  /* 0x0000007800937308 */ /* 0x0007e20000002400 */
[----:B-1----:R-:W-:Y:S01]  /*85b0*/  FMUL.FTZ R117, R138, UR8 ;  /* 0x000000088a757c20 */ /* 0x002fe20008410000 */
[----:B---3--:R-:W-:Y:S01]  /*85c0*/  FMUL.FTZ R120, R139, UR8 ;  /* 0x000000088b787c20 */ /* 0x008fe20008410000 */
[----:B------:R-:W-:Y:S02]  /*85d0*/  R2UR UR8, R108 ;  /* 0x000000006c0872ca */ /* 0x000fe400000e0000 */
[----:B--2---:R-:W-:Y:S02]  /*85e0*/  R2UR UR12, R2 ;  /* 0x00000000020c72ca */ /* 0x004fe400000e0000 */
[----:B------:R-:W-:-:S13]  /*85f0*/  R2UR UR13, R3 ;  /* 0x00000000030d72ca */ /* 0x000fda00000e0000 */
[----:B------:R-:W-:Y:S01]  /*8600*/  HGMMA.64x128x16.F32.BF16 R24, gdesc[UR12], R24, gsb0 ;  /* 0x01e000000c1879f0 */ /* 0x000fe20008001818 */
[----:B------:R-:W-:Y:S01]  /*8610*/  UMOV UR10, UR6 ;  /* 0x00000006000a7c82 */ /* 0x000fe20008000000 */
[----:B------:R-:W1:Y:S04]  /*8620*/  SHFL.IDX PT, R96, R18, R8, 0x1f ;  /* 0x00001f0812607589 */ /* 0x000e6800000e0000 */
[----:B------:R-:W2:Y:S04]  /*8630*/  SHFL.IDX PT, R97, R18, R223, 0x1f ;  /* 0x00001fdf12617589 */ /* 0x000ea800000e0000 */
        /* <DEDUP_REMOVED lines=8> */
[--C-:B------:R-:W-:Y:S01]  /*86c0*/  FFMA.FTZ R99, R99, UR5, -R96.reuse ;  /* 0x0000000563637c23 */ /* 0x100fe20008010860 */
[----:B------:R-:W-:Y:S01]  /*86d0*/  FFMA.FTZ R98, R98, UR5, -R96 ;  /* 0x0000000562627c23 */ /* 0x000fe20008010860 */
[----:B------:R-:W-:-:S02]  /*86e0*/  WARPGROUP.DEPBAR.LE gsb0, 0x0 ;  /* 0x00008000000079c5 */ /* 0x000fc40000010000 */
[----:B------:R-:W-:-:S06]  /*86f0*/  WARPGROUP.ARRIVE ;  /* 0x00000000000079c5 */ /* 0x000fcc0000000000 */
[----:B------:R-:W-:Y:S01]  /*8700*/  HGMMA.64x128x16.F32.BF16 R24, gdesc[UR8], R24, gsb0 ;  /* 0x01e00000081879f0 */ /* 0x000fe20008001818 */
[----:B----4-:R-:W-:Y:S01]  /*8710*/  VIADD R128, R8, 0x1c ;  /* 0x0000001c08807836 */ /* 0x010fe20000000000 */
[----:B------:R-:W-:Y:S01]  /*8720*/  FSEL R96, R22, -INF , P1 ;  /* 0xff80000016607808 */ /* 0x000fe20000800000 */
[----:B------:R-:W4:Y:S01]  /*8730*/  SHFL.IDX PT, R101, R18, R220, 0x1f ;  /* 0x00001fdc12657589 */ /* 0x000f2200000e0000 */
[----:B------:R-:W-:Y:S01]  /*8740*/  FSEL R118, R20, -INF , P2 ;  /* 0xff80000014767808 */ /* 0x000fe20001000000 */
[----:B------:R3:W-:Y:S04]  /*8750*/  MUFU.TANH R161, R106 ;  /* 0x0000006a00a17308 */ /* 0x0007e80000002400 */
[----:B--2---:R-:W-:-:S04]  /*8760*/  FFMA.FTZ R118, R118, UR5, -R97 ;  /* 0x0000000576767c23 */ /* 0x004fc80008010861 */
[----:B------:R-:W-:Y:S01]  /*8770*/  MUFU.TANH R148, R119 ;  /* 0x0000007700947308 */ /* 0x000fe20000002400 */
[----:B---3--:R-:W2:Y:S07]  /*8780*/  SHFL.IDX PT, R106, R18, R128, 0x1f ;  /* 0x00001f80126a7589 */ /* 0x008eae00000e0000 */
[----:B------:R3:W-:Y:S08]  /*8790*/  MUFU.EX2 R119, R99 ;  /* 0x0000006300777308 */ /* 0x0007f00000000800 */
[----:B------:R-:W4:Y:S01]  /*87a0*/  MUFU.TANH R235, R235 ;  /* 0x000000eb00eb7308 */ /* 0x000f220000002400 */
[----:B---3--:R-:W-:Y:S01]  /*87b0*/  FFMA.FTZ R99, R96, UR5, -R97 ;  /* 0x0000000560637c23 */ /* 0x008fe20008010861 */
[----:B------:R-:W-:-:S02]  /*87c0*/  FSEL R96, R23, -INF , P2 ;  /* 0xff80000017607808 */ /* 0x000fc40001000000 */
[----:B------:R-:W-:-:S04]  /*87d0*/  FSEL R97, R205, -INF , P1 ;  /* 0xff800000cd617808 */ /* 0x000fc80000800000 */
[----:B------:R-:W-:Y:S01]  /*87e0*/  MUFU.TANH R225, R225 ;  /* 0x000000e100e17308 */ /* 0x000fe20000002400 */
[--C-:B------:R-:W-:Y:S01]  /*87f0*/  FFMA.FTZ R96, R96, UR5, -R95.reuse ;  /* 0x0000000560607c23 */ /* 0x100fe2000801085f */
[----:B------:R-:W-:-:S06]  /*8800*/  FFMA.FTZ R95, R97, UR5, -R95 ;  /* 0x00000005615f7c23 */ /* 0x000fcc000801085f */
[----:B------:R3:W-:Y:S01]  /*8810*/  MUFU.TANH R159, R107 ;  /* 0x0000006b009f7308 */ /* 0x0007e20000002400 */
[----:B------:R-:W-:Y:S01]  /*8820*/  FSEL R97, R204, -INF , P2 ;  /* 0xff800000cc617808 */ /* 0x000fe20001000000 */
[----:B---3--:R3:W2:Y:S06]  /*8830*/  SHFL.IDX PT, R107, R18, R214, 0x1f ;  /* 0x00001fd6126b7589 */ /* 0x0086ac00000e0000 */
[----:B------:R-:W2:Y:S01]  /*8840*/  MUFU.TANH R88, R88 ;  /* 0x0000005800587308 */ /* 0x000ea20000002400 */
[----:B------:R-:W-:-:S07]  /*8850*/  FSEL R102, R206, -INF , P1 ;  /* 0xff800000ce667808 */ /* 0x000fce0000800000 */
[----:B------:R1:W-:Y:S01]  /*8860*/  MUFU.TANH R144, R123 ;  /* 0x0000007b00907308 */ /* 0x0003e20000002400 */
[----:B------:R-:W-:Y:S07]  /*8870*/  SHFL.IDX PT, R221, R10, R217, 0x1f ;  /* 0x00001fd90add7589 */ /* 0x000fee00000e0000 */
[----:B------:R-:W2:Y:S01]  /*8880*/  MUFU.TANH R226, R226 ;  /* 0x000000e200e27308 */ /* 0x000ea20000002400 */
[----:B-1----:R-:W1:Y:S01]  /*8890*/  SHFL.IDX PT, R123, R10, R230, 0x1f ;  /* 0x00001fe60a7b7589 */ /* 0x002e6200000e0000 */
[----:B------:R-:W-:-:S06]  /*88a0*/  FFMA.FTZ R97, R97, UR5, -R104 ;  /* 0x0000000561617c23 */ /* 0x000fcc0008010868 */
[----:B------:R-:W1:Y:S01]  /*88b0*/  MUFU.TANH R237, R237 ;  /* 0x000000ed00ed7308 */ /* 0x000e620000002400 */
[----:B------:R-:W-:-:S07]  /*88c0*/  FFMA.FTZ R104, R102, UR5, -R104 ;  /* 0x0000000566687c23 */ /* 0x000fce0008010868 */
[----:B------:R-:W-:Y:S01]  /*88d0*/  MUFU.TANH R92, R92 ;  /* 0x0000005c005c7308 */ /* 0x000fe20000002400 */
[----:B------:R-:W-:-:S07]  /*88e0*/  FSEL R102, R207, -INF , P2 ;  /* 0xff800000cf667808 */ /* 0x000fce0001000000 */
[----:B------:R4:W-:Y:S01]  /*88f0*/  MUFU.TANH R145, R121 ;  /* 0x0000007900917308 */ /* 0x0009e20000002400 */
[----:B---3--:R-:W-:Y:S01]  /*8900*/  FSEL R18, R228, -INF , P1 ;  /* 0xff800000e4127808 */ /* 0x008fe20000800000 */
[----:B------:R-:W-:Y:S06]  /*8910*/  SHFL.IDX PT, R212, R10, R213, 0x1f ;  /* 0x00001fd50ad47589 */ /* 0x000fec00000e0000 */
[----:B------:R3:W-:Y:S01]  /*8920*/  MUFU.TANH R4, R131 ;  /* 0x0000008300047308 */ /* 0x0007e20000002400 */
[----:B----4-:R-:W4:Y:S01]  /*8930*/  SHFL.IDX PT, R121, R10, R8, 0x1f ;  /* 0x00001f080a797589 */ /* 0x010f2200000e0000 */
[----:B------:R-:W-:-:S06]  /*8940*/  FSEL R108, R235, -INF , P2 ;  /* 0xff800000eb6c7808 */ /* 0x000fcc0001000000 */
[----:B------:R-:W4:Y:S01]  /*8950*/  MUFU.TANH R231, R231 ;  /* 0x000000e700e77308 */ /* 0x000f220000002400 */
[----:B---3--:R-:W3:Y:S07]  /*8960*/  SHFL.IDX PT, R131, R14, R230, 0x1f ;  /* 0x00001fe60e837589 */ /* 0x008eee00000e0000 */
[----:B------:R-:W3:Y:S01]  /*8970*/  MUFU.TANH R89, R89 ;  /* 0x0000005900597308 */ /* 0x000ee20000002400 */
[----:B------:R-:W3:Y:S07]  /*8980*/  SHFL.IDX PT, R137, R10, R128, 0x1f ;  /* 0x00001f800a897589 */ /* 0x000eee00000e0000 */
[----:B------:R-:W3:Y:S01]  /*8990*/  MUFU.TANH R93, R93 ;  /* 0x0000005d005d7308 */ /* 0x000ee20000002400 */
[----:B------:R-:W-:-:S02]  /*89a0*/  WARPGROUP.DEPBAR.LE gsb0, 0x0 ;  /* 0x00008000000079c5 */ /* 0x000fc40000010000 */
[----:B------:R3:W-:Y:S05]  /*89b0*/  LDS R227, [R15+0x400] ;  /* 0x000400000fe37984 */ /* 0x0007ea0000000800 */
[----:B------:R2:W3:Y:S01]  /*89c0*/  MUFU.TANH R163, R103 ;  /* 0x0000006700a37308 */ /* 0x0004e20000002400 */
[----:B------:R-:W-:-:S07]  /*89d0*/  FFMA.FTZ R102, R102, UR5, -R101 ;  /* 0x0000000566667c23 */ /* 0x000fce0008010865 */
[----:B------:R1:W-:Y:S01]  /*89e0*/  MUFU.TANH R160, R105 ;  /* 0x0000006900a07308 */ /* 0x0003e20000002400 */
[----:B--2---:R-:W-:Y:S01]  /*89f0*/  FSEL R103, R208, -INF , P2 ;  /* 0xff800000d0677808 */ /* 0x004fe20001000000 */
[----:B------:R-:W-:Y:S01]  /*8a00*/  FFMA.FTZ R108, R108, UR5, -R106 ;  /* 0x000000056c6c7c23 */ /* 0x000fe2000801086a */
[----:B------:R-:W-:Y:S03]  /*8a10*/  SHFL.IDX PT, R211, R10, R220, 0x1f ;  /* 0x00001fdc0ad37589 */ /* 0x000fe600000e0000 */
[--C-:B------:R-:W-:Y:S02]  /*8a20*/  FFMA.FTZ R103, R103, UR5, -R100.reuse ;  /* 0x0000000567677c23 */ /* 0x100fe40008010864 */
[----:B------:R2:W-:Y:S01]  /*8a30*/  MUFU.TANH R157, R110 ;  /* 0x0000006e009d7308 */ /* 0x0005e20000002400 */
[----:B-1----:R-:W-:Y:S01]  /*8a40*/  FSEL R105, R209, -INF , P1 ;  /* 0xff800000d1697808 */ /* 0x002fe20000800000 */
[----:B------:R-:W-:Y:S01]  /*8a50*/  FFMA.FTZ R100, R18, UR5, -R100 ;  /* 0x0000000512647c23 */ /* 0x000fe20008010864 */
[----:B------:R-:W-:-:S05]  /*8a60*/  FSEL R18, R88, -INF , P2 ;  /* 0xff80000058127808 */ /* 0x000fca0001000000 */
[----:B------:R-:W1:Y:S01]  /*8a70*/  MUFU.TANH R91, R91 ;  /* 0x0000005b005b7308 */ /* 0x000e620000002400 */
[----:B--2---:R-:W-:Y:S01]  /*8a80*/  FSEL R110, R225, -INF , P1 ;  /* 0xff800000e16e7808 */ /* 0x004fe20000800000 */
[----:B------:R-:W-:Y:S01]  /*8a90*/  FFMA.FTZ R101, R105, UR5, -R101 ;  /* 0x0000000569657c23 */ /* 0x000fe20008010865 */
[----:B------:R-:W-:Y:S01]  /*8aa0*/  FSEL R105, R226, -INF , P1 ;  /* 0xff800000e2697808 */ /* 0x000fe20000800000 */
[----:B------:R-:W-:-:S04]  /*8ab0*/  IMAD R210, R0, 0x400, R210 ;  /* 0x0000040000d27824 */ /* 0x000fc800078e02d2 */
[----:B------:R2:W-:Y:S01]  /*8ac0*/  MUFU.TANH R155, R111 ;  /* 0x0000006f009b7308 */ /* 0x0005e20000002400 */
[----:B------:R-:W-:Y:S01]  /*8ad0*/  FFMA.FTZ R106, R110, UR5, -R106 ;  /* 0x000000056e6a7c23 */ /* 0x000fe2000801086a */
[----:B------:R-:W-:Y:S01]  /*8ae0*/  FSEL R110, R237, -INF , P2 ;  /* 0xff800000ed6e7808 */ /* 0x000fe20001000000 */
[----:B------:R-:W-:-:S05]  /*8af0*/  FFMA.FTZ R18, R18, UR5, -R107 ;  /* 0x0000000512127c23 */ /* 0x000fca000801086b */
[----:B------:R3:W-:Y:S01]  /*8b00*/  MUFU.TANH R2, R133 ;  /* 0x0000008500027308 */ /* 0x0007e20000002400 */
[----:B--2---:R-:W2:Y:S01]  /*8b10*/  SHFL.IDX PT, R111, R10, R223, 0x1f ;  /* 0x00001fdf0a6f7589 */ /* 0x004ea200000e0000 */
[----:B------:R-:W-:Y:S01]  /*8b20*/  FFMA.FTZ R107, R105, UR5, -R107 ;  /* 0x00000005696b7c23 */ /* 0x000fe2000801086b */
[----:B----4-:R-:W-:-:S05]  /*8b30*/  FSEL R105, R231, -INF , P2 ;  /* 0xff800000e7697808 */ /* 0x010fca0001000000 */
[----:B------:R-:W-:Y:S01]  /*8b40*/  MUFU.TANH R232, R232 ;  /* 0x000000e800e87308 */ /* 0x000fe20000002400 */
[----:B---3--:R-:W3:Y:S01]  /*8b50*/  SHFL.IDX PT, R133, R14, R223, 0x1f ;  /* 0x00001fdf0e857589 */ /* 0x008ee200000e0000 */
[----:B------:R-:W-:Y:S01]  /*8b60*/  R2UR UR4, R210 ;  /* 0x00000000d20472ca */ /* 0x000fe200000e0000 */
[----:B------:R-:W-:-:S05]  /*8b70*/  FFMA.FTZ R110, R110, UR5, -R123 ;  /* 0x000000056e6e7c23 */ /* 0x000fca000801087b */
[----:B------:R-:W4:Y:S01]  /*8b80*/  MUFU.TANH R236, R236 ;  /* 0x000000ec00ec7308 */ /* 0x000f220000002400 */
[----:B------:R3:W3:Y:S01]  /*8b90*/  SHFL.IDX PT, R139, R10, R214, 0x1f ;  /* 0x00001fd60a8b7589 */ /* 0x0006e200000e0000 */
[----:B------:R-:W-:-:S06]  /*8ba0*/  FSEL R109, R89, -INF , P1 ;  /* 0xff800000596d7808 */ /* 0x000fcc0000800000 */
[----:B------:R1:W-:Y:S01]  /*8bb0*/  MUFU.TANH R141, R125 ;  /* 0x0000007d008d7308 */ /* 0x0003e20000002400 */
[----:B------:R-:W-:-:S07]  /*8bc0*/  FSEL R210, R93, -INF , P2 ;  /* 0xff8000005dd27808 */ /* 0x000fce0001000000 */
[----:B------:R-:W2:Y:S01]  /*8bd0*/  MUFU.TANH R94, R94 ;  /* 0x0000005e005e7308 */ /* 0x000ea20000002400 */
[----:B-1----:R-:W-:Y:S01]  /*8be0*/  FSEL R125, R92, -INF , P1 ;  /* 0xff8000005c7d7808 */ /* 0x002fe20000800000 */
[----:B------:R-:W-:Y:S01]  /*8bf0*/  SHFL.IDX PT, R135, R14, R8, 0x1f ;  /* 0x00001f080e877589 */ /* 0x000fe200000e0000 */
[----:B------:R-:W-:-:S03]  /*8c00*/  FSEL R15, R163, -INF , P1 ;  /* 0xff800000a30f7808 */ /* 0x000fc60000800000 */
[----:B------:R-:W-:Y:S02]  /*8c10*/  FFMA.FTZ R123, R125, UR5, -R123 ;  /* 0x000000057d7b7c23 */ /* 0x000fe4000801087b */
[----:B------:R1:W-:Y:S01]  /*8c20*/  MUFU.TANH R140, R127 ;  /* 0x0000007f008c7308 */ /* 0x0003e20000002400 */
[----:B------:R-:W-:Y:S01]  /*8c30*/  FSEL R125, R153, -INF , P1 ;  /* 0xff800000997d7808 */ /* 0x000fe20000800000 */
[--C-:B------:R-:W-:Y:S01]  /*8c40*/  FFMA.FTZ R105, R105, UR5, -R121.reuse ;  /* 0x0000000569697c23 */ /* 0x100fe20008010879 */
[----:B------:R-:W-:-:S05]  /*8c50*/  FFMA.FTZ R121, R109, UR5, -R121 ;  /* 0x000000056d797c23 */ /* 0x000fca0008010879 */
[----:B------:R4:W-:Y:S01]  /*8c60*/  MUFU.TANH R3, R132 ;  /* 0x0000008400037308 */ /* 0x0009e20000002400 */
[----:B-1----:R-:W1:Y:S01]  /*8c70*/  SHFL.IDX PT, R127, R14, R220, 0x1f ;  /* 0x00001fdc0e7f7589 */ /* 0x002e6200000e0000 */
[----:B------:R-:W-:Y:S01]  /*8c80*/  FSEL R109, R91, -INF , P2 ;  /* 0xff8000005b6d7808 */ /* 0x000fe20001000000 */
[----:B------:R-:W-:-:S05]  /*8c90*/  FFMA.FTZ R210, R210, UR5, -R221 ;  /* 0x00000005d2d27c23 */ /* 0x000fca00080108dd */
[----:B------:R-:W1:Y:S01]  /*8ca0*/  MUFU.TANH R112, R112 ;  /* 0x0000007000707308 */ /* 0x000e620000002400 */
[----:B----4-:R-:W-:Y:S01]  /*8cb0*/  FSEL R132, R154, -INF , P2 ;  /* 0xff8000009a847808 */ /* 0x010fe20001000000 */
[----:B------:R-:W-:Y:S01]  /*8cc0*/  FFMA.FTZ R221, R15, UR5, -R221 ;  /* 0x000000050fdd7c23 */ /* 0x000fe200080108dd */
[----:B------:R-:W-:-:S05]  /*8cd0*/  FSEL R138, R160, -INF , P2 ;  /* 0xff800000a08a7808 */ /* 0x000fca0001000000 */
[----:B------:R4:W-:Y:S01]  /*8ce0*/  MUFU.TANH R143, R124 ;  /* 0x0000007c008f7308 */ /* 0x0009e20000002400 */
[--C-:B------:R-:W-:Y:S01]  /*8cf0*/  FFMA.FTZ R132, R132, UR5, -R131.reuse ;  /* 0x0000000584847c23 */ /* 0x100fe20008010883 */
[----:B------:R-:W-:Y:S01]  /*8d00*/  FFMA.FTZ R131, R125, UR5, -R131 ;  /* 0x000000057d837c23 */ /* 0x000fe20008010883 */
[----:B------:R-:W-:Y:S01]  /*8d10*/  FSEL R15, R159, -INF , P1 ;  /* 0xff8000009f0f7808 */ /* 0x000fe20000800000 */
[----:B------:R1:W1:Y:S01]  /*8d20*/  SHFL.IDX PT, R125, R14, R128, 0x1f ;  /* 0x00001f800e7d7589 */ /* 0x00026200000e0000 */
[----:B------:R-:W-:-:S03]  /*8d30*/  FFMA.FTZ R109, R109, UR5, -R212 ;  /* 0x000000056d6d7c23 */ /* 0x000fc600080108d4 */
[----:B------:R3:W-:Y:S01]  /*8d40*/  MUFU.TANH R146, R122 ;  /* 0x0000007a00927308 */ /* 0x0007e20000002400 */
[----:B----4-:R-:W-:Y:S01]  /*8d50*/  FSEL R124, R164, -INF , P1 ;  /* 0xff800000a47c7808 */ /* 0x010fe20000800000 */
[--C-:B------:R-:W-:Y:S01]  /*8d60*/  FFMA.FTZ R138, R138, UR5, -R137.reuse ;  /* 0x000000058a8a7c23 */ /* 0x100fe20008010889 */
[----:B------:R-:W-:Y:S01]  /*8d70*/  FSEL R234, R236, -INF , P2 ;  /* 0xff800000ecea7808 */ /* 0x000fe20001000000 */
[----:B------:R-:W-:Y:S01]  /*8d80*/  FFMA.FTZ R137, R15, UR5, -R137 ;  /* 0x000000050f897c23 */ /* 0x000fe20008010889 */
[----:B------:R-:W-:Y:S01]  /*8d90*/  FSEL R134, R156, -INF , P2 ;  /* 0xff8000009c867808 */ /* 0x000fe20001000000 */
[----:B------:R-:W-:Y:S02]  /*8da0*/  FFMA.FTZ R212, R124, UR5, -R212 ;  /* 0x000000057cd47c23 */ /* 0x000fe400080108d4 */
[----:B------:R4:W-:Y:S01]  /*8db0*/  MUFU.TANH R5, R129 ;  /* 0x0000008100057308 */ /* 0x0009e20000002400 */
[----:B---3--:R-:W-:Y:S02]  /*8dc0*/  FSEL R122, R232, -INF , P2 ;  /* 0xff800000e87a7808 */ /* 0x008fe40001000000 */
[----:B------:R-:W-:-:S05]  /*8dd0*/  FSEL R218, R162, -INF , P2 ;  /* 0xff800000a2da7808 */ /* 0x000fca0001000000 */
[----:B------:R-:W3:Y:S01]  /*8de0*/  MUFU.TANH R90, R90 ;  /* 0x0000005a005a7308 */ /* 0x000ee20000002400 */
[----:B----4-:R-:W4:Y:S01]  /*8df0*/  SHFL.IDX PT, R129, R14, R213, 0x1f ;  /* 0x00001fd50e817589 */ /* 0x010f2200000e0000 */
[----:B--2---:R-:W-:Y:S02]  /*8e00*/  FSEL R124, R94, -INF , P1 ;  /* 0xff8000005e7c7808 */ /* 0x004fe40000800000 */
[----:B------:R-:W-:Y:S01]  /*8e10*/  FSEL R15, R155, -INF , P1 ;  /* 0xff8000009b0f7808 */ /* 0x000fe20000800000 */
[----:B------:R-:W-:Y:S01]  /*8e20*/  FFMA.FTZ R122, R122, UR5, -R111 ;  /* 0x000000057a7a7c23 */ /* 0x000fe2000801086f */
[--C-:B------:R-:W-:Y:S01]  /*8e30*/  FFMA.FTZ R234, R234, UR5, -R211.reuse ;  /* 0x00000005eaea7c23 */ /* 0x100fe200080108d3 */
[----:B------:R-:W-:Y:S01]  /*8e40*/  FFMA.FTZ R211, R124, UR5, -R211 ;  /* 0x000000057cd37c23 */ /* 0x000fe200080108d3 */
[--C-:B------:R-:W-:Y:S01]  /*8e50*/  FFMA.FTZ R134, R134, UR5, -R133.reuse ;  /* 0x0000000586867c23 */ /* 0x100fe20008010885 */
[----:B------:R-:W2:Y:S01]  /*8e60*/  SHFL.IDX PT, R222, R227, R223, 0x1f ;  /* 0x00001fdfe3de7589 */ /* 0x000ea200000e0000 */
[----:B------:R-:W-:Y:S01]  /*8e70*/  FSEL R10, R161, -INF , P1 ;  /* 0xff800000a10a7808 */ /* 0x000fe20000800000 */
[----:B------:R-:W-:Y:S01]  /*8e80*/  FFMA.FTZ R133, R15, UR5, -R133 ;  /* 0x000000050f857c23 */ /* 0x000fe20008010885 */
[----:B-1----:R-:W-:Y:S01]  /*8e90*/  FSEL R128, R150, -INF , P2 ;  /* 0xff80000096807808 */ /* 0x002fe20001000000 */
[----:B------:R-:W1:Y:S01]  /*8ea0*/  SHFL.IDX PT, R124, R14, R217, 0x1f ;  /* 0x00001fd90e7c7589 */ /* 0x000e6200000e0000 */
[----:B------:R3:W-:Y:S01]  /*8eb0*/  MUFU.EX2 R15, R122 ;  /* 0x0000007a000f7308 */ /* 0x0007e20000000800 */
[----:B------:R-:W-:-:S02]  /*8ec0*/  FFMA.FTZ R218, R218, UR5, -R139 ;  /* 0x00000005dada7c23 */ /* 0x000fc4000801088b */
[----:B------:R-:W1:Y:S01]  /*8ed0*/  SHFL.IDX PT, R219, R227, R8, 0x1f ;  /* 0x00001f08e3db7589 */ /* 0x000e6200000e0000 */
[----:B------:R-:W-:Y:S01]  /*8ee0*/  FFMA.FTZ R139, R10, UR5, -R139 ;  /* 0x000000050a8b7c23 */ /* 0x000fe2000801088b */
[----:B------:R-:W-:Y:S02]  /*8ef0*/  FSEL R136, R158, -INF , P2 ;  /* 0xff8000009e887808 */ /* 0x000fe40001000000 */
[----:B------:R-:W1:Y:S01]  /*8f00*/  SHFL.IDX PT, R214, R14, R214, 0x1f ;  /* 0x00001fd60ed67589 */ /* 0x000e6200000e0000 */
[----:B---3--:R-:W-:-:S03]  /*8f10*/  FSEL R122, R112, -INF , P1 ;  /* 0xff800000707a7808 */ /* 0x008fc60000800000 */
[----:B------:R3:W1:Y:S01]  /*8f20*/  SHFL.IDX PT, R229, R227, R213, 0x1f ;  /* 0x00001fd5e3e57589 */ /* 0x00066200000e0000 */
[----:B------:R-:W-:Y:S01]  /*8f30*/  FSEL R10, R157, -INF , P1 ;  /* 0xff8000009d0a7808 */ /* 0x000fe20000800000 */
[--C-:B------:R-:W-:Y:S01]  /*8f40*/  FFMA.FTZ R128, R128, UR5, -R127.reuse ;  /* 0x0000000580807c23 */ /* 0x100fe2000801087f */
[----:B------:R-:W-:Y:S01]  /*8f50*/  FFMA.FTZ R127, R122, UR5, -R127 ;  /* 0x000000057a7f7c23 */ /* 0x000fe2000801087f */
[----:B------:R-:W-:Y:S01]  /*8f60*/  FSEL R122, R145, -INF , P2 ;  /* 0xff800000917a7808 */ /* 0x000fe20001000000 */
[--C-:B------:R-:W-:Y:S01]  /*8f70*/  FFMA.FTZ R136, R136, UR5, -R135.reuse ;  /* 0x0000000588887c23 */ /* 0x100fe20008010887 */
[----:B------:R4:W1:Y:S01]  /*8f80*/  MUFU.TANH R6, R130 ;  /* 0x0000008200067308 */ /* 0x0008620000002400 */
[----:B------:R-:W-:-:S07]  /*8f90*/  FFMA.FTZ R135, R10, UR5, -R135 ;  /* 0x000000050a877c23 */ /* 0x000fce0008010887 */
[----:B------:R2:W1:Y:S01]  /*8fa0*/  MUFU.TANH R142, R126 ;  /* 0x0000007e008e7308 */ /* 0x0004620000002400 */
[----:B---3--:R-:W-:Y:S01]  /*8fb0*/  FSEL R213, R144, -INF , P1 ;  /* 0xff80000090d57808 */ /* 0x008fe20000800000 */
[--C-:B------:R-:W-:Y:S01]  /*8fc0*/  FFMA.FTZ R122, R122, UR5, -R125.reuse ;  /* 0x000000057a7a7c23 */ /* 0x100fe2000801087d */
[----:B----4-:R-:W-:Y:S01]  /*8fd0*/  FSEL R130, R152, -INF , P2 ;  /* 0xff80000098827808 */ /* 0x010fe20001000000 */
[----:B------:R3:W-:Y:S02]  /*8fe0*/  SHFL.IDX PT, R224, R227, R220, 0x1f ;  /* 0x00001fdce3e07589 */ /* 0x0007e400000e0000 */
[----:B------:R-:W-:Y:S02]  /*8ff0*/  FFMA.FTZ R125, R213, UR5, -R125 ;  /* 0x00000005d57d7c23 */ /* 0x000fe4000801087d */
[----:B------:R4:W-:Y:S01]  /*9000*/  MUFU.EX2 R10, R121 ;  /* 0x00000079000a7308 */ /* 0x0009e20000000800 */
[----:B------:R1:W1:Y:S01]  /*9010*/  SHFL.IDX PT, R213, R13, R223, 0x1f ;  /* 0x00001fdf0dd57589 */ /* 0x00026200000e0000 */
[----:B--2---:R-:W-:Y:S01]  /*9020*/  FSEL R126, R90, -INF , P1 ;  /* 0xff8000005a7e7808 */ /* 0x004fe20000800000 */
[----:B------:R-:W-:-:S02]  /*9030*/  FFMA.FTZ R130, R130, UR5, -R129 ;  /* 0x0000000582827c23 */ /* 0x000fc40008010881 */
[----:B------:R-:W-:Y:S01]  /*9040*/  SHFL.IDX PT, R233, R13, R8, 0x1f ;  /* 0x00001f080de97589 */ /* 0x000fe200000e0000 */
[----:B----4-:R-:W-:Y:S01]  /*9050*/  FSEL R121, R151, -INF , P1 ;  /* 0xff80000097797808 */ /* 0x010fe20000800000 */
[----:B------:R-:W-:Y:S01]  /*9060*/  FFMA.FTZ R111, R126, UR5, -R111 ;  /* 0x000000057e6f7c23 */ /* 0x000fe2000801086f */
[----:B------:R-:W-:Y:S01]  /*9070*/  FSEL R14, R148, -INF , P1 ;  /* 0xff800000940e7808 */ /* 0x000fe20000800000 */
[----:B------:R-:W-:Y:S08]  /*9080*/  MUFU.EX2 R98, R98 ;  /* 0x0000006200627308 */ /* 0x000ff00000000800 */
[----:B------:R-:W2:Y:S01]  /*9090*/  MUFU.EX2 R118, R118 ;  /* 0x0000007600767308 */ /* 0x000ea20000000800 */
[----:B------:R-:W-:Y:S01]  /*90a0*/  FFMA.FTZ R129, R121, UR5, -R129 ;  /* 0x0000000579817c23 */ /* 0x000fe20008010881 */
[----:B------:R-:W-:Y:S01]  /*90b0*/  FSEL R121, R149, -INF , P2 ;  /* 0xff80000095797808 */ /* 0x000fe20001000000 */
[----:B---3--:R-:W-:Y:S01]  /*90c0*/  FADD.FTZ R220, R25, -R222 ;  /* 0x800000de19dc7221 */ /* 0x008fe20000010000 */
[----:B------:R-:W-:-:S04]  /*90d0*/  FSEL R126, R147, -INF , P2 ;  /* 0xff800000937e7808 */ /* 0x000fc80001000000 */
[----:B------:R-:W3:Y:S01]  /*90e0*/  MUFU.EX2 R99, R99 ;  /* 0x0000006300637308 */ /* 0x000ee20000000800 */
[----:B------:R-:W-:Y:S01]  /*90f0*/  FSEL R216, R146, -INF , P1 ;  /* 0xff80000092d87808 */ /* 0x000fe20000800000 */
[--C-:B-1----:R-:W-:Y:S01]  /*9100*/  FFMA.FTZ R121, R121, UR5, -R124.reuse ;  /* 0x0000000579797c23 */ /* 0x102fe2000801087c */
[----:B------:R-:W-:Y:S01]  /*9110*/  IADD3 R25, R8, 0x18, RZ ;  /* 0x0000001808197810 */ /* 0x000fe20007ffe0ff */
[----:B------:R-:W-:Y:S01]  /*9120*/  FFMA.FTZ R124, R14, UR5, -R124 ;  /* 0x000000050e7c7c23 */ /* 0x000fe2000801087c */
[--C-:B------:R-:W-:Y:S01]  /*9130*/  FADD.FTZ R223, R24, -R219.reuse ;  /* 0x800000db18df7221 */ /* 0x100fe20000010000 */
[----:B------:R-:W-:Y:S02]  /*9140*/  FFMA.FTZ R126, R126, UR5, -R214 ;  /* 0x000000057e7e7c23 */ /* 0x000fe400080108d6 */
[----:B------:R-:W1:Y:S01]  /*9150*/  MUFU.TANH R113, R113 ;  /* 0x0000007100717308 */ /* 0x000e620000002400 */
[----:B------:R-:W4:Y:S01]  /*9160*/  SHFL.IDX PT, R217, R227, R217, 0x1f ;  /* 0x00001fd9e3d97589 */ /* 0x000f2200000e0000 */
[----:B------:R-:W-:Y:S01]  /*9170*/  FADD.FTZ R219, R26, -R219 ;  /* 0x800000db1adb7221 */ /* 0x000fe20000010000 */
[----:B------:R-:W-:-:S05]  /*9180*/  VIADD R26, R8, 0x1c ;  /* 0x0000001c081a7836 */ /* 0x000fca0000000000 */
[----:B------:R-:W1:Y:S01]  /*9190*/  MUFU.TANH R114, R114 ;  /* 0x0000007200727308 */ /* 0x000e620000002400 */
[----:B------:R-:W2:Y:S07]  /*91a0*/  SHFL.IDX PT, R215, R227, R230, 0x1f ;  /* 0x00001fe6e3d77589 */ /* 0x000eae00000e0000 */
[----:B------:R-:W1:Y:S01]  /*91b0*/  MUFU.EX2 R96, R96 ;  /* 0x0000006000607308 */ /* 0x000e620000000800 */
[----:B------:R-:W-:Y:S01]  /*91c0*/  SHFL.IDX PT, R230, R13, R230, 0x1f ;  /* 0x00001fe60de67589 */ /* 0x000fe200000e0000 */
[----:B------:R-:W-:-:S06]  /*91d0*/  FFMA.FTZ R22, -R22, R22, 1 ;  /* 0x3f80000016167423 */ /* 0x000fcc0000010116 */
[----:B------:R-:W1:Y:S08]  /*91e0*/  MUFU.TANH R115, R115 ;  /* 0x0000007300737308 */ /* 0x000e700000002400 */
[----:B------:R-:W1:Y:S08]  /*91f0*/  MUFU.EX2 R95, R95 ;  /* 0x0000005f005f7308 */ /* 0x000e700000000800 */
[----:B------:R-:W-:Y:S08]  /*9200*/  MUFU.TANH R117, R117 ;  /* 0x0000007500757308 */ /* 0x000ff00000002400 */
[----:B------:R-:W1:Y:S01]  /*9210*/  MUFU.TANH R116, R116 ;  /* 0x0000007400747308 */ /* 0x000e620000002400 */
[----:B------:R-:W-:-:S07]  /*9220*/  FFMA.FTZ R23, -R23, R23, 1 ;  /* 0x3f80000017177423 */ /* 0x000fce0000010117 */
[----:B------:R-:W-:Y:S08]  /*9230*/  MUFU.EX2 R97, R97 ;  /* 0x0000006100617308 */ /* 0x000ff00000000800 */
[----:B------:R-:W-:Y:S08]  /*9240*/  MUFU.TANH R120, R120 ;  /* 0x0000007800787308 */ /* 0x000ff00000002400 */
[----:B------:R-:W-:Y:S01]  /*9250*/  MUFU.EX2 R104, R104 ;  /* 0x0000006800687308 */ /* 0x000fe20000000800 */
[----:B------:R-:W-:Y:S01]  /*9260*/  FFMA.FTZ R207, -R207, R207, 1 ;  /* 0x3f800000cfcf7423 */ /* 0x000fe200000101cf */
[----:B------:R-:W-:Y:S01]  /*9270*/  FFMA.FTZ R228, -R228, R228, 1 ;  /* 0x3f800000e4e47423 */ /* 0x000fe200000101e4 */
[----:B------:R-:W-:Y:S05]  /*9280*/  LDS R17, [R17+0x400] ;  /* 0x0004000011117984 */ /* 0x000fea0000000800 */
[----:B------:R3:W-:Y:S08]  /*9290*/  MUFU.EX2 R14, R123 ;  /* 0x0000007b000e7308 */ /* 0x0007f00000000800 */
[----:B------:R4:W-:Y:S01]  /*92a0*/  MUFU.EX2 R24, R212 ;  /* 0x000000d400187308 */ /* 0x0009e20000000800 */
[----:B---3--:R-:W-:Y:S01]  /*92b0*/  FFMA.FTZ R123, R216, UR5, -R214 ;  /* 0x00000005d87b7c23 */ /* 0x008fe200080108d6 */
[--C-:B------:R-:W-:Y:S01]  /*92c0*/  FADD.FTZ R214, R29, -R229.reuse ;  /* 0x800000e51dd67221 */ /* 0x100fe20000010000 */
[----:B------:R-:W-:Y:S01]  /*92d0*/  FSEL R29, R141, -INF , P2 ;  /* 0xff8000008d1d7808 */ /* 0x000fe20001000000 */
[----:B----4-:R-:W-:-:S02]  /*92e0*/  FADD.FTZ R212, R31, -R229 ;  /* 0x800000e51fd47221 */ /* 0x010fc40000010000 */
[----:B------:R3:W4:Y:S01]  /*92f0*/  SHFL.IDX PT, R229, R227, R25, 0x1f ;  /* 0x00001f19e3e57589 */ /* 0x00072200000e0000 */
[----:B------:R-:W-:Y:S01]  /*9300*/  FSEL R31, R140, -INF , P1 ;  /* 0xff8000008c1f7808 */ /* 0x000fe20000800000 */
[----:B------:R-:W-:Y:S01]  /*9310*/  FADD.FTZ R222, R27, -R222 ;  /* 0x800000de1bde7221 */ /* 0x000fe20000010000 */
[----:B------:R-:W-:Y:S01]  /*9320*/  VIADD R27, R8, 0xc ;  /* 0x0000000c081b7836 */ /* 0x000fe20000000000 */
[----:B------:R-:W1:Y:S01]  /*9330*/  SHFL.IDX PT, R227, R227, R26, 0x1f ;  /* 0x00001f1ae3e37589 */ /* 0x000e6200000e0000 */
[--C-:B------:R-:W-:Y:S01]  /*9340*/  FFMA.FTZ R29, R29, UR5, -R213.reuse ;  /* 0x000000051d1d7c23 */ /* 0x100fe200080108d5 */
[----:B------:R-:W-:Y:S01]  /*9350*/  FFMA.FTZ R31, R31, UR5, -R213 ;  /* 0x000000051f1f7c23 */ /* 0x000fe200080108d5 */
[--C-:B------:R-:W-:Y:S01]  /*9360*/  FADD.FTZ R213, R32, -R224.reuse ;  /* 0x800000e020d57221 */ /* 0x100fe20000010000 */
[----:B------:R-:W-:Y:S02]  /*9370*/  FADD.FTZ R34, R34, -R224 ;  /* 0x800000e022227221 */ /* 0x000fe40000010000 */
[----:B------:R4:W1:Y:S01]  /*9380*/  SHFL.IDX PT, R224, R13, R27, 0x1f ;  /* 0x00001f1b0de07589 */ /* 0x00086200000e0000 */
[----:B---3--:R3:W-:Y:S01]  /*9390*/  MUFU.EX2 R25, R234 ;  /* 0x000000ea00197308 */ /* 0x0087e20000000800 */
[--C-:B------:R-:W-:Y:S01]  /*93a0*/  FADD.FTZ R33, R33, -R217.reuse ;  /* 0x800000d921217221 */ /* 0x100fe20000010000 */
[----:B------:R-:W-:Y:S01]  /*93b0*/  FADD.FTZ R35, R35, -R217 ;  /* 0x800000d923237221 */ /* 0x000fe20000010000 */
[----:B------:R-:W-:Y:S01]  /*93c0*/  FSEL R32, R6, -INF , P1 ;  /* 0xff80000006207808 */ /* 0x000fe20000800000 */
[----:B------:R-:W-:Y:S01]  /*93d0*/  FMUL.FTZ R223, R119, R223 ;  /* 0x000000df77df7220 */ /* 0x000fe20000410000 */
[----:B--2---:R-:W-:Y:S01]  /*93e0*/  FADD.FTZ R216, R28, -R215 ;  /* 0x800000d71cd87221 */ /* 0x004fe20000010000 */
[----:B---3--:R-:W-:-:S02]  /*93f0*/  IADD3 R234, R8, 0x10, RZ ;  /* 0x0000001008ea7810 */ /* 0x008fc40007ffe0ff */
[----:B----4-:R2:W-:Y:S01]  /*9400*/  MUFU.EX2 R27, R210 ;  /* 0x000000d2001b7308 */ /* 0x0105e20000000800 */
[--C-:B------:R-:W-:Y:S01]  /*9410*/  FADD.FTZ R217, R36, -R229.reuse ;  /* 0x800000e524d97221 */ /* 0x100fe20000010000 */
[----:B------:R-:W-:Y:S01]  /*9420*/  FADD.FTZ R36, R38, -R229 ;  /* 0x800000e526247221 */ /* 0x000fe20000010000 */
[----:B------:R-:W-:Y:S01]  /*9430*/  FFMA.FTZ R38, -R19, R19, 1 ;  /* 0x3f80000013267423 */ /* 0x000fe20000010113 */
[----:B------:R-:W-:-:S04]  /*9440*/  FADD.FTZ R215, R30, -R215 ;  /* 0x800000d71ed77221 */ /* 0x000fc80000010000 */
[----:B------:R3:W-:Y:S01]  /*9450*/  MUFU.EX2 R26, R211 ;  /* 0x000000d3001a7308 */ /* 0x0007e20000000800 */
[----:B--2---:R-:W-:Y:S01]  /*9460*/  FFMA.FTZ R210, R32, UR5, -R230 ;  /* 0x0000000520d27c23 */ /* 0x004fe200080108e6 */
[----:B------:R-:W-:Y:S01]  /*9470*/  FSEL R28, R143, -INF , P2 ;  /* 0xff8000008f1c7808 */ /* 0x000fe20001000000 */
[----:B------:R2:W4:Y:S01]  /*9480*/  SHFL.IDX PT, R32, R13, R234, 0x1f ;  /* 0x00001fea0d207589 */ /* 0x00052200000e0000 */
[----:B------:R-:W-:Y:S01]  /*9490*/  FSEL R30, R142, -INF , P1 ;  /* 0xff8000008e1e7808 */ /* 0x000fe20000800000 */
[----:B------:R-:W-:Y:S01]  /*94a0*/  FMUL.FTZ R38, R38, R223 ;  /* 0x000000df26267220 */ /* 0x000fe20000410000 */
[----:B------:R-:W-:Y:S02]  /*94b0*/  FSEL R223, R4, -INF , P1 ;  /* 0xff80000004df7808 */ /* 0x000fe40000800000 */
[----:B------:R1:W-:Y:S01]  /*94c0*/  MUFU.EX2 R19, R221 ;  /* 0x000000dd00137308 */ /* 0x0003e20000000800 */
[----:B---3--:R-:W-:Y:S01]  /*94d0*/  FSEL R211, R7, -INF , P2 ;  /* 0xff80000007d37808 */ /* 0x008fe20001000000 */
[----:B--2---:R-:W-:-:S04]  /*94e0*/  VIADD R234, R8, 0x14 ;  /* 0x0000001408ea7836 */ /* 0x004fc80000000000 */
[----:B------:R-:W-:Y:S01]  /*94f0*/  FFMA.FTZ R211, R211, UR5, -R230 ;  /* 0x00000005d3d37c23 */ /* 0x000fe200080108e6 */
[----:B-1----:R-:W-:Y:S01]  /*9500*/  FADD.FTZ R221, R39, -R227 ;  /* 0x800000e327dd7221 */ /* 0x002fe20000010000 */
[----:B------:R-:W-:Y:S01]  /*9510*/  FFMA.FTZ R39, -R21, R21, 1 ;  /* 0x3f80000015277423 */ /* 0x000fe20000010115 */
[----:B------:R-:W-:Y:S01]  /*9520*/  FFMA.FTZ R21, -R20, R20, 1 ;  /* 0x3f80000014157423 */ /* 0x000fe20000010114 */
[--C-:B------:R-:W-:Y:S01]  /*9530*/  FFMA.FTZ R28, R28, UR5, -R233.reuse ;  /* 0x000000051c1c7c23 */ /* 0x100fe200080108e9 */
[----:B------:R1:W-:Y:S01]  /*9540*/  MUFU.EX2 R20, R218 ;  /* 0x000000da00147308 */ /* 0x0003e20000000800 */
[----:B------:R-:W-:Y:S01]  /*9550*/  FFMA.FTZ R30, R30, UR5, -R233 ;  /* 0x000000051e1e7c23 */ /* 0x000fe200080108e9 */
[----:B------:R2:W3:Y:S01]  /*9560*/  SHFL.IDX PT, R230, R13, R234, 0x1f ;  /* 0x00001fea0de67589 */ /* 0x0004e200000e0000 */
[----:B------:R-:W-:Y:S01]  /*9570*/  FMUL.FTZ R229, R118, R220 ;  /* 0x000000dc76e57220 */ /* 0x000fe20000410000 */
[----:B------:R-:W-:Y:S02]  /*9580*/  VIADD R233, R8, 0x18 ;  /* 0x0000001808e97836 */ /* 0x000fe40000000000 */
[----:B-1----:R-:W-:Y:S01]  /*9590*/  FMUL.FTZ R218, R98, R219 ;  /* 0x000000db62da7220 */ /* 0x002fe20000410000 */
[----:B------:R-:W-:-:S02]  /*95a0*/  FFMA.FTZ R219, R223, UR5, -R224 ;  /* 0x00000005dfdb7c23 */ /* 0x000fc400080108e0 */
[----:B------:R-:W-:Y:S01]  /*95b0*/  LDS R223, [R11+0x400] ;  /* 0x000400000bdf7984 */ /* 0x000fe20000000800 */
[----:B------:R-:W-:Y:S01]  /*95c0*/  FMUL.FTZ R39, R39, R218 ;  /* 0x000000da27277220 */ /* 0x000fe20000410000 */
[----:B------:R-:W-:Y:S01]  /*95d0*/  FADD.FTZ R37, R37, -R227 ;  /* 0x800000e325257221 */ /* 0x000fe20000010000 */
[----:B------:R-:W-:Y:S01]  /*95e0*/  FMUL.FTZ R218, R21, R229 ;  /* 0x000000e515da7220 */ /* 0x000fe20000410000 */
[----:B------:R-:W-:Y:S01]  /*95f0*/  FSEL R227, R5, -INF , P2 ;  /* 0xff80000005e37808 */ /* 0x000fe20001000000 */
[----:B------:R-:W1:Y:S01]  /*9600*/  SHFL.IDX PT, R229, R13, R233, 0x1f ;  /* 0x00001fe90de57589 */ /* 0x000e6200000e0000 */
[----:B--2---:R-:W-:-:S03]  /*9610*/  IADD3 R234, R8, 0x1c, RZ ;  /* 0x0000001c08ea7810 */ /* 0x004fc60007ffe0ff */
[----:B------:R-:W-:Y:S02]  /*9620*/  FFMA.FTZ R220, R227, UR5, -R224 ;  /* 0x00000005e3dc7c23 */ /* 0x000fe400080108e0 */
[----:B------:R2:W1:Y:S01]  /*9630*/  SHFL.IDX PT, R227, R13, R234, 0x1f ;  /* 0x00001fea0de37589 */ /* 0x00046200000e0000 */
[----:B------:R-:W-:Y:S01]  /*9640*/  FMUL.FTZ R224, R99, R222 ;  /* 0x000000de63e07220 */ /* 0x000fe20000410000 */
[----:B------:R4:W-:Y:S01]  /*9650*/  MUFU.EX2 R21, R139 ;  /* 0x0000008b00157308 */ /* 0x0009e20000000800 */
[----:B--2---:R-:W-:-:S07]  /*9660*/  FSEL R13, R3, -INF , P2 ;  /* 0xff800000030d7808 */ /* 0x004fce0001000000 */
[----:B------:R2:W-:Y:S01]  /*9670*/  MUFU.EX2 R11, R138 ;  /* 0x0000008a000b7308 */ /* 0x0005e20000000800 */
[----:B----4-:R-:W-:Y:S01]  /*9680*/  FSEL R139, R113, -INF , P1 ;  /* 0xff800000718b7808 */ /* 0x010fe20000800000 */
[----:B------:R-:W-:-:S06]  /*9690*/  FFMA.FTZ R222, R13, UR5, -R32 ;  /* 0x000000050dde7c23 */ /* 0x000fcc0008010820 */
[----:B------:R-:W4:Y:S01]  /*96a0*/  MUFU.EX2 R102, R102 ;  /* 0x0000006600667308 */ /* 0x000f220000000800 */
[----:B--2---:R-:W-:Y:S01]  /*96b0*/  FMUL.FTZ R138, R22, R224 ;  /* 0x000000e0168a7220 */ /* 0x004fe20000410000 */
[----:B------:R-:W-:Y:S02]  /*96c0*/  FSEL R224, R2, -INF , P2 ;  /* 0xff80000002e07808 */ /* 0x000fe40001000000 */
[----:B------:R-:W-:Y:S01]  /*96d0*/  FSEL R22, R114, -INF , P1 ;  /* 0xff80000072167808 */ /* 0x000fe20000800000 */
[----:B------:R-:W-:Y:S01]  /*96e0*/  FFMA.FTZ R139, R139, UR5, -R32 ;  /* 0x000000058b8b7c23 */ /* 0x000fe20008010820 */
[----:B------:R-:W-:Y:S02]  /*96f0*/  FMUL.FTZ R32, R96, R216 ;  /* 0x000000d860207220 */ /* 0x000fe40000410000 */
[----:B------:R-:W2:Y:S01]  /*9700*/  MUFU.EX2 R101, R101 ;  /* 0x0000006500657308 */ /* 0x000ea20000000800 */
[--C-:B---3--:R-:W-:Y:S01]  /*9710*/  FFMA.FTZ R224, R224, UR5, -R230.reuse ;  /* 0x00000005e0e07c23 */ /* 0x108fe200080108e6 */
[----:B------:R-:W-:Y:S01]  /*9720*/  FFMA.FTZ R216, R22, UR5, -R230 ;  /* 0x0000000516d87c23 */ /* 0x000fe200080108e6 */
[----:B------:R-:W-:Y:S01]  /*9730*/  FSEL R230, R115, -INF , P2 ;  /* 0xff80000073e67808 */ /* 0x000fe20001000000 */
[----:B------:R-:W-:-:S04]  /*9740*/  FMUL.FTZ R233, R95, R215 ;  /* 0x000000d75fe97220 */ /* 0x000fc80000410000 */
[----:B------:R-:W-:Y:S01]  /*9750*/  MUFU.EX2 R100, R100 ;  /* 0x0000006400647308 */ /* 0x000fe20000000800 */
[----:B-1----:R-:W-:Y:S01]  /*9760*/  FFMA.FTZ R215, R230, UR5, -R229 ;  /* 0x00000005e6d77c23 */ /* 0x002fe200080108e5 */
[----:B------:R-:W-:-:S06]  /*9770*/  FSEL R230, R116, -INF , P2 ;  /* 0xff80000074e67808 */ /* 0x000fcc0001000000 */
[----:B------:R1:W-:Y:S01]  /*9780*/  MUFU.EX2 R13, R137 ;  /* 0x00000089000d7308 */ /* 0x0003e20000000800 */
[----:B----4-:R-:W-:Y:S01]  /*9790*/  FMUL.FTZ R213, R102, R213 ;  /* 0x000000d566d57220 */ /* 0x010fe20000410000 */
[----:B-1----:R-:W-:Y:S01]  /*97a0*/  FMUL.FTZ R137, R23, R32 ;  /* 0x0000002017897220 */ /* 0x002fe20000410000 */
[----:B------:R-:W-:Y:S01]  /*97b0*/  FSEL R32, R117, -INF , P1 ;  /* 0xff80000075207808 */ /* 0x000fe20000800000 */
[----:B------:R-:W-:-:S04]  /*97c0*/  FFMA.FTZ R23, -R205, R205, 1 ;  /* 0x3f800000cd177423 */ /* 0x000fc800000101cd */
[----:B------:R-:W1:Y:S01]  /*97d0*/  MUFU.EX2 R18, R18 ;  /* 0x0000001200127308 */ /* 0x000e620000000800 */
[----:B------:R-:W-:Y:S01]  /*97e0*/  FFMA.FTZ R205, R32, UR5, -R229 ;  /* 0x0000000520cd7c23 */ /* 0x000fe200080108e5 */
[----:B------:R-:W-:Y:S01]  /*97f0*/  FSEL R229, R120, -INF , P1 ;  /* 0xff80000078e57808 */ /* 0x000fe20000800000 */
[----:B------:R-:W-:-:S05]  /*9800*/  FFMA.FTZ R32, -R204, R204, 1 ;  /* 0x3f800000cc207423 */ /* 0x000fca00000101cc */
[----:B------:R3:W-:Y:S01]  /*9810*/  MUFU.EX2 R22, R136 ;  /* 0x0000008800167308 */ /* 0x0007e20000000800 */
[----:B------:R-:W-:Y:S01]  /*9820*/  FFMA.FTZ R209, -R209, R209, 1 ;  /* 0x3f800000d1d17423 */ /* 0x000fe200000101d1 */
[----:B--2---:R-:W-:Y:S01]  /*9830*/  FMUL.FTZ R34, R101, R34 ;  /* 0x0000002265227220 */ /* 0x004fe20000410000 */
[----:B---3--:R-:W-:Y:S01]  /*9840*/  FMUL.FTZ R136, R23, R233 ;  /* 0x000000e917887220 */ /* 0x008fe20000410000 */
[----:B------:R-:W-:Y:S01]  /*9850*/  FMUL.FTZ R233, R97, R214 ;  /* 0x000000d661e97220 */ /* 0x000fe20000410000 */
[--C-:B------:R-:W-:Y:S01]  /*9860*/  FFMA.FTZ R214, R230, UR5, -R227.reuse ;  /* 0x00000005e6d67c23 */ /* 0x100fe200080108e3 */
[C---:B------:R-:W-:Y:S02]  /*9870*/  VIADD R230, R8.reuse, 0x8 ;  /* 0x0000000808e67836 */ /* 0x040fe40000000000 */
[----:B------:R2:W-:Y:S01]  /*9880*/  MUFU.EX2 R23, R135 ;  /* 0x0000008700177308 */ /* 0x0005e20000000800 */
[----:B------:R-:W-:Y:S01]  /*9890*/  FFMA.FTZ R204, R229, UR5, -R227 ;  /* 0x00000005e5cc7c23 */ /* 0x000fe200080108e3 */
[----:B------:R-:W-:Y:S01]  /*98a0*/  FMUL.FTZ R207, R207, R213 ;  /* 0x000000d5cfcf7220 */ /* 0x000fe20000410000 */
[----:B------:R-:W-:Y:S01]  /*98b0*/  VIADD R229, R8, 0x4 ;  /* 0x0000000408e57836 */ /* 0x000fe20000000000 */
[----:B------:R3:W-:Y:S01]  /*98c0*/  SHFL.IDX PT, R213, R223, R230, 0x1f ;  /* 0x00001fe6dfd57589 */ /* 0x0007e200000e0000 */
[----:B------:R-:W-:Y:S01]  /*98d0*/  FFMA.FTZ R227, -R208, R208, 1 ;  /* 0x3f800000d0e37423 */ /* 0x000fe200000101d0 */
[----:B--2---:R-:W-:-:S02]  /*98e0*/  FMUL.FTZ R135, R32, R233 ;  /* 0x000000e920877220 */ /* 0x004fc40000410000 */
[----:B------:R-:W2:Y:S01]  /*98f0*/  MUFU.EX2 R103, R103 ;  /* 0x0000006700677308 */ /* 0x000ea20000000800 */
[C---:B------:R-:W-:Y:S01]  /*9900*/  VIADD R233, R8.reuse, 0x14 ;  /* 0x0000001408e97836 */ /* 0x040fe20000000000 */
[----:B---3--:R-:W-:-:S06]  /*9910*/  IADD3 R230, R8, 0xc, RZ ;  /* 0x0000000c08e67810 */ /* 0x008fcc0007ffe0ff */
[----:B------:R3:W-:Y:S01]  /*9920*/  MUFU.EX2 R32, R134 ;  /* 0x0000008600207308 */ /* 0x0007e20000000800 */
[----:B------:R-:W-:Y:S01]  /*9930*/  FMUL.FTZ R208, R104, R212 ;  /* 0x000000d468d07220 */ /* 0x000fe20000410000 */
[----:B-1----:R-:W-:Y:S01]  /*9940*/  FMUL.FTZ R217, R18, R217 ;  /* 0x000000d912d97220 */ /* 0x002fe20000410000 */
[----:B------:R-:W-:Y:S01]  /*9950*/  SHFL.IDX PT, R212, R223, R229, 0x1f ;  /* 0x00001fe5dfd47589 */ /* 0x000fe200000e0000 */
[----:B---3--:R-:W-:Y:S01]  /*9960*/  FMUL.FTZ R134, R209, R34 ;  /* 0x00000022d1867220 */ /* 0x008fe20000410000 */
[----:B------:R-:W-:Y:S02]  /*9970*/  FMUL.FTZ R34, R100, R35 ;  /* 0x0000002364227220 */ /* 0x000fe40000410000 */
[----:B------:R-:W1:Y:S01]  /*9980*/  SHFL.IDX PT, R209, R223, R8, 0x1f ;  /* 0x00001f08dfd17589 */ /* 0x000e6200000e0000 */
[----:B------:R-:W-:Y:S01]  /*9990*/  FFMA.FTZ R35, -R88, R88, 1 ;  /* 0x3f80000058237423 */ /* 0x000fe20000010158 */
[----:B------:R-:W3:Y:S01]  /*99a0*/  MUFU.EX2 R108, R108 ;  /* 0x0000006c006c7308 */ /* 0x000ee20000000800 */
[----:B------:R-:W-:Y:S01]  /*99b0*/  FMUL.FTZ R88, R228, R34 ;  /* 0x00000022e4587220 */ /* 0x000fe20000410000 */
[----:B------:R4:W-:Y:S04]  /*99c0*/  SHFL.IDX PT, R229, R223, R230, 0x1f ;  /* 0x00001fe6dfe57589 */ /* 0x0009e800000e0000 */
[----:B------:R-:W1:Y:S02]  /*99d0*/  SHFL.IDX PT, R228, R223, R233, 0x1f ;  /* 0x00001fe9dfe47589 */ /* 0x000e6400000e0000 */
[----:B------:R2:W-:Y:S01]  /*99e0*/  MUFU.EX2 R34, R132 ;  /* 0x0000008400227308 */ /* 0x0005e20000000800 */
[----:B----4-:R-:W-:Y:S01]  /*99f0*/  IADD3 R230, R8, 0x18, RZ ;  /* 0x0000001808e67810 */ /* 0x010fe20007ffe0ff */
[----:B--2---:R-:W-:-:S04]  /*9a00*/  FMUL.FTZ R132, R35, R217 ;  /* 0x000000d923847220 */ /* 0x004fc80000410000 */
[----:B------:R-:W2:Y:S02]  /*9a10*/  SHFL.IDX PT, R217, R223, R230, 0x1f ;  /* 0x00001fe6dfd97589 */ /* 0x000ea400000e0000 */
[----:B------:R-:W4:Y:S01]  /*9a20*/  MUFU.EX2 R105, R105 ;  /* 0x0000006900697308 */ /* 0x000f220000000800 */
[----:B------:R-:W-:Y:S01]  /*9a30*/  FFMA.FTZ R206, -R206, R206, 1 ;  /* 0x3f800000cece7423 */ /* 0x000fe200000101ce */
[----:B------:R-:W-:Y:S01]  /*9a40*/  FMUL.FTZ R33, R103, R33 ;  /* 0x0000002167217220 */ /* 0x000fe20000410000 */
[----:B---3--:R-:W-:Y:S02]  /*9a50*/  FMUL.FTZ R37, R108, R37 ;  /* 0x000000256c257220 */ /* 0x008fe40000410000 */
[----:B------:R-:W-:-:S03]  /*9a60*/  FMUL.FTZ R208, R206, R208 ;  /* 0x000000d0ced07220 */ /* 0x000fc60000410000 */
[----:B------:R-:W3:Y:S01]  /*9a70*/  MUFU.EX2 R107, R107 ;  /* 0x0000006b006b7308 */ /* 0x000ee20000000800 */
[----:B------:R-:W-:-:S07]  /*9a80*/  FMUL.FTZ R206, R227, R33 ;  /* 0x00000021e3ce7220 */ /* 0x000fce0000410000 */
[----:B------:R-:W2:Y:S01]  /*9a90*/  MUFU.EX2 R111, R111 ;  /* 0x0000006f006f7308 */ /* 0x000ea20000000800 */
[----:B-1----:R-:W-:-:S07]  /*9aa0*/  FADD.FTZ R40, R40, -R209 ;  /* 0x800000d128287221 */ /* 0x002fce0000010000 */
[----:B------:R-:W1:Y:S01]  /*9ab0*/  MUFU.EX2 R106, R106 ;  /* 0x0000006a006a7308 */ /* 0x000e620000000800 */
[----:B------:R-:W-:-:S07]  /*9ac0*/  FADD.FTZ R42, R42, -R209 ;  /* 0x800000d12a2a7221 */ /* 0x000fce0000010000 */
[----:B------:R4:W-:Y:S01]  /*9ad0*/  MUFU.EX2 R33, R133 ;  /* 0x0000008500217308 */ /* 0x0009e20000000800 */
[----:B------:R-:W-:-:S07]  /*9ae0*/  FADD.FTZ R209, R49, -R228 ;  /* 0x800000e431d17221 */ /* 0x000fce0000010000 */
[----:B------:R-:W1:Y:S01]  /*9af0*/  MUFU.EX2 R110, R110 ;  /* 0x0000006e006e7308 */ /* 0x000e620000000800 */
[----:B----4-:R-:W-:Y:S01]  /*9b00*/  FFMA.FTZ R133, -R235, R235, 1 ;  /* 0x3f800000eb857423 */ /* 0x010fe200000101eb */
[----:B------:R-:W-:-:S03]  /*9b10*/  FMUL.FTZ R49, R105, R40 ;  /* 0x0000002869317220 */ /* 0x000fc60000410000 */
[----:B------:R-:W-:-:S03]  /*9b20*/  FMUL.FTZ R133, R133, R37 ;  /* 0x0000002585857220 */ /* 0x000fc60000410000 */
[----:B------:R-:W4:Y:S01]  /*9b30*/  MUFU.EX2 R109, R109 ;  /* 0x0000006d006d7308 */ /* 0x000f220000000800 */
[--C-:B------:R-:W-:Y:S01]  /*9b40*/  FADD.FTZ R43, R43, -R212.reuse ;  /* 0x800000d42b2b7221 */ /* 0x100fe20000010000 */
[----:B------:R-:W-:-:S06]  /*9b50*/  FADD.FTZ R41, R41, -R212 ;  /* 0x800000d429297221 */ /* 0x000fcc0000010000 */
[----:B------:R1:W-:Y:S01]  /*9b60*/  MUFU.EX2 R37, R129 ;  /* 0x0000008100257308 */ /* 0x0003e20000000800 */
[----:B---3--:R-:W-:Y:S01]  /*9b70*/  FMUL.FTZ R36, R107, R36 ;  /* 0x000000246b247220 */ /* 0x008fe20000410000 */
[----:B--2---:R-:W-:Y:S01]  /*9b80*/  FADD.FTZ R212, R52, -R217 ;  /* 0x800000d934d47221 */ /* 0x004fe20000010000 */
[----:B------:R-:W-:Y:S02]  /*9b90*/  VIADD R227, R8, 0x10 ;  /* 0x0000001008e37836 */ /* 0x000fe40000000000 */
[----:B-1----:R-:W-:Y:S01]  /*9ba0*/  FADD.FTZ R129, R45, -R229 ;  /* 0x800000e52d817221 */ /* 0x002fe20000010000 */
[----:B------:R-:W-:Y:S01]  /*9bb0*/  FFMA.FTZ R45, -R231, R231, 1 ;  /* 0x3f800000e72d7423 */ /* 0x000fe200000101e7 */
[----:B------:R-:W-:Y:S01]  /*9bc0*/  FFMA.FTZ R226, -R226, R226, 1 ;  /* 0x3f800000e2e27423 */ /* 0x000fe200000101e2 */
[----:B------:R-:W-:Y:S02]  /*9bd0*/  FMUL.FTZ R52, R111, R43 ;  /* 0x0000002b6f347220 */ /* 0x000fe40000410000 */
[----:B------:R-:W-:Y:S01]  /*9be0*/  FMUL.FTZ R45, R45, R49 ;  /* 0x000000312d2d7220 */ /* 0x000fe20000410000 */
[----:B------:R-:W-:Y:S01]  /*9bf0*/  FFMA.FTZ R49, -R90, R90, 1 ;  /* 0x3f8000005a317423 */ /* 0x000fe2000001015a */
[--C-:B------:R-:W-:Y:S01]  /*9c00*/  FADD.FTZ R44, R44, -R213.reuse ;  /* 0x800000d52c2c7221 */ /* 0x100fe20000010000 */
[----:B------:R-:W-:Y:S01]  /*9c10*/  FFMA.FTZ R225, -R225, R225, 1 ;  /* 0x3f800000e1e17423 */ /* 0x000fe200000101e1 */
[----:B------:R-:W-:Y:S01]  /*9c20*/  FMUL.FTZ R221, R106, R221 ;  /* 0x000000dd6add7220 */ /* 0x000fe20000410000 */
[----:B------:R-:W-:Y:S01]  /*9c30*/  FADD.FTZ R46, R46, -R213 ;  /* 0x800000d52e2e7221 */ /* 0x000fe20000010000 */
[----:B------:R1:W2:Y:S01]  /*9c40*/  MUFU.EX2 R35, R131 ;  /* 0x0000008300237308 */ /* 0x0002a20000000800 */
[----:B------:R-:W-:Y:S01]  /*9c50*/  FMUL.FTZ R49, R49, R52 ;  /* 0x0000003431317220 */ /* 0x000fe20000410000 */
[----:B------:R-:W-:Y:S01]  /*9c60*/  FFMA.FTZ R52, -R237, R237, 1 ;  /* 0x3f800000ed347423 */ /* 0x000fe200000101ed */
[----:B------:R-:W-:Y:S01]  /*9c70*/  FMUL.FTZ R44, R110, R44 ;  /* 0x0000002c6e2c7220 */ /* 0x000fe20000410000 */
[----:B------:R-:W3:Y:S01]  /*9c80*/  SHFL.IDX PT, R227, R223, R227, 0x1f ;  /* 0x00001fe3dfe37589 */ /* 0x000ee200000e0000 */
[----:B------:R-:W-:Y:S01]  /*9c90*/  FFMA.FTZ R92, -R92, R92, 1 ;  /* 0x3f8000005c5c7423 */ /* 0x000fe2000001015c */
[----:B------:R-:W-:Y:S01]  /*9ca0*/  FFMA.FTZ R91, -R91, R91, 1 ;  /* 0x3f8000005b5b7423 */ /* 0x000fe2000001015b */
[----:B------:R-:W-:Y:S01]  /*9cb0*/  FMUL.FTZ R46, R14, R46 ;  /* 0x0000002e0e2e7220 */ /* 0x000fe20000410000 */
[----:B-1----:R-:W-:-:S02]  /*9cc0*/  FMUL.FTZ R131, R226, R36 ;  /* 0x00000024e2837220 */ /* 0x002fc40000410000 */
[----:B------:R1:W-:Y:S01]  /*9cd0*/  MUFU.EX2 R36, R130 ;  /* 0x0000008200247308 */ /* 0x0003e20000000800 */
[----:B----4-:R-:W-:Y:S01]  /*9ce0*/  FMUL.FTZ R129, R109, R129 ;  /* 0x000000816d817220 */ /* 0x010fe20000410000 */
[----:B------:R-:W4:Y:S01]  /*9cf0*/  SHFL.IDX PT, R223, R223, R234, 0x1f ;  /* 0x00001feadfdf7589 */ /* 0x000f2200000e0000 */
[----:B------:R-:W-:Y:S01]  /*9d00*/  FMUL.FTZ R52, R52, R44 ;  /* 0x0000002c34347220 */ /* 0x000fe20000410000 */
[----:B------:R-:W-:Y:S01]  /*9d10*/  FMUL.FTZ R44, R92, R46 ;  /* 0x0000002e5c2c7220 */ /* 0x000fe20000410000 */
[----:B-1----:R-:W-:Y:S01]  /*9d20*/  FMUL.FTZ R130, R225, R221 ;  /* 0x000000dde1827220 */ /* 0x002fe20000410000 */
[----:B------:R-:W-:Y:S02]  /*9d30*/  VIADD R221, R8, 0x8 ;  /* 0x0000000808dd7836 */ /* 0x000fe40000000000 */
[----:B------:R-:W-:-:S03]  /*9d40*/  FMUL.FTZ R46, R91, R129 ;  /* 0x000000815b2e7220 */ /* 0x000fc60000410000 */
[----:B------:R-:W1:Y:S01]  /*9d50*/  SHFL.IDX PT, R91, R17, R221, 0x1f ;  /* 0x00001fdd115b7589 */ /* 0x000e6200000e0000 */
[----:B------:R-:W-:Y:S01]  /*9d60*/  FFMA.FTZ R232, -R232, R232, 1 ;  /* 0x3f800000e8e87423 */ /* 0x000fe200000101e8 */
[----:B------:R-:W-:Y:S01]  /*9d70*/  FMUL.FTZ R41, R15, R41 ;  /* 0x000000290f297220 */ /* 0x000fe20000410000 */
[----:B------:R-:W-:Y:S01]  /*9d80*/  FADD.FTZ R47, R47, -R229 ;  /* 0x800000e52f2f7221 */ /* 0x000fe20000010000 */
[--C-:B---3--:R-:W-:Y:S01]  /*9d90*/  FADD.FTZ R48, R48, -R227.reuse ;  /* 0x800000e330307221 */ /* 0x108fe20000010000 */
[----:B------:R-:W-:Y:S01]  /*9da0*/  FADD.FTZ R50, R50, -R227 ;  /* 0x800000e332327221 */ /* 0x000fe20000010000 */
[----:B------:R-:W-:Y:S01]  /*9db0*/  FMUL.FTZ R43, R232, R41 ;  /* 0x00000029e82b7220 */ /* 0x000fe20000410000 */
[----:B------:R-:W-:Y:S01]  /*9dc0*/  FFMA.FTZ R236, -R236, R236, 1 ;  /* 0x3f800000ecec7423 */ /* 0x000fe200000101ec */
[----:B------:R-:W-:Y:S01]  /*9dd0*/  FFMA.FTZ R93, -R93, R93, 1 ;  /* 0x3f8000005d5d7423 */ /* 0x000fe2000001015d */
[----:B------:R-:W-:Y:S01]  /*9de0*/  FMUL.FTZ R47, R24, R47 ;  /* 0x0000002f182f7220 */ /* 0x000fe20000410000 */
[----:B------:R-:W-:Y:S01]  /*9df0*/  FMUL.FTZ R48, R25, R48 ;  /* 0x0000003019307220 */ /* 0x000fe20000410000 */
[----:B----4-:R-:W-:Y:S01]  /*9e00*/  FADD.FTZ R40, R53, -R223 ;  /* 0x800000df35287221 */ /* 0x010fe20000010000 */
[----:B------:R-:W-:Y:S01]  /*9e10*/  FFMA.FTZ R53, -R164, R164, 1 ;  /* 0x3f800000a4357423 */ /* 0x000fe200000101a4 */
[----:B------:R-:W-:Y:S01]  /*9e20*/  FMUL.FTZ R41, R26, R50 ;  /* 0x000000321a297220 */ /* 0x000fe20000410000 */
[----:B------:R-:W-:Y:S01]  /*9e30*/  FFMA.FTZ R94, -R94, R94, 1 ;  /* 0x3f8000005e5e7423 */ /* 0x000fe2000001015e */
[----:B------:R-:W-:Y:S01]  /*9e40*/  FMUL.FTZ R209, R27, R209 ;  /* 0x000000d11bd17220 */ /* 0x000fe20000410000 */
[----:B------:R-:W-:-:S02]  /*9e50*/  VIADD R225, R8, 0x4 ;  /* 0x0000000408e17836 */ /* 0x000fc40000000000 */
[----:B------:R-:W-:Y:S02]  /*9e60*/  VIADD R235, R8, 0x10 ;  /* 0x0000001008eb7836 */ /* 0x000fe40000000000 */
[----:B------:R-:W-:Y:S01]  /*9e70*/  FMUL.FTZ R53, R53, R47 ;  /* 0x0000002f35357220 */ /* 0x000fe20000410000 */
[----:B------:R-:W-:Y:S01]  /*9e80*/  FMUL.FTZ R50, R236, R48 ;  /* 0x00000030ec327220 */ /* 0x000fe20000410000 */
[----:B------:R-:W-:Y:S01]  /*9e90*/  FMUL.FTZ R47, R94, R41 ;  /* 0x000000295e2f7220 */ /* 0x000fe20000410000 */
[--C-:B-1----:R-:W-:Y:S01]  /*9ea0*/  FADD.FTZ R60, R60, -R91.reuse ;  /* 0x8000005b3c3c7221 */ /* 0x102fe20000010000 */
[----:B------:R-:W-:Y:S01]  /*9eb0*/  FADD.FTZ R62, R62, -R91 ;  /* 0x8000005b3e3e7221 */ /* 0x000fe20000010000 */
[----:B------:R-:W-:Y:S01]  /*9ec0*/  IADD3 R226, R8, 0xc, RZ ;  /* 0x0000000c08e27810 */ /* 0x000fe20007ffe0ff */
[----:B------:R-:W-:Y:S01]  /*9ed0*/  LDS R91, [R12+0x400] ;  /* 0x000400000c5b7984 */ /* 0x000fe20000000800 */
[----:B------:R-:W-:-:S03]  /*9ee0*/  FMUL.FTZ R48, R93, R209 ;  /* 0x000000d15d307220 */ /* 0x000fc60000410000 */
[----:B------:R-:W1:Y:S04]  /*9ef0*/  SHFL.IDX PT, R41, R17, R8, 0x1f ;  /* 0x00001f0811297589 */ /* 0x000e6800000e0000 */
[----:B------:R-:W3:Y:S04]  /*9f00*/  SHFL.IDX PT, R90, R17, R225, 0x1f ;  /* 0x00001fe1115a7589 */ /* 0x000ee800000e0000 */
[----:B------:R-:W4:Y:S04]  /*9f10*/  SHFL.IDX PT, R93, R17, R235, 0x1f ;  /* 0x00001feb115d7589 */ /* 0x000f2800000e0000 */
[----:B------:R-:W2:Y:S04]  /*9f20*/  SHFL.IDX PT, R129, R17, R233, 0x1f ;  /* 0x00001fe911817589 */ /* 0x000ea800000e0000 */
[----:B------:R-:W2:Y:S04]  /*9f30*/  SHFL.IDX PT, R92, R17, R230, 0x1f ;  /* 0x00001fe6115c7589 */ /* 0x000ea800000e0000 */
[----:B------:R-:W2:Y:S04]  /*9f40*/  SHFL.IDX PT, R209, R17, R226, 0x1f ;  /* 0x00001fe211d17589 */ /* 0x000ea800000e0000 */
[----:B------:R1:W2:Y:S01]  /*9f50*/  SHFL.IDX PT, R94, R17, R234, 0x1f ;  /* 0x00001fea115e7589 */ /* 0x0002a200000e0000 */
[----:B------:R-:W-:Y:S01]  /*9f60*/  FADD.FTZ R223, R55, -R223 ;  /* 0x800000df37df7221 */ /* 0x000fe20000010000 */
[----:B------:R-:W2:Y:S01]  /*9f70*/  MUFU.EX2 R127, R127 ;  /* 0x0000007f007f7308 */ /* 0x000ea20000000800 */
        /* <DEDUP_REMOVED lines=14> */
[----:B---3--:R-:W-:Y:S01]  /*a060*/  FADD.FTZ R57, R57, -R90 ;  /* 0x8000005a39397221 */ /* 0x008fe20000010000 */
[--C-:B----4-:R-:W-:Y:S01]  /*a070*/  FADD.FTZ R64, R64, -R93.reuse ;  /* 0x8000005d40407221 */ /* 0x110fe20000010000 */
[----:B------:R1:W-:Y:S01]  /*a080*/  MUFU.EX2 R17, R28 ;  /* 0x0000001c00117308 */ /* 0x0003e20000000800 */
[----:B------:R-:W-:Y:S01]  /*a090*/  FADD.FTZ R93, R66, -R93 ;  /* 0x8000005d425d7221 */ /* 0x000fe20000010000 */
[----:B--2---:R-:W-:Y:S01]  /*a0a0*/  FADD.FTZ R66, R65, -R129 ;  /* 0x8000008141427221 */ /* 0x004fe20000010000 */
[----:B------:R-:W-:Y:S01]  /*a0b0*/  FMUL.FTZ R42, R89, R42 ;  /* 0x0000002a592a7220 */ /* 0x000fe20000410000 */
[----:B------:R-:W-:Y:S01]  /*a0c0*/  FADD.FTZ R65, R68, -R92 ;  /* 0x8000005c44417221 */ /* 0x000fe20000010000 */
[----:B------:R-:W-:Y:S01]  /*a0d0*/  FFMA.FTZ R89, -R163, R163, 1 ;  /* 0x3f800000a3597423 */ /* 0x000fe200000101a3 */
[----:B------:R-:W-:Y:S01]  /*a0e0*/  FMUL.FTZ R51, R19, R51 ;  /* 0x0000003313337220 */ /* 0x000fe20000410000 */
[--C-:B------:R-:W-:Y:S01]  /*a0f0*/  FADD.FTZ R63, R63, -R209.reuse ;  /* 0x800000d13f3f7221 */ /* 0x100fe20000010000 */
        /* <DEDUP_REMOVED lines=23> */
[----:B------:R-:W3:Y:S01]  /*a270*/  MUFU.EX2 R124, R124 ;  /* 0x0000007c007c7308 */ /* 0x000ee20000000800 */
[----:B------:R-:W-:Y:S01]  /*a280*/  FMUL.FTZ R89, R89, R212 ;  /* 0x000000d459597220 */ /* 0x000fe20000410000 */
[----:B------:R-:W-:Y:S01]  /*a290*/  FADD.FTZ R61, R61, -R209 ;  /* 0x800000d13d3d7221 */ /* 0x000fe20000010000 */
[----:B------:R-:W-:Y:S01]  /*a2a0*/  FADD.FTZ R67, R67, -R129 ;  /* 0x8000008143437221 */ /* 0x000fe20000010000 */
[----:B------:R-:W-:Y:S01]  /*a2b0*/  FMUL.FTZ R57, R57, R63 ;  /* 0x0000003f39397220 */ /* 0x000fe20000410000 */
[----:B------:R-:W-:Y:S01]  /*a2c0*/  FMUL.FTZ R56, R56, R93 ;  /* 0x0000005d38387220 */ /* 0x000fe20000410000 */
[----:B------:R-:W1:Y:S01]  /*a2d0*/  SHFL.IDX PT, R62, R91, R221, 0x1f ;  /* 0x00001fdd5b3e7589 */ /* 0x000e6200000e0000 */
[----:B------:R-:W-:-:S03]  /*a2e0*/  FADD.FTZ R58, R58, -R41 ;  /* 0x800000293a3a7221 */ /* 0x000fc60000010000 */
[----:B------:R-:W-:Y:S01]  /*a2f0*/  SHFL.IDX PT, R212, R91, R8, 0x1f ;  /* 0x00001f085bd47589 */ /* 0x000fe200000e0000 */
[----:B------:R-:W1:Y:S03]  /*a300*/  MUFU.EX2 R126, R126 ;  /* 0x0000007e007e7308 */ /* 0x000e660000000800 */
[----:B------:R-:W-:Y:S04]  /*a310*/  SHFL.IDX PT, R63, R91, R225, 0x1f ;  /* 0x00001fe15b3f7589 */ /* 0x000fe800000e0000 */
[----:B------:R-:W-:Y:S04]  /*a320*/  SHFL.IDX PT, R112, R91, R226, 0x1f ;  /* 0x00001fe25b707589 */ /* 0x000fe800000e0000 */
[----:B------:R-:W-:Y:S04]  /*a330*/  SHFL.IDX PT, R209, R91, R235, 0x1f ;  /* 0x00001feb5bd17589 */ /* 0x000fe800000e0000 */
[----:B------:R-:W-:Y:S04]  /*a340*/  SHFL.IDX PT, R93, R91, R233, 0x1f ;  /* 0x00001fe95b5d7589 */ /* 0x000fe800000e0000 */
[----:B------:R-:W-:Y:S04]  /*a350*/  SHFL.IDX PT, R129, R91, R230, 0x1f ;  /* 0x00001fe65b817589 */ /* 0x000fe800000e0000 */
[----:B------:R-:W1:Y:S01]  /*a360*/  SHFL.IDX PT, R91, R91, R234, 0x1f ;  /* 0x00001fea5b5b7589 */ /* 0x000e6200000e0000 */
[----:B------:R-:W1:Y:S01]  /*a370*/  MUFU.EX2 R122, R122 ;  /* 0x0000007a007a7308 */ /* 0x000e620000000800 */
[----:B------:R-:W-:Y:S01]  /*a380*/  FFMA.FTZ R69, -R157, R157, 1 ;  /* 0x3f8000009d457423 */ /* 0x000fe2000001019d */
[----:B------:R-:W-:Y:S01]  /*a390*/  FMUL.FTZ R58, R23, R58 ;  /* 0x0000003a173a7220 */ /* 0x000fe20000410000 */
[----:B------:R1:W5:Y:S04]  /*a3a0*/  LDL.LU R163, [R1+0xe4] ;  /* 0x0000e40001a37983 */ /* 0x0003680000300800 */
[----:B------:R1:W5:Y:S01]  /*a3b0*/  LDL.LU R162, [R1+0xe0] ;  /* 0x0000e00001a27983 */ /* 0x0003620000300800 */
[----:B------:R-:W1:Y:S03]  /*a3c0*/  MUFU.EX2 R125, R125 ;  /* 0x0000007d007d7308 */ /* 0x000e660000000800 */
[----:B------:R1:W5:Y:S01]  /*a3d0*/  LDL.LU R161, [R1+0xdc] ;  /* 0x0000dc0001a17983 */ /* 0x0003620000300800 */
[----:B------:R-:W-:Y:S01]  /*a3e0*/  FMUL.FTZ R59, R33, R59 ;  /* 0x0000003b213b7220 */ /* 0x000fe20000410000 */
[----:B------:R-:W-:-:S02]  /*a3f0*/  FMUL.FTZ R69, R69, R58 ;  /* 0x0000003a45457220 */ /* 0x000fc40000410000 */
[----:B------:R1:W5:Y:S01]  /*a400*/  LDL.LU R160, [R1+0xd8] ;  /* 0x0000d80001a07983 */ /* 0x0003620000300800 */
[----:B------:R4:W-:Y:S01]  /*a410*/  MUFU.EX2 R41, R29 ;  /* 0x0000001d00297308 */ /* 0x0009e20000000800 */
[----:B------:R-:W-:Y:S02]  /*a420*/  FFMA.FTZ R58, -R150, R150, 1 ;  /* 0x3f800000963a7423 */ /* 0x000fe40000010196 */
[----:B------:R1:W5:Y:S01]  /*a430*/  LDL.LU R159, [R1+0xd4] ;  /* 0x0000d400019f7983 */ /* 0x0003620000300800 */
[----:B--2---:R-:W-:Y:S01]  /*a440*/  FMUL.FTZ R64, R128, R64 ;  /* 0x0000004080407220 */ /* 0x004fe20000410000 */
[----:B------:R-:W-:Y:S02]  /*a450*/  FADD.FTZ R92, R70, -R92 ;  /* 0x8000005c465c7221 */ /* 0x000fe40000010000 */
[----:B------:R2:W5:Y:S01]  /*a460*/  LDL.LU R158, [R1+0xd0] ;  /* 0x0000d000019e7983 */ /* 0x0005620000300800 */
[----:B----4-:R-:W-:-:S03]  /*a470*/  FFMA.FTZ R29, -R155, R155, 1 ;  /* 0x3f8000009b1d7423 */ /* 0x010fc6000001019b */
[----:B------:R2:W5:Y:S01]  /*a480*/  LDL.LU R157, [R1+0xcc] ;  /* 0x0000cc00019d7983 */ /* 0x0005620000300800 */
[----:B------:R-:W-:Y:S01]  /*a490*/  FFMA.FTZ R70, -R154, R154, 1 ;  /* 0x3f8000009a467423 */ /* 0x000fe2000001019a */
[----:B------:R4:W2:Y:S02]  /*a4a0*/  MUFU.EX2 R12, R31 ;  /* 0x0000001f000c7308 */ /* 0x0008a40000000800 */
[----:B------:R1:W5:Y:S01]  /*a4b0*/  LDL.LU R156, [R1+0xc8] ;  /* 0x0000c800019c7983 */ /* 0x0003620000300800 */
[----:B------:R-:W-:Y:S01]  /*a4c0*/  FMUL.FTZ R29, R29, R59 ;  /* 0x0000003b1d1d7220 */ /* 0x000fe20000410000 */
[----:B------:R-:W-:Y:S02]  /*a4d0*/  FMUL.FTZ R64, R58, R64 ;  /* 0x000000403a407220 */ /* 0x000fe40000410000 */
[----:B------:R1:W5:Y:S01]  /*a4e0*/  LDL.LU R155, [R1+0xc4] ;  /* 0x0000c400019b7983 */ /* 0x0003620000300800 */
[----:B------:R-:W-:Y:S01]  /*a4f0*/  FFMA.FTZ R59, -R149, R149, 1 ;  /* 0x3f800000953b7423 */ /* 0x000fe20000010195 */
[----:B------:R-:W-:Y:S01]  /*a500*/  FMUL.FTZ R66, R121, R66 ;  /* 0x0000004279427220 */ /* 0x000fe20000410000 */
[----:B----4-:R-:W-:Y:S01]  /*a510*/  FFMA.FTZ R31, -R152, R152, 1 ;  /* 0x3f800000981f7423 */ /* 0x010fe20000010198 */
[----:B------:R4:W5:Y:S01]  /*a520*/  LDL.LU R154, [R1+0xc0] ;  /* 0x0000c000019a7983 */ /* 0x0009620000300800 */
[----:B------:R-:W-:Y:S01]  /*a530*/  FFMA.FTZ R58, -R148, R148, 1 ;  /* 0x3f800000943a7423 */ /* 0x000fe20000010194 */
[----:B---3--:R-:W-:-:S02]  /*a540*/  FMUL.FTZ R67, R124, R67 ;  /* 0x000000437c437220 */ /* 0x008fc40000410000 */
[----:B------:R4:W5:Y:S01]  /*a550*/  LDL.LU R153, [R1+0xbc] ;  /* 0x0000bc0001997983 */ /* 0x0009620000300800 */
[----:B------:R-:W-:Y:S01]  /*a560*/  FMUL.FTZ R61, R36, R61 ;  /* 0x0000003d243d7220 */ /* 0x000fe20000410000 */
[----:B------:R-:W-:Y:S02]  /*a570*/  FMUL.FTZ R60, R34, R60 ;  /* 0x0000003c223c7220 */ /* 0x000fe40000410000 */
[----:B------:R4:W5:Y:S01]  /*a580*/  LDL.LU R152, [R1+0xb8] ;  /* 0x0000b80001987983 */ /* 0x0009620000300800 */
[----:B------:R-:W-:-:S03]  /*a590*/  FMUL.FTZ R59, R59, R66 ;  /* 0x000000423b3b7220 */ /* 0x000fc60000410000 */
[----:B------:R4:W5:Y:S01]  /*a5a0*/  LDL.LU R151, [R1+0xb4] ;  /* 0x0000b40001977983 */ /* 0x0009620000300800 */
[----:B------:R-:W-:Y:S01]  /*a5b0*/  FMUL.FTZ R58, R58, R67 ;  /* 0x000000433a3a7220 */ /* 0x000fe20000410000 */
[----:B------:R-:W-:Y:S02]  /*a5c0*/  FFMA.FTZ R66, -R147, R147, 1 ;  /* 0x3f80000093427423 */ /* 0x000fe40000010193 */
[----:B------:R4:W5:Y:S01]  /*a5d0*/  LDL.LU R150, [R1+0xb0] ;  /* 0x0000b00001967983 */ /* 0x0009620000300800 */
[----:B-1----:R-:W-:Y:S01]  /*a5e0*/  FMUL.FTZ R65, R126, R65 ;  /* 0x000000417e417220 */ /* 0x002fe20000410000 */
[----:B------:R-:W-:Y:S02]  /*a5f0*/  FMUL.FTZ R31, R31, R61 ;  /* 0x0000003d1f1f7220 */ /* 0x000fe40000410000 */
[----:B------:R4:W5:Y:S01]  /*a600*/  LDL.LU R149, [R1+0xac] ;  /* 0x0000ac0001957983 */ /* 0x0009620000300800 */
[----:B------:R-:W-:Y:S01]  /*a610*/  FFMA.FTZ R67, -R146, R146, 1 ;  /* 0x3f80000092437423 */ /* 0x000fe20000010192 */
[----:B------:R-:W-:-:S02]  /*a620*/  FMUL.FTZ R70, R70, R60 ;  /* 0x0000003c46467220 */ /* 0x000fc40000410000 */
[----:B------:R4:W5:Y:S01]  /*a630*/  LDL.LU R148, [R1+0xa8] ;  /* 0x0000a80001947983 */ /* 0x0009620000300800 */
[----:B------:R-:W-:Y:S01]  /*a640*/  FFMA.FTZ R61, -R145, R145, 1 ;  /* 0x3f800000913d7423 */ /* 0x000fe20000010191 */
[----:B------:R-:W-:Y:S02]  /*a650*/  FMUL.FTZ R90, R122, R90 ;  /* 0x0000005a7a5a7220 */ /* 0x000fe40000410000 */
[----:B------:R4:W5:Y:S01]  /*a660*/  LDL.LU R147, [R1+0xa4] ;  /* 0x0000a40001937983 */ /* 0x0009620000300800 */
[----:B------:R-:W-:Y:S01]  /*a670*/  FFMA.FTZ R60, -R144, R144, 1 ;  /* 0x3f800000903c7423 */ /* 0x000fe20000010190 */
[--C-:B------:R-:W-:Y:S01]  /*a680*/  FADD.FTZ R76, R76, -R62.reuse ;  /* 0x8000003e4c4c7221 */ /* 0x100fe20000010000 */
[----:B------:R-:W-:Y:S01]  /*a690*/  FADD.FTZ R78, R78, -R62 ;  /* 0x8000003e4e4e7221 */ /* 0x000fe20000010000 */
        /* <DEDUP_REMOVED lines=35> */
[----:B------:R-:W-:-:S03]  /*a8d0*/  FFMA.FTZ R212, -R2, R2, 1 ;  /* 0x3f80000002d47423 */ /* 0x000fc60000010102 */
[----:B------:R4:W5:Y:S04]  /*a8e0*/  LDL.LU R4, [R1+0x78] ;  /* 0x0000780001047983 */ /* 0x0009680000300800 */
[----:B------:R4:W5:Y:S04]  /*a8f0*/  LDL.LU R3, [R1+0x74] ;  /* 0x0000740001037983 */ /* 0x0009680000300800 */
[----:B------:R4:W5:Y:S04]  /*a900*/  LDL.LU R2, [R1+0x70] ;  /* 0x0000700001027983 */ /* 0x0009680000300800 */
[----:B------:R-:W3:Y:S01]  /*a910*/  LDL R213, [R1+0x54] ;  /* 0x0000540001d57983 */ /* 0x000ee20000100800 */
[----:B------:R-:W1:Y:S01]  /*a920*/  MUFU.EX2 R123, R123 ;  /* 0x0000007b007b7308 */ /* 0x000e620000000800 */
[----:B------:R-:W-:Y:S01]  /*a930*/  FADD.FTZ R73, R73, -R63 ;  /* 0x8000003f49497221 */ /* 0x000fe20000010000 */
[----:B------:R-:W-:-:S06]  /*a940*/  FMUL.FTZ R72, R17, R72 ;  /* 0x0000004811487220 */ /* 0x000fcc0000410000 */
[----:B------:R-:W4:Y:S01]  /*a950*/  MUFU.EX2 R205, R205 ;  /* 0x000000cd00cd7308 */ /* 0x000f220000000800 */
[----:B------:R-:W-:-:S07]  /*a960*/  FADD.FTZ R63, R75, -R63 ;  /* 0x8000003f4b3f7221 */ /* 0x000fce0000010000 */
[----:B------:R-:W4:Y:S08]  /*a970*/  MUFU.EX2 R204, R204 ;  /* 0x000000cc00cc7308 */ /* 0x000f300000000800 */
[----:B------:R-:W4:Y:S08]  /*a980*/  MUFU.EX2 R222, R222 ;  /* 0x000000de00de7308 */ /* 0x000f300000000800 */
[----:B------:R-:W4:Y:S08]  /*a990*/  MUFU.EX2 R139, R139 ;  /* 0x0000008b008b7308 */ /* 0x000f300000000800 */
[----:B------:R-:W4:Y:S08]  /*a9a0*/  MUFU.EX2 R224, R224 ;  /* 0x000000e000e07308 */ /* 0x000f300000000800 */
[----:B------:R-:W4:Y:S08]  /*a9b0*/  MUFU.EX2 R216, R216 ;  /* 0x000000d800d87308 */ /* 0x000f300000000800 */
[----:B------:R-:W4:Y:S08]  /*a9c0*/  MUFU.EX2 R211, R211 ;  /* 0x000000d300d37308 */ /* 0x000f300000000800 */
[----:B------:R-:W4:Y:S08]  /*a9d0*/  MUFU.EX2 R210, R210 ;  /* 0x000000d200d27308 */ /* 0x000f300000000800 */
[----:B------:R-:W4:Y:S08]  /*a9e0*/  MUFU.EX2 R220, R220 ;  /* 0x000000dc00dc7308 */ /* 0x000f300000000800 */
[----:B------:R-:W4:Y:S01]  /*a9f0*/  MUFU.EX2 R219, R219 ;  /* 0x000000db00db7308 */ /* 0x000f220000000800 */
[----:B------:R-:W-:-:S07]  /*aa00*/  FMUL.FTZ R62, R62, R72 ;  /* 0x000000483e3e7220 */ /* 0x000fce0000410000 */
[----:B------:R-:W4:Y:S08]  /*aa10*/  MUFU.EX2 R215, R215 ;  /* 0x000000d700d77308 */ /* 0x000f300000000800 */
[----:B------:R-:W4:Y:S01]  /*aa20*/  MUFU.EX2 R214, R214 ;  /* 0x000000d600d67308 */ /* 0x000f220000000800 */
[----:B------:R-:W-:Y:S01]  /*aa30*/  FMUL.FTZ R74, R40, R74 ;  /* 0x0000004a284a7220 */ /* 0x000fe20000410000 */
[----:B--2---:R-:W-:Y:S01]  /*aa40*/  FMUL.FTZ R72, R12, R63 ;  /* 0x0000003f0c487220 */ /* 0x004fe20000410000 */
[----:B------:R-:W-:-:S02]  /*aa50*/  F2FP.BF16.F32.PACK_AB R69, R29, R69 ;  /* 0x000000451d45723e */ /* 0x000fc400000010ff */
[----:B------:R-:W-:Y:S01]  /*aa60*/  FMUL.FTZ R63, R65, R74 ;  /* 0x0000004a413f7220 */ /* 0x000fe20000410000 */
[----:B------:R-:W-:Y:S01]  /*aa70*/  FMUL.FTZ R90, R90, R72 ;  /* 0x000000485a5a7220 */ /* 0x000fe20000410000 */
[----:B------:R-:W-:Y:S01]  /*aa80*/  FFMA.FTZ R72, -R115, R115, 1 ;  /* 0x3f80000073487423 */ /* 0x000fe20000010173 */
[----:B------:R-:W-:Y:S01]  /*aa90*/  FFMA.FTZ R65, -R116, R116, 1 ;  /* 0x3f80000074417423 */ /* 0x000fe20000010174 */
[----:B-1----:R-:W-:Y:S01]  /*aaa0*/  FMUL.FTZ R92, R123, R92 ;  /* 0x0000005c7b5c7220 */ /* 0x002fe20000410000 */
[----:B------:R-:W-:Y:S01]  /*aab0*/  FFMA.FTZ R115, -R117, R117, 1 ;  /* 0x3f80000075737423 */ /* 0x000fe20000010175 */
[----:B------:R-:W-:Y:S01]  /*aac0*/  FFMA.FTZ R116, -R120, R120, 1 ;  /* 0x3f80000078747423 */ /* 0x000fe20000010178 */
[----:B----4-:R-:W-:Y:S01]  /*aad0*/  FMUL.FTZ R86, R205, R86 ;  /* 0x00000056cd567220 */ /* 0x010fe20000410000 */
        /* <DEDUP_REMOVED lines=208> */
.L_x_1892:
        /* <DEDUP_REMOVED lines=68> */
.L_x_1893:
        /* <DEDUP_REMOVED lines=12> */
.L_x_1883:
[----:B------:R-:W-:-:S06]  /*bce0*/  UISETP.GE.AND UP0, UPT, UR43, UR42, UPT ;  /* 0x0000002a2b00728c */ /* 0x000fcc000bf06270 */
[----:B------:R-:W-:-:S13]  /*bcf0*/  PLOP3.LUT P0, PT, PT, PT, UP0, 0x80, 0x0 ;  /* 0x000000000000781c */ /* 0x000fda0003f0f008 */
[----:B------:R-:W-:Y:S05]  /*bd00*/  @P0 BRA `(.L_x_1895) ;  /* 0x0000005800000947 */ /* 0x000fea0003800000 */
[----:B------:R-:W2:Y:S01]  /*bd10*/  LDL.LU R21, [R1+0x48] ;  /* 0x0000480001157983 */ /* 0x000ea20000300800 */
[----:B------:R-:W3:Y:S01]  /*bd20*/  S2UR UR4, SR_CTAID.X ;  /* 0x00000000000479c3 */ /* 0x000ee20000002500 */
[----:B------:R-:W-:Y:S01]  /*bd30*/  MOV R19, 0x40000040 ;  /* 0x4000004000137802 */ /* 0x000fe20000000f00 */
[----:B------:R-:W4:Y:S01]  /*bd40*/  S2R R6, SR_TID.X ;  /* 0x0000000000067919 */ /* 0x000f220000002100 */
[----:B------:R-:W5:Y:S01]  /*bd50*/  S2R R5, SR_TID.X ;  /* 0x0000000000057919 */ /* 0x000f620000002100 */
[----:B---3--:R-:W-:Y:S01]  /*bd60*/  UIMAD UR4, UR4, -0x80, UR40 ;  /* 0xffffff80040478a4 */ /* 0x008fe2000f8e0228 */
[----:B----4-:R-:W-:Y:S01]  /*bd70*/  VIADD R9, R6, 0xffffff80 ;  /* 0xffffff8006097836 */ /* 0x010fe20000000000 */
[----:B-----5:R-:W-:-:S04]  /*bd80*/  IADD3 R5, R5, -0x80, RZ ;  /* 0xffffff8005057810 */ /* 0x020fc80007ffe0ff */
[----:B------:R-:W-:Y:S02]  /*bd90*/  SHF.R.S32.HI R8, RZ, 0x1f, R9 ;  /* 0x0000001fff087819 */ /* 0x000fe40000011409 */
[----:B------:R-:W-:Y:S02]  /*bda0*/  SHF.R.S32.HI R6, RZ, 0x1f, R5 ;  /* 0x0000001fff067819 */ /* 0x000fe40000011405 */
[----:B------:R-:W-:Y:S02]  /*bdb0*/  LEA.HI R11, R8, R9, RZ, 0x7 ;  /* 0x00000009080b7211 */ /* 0x000fe400078f38ff */
[----:B------:R-:W-:Y:S02]  /*bdc0*/  LEA.HI R7, R6, R5, RZ, 0x5 ;  /* 0x0000000506077211 */ /* 0x000fe400078f28ff */
[----:B------:R-:W-:Y:S02]  /*bdd0*/  LOP3.LUT R10, R11, 0xffffff80, RZ, 0xc0, !PT ;  /* 0xffffff800b0a7812 */ /* 0x000fe400078ec0ff */
[----:B------:R-:W-:-:S02]  /*bde0*/  LOP3.LUT R8, R7, 0xffffffe0, RZ, 0xc0, !PT ;  /* 0xffffffe007087812 */ /* 0x000fc400078ec0ff */
[----:B------:R-:W-:Y:S01]  /*bdf0*/  LEA.HI R6, R6, R5, RZ, 0x2 ;  /* 0x0000000506067211 */ /* 0x000fe200078f10ff */
[----:B------:R-:W-:Y:S01]  /*be00*/  IMAD.IADD R9, R9, 0x1, -R10 ;  /* 0x0000000109097824 */ /* 0x000fe200078e0a0a */
[----:B------:R-:W-:Y:S01]  /*be10*/  SHF.R.S32.HI R22, RZ, 0x7, R11 ;  /* 0x00000007ff167819 */ /* 0x000fe2000001140b */
[C---:B------:R-:W-:Y:S01]  /*be20*/  IMAD.IADD R8, R5.reuse, 0x1, -R8 ;  /* 0x0000000105087824 */ /* 0x040fe200078e0a08 */
[----:B------:R-:W-:Y:S02]  /*be30*/  LOP3.LUT R6, R6, 0xfffffffc, RZ, 0xc0, !PT ;  /* 0xfffffffc06067812 */ /* 0x000fe400078ec0ff */
[----:B------:R-:W-:Y:S02]  /*be40*/  SHF.R.S32.HI R12, RZ, 0x1f, R9 ;  /* 0x0000001fff0c7819 */ /* 0x000fe40000011409 */
[----:B------:R-:W-:Y:S02]  /*be50*/  SHF.R.S32.HI R7, RZ, 0x1f, R8 ;  /* 0x0000001fff077819 */ /* 0x000fe40000011408 */
[----:B------:R-:W-:-:S02]  /*be60*/  IADD3 R10, R5, -R6, RZ ;  /* 0x80000006050a7210 */ /* 0x000fc40007ffe0ff */
[CC--:B------:R-:W-:Y:S02]  /*be70*/  LEA.HI R6, R12.reuse, R9.reuse, RZ, 0x2 ;  /* 0x000000090c067211 */ /* 0x0c0fe400078f10ff */
[----:B------:R-:W-:Y:S02]  /*be80*/  LEA.HI R5, R7, R8, RZ, 0x3 ;  /* 0x0000000807057211 */ /* 0x000fe400078f18ff */
[----:B------:R-:W-:Y:S02]  /*be90*/  LEA.HI R13, R12, R9, RZ, 0x5 ;  /* 0x000000090c0d7211 */ /* 0x000fe400078f28ff */
[--C-:B------:R-:W-:Y:S02]  /*bea0*/  SHF.R.S32.HI R9, RZ, 0x2, R6.reuse ;  /* 0x00000002ff097819 */ /* 0x100fe40000011406 */
[----:B------:R-:W-:Y:S02]  /*beb0*/  SHF.R.S32.HI R12, RZ, 0x1f, R6 ;  /* 0x0000001fff0c7819 */ /* 0x000fe40000011406 */
[----:B------:R-:W-:-:S02]  /*bec0*/  SHF.R.S32.HI R6, RZ, 0x3, R5 ;  /* 0x00000003ff067819 */ /* 0x000fc40000011405 */
[----:B------:R-:W-:Y:S02]  /*bed0*/  SHF.R.S32.HI R5, RZ, 0x1f, R5 ;  /* 0x0000001fff057819 */ /* 0x000fe40000011405 */
[----:B------:R-:W-:Y:S02]  /*bee0*/  LEA.HI R7, R7, R8, RZ, 0x2 ;  /* 0x0000000807077211 */ /* 0x000fe400078f10ff */
[----:B------:R-:W-:Y:S02]  /*bef0*/  LEA.HI R5, R5, R6, RZ, 0x4 ;  /* 0x0000000605057211 */ /* 0x000fe400078f20ff */
[----:B------:R-:W-:Y:S02]  /*bf00*/  SHF.R.S32.HI R8, RZ, 0x2, R7 ;  /* 0x00000002ff087819 */ /* 0x000fe40000011407 */
[----:B------:R-:W-:Y:S02]  /*bf10*/  LEA.HI R12, R12, R9, RZ, 0x3 ;  /* 0x000000090c0c7211 */ /* 0x000fe400078f18ff */
[----:B------:R-:W-:-:S02]  /*bf20*/  LOP3.LUT R5, R5, 0x1ffffff0, RZ, 0xc0, !PT ;  /* 0x1ffffff005057812 */ /* 0x000fc400078ec0ff */
[----:B------:R-:W-:Y:S02]  /*bf30*/  LEA.HI R7, R7, R8, RZ, 0x1 ;  /* 0x0000000807077211 */ /* 0x000fe400078f08ff */
[----:B------:R-:W-:Y:S02]  /*bf40*/  LEA.HI R11, R22, R22, RZ, 0x1 ;  /* 0x00000016160b7211 */ /* 0x000fe400078f08ff */
[----:B------:R-:W-:Y:S02]  /*bf50*/  LOP3.LUT R12, R12, 0xfffffff8, RZ, 0xc0, !PT ;  /* 0xfffffff80c0c7812 */ /* 0x000fe400078ec0ff */
[----:B------:R-:W-:Y:S01]  /*bf60*/  IADD3 R6, R6, -R5, RZ ;  /* 0x8000000506067210 */ /* 0x000fe20007ffe0ff */
[----:B------:R-:W-:Y:S01]  /*bf70*/  VIADD R5, R8, 0x8 ;  /* 0x0000000808057836 */ /* 0x000fe20000000000 */
[----:B------:R-:W-:Y:S01]  /*bf80*/  LOP3.LUT R7, R7, 0xfffffffe, RZ, 0xc0, !PT ;  /* 0xfffffffe07077812 */ /* 0x000fe200078ec0ff */
[----:B------:R-:W-:Y:S01]  /*bf90*/  IMAD.IADD R12, R9, 0x1, -R12 ;  /* 0x00000001090c7824 */ /* 0x000fe200078e0a0c */
[----:B------:R-:W-:-:S02]  /*bfa0*/  LOP3.LUT R11, R11, 0x3fffffe, RZ, 0xc0, !PT ;  /* 0x03fffffe0b0b7812 */ /* 0x000fc400078ec0ff */
[----:B------:R-:W-:Y:S02]  /*bfb0*/  SHF.R.S32.HI R15, RZ, 0x5, R13 ;  /* 0x00000005ff0f7819 */ /* 0x000fe4000001140d */
[----:B------:R-:W-:Y:S01]  /*bfc0*/  IADD3 R7, R8, -R7, RZ ;  /* 0x8000000708077210 */ /* 0x000fe20007ffe0ff */
[----:B------:R-:W-:Y:S01]  /*bfd0*/  IMAD.IADD R22, R22, 0x1, -R11 ;  /* 0x0000000116167824 */ /* 0x000fe200078e0a0b */
[----:B------:R-:W-:Y:S01]  /*bfe0*/  LEA.HI R9, R5, R5, RZ, 0x1 ;  /* 0x0000000505097211 */ /* 0x000fe200078f08ff */
[----:B------:R-:W-:Y:S01]  /*bff0*/  IMAD R17, R15, 0x10, R12 ;  /* 0x000000100f117824 */ /* 0x000fe200078e020c */
[C---:B------:R-:W-:Y:S01]  /*c000*/  IADD3 R15, R8.reuse, 0x18, RZ ;  /* 0x00000018080f7810 */ /* 0x040fe20007ffe0ff */
[----:B------:R-:W-:Y:S01]  /*c010*/  VIADD R11, R8, 0x10 ;  /* 0x00000010080b7836 */ /* 0x000fe20000000000 */
[----:B------:R-:W-:Y:S01]  /*c020*/  LOP3.LUT R12, R9, 0xfffffffe, RZ, 0xc0, !PT ;  /* 0xfffffffe090c7812 */ /* 0x000fe200078ec0ff */
[----:B------:R-:W-:Y:S02]  /*c030*/  IMAD R6, R6, 0x8, R7 ;  /* 0x0000000806067824 */ /* 0x000fe400078e0207 */
[----:B------:R-:W-:Y:S01]  /*c040*/  IMAD R17, R22, 0x40, R17 ;  /* 0x0000004016117824 */ /* 0x000fe200078e0211 */
[----:B------:R-:W-:Y:S01]  /*c050*/  LEA.HI R13, R11, R11, RZ, 0x1 ;  /* 0x0000000b0b0d7211 */ /* 0x000fe200078f08ff */
[----:B------:R-:W-:Y:S01]  /*c060*/  IMAD.IADD R12, R5, 0x1, -R12 ;  /* 0x00000001050c7824 */ /* 0x000fe200078e0a0c */
[----:B------:R3:W-:Y:S01]  /*c070*/  STL [R1+0x64], R6 ;  /* 0x0000640601007387 */ /* 0x0007e20000100800 */
[----:B------:R-:W-:-:S02]  /*c080*/  SHF.R.S32.HI R5, RZ, 0x1, R9 ;  /* 0x00000001ff057819 */ /* 0x000fc40000011409 */
[--C-:B------:R-:W-:Y:S02]  /*c090*/  SHF.R.S32.HI R7, RZ, 0x1, R13.reuse ;  /* 0x00000001ff077819 */ /* 0x100fe4000001140d */
[----:B------:R-:W-:Y:S02]  /*c0a0*/  SHF.R.S32.HI R8, RZ, 0x1f, R13 ;  /* 0x0000001fff087819 */ /* 0x000fe4000001140d */
[----:B------:R-:W-:Y:S01]  /*c0b0*/  LOP3.LUT R14, R13, 0xfffffffe, RZ, 0xc0, !PT ;  /* 0xfffffffe0d0e7812 */ /* 0x000fe200078ec0ff */
[----:B------:R-:W-:Y:S01]  /*c0c0*/  IMAD.MOV.U32 R13, RZ, RZ, 0x40000040 ;  /* 0x40000040ff0d7424 */ /* 0x000fe200078e00ff */
[----:B------:R-:W-:Y:S02]  /*c0d0*/  LEA.HI R8, R8, R7, RZ, 0x4 ;  /* 0x0000000708087211 */ /* 0x000fe400078f20ff */
[----:B---3--:R-:W-:Y:S01]  /*c0e0*/  SHF.R.S32.HI R6, RZ, 0x1f, R9 ;  /* 0x0000001fff067819 */ /* 0x008fe20000011409 */
[----:B------:R-:W-:Y:S01]  /*c0f0*/  IMAD.IADD R14, R11, 0x1, -R14 ;  /* 0x000000010b0e7824 */ /* 0x000fe200078e0a0e */
[----:B------:R-:W-:-:S02]  /*c100*/  LEA.HI R11, R15, R15, RZ, 0x1 ;  /* 0x0000000f0f0b7211 */ /* 0x000fc400078f08ff */
[----:B------:R-:W-:Y:S02]  /*c110*/  LEA.HI R6, R6, R5, RZ, 0x4 ;  /* 0x0000000506067211 */ /* 0x000fe400078f20ff */
[----:B------:R-:W-:Y:S02]  /*c120*/  LOP3.LUT R8, R8, 0x1ffffff0, RZ, 0xc0, !PT ;  /* 0x1ffffff008087812 */ /* 0x000fe400078ec0ff */
[----:B------:R-:W-:Y:S02]  /*c130*/  LOP3.LUT R6, R6, 0x1ffffff0, RZ, 0xc0, !PT ;  /* 0x1ffffff006067812 */ /* 0x000fe400078ec0ff */
[--C-:B------:R-:W-:Y:S02]  /*c140*/  SHF.R.S32.HI R9, RZ, 0x1, R11.reuse ;  /* 0x00000001ff097819 */ /* 0x100fe4000001140b */
[----:B------:R-:W-:Y:S01]  /*c150*/  SHF.R.S32.HI R20, RZ, 0x1f, R11 ;  /* 0x0000001fff147819 */ /* 0x000fe2000001140b */
[----:B------:R-:W-:Y:S01]  /*c160*/  IMAD.IADD R5, R5, 0x1, -R6 ;  /* 0x0000000105057824 */ /* 0x000fe200078e0a06 */
[----:B------:R-:W-:-:S02]  /*c170*/  IADD3 R7, R7, -R8, RZ ;  /* 0x8000000807077210 */ /* 0x000fc40007ffe0ff */
[----:B------:R-:W-:Y:S01]  /*c180*/  LEA.HI R20, R20, R9, RZ, 0x4 ;  /* 0x0000000914147211 */ /* 0x000fe200078f20ff */
[----:B------:R-:W-:Y:S01]  /*c190*/  IMAD R6, R5, 0x8, R12 ;  /* 0x0000000805067824 */ /* 0x000fe200078e020c */
[----:B-1----:R-:W-:Y:S01]  /*c1a0*/  LOP3.LUT R18, R11, 0xfffffffe, RZ, 0xc0, !PT ;  /* 0xfffffffe0b127812 */ /* 0x002fe200078ec0ff */
[----:B------:R-:W-:Y:S01]  /*c1b0*/  IMAD R7, R7, 0x8, R14 ;  /* 0x0000000807077824 */ /* 0x000fe200078e020e */
[----:B------:R-:W-:Y:S01]  /*c1c0*/  LOP3.LUT R20, R20, 0x1ffffff0, RZ, 0xc0, !PT ;  /* 0x1ffffff014147812 */ /* 0x000fe200078ec0ff */
[----:B------:R-:W1:Y:S01]  /*c1d0*/  S2R R8, SR_CTAID.X ;  /* 0x0000000000087919 */ /* 0x000e620000002500 */
[----:B------:R-:W-:Y:S01]  /*c1e0*/  IADD3 R18, R15, -R18, RZ ;  /* 0x800000120f127210 */ /* 0x000fe20007ffe0ff */
[----:B------:R-:W-:Y:S01]  /*c1f0*/  IMAD.MOV.U32 R15, RZ, RZ, 0x40000040 ;  /* 0x40000040ff0f7424 */ /* 0x000fe200078e00ff */
[----:B------:R3:W-:Y:S01]  /*c200*/  STL [R1+0x60], R6 ;  /* 0x0000600601007387 */ /* 0x0007e20000100800 */
[----:B------:R-:W-:-:S03]  /*c210*/  IMAD.IADD R9, R9, 0x1, -R20 ;  /* 0x0000000109097824 */ /* 0x000fc600078e0a14 */
[----:B------:R4:W-:Y:S01]  /*c220*/  STL [R1+0x5c], R7 ;  /* 0x00005c0701007387 */ /* 0x0009e20000100800 */
[----:B------:R-:W-:-:S05]  /*c230*/  IMAD R9, R9, 0x8, R18 ;  /* 0x0000000809097824 */ /* 0x000fca00078e0212 */
[----:B------:R5:W-:Y:S01]  /*c240*/  STL [R1+0x58], R9 ;  /* 0x0000580901007387 */ /* 0x000be20000100800 */
[----:B-1----:R-:W-:Y:S01]  /*c250*/  IMAD R8, R8, -0x80, -R17 ;  /* 0xffffff8008087824 */ /* 0x002fe200078e0a11 */
[----:B--2---:R-:W-:-:S04]  /*c260*/  LEA R5, R21, R16, 0xd ;  /* 0x0000001015057211 */ /* 0x004fc800078e68ff */
[C---:B---3--:R-:W-:Y:S01]  /*c270*/  IADD3 R6, R5.reuse, 0x4000, RZ ;  /* 0x0000400005067810 */ /* 0x048fe20007ffe0ff */
[----:B----4-:R-:W-:Y:S01]  /*c280*/  VIADD R7, R5, 0x20c00 ;  /* 0x00020c0005077836 */ /* 0x010fe20000000000 */
[----:B------:R-:W-:Y:S02]  /*c290*/  SHF.R.U32.HI R5, RZ, 0x4, R5 ;  /* 0x00000004ff057819 */ /* 0x000fe40000011605 */
[----:B------:R-:W-:Y:S02]  /*c2a0*/  SHF.R.U32.HI R6, RZ, 0x4, R6 ;  /* 0x00000004ff067819 */ /* 0x000fe40000011606 */
[----:B------:R-:W-:Y:S02]  /*c2b0*/  SHF.R.U32.HI R7, RZ, 0x4, R7 ;  /* 0x00000004ff077819 */ /* 0x000fe40000011607 */
[----:B------:R-:W-:Y:S02]  /*c2c0*/  LOP3.LUT R6, R6, 0x3fff, RZ, 0xc0, !PT ;  /* 0x00003fff06067812 */ /* 0x000fe400078ec0ff */
[----:B------:R-:W-:-:S02]  /*c2d0*/  LOP3.LUT R5, R5, 0x3fff, RZ, 0xc0, !PT ;  /* 0x00003fff05057812 */ /* 0x000fc400078ec0ff */
[----:B------:R-:W-:Y:S02]  /*c2e0*/  LOP3.LUT R7, R7, 0x3fff, RZ, 0xc0, !PT ;  /* 0x00003fff07077812 */ /* 0x000fe400078ec0ff */
[----:B------:R-:W-:Y:S02]  /*c2f0*/  LOP3.LUT R6, R6, 0x10000, RZ, 0xfc, !PT ;  /* 0x0001000006067812 */ /* 0x000fe400078efcff */
[----:B-----5:R-:W-:Y:S02]  /*c300*/  LOP3.LUT R9, R5, 0x10000, RZ, 0xfc, !PT ;  /* 0x0001000005097812 */ /* 0x020fe400078efcff */
[----:B------:R-:W-:Y:S01]  /*c310*/  LOP3.LUT R5, R7, 0x10000, RZ, 0xfc, !PT ;  /* 0x0001000007057812 */ /* 0x000fe200078efcff */
[C---:B------:R-:W-:Y:S01]  /*c320*/  VIADD R12, R6.reuse, 0x6 ;  /* 0x00000006060c7836 */ /* 0x040fe20000000000 */
[C---:B------:R-:W-:Y:S01]  /*c330*/  IADD3 R14, R6.reuse, 0x4, RZ ;  /* 0x00000004060e7810 */ /* 0x040fe20007ffe0ff */
[----:B------:R-:W-:Y:S01]  /*c340*/  VIADD R18, R6, 0x2 ;  /* 0x0000000206127836 */ /* 0x000fe20000000000 */
[----:B------:R1:W-:Y:S01]  /*c350*/  STL [R1+0x34], R6 ;  /* 0x0000340601007387 */ /* 0x0003e20000100800 */
[----:B------:R-:W-:-:S02]  /*c360*/  IADD3 R7, R10, 0x8, RZ ;  /* 0x000000080a077810 */ /* 0x000fc40007ffe0ff */
[----:B------:R-:W-:Y:S01]  /*c370*/  IADD3 R7, R10, 0x14, RZ ;  /* 0x000000140a077810 */ /* 0x000fe20007ffe0ff */
[----:B------:R2:W-:Y:S01]  /*c380*/  STL [R1+0x50], R5 ;  /* 0x0000500501007387 */ /* 0x0005e20000100800 */
[----:B------:R-:W-:-:S03]  /*c390*/  IADD3 R7, -R17, UR4, RZ ;  /* 0x0000000411077c10 */ /* 0x000fc6000fffe1ff */
[----:B------:R3:W-:Y:S01]  /*c3a0*/  STL.64 [R1+0x38], R12 ;  /* 0x0000380c01007387 */ /* 0x0007e20000100a00 */
[----:B-1----:R-:W-:-:S03]  /*c3b0*/  VIADD R6, R10, 0xc ;  /* 0x0000000c0a067836 */ /* 0x002fc60000000000 */
[----:B------:R3:W-:Y:S01]  /*c3c0*/  STL.64 [R1+0x48], R18 ;  /* 0x0000481201007387 */ /* 0x0007e20000100a00 */
[C---:B------:R-:W-:Y:S02]  /*c3d0*/  VIADD R6, R10.reuse, 0x18 ;  /* 0x000000180a067836 */ /* 0x040fe40000000000 */
[C---:B--2---:R-:W-:Y:S01]  /*c3e0*/  VIADD R5, R10.reuse, 0x4 ;  /* 0x000000040a057836 */ /* 0x044fe20000000000 */
[----:B------:R3:W-:Y:S01]  /*c3f0*/  STL.64 [R1+0x40], R14 ;  /* 0x0000400e01007387 */ /* 0x0007e20000100a00 */
[C---:B------:R-:W-:Y:S02]  /*c400*/  VIADD R5, R10.reuse, 0x10 ;  /* 0x000000100a057836 */ /* 0x040fe40000000000 */
[----:B------:R-:W-:-:S07]  /*c410*/  VIADD R5, R10, 0x1c ;  /* 0x0000001c0a057836 */ /* 0x000fce0000000000 */
.L_x_1906:
[----:B------:R-:W-:-:S04]  /*c420*/  MOV R5, UR36 ;  /* 0x0000002400057c02 */ /* 0x000fc80008000f00 */
[----:B------:R-:W-:-:S04]  /*c430*/  LOP3.LUT R5, R5, 0x1, RZ, 0xfc, !PT ;  /* 0x0000000105057812 */ /* 0x000fc800078efcff */
[----:B------:R-:W-:-:S13]  /*c440*/  ISETP.NE.AND P6, PT, R5, 0x3, PT ;  /* 0x000000030500780c */ /* 0x000fda0003fc5270 */
[----:B------:R-:W-:Y:S05]  /*c450*/  @!P6 BRA `(.L_x_1896) ;  /* 0x000000000004e947 */ /* 0x000fea0003800000 */
[----:B------:R-:W-:Y:S01]  /*c460*/  BPT.TRAP 0x1 ;  /* 0x000000040000795c */ /* 0x000fe20000300000 */
.L_x_1896:
[----:B------:R-:W-:Y:S01]  /*c470*/  IMAD R6, R0, 0x8, R16 ;  /* 0x0000000800067824 */ /* 0x000fe200078e0210 */
[----:B------:R-:W-:-:S04]  /*c480*/  SHF.L.U32 R21, R4, 0x1f, RZ ;  /* 0x0000001f04157819 */ /* 0x000fc800000006ff */
[----:B------:R1:W2:Y:S01]  /*c490*/  SYNCS.PHASECHK.TRANS64.TRYWAIT P0, [R6+URZ+0x30c10], R21 ;  /* 0x030c1015060075a7 */ /* 0x0002a2000800017f */
[----:B------:R-:W-:Y:S05]  /*c4a0*/  @!P6 BRA `(.L_x_1897) ;  /* 0x000000000004e947 */ /* 0x000fea0003800000 */
[----:B------:R-:W-:Y:S01]  /*c4b0*/  BPT.TRAP 0x1 ;  /* 0x000000040000795c */ /* 0x000fe20000300000 */
.L_x_1897:
[----:B------:R-:W-:-:S05]  /*c4c0*/  VIADD R5, R16, 0x10000 ;  /* 0x0001000010057836 */ /* 0x000fca0000000000 */
[----:B------:R-:W-:-:S04]  /*c4d0*/  SHF.R.U32.HI R5, RZ, 0x4, R5 ;  /* 0x00000004ff057819 */ /* 0x000fc80000011605 */
[----:B------:R-:W-:-:S04]  /*c4e0*/  LOP3.LUT R5, R5, 0x3fff, RZ, 0xc0, !PT ;  /* 0x00003fff05057812 */ /* 0x000fc800078ec0ff */
[----:B------:R-:W-:Y:S01]  /*c4f0*/  LOP3.LUT R11, R5, 0x10000, RZ, 0xfc, !PT ;  /* 0x00010000050b7812 */ /* 0x000fe200078efcff */
[----:B--2---:R-:W-:Y:S06]  /*c500*/  @P0 BRA `(.L_x_1898) ;  /* 0x0000000000080947 */ /* 0x004fec0003800000 */
[----:B------:R-:W2:Y:S02]  /*c510*/  SYNCS.PHASECHK.TRANS64.TRYWAIT P0, [R6+URZ+0x30c10], R21 ;  /* 0x030c1015060075a7 */ /* 0x000ea4000800017f */
[----:B--2---:R-:W-:Y:S05]  /*c520*/  @!P0 BRA `(.L_x_1899) ;  /* 0x000000b8006c8947 */ /* 0x004fea0003800000 */
.L_x_1898:
[----:B------:R-:W-:Y:S01]  /*c530*/  LEA R11, R0, R11, 0xa ;  /* 0x0000000b000b7211 */ /* 0x000fe200078e50ff */
[----:B------:R-:W-:Y:S05]  /*c540*/  WARPSYNC.ALL ;  /* 0x0000000000007948 */ /* 0x000fea0003800000 */
[----:B------:R-:W-:Y:S01]  /*c550*/  R2UR UR4, R9 ;  /* 0x00000000090472ca */ /* 0x000fe200000e0000 */
[----:B---3--:R-:W3:Y:S01]  /*c560*/  LDL R18, [R1+0x64] ;  /* 0x0000640001127983 */ /* 0x008ee20000100800 */
        /* <DEDUP_REMOVED lines=9> */
[----:B------:R-:W-:Y:S01]  /*c600*/  UIADD3 UR4, UR6, 0x2, URZ ;  /* 0x0000000206047890 */ /* 0x000fe2000fffe03f */
[----:B------:R-:W-:Y:S01]  /*c610*/  IMAD.MOV.U32 R13, RZ, RZ, 0x40000040 ;  /* 0x40000040ff0d7424 */ /* 0x000fe200078e00ff */
[----:B------:R-:W-:Y:S01]  /*c620*/  UMOV UR11, 0x40000040 ;  /* 0x40000040000b7882 */ /* 0x000fe20000000000 */
[----:B------:R-:W-:Y:S01]  /*c630*/  UMOV UR7, 0x40000040 ;  /* 0x4000004000077882 */ /* 0x000fe20000000000 */
[----:B------:R-:W-:-:S02]  /*c640*/  R2UR UR8, R12 ;  /* 0x000000000c0872ca */ /* 0x000fc400000e0000 */
[----:B------:R-:W-:Y:S01]  /*c650*/  R2UR UR9, R13 ;  /* 0x000000000d0972ca */ /* 0x000fe200000e0000 */
[----:B------:R-:W-:Y:S01]  /*c660*/  UMOV UR10, UR4 ;  /* 0x00000004000a7c82 */ /* 0x000fe20008000000 */
[----:B------:R-:W-:Y:S01]  /*c670*/  IMAD.MOV.U32 R13, RZ, RZ, 0x40000040 ;  /* 0x40000040ff0d7424 */ /* 0x000fe200078e00ff */
[----:B------:R-:W-:Y:S01]  /*c680*/  IADD3 R12, R9, 0x4, RZ ;  /* 0x00000004090c7810 */ /* 0x000fe20007ffe0ff */
        /* <DEDUP_REMOVED lines=17> */
[----:B------:R-:W-:Y:S02]  /*c7a0*/  IMAD R13, R3, 0x2, R12 ;  /* 0x00000002030d7824 */ /* 0x000fe400078e020c */
[C---:B----4-:R-:W-:Y:S01]  /*c7b0*/  IMAD R14, R0.reuse, 0x80, R14 ;  /* 0x00000080000e7824 */ /* 0x050fe200078e020e */
[----:B-----5:R-:W-:-:S04]  /*c7c0*/  LEA R18, R0, R17, 0x7 ;  /* 0x0000001100127211 */ /* 0x020fc800078e38ff */
[C---:B------:R-:W-:Y:S01]  /*c7d0*/  LEA R17, R3.reuse, R14, 0x1 ;  /* 0x0000000e03117211 */ /* 0x040fe200078e08ff */
[----:B--2---:R-:W-:Y:S02]  /*c7e0*/  IMAD R20, R0, 0x80, R15 ;  /* 0x0000008000147824 */ /* 0x004fe400078e020f */
[----:B------:R-:W-:Y:S01]  /*c7f0*/  IMAD R15, R3, 0x2, R18 ;  /* 0x00000002030f7824 */ /* 0x000fe200078e0212 */
[-C--:B------:R-:W-:Y:S01]  /*c800*/  LEA R18, R13, R16.reuse, 0x2 ;  /* 0x000000100d127211 */ /* 0x080fe200078e10ff */
[----:B------:R-:W-:Y:S02]  /*c810*/  IMAD R19, R3, 0x2, R20 ;  /* 0x0000000203137824 */ /* 0x000fe400078e0214 */
[--C-:B------:R-:W-:Y:S02]  /*c820*/  IMAD R12, R17, 0x4, R16.reuse ;  /* 0x00000004110c7824 */ /* 0x100fe400078e0210 */
[----:B------:R-:W-:Y:S01]  /*c830*/  IMAD R11, R15, 0x4, R16 ;  /* 0x000000040f0b7824 */ /* 0x000fe200078e0210 */
[----:B------:R-:W-:Y:S01]  /*c840*/  LEA R14, R19, R16, 0x2 ;  /* 0x00000010130e7211 */ /* 0x000fe200078e10ff */
        /* <DEDUP_REMOVED lines=15> */
.L_x_1900:
[----:B------:R1:W1:Y:S01]  /*c940*/  SYNCS.PHASECHK.TRANS64.TRYWAIT P0, [R6+URZ+0x30c30], R21 ;  /* 0x030c3015060075a7 */ /* 0x000262000800017f */
[----:B------:R-:W-:Y:S05]  /*c950*/  @!P6 BRA `(.L_x_1901) ;  /* 0x000000000004e947 */ /* 0x000fea0003800000 */
[----:B------:R-:W-:Y:S01]  /*c960*/  BPT.TRAP 0x1 ;  /* 0x000000040000795c */ /* 0x000fe20000300000 */
.L_x_1901:
[----:B-1----:R-:W-:Y:S05]  /*c970*/  @P0 BRA `(.L_x_1902) ;  /* 0x0000000000080947 */ /* 0x002fea0003800000 */
[----:B------:R-:W1:Y:S02]  /*c980*/  SYNCS.PHASECHK.TRANS64.TRYWAIT P0, [R6+URZ+0x30c30], R21 ;  /* 0x030c3015060075a7 */ /* 0x000e64000800017f */
[----:B-1----:R-:W-:Y:S05]  /*c990*/  @!P0 BRA `(.L_x_1903) ;  /* 0x000000b400648947 */ /* 0x002fea0003800000 */
.L_x_1902:
[----:B------:R-:W2:Y:S01]  /*c9a0*/  LDL R26, [R1+0x34] ;  /* 0x00003400011a7983 */ /* 0x000ea20000100800 */
[----:B------:R-:W-:Y:S01]  /*c9b0*/  ULDC UR9, c[0x0][0x75c] ;  /* 0x0001d70000097ab9 */ /* 0x000fe20000000800 */
[----:B------:R-:W-:Y:S02]  /*c9c0*/  IADD3 R24, R16, 0x18000, RZ ;  /* 0x0001800010187810 */ /* 0x000fe40007ffe0ff */
[----:B------:R1:W-:Y:S01]  /*c9d0*/  STL [R1+0x110], R200 ;  /* 0x000110c801007387 */ /* 0x0003e20000100800 */
[----:B------:R-:W-:Y:S01]  /*c9e0*/  FMUL.FTZ R88, R88, UR9 ;  /* 0x0000000958587c20 */ /* 0x000fe20008410000 */
[----:B------:R-:W-:Y:S01]  /*c9f0*/  FMUL.FTZ R99, R99, UR9 ;  /* 0x0000000963637c20 */ /* 0x000fe20008410000 */
[----:B------:R-:W-:Y:S01]  /*ca00*/  SHF.R.U32.HI R24, RZ, 0x4, R24 ;  /* 0x00000004ff187819 */ /* 0x000fe20000011618 */
[----:B------:R-:W-:Y:S01]  /*ca10*/  STL [R1+0x10c], R201 ;  /* 0x00010cc901007387 */ /* 0x000fe20000100800 */
[----:B------:R-:W-:Y:S01]  /*ca20*/  FMUL.FTZ R75, R75, UR9 ;  /* 0x000000094b4b7c20 */ /* 0x000fe20008410000 */
[----:B------:R-:W-:Y:S01]  /*ca30*/  FMUL.FTZ R83, R83, UR9 ;  /* 0x0000000953537c20 */ /* 0x000fe20008410000 */
[----:B------:R-:W-:Y:S01]  /*ca40*/  LOP3.LUT R137, R24, 0x3fff, RZ, 0xc0, !PT ;  /* 0x00003fff18897812 */ /* 0x000fe200078ec0ff */
[----:B------:R-:W-:Y:S01]  /*ca50*/  STL [R1+0x108], R202 ;  /* 0x000108ca01007387 */ /* 0x000fe20000100800 */
[----:B------:R-:W-:Y:S01]  /*ca60*/  FMUL.FTZ R85, R85, UR9 ;  /* 0x0000000955557c20 */ /* 0x000fe20008410000 */
[----:B------:R-:W-:Y:S01]  /*ca70*/  FMUL.FTZ R19, R72, UR9 ;  /* 0x0000000948137c20 */ /* 0x000fe20008410000 */
[----:B------:R-:W-:Y:S01]  /*ca80*/  LOP3.LUT R25, R137, 0x10000, RZ, 0xfc, !PT ;  /* 0x0001000089197812 */ /* 0x000fe200078efcff */
[----:B------:R-:W-:Y:S01]  /*ca90*/  STL [R1+0x104], R203 ;  /* 0x000104cb01007387 */ /* 0x000fe20000100800 */
[----:B------:R-:W-:Y:S01]  /*caa0*/  FMUL.FTZ R230, R73, UR9 ;  /* 0x0000000949e67c20 */ /* 0x000fe20008410000 */
[----:B------:R-:W-:Y:S01]  /*cab0*/  FMUL.FTZ R20, R74, UR9 ;  /* 0x000000094a147c20 */ /* 0x000fe20008410000 */
[----:B-1----:R-:W-:Y:S01]  /*cac0*/  MUFU.TANH R200, R75 ;  /* 0x0000004b00c87308 */ /* 0x002fe20000002400 */
[----:B------:R1:W-:Y:S01]  /*cad0*/  STL [R1+0x100], R171 ;  /* 0x000100ab01007387 */ /* 0x0003e20000100800 */
[----:B------:R-:W-:-:S02]  /*cae0*/  IMAD R25, R0, 0x400, R25 ;  /* 0x0000040000197824 */ /* 0x000fc400078e0219 */
        /* <DEDUP_REMOVED lines=12> */
[----:B------:R-:W-:-:S02]  /*cbb0*/  FMUL.FTZ R138, R86, UR9 ;  /* 0x00000009568a7c20 */ /* 0x000fc40008410000 */
[----:B------:R-:W-:Y:S01]  /*cbc0*/  STL [R1+0xf0], R167 ;  /* 0x0000f0a701007387 */ /* 0x000fe20000100800 */
[----:B------:R-:W-:Y:S01]  /*cbd0*/  R2UR UR6, R25 ;  /* 0x00000000190672ca */ /* 0x000fe200000e0000 */
[----:B------:R-:W-:Y:S02]  /*cbe0*/  MUFU.TANH R201, R83 ;  /* 0x0000005300c97308 */ /* 0x000fe40000002400 */
[----:B------:R-:W-:Y:S04]  /*cbf0*/  STL [R1+0xec], R166 ;  /* 0x0000eca601007387 */ /* 0x000fe80000100800 */
[----:B------:R-:W-:Y:S01]  /*cc00*/  STL [R1+0xe8], R165 ;  /* 0x0000e8a501007387 */ /* 0x000fe20000100800 */
[----:B-1----:R-:W-:Y:S01]  /*cc10*/  FMUL.FTZ R88, R93, UR9 ;  /* 0x000000095d587c20 */ /* 0x002fe20008410000 */
[----:B------:R1:W-:Y:S02]  /*cc20*/  MUFU.TANH R202, R85 ;  /* 0x0000005500ca7308 */ /* 0x0003e40000002400 */
[----:B------:R-:W-:Y:S04]  /*cc30*/  STL [R1+0xe4], R164 ;  /* 0x0000e4a401007387 */ /* 0x000fe80000100800 */
[----:B------:R-:W-:Y:S01]  /*cc40*/  STL [R1+0xe0], R163 ;  /* 0x0000e0a301007387 */ /* 0x000fe20000100800 */
[----:B------:R-:W-:Y:S01]  /*cc50*/  FMUL.FTZ R136, R87, UR9 ;  /* 0x0000000957887c20 */ /* 0x000fe20008410000 */
[----:B------:R-:W-:Y:S01]  /*cc60*/  UMOV UR5, 0x40000040 ;  /* 0x4000004000057882 */ /* 0x000fe20000000000 */
[----:B------:R-:W-:Y:S01]  /*cc70*/  UMOV UR7, 0x40000040 ;  /* 0x4000004000077882 */ /* 0x000fe20000000000 */
[----:B------:R-:W-:Y:S01]  /*cc80*/  STL [R1+0xdc], R162 ;  /* 0x0000dca201007387 */ /* 0x000fe20000100800 */
[----:B------:R-:W-:Y:S01]  /*cc90*/  UMOV UR15, 0x40000040 ;  /* 0x40000040000f7882 */ /* 0x000fe20000000000 */
[----:B------:R-:W-:Y:S01]  /*cca0*/  FMUL.FTZ R204, R91, UR9 ;  /* 0x000000095bcc7c20 */ /* 0x000fe20008410000 */
[----:B--2---:R-:W-:Y:S01]  /*ccb0*/  R2UR UR4, R26 ;  /* 0x000000001a0472ca */ /* 0x004fe200000e0000 */
[----:B------:R-:W-:Y:S01]  /*ccc0*/  STL [R1+0xd8], R161 ;  /* 0x0000d8a101007387 */ /* 0x000fe20000100800 */
[----:B------:R-:W-:Y:S01]  /*ccd0*/  FMUL.FTZ R139, R89, UR9 ;  /* 0x00000009598b7c20 */ /* 0x000fe20008410000 */
[----:B------:R-:W-:Y:S01]  /*cce0*/  FMUL.FTZ R126, R126, UR9 ;  /* 0x000000097e7e7c20 */ /* 0x000fe20008410000 */
[----:B------:R-:W2:Y:S01]  /*ccf0*/  MUFU.TANH R19, R19 ;  /* 0x0000001300137308 */ /* 0x000ea20000002400 */
[----:B------:R-:W-:Y:S04]  /*cd00*/  STL [R1+0xd4], R160 ;  /* 0x0000d4a001007387 */ /* 0x000fe80000100800 */
[----:B------:R-:W-:Y:S01]  /*cd10*/  STL [R1+0xd0], R159 ;  /* 0x0000d09f01007387 */ /* 0x000fe20000100800 */
[----:B------:R-:W-:-:S02]  /*cd20*/  ISETP.GT.AND P2, PT, R8, RZ, PT ;  /* 0x000000ff0800720c */ /* 0x000fc40003f44270 */
[----:B------:R-:W3:Y:S01]  /*cd30*/  MUFU.TANH R230, R230 ;  /* 0x000000e600e67308 */ /* 0x000ee20000002400 */
[----:B------:R-:W-:Y:S04]  /*cd40*/  STL [R1+0xcc], R158 ;  /* 0x0000cc9e01007387 */ /* 0x000fe80000100800 */
[----:B------:R-:W-:Y:S01]  /*cd50*/  STL [R1+0xc8], R157 ;  /* 0x0000c89d01007387 */ /* 0x000fe20000100800 */
[C---:B------:R-:W-:Y:S02]  /*cd60*/  ISETP.GT.AND P3, PT, R7.reuse, 0x8, PT ;  /* 0x000000080700780c */ /* 0x040fe40003f64270 */
        /* <DEDUP_REMOVED lines=30> */
[----:B------:R-:W-:Y:S04]  /*cf50*/  STL [R1+0x7c], R6 ;  /* 0x00007c0601007387 */ /* 0x000fe80000100800 */
[----:B------:R-:W-:Y:S04]  /*cf60*/  STL [R1+0x78], R5 ;  /* 0x0000780501007387 */ /* 0x000fe80000100800 */
[----:B------:R1:W-:Y:S04]  /*cf70*/  STL [R1+0x74], R4 ;  /* 0x0000740401007387 */ /* 0x0003e80000100800 */
[----:B------:R2:W-:Y:S04]  /*cf80*/  STL [R1+0x70], R2 ;  /* 0x0000700201007387 */ /* 0x0005e80000100800 */
[----:B-1----:R-:W3:Y:S01]  /*cf90*/  LDL.64 R4, [R1+0x48] ;  /* 0x0000480001047983 */ /* 0x002ee20000100a00 */
[----:B------:R-:W-:Y:S01]  /*cfa0*/  FMUL.FTZ R93, R98, UR9 ;  /* 0x00000009625d7c20 */ /* 0x000fe20008410000 */
[----:B------:R1:W-:Y:S01]  /*cfb0*/  MUFU.TANH R166, R99 ;  /* 0x0000006300a67308 */ /* 0x0003e20000002400 */
[----:B------:R-:W-:Y:S01]  /*cfc0*/  WARPGROUP.ARRIVE ;  /* 0x00000000000079c5 */ /* 0x000fe20000000000 */
[----:B------:R-:W-:Y:S01]  /*cfd0*/  FMUL.FTZ R91, R96, UR9 ;  /* 0x00000009605b7c20 */ /* 0x000fe20008410000 */
[----:B--2---:R-:W2:Y:S01]  /*cfe0*/  LDC R2, c[0x0][0x74c] ;  /* 0x0001d300ff027b82 */ /* 0x004ea20000000800 */
[----:B------:R-:W-:Y:S01]  /*cff0*/  FMUL.FTZ R89, R94, UR9 ;  /* 0x000000095e597c20 */ /* 0x000fe20008410000 */
[----:B------:R-:W-:Y:S01]  /*d000*/  FMUL.FTZ R205, R92, UR9 ;  /* 0x000000095ccd7c20 */ /* 0x000fe20008410000 */
[----:B------:R-:W-:Y:S01]  /*d010*/  FMUL.FTZ R92, R97, UR9 ;  /* 0x00000009615c7c20 */ /* 0x000fe20008410000 */
[----:B------:R-:W-:Y:S01]  /*d020*/  HGMMA.64x128x16.F32.BF16 R24, gdesc[UR4], RZ, !UPT, gsb0 ;  /* 0x01e00000041879f0 */ /* 0x000fe2000c0018ff */
[----:B------:R4:W2:Y:S01]  /*d030*/  MUFU.TANH R203, R138 ;  /* 0x0000008a00cb7308 */ /* 0x0008a20000002400 */
[----:B-1----:R-:W2:Y:S01]  /*d040*/  LDL.64 R98, [R1+0x40] ;  /* 0x0000400001627983 */ /* 0x002ea20000100a00 */
[----:B------:R-:W-:Y:S01]  /*d050*/  UIADD3 UR4, UR6, 0x2, URZ ;  /* 0x0000000206047890 */ /* 0x000fe2000fffe03f */
[----:B------:R-:W-:Y:S01]  /*d060*/  FMUL.FTZ R100, R100, UR9 ;  /* 0x0000000964647c20 */ /* 0x000fe20008410000 */
[----:B------:R-:W-:Y:S01]  /*d070*/  FMUL.FTZ R101, R101, UR9 ;  /* 0x0000000965657c20 */ /* 0x000fe20008410000 */
[----:B------:R-:W-:Y:S01]  /*d080*/  FMUL.FTZ R120, R120, UR9 ;  /* 0x0000000978787c20 */ /* 0x000fe20008410000 */
[----:B------:R-:W-:Y:S01]  /*d090*/  FMUL.FTZ R122, R122, UR9 ;  /* 0x000000097a7a7c20 */ /* 0x000fe20008410000 */
[----:B------:R-:W-:Y:S01]  /*d0a0*/  FMUL.FTZ R123, R123, UR9 ;  /* 0x000000097b7b7c20 */ /* 0x000fe20008410000 */
[----:B------:R1:W-:Y:S01]  /*d0b0*/  MUFU.TANH R9, R126 ;  /* 0x0000007e00097308 */ /* 0x0003e20000002400 */
[----:B------:R-:W-:Y:S01]  /*d0c0*/  UMOV UR14, UR4 ;  /* 0x00000004000e7c82 */ /* 0x000fe20008000000 */
[----:B------:R-:W-:Y:S01]  /*d0d0*/  ULEA UR4, UR43, -UR41, 0x7 ;  /* 0x800000292b047291 */ /* 0x000fe2000f8e383f */
[----:B----4-:R-:W-:Y:S01]  /*d0e0*/  FMUL.FTZ R138, R90, UR9 ;  /* 0x000000095a8a7c20 */ /* 0x010fe20008410000 */
[----:B------:R-:W-:Y:S01]  /*d0f0*/  FMUL.FTZ R90, R95, UR9 ;  /* 0x000000095f5a7c20 */ /* 0x000fe20008410000 */
[----:B------:R-:W-:Y:S01]  /*d100*/  FMUL.FTZ R102, R102, UR9 ;  /* 0x0000000966667c20 */ /* 0x000fe20008410000 */
[----:B------:R-:W1:Y:S01]  /*d110*/  LDC.64 R94, c[0x0][0x748] ;  /* 0x0001d200ff5e7b82 */ /* 0x000e620000000a00 */
[----:B------:R-:W-:Y:S01]  /*d120*/  FMUL.FTZ R103, R103, UR9 ;  /* 0x0000000967677c20 */ /* 0x000fe20008410000 */
[----:B------:R-:W-:Y:S01]  /*d130*/  LEA R96, R3, UR4, 0x1 ;  /* 0x0000000403607c11 */ /* 0x000fe2000f8e08ff */
[----:B------:R-:W-:Y:S01]  /*d140*/  UIADD3 UR4, UR6, 0x4, URZ ;  /* 0x0000000406047890 */ /* 0x000fe2000fffe03f */
[----:B------:R-:W4:Y:S01]  /*d150*/  MUFU.TANH R136, R136 ;  /* 0x0000008800887308 */ /* 0x000f220000002400 */
[----:B------:R-:W-:Y:S01]  /*d160*/  FMUL.FTZ R109, R109, UR9 ;  /* 0x000000096d6d7c20 */ /* 0x000fe20008410000 */
[----:B------:R-:W-:Y:S01]  /*d170*/  FMUL.FTZ R104, R104, UR9 ;  /* 0x0000000968687c20 */ /* 0x000fe20008410000 */
        /* <DEDUP_REMOVED lines=13> */
[----:B------:R-:W-:Y:S08]  /*d250*/  MUFU.TANH R88, R88 ;  /* 0x0000005800587308 */ /* 0x000ff00000002400 */
[----:B------:R-:W-:Y:S01]  /*d260*/  MUFU.TANH R168, R204 ;  /* 0x000000cc00a87308 */ /* 0x000fe20000002400 */
[----:B---3--:R-:W-:Y:S01]  /*d270*/  R2UR UR12, R4 ;  /* 0x00000000040c72ca */ /* 0x008fe200000e0000 */
[----:B------:R-:W-:-:S02]  /*d280*/  WARPGROUP.DEPBAR.LE gsb0, 0x0 ;  /* 0x00008000000079c5 */ /* 0x000fc40000010000 */
[----:B------:R-:W-:-:S04]  /*d290*/  R2UR UR13, R5 ;  /* 0x00000000050d72ca */ /* 0x000fc800000e0000 */
[----:B------:R-:W-:Y:S01]  /*d2a0*/  MUFU.TANH R91, R91 ;  /* 0x0000005b005b7308 */ /* 0x000fe20000002400 */
[----:B------:R-:W3:Y:S01]  /*d2b0*/  LDL.64 R4, [R1+0x38] ;  /* 0x0000380001047983 */ /* 0x000ee20000100a00 */
[----:B------:R-:W-:Y:S01]  /*d2c0*/  WARPGROUP.ARRIVE ;  /* 0x00000000000079c5 */ /* 0x000fe20000000000 */
[----:B------:R-:W-:Y:S02]  /*d2d0*/  IADD3 R96, R7, R96, RZ ;  /* 0x0000006007607210 */ /* 0x000fe40007ffe0ff */
[----:B--2---:R-:W-:Y:S01]  /*d2e0*/  IADD3 R2, -R2, 0x8, RZ ;  /* 0x0000000802027810 */ /* 0x004fe20007ffe1ff */
[----:B------:R-:W-:Y:S01]  /*d2f0*/  UIADD3 UR6, UR6, 0x6, URZ ;  /* 0x0000000606067890 */ /* 0x000fe2000fffe03f */
[----:B------:R-:W-:Y:S01]  /*d300*/  UMOV UR7, 0x40000040 ;  /* 0x4000004000077882 */ /* 0x000fe20000000000 */
[----:B------:R-:W2:Y:S01]  /*d310*/  MUFU.TANH R167, R205 ;  /* 0x000000cd00a77308 */ /* 0x000ea20000002400 */
[----:B------:R-:W-:Y:S01]  /*d320*/  HGMMA.64x128x16.F32.BF16 R24, gdesc[UR12], R24, gsb0 ;  /* 0x01e000000c1879f0 */ /* 0x000fe20008001818 */
[----:B------:R-:W-:-:S02]  /*d330*/  R2UR UR12, R98 ;  /* 0x00000000620c72ca */ /* 0x000fc400000e0000 */
[----:B------:R-:W-:Y:S01]  /*d340*/  R2UR UR13, R99 ;  /* 0x00000000630d72ca */ /* 0x000fe200000e0000 */
[----:B------:R-:W-:Y:S01]  /*d350*/  UMOV UR14, UR4 ;  /* 0x00000004000e7c82 */ /* 0x000fe20008000000 */
[----:B------:R-:W-:Y:S01]  /*d360*/  UMOV UR15, 0x40000040 ;  /* 0x40000040000f7882 */ /* 0x000fe20000000000 */
[--C-:B-1----:R-:W-:Y:S01]  /*d370*/  IMAD.IADD R126, R94, 0x1, -R96.reuse ;  /* 0x000000015e7e7824 */ /* 0x102fe200078e0a60 */
[----:B------:R-:W1:Y:S01]  /*d380*/  MUFU.TANH R92, R92 ;  /* 0x0000005c005c7308 */ /* 0x000e620000002400 */
[--C-:B------:R-:W-:Y:S01]  /*d390*/  IMAD.IADD R221, R2, 0x1, -R96.reuse ;  /* 0x0000000102dd7824 */ /* 0x100fe200078e0a60 */
[----:B------:R-:W-:Y:S02]  /*d3a0*/  IADD3 R95, RZ, -R96, -R95 ;  /* 0x80000060ff5f7210 */ /* 0x000fe40007ffe85f */
[----:B------:R-:W-:Y:S02]  /*d3b0*/  SEL R126, R126, 0x80, !P2 ;  /* 0x000000807e7e7807 */ /* 0x000fe40005000000 */
[----:B------:R-:W-:-:S02]  /*d3c0*/  IADD3 R94, R94, 0x8, -R96 ;  /* 0x000000085e5e7810 */ /* 0x000fc40007ffe860 */
[----:B------:R-:W-:Y:S01]  /*d3d0*/  SEL R221, R221, 0x80, P3 ;  /* 0x00000080dddd7807 */ /* 0x000fe20001800000 */
[----:B------:R-:W-:Y:S01]  /*d3e0*/  MUFU.TANH R169, R138 ;  /* 0x0000008a00a97308 */ /* 0x000fe20000002400 */
[----:B------:R-:W-:Y:S02]  /*d3f0*/  SEL R218, R95, 0x80, P1 ;  /* 0x000000805fda7807 */ /* 0x000fe40000800000 */
[C---:B------:R-:W-:Y:S02]  /*d400*/  ISETP.GE.AND P3, PT, R126.reuse, RZ, PT ;  /* 0x000000ff7e00720c */ /* 0x040fe40003f66270 */
[C---:B------:R-:W-:Y:S02]  /*d410*/  ISETP.GE.AND P4, PT, R126.reuse, 0x1, PT ;  /* 0x000000017e00780c */ /* 0x040fe40003f86270 */
[----:B------:R-:W-:Y:S01]  /*d420*/  ISETP.GE.AND P1, PT, R126, 0x9, PT ;  /* 0x000000097e00780c */ /* 0x000fe20003f26270 */
        /* <DEDUP_REMOVED lines=15> */
[----:B------:R-:W-:Y:S02]  /*d520*/  WARPGROUP.DEPBAR.LE gsb0, 0x0 ;  /* 0x00008000000079c5 */ /* 0x000fe40000010000 */
[----:B------:R-:W4:Y:S01]  /*d530*/  LDS R224, [R224+0x400] ;  /* 0x00040000e0e07984 */ /* 0x000f220000000800 */
[----:B------:R-:W-:-:S04]  /*d540*/  WARPGROUP.ARRIVE ;  /* 0x00000000000079c5 */ /* 0x000fc80000000000 */
[----:B------:R-:W-:Y:S02]  /*d550*/  MUFU.TANH R141, R124 ;  /* 0x0000007c008d7308 */ /* 0x000fe40000002400 */
[----:B------:R-:W-:Y:S01]  /*d560*/  HGMMA.64x128x16.F32.BF16 R24, gdesc[UR12], R24, gsb0 ;  /* 0x01e000000c1879f0 */ /* 0x000fe20008001818 */
[C---:B------:R-:W-:Y:S02]  /*d570*/  ISETP.GT.OR P3, PT, R218.reuse, RZ, !P3 ;  /* 0x000000ffda00720c */ /* 0x040fe40005f64670 */
[----:B------:R-:W-:-:S03]  /*d580*/  ISETP.GT.OR P4, PT, R218, 0x1, !P4 ;  /* 0x00000001da00780c */ /* 0x000fc60006784670 */
[----:B------:R-:W1:Y:S01]  /*d590*/  MUFU.TANH R157, R108 ;  /* 0x0000006c009d7308 */ /* 0x000e620000002400 */
[----:B------:R-:W-:Y:S02]  /*d5a0*/  ISETP.GT.OR P1, PT, R218, 0x9, !P1 ;  /* 0x00000009da00780c */ /* 0x000fe40004f24670 */
[----:B------:R-:W-:Y:S02]  /*d5b0*/  FSEL R216, R19, -INF , !P3 ;  /* 0xff80000013d87808 */ /* 0x000fe40005800000 */
[----:B------:R-:W-:Y:S02]  /*d5c0*/  FSEL R219, R230, -INF , !P4 ;  /* 0xff800000e6db7808 */ /* 0x000fe40006000000 */
[C---:B------:R-:W-:Y:S01]  /*d5d0*/  ISETP.GE.AND P2, PT, R126.reuse, 0x10, PT ;  /* 0x000000107e00780c */ /* 0x040fe20003f46270 */
[----:B------:R-:W1:Y:S01]  /*d5e0*/  MUFU.TANH R152, R113 ;  /* 0x0000007100987308 */ /* 0x000e620000002400 */
[C---:B------:R-:W-:Y:S02]  /*d5f0*/  ISETP.GE.AND P3, PT, R126.reuse, 0x11, PT ;  /* 0x000000117e00780c */ /* 0x040fe40003f66270 */
[----:B------:R-:W-:-:S02]  /*d600*/  ISETP.GE.AND P5, PT, R126, 0x18, PT ;  /* 0x000000187e00780c */ /* 0x000fc40003fa6270 */
[----:B------:R-:W-:Y:S02]  /*d610*/  ISETP.GE.AND P4, PT, R126, 0x19, PT ;  /* 0x000000197e00780c */ /* 0x000fe40003f86270 */
[----:B------:R-:W-:Y:S01]  /*d620*/  FSEL R220, R236, -INF , !P1 ;  /* 0xff800000ecdc7808 */ /* 0x000fe20004800000 */
[----:B------:R-:W-:Y:S01]  /*d630*/  MUFU.TANH R144, R121 ;  /* 0x0000007900907308 */ /* 0x000fe20000002400 */
[C---:B------:R-:W-:Y:S02]  /*d640*/  ISETP.GT.OR P2, PT, R218.reuse, 0x10, !P2 ;  /* 0x00000010da00780c */ /* 0x040fe40005744670 */
[C---:B------:R-:W-:Y:S02]  /*d650*/  ISETP.GT.OR P3, PT, R218.reuse, 0x11, !P3 ;  /* 0x00000011da00780c */ /* 0x040fe40005f64670 */
[C---:B------:R-:W-:Y:S02]  /*d660*/  ISETP.GT.OR P5, PT, R218.reuse, 0x18, !P5 ;  /* 0x00000018da00780c */ /* 0x040fe40006fa4670 */
[----:B------:R-:W-:Y:S01]  /*d670*/  ISETP.GT.OR P4, PT, R218, 0x19, !P4 ;  /* 0x00000019da00780c */ /* 0x000fe20006784670 */
[----:B------:R-:W-:Y:S01]  /*d680*/  MUFU.TANH R140, R125 ;  /* 0x0000007d008c7308 */ /* 0x000fe20000002400 */
[----:B------:R-:W-:-:S02]  /*d690*/  FSEL R215, R233, -INF , !P2 ;  /* 0xff800000e9d77808 */ /* 0x000fc40005000000 */
[----:B------:R-:W-:Y:S02]  /*d6a0*/  FSEL R211, R21, -INF , !P3 ;  /* 0xff80000015d37808 */ /* 0x000fe40005800000 */
[----:B------:R-:W-:Y:S02]  /*d6b0*/  FSEL R208, R23, -INF , !P5 ;  /* 0xff80000017d07808 */ /* 0x000fe40006800000 */
[----:B------:R-:W-:Y:S01]  /*d6c0*/  FSEL R206, R202, -INF , !P4 ;  /* 0xff800000cace7808 */ /* 0x000fe20006000000 */
[----:B------:R-:W1:Y:S01]  /*d6d0*/  MUFU.TANH R150, R116 ;  /* 0x0000007400967308 */ /* 0x000e620000002400 */
[----:B------:R-:W-:Y:S01]  /*d6e0*/  FMUL.FTZ R111, R111, UR9 ;  /* 0x000000096f6f7c20 */ /* 0x000fe20008410000 */
[----:B------:R-:W-:Y:S01]  /*d6f0*/  FMUL.FTZ R119, R119, UR9 ;  /* 0x0000000977777c20 */ /* 0x000fe20008410000 */
[----:B------:R-:W-:-:S05]  /*d700*/  FMUL.FTZ R115, R115, UR9 ;  /* 0x0000000973737c20 */ /* 0x000fca0008410000 */
[----:B------:R-:W1:Y:S01]  /*d710*/  MUFU.TANH R148, R117 ;  /* 0x0000007500947308 */ /* 0x000e620000002400 */
[----:B------:R-:W-:-:S07]  /*d720*/  FMUL.FTZ R118, R118, UR9 ;  /* 0x0000000976767c20 */ /* 0x000fce0008410000 */
[----:B------:R-:W-:Y:S08]  /*d730*/  MUFU.TANH R158, R107 ;  /* 0x0000006b009e7308 */ /* 0x000ff00000002400 */
[----:B------:R-:W-:Y:S08]  /*d740*/  MUFU.TANH R151, R114 ;  /* 0x0000007200977308 */ /* 0x000ff00000002400 */
[----:B------:R-:W1:Y:S08]  /*d750*/  MUFU.TANH R159, R106 ;  /* 0x0000006a009f7308 */ /* 0x000e700000002400 */
[----:B------:R-:W1:Y:S08]  /*d760*/  MUFU.TANH R155, R110 ;  /* 0x0000006e009b7308 */ /* 0x000e700000002400 */
[----:B------:R-:W1:Y:S01]  /*d770*/  MUFU.TANH R154, R111 ;  /* 0x0000006f009a7308 */ /* 0x000e620000002400 */
[----:B------:R-:W-:-:S02]  /*d780*/  WARPGROUP.DEPBAR.LE gsb0, 0x0 ;  /* 0x00008000000079c5 */ /* 0x000fc40000010000 */
[----:B---3--:R-:W-:-:S05]  /*d790*/  R2UR UR5, R5 ;  /* 0x00000000050572ca */ /* 0x008fca00000e0000 */
        /* <DEDUP_REMOVED lines=11> */
[----:B------:R3:W-:Y:S01]  /*d850*/  MUFU.TANH R146, R119 ;  /* 0x0000007700927308 */ /* 0x0007e20000002400 */
[----:B------:R-:W-:Y:S01]  /*d860*/  ISETP.GT.OR P0, PT, R221, RZ, !P0 ;  /* 0x000000ffdd00720c */ /* 0x000fe20004704670 */
[----:B------:R-:W-:Y:S01]  /*d870*/  FMUL.FTZ R127, R127, UR9 ;  /* 0x000000097f7f7c20 */ /* 0x000fe20008410000 */
[----:B------:R-:W-:Y:S01]  /*d880*/  ISETP.GE.AND P2, PT, R128, 0x8, PT ;  /* 0x000000088000780c */ /* 0x000fe20003f46270 */
[----:B------:R-:W-:Y:S01]  /*d890*/  FMUL.FTZ R130, R130, UR9 ;  /* 0x0000000982827c20 */ /* 0x000fe20008410000 */
[C---:B------:R-:W-:Y:S01]  /*d8a0*/  ISETP.GE.AND P3, PT, R128.reuse, 0x9, PT ;  /* 0x000000098000780c */ /* 0x040fe20003f66270 */
[----:B------:R-:W-:Y:S01]  /*d8b0*/  FMUL.FTZ R212, R131, UR9 ;  /* 0x0000000983d47c20 */ /* 0x000fe20008410000 */
[C---:B------:R-:W-:Y:S01]  /*d8c0*/  ISETP.GE.AND P5, PT, R128.reuse, 0x10, PT ;  /* 0x000000108000780c */ /* 0x040fe20003fa6270 */
[----:B------:R-:W3:Y:S01]  /*d8d0*/  MUFU.TANH R149, R115 ;  /* 0x0000007300957308 */ /* 0x000ee20000002400 */
[----:B------:R-:W-:Y:S01]  /*d8e0*/  ISETP.GE.AND P4, PT, R128, 0x11, PT ;  /* 0x000000118000780c */ /* 0x000fe20003f86270 */
[----:B------:R-:W-:Y:S01]  /*d8f0*/  IMAD R137, R0, 0x400, R137 ;  /* 0x0000040000897824 */ /* 0x000fe200078e0289 */
[----:B------:R-:W-:Y:S01]  /*d900*/  FSEL R214, R20, -INF , !P0 ;  /* 0xff80000014d67808 */ /* 0x000fe20004000000 */
[----:B------:R-:W-:Y:S01]  /*d910*/  FMUL.FTZ R129, R129, UR9 ;  /* 0x0000000981817c20 */ /* 0x000fe20008410000 */
[----:B------:R-:W-:-:S02]  /*d920*/  FSEL R228, R200, -INF , !P1 ;  /* 0xff800000c8e47808 */ /* 0x000fc40004800000 */
[----:B------:R-:W-:Y:S01]  /*d930*/  IADD3 R223, R10, 0x4, RZ ;  /* 0x000000040adf7810 */ /* 0x000fe20007ffe0ff */
[----:B------:R-:W3:Y:S01]  /*d940*/  MUFU.TANH R147, R118 ;  /* 0x0000007600937308 */ /* 0x000ee20000002400 */
[C---:B------:R-:W-:Y:S01]  /*d950*/  ISETP.GE.AND P0, PT, R128.reuse, 0x18, PT ;  /* 0x000000188000780c */ /* 0x040fe20003f06270 */
[----:B----4-:R-:W4:Y:S01]  /*d960*/  SHFL.IDX PT, R226, R224, R10, 0x1f ;  /* 0x00001f0ae0e27589 */ /* 0x010f2200000e0000 */
[----:B------:R-:W-:Y:S01]  /*d970*/  ISETP.GE.AND P1, PT, R128, 0x19, PT ;  /* 0x000000198000780c */ /* 0x000fe20003f26270 */
[C---:B------:R-:W-:Y:S01]  /*d980*/  VIADD R231, R10.reuse, 0x8 ;  /* 0x000000080ae77836 */ /* 0x040fe20000000000 */
        /* <DEDUP_REMOVED lines=28> */
[----:B--2---:R-:W-:-:S02]  /*db50*/  FSEL R123, R167, -INF , !P5 ;  /* 0xff800000a77b7808 */ /* 0x004fc40006800000 */
[----:B------:R-:W-:Y:S02]  /*db60*/  FSEL R120, R88, -INF , !P4 ;  /* 0xff80000058787808 */ /* 0x000fe40006000000 */
[C---:B------:R-:W-:Y:S02]  /*db70*/  ISETP.GE.AND P2, PT, R126.reuse, 0x38, PT ;  /* 0x000000387e00780c */ /* 0x040fe40003f46270 */
[----:B------:R-:W-:Y:S02]  /*db80*/  ISETP.GE.AND P3, PT, R126, 0x39, PT ;  /* 0x000000397e00780c */ /* 0x000fe40003f66270 */
[C---:B------:R-:W-:Y:S02]  /*db90*/  ISETP.GE.AND P5, PT, R128.reuse, 0x20, PT ;  /* 0x000000208000780c */ /* 0x040fe40003fa6270 */
[----:B------:R-:W-:Y:S02]  /*dba0*/  ISETP.GE.AND P4, PT, R128, 0x21, PT ;  /* 0x000000218000780c */ /* 0x000fe40003f86270 */
[----:B------:R-:W-:-:S02]  /*dbb0*/  FSEL R103, R91, -INF , !P0 ;  /* 0xff8000005b677808 */ /* 0x000fc40004000000 */
[----:B-1----:R-:W-:Y:S02]  /*dbc0*/  FSEL R109, R92, -INF , !P1 ;  /* 0xff8000005c6d7808 */ /* 0x002fe40004800000 */
        /* <DEDUP_REMOVED lines=80> */
[----:B------:R1:W2:Y:S01]  /*e0d0*/  MUFU.TANH R6, R127 ;  /* 0x0000007f00067308 */ /* 0x0002a20000002400 */
        /* <DEDUP_REMOVED lines=8> */
[----:B------:R3:W4:Y:S01]  /*e160*/  MUFU.TANH R2, R130 ;  /* 0x0000008200027308 */ /* 0x0007220000002400 */
[----:B-1----:R-:W-:-:S02]  /*e170*/  FSEL R127, R141, -INF , !P0 ;  /* 0xff8000008d7f7808 */ /* 0x002fc40004000000 */
[----:B------:R-:W-:Y:S02]  /*e180*/  FSEL R126, R140, -INF , !P1 ;  /* 0xff8000008c7e7808 */ /* 0x000fe40004800000 */
[C---:B------:R-:W-:Y:S02]  /*e190*/  ISETP.GE.AND P0, PT, R128.reuse, 0x60, PT ;  /* 0x000000608000780c */ /* 0x040fe40003f06270 */
[----:B------:R-:W-:Y:S02]  /*e1a0*/  ISETP.GE.AND P1, PT, R128, 0x61, PT ;  /* 0x000000618000780c */ /* 0x000fe40003f26270 */
[----:B------:R-:W-:Y:S02]  /*e1b0*/  ISETP.GT.OR P2, PT, R218, 0x70, !P2 ;  /* 0x00000070da00780c */ /* 0x000fe40005744670 */
[C---:B------:R-:W-:Y:S02]  /*e1c0*/  ISETP.GT.OR P0, PT, R221.reuse, 0x60, !P0 ;  /* 0x00000060dd00780c */ /* 0x040fe40004704670 */
[----:B------:R-:W-:-:S02]  /*e1d0*/  ISETP.GT.OR P1, PT, R221, 0x61, !P1 ;  /* 0x00000061dd00780c */ /* 0x000fc40004f24670 */
[----:B---3--:R-:W-:Y:S02]  /*e1e0*/  FSEL R130, R5, -INF , !P2 ;  /* 0xff80000005827808 */ /* 0x008fe40005000000 */
        /* <DEDUP_REMOVED lines=10> */
[----:B--2---:R-:W-:Y:S02]  /*e290*/  FSEL R139, R6, -INF , !P0 ;  /* 0xff800000068b7808 */ /* 0x004fe40004000000 */
[----:B----4-:R-:W-:-:S02]  /*e2a0*/  FSEL R137, R2, -INF , !P1 ;  /* 0xff80000002897808 */ /* 0x010fc40004800000 */
[C---:B------:R-:W-:Y:S02]  /*e2b0*/  ISETP.GE.AND P0, PT, R128.reuse, 0x78, PT ;  /* 0x000000788000780c */ /* 0x040fe40003f06270 */
[----:B-1----:R-:W-:Y:S02]  /*e2c0*/  FSEL R129, R9, -INF , !P2 ;  /* 0xff80000009817808 */ /* 0x002fe40005000000 */
        /* <DEDUP_REMOVED lines=8> */
[----:B------:R-:W-:Y:S02]  /*e350*/  WARPGROUP.DEPBAR.LE gsb0, 0x0 ;  /* 0x00008000000079c5 */ /* 0x000fe40000010000 */
[----:B------:R-:W-:Y:S01]  /*e360*/  FADD.FTZ R229, R24, -R226 ;  /* 0x800000e218e57221 */ /* 0x000fe20000010000 */
[C---:B------:R-:W-:Y:S01]  /*e370*/  ISETP.GT.OR P2, PT, R221.reuse, 0x71, !P2 ;  /* 0x00000071dd00780c */ /* 0x040fe20005744670 */
[----:B------:R-:W3:Y:S01]  /*e380*/  SHFL.IDX PT, R24, R224, R231, 0x1f ;  /* 0x00001fe7e0187589 */ /* 0x000ee200000e0000 */
[----:B------:R-:W-:-:S02]  /*e390*/  ISETP.GT.OR P0, PT, R221, 0x78, !P0 ;  /* 0x00000078dd00780c */ /* 0x000fc40004704670 */
[----:B------:R-:W-:Y:S01]  /*e3a0*/  ISETP.GT.OR P1, PT, R221, 0x79, !P1 ;  /* 0x00000079dd00780c */ /* 0x000fe20004f24670 */
[----:B------:R-:W-:Y:S01]  /*e3b0*/  LDS R17, [R17+0x400] ;  /* 0x0004000011117984 */ /* 0x000fe20000000800 */
[----:B-1----:R-:W-:-:S03]  /*e3c0*/  FADD.FTZ R227, R25, -R212 ;  /* 0x800000d419e37221 */ /* 0x002fc60000010000 */
[----:B------:R-:W-:Y:S04]  /*e3d0*/  SHFL.IDX PT, R25, R18, R223, 0x1f ;  /* 0x00001fdf12197589 */ /* 0x000fe800000e0000 */
[----:B------:R-:W1:Y:S01]  /*e3e0*/  SHFL.IDX PT, R223, R224, R232, 0x1f ;  /* 0x00001fe8e0df7589 */ /* 0x000e6200000e0000 */
[----:B------:R-:W-:Y:S01]  /*e3f0*/  FADD.FTZ R212, R27, -R212 ;  /* 0x800000d41bd47221 */ /* 0x000fe20000010000 */
[----:B--2---:R-:W-:Y:S01]  /*e400*/  FFMA.FTZ R216, R216, UR4, -R218 ;  /* 0x00000004d8d87c23 */ /* 0x004fe200080108da */
        /* <DEDUP_REMOVED lines=14> */
[----:B------:R-:W-:-:S03]  /*e4f0*/  VIADD R31, R10, 0x10 ;  /* 0x000000100a1f7836 */ /* 0x000fc60000000000 */
[----:B------:R-:W1:Y:S04]  /*e500*/  SHFL.IDX PT, R29, R224, R29, 0x1f ;  /* 0x00001f1de01d7589 */ /* 0x000e6800000e0000 */
[----:B------:R-:W1:Y:S01]  /*e510*/  SHFL.IDX PT, R31, R18, R31, 0x1f ;  /* 0x00001f1f121f7589 */ /* 0x000e6200000e0000 */
[----:B---3--:R-:W-:Y:S01]  /*e520*/  IADD3 R232, R10, 0x1c, RZ ;  /* 0x0000001c0ae87810 */ /* 0x008fe20007ffe0ff */
[----:B------:R3:W1:Y:S01]  /*e530*/  MUFU.EX2 R24, R26 ;  /* 0x0000001a00187308 */ /* 0x0006620000000800 */
[----:B------:R-:W-:-:S04]  /*e540*/  FFMA.FTZ R219, R219, UR4, -R25 ;  /* 0x00000004dbdb7c23 */ /* 0x000fc80008010819 */
[----:B------:R2:W-:Y:S01]  /*e550*/  SHFL.IDX PT, R232, R224, R232, 0x1f ;  /* 0x00001fe8e0e87589 */ /* 0x0005e200000e0000 */
[----:B---3--:R-:W-:Y:S01]  /*e560*/  FFMA.FTZ R26, R228, UR4, -R25 ;  /* 0x00000004e41a7c23 */ /* 0x008fe20008010819 */
[--C-:B----4-:R-:W-:Y:S01]  /*e570*/  FFMA.FTZ R25, R225, UR4, -R231.reuse ;  /* 0x00000004e1197c23 */ /* 0x110fe200080108e7 */
[----:B------:R-:W-:Y:S01]  /*e580*/  FFMA.FTZ R231, R222, UR4, -R231 ;  /* 0x00000004dee77c23 */ /* 0x000fe200080108e7 */
[--C-:B--2---:R-:W-:Y:S01]  /*e590*/  FADD.FTZ R222, R32, -R28.reuse ;  /* 0x8000001c20de7221 */ /* 0x104fe20000010000 */
[----:B------:R-:W-:Y:S01]  /*e5a0*/  FADD.FTZ R224, R34, -R28 ;  /* 0x8000001c22e07221 */ /* 0x000fe20000010000 */
[--C-:B------:R-:W-:Y:S01]  /*e5b0*/  FFMA.FTZ R28, R220, UR4, -R30.reuse ;  /* 0x00000004dc1c7c23 */ /* 0x100fe2000801081e */
[----:B------:R-:W-:Y:S01]  /*e5c0*/  FFMA.FTZ R30, R217, UR4, -R30 ;  /* 0x00000004d91e7c23 */ /* 0x000fe2000801081e */
[----:B------:R-:W-:Y:S02]  /*e5d0*/  VIADD R32, R10, 0x14 ;  /* 0x000000140a207836 */ /* 0x000fe40000000000 */
[--C-:B-1----:R-:W-:Y:S01]  /*e5e0*/  FADD.FTZ R217, R36, -R29.reuse ;  /* 0x8000001d24d97221 */ /* 0x102fe20000010000 */
[----:B------:R-:W-:Y:S01]  /*e5f0*/  FADD.FTZ R220, R38, -R29 ;  /* 0x8000001d26dc7221 */ /* 0x000fe20000010000 */
[--C-:B------:R-:W-:Y:S01]  /*e600*/  FFMA.FTZ R29, R215, UR4, -R31.reuse ;  /* 0x00000004d71d7c23 */ /* 0x100fe2000801081f */
[----:B------:R-:W-:Y:S01]  /*e610*/  FFMA.FTZ R31, R213, UR4, -R31 ;  /* 0x00000004d51f7c23 */ /* 0x000fe2000801081f */
[----:B------:R-:W-:Y:S01]  /*e620*/  FFMA.FTZ R213, -R19, R19, 1 ;  /* 0x3f80000013d57423 */ /* 0x000fe20000010113 */
[----:B------:R-:W-:Y:S01]  /*e630*/  FMUL.FTZ R229, R214, R229 ;  /* 0x000000e5d6e57220 */ /* 0x000fe20000410000 */
[----:B------:R-:W1:Y:S01]  /*e640*/  SHFL.IDX PT, R32, R18, R32, 0x1f ;  /* 0x00001f2012207589 */ /* 0x000e6200000e0000 */
[----:B------:R-:W-:-:S02]  /*e650*/  IADD3 R34, R10, 0x18, RZ ;  /* 0x000000180a227810 */ /* 0x000fc40007ffe0ff */
[----:B------:R-:W-:Y:S01]  /*e660*/  FMUL.FTZ R213, R213, R229 ;  /* 0x000000e5d5d57220 */ /* 0x000fe20000410000 */
[C---:B------:R-:W-:Y:S02]  /*e670*/  VIADD R229, R10.reuse, 0x1c ;  /* 0x0000001c0ae57836 */ /* 0x040fe40000000000 */
[--C-:B------:R-:W-:Y:S02]  /*e680*/  FADD.FTZ R225, R33, -R27.reuse ;  /* 0x8000001b21e17221 */ /* 0x100fe40000010000 */
[----:B------:R-:W2:Y:S04]  /*e690*/  SHFL.IDX PT, R33, R18, R34, 0x1f ;  /* 0x00001f2212217589 */ /* 0x000ea800000e0000 */
[----:B------:R-:W3:Y:S01]  /*e6a0*/  SHFL.IDX PT, R34, R18, R229, 0x1f ;  /* 0x00001fe512227589 */ /* 0x000ee200000e0000 */
[----:B------:R-:W-:Y:S01]  /*e6b0*/  FADD.FTZ R228, R35, -R27 ;  /* 0x8000001b23e47221 */ /* 0x000fe20000010000 */
[----:B------:R-:W-:-:S02]  /*e6c0*/  VIADD R215, R10, 0x4 ;  /* 0x000000040ad77836 */ /* 0x000fc40000000000 */
[----:B------:R-:W4:Y:S01]  /*e6d0*/  SHFL.IDX PT, R35, R12, R10, 0x1f ;  /* 0x00001f0a0c237589 */ /* 0x000f2200000e0000 */
[----:B------:R2:W-:Y:S01]  /*e6e0*/  MUFU.EX2 R19, R31 ;  /* 0x0000001f00137308 */ /* 0x0005e20000000800 */
[--C-:B-1----:R-:W-:Y:S01]  /*e6f0*/  FFMA.FTZ R211, R211, UR4, -R32.reuse ;  /* 0x00000004d3d37c23 */ /* 0x102fe20008010820 */
[----:B------:R-:W-:Y:S01]  /*e700*/  FFMA.FTZ R32, R210, UR4, -R32 ;  /* 0x00000004d2207c23 */ /* 0x000fe20008010820 */
[----:B------:R-:W-:-:S05]  /*e710*/  FFMA.FTZ R210, -R20, R20, 1 ;  /* 0x3f80000014d27423 */ /* 0x000fca0000010114 */
[----:B------:R1:W-:Y:S01]  /*e720*/  MUFU.EX2 R20, R32 ;  /* 0x0000002000147308 */ /* 0x0003e20000000800 */
[--C-:B--2---:R-:W-:Y:S01]  /*e730*/  FFMA.FTZ R31, R208, UR4, -R33.reuse ;  /* 0x00000004d01f7c23 */ /* 0x104fe20008010821 */
[----:B-1----:R-:W-:Y:S01]  /*e740*/  FFMA.FTZ R32, R209, UR4, -R33 ;  /* 0x00000004d1207c23 */ /* 0x002fe20008010821 */
[----:B---3--:R-:W-:-:S05]  /*e750*/  FFMA.FTZ R33, R206, UR4, -R34 ;  /* 0x00000004ce217c23 */ /* 0x008fca0008010822 */
[----:B------:R-:W1:Y:S01]  /*e760*/  MUFU.EX2 R219, R219 ;  /* 0x000000db00db7308 */ /* 0x000e620000000800 */
[----:B------:R-:W2:Y:S01]  /*e770*/  SHFL.IDX PT, R206, R12, R215, 0x1f ;  /* 0x00001fd70cce7589 */ /* 0x000ea200000e0000 */
[----:B------:R-:W-:Y:S01]  /*e780*/  FMUL.FTZ R226, R24, R226 ;  /* 0x000000e218e27220 */ /* 0x000fe20000410000 */
[----:B------:R-:W-:Y:S01]  /*e790*/  FFMA.FTZ R208, -R230, R230, 1 ;  /* 0x3f800000e6d07423 */ /* 0x000fe200000101e6 */
[--C-:B----4-:R-:W-:Y:S01]  /*e7a0*/  FFMA.FTZ R204, R204, UR4, -R35.reuse ;  /* 0x00000004cccc7c23 */ /* 0x110fe20008010823 */
[----:B------:R-:W-:Y:S01]  /*e7b0*/  FFMA.FTZ R36, R205, UR4, -R35 ;  /* 0x00000004cd247c23 */ /* 0x000fe20008010823 */
[----:B------:R-:W-:Y:S01]  /*e7c0*/  FMUL.FTZ R210, R210, R226 ;  /* 0x000000e2d2d27220 */ /* 0x000fe20000410000 */
[C---:B------:R-:W-:Y:S01]  /*e7d0*/  IADD3 R209, R10.reuse, 0x8, RZ ;  /* 0x000000080ad17810 */ /* 0x040fe20007ffe0ff */
[----:B------:R3:W-:Y:S01]  /*e7e0*/  MUFU.EX2 R18, R211 ;  /* 0x000000d300127308 */ /* 0x0007e20000000800 */
[C---:B------:R-:W-:Y:S02]  /*e7f0*/  VIADD R226, R10.reuse, 0xc ;  /* 0x0000000c0ae27836 */ /* 0x040fe40000000000 */
[----:B------:R-:W-:-:S02]  /*e800*/  VIADD R230, R10, 0x18 ;  /* 0x000000180ae67836 */ /* 0x000fc40000000000 */
[----:B-1----:R-:W-:Y:S01]  /*e810*/  FMUL.FTZ R227, R219, R227 ;  /* 0x000000e3dbe37220 */ /* 0x002fe20000410000 */
[----:B---3--:R-:W-:Y:S02]  /*e820*/  VIADD R211, R10, 0x10 ;  /* 0x000000100ad37836 */ /* 0x008fe40000000000 */
[----:B------:R2:W-:Y:S01]  /*e830*/  MUFU.EX2 R35, R204 ;  /* 0x000000cc00237308 */ /* 0x0005e20000000800 */
[----:B------:R-:W-:Y:S01]  /*e840*/  FMUL.FTZ R208, R208, R227 ;  /* 0x000000e3d0d07220 */ /* 0x000fe20000410000 */
[----:B------:R-:W-:Y:S01]  /*e850*/  IADD3 R227, R10, 0x14, RZ ;  /* 0x000000140ae37810 */ /* 0x000fe20007ffe0ff */
[----:B------:R-:W-:-:S05]  /*e860*/  FFMA.FTZ R34, R207, UR4, -R34 ;  /* 0x00000004cf227c23 */ /* 0x000fca0008010822 */
[----:B------:R1:W-:Y:S01]  /*e870*/  MUFU.EX2 R27, R231 ;  /* 0x000000e7001b7308 */ /* 0x0003e20000000800 */
[--C-:B--2---:R-:W-:Y:S01]  /*e880*/  FFMA.FTZ R204, R122, UR4, -R206.reuse ;  /* 0x000000047acc7c23 */ /* 0x104fe200080108ce */
[----:B------:R-:W-:Y:S01]  /*e890*/  FFMA.FTZ R206, R124, UR4, -R206 ;  /* 0x000000047cce7c23 */ /* 0x000fe200080108ce */
[----:B------:R-:W-:Y:S04]  /*e8a0*/  SHFL.IDX PT, R207, R12, R209, 0x1f ;  /* 0x00001fd10ccf7589 */ /* 0x000fe800000e0000 */
[----:B------:R-:W-:Y:S01]  /*e8b0*/  SHFL.IDX PT, R38, R12, R227, 0x1f ;  /* 0x00001fe30c267589 */ /* 0x000fe200000e0000 */
[--C-:B-1----:R-:W-:Y:S01]  /*e8c0*/  FADD.FTZ R231, R37, -R232.reuse ;  /* 0x800000e825e77221 */ /* 0x102fe20000010000 */
[----:B------:R-:W-:Y:S02]  /*e8d0*/  FADD.FTZ R232, R39, -R232 ;  /* 0x800000e827e87221 */ /* 0x000fe40000010000 */
[----:B------:R-:W-:Y:S04]  /*e8e0*/  SHFL.IDX PT, R37, R12, R226, 0x1f ;  /* 0x00001fe20c257589 */ /* 0x000fe800000e0000 */
[----:B------:R-:W-:Y:S04]  /*e8f0*/  SHFL.IDX PT, R39, R12, R211, 0x1f ;  /* 0x00001fd30c277589 */ /* 0x000fe800000e0000 */
[----:B------:R-:W1:Y:S04]  /*e900*/  SHFL.IDX PT, R122, R12, R230, 0x1f ;  /* 0x00001fe60c7a7589 */ /* 0x000e6800000e0000 */
[----:B------:R2:W3:Y:S02]  /*e910*/  SHFL.IDX PT, R124, R12, R229, 0x1f ;  /* 0x00001fe50c7c7589 */ /* 0x0004e400000e0000 */
[----:B--2---:R2:W-:Y:S02]  /*e920*/  MUFU.EX2 R12, R204 ;  /* 0x000000cc000c7308 */ /* 0x0045e40000000800 */
[----:B--2---:R-:W2:Y:S01]  /*e930*/  SHFL.IDX PT, R204, R11, R215, 0x1f ;  /* 0x00001fd70bcc7589 */ /* 0x004ea200000e0000 */
[--C-:B-1----:R-:W-:Y:S01]  /*e940*/  FFMA.FTZ R112, R112, UR4, -R122.reuse ;  /* 0x0000000470707c23 */ /* 0x102fe2000801087a */
[----:B------:R-:W-:-:S02]  /*e950*/  FFMA.FTZ R107, R107, UR4, -R122 ;  /* 0x000000046b6b7c23 */ /* 0x000fc4000801087a */
[----:B------:R-:W1:Y:S01]  /*e960*/  SHFL.IDX PT, R205, R11, R10, 0x1f ;  /* 0x00001f0a0bcd7589 */ /* 0x000e6200000e0000 */
[----:B---3--:R-:W-:-:S03]  /*e970*/  FFMA.FTZ R122, R97, UR4, -R124 ;  /* 0x00000004617a7c23 */ /* 0x008fc6000801087c */
[----:B------:R-:W3:Y:S01]  /*e980*/  SHFL.IDX PT, R97, R11, R211, 0x1f ;  /* 0x00001fd30b617589 */ /* 0x000ee200000e0000 */
[--C-:B------:R-:W-:Y:S01]  /*e990*/  FFMA.FTZ R123, R123, UR4, -R207.reuse ;  /* 0x000000047b7b7c23 */ /* 0x100fe200080108cf */
[----:B------:R-:W-:Y:S02]  /*e9a0*/  FFMA.FTZ R125, R125, UR4, -R207 ;  /* 0x000000047d7d7c23 */ /* 0x000fe400080108cf */
[----:B------:R-:W-:Y:S01]  /*e9b0*/  SHFL.IDX PT, R207, R11, R209, 0x1f ;  /* 0x00001fd10bcf7589 */ /* 0x000fe200000e0000 */
[--C-:B--2---:R-:W-:Y:S01]  /*e9c0*/  FFMA.FTZ R119, R119, UR4, -R204.reuse ;  /* 0x0000000477777c23 */ /* 0x104fe200080108cc */
[----:B------:R-:W-:Y:S02]  /*e9d0*/  FFMA.FTZ R204, R98, UR4, -R204 ;  /* 0x0000000462cc7c23 */ /* 0x000fe400080108cc */
[----:B------:R-:W2:Y:S01]  /*e9e0*/  SHFL.IDX PT, R98, R11, R230, 0x1f ;  /* 0x00001fe60b627589 */ /* 0x000ea200000e0000 */
[--C-:B------:R-:W-:Y:S01]  /*e9f0*/  FFMA.FTZ R120, R120, UR4, -R37.reuse ;  /* 0x0000000478787c23 */ /* 0x100fe20008010825 */
[----:B------:R-:W-:Y:S01]  /*ea00*/  FFMA.FTZ R121, R121, UR4, -R37 ;  /* 0x0000000479797c23 */ /* 0x000fe20008010825 */
[--C-:B------:R-:W-:Y:S01]  /*ea10*/  FFMA.FTZ R109, R109, UR4, -R38.reuse ;  /* 0x000000046d6d7c23 */ /* 0x100fe20008010826 */
[----:B------:R4:W-:Y:S01]  /*ea20*/  MUFU.EX2 R37, R206 ;  /* 0x000000ce00257308 */ /* 0x0009e20000000800 */
[--C-:B------:R-:W-:Y:S01]  /*ea30*/  FFMA.FTZ R103, R103, UR4, -R39.reuse ;  /* 0x0000000467677c23 */ /* 0x100fe20008010827 */
[----:B------:R-:W-:Y:S01]  /*ea40*/  FFMA.FTZ R114, R114, UR4, -R39 ;  /* 0x0000000472727c23 */ /* 0x000fe20008010827 */
[--C-:B-1----:R-:W-:Y:S01]  /*ea50*/  FFMA.FTZ R117, R117, UR4, -R205.reuse ;  /* 0x0000000475757c23 */ /* 0x102fe200080108cd */
[----:B------:R-:W-:Y:S01]  /*ea60*/  FFMA.FTZ R106, R106, UR4, -R205 ;  /* 0x000000046a6a7c23 */ /* 0x000fe200080108cd */
[----:B----4-:R-:W-:-:S03]  /*ea70*/  FFMA.FTZ R206, R94, UR4, -R38 ;  /* 0x000000045ece7c23 */ /* 0x010fc60008010826 */
[----:B------:R1:W-:Y:S01]  /*ea80*/  MUFU.EX2 R38, R123 ;  /* 0x0000007b00267308 */ /* 0x0003e20000000800 */
[----:B------:R-:W-:Y:S01]  /*ea90*/  SHFL.IDX PT, R205, R11, R229, 0x1f ;  /* 0x00001fe50bcd7589 */ /* 0x000fe200000e0000 */
[--C-:B---3--:R-:W-:Y:S01]  /*eaa0*/  FFMA.FTZ R101, R101, UR4, -R97.reuse ;  /* 0x0000000465657c23 */ /* 0x108fe20008010861 */
[----:B------:R-:W-:Y:S02]  /*eab0*/  FFMA.FTZ R100, R100, UR4, -R97 ;  /* 0x0000000464647c23 */ /* 0x000fe40008010861 */
[----:B-1----:R-:W1:Y:S03]  /*eac0*/  SHFL.IDX PT, R123, R11, R226, 0x1f ;  /* 0x00001fe20b7b7589 */ /* 0x002e6600000e0000 */
[----:B------:R3:W-:Y:S02]  /*ead0*/  MUFU.EX2 R39, R125 ;  /* 0x0000007d00277308 */ /* 0x0007e40000000800 */
[----:B---3--:R3:W-:Y:S06]  /*eae0*/  SHFL.IDX PT, R125, R11, R227, 0x1f ;  /* 0x00001fe30b7d7589 */ /* 0x0087ec00000e0000 */
[----:B------:R2:W-:Y:S08]  /*eaf0*/  MUFU.EX2 R97, R114 ;  /* 0x0000007200617308 */ /* 0x0005f00000000800 */
[----:B---3--:R3:W-:Y:S01]  /*eb00*/  MUFU.EX2 R11, R121 ;  /* 0x00000079000b7308 */ /* 0x0087e20000000800 */
[----:B--2---:R-:W-:Y:S01]  /*eb10*/  FFMA.FTZ R114, R95, UR4, -R98 ;  /* 0x000000045f727c23 */ /* 0x004fe20008010862 */
[----:B---3--:R-:W2:Y:S06]  /*eb20*/  SHFL.IDX PT, R121, R14, R215, 0x1f ;  /* 0x00001fd70e797589 */ /* 0x008eac00000e0000 */
[----:B------:R3:W-:Y:S01]  /*eb30*/  MUFU.EX2 R95, R109 ;  /* 0x0000006d005f7308 */ /* 0x0007e20000000800 */
[----:B------:R-:W-:-:S07]  /*eb40*/  FFMA.FTZ R124, R96, UR4, -R124 ;  /* 0x00000004607c7c23 */ /* 0x000fce000801087c */
[----:B------:R4:W-:Y:S01]  /*eb50*/  MUFU.EX2 R94, R120 ;  /* 0x00000078005e7308 */ /* 0x0009e20000000800 */
[----:B---3--:R-:W3:Y:S01]  /*eb60*/  SHFL.IDX PT, R109, R14, R211, 0x1f ;  /* 0x00001fd30e6d7589 */ /* 0x008ee200000e0000 */
[----:B----4-:R-:W-:-:S03]  /*eb70*/  FFMA.FTZ R120, R99, UR4, -R207 ;  /* 0x0000000463787c23 */ /* 0x010fc600080108cf */
[----:B------:R-:W4:Y:S03]  /*eb80*/  SHFL.IDX PT, R99, R14, R10, 0x1f ;  /* 0x00001f0a0e637589 */ /* 0x000f2600000e0000 */
[----:B------:R-:W3:Y:S01]  /*eb90*/  MUFU.EX2 R25, R25 ;  /* 0x0000001900197308 */ /* 0x000ee20000000800 */
[----:B-1----:R-:W-:-:S07]  /*eba0*/  FFMA.FTZ R105, R105, UR4, -R123 ;  /* 0x0000000469697c23 */ /* 0x002fce000801087b */
[----:B------:R1:W-:Y:S01]  /*ebb0*/  MUFU.EX2 R96, R103 ;  /* 0x0000006700607308 */ /* 0x0003e20000000800 */
[----:B------:R-:W-:Y:S01]  /*ebc0*/  FFMA.FTZ R104, R104, UR4, -R123 ;  /* 0x0000000468687c23 */ /* 0x000fe2000801087b */
[----:B-1----:R-:W1:Y:S04]  /*ebd0*/  SHFL.IDX PT, R103, R14, R226, 0x1f ;  /* 0x00001fe20e677589 */ /* 0x002e6800000e0000 */
[----:B------:R-:W1:Y:S01]  /*ebe0*/  SHFL.IDX PT, R123, R14, R209, 0x1f ;  /* 0x00001fd10e7b7589 */ /* 0x000e6200000e0000 */
[--C-:B--2---:R-:W-:Y:S01]  /*ebf0*/  FFMA.FTZ R108, R108, UR4, -R121.reuse ;  /* 0x000000046c6c7c23 */ /* 0x104fe20008010879 */
[----:B------:R-:W-:Y:S02]  /*ec00*/  FFMA.FTZ R138, R138, UR4, -R121 ;  /* 0x000000048a8a7c23 */ /* 0x000fe40008010879 */
[----:B------:R-:W2:Y:S01]  /*ec10*/  SHFL.IDX PT, R121, R14, R227, 0x1f ;  /* 0x00001fe30e797589 */ /* 0x000ea200000e0000 */
        /* <DEDUP_REMOVED lines=13> */
[----:B---3--:R-:W3:Y:S01]  /*ecf0*/  SHFL.IDX PT, R112, R14, R230, 0x1f ;  /* 0x00001fe60e707589 */ /* 0x008ee200000e0000 */
[----:B------:R-:W4:Y:S01]  /*ed00*/  MUFU.TANH R132, R132 ;  /* 0x0000008400847308 */ /* 0x000f220000002400 */
[--C-:B-1----:R-:W-:Y:S01]  /*ed10*/  FFMA.FTZ R126, R126, UR4, -R103.reuse ;  /* 0x000000047e7e7c23 */ /* 0x102fe20008010867 */
[----:B------:R-:W-:-:S02]  /*ed20*/  FFMA.FTZ R139, R139, UR4, -R103 ;  /* 0x000000048b8b7c23 */ /* 0x000fc40008010867 */
[----:B------:R-:W1:Y:S04]  /*ed30*/  SHFL.IDX PT, R103, R14, R229, 0x1f ;  /* 0x00001fe50e677589 */ /* 0x000e6800000e0000 */
[----:B------:R-:W3:Y:S01]  /*ed40*/  MUFU.TANH R134, R134 ;  /* 0x0000008600867308 */ /* 0x000ee20000002400 */
[--C-:B------:R-:W-:Y:S01]  /*ed50*/  FFMA.FTZ R127, R127, UR4, -R123.reuse ;  /* 0x000000047f7f7c23 */ /* 0x100fe2000801087b */
        /* <DEDUP_REMOVED lines=9> */
[----:B--2---:R-:W-:-:S07]  /*edf0*/  FFMA.FTZ R123, R123, UR4, -R121 ;  /* 0x000000047b7b7c23 */ /* 0x004fce0008010879 */
[----:B------:R-:W2:Y:S01]  /*ee00*/  MUFU.EX2 R32, R32 ;  /* 0x0000002000207308 */ /* 0x000ea20000000800 */
[--C-:B------:R-:W-:Y:S01]  /*ee10*/  FFMA.FTZ R110, R110, UR4, -R205.reuse ;  /* 0x000000046e6e7c23 */ /* 0x100fe200080108cd */
[----:B------:R-:W-:Y:S01]  /*ee20*/  FFMA.FTZ R118, R118, UR4, -R205 ;  /* 0x0000000476767c23 */ /* 0x000fe200080108cd */
[----:B------:R-:W-:-:S05]  /*ee30*/  FFMA.FTZ R121, R125, UR4, -R121 ;  /* 0x000000047d797c23 */ /* 0x000fca0008010879 */
[----:B------:R-:W2:Y:S01]  /*ee40*/  MUFU.EX2 R31, R31 ;  /* 0x0000001f001f7308 */ /* 0x000ea20000000800 */
[----:B----4-:R-:W-:Y:S01]  /*ee50*/  FSEL R125, R132, -INF , !P5 ;  /* 0xff800000847d7808 */ /* 0x010fe20006800000 */
[----:B------:R-:W-:Y:S01]  /*ee60*/  FMUL.FTZ R218, R27, R218 ;  /* 0x000000da1bda7220 */ /* 0x000fe20000410000 */
[----:B---3--:R-:W-:Y:S01]  /*ee70*/  FSEL R205, R134, -INF , !P0 ;  /* 0xff80000086cd7808 */ /* 0x008fe20004000000 */
[----:B------:R-:W-:Y:S01]  /*ee80*/  FFMA.FTZ R235, -R235, R235, 1 ;  /* 0x3f800000ebeb7423 */ /* 0x000fe200000101eb */
[----:B------:R-:W-:Y:S01]  /*ee90*/  FFMA.FTZ R116, R116, UR4, -R98 ;  /* 0x0000000474747c23 */ /* 0x000fe20008010862 */
[----:B------:R-:W-:Y:S01]  /*eea0*/  FFMA.FTZ R111, R111, UR4, -R207 ;  /* 0x000000046f6f7c23 */ /* 0x000fe200080108cf */
[--C-:B------:R-:W-:Y:S01]  /*eeb0*/  FFMA.FTZ R125, R125, UR4, -R112.reuse ;  /* 0x000000047d7d7c23 */ /* 0x100fe20008010870 */
[----:B------:R-:W3:Y:S01]  /*eec0*/  MUFU.EX2 R26, R26 ;  /* 0x0000001a001a7308 */ /* 0x000ee20000000800 */
[----:B------:R-:W-:Y:S01]  /*eed0*/  FFMA.FTZ R205, R205, UR4, -R112 ;  /* 0x00000004cdcd7c23 */ /* 0x000fe20008010870 */
[----:B-1----:R-:W-:Y:S01]  /*eee0*/  FSEL R207, R135, -INF , !P1 ;  /* 0xff80000087cf7808 */ /* 0x002fe20004800000 */
[----:B------:R-:W-:Y:S01]  /*eef0*/  FMUL.FTZ R112, R235, R218 ;  /* 0x000000daeb707220 */ /* 0x000fe20000410000 */
[----:B------:R-:W-:Y:S01]  /*ef00*/  FMUL.FTZ R221, R28, R221 ;  /* 0x000000dd1cdd7220 */ /* 0x000fe20000410000 */
[----:B------:R-:W-:Y:S01]  /*ef10*/  FFMA.FTZ R209, -R233, R233, 1 ;  /* 0x3f800000e9d17423 */ /* 0x000fe200000101e9 */
[----:B------:R-:W-:-:S02]  /*ef20*/  FFMA.FTZ R211, -R234, R234, 1 ;  /* 0x3f800000ead37423 */ /* 0x000fc400000101ea */
[----:B------:R1:W-:Y:S01]  /*ef30*/  MUFU.EX2 R98, R206 ;  /* 0x000000ce00627308 */ /* 0x0003e20000000800 */
[----:B------:R-:W-:Y:S01]  /*ef40*/  FMUL.FTZ R222, R29, R222 ;  /* 0x000000de1dde7220 */ /* 0x000fe20000410000 */
[--C-:B------:R-:W-:Y:S01]  /*ef50*/  FADD.FTZ R40, R40, -R216.reuse ;  /* 0x800000d828287221 */ /* 0x100fe20000010000 */
[----:B------:R-:W-:Y:S01]  /*ef60*/  FADD.FTZ R42, R42, -R216 ;  /* 0x800000d82a2a7221 */ /* 0x000fe20000010000 */
[----:B------:R-:W-:Y:S01]  /*ef70*/  FFMA.FTZ R236, -R236, R236, 1 ;  /* 0x3f800000ecec7423 */ /* 0x000fe200000101ec */
[----:B------:R-:W4:Y:S01]  /*ef80*/  SHFL.IDX PT, R218, R17, R215, 0x1f ;  /* 0x00001fd711da7589 */ /* 0x000f2200000e0000 */
[C---:B------:R-:W-:Y:S01]  /*ef90*/  VIADD R234, R10.reuse, 0x8 ;  /* 0x000000080aea7836 */ /* 0x040fe20000000000 */
[----:B------:R-:W-:Y:S02]  /*efa0*/  IADD3 R233, R10, 0xc, RZ ;  /* 0x0000000c0ae97810 */ /* 0x000fe40007ffe0ff */
[----:B-1----:R-:W-:Y:S01]  /*efb0*/  FSEL R206, R133, -INF , !P4 ;  /* 0xff80000085ce7808 */ /* 0x002fe20006000000 */
[----:B------:R-:W1:Y:S01]  /*efc0*/  MUFU.EX2 R30, R30 ;  /* 0x0000001e001e7308 */ /* 0x000e620000000800 */
[----:B------:R1:W-:Y:S01]  /*efd0*/  LDS R216, [R13+0x400] ;  /* 0x000400000dd87984 */ /* 0x0003e20000000800 */
[----:B--2---:R-:W-:Y:S01]  /*efe0*/  FMUL.FTZ R226, R32, R220 ;  /* 0x000000dc20e27220 */ /* 0x004fe20000410000 */
[--C-:B------:R-:W-:Y:S01]  /*eff0*/  FFMA.FTZ R207, R207, UR4, -R103.reuse ;  /* 0x00000004cfcf7c23 */ /* 0x100fe20008010867 */
[----:B------:R-:W-:Y:S01]  /*f000*/  FFMA.FTZ R206, R206, UR4, -R103 ;  /* 0x00000004cece7c23 */ /* 0x000fe20008010867 */
[----:B------:R-:W-:Y:S01]  /*f010*/  FMUL.FTZ R209, R209, R222 ;  /* 0x000000ded1d17220 */ /* 0x000fe20000410000 */
[----:B------:R-:W2:Y:S01]  /*f020*/  SHFL.IDX PT, R220, R17, R229, 0x1f ;  /* 0x00001fe511dc7589 */ /* 0x000ea200000e0000 */
[----:B------:R-:W-:Y:S01]  /*f030*/  FMUL.FTZ R103, R236, R221 ;  /* 0x000000ddec677220 */ /* 0x000fe20000410000 */
[----:B------:R-:W-:-:S02]  /*f040*/  FMUL.FTZ R222, R31, R217 ;  /* 0x000000d91fde7220 */ /* 0x000fc40000410000 */
[----:B------:R-:W2:Y:S04]  /*f050*/  SHFL.IDX PT, R221, R17, R234, 0x1f ;  /* 0x00001fea11dd7589 */ /* 0x000ea800000e0000 */
[----:B------:R-:W2:Y:S01]  /*f060*/  SHFL.IDX PT, R217, R17, R233, 0x1f ;  /* 0x00001fe911d97589 */ /* 0x000ea200000e0000 */
[----:B------:R-:W2:Y:S01]  /*f070*/  MUFU.EX2 R36, R36 ;  /* 0x0000002400247308 */ /* 0x000ea20000000800 */
[----:B------:R-:W-:Y:S01]  /*f080*/  FFMA.FTZ R14, -R200, R200, 1 ;  /* 0x3f800000c80e7423 */ /* 0x000fe200000101c8 */
[----:B---3--:R-:W-:Y:S01]  /*f090*/  FMUL.FTZ R212, R26, R212 ;  /* 0x000000d41ad47220 */ /* 0x008fe20000410000 */
[----:B-1----:R-:W-:Y:S01]  /*f0a0*/  FMUL.FTZ R223, R30, R223 ;  /* 0x000000df1edf7220 */ /* 0x002fe20000410000 */
[----:B------:R-:W-:Y:S02]  /*f0b0*/  VIADD R235, R10, 0x10 ;  /* 0x000000100aeb7836 */ /* 0x000fe40000000000 */
[----:B------:R-:W-:Y:S01]  /*f0c0*/  FMUL.FTZ R224, R19, R224 ;  /* 0x000000e013e07220 */ /* 0x000fe20000410000 */
[----:B------:R-:W-:Y:S01]  /*f0d0*/  FMUL.FTZ R14, R14, R212 ;  /* 0x000000d40e0e7220 */ /* 0x000fe20000410000 */
[----:B------:R-:W-:Y:S01]  /*f0e0*/  FFMA.FTZ R212, -R21, R21, 1 ;  /* 0x3f80000015d47423 */ /* 0x000fe20000010115 */
[----:B------:R-:W-:Y:S01]  /*f0f0*/  FFMA.FTZ R21, -R22, R22, 1 ;  /* 0x3f80000016157423 */ /* 0x000fe20000010116 */
[----:B------:R-:W-:Y:S01]  /*f100*/  FMUL.FTZ R22, R18, R225 ;  /* 0x000000e112167220 */ /* 0x000fe20000410000 */
[----:B------:R-:W-:Y:S01]  /*f110*/  FMUL.FTZ R211, R211, R223 ;  /* 0x000000dfd3d37220 */ /* 0x000fe20000410000 */
[----:B------:R-:W-:Y:S01]  /*f120*/  FFMA.FTZ R13, -R171, R171, 1 ;  /* 0x3f800000ab0d7423 */ /* 0x000fe200000101ab */
[----:B------:R-:W1:Y:S01]  /*f130*/  SHFL.IDX PT, R223, R17, R235, 0x1f ;  /* 0x00001feb11df7589 */ /* 0x000e6200000e0000 */
[----:B------:R-:W-:Y:S01]  /*f140*/  FMUL.FTZ R40, R35, R40 ;  /* 0x0000002823287220 */ /* 0x000fe20000410000 */
[--C-:B----4-:R-:W-:Y:S01]  /*f150*/  FADD.FTZ R41, R41, -R218.reuse ;  /* 0x800000da29297221 */ /* 0x110fe20000010000 */
[----:B------:R-:W-:Y:S01]  /*f160*/  FMUL.FTZ R21, R21, R224 ;  /* 0x000000e015157220 */ /* 0x000fe20000410000 */
[----:B------:R-:W-:Y:S01]  /*f170*/  FMUL.FTZ R22, R212, R22 ;  /* 0x00000016d4167220 */ /* 0x000fe20000410000 */
[----:B------:R-:W-:Y:S01]  /*f180*/  FFMA.FTZ R212, -R23, R23, 1 ;  /* 0x3f80000017d47423 */ /* 0x000fe20000010117 */
[----:B------:R-:W3:Y:S01]  /*f190*/  SHFL.IDX PT, R224, R17, R227, 0x1f ;  /* 0x00001fe311e07589 */ /* 0x000ee200000e0000 */
[----:B------:R-:W-:Y:S01]  /*f1a0*/  FADD.FTZ R43, R43, -R218 ;  /* 0x800000da2b2b7221 */ /* 0x000fe20000010000 */
[--C-:B--2---:R-:W-:Y:S01]  /*f1b0*/  FADD.FTZ R53, R53, -R220.reuse ;  /* 0x800000dc35357221 */ /* 0x104fe20000010000 */
[----:B------:R-:W-:Y:S01]  /*f1c0*/  FADD.FTZ R55, R55, -R220 ;  /* 0x800000dc37377221 */ /* 0x000fe20000010000 */
[----:B------:R-:W-:Y:S01]  /*f1d0*/  FMUL.FTZ R13, R13, R40 ;  /* 0x000000280d0d7220 */ /* 0x000fe20000410000 */
[----:B------:R-:W-:Y:S01]  /*f1e0*/  FFMA.FTZ R218, -R169, R169, 1 ;  /* 0x3f800000a9da7423 */ /* 0x000fe200000101a9 */
[----:B------:R-:W-:Y:S01]  /*f1f0*/  FMUL.FTZ R42, R36, R42 ;  /* 0x0000002a242a7220 */ /* 0x000fe20000410000 */
[----:B------:R-:W-:Y:S01]  /*f200*/  FFMA.FTZ R40, -R170, R170, 1 ;  /* 0x3f800000aa287423 */ /* 0x000fe200000101aa */
[----:B------:R-:W-:Y:S01]  /*f210*/  FMUL.FTZ R220, R12, R41 ;  /* 0x000000290cdc7220 */ /* 0x000fe20000410000 */
[----:B------:R-:W-:Y:S01]  /*f220*/  FADD.FTZ R44, R44, -R221 ;  /* 0x800000dd2c2c7221 */ /* 0x000fe20000010000 */
        /* <DEDUP_REMOVED lines=8> */
[----:B------:R-:W2:Y:S01]  /*f2b0*/  SHFL.IDX PT, R222, R17, R230, 0x1f ;  /* 0x00001fe611de7589 */ /* 0x000ea200000e0000 */
        /* <DEDUP_REMOVED lines=10> */
[----:B------:R-:W-:-:S02]  /*f360*/  VIADD R228, R10, 0x4 ;  /* 0x000000040ae47836 */ /* 0x000fc40000000000 */
[----:B------:R-:W-:Y:S01]  /*f370*/  FMUL.FTZ R45, R40, R44 ;  /* 0x0000002c282d7220 */ /* 0x000fe20000410000 */
[----:B------:R-:W-:Y:S01]  /*f380*/  FMUL.FTZ R44, R89, R46 ;  /* 0x0000002e592c7220 */ /* 0x000fe20000410000 */
[----:B------:R-:W-:Y:S01]  /*f390*/  FMUL.FTZ R46, R88, R217 ;  /* 0x000000d9582e7220 */ /* 0x000fe20000410000 */
[----:B------:R-:W-:Y:S01]  /*f3a0*/  FFMA.FTZ R90, -R90, R90, 1 ;  /* 0x3f8000005a5a7423 */ /* 0x000fe2000001015a */
[----:B------:R-:W4:Y:S01]  /*f3b0*/  SHFL.IDX PT, R88, R216, R228, 0x1f ;  /* 0x00001fe4d8587589 */ /* 0x000f2200000e0000 */
[--C-:B-1----:R-:W-:Y:S01]  /*f3c0*/  FADD.FTZ R48, R48, -R223.reuse ;  /* 0x800000df30307221 */ /* 0x102fe20000010000 */
[----:B------:R-:W-:Y:S01]  /*f3d0*/  FADD.FTZ R50, R50, -R223 ;  /* 0x800000df32327221 */ /* 0x000fe20000010000 */
[--C-:B---3--:R-:W-:Y:S01]  /*f3e0*/  FADD.FTZ R49, R49, -R224.reuse ;  /* 0x800000e031317221 */ /* 0x108fe20000010000 */
        /* <DEDUP_REMOVED lines=9> */
[----:B--2---:R-:W-:Y:S01]  /*f480*/  FADD.FTZ R52, R52, -R222 ;  /* 0x800000de34347221 */ /* 0x004fe20000010000 */
[----:B------:R-:W-:Y:S01]  /*f490*/  FMUL.FTZ R48, R91, R48 ;  /* 0x000000305b307220 */ /* 0x000fe20000410000 */
[----:B------:R-:W-:Y:S01]  /*f4a0*/  FFMA.FTZ R90, -R166, R166, 1 ;  /* 0x3f800000a65a7423 */ /* 0x000fe200000101a6 */
[----:B------:R-:W-:Y:S01]  /*f4b0*/  FMUL.FTZ R47, R93, R40 ;  /* 0x000000285d2f7220 */ /* 0x000fe20000410000 */
[----:B------:R-:W-:Y:S01]  /*f4c0*/  FMUL.FTZ R91, R98, R51 ;  /* 0x00000033625b7220 */ /* 0x000fe20000410000 */
[----:B------:R-:W1:Y:S01]  /*f4d0*/  SHFL.IDX PT, R40, R216, R234, 0x1f ;  /* 0x00001fead8287589 */ /* 0x000e6200000e0000 */
[----:B------:R-:W-:Y:S01]  /*f4e0*/  FMUL.FTZ R49, R92, R49 ;  /* 0x000000315c317220 */ /* 0x000fe20000410000 */
[----:B------:R-:W-:-:S02]  /*f4f0*/  FMUL.FTZ R93, R99, R52 ;  /* 0x00000034635d7220 */ /* 0x000fc40000410000 */
[----:B------:R-:W2:Y:S01]  /*f500*/  SHFL.IDX PT, R89, R216, R10, 0x1f ;  /* 0x00001f0ad8597589 */ /* 0x000ea200000e0000 */
[----:B------:R-:W-:-:S03]  /*f510*/  FMUL.FTZ R52, R90, R91 ;  /* 0x0000005b5a347220 */ /* 0x000fc60000410000 */
[----:B------:R-:W3:Y:S01]  /*f520*/  SHFL.IDX PT, R92, R216, R233, 0x1f ;  /* 0x00001fe9d85c7589 */ /* 0x000ee200000e0000 */
[----:B------:R-:W-:-:S03]  /*f530*/  FFMA.FTZ R51, -R165, R165, 1 ;  /* 0x3f800000a5337423 */ /* 0x000fc600000101a5 */
[----:B------:R-:W3:Y:S01]  /*f540*/  SHFL.IDX PT, R90, R216, R230, 0x1f ;  /* 0x00001fe6d85a7589 */ /* 0x000ee200000e0000 */
[--C-:B----4-:R-:W-:Y:S01]  /*f550*/  FADD.FTZ R57, R57, -R88.reuse ;  /* 0x8000005839397221 */ /* 0x110fe20000010000 */
[----:B------:R-:W-:Y:S01]  /*f560*/  FADD.FTZ R59, R59, -R88 ;  /* 0x800000583b3b7221 */ /* 0x000fe20000010000 */
[----:B------:R-:W-:Y:S01]  /*f570*/  FMUL.FTZ R51, R51, R93 ;  /* 0x0000005d33337220 */ /* 0x000fe20000410000 */
[----:B------:R4:W-:Y:S01]  /*f580*/  LDS R88, [R15+0x400] ;  /* 0x000400000f587984 */ /* 0x0009e20000000800 */
[----:B------:R-:W4:Y:S03]  /*f590*/  MUFU.EX2 R117, R117 ;  /* 0x0000007500757308 */ /* 0x000f260000000800 */
[----:B------:R-:W4:Y:S04]  /*f5a0*/  SHFL.IDX PT, R93, R216, R235, 0x1f ;  /* 0x00001febd85d7589 */ /* 0x000f2800000e0000 */
[----:B------:R-:W-:Y:S01]  /*f5b0*/  SHFL.IDX PT, R91, R216, R227, 0x1f ;  /* 0x00001fe3d85b7589 */ /* 0x000fe200000e0000 */
[----:B------:R-:W4:Y:S03]  /*f5c0*/  MUFU.EX2 R106, R106 ;  /* 0x0000006a006a7308 */ /* 0x000f260000000800 */
[----:B------:R-:W4:Y:S05]  /*f5d0*/  SHFL.IDX PT, R216, R216, R229, 0x1f ;  /* 0x00001fe5d8d87589 */ /* 0x000f2a00000e0000 */
[----:B------:R-:W4:Y:S01]  /*f5e0*/  MUFU.EX2 R119, R119 ;  /* 0x0000007700777308 */ /* 0x000f220000000800 */
[----:B-1----:R-:W-:-:S07]  /*f5f0*/  FADD.FTZ R60, R60, -R40 ;  /* 0x800000283c3c7221 */ /* 0x002fce0000010000 */
[----:B------:R-:W1:Y:S01]  /*f600*/  MUFU.EX2 R204, R204 ;  /* 0x000000cc00cc7308 */ /* 0x000e620000000800 */
[----:B--2---:R-:W-:Y:S01]  /*f610*/  FADD.FTZ R56, R56, -R89 ;  /* 0x8000005938387221 */ /* 0x004fe20000010000 */
[----:B------:R-:W-:-:S06]  /*f620*/  FADD.FTZ R40, R62, -R40 ;  /* 0x800000283e287221 */ /* 0x000fcc0000010000 */
[----:B------:R-:W2:Y:S01]  /*f630*/  MUFU.EX2 R120, R120 ;  /* 0x0000007800787308 */ /* 0x000ea20000000800 */
[----:B---3--:R-:W-:Y:S01]  /*f640*/  FADD.FTZ R62, R61, -R92 ;  /* 0x8000005c3d3e7221 */ /* 0x008fe20000010000 */
[----:B------:R-:W-:-:S06]  /*f650*/  FADD.FTZ R58, R58, -R89 ;  /* 0x800000593a3a7221 */ /* 0x000fcc0000010000 */
[----:B------:R-:W3:Y:S01]  /*f660*/  MUFU.EX2 R111, R111 ;  /* 0x0000006f006f7308 */ /* 0x000ee20000000800 */
[----:B------:R-:W-:-:S07]  /*f670*/  FADD.FTZ R92, R63, -R92 ;  /* 0x8000005c3f5c7221 */ /* 0x000fce0000010000 */
[----:B------:R-:W3:Y:S01]  /*f680*/  MUFU.EX2 R100, R100 ;  /* 0x0000006400647308 */ /* 0x000ee20000000800 */
[----:B------:R-:W-:Y:S01]  /*f690*/  FADD.FTZ R63, R68, -R90 ;  /* 0x8000005a443f7221 */ /* 0x000fe20000010000 */
[----:B------:R-:W-:Y:S01]  /*f6a0*/  FFMA.FTZ R68, -R161, R161, 1 ;  /* 0x3f800000a1447423 */ /* 0x000fe200000101a1 */
[----:B----4-:R-:W-:-:S05]  /*f6b0*/  FMUL.FTZ R56, R117, R56 ;  /* 0x0000003875387220 */ /* 0x010fca0000410000 */
[----:B------:R-:W4:Y:S01]  /*f6c0*/  MUFU.EX2 R102, R102 ;  /* 0x0000006600667308 */ /* 0x000f220000000800 */
[----:B------:R-:W-:Y:S01]  /*f6d0*/  FFMA.FTZ R15, -R159, R159, 1 ;  /* 0x3f8000009f0f7423 */ /* 0x000fe2000001019f */
[----:B------:R-:W-:-:S06]  /*f6e0*/  FMUL.FTZ R58, R106, R58 ;  /* 0x0000003a6a3a7220 */ /* 0x000fcc0000410000 */
[----:B------:R-:W4:Y:S01]  /*f6f0*/  MUFU.EX2 R116, R116 ;  /* 0x0000007400747308 */ /* 0x000f220000000800 */
[----:B------:R-:W-:-:S07]  /*f700*/  FMUL.FTZ R68, R68, R56 ;  /* 0x0000003844447220 */ /* 0x000fce0000410000 */
[----:B------:R-:W4:Y:S01]  /*f710*/  MUFU.EX2 R104, R104 ;  /* 0x0000006800687308 */ /* 0x000f220000000800 */
[----:B------:R-:W-:Y:S01]  /*f720*/  FFMA.FTZ R61, -R160, R160, 1 ;  /* 0x3f800000a03d7423 */ /* 0x000fe200000101a0 */
[----:B------:R-:W-:-:S06]  /*f730*/  FMUL.FTZ R57, R119, R57 ;  /* 0x0000003977397220 */ /* 0x000fcc0000410000 */
[----:B------:R-:W4:Y:S01]  /*f740*/  MUFU.EX2 R107, R107 ;  /* 0x0000006b006b7308 */ /* 0x000f220000000800 */
[----:B------:R-:W-:-:S07]  /*f750*/  FADD.FTZ R66, R66, -R93 ;  /* 0x8000005d42427221 */ /* 0x000fce0000010000 */
[----:B------:R-:W4:Y:S01]  /*f760*/  MUFU.EX2 R122, R122 ;  /* 0x0000007a007a7308 */ /* 0x000f220000000800 */
[----:B-1----:R-:W-:-:S07]  /*f770*/  FMUL.FTZ R56, R204, R59 ;  /* 0x0000003bcc387220 */ /* 0x002fce0000410000 */
[----:B------:R-:W1:Y:S01]  /*f780*/  MUFU.EX2 R101, R101 ;  /* 0x0000006500657308 */ /* 0x000e620000000800 */
[----:B------:R-:W-:Y:S01]  /*f790*/  FMUL.FTZ R59, R15, R58 ;  /* 0x0000003a0f3b7220 */ /* 0x000fe20000410000 */
[----:B------:R-:W-:-:S06]  /*f7a0*/  FADD.FTZ R89, R69, -R216 ;  /* 0x800000d845597221 */ /* 0x000fcc0000010000 */
[----:B------:R-:W1:Y:S01]  /*f7b0*/  MUFU.EX2 R124, R124 ;  /* 0x0000007c007c7308 */ /* 0x000e620000000800 */
[----:B------:R-:W-:Y:S01]  /*f7c0*/  FFMA.FTZ R58, -R157, R157, 1 ;  /* 0x3f8000009d3a7423 */ /* 0x000fe2000001019d */
[----:B--2---:R-:W-:Y:S01]  /*f7d0*/  FMUL.FTZ R60, R120, R60 ;  /* 0x0000003c783c7220 */ /* 0x004fe20000410000 */
[----:B------:R-:W-:Y:S01]  /*f7e0*/  FADD.FTZ R65, R65, -R91 ;  /* 0x8000005b41417221 */ /* 0x000fe20000010000 */
[----:B------:R-:W-:Y:S01]  /*f7f0*/  FADD.FTZ R216, R71, -R216 ;  /* 0x800000d847d87221 */ /* 0x000fe20000010000 */
[----:B------:R-:W-:Y:S01]  /*f800*/  FMUL.FTZ R61, R61, R57 ;  /* 0x000000393d3d7220 */ /* 0x000fe20000410000 */
[----:B------:R-:W-:Y:S01]  /*f810*/  FFMA.FTZ R71, -R155, R155, 1 ;  /* 0x3f8000009b477423 */ /* 0x000fe2000001019b */
[----:B---3--:R-:W-:Y:S01]  /*f820*/  FMUL.FTZ R40, R111, R40 ;  /* 0x000000286f287220 */ /* 0x008fe20000410000 */
[----:B------:R-:W-:Y:S01]  /*f830*/  FFMA.FTZ R57, -R151, R151, 1 ;  /* 0x3f80000097397423 */ /* 0x000fe20000010197 */
[----:B------:R-:W-:Y:S01]  /*f840*/  FMUL.FTZ R66, R100, R66 ;  /* 0x0000004264427220 */ /* 0x000fe20000410000 */
[----:B------:R-:W-:Y:S01]  /*f850*/  FADD.FTZ R54, R54, -R222 ;  /* 0x800000de36367221 */ /* 0x000fe20000010000 */
[----:B------:R-:W-:Y:S01]  /*f860*/  FADD.FTZ R64, R64, -R93 ;  /* 0x8000005d40407221 */ /* 0x000fe20000010000 */
[----:B------:R-:W-:Y:S01]  /*f870*/  FMUL.FTZ R58, R58, R60 ;  /* 0x0000003c3a3a7220 */ /* 0x000fe20000410000 */
[----:B----4-:R-:W-:Y:S01]  /*f880*/  FMUL.FTZ R60, R102, R65 ;  /* 0x00000041663c7220 */ /* 0x010fe20000410000 */
        /* <DEDUP_REMOVED lines=8> */
[----:B------:R-:W2:Y:S01]  /*f910*/  LDL.LU R200, [R1+0x110] ;  /* 0x0001100001c87983 */ /* 0x000ea20000300800 */
[----:B------:R-:W-:Y:S01]  /*f920*/  FMUL.FTZ R220, R107, R54 ;  /* 0x000000366bdc7220 */ /* 0x000fe20000410000 */
[----:B------:R-:W-:Y:S01]  /*f930*/  FMUL.FTZ R221, R122, R53 ;  /* 0x000000357add7220 */ /* 0x000fe20000410000 */
[----:B------:R-:W-:Y:S01]  /*f940*/  FFMA.FTZ R15, -R154, R154, 1 ;  /* 0x3f8000009a0f7423 */ /* 0x000fe2000001019a */
[----:B-1----:R-:W-:Y:S01]  /*f950*/  FMUL.FTZ R64, R101, R64 ;  /* 0x0000004065407220 */ /* 0x002fe20000410000 */
[----:B------:R-:W2:Y:S01]  /*f960*/  LDL.LU R201, [R1+0x10c] ;  /* 0x00010c0001c97983 */ /* 0x000ea20000300800 */
[----:B------:R-:W-:Y:S01]  /*f970*/  FFMA.FTZ R215, -R202, R202, 1 ;  /* 0x3f800000cad77423 */ /* 0x000fe200000101ca */
[----:B------:R-:W-:Y:S01]  /*f980*/  FFMA.FTZ R225, -R203, R203, 1 ;  /* 0x3f800000cbe17423 */ /* 0x000fe200000101cb */
[----:B------:R-:W1:Y:S01]  /*f990*/  MUFU.EX2 R115, R115 ;  /* 0x0000007300737308 */ /* 0x000e620000000800 */
[----:B------:R-:W2:Y:S01]  /*f9a0*/  LDL.LU R202, [R1+0x108] ;  /* 0x0001080001ca7983 */ /* 0x000ea20000300800 */
[----:B------:R-:W-:Y:S01]  /*f9b0*/  FMUL.FTZ R222, R124, R55 ;  /* 0x000000377cde7220 */ /* 0x000fe20000410000 */
[----:B------:R-:W-:Y:S01]  /*f9c0*/  FMUL.FTZ R66, R66, R63 ;  /* 0x0000003f42427220 */ /* 0x000fe20000410000 */
[----:B------:R-:W-:Y:S01]  /*f9d0*/  FMUL.FTZ R53, R218, R220 ;  /* 0x000000dcda357220 */ /* 0x000fe20000410000 */
[----:B------:R-:W2:Y:S01]  /*f9e0*/  LDL.LU R203, [R1+0x104] ;  /* 0x0001040001cb7983 */ /* 0x000ea20000300800 */
[----:B------:R-:W-:Y:S01]  /*f9f0*/  FMUL.FTZ R55, R217, R221 ;  /* 0x000000ddd9377220 */ /* 0x000fe20000410000 */
[----:B------:R-:W-:Y:S01]  /*fa00*/  FADD.FTZ R67, R67, -R91 ;  /* 0x8000005b43437221 */ /* 0x000fe20000010000 */
[----:B------:R-:W3:Y:S01]  /*fa10*/  MUFU.EX2 R105, R105 ;  /* 0x0000006900697308 */ /* 0x000ee20000000800 */
[----:B------:R4:W5:Y:S01]  /*fa20*/  LDL.LU R171, [R1+0x100] ;  /* 0x0001000001ab7983 */ /* 0x0009620000300800 */
[----:B------:R-:W-:Y:S01]  /*fa30*/  FMUL.FTZ R15, R15, R92 ;  /* 0x0000005c0f0f7220 */ /* 0x000fe20000410000 */
[----:B------:R-:W-:-:S02]  /*fa40*/  FMUL.FTZ R64, R40, R64 ;  /* 0x0000004028407220 */ /* 0x000fc40000410000 */
[----:B------:R-:W4:Y:S04]  /*fa50*/  SHFL.IDX PT, R63, R88, R227, 0x1f ;  /* 0x00001fe3583f7589 */ /* 0x000f2800000e0000 */
[----:B------:R1:W5:Y:S01]  /*fa60*/  LDL.LU R170, [R1+0xfc] ;  /* 0x0000fc0001aa7983 */ /* 0x0003620000300800 */
[----:B------:R-:W4:Y:S03]  /*fa70*/  MUFU.EX2 R114, R114 ;  /* 0x0000007200727308 */ /* 0x000f260000000800 */
[----:B------:R-:W-:Y:S04]  /*fa80*/  SHFL.IDX PT, R91, R88, R10, 0x1f ;  /* 0x00001f0a585b7589 */ /* 0x000fe800000e0000 */
        /* <DEDUP_REMOVED lines=12> */
[----:B------:R-:W4:Y:S03]  /*fb50*/  MUFU.EX2 R118, R118 ;  /* 0x0000007600767308 */ /* 0x000f260000000800 */
[----:B------:R1:W5:Y:S04]  /*fb60*/  LDL.LU R165, [R1+0xe8] ;  /* 0x0000e80001a57983 */ /* 0x0003680000300800 */
[----:B------:R1:W5:Y:S04]  /*fb70*/  LDL.LU R164, [R1+0xe4] ;  /* 0x0000e40001a47983 */ /* 0x0003680000300800 */
[----:B------:R1:W5:Y:S01]  /*fb80*/  LDL.LU R163, [R1+0xe0] ;  /* 0x0000e00001a37983 */ /* 0x0003620000300800 */
[----:B------:R-:W-:-:S03]  /*fb90*/  FFMA.FTZ R69, -R158, R158, 1 ;  /* 0x3f8000009e457423 */ /* 0x000fc6000001019e */
[----:B------:R1:W5:Y:S01]  /*fba0*/  LDL.LU R162, [R1+0xdc] ;  /* 0x0000dc0001a27983 */ /* 0x0003620000300800 */
[----:B------:R-:W-:-:S03]  /*fbb0*/  FADD.FTZ R90, R70, -R90 ;  /* 0x8000005a465a7221 */ /* 0x000fc60000010000 */
[----:B------:R1:W5:Y:S01]  /*fbc0*/  LDL.LU R161, [R1+0xd8] ;  /* 0x0000d80001a17983 */ /* 0x0003620000300800 */
[----:B------:R-:W4:Y:S03]  /*fbd0*/  MUFU.EX2 R138, R138 ;  /* 0x0000008a008a7308 */ /* 0x000f260000000800 */
        /* <DEDUP_REMOVED lines=8> */
[----:B---3--:R-:W-:Y:S02]  /*fc60*/  FMUL.FTZ R62, R105, R62 ;  /* 0x0000003e693e7220 */ /* 0x008fe40000410000 */
        /* <DEDUP_REMOVED lines=8> */
[----:B----4-:R-:W-:Y:S02]  /*fcf0*/  FMUL.FTZ R90, R114, R90 ;  /* 0x0000005a725a7220 */ /* 0x010fe40000410000 */
        /* <DEDUP_REMOVED lines=64> */
[----:B------:R-:W2:Y:S08]  /*10100*/  MUFU.EX2 R123, R123 ;  /* 0x0000007b007b7308 */ /* 0x000eb00000000800 */
        /* <DEDUP_REMOVED lines=90> */
[----:B---3--:R-:W-:-:S05]  /*106b0*/  LEA R13, R0, R221, 0xe ;  /* 0x000000dd000d7211 */ /* 0x008fca00078e70ff */
        /* <DEDUP_REMOVED lines=147> */
.L_x_1904:
        /* <DEDUP_REMOVED lines=70> */
.L_x_1905:
[----:B------:R-:W-:Y:S01]  /*11450*/  UIADD3 UR43, UR43, 0x1, URZ ;  /* 0x000000012b2b7890 */ /* 0x000fe2000fffe03f */
[----:B------:R-:W-:Y:S02]  /*11460*/  VIADD R0, R0, 0x1 ;  /* 0x0000000100007836 */ /* 0x000fe40000000000 */
[----:B------:R-:W-:Y:S01]  /*11470*/  VIADD R6, R6, 0x30c20 ;  /* 0x00030c2006067836 */ /* 0x000fe20000000000 */
        /* <DEDUP_REMOVED lines=9> */
.L_x_1895:
        /* <DEDUP_REMOVED lines=34> */
.L_x_1863:
        /* <DEDUP_REMOVED lines=20> */
[----:B------:R-:W-:-:S02]  /*11870*/  F2FP.BF16.F32.PACK_AB R197, R199, R198 ;  /* 0x000000c6c7c5723e */ /* 0x000fc400000010ff */
[----:B--2---:R-:W-:Y:S02]  /*11880*/  IADD3 R11, R0, -0x80, RZ ;  /* 0xffffff80000b7810 */ /* 0x004fe40007ffe0ff */
[----:B------:R-:W-:Y:S02]  /*11890*/  F2FP.BF16.F32.PACK_AB R140, R141, R140 ;  /* 0x0000008c8d8c723e */ /* 0x000fe400000010ff */
[----:B------:R-:W-:Y:S02]  /*118a0*/  SHF.R.S32.HI R10, RZ, 0x1f, R11 ;  /* 0x0000001fff0a7819 */ /* 0x000fe4000001140b */
[----:B------:R-:W-:Y:S02]  /*118b0*/  F2FP.BF16.F32.PACK_AB R198, R201, R200 ;  /* 0x000000c8c9c6723e */ /* 0x000fe400000010ff */
[CC--:B------:R-:W-:Y:S02]  /*118c0*/  LEA.HI R7, R10.reuse, R11.reuse, RZ, 0x4 ;  /* 0x0000000b0a077211 */ /* 0x0c0fe400078f20ff */
[----:B------:R-:W-:-:S02]  /*118d0*/  LEA.HI R4, R10, R11, RZ, 0x5 ;  /* 0x0000000b0a047211 */ /* 0x000fc400078f28ff */
[----:B------:R-:W-:Y:S02]  /*118e0*/  LOP3.LUT R0, R7, 0xfffffff0, RZ, 0xc0, !PT ;  /* 0xfffffff007007812 */ /* 0x000fe400078ec0ff */
[----:B------:R-:W-:Y:S02]  /*118f0*/  SHF.R.U32.HI R7, RZ, 0x1, R7 ;  /* 0x00000001ff077819 */ /* 0x000fe40000011607 */
[----:B------:R-:W-:Y:S01]  /*11900*/  F2FP.BF16.F32.PACK_AB R199, R203, R202 ;  /* 0x000000cacbc7723e */ /* 0x000fe200000010ff */
[----:B------:R-:W-:Y:S01]  /*11910*/  IMAD.IADD R0, R11, 0x1, -R0 ;  /* 0x000000010b007824 */ /* 0x000fe200078e0a00 */
[----:B------:R-:W-:Y:S02]  /*11920*/  F2FP.BF16.F32.PACK_AB R141, R143, R142 ;  /* 0x0000008e8f8d723e */ /* 0x000fe400000010ff */
[----:B------:R-:W-:Y:S02]  /*11930*/  F2FP.BF16.F32.PACK_AB R148, R149, R148 ;  /* 0x000000949594723e */ /* 0x000fe400000010ff */
[----:B------:R-:W-:-:S02]  /*11940*/  SHF.R.S32.HI R3, RZ, 0x1f, R0 ;  /* 0x0000001fff037819 */ /* 0x000fc40000011400 */
[----:B------:R-:W-:Y:S02]  /*11950*/  F2FP.BF16.F32.PACK_AB R142, R145, R144 ;  /* 0x00000090918e723e */ /* 0x000fe400000010ff */
[----:B------:R-:W-:Y:S02]  /*11960*/  LEA.HI R3, R3, R0, RZ, 0x3 ;  /* 0x0000000003037211 */ /* 0x000fe400078f18ff */
[----:B------:R-:W-:Y:S02]  /*11970*/  F2FP.BF16.F32.PACK_AB R143, R147, R146 ;  /* 0x00000092938f723e */ /* 0x000fe400000010ff */
[C---:B------:R-:W-:Y:S01]  /*11980*/  LOP3.LUT R5, R3.reuse, 0xfffffff8, RZ, 0xc0, !PT ;  /* 0xfffffff803057812 */ /* 0x040fe200078ec0ff */
[----:B------:R-:W-:Y:S01]  /*11990*/  IMAD.SHL.U32 R3, R3, 0x40, RZ ;  /* 0x0000004003037824 */ /* 0x000fe200078e00ff */
[----:B------:R-:W-:Y:S02]  /*119a0*/  F2FP.BF16.F32.PACK_AB R149, R151, R150 ;  /* 0x000000969795723e */ /* 0x000fe400000010ff */
[----:B------:R-:W-:Y:S01]  /*119b0*/  F2FP.BF16.F32.PACK_AB R156, R157, R156 ;  /* 0x0000009c9d9c723e */ /* 0x000fe200000010ff */
[----:B------:R-:W-:Y:S01]  /*119c0*/  IMAD.IADD R5, R0, 0x1, -R5 ;  /* 0x0000000100057824 */ /* 0x000fe200078e0a05 */
[----:B------:R-:W-:-:S02]  /*119d0*/  LOP3.LUT R3, R3, 0x7ffffe00, RZ, 0xc0, !PT ;  /* 0x7ffffe0003037812 */ /* 0x000fc400078ec0ff */
[----:B------:R-:W-:Y:S02]  /*119e0*/  F2FP.BF16.F32.PACK_AB R150, R153, R152 ;  /* 0x000000989996723e */ /* 0x000fe400000010ff */
[C---:B------:R-:W-:Y:S02]  /*119f0*/  SHF.L.U32 R0, R5.reuse, 0x6, RZ ;  /* 0x0000000605007819 */ /* 0x040fe400000006ff */
[----:B------:R-:W-:Y:S02]  /*11a00*/  R2P PR, R5, 0x6 ;  /* 0x0000000605007804 */ /* 0x000fe40000000000 */
[----:B------:R-:W-:Y:S02]  /*11a10*/  LOP3.LUT R0, R0, 0x1c0, RZ, 0xc0, !PT ;  /* 0x000001c000007812 */ /* 0x000fe400078ec0ff */
[----:B------:R-:W-:Y:S02]  /*11a20*/  MOV R5, 0x40 ;  /* 0x0000004000057802 */ /* 0x000fe40000000f00 */
[----:B------:R-:W-:-:S02]  /*11a30*/  LOP3.LUT R7, R0, 0x8, R7, 0xf8, !PT ;  /* 0x0000000800077812 */ /* 0x000fc400078ef807 */
[----:B------:R-:W-:Y:S01]  /*11a40*/  SHF.R.U32.HI R2, RZ, 0x3, R0 ;  /* 0x00000003ff027819 */ /* 0x000fe20000011600 */
[----:B------:R-:W-:Y:S01]  /*11a50*/  IMAD.SHL.U32 R0, R4, 0x20, RZ ;  /* 0x0000002004007824 */ /* 0x000fe200078e00ff */
[----:B------:R-:W-:Y:S02]  /*11a60*/  SEL R5, R5, 0xffffffc0, !P2 ;  /* 0xffffffc005057807 */ /* 0x000fe40005000000 */
        /* <DEDUP_REMOVED lines=12> */
[----:B------:R-:W-:Y:S01]  /*11b30*/  IMAD.IADD R3, R3, 0x1, R6 ;  /* 0x0000000103037824 */ /* 0x000fe200078e0206 */
        /* <DEDUP_REMOVED lines=15> */
[----:B------:R-:W-:Y:S01]  /*11c30*/  MOV R4, UR4 ;  /* 0x0000000400047c02 */ /* 0x000fe20008000f00 */
        /* <DEDUP_REMOVED lines=9> */
[----:B--2---:R-:W-:Y:S01]  /*11cd0*/  LOP3.LUT R6, R19, 0x1ffffff8, RZ, 0xc0, !PT ;  /* 0x1ffffff813067812 */ /* 0x004fe200078ec0ff */
[----:B------:R-:W2:Y:S01]  /*11ce0*/  S2R R27, SR_CTAID.X ;  /* 0x00000000001b7919 */ /* 0x000ea20000002500 */
[----:B------:R-:W-:Y:S01]  /*11cf0*/  SHF.R.S32.HI R19, RZ, 0x3, R19 ;  /* 0x00000003ff137819 */ /* 0x000fe20000011413 */
[----:B------:R-:W-:Y:S01]  /*11d00*/  IMAD.U32 R0, RZ, RZ, UR7 ;  /* 0x00000007ff007e24 */ /* 0x000fe2000f8e00ff */
[----:B------:R-:W1:Y:S01]  /*11d10*/  S2R R31, SR_CTAID.Y ;  /* 0x00000000001f7919 */ /* 0x000e620000002600 */
[----:B------:R-:W-:Y:S01]  /*11d20*/  IMAD.IADD R6, R11, 0x1, -R6 ;  /* 0x000000010b067824 */ /* 0x000fe200078e0a06 */
[----:B------:R-:W-:Y:S02]  /*11d30*/  SHF.L.U32 R8, R19, 0x6, RZ ;  /* 0x0000000613087819 */ /* 0x000fe400000006ff */
[----:B------:R-:W-:Y:S02]  /*11d40*/  PLOP3.LUT P0, PT, PT, PT, UP0, 0x80, 0x0 ;  /* 0x000000000000781c */ /* 0x000fe40003f0f008 */
[----:B------:R-:W-:Y:S01]  /*11d50*/  @UP0 ULDC.64 UR4, c[0x0][0x878] ;  /* 0x00021e0000040ab9 */ /* 0x000fe20000000a00 */
[----:B------:R-:W-:Y:S01]  /*11d60*/  IMAD.SHL.U32 R20, R6, 0x8, RZ ;  /* 0x0000000806147824 */ /* 0x000fe200078e00ff */
[----:B------:R-:W-:Y:S01]  /*11d70*/  @UP0 UIMAD.WIDE UR4, UR37, 0x4, UR4 ;  /* 0x00000004250408a5 */ /* 0x000fe2000f8e0204 */
[----:B------:R-:W-:-:S02]  /*11d80*/  LOP3.LUT R9, R8, 0x1c0, RZ, 0xc0, !PT ;  /* 0x000001c008097812 */ /* 0x000fc400078ec0ff */
[----:B------:R-:W-:Y:S02]  /*11d90*/  LEA.HI R8, R10, R11, RZ, 0x6 ;  /* 0x0000000b0a087211 */ /* 0x000fe400078f30ff */
[----:B------:R-:W-:Y:S01]  /*11da0*/  LOP3.LUT R6, R9, 0x38, R20, 0xf8, !PT ;  /* 0x0000003809067812 */ /* 0x000fe200078ef814 */
[----:B---3--:R-:W-:Y:S01]  /*11db0*/  IMAD.U32 R3, RZ, RZ, UR5 ;  /* 0x00000005ff037e24 */ /* 0x008fe2000f8e00ff */
[----:B------:R-:W-:Y:S02]  /*11dc0*/  MOV R2, UR4 ;  /* 0x0000000400027c02 */ /* 0x000fe40008000f00 */
[----:B------:R-:W-:Y:S01]  /*11dd0*/  SHF.R.U32.HI R9, RZ, 0x3, R9 ;  /* 0x00000003ff097819 */ /* 0x000fe20000011609 */
[----:B------:R-:W-:Y:S02]  /*11de0*/  IMAD.SHL.U32 R8, R8, 0x8, RZ ;  /* 0x0000000808087824 */ /* 0x000fe400078e00ff */
[----:B------:R3:W5:Y:S01]  /*11df0*/  @P0 LDG.E R0, desc[UR38][R2.64] ;  /* 0x0000002602000981 */ /* 0x000762000c1e1900 */
[----:B------:R-:W-:-:S04]  /*11e00*/  LOP3.LUT R9, R6, R9, RZ, 0x3c, !PT ;  /* 0x0000000906097212 */ /* 0x000fc800078e3cff */
[----:B------:R-:W-:Y:S02]  /*11e10*/  LOP3.LUT R8, R9, 0x7ffffe00, R8, 0xf8, !PT ;  /* 0x7ffffe0009087812 */ /* 0x000fe400078ef808 */
[----:B---3--:R-:W-:Y:S02]  /*11e20*/  CS2R R2, SRZ ;  /* 0x0000000000027805 */ /* 0x008fe4000001ff00 */
[----:B----4-:R-:W-:Y:S02]  /*11e30*/  @P4 SHF.R.S32.HI R3, RZ, 0x1f, R7 ;  /* 0x0000001fff034819 */ /* 0x010fe40000011407 */
[----:B------:R-:W-:Y:S01]  /*11e40*/  @P4 MOV R2, R7 ;  /* 0x0000000700024202 */ /* 0x000fe20000000f00 */
[----:B-12---:R-:W-:Y:S06]  /*11e50*/  @P0 BRA `(.L_x_1908) ;  /* 0x0000000000100947 */ /* 0x006fec0003800000 */
[----:B------:R-:W-:Y:S05]  /*11e60*/  @!P4 BRA `(.L_x_1908) ;  /* 0x00000000000cc947 */ /* 0x000fea0003800000 */
[----:B------:R-:W2:Y:S04]  /*11e70*/  LDG.E R7, desc[UR38][R4.64] ;  /* 0x0000002604077981 */ /* 0x000ea8000c1e1900 */
[----:B-----5:R-:W2:Y:S02]  /*11e80*/  LDG.E R0, desc[UR38][R4.64+0x4] ;  /* 0x0000042604007981 */ /* 0x020ea4000c1e1900 */
[----:B--2---:R-:W-:-:S07]  /*11e90*/  IMAD.IADD R0, R0, 0x1, -R7 ;  /* 0x0000000100007824 */ /* 0x004fce00078e0a07 */
.L_x_1908:
        /* <DEDUP_REMOVED lines=10> */
[C---:B------:R-:W-:Y:S01]  /*11f40*/  IMAD.WIDE.U32 R16, R31.reuse, UR4, R20 ;  /* 0x000000041f107c25 */ /* 0x040fe2000f8e0014 */
[----:B------:R-:W-:Y:S01]  /*11f50*/  USHF.R.S32.HI UR4, URZ, 0x1f, UR37 ;  /* 0x0000001f3f047899 */ /* 0x000fe20008011425 */
[----:B------:R-:W-:Y:S01]  /*11f60*/  VIMNMX R22, R0, 0x80, PT ;  /* 0x0000008000167848 */ /* 0x000fe20003fe0100 */
[----:B------:R2:W2:Y:S01]  /*11f70*/  LDS.128 R4, [R30+0x3000] ;  /* 0x003000001e047984 */ /* 0x0004a20000000c00 */
[----:B------:R-:W2:Y:S01]  /*11f80*/  LDC R35, c[0x0][0x80c] ;  /* 0x00020300ff237b82 */ /* 0x000ea20000000800 */
[----:B------:R-:W-:Y:S01]  /*11f90*/  IMAD R23, R31, UR5, R18 ;  /* 0x000000051f177c24 */ /* 0x000fe2000f8e0212 */
[C---:B------:R-:W-:Y:S01]  /*11fa0*/  ISETP.GE.AND P3, PT, R19.reuse, R22, PT ;  /* 0x000000161300720c */ /* 0x040fe20003f66270 */
[----:B------:R-:W-:Y:S01]  /*11fb0*/  IMAD.U32 R34, RZ, RZ, UR4 ;  /* 0x00000004ff227e24 */ /* 0x000fe2000f8e00ff */
[----:B------:R-:W-:Y:S01]  /*11fc0*/  ULDC.64 UR4, c[0x0][0x858] ;  /* 0x0002160000047ab9 */ /* 0x000fe20000000a00 */
[----:B------:R-:W-:Y:S01]  /*11fd0*/  VIADD R0, R19, 0x20 ;  /* 0x0000002013007836 */ /* 0x000fe20000000000 */
[----:B------:R-:W-:Y:S01]  /*11fe0*/  IADD3 R17, R17, R23, RZ ;  /* 0x0000001711117210 */ /* 0x000fe20007ffe0ff */
[----:B------:R-:W-:Y:S01]  /*11ff0*/  BSSY B0, `(.L_x_1909) ;  /* 0x000001d000007945 */ /* 0x000fe20003800000 */
[----:B------:R-:W-:-:S02]  /*12000*/  SEL R34, R34, RZ, !P4 ;  /* 0x000000ff22227207 */ /* 0x000fc40006000000 */
[-C--:B------:R-:W-:Y:S02]  /*12010*/  ISETP.GE.AND P2, PT, R0, R22.reuse, PT ;  /* 0x000000160000720c */ /* 0x080fe40003f46270 */
[----:B-1----:R-:W-:Y:S01]  /*12020*/  ISETP.GE.OR P6, PT, R20, R33, P3 ;  /* 0x000000211400720c */ /* 0x002fe20001fc6670 */
[----:B------:R-:W-:Y:S01]  /*12030*/  IMAD R0, R34, UR4, RZ ;  /* 0x0000000422007c24 */ /* 0x000fe2000f8e02ff */
[----:B------:R-:W-:Y:S02]  /*12040*/  SEL R37, RZ, UR37, P4 ;  /* 0x00000025ff257c07 */ /* 0x000fe4000a000000 */
[C---:B------:R-:W-:Y:S02]  /*12050*/  IADD3 R18, R19.reuse, 0x40, RZ ;  /* 0x0000004013127810 */ /* 0x040fe40007ffe0ff */
[C---:B------:R-:W-:Y:S01]  /*12060*/  LEA.HI.X.SX32 R3, R19.reuse, R3, 0x1, P0 ;  /* 0x0000000313037211 */ /* 0x040fe200000f0eff */
[----:B------:R-:W-:Y:S01]  /*12070*/  VIADD R19, R19, 0x60 ;  /* 0x0000006013137836 */ /* 0x000fe20000000000 */
[-C--:B------:R-:W-:Y:S01]  /*12080*/  ISETP.GE.AND P1, PT, R18, R22.reuse, PT ;  /* 0x000000161200720c */ /* 0x080fe20003f26270 */
[C---:B------:R-:W-:Y:S01]  /*12090*/  IMAD R23, R37.reuse, UR5, R0 ;  /* 0x0000000525177c24 */ /* 0x040fe2000f8e0200 */
[----:B------:R-:W-:Y:S01]  /*120a0*/  ISETP.GE.OR P5, PT, R20, R33, P2 ;  /* 0x000000211400720c */ /* 0x000fe200017a6670 */
[----:B------:R-:W-:Y:S01]  /*120b0*/  IMAD.WIDE.U32 R28, R37, UR4, R16 ;  /* 0x00000004251c7c25 */ /* 0x000fe2000f8e0010 */
[----:B------:R-:W-:-:S02]  /*120c0*/  ISETP.GE.AND P0, PT, R19, R22, PT ;  /* 0x000000161300720c */ /* 0x000fc40003f06270 */
[----:B------:R-:W-:Y:S01]  /*120d0*/  ISETP.GE.OR P4, PT, R20, R33, P1 ;  /* 0x000000211400720c */ /* 0x000fe20000f86670 */
[----:B------:R-:W-:-:S04]  /*120e0*/  IMAD.WIDE R26, R27, 0x80, R2 ;  /* 0x000000801b1a7825 */ /* 0x000fc800078e0202 */
[----:B------:R-:W-:Y:S01]  /*120f0*/  IMAD.IADD R23, R29, 0x1, R23 ;  /* 0x000000011d177824 */ /* 0x000fe200078e0217 */
[----:B--234-:R-:W-:Y:S07]  /*12100*/  @P6 BRA `(.L_x_1910) ;  /* 0x00000000002c6947 */ /* 0x01cfee0003800000 */
[----:B------:R-:W1:Y:S01]  /*12110*/  LDS.128 R16, [R30+0x4000] ;  /* 0x004000001e107984 */ /* 0x000e620000000c00 */
        /* <DEDUP_REMOVED lines=9> */
[----:B-1----:R1:W-:Y:S02]  /*121b0*/  STG.E.128 desc[UR38][R24.64], R16 ;  /* 0x0000001018007986 */ /* 0x0023e4000c101d26 */
.L_x_1910:
[----:B------:R-:W-:Y:S05]  /*121c0*/  BSYNC B0 ;  /* 0x0000000000007941 */ /* 0x000fea0003800000 */
.L_x_1909:
        /* <DEDUP_REMOVED lines=17> */
.L_x_1912:
[----:B------:R-:W-:Y:S05]  /*122e0*/  BSYNC B0 ;  /* 0x0000000000007941 */ /* 0x000fea0003800000 */
.L_x_1911:
[----:B--23--:R2:W3:Y:S01]  /*122f0*/  LDS.128 R16, [R30+0x6000] ;  /* 0x006000001e107984 */ /* 0x00c4e20000000c00 */
        /* <DEDUP_REMOVED lines=15> */
.L_x_1914:
[----:B------:R-:W-:Y:S05]  /*123f0*/  BSYNC B0 ;  /* 0x0000000000007941 */ /* 0x000fea0003800000 */
.L_x_1913:
[----:B---34-:R3:W4:Y:S01]  /*12400*/  LDS.128 R16, [R30+0x7000] ;  /* 0x007000001e107984 */ /* 0x0187220000000c00 */
        /* <DEDUP_REMOVED lines=14> */
[----:B----4-:R4:W-:Y:S02]  /*124f0*/  STG.E.128 desc[UR38][R22.64], R16 ;  /* 0x0000001016007986 */ /* 0x0109e4000c101d26 */
.L_x_1916:
[----:B------:R-:W-:Y:S05]  /*12500*/  BSYNC B0 ;  /* 0x0000000000007941 */ /* 0x000fea0003800000 */
.L_x_1915:
        /* <DEDUP_REMOVED lines=27> */
.L_x_1918:
[----:B------:R-:W-:Y:S05]  /*126c0*/  BSYNC B0 ;  /* 0x0000000000007941 */ /* 0x000fea0003800000 */
.L_x_1917:
        /* <DEDUP_REMOVED lines=15> */
.L_x_1920:
[----:B------:R-:W-:Y:S05]  /*127c0*/  BSYNC B0 ;  /* 0x0000000000007941 */ /* 0x000fea0003800000 */
.L_x_1919:
        /* <DEDUP_REMOVED lines=15> */
.L_x_1922:
[----:B------:R-:W-:Y:S05]  /*128c0*/  BSYNC B0 ;  /* 0x0000000000007941 */ /* 0x000fea0003800000 */
.L_x_1921:
        /* <DEDUP_REMOVED lines=15> */
.L_x_1907:
        /* <DEDUP_REMOVED lines=16> */
[----:B------:R-:W-:Y:S01]  /*12ac0*/  IMAD.U32 R6, RZ, RZ, UR4 ;  /* 0x00000004ff067e24 */ /* 0x000fe2000f8e00ff */
[----:B------:R-:W-:-:S05]  /*12ad0*/  MOV R7, UR5 ;  /* 0x0000000500077c02 */ /* 0x000fca0008000f00 */
        /* <DEDUP_REMOVED lines=8> */
[----:B------:R-:W-:-:S05]  /*12b60*/  LOP3.LUT R11, R10, 0x1ffffff8, RZ, 0xc0, !PT ;  /* 0x1ffffff80a0b7812 */ /* 0x000fca00078ec0ff */
[----:B------:R-:W-:Y:S01]  /*12b70*/  IMAD.IADD R11, R8, 0x1, -R11 ;  /* 0x00000001080b7824 */ /* 0x000fe200078e0a0b */
[----:B--2---:R-:W-:Y:S02]  /*12b80*/  @P4 SHF.R.S32.HI R3, RZ, 0x1f, R9 ;  /* 0x0000001fff034819 */ /* 0x004fe40000011409 */
[----:B------:R-:W-:Y:S01]  /*12b90*/  @P4 MOV R2, R9 ;  /* 0x0000000900024202 */ /* 0x000fe20000000f00 */
[----:B-1-3--:R-:W-:Y:S06]  /*12ba0*/  @P0 BRA `(.L_x_1923) ;  /* 0x0000000000100947 */ /* 0x00afec0003800000 */
[----:B------:R-:W-:Y:S05]  /*12bb0*/  @!P4 BRA `(.L_x_1923) ;  /* 0x00000000000cc947 */ /* 0x000fea0003800000 */
[----:B------:R-:W2:Y:S04]  /*12bc0*/  LDG.E R7, desc[UR38][R4.64] ;  /* 0x0000002604077981 */ /* 0x000ea8000c1e1900 */
[----:B-----5:R-:W2:Y:S02]  /*12bd0*/  LDG.E R0, desc[UR38][R4.64+0x4] ;  /* 0x0000042604007981 */ /* 0x020ea4000c1e1900 */
[----:B--2---:R-:W-:-:S07]  /*12be0*/  IMAD.IADD R0, R0, 0x1, -R7 ;  /* 0x0000000100007824 */ /* 0x004fce00078e0a07 */
.L_x_1923:
[----:B------:R-:W1:Y:S01]  /*12bf0*/  LDC R21, c[0x0][0x80c] ;  /* 0x00020300ff157b82 */ /* 0x000e620000000800 */
[----:B------:R-:W-:Y:S01]  /*12c00*/  SHF.R.S32.HI R7, RZ, 0x3, R10 ;  /* 0x00000003ff077819 */ /* 0x000fe2000001140a */
[----:B------:R-:W-:Y:S01]  /*12c10*/  IMAD.SHL.U32 R10, R11, 0x8, RZ ;  /* 0x000000080b0a7824 */ /* 0x000fe200078e00ff */
[----:B------:R-:W-:Y:S01]  /*12c20*/  SHF.R.S32.HI R14, RZ, 0x1f, R19 ;  /* 0x0000001fff0e7819 */ /* 0x000fe20000011413 */
[----:B------:R-:W-:Y:S01]  /*12c30*/  ULDC.64 UR4, c[0x0][0x820] ;  /* 0x0002080000047ab9 */ /* 0x000fe20000000a00 */
[----:B-----5:R-:W-:Y:S01]  /*12c40*/  IMAD R0, R15, -0x80, R0 ;  /* 0xffffff800f007824 */ /* 0x020fe200078e0200 */
[C---:B------:R-:W-:Y:S01]  /*12c50*/  IADD3 R2, P0, R7.reuse, R2, RZ ;  /* 0x0000000207027210 */ /* 0x040fe20007f1e0ff */
[C---:B------:R-:W-:Y:S01]  /*12c60*/  VIADD R17, R7.reuse, 0x40 ;  /* 0x0000004007117836 */ /* 0x040fe20000000000 */
[--C-:B------:R-:W-:Y:S01]  /*12c70*/  SHF.R.S32.HI R11, RZ, 0x1f, R10.reuse ;  /* 0x0000001fff0b7819 */ /* 0x100fe2000001140a */
[----:B------:R-:W-:Y:S01]  /*12c80*/  IMAD R6, R14, UR4, RZ ;  /* 0x000000040e067c24 */ /* 0x000fe2000f8e02ff */
[----:B------:R-:W2:Y:S01]  /*12c90*/  LDC R23, c[0x0][0x83c] ;  /* 0x00020f00ff177b82 */ /* 0x000ea20000000800 */
[----:B------:R-:W-:Y:S01]  /*12ca0*/  ISETP.GE.AND P3, PT, R7, R0, PT ;  /* 0x000000000700720c */ /* 0x000fe20003f66270 */
[----:B------:R-:W-:Y:S01]  /*12cb0*/  BSSY B0, `(.L_x_1924) ;  /* 0x0000022000007945 */ /* 0x000fe20003800000 */
[----:B------:R-:W-:Y:S01]  /*12cc0*/  IMAD.WIDE.U32 R4, R19, UR4, R10 ;  /* 0x0000000413047c25 */ /* 0x000fe2000f8e000a */
[----:B------:R-:W-:Y:S01]  /*12cd0*/  USHF.R.S32.HI UR4, URZ, 0x1f, UR37 ;  /* 0x0000001f3f047899 */ /* 0x000fe20008011425 */
[----:B------:R-:W-:-:S02]  /*12ce0*/  LEA.HI.X.SX32 R3, R7, R3, 0x1, P0 ;  /* 0x0000000307037211 */ /* 0x000fc400000f0eff */
[C---:B------:R-:W-:Y:S01]  /*12cf0*/  IADD3 R13, R7.reuse, 0x20, RZ ;  /* 0x00000020070d7810 */ /* 0x040fe20007ffe0ff */
[----:B------:R-:W-:Y:S01]  /*12d00*/  VIADD R7, R7, 0x60 ;  /* 0x0000006007077836 */ /* 0x000fe20000000000 */
[-C--:B------:R-:W-:Y:S01]  /*12d10*/  ISETP.GE.AND P1, PT, R17, R0.reuse, PT ;  /* 0x000000001100720c */ /* 0x080fe20003f26270 */
[----:B------:R-:W-:Y:S01]  /*12d20*/  IMAD R9, R19, UR5, R6 ;  /* 0x0000000513097c24 */ /* 0x000fe2000f8e0206 */
[----:B------:R-:W-:Y:S01]  /*12d30*/  MOV R12, UR4 ;  /* 0x00000004000c7c02 */ /* 0x000fe20008000f00 */
[----:B------:R-:W-:Y:S01]  /*12d40*/  ULDC.64 UR4, c[0x0][0x828] ;  /* 0x00020a0000047ab9 */ /* 0x000fe20000000a00 */
[----:B------:R-:W-:Y:S01]  /*12d50*/  ISETP.GE.AND P2, PT, R13, R0, PT ;  /* 0x000000000d00720c */ /* 0x000fe20003f46270 */
[----:B------:R-:W-:Y:S01]  /*12d60*/  IMAD.IADD R5, R5, 0x1, R9 ;  /* 0x0000000105057824 */ /* 0x000fe200078e0209 */
[----:B-1----:R-:W-:Y:S02]  /*12d70*/  ISETP.GE.OR P6, PT, R10, R21, P3 ;  /* 0x000000150a00720c */ /* 0x002fe40001fc6670 */
[----:B------:R-:W-:-:S02]  /*12d80*/  SEL R12, R12, RZ, !P4 ;  /* 0x000000ff0c0c7207 */ /* 0x000fc40006000000 */
[----:B------:R-:W-:Y:S01]  /*12d90*/  ISETP.GE.AND P0, PT, R7, R0, PT ;  /* 0x000000000700720c */ /* 0x000fe20003f06270 */
[----:B------:R-:W-:Y:S01]  /*12da0*/  IMAD.WIDE R6, R15, 0x80, R2 ;  /* 0x000000800f067825 */ /* 0x000fe200078e0202 */
[----:B------:R-:W-:Y:S02]  /*12db0*/  SEL R17, RZ, UR37, P4 ;  /* 0x00000025ff117c07 */ /* 0x000fe4000a000000 */
[-C--:B------:R-:W-:Y:S01]  /*12dc0*/  ISETP.GE.OR P5, PT, R10, R21.reuse, P2 ;  /* 0x000000150a00720c */ /* 0x080fe200017a6670 */
[----:B------:R-:W-:Y:S01]  /*12dd0*/  IMAD R0, R12, UR4, RZ ;  /* 0x000000040c007c24 */ /* 0x000fe2000f8e02ff */
[----:B------:R-:W-:Y:S01]  /*12de0*/  ISETP.GE.OR P4, PT, R10, R21, P1 ;  /* 0x000000150a00720c */ /* 0x000fe20000f86670 */
[----:B------:R-:W-:-:S04]  /*12df0*/  IMAD.WIDE.U32 R8, R17, UR4, R4 ;  /* 0x0000000411087c25 */ /* 0x000fc8000f8e0004 */
[----:B------:R-:W-:-:S04]  /*12e00*/  IMAD R13, R17, UR5, R0 ;  /* 0x00000005110d7c24 */ /* 0x000fc8000f8e0200 */
[----:B------:R-:W-:Y:S01]  /*12e10*/  IMAD.IADD R5, R9, 0x1, R13 ;  /* 0x0000000109057824 */ /* 0x000fe200078e020d */
[----:B--2---:R-:W-:Y:S06]  /*12e20*/  @P6 BRA `(.L_x_1925) ;  /* 0x0000000000286947 */ /* 0x004fec0003800000 */
        /* <DEDUP_REMOVED lines=10> */
.L_x_1925:
[----:B------:R-:W-:Y:S05]  /*12ed0*/  BSYNC B0 ;  /* 0x0000000000007941 */ /* 0x000fea0003800000 */
.L_x_1924:
        /* <DEDUP_REMOVED lines=16> */
.L_x_1927:
[----:B------:R-:W-:Y:S05]  /*12fe0*/  BSYNC B0 ;  /* 0x0000000000007941 */ /* 0x000fea0003800000 */
.L_x_1926:
        /* <DEDUP_REMOVED lines=11> */
[----:B--2---:R-:W-:Y:S02]  /*130a0*/  LEA R20, P4, R2, UR4, 0x1 ;  /* 0x0000000402147c11 */ /* 0x004fe4000f8808ff */
[----:B------:R-:W-:-:S04]  /*130b0*/  IADD3 R3, R3, R13, RZ ;  /* 0x0000000d03037210 */ /* 0x000fc80007ffe0ff */
[----:B------:R-:W-:-:S05]  /*130c0*/  LEA.HI.X R21, R2, UR5, R3, 0x1, P4 ;  /* 0x0000000502157c11 */ /* 0x000fca000a0f0c03 */
[----:B------:R3:W-:Y:S02]  /*130d0*/  STG.E.128 desc[UR38][R20.64], RZ ;  /* 0x000000ff14007986 */ /* 0x0007e4000c101d26 */
.L_x_1929:
[----:B------:R-:W-:Y:S05]  /*130e0*/  BSYNC B0 ;  /* 0x0000000000007941 */ /* 0x000fea0003800000 */
.L_x_1928:
        /* <DEDUP_REMOVED lines=15> */
.L_x_1931:
[----:B------:R-:W-:Y:S05]  /*131e0*/  BSYNC B0 ;  /* 0x0000000000007941 */ /* 0x000fea0003800000 */
.L_x_1930:
        /* <DEDUP_REMOVED lines=26> */
.L_x_1933:
[----:B------:R-:W-:Y:S05]  /*13390*/  BSYNC B0 ;  /* 0x0000000000007941 */ /* 0x000fea0003800000 */
.L_x_1932:
[----:B------:R-:W-:Y:S04]  /*133a0*/  BSSY B0, `(.L_x_1934) ;  /* 0x000000f000007945 */ /* 0x000fe80003800000 */
[----:B------:R-:W-:Y:S05]  /*133b0*/  @P2 BRA `(.L_x_1935) ;  /* 0x0000000000342947 */ /* 0x000fea0003800000 */
[----:B----4-:R-:W-:Y:S01]  /*133c0*/  IADD3 R11, P2, R6, 0x20, RZ ;  /* 0x00000020060b7810 */ /* 0x010fe20007f5e0ff */
        /* <DEDUP_REMOVED lines=12> */
.L_x_1935:
[----:B------:R-:W-:Y:S05]  /*13490*/  BSYNC B0 ;  /* 0x0000000000007941 */ /* 0x000fea0003800000 */
.L_x_1934:
        /* <DEDUP_REMOVED lines=15> */
.L_x_1937:
[----:B------:R-:W-:Y:S05]  /*13590*/  BSYNC B0 ;  /* 0x0000000000007941 */ /* 0x000fea0003800000 */
.L_x_1936:
        /* <DEDUP_REMOVED lines=13> */
[----:B------:R1:W-:Y:S01]  /*13670*/  STG.E.128 desc[UR38][R4.64], RZ ;  /* 0x000000ff04007986 */ /* 0x0003e2000c101d26 */
[----:B------:R-:W-:Y:S05]  /*13680*/  BRA `(.L_x_1857) ;  /* 0x0000004400887947 */ /* 0x000fea0003800000 */
.L_x_1852:
        /* <DEDUP_REMOVED lines=21> */
.L_x_1939:
        /* <DEDUP_REMOVED lines=13> */
.L_x_1941:
[----:B------:R-:W-:-:S05]  /*138b0*/  ULDC UR4, c[0x0][0x8bc] ;  /* 0x00022f0000047ab9 */ /* 0x000fca0000000800 */
.L_x_1940:
        /* <DEDUP_REMOVED lines=13> */
[----:B------:R-:W-:Y:S01]  /*13990*/  IMAD.U32 R2, RZ, RZ, UR4 ;  /* 0x00000004ff027e24 */ /* 0x000fe2000f8e00ff */
[----:B------:R-:W-:Y:S01]  /*139a0*/  MOV R3, UR5 ;  /* 0x0000000500037c02 */ /* 0x000fe20008000f00 */
[----:B------:R-:W-:Y:S02]  /*139b0*/  ULDC.64 UR4, c[0x0][0x780] ;  /* 0x0001e00000047ab9 */ /* 0x000fe40000000a00 */
[----:B------:R-:W-:-:S04]  /*139c0*/  UISETP.NE.U32.AND UP1, UPT, UR4, URZ, UPT ;  /* 0x0000003f0400728c */ /* 0x000fc8000bf25070 */
[----:B------:R-:W2:Y:S01]  /*139d0*/  @P1 LDG.E R0, desc[UR38][R2.64] ;  /* 0x0000002602001981 */ /* 0x000ea2000c1e1900 */
[----:B------:R-:W-:-:S06]  /*139e0*/  UISETP.NE.AND.EX UP1, UPT, UR5, URZ, UPT, UP1 ;  /* 0x0000003f0500728c */ /* 0x000fcc000bf25310 */
[----:B------:R-:W-:-:S05]  /*139f0*/  PLOP3.LUT P2, PT, PT, PT, UP1, 0x80, 0x0 ;  /* 0x000000000000781c */ /* 0x000fca0003f4f018 */
[----:B------:R-:W-:Y:S02]  /*13a00*/  @UP1 ULDC.64 UR4, c[0x0][0x780] ;  /* 0x0001e00000041ab9 */ /* 0x000fe40000000a00 */
[----:B------:R-:W-:-:S06]  /*13a10*/  @UP1 UIMAD.WIDE UR4, UR16, 0x4, UR4 ;  /* 0x00000004100418a5 */ /* 0x000fcc000f8e0204 */
[----:B------:R-:W-:Y:S02]  /*13a20*/  IMAD.U32 R4, RZ, RZ, UR4 ;  /* 0x00000004ff047e24 */ /* 0x000fe4000f8e00ff */
[----:B------:R-:W-:-:S05]  /*13a30*/  IMAD.U32 R5, RZ, RZ, UR5 ;  /* 0x00000005ff057e24 */ /* 0x000fca000f8e00ff */
[----:B------:R-:W3:Y:S01]  /*13a40*/  @P2 LDG.E R4, desc[UR38][R4.64] ;  /* 0x0000002604042981 */ /* 0x000ee2000c1e1900 */
[----:B------:R-:W-:Y:S01]  /*13a50*/  PLOP3.LUT P0, PT, PT, PT, UP0, 0x80, 0x0 ;  /* 0x000000000000781c */ /* 0x000fe20003f0f008 */
[----:B------:R-:W-:Y:S01]  /*13a60*/  ULDC UR10, c[0x0][0x280] ;  /* 0x0000a000000a7ab9 */ /* 0x000fe20000000800 */
[----:B-1----:R-:W-:-:S11]  /*13a70*/  USHF.R.S32.HI UR17, URZ, 0x1f, UR7 ;  /* 0x0000001f3f117899 */ /* 0x002fd60008011407 */
[----:B--2---:R-:W-:Y:S02]  /*13a80*/  @P0 R2UR UR4, R0 ;  /* 0x00000000000402ca */ /* 0x004fe400000e0000 */
[----:B------:R-:W-:-:S04]  /*13a90*/  ISETP.NE.U32.AND P0, PT, RZ, UR8, PT ;  /* 0x00000008ff007c0c */ /* 0x000fc8000bf05070 */
        /* <DEDUP_REMOVED lines=14> */
.L_x_1942:
        /* <DEDUP_REMOVED lines=8> */
[----:B------:R-:W-:Y:S02]  /*13c00*/  IMAD.U32 R2, RZ, RZ, UR8 ;  /* 0x00000008ff027e24 */ /* 0x000fe4000f8e00ff */
[----:B------:R-:W-:-:S05]  /*13c10*/  IMAD.U32 R3, RZ, RZ, UR9 ;  /* 0x00000009ff037e24 */ /* 0x000fca000f8e00ff */
[----:B------:R-:W2:Y:S02]  /*13c20*/  LDG.E R2, desc[UR38][R2.64] ;  /* 0x0000002602027981 */ /* 0x000ea4000c1e1900 */
[----:B--2---:R-:W-:Y:S01]  /*13c30*/  R2UR UR11, R2 ;  /* 0x00000000020b72ca */ /* 0x004fe200000e0000 */
[----:B------:R-:W-:-:S14]  /*13c40*/  BRA `(.L_x_1944) ;  /* 0x0000000000307947 */ /* 0x000fdc0003800000 */
.L_x_1943:
        /* <DEDUP_REMOVED lines=8> */
[----:B------:R-:W2:Y:S04]  /*13cd0*/  LDG.E R0, desc[UR38][R2.64] ;  /* 0x0000002602007981 */ /* 0x000ea8000c1e1900 */
[----:B------:R-:W2:Y:S02]  /*13ce0*/  LDG.E R5, desc[UR38][R2.64+0x4] ;  /* 0x0000042602057981 */ /* 0x000ea4000c1e1900 */
[----:B--2---:R-:W-:-:S05]  /*13cf0*/  IMAD.IADD R0, R5, 0x1, -R0 ;  /* 0x0000000105007824 */ /* 0x004fca00078e0a00 */
[----:B------:R-:W-:-:S15]  /*13d00*/  R2UR UR11, R0 ;  /* 0x00000000000b72ca */ /* 0x000fde00000e0000 */
.L_x_1944:
[----:B------:R-:W-:Y:S01]  /*13d10*/  UIADD3 UR8, -UR11, UR10, UR6 ;  /* 0x0000000a0b087290 */ /* 0x000fe2000fffe106 */
[----:B------:R-:W-:Y:S01]  /*13d20*/  ISETP.LE.AND P0, PT, RZ, UR22, PT ;  /* 0x00000016ff007c0c */ /* 0x000fe2000bf03270 */
[----:B------:R-:W-:Y:S01]  /*13d30*/  ULDC UR9, c[0x0][0x74c] ;  /* 0x0001d30000097ab9 */ /* 0x000fe20000000800 */
[----:B------:R-:W-:Y:S02]  /*13d40*/  USHF.R.S32.HI UR13, URZ, 0x1f, UR16 ;  /* 0x0000001f3f0d7899 */ /* 0x000fe40008011410 */
[----:B------:R-:W-:Y:S02]  /*13d50*/  UIADD3 UR9, UR8, -UR9, URZ ;  /* 0x8000000908097290 */ /* 0x000fe4000fffe03f */
[----:B------:R-:W-:Y:S02]  /*13d60*/  UIADD3 UR8, UR10, 0x7f, URZ ;  /* 0x0000007f0a087890 */ /* 0x000fe4000fffe03f */
[----:B------:R-:W-:Y:S01]  /*13d70*/  USHF.R.S32.HI UR12, URZ, 0x1f, UR9 ;  /* 0x0000001f3f0c7899 */ /* 0x000fe20008011409 */
[----:B------:R-:W-:Y:S01]  /*13d80*/  ULDC UR15, c[0x0][0x288] ;  /* 0x0000a200000f7ab9 */ /* 0x000fe20000000800 */
[----:B------:R-:W-:-:S02]  /*13d90*/  USEL UR20, UR13, URZ, !UP0 ;  /* 0x0000003f0d147287 */ /* 0x000fc4000c000000 */
[----:B------:R-:W-:Y:S02]  /*13da0*/  ULEA.HI UR12, UR12, UR9, URZ, 0x7 ;  /* 0x000000090c0c7291 */ /* 0x000fe4000f8f383f */
[----:B------:R-:W-:Y:S02]  /*13db0*/  USHF.R.S32.HI UR9, URZ, 0x1f, UR8 ;  /* 0x0000001f3f097899 */ /* 0x000fe40008011408 */
[----:B------:R-:W-:Y:S02]  /*13dc0*/  USHF.R.S32.HI UR12, URZ, 0x7, UR12 ;  /* 0x000000073f0c7899 */ /* 0x000fe4000801140c */
[----:B------:R-:W-:Y:S02]  /*13dd0*/  ULEA.HI UR8, UR9, UR8, URZ, 0x7 ;  /* 0x0000000809087291 */ /* 0x000fe4000f8f383f */
[----:B------:R-:W-:Y:S02]  /*13de0*/  UIMAD UR13, UR16, UR15, URZ ;  /* 0x0000000f100d72a4 */ /* 0x000fe4000f8e023f */
[----:B------:R-:W-:-:S02]  /*13df0*/  UISETP.LT.AND UP1, UPT, URZ, UR12, UPT ;  /* 0x0000000c3f00728c */ /* 0x000fc4000bf21270 */
[----:B------:R-:W-:Y:S02]  /*13e00*/  USHF.R.S32.HI UR8, URZ, 0x7, UR8 ;  /* 0x000000073f087899 */ /* 0x000fe40008011408 */
[----:B------:R-:W-:Y:S02]  /*13e10*/  USEL UR14, UR16, URZ, !UP0 ;  /* 0x0000003f100e7287 */ /* 0x000fe4000c000000 */
[----:B------:R-:W-:Y:S02]  /*13e20*/  UIADD3 UR23, UP0, UR13, UR7, URZ ;  /* 0x000000070d177290 */ /* 0x000fe4000ff1e03f */
[----:B------:R-:W-:Y:S01]  /*13e30*/  USEL UR9, URZ, UR12, !UP1 ;  /* 0x0000000c3f097287 */ /* 0x000fe2000c800000 */
[----:B------:R-:W-:Y:S01]  /*13e40*/  MOV R9, UR8 ;  /* 0x0000000800097c02 */ /* 0x000fe20008000f00 */
[----:B------:R-:W-:Y:S10]  /*13e50*/  @!P0 BRA `(.L_x_1945) ;  /* 0x0000000000248947 */ /* 0x000ff40003800000 */
[----:B------:R-:W-:-:S03]  /*13e60*/  UIADD3 UR6, UR6, 0xff, UR10 ;  /* 0x000000ff06067890 */ /* 0x000fc6000fffe00a */
[----:B------:R-:W-:Y:S02]  /*13e70*/  ULDC UR10, c[0x0][0x748] ;  /* 0x0001d200000a7ab9 */ /* 0x000fe40000000800 */
[----:B------:R-:W-:-:S04]  /*13e80*/  UIADD3 UR6, UR6, UR10, -UR11 ;  /* 0x0000000a06067290 */ /* 0x000fc8000fffe80b */
[----:B------:R-:W-:-:S04]  /*13e90*/  USHF.R.S32.HI UR10, URZ, 0x1f, UR6 ;  /* 0x0000001f3f0a7899 */ /* 0x000fc80008011406 */
[----:B------:R-:W-:-:S04]  /*13ea0*/  ULEA.HI UR10, UR10, UR6, URZ, 0x7 ;  /* 0x000000060a0a7291 */ /* 0x000fc8000f8f383f */
[----:B------:R-:W-:-:S04]  /*13eb0*/  USHF.R.S32.HI UR10, URZ, 0x7, UR10 ;  /* 0x000000073f0a7899 */ /* 0x000fc8000801140a */
[----:B------:R-:W-:-:S04]  /*13ec0*/  UISETP.LT.AND UP1, UPT, UR8, UR10, UPT ;  /* 0x0000000a0800728c */ /* 0x000fc8000bf21270 */
[----:B------:R-:W-:-:S06]  /*13ed0*/  USEL UR10, UR8, UR10, UP1 ;  /* 0x0000000a080a7287 */ /* 0x000fcc0008800000 */
[----:B------:R-:W-:-:S07]  /*13ee0*/  IMAD.U32 R9, RZ, RZ, UR10 ;  /* 0x0000000aff097e24 */ /* 0x000fce000f8e00ff */
.L_x_1945:
[----:B------:R-:W-:Y:S02]  /*13ef0*/  ISETP.GT.AND P1, PT, R9, UR9, PT ;  /* 0x0000000909007c0c */ /* 0x000fe4000bf24270 */
[----:B------:R-:W-:Y:S01]  /*13f00*/  ELECT P0, URZ, PT ;  /* 0x00000000003f782f */ /* 0x000fe20003800000 */
[----:B------:R-:W-:-:S10]  /*13f10*/  ULEA.HI.X.SX32 UR10, UR13, UR17, 0x1, UP0 ;  /* 0x000000110d0a7291 */ /* 0x000fd400080f0e3f */
[----:B------:R-:W-:Y:S05]  /*13f20*/  @!P1 BRA `(.L_x_1946) ;  /* 0x0000001000849947 */ /* 0x000fea0003800000 */
[----:B------:R-:W1:Y:S01]  /*13f30*/  S2R R2, SR_TID.X ;  /* 0x0000000000027919 */ /* 0x000e620000002100 */
[----:B------:R-:W-:Y:S01]  /*13f40*/  ULDC.64 UR18, c[0x0][0x2d8] ;  /* 0x0000b60000127ab9 */ /* 0x000fe20000000a00 */
[----:B------:R-:W-:Y:S01]  /*13f50*/  VIADD R0, R9, -UR9 ;  /* 0x8000000909007c36 */ /* 0x000fe20008000000 */
[----:B------:R-:W-:Y:S02]  /*13f60*/  UIMAD UR6, UR17, UR18, URZ ;  /* 0x00000012110672a4 */ /* 0x000fe4000f8e023f */
[----:B------:R-:W-:Y:S02]  /*13f70*/  UIMAD.WIDE.U32 UR12, UR7, UR18, URZ ;  /* 0x00000012070c72a5 */ /* 0x000fe4000f8e003f */
[----:B------:R-:W-:Y:S01]  /*13f80*/  UIMAD UR19, UR7, UR19, UR6 ;  /* 0x00000013071372a4 */ /* 0x000fe2000f8e0206 */
[----:B------:R-:W-:Y:S01]  /*13f90*/  LOP3.LUT R0, R0, 0x1, RZ, 0xc0, !PT ;  /* 0x0000000100007812 */ /* 0x000fe200078ec0ff */
[----:B------:R-:W-:Y:S02]  /*13fa0*/  UIADD3 UR6, UP0, UR4, UR12, URZ ;  /* 0x0000000c04067290 */ /* 0x000fe4000ff1e03f */
[----:B------:R-:W-:Y:S01]  /*13fb0*/  UIADD3 UR19, UR13, UR19, URZ ;  /* 0x000000130d137290 */ /* 0x000fe2000fffe03f */
[----:B------:R-:W-:Y:S01]  /*13fc0*/  ISETP.NE.U32.AND P1, PT, R0, 0x1, PT ;  /* 0x000000010000780c */ /* 0x000fe20003f25070 */
[----:B------:R-:W-:Y:S01]  /*13fd0*/  ULDC.64 UR16, c[0x0][0x2e0] ;  /* 0x0000b80000107ab9 */ /* 0x000fe20000000a00 */
[----:B------:R-:W-:Y:S01]  /*13fe0*/  ULDC UR18, c[0x0][0x760] ;  /* 0x0001d80000127ab9 */ /* 0x000fe20000000800 */
[----:B------:R-:W-:-:S02]  /*13ff0*/  UIADD3.X UR7, UR5, UR19, URZ, UP0, !UPT ;  /* 0x0000001305077290 */ /* 0x000fc400087fe43f */
[----:B------:R-:W-:Y:S02]  /*14000*/  UIMAD UR11, UR20, UR16, URZ ;  /* 0x00000010140b72a4 */ /* 0x000fe4000f8e023f */
[----:B------:R-:W-:Y:S02]  /*14010*/  UIMAD.WIDE.U32 UR6, UR14, UR16, UR6 ;  /* 0x000000100e0672a5 */ /* 0x000fe4000f8e0006 */
[----:B------:R-:W-:Y:S02]  /*14020*/  UIMAD UR17, UR14, UR17, UR11 ;  /* 0x000000110e1172a4 */ /* 0x000fe4000f8e020b */
[----:B------:R-:W-:Y:S02]  /*14030*/  UIMAD UR11, UR15, UR18, URZ ;  /* 0x000000120f0b72a4 */ /* 0x000fe4000f8e023f */
[----:B------:R-:W-:Y:S01]  /*14040*/  UIADD3 UR24, UR7, UR17, URZ ;  /* 0x0000001107187290 */ /* 0x000fe2000fffe03f */
[----:B-1----:R-:W-:Y:S01]  /*14050*/  LOP3.LUT R10, R2, 0x1f, RZ, 0xc0, !PT ;  /* 0x0000001f020a7812 */ /* 0x002fe200078ec0ff */
[----:B------:R-:W-:Y:S10]  /*14060*/  @P1 BRA `(.L_x_1947) ;  /* 0x00000004006c1947 */ /* 0x000ff40003800000 */
        /* <DEDUP_REMOVED lines=11> */
.L_x_1950:
[----:B------:R-:W2:Y:S04]  /*14120*/  LDG.E.STRONG.GPU R0, desc[UR38][R2.64] ;  /* 0x0000002602007981 */ /* 0x000ea8000c1ef900 */
[----:B--2---:R-:W-:Y:S01]  /*14130*/  CCTL.IVALL ;  /* 0x00000000ff00798f */ /* 0x004fe20002000000 */
[----:B------:R-:W-:Y:S05]  /*14140*/  YIELD ;  /* 0x0000000000007946 */ /* 0x000fea0003800000 */
[----:B------:R-:W-:-:S13]  /*14150*/  ISETP.NE.AND P1, PT, R0, UR22, PT ;  /* 0x0000001600007c0c */ /* 0x000fda000bf25270 */
[----:B------:R-:W-:Y:S05]  /*14160*/  @P1 BRA `(.L_x_1950) ;  /* 0xfffffffc00ec1947 */ /* 0x000fea000383ffff */
.L_x_1949:
[----:B------:R-:W-:Y:S05]  /*14170*/  BSYNC B0 ;  /* 0x0000000000007941 */ /* 0x000fea0003800000 */
.L_x_1948:
[----:B------:R-:W-:-:S03]  /*14180*/  UMOV UR15, 0xffffffff ;  /* 0xffffffff000f7882 */ /* 0x000fc60000000000 */
[----:B------:R-:W-:Y:S05]  /*14190*/  BRA.DIV UR15, `(.L_x_1951) ;  /* 0x0000003e0f787947 */ /* 0x000fea000b800000 */
[----:B------:R-:W-:Y:S01]  /*141a0*/  NOP ;  /* 0x0000000000007918 */ /* 0x000fe20000000000 */
.L_x_2034:
        /* <DEDUP_REMOVED lines=22> */
.L_x_1953:
[----:B------:R-:W-:Y:S05]  /*14310*/  BSYNC B0 ;  /* 0x0000000000007941 */ /* 0x000fea0003800000 */
.L_x_1952:
        /* <DEDUP_REMOVED lines=20> */
.L_x_1955:
[----:B------:R-:W-:Y:S05]  /*14460*/  BSYNC B0 ;  /* 0x0000000000007941 */ /* 0x000fea0003800000 */
.L_x_1954:
[----:B------:R-:W-:Y:S06]  /*14470*/  BAR.ARV 0xa, 0xa0 ;  /* 0x0282800000007b1d */ /* 0x000fec0000002000 */
[----:B------:R-:W-:Y:S04]  /*14480*/  BSSY B0, `(.L_x_1956) ;  /* 0x0000003000007945 */ /* 0x000fe80003800000 */
[----:B------:R-:W-:Y:S05]  /*14490*/  @!P0 BRA `(.L_x_1957) ;  /* 0x0000000000048947 */ /* 0x000fea0003800000 */
[----:B------:R-:W-:-:S04]  /*144a0*/  DEPBAR.LE SB0, 0x0 ;  /* 0x000080000000791a */ /* 0x000fc80000000000 */
.L_x_1957:
[----:B------:R-:W-:Y:S05]  /*144b0*/  BSYNC B0 ;  /* 0x0000000000007941 */ /* 0x000fea0003800000 */
.L_x_1956:
        /* <DEDUP_REMOVED lines=19> */
.L_x_1959:
[----:B------:R-:W-:Y:S05]  /*145f0*/  BSYNC B0 ;  /* 0x0000000000007941 */ /* 0x000fea0003800000 */
.L_x_1958:
[----:B------:R-:W-:Y:S01]  /*14600*/  UIADD3 UR15, UR9, 0x1, URZ ;  /* 0x00000001090f7890 */ /* 0x000fe2000fffe03f */
[----:B------:R-:W-:Y:S11]  /*14610*/  BRA `(.L_x_1960) ;  /* 0x0000000000047947 */ /* 0x000ff60003800000 */
.L_x_1947:
[----:B------:R-:W-:-:S05]  /*14620*/  UMOV UR15, UR9 ;  /* 0x00000009000f7c82 */ /* 0x000fca0008000000 */
.L_x_1960:
[----:B------:R-:W-:-:S06]  /*14630*/  UIADD3 UR9, UR9, 0x1, URZ ;  /* 0x0000000109097890 */ /* 0x000fcc000fffe03f */
[----:B------:R-:W-:Y:S01]  /*14640*/  ISETP.NE.AND P1, PT, R9, UR9, PT ;  /* 0x0000000909007c0c */ /* 0x000fe2000bf25270 */
[----:B------:R-:W-:-:S12]  /*14650*/  UMOV UR9, UR15 ;  /* 0x0000000f00097c82 */ /* 0x000fd80008000000 */
[----:B------:R-:W-:Y:S05]  /*14660*/  @!P1 BRA `(.L_x_1946) ;  /* 0x0000000800b49947 */ /* 0x000fea0003800000 */
[----:B------:R-:W-:Y:S01]  /*14670*/  UMOV UR18, UR12 ;  /* 0x0000000c00127c82 */ /* 0x000fe20008000000 */
[----:B------:R-:W-:Y:S01]  /*14680*/  UMOV UR9, UR15 ;  /* 0x0000000f00097c82 */ /* 0x000fe20008000000 */
[----:B------:R-:W-:-:S03]  /*14690*/  UIMAD.WIDE.U32 UR12, UR14, UR16, UR18 ;  /* 0x000000100e0c72a5 */ /* 0x000fc6000f8e0012 */
[----:B------:R-:W-:Y:S01]  /*146a0*/  ULDC.64 UR18, c[0x0][0x2c0] ;  /* 0x0000b00000127ab9 */ /* 0x000fe20000000a00 */
[----:B------:R-:W-:-:S04]  /*146b0*/  UIADD3 UR4, UP0, UR4, UR12, URZ ;  /* 0x0000000c04047290 */ /* 0x000fc8000ff1e03f */
[----:B------:R-:W-:Y:S02]  /*146c0*/  UIADD3.X UR5, UR5, UR17, UR13, UP0, !UPT ;  /* 0x0000001105057290 */ /* 0x000fe400087fe40d */
[----:B------:R-:W-:-:S04]  /*146d0*/  ULEA UR14, UP0, UR4, UR18, 0x2 ;  /* 0x00000012040e7291 */ /* 0x000fc8000f80103f */
[----:B------:R-:W-:Y:S02]  /*146e0*/  ULEA.HI.X UR5, UR4, UR19, UR5, 0x2, UP0 ;  /* 0x0000001304057291 */ /* 0x000fe400080f1405 */
[----:B------:R-:W-:Y:S01]  /*146f0*/  UIADD3 UR14, UP0, UR14, 0x4000, URZ ;  /* 0x000040000e0e7890 */ /* 0x000fe2000ff1e03f */
[----:B------:R-:W-:-:S03]  /*14700*/  UMOV UR4, URZ ;  /* 0x0000003f00047c82 */ /* 0x000fc60008000000 */
[----:B------:R-:W-:-:S12]  /*14710*/  UIADD3.X UR5, URZ, UR5, URZ, UP0, !UPT ;  /* 0x000000053f057290 */ /* 0x000fd800087fe43f */
.L_x_1985:
        /* <DEDUP_REMOVED lines=11> */
.L_x_1963:
[----:B------:R-:W2:Y:S04]  /*147d0*/  LDG.E.STRONG.GPU R0, desc[UR38][R2.64] ;  /* 0x0000002602007981 */ /* 0x000ea8000c1ef900 */
[----:B--2---:R-:W-:Y:S01]  /*147e0*/  CCTL.IVALL ;  /* 0x00000000ff00798f */ /* 0x004fe20002000000 */
[----:B------:R-:W-:Y:S05]  /*147f0*/  YIELD ;  /* 0x0000000000007946 */ /* 0x000fea0003800000 */
[----:B------:R-:W-:-:S13]  /*14800*/  ISETP.NE.AND P1, PT, R0, UR22, PT ;  /* 0x0000001600007c0c */ /* 0x000fda000bf25270 */
[----:B------:R-:W-:Y:S05]  /*14810*/  @P1 BRA `(.L_x_1963) ;  /* 0xfffffffc00ec1947 */ /* 0x000fea000383ffff */
.L_x_1962:
[----:B------:R-:W-:Y:S05]  /*14820*/  BSYNC B0 ;  /* 0x0000000000007941 */ /* 0x000fea0003800000 */
.L_x_1961:
[----:B------:R-:W-:-:S03]  /*14830*/  UMOV UR16, 0xffffffff ;  /* 0xffffffff00107882 */ /* 0x000fc60000000000 */
[----:B------:R-:W-:Y:S05]  /*14840*/  BRA.DIV UR16, `(.L_x_1964) ;  /* 0x0000003610e87947 */ /* 0x000fea000b800000 */
[----:B------:R-:W-:Y:S01]  /*14850*/  NOP ;  /* 0x0000000000007918 */ /* 0x000fe20000000000 */
.L_x_2037:
        /* <DEDUP_REMOVED lines=8> */
[----:B------:R-:W-:Y:S01]  /*148e0*/  UIADD3 UR25, UP0, UR16, UR6, URZ ;  /* 0x0000000610197290 */ /* 0x000fe2000ff1e03f */
[----:B------:R-:W-:Y:S01]  /*148f0*/  UMOV UR26, 0x0 ;  /* 0x00000000001a7882 */ /* 0x000fe20000000000 */
[----:B------:R-:W-:Y:S01]  /*14900*/  UMOV UR27, 0x14f00000 ;  /* 0x14f00000001b7882 */ /* 0x000fe20000000000 */
[----:B-1----:R-:W-:Y:S02]  /*14910*/  ULEA UR18, UR18, UR17, 0x18 ;  /* 0x0000001112127291 */ /* 0x002fe4000f8ec03f */
[----:B------:R-:W-:-:S02]  /*14920*/  ULEA.HI.X.SX32 UR17, UR16, UR24, 0x1, UP0 ;  /* 0x0000001810117291 */ /* 0x000fc400080f0e3f */
[----:B------:R-:W-:Y:S02]  /*14930*/  ULEA UR16, UP0, UR25, UR20, 0x2 ;  /* 0x0000001419107291 */ /* 0x000fe4000f80103f */
[----:B------:R-:W-:Y:S02]  /*14940*/  UIADD3 UR18, UR18, 0x8000, URZ ;  /* 0x0000800012127890 */ /* 0x000fe4000fffe03f */
[----:B------:R-:W-:Y:S01]  /*14950*/  ULEA.HI.X UR17, UR25, UR21, UR17, 0x2, UP0 ;  /* 0x0000001519117291 */ /* 0x000fe200080f1411 */
[----:B------:R-:W-:-:S08]  /*14960*/  UMOV UR20, 0x400 ;  /* 0x0000040000147882 */ /* 0x000fd00000000000 */
[----:B------:R1:W-:Y:S02]  /*14970*/  UBLKRED.G.S.ADD.F32.RN [UR16], [UR18], UR20, desc[UR26] ;  /* 0x00001a10120073bb */ /* 0x0003e400080a1414 */
[----:B-1----:R0:W-:Y:S02]  /*14980*/  UTMACMDFLUSH ;  /* 0x00000000000079b7 */ /* 0x0021e40000000000 */
.L_x_1966:
[----:B------:R-:W-:Y:S05]  /*14990*/  BSYNC B0 ;  /* 0x0000000000007941 */ /* 0x000fea0003800000 */
.L_x_1965:
[----:B------:R-:W-:Y:S01]  /*149a0*/  ULEA UR18, UR15, UR4, 0xd ;  /* 0x000000040f127291 */ /* 0x000fe2000f8e683f */
[----:B------:R-:W-:Y:S06]  /*149b0*/  BAR.SYNC.DEFER_BLOCKING 0xe, 0xa0 ;  /* 0x0382800000007b1d */ /* 0x000fec0000010000 */
[----:B------:R-:W-:Y:S01]  /*149c0*/  UMOV UR16, UR14 ;  /* 0x0000000e00107c82 */ /* 0x000fe20008000000 */
[----:B------:R-:W-:Y:S01]  /*149d0*/  UMOV UR17, UR5 ;  /* 0x0000000500117c82 */ /* 0x000fe20008000000 */
[----:B------:R-:W-:Y:S01]  /*149e0*/  BSSY B0, `(.L_x_1967) ;  /* 0x000000d000007945 */ /* 0x000fe20003800000 */
[----:B------:R-:W-:-:S03]  /*149f0*/  UIMAD.WIDE UR16, UR18, 0x4, UR16 ;  /* 0x00000004121078a5 */ /* 0x000fc6000f8e0210 */
[----:B------:R-:W-:Y:S09]  /*14a00*/  @!P0 BRA `(.L_x_1968) ;  /* 0x0000000000288947 */ /* 0x000ff20003800000 */
        /* <DEDUP_REMOVED lines=10> */
.L_x_1968:
[----:B------:R-:W-:Y:S05]  /*14ab0*/  BSYNC B0 ;  /* 0x0000000000007941 */ /* 0x000fea0003800000 */
.L_x_1967:
[----:B------:R-:W-:Y:S06]  /*14ac0*/  BAR.ARV 0xa, 0xa0 ;  /* 0x0282800000007b1d */ /* 0x000fec0000002000 */
[----:B------:R-:W-:Y:S04]  /*14ad0*/  BSSY B0, `(.L_x_1969) ;  /* 0x0000003000007945 */ /* 0x000fe80003800000 */
[----:B------:R-:W-:Y:S05]  /*14ae0*/  @!P0 BRA `(.L_x_1970) ;  /* 0x0000000000048947 */ /* 0x000fea0003800000 */
[----:B------:R-:W-:-:S04]  /*14af0*/  DEPBAR.LE SB0, 0x0 ;  /* 0x000080000000791a */ /* 0x000fc80000000000 */
.L_x_1970:
[----:B------:R-:W-:Y:S05]  /*14b00*/  BSYNC B0 ;  /* 0x0000000000007941 */ /* 0x000fea0003800000 */
.L_x_1969:
        /* <DEDUP_REMOVED lines=19> */
.L_x_1972:
[----:B------:R-:W-:Y:S05]  /*14c40*/  BSYNC B0 ;  /* 0x0000000000007941 */ /* 0x000fea0003800000 */
.L_x_1971:
        /* <DEDUP_REMOVED lines=9> */
.L_x_1975:
[----:B------:R-:W2:Y:S04]  /*14ce0*/  LDG.E.STRONG.GPU R0, desc[UR38][R2.64] ;  /* 0x0000002602007981 */ /* 0x000ea8000c1ef900 */
[----:B--2---:R-:W-:Y:S01]  /*14cf0*/  CCTL.IVALL ;  /* 0x00000000ff00798f */ /* 0x004fe20002000000 */
[----:B------:R-:W-:Y:S05]  /*14d00*/  YIELD ;  /* 0x0000000000007946 */ /* 0x000fea0003800000 */
[----:B------:R-:W-:-:S13]  /*14d10*/  ISETP.NE.AND P1, PT, R0, UR22, PT ;  /* 0x0000001600007c0c */ /* 0x000fda000bf25270 */
[----:B------:R-:W-:Y:S05]  /*14d20*/  @P1 BRA `(.L_x_1975) ;  /* 0xfffffffc00ec1947 */ /* 0x000fea000383ffff */
.L_x_1974:
[----:B------:R-:W-:Y:S05]  /*14d30*/  BSYNC B0 ;  /* 0x0000000000007941 */ /* 0x000fea0003800000 */
.L_x_1973:
[----:B------:R-:W-:-:S03]  /*14d40*/  UMOV UR12, 0xffffffff ;  /* 0xffffffff000c7882 */ /* 0x000fc60000000000 */
[----:B------:R-:W-:Y:S05]  /*14d50*/  BRA.DIV UR12, `(.L_x_1976) ;  /* 0x000000320cc07947 */ /* 0x000fea000b800000 */
[----:B------:R-:W-:Y:S01]  /*14d60*/  NOP ;  /* 0x0000000000007918 */ /* 0x000fe20000000000 */
.L_x_2040:
        /* <DEDUP_REMOVED lines=15> */
.L_x_1978:
[----:B------:R-:W-:Y:S05]  /*14e60*/  BSYNC B0 ;  /* 0x0000000000007941 */ /* 0x000fea0003800000 */
.L_x_1977:
        /* <DEDUP_REMOVED lines=15> */
.L_x_1980:
[----:B------:R-:W-:Y:S05]  /*14f60*/  BSYNC B0 ;  /* 0x0000000000007941 */ /* 0x000fea0003800000 */
.L_x_1979:
[----:B------:R-:W-:Y:S06]  /*14f70*/  BAR.ARV 0xa, 0xa0 ;  /* 0x0282800000007b1d */ /* 0x000fec0000002000 */
[----:B------:R-:W-:Y:S04]  /*14f80*/  BSSY B0, `(.L_x_1981) ;  /* 0x0000003000007945 */ /* 0x000fe80003800000 */
[----:B------:R-:W-:Y:S05]  /*14f90*/  @!P0 BRA `(.L_x_1982) ;  /* 0x0000000000048947 */ /* 0x000fea0003800000 */
[----:B------:R-:W-:-:S04]  /*14fa0*/  DEPBAR.LE SB0, 0x0 ;  /* 0x000080000000791a */ /* 0x000fc80000000000 */
.L_x_1982:
[----:B------:R-:W-:Y:S05]  /*14fb0*/  BSYNC B0 ;  /* 0x0000000000007941 */ /* 0x000fea0003800000 */
.L_x_1981:
        /* <DEDUP_REMOVED lines=19> */
.L_x_1984:
[----:B------:R-:W-:Y:S05]  /*150f0*/  BSYNC B0 ;  /* 0x0000000000007941 */ /* 0x000fea0003800000 */
.L_x_1983:
[----:B------:R-:W-:Y:S02]  /*15100*/  UIADD3 UR9, UR9, 0x2, URZ ;  /* 0x0000000209097890 */ /* 0x000fe4000fffe03f */
[----:B------:R-:W-:-:S04]  /*15110*/  UIADD3 UR4, UR4, 0x4000, URZ ;  /* 0x0000400004047890 */ /* 0x000fc8000fffe03f */
[----:B------:R-:W-:-:S13]  /*15120*/  ISETP.LE.AND P1, PT, R9, UR9, PT ;  /* 0x0000000909007c0c */ /* 0x000fda000bf23270 */
[----:B------:R-:W-:Y:S05]  /*15130*/  @!P1 BRA `(.L_x_1985) ;  /* 0xfffffff400789947 */ /* 0x000fea000383ffff */
.L_x_1946:
        /* <DEDUP_REMOVED lines=35> */
[----:B------:R-:W-:Y:S01]  /*15370*/  MOV R3, UR6 ;  /* 0x0000000600037c02 */ /* 0x000fe20008000f00 */
[----:B------:R-:W-:-:S02]  /*15380*/  UFLO.U32 UR11, UR5 ;  /* 0x00000005000b72bd */ /* 0x000fc400080e0000 */
[----:B------:R-:W2:Y:S04]  /*15390*/  POPC R5, UR5 ;  /* 0x0000000500057d09 */ /* 0x000ea80008000000 */
[----:B-1----:R-:W-:Y:S01]  /*153a0*/  ISETP.EQ.U32.AND P0, PT, R2, UR11, PT ;  /* 0x0000000b02007c0c */ /* 0x002fe2000bf02070 */
[----:B------:R-:W-:-:S12]  /*153b0*/  IMAD.U32 R2, RZ, RZ, UR7 ;  /* 0x00000007ff027e24 */ /* 0x000fd8000f8e00ff */
[----:B--2---:R2:W-:Y:S02]  /*153c0*/  @P0 REDG.E.ADD.S32.STRONG.GPU desc[UR38][R2.64], R5 ;  /* 0x000000050200098e */ /* 0x0045e4000c10e3a6 */
.L_x_1988:
[----:B------:R-:W-:Y:S05]  /*153d0*/  BSYNC B0 ;  /* 0x0000000000007941 */ /* 0x000fea0003800000 */
.L_x_1987:
[----:B------:R-:W-:Y:S05]  /*153e0*/  BRA `(.L_x_1989) ;  /* 0x0000000000047947 */ /* 0x000fea0003800000 */
.L_x_1986:
[----:B------:R-:W-:-:S05]  /*153f0*/  UMOV UR4, UR9 ;  /* 0x0000000900047c82 */ /* 0x000fca0008000000 */
.L_x_1989:
        /* <DEDUP_REMOVED lines=11> */
.L_x_1994:
        /* <DEDUP_REMOVED lines=18> */
[----:B-12---:R-:W-:Y:S01]  /*155d0*/  IMAD.U32 R2, RZ, RZ, UR16 ;  /* 0x00000010ff027e24 */ /* 0x006fe2000f8e00ff */
[----:B------:R-:W-:-:S02]  /*155e0*/  UFLO.U32 UR13, UR11 ;  /* 0x0000000b000d72bd */ /* 0x000fc400080e0000 */
[----:B------:R-:W1:Y:S01]  /*155f0*/  POPC R5, UR11 ;  /* 0x0000000b00057d09 */ /* 0x000e620008000000 */
[----:B------:R-:W-:-:S03]  /*15600*/  IMAD.U32 R3, RZ, RZ, UR12 ;  /* 0x0000000cff037e24 */ /* 0x000fc6000f8e00ff */
[----:B---3--:R-:W-:-:S13]  /*15610*/  ISETP.EQ.U32.AND P0, PT, R0, UR13, PT ;  /* 0x0000000d00007c0c */ /* 0x008fda000bf02070 */
[----:B-1----:R3:W-:Y:S02]  /*15620*/  @P0 REDG.E.ADD.S32.STRONG.GPU desc[UR38][R2.64], R5 ;  /* 0x000000050200098e */ /* 0x0027e4000c10e3a6 */
.L_x_1991:
[----:B------:R-:W-:Y:S05]  /*15630*/  BSYNC B0 ;  /* 0x0000000000007941 */ /* 0x000fea0003800000 */
.L_x_1990:
        /* <DEDUP_REMOVED lines=24> */
.L_x_1993:
[----:B------:R-:W-:Y:S05]  /*157c0*/  BSYNC B0 ;  /* 0x0000000000007941 */ /* 0x000fea0003800000 */
.L_x_1992:
[----:B------:R-:W-:Y:S02]  /*157d0*/  UIADD3 UR7, UR7, 0x2, URZ ;  /* 0x0000000207077890 */ /* 0x000fe4000fffe03f */
[----:B------:R-:W-:Y:S02]  /*157e0*/  ULEA UR5, UR19, UR5, 0x1 ;  /* 0x0000000513057291 */ /* 0x000fe4000f8e083f */
[----:B------:R-:W-:Y:S02]  /*157f0*/  ULEA UR6, UR19, UR6, 0x1 ;  /* 0x0000000613067291 */ /* 0x000fe4000f8e083f */
[----:B------:R-:W-:-:S13]  /*15800*/  ISETP.NE.AND P0, PT, RZ, UR7, PT ;  /* 0x00000007ff007c0c */ /* 0x000fda000bf05270 */
[----:B------:R-:W-:Y:S05]  /*15810*/  @!P0 BRA `(.L_x_1857) ;  /* 0x0000002400248947 */ /* 0x000fea0003800000 */
[----:B------:R-:W-:Y:S05]  /*15820*/  BRA `(.L_x_1994) ;  /* 0xfffffffc00207947 */ /* 0x000fea000383ffff */
.L_x_1938:
        /* <DEDUP_REMOVED lines=14> */
.L_x_1995:
        /* <DEDUP_REMOVED lines=9> */
[----:B------:R-:W4:Y:S01]  /*159a0*/  LDG.E R4, desc[UR38][R2.64+0x4] ;  /* 0x0000042602047981 */ /* 0x000f22000c1e1900 */
[----:B--2---:R-:W-:Y:S02]  /*159b0*/  R2UR UR4, R0 ;  /* 0x00000000000472ca */ /* 0x004fe400000e0000 */
[----:B----4-:R-:W-:-:S13]  /*159c0*/  R2UR UR5, R4 ;  /* 0x00000000040572ca */ /* 0x010fda00000e0000 */
[----:B------:R-:W-:Y:S01]  /*159d0*/  UIADD3 UR4, -UR4, UR5, URZ ;  /* 0x0000000504047290 */ /* 0x000fe2000fffe13f */
[----:B------:R-:W-:Y:S11]  /*159e0*/  BRA `(.L_x_1996) ;  /* 0x0000000000047947 */ /* 0x000ff60003800000 */
.L_x_1997:
[----:B------:R-:W-:-:S05]  /*159f0*/  ULDC UR4, c[0x0][0x8bc] ;  /* 0x00022f0000047ab9 */ /* 0x000fca0000000800 */
.L_x_1996:
        /* <DEDUP_REMOVED lines=14> */
[----:B------:R-:W-:Y:S01]  /*15ae0*/  IMAD.U32 R2, RZ, RZ, UR14 ;  /* 0x0000000eff027e24 */ /* 0x000fe2000f8e00ff */
[----:B------:R-:W-:Y:S01]  /*15af0*/  MOV R3, UR15 ;  /* 0x0000000f00037c02 */ /* 0x000fe20008000f00 */
[----:B------:R-:W-:Y:S01]  /*15b00*/  ULDC.64 UR16, c[0x0][0x778] ;  /* 0x0001de0000107ab9 */ /* 0x000fe20000000a00 */
[----:B------:R-:W-:Y:S01]  /*15b10*/  PLOP3.LUT P1, PT, PT, PT, UP1, 0x80, 0x0 ;  /* 0x000000000000781c */ /* 0x000fe20003f2f018 */
[----:B------:R-:W-:-:S02]  /*15b20*/  UISETP.NE.U32.AND UP0, UPT, UR4, URZ, UPT ;  /* 0x0000003f0400728c */ /* 0x000fc4000bf05070 */
[----:B------:R-:W-:Y:S02]  /*15b30*/  UISETP.NE.U32.AND UP2, UPT, UR6, URZ, UPT ;  /* 0x0000003f0600728c */ /* 0x000fe4000bf45070 */
[----:B------:R-:W-:Y:S02]  /*15b40*/  UISETP.NE.AND.EX UP0, UPT, UR5, URZ, UPT, UP0 ;  /* 0x0000003f0500728c */ /* 0x000fe4000bf05300 */
[----:B------:R-:W-:Y:S01]  /*15b50*/  UISETP.NE.AND.EX UP2, UPT, UR7, URZ, UPT, UP2 ;  /* 0x0000003f0700728c */ /* 0x000fe2000bf45320 */
[----:B------:R-:W-:-:S05]  /*15b60*/  ULDC.64 UR22, c[0x0][0x788] ;  /* 0x0001e20000167ab9 */ /* 0x000fca0000000a00 */
[----:B------:R-:W2:Y:S01]  /*15b70*/  @P1 LDG.E R6, desc[UR38][R2.64] ;  /* 0x0000002602061981 */ /* 0x000ea2000c1e1900 */
[----:B------:R-:W-:Y:S01]  /*15b80*/  PLOP3.LUT P2, PT, PT, PT, UP0, 0x80, 0x0 ;  /* 0x000000000000781c */ /* 0x000fe20003f4f008 */
[----:B------:R-:W-:Y:S01]  /*15b90*/  UIMAD.WIDE UR16, UR13, 0x4, UR16 ;  /* 0x000000040d1078a5 */ /* 0x000fe2000f8e0210 */
[----:B------:R-:W-:Y:S01]  /*15ba0*/  PLOP3.LUT P3, PT, PT, PT, UP2, 0x80, 0x0 ;  /* 0x000000000000781c */ /* 0x000fe20003f6f028 */
[----:B------:R1:W4:Y:S01]  /*15bb0*/  @P1 LDG.E R0, desc[UR38][R2.64] ;  /* 0x0000002602001981 */ /* 0x000322000c1e1900 */
[----:B------:R-:W-:Y:S02]  /*15bc0*/  @UP2 ULDC.64 UR4, c[0x0][0x780] ;  /* 0x0001e00000042ab9 */ /* 0x000fe40000000a00 */
[----:B------:R-:W-:Y:S01]  /*15bd0*/  @UP2 UIMAD.WIDE UR4, UR13, 0x4, UR4 ;  /* 0x000000040d0428a5 */ /* 0x000fe2000f8e0204 */
[----:B-1----:R-:W-:Y:S02]  /*15be0*/  IMAD.U32 R2, RZ, RZ, UR16 ;  /* 0x00000010ff027e24 */ /* 0x002fe4000f8e00ff */
        /* <DEDUP_REMOVED lines=13> */
[----:B------:R-:W-:-:S04]  /*15cc0*/  @UP1 USHF.R.S32.HI UR5, URZ, 0x1f, UR4 ;  /* 0x0000001f3f051899 */ /* 0x000fc80008011404 */
[----:B------:R-:W-:Y:S01]  /*15cd0*/  @UP1 ULEA.HI UR5, UR5, UR4, URZ, 0x7 ;  /* 0x0000000405051291 */ /* 0x000fe2000f8f383f */
[----:B-----5:R-:W-:-:S03]  /*15ce0*/  @P2 R2UR UR11, R4 ;  /* 0x00000000040b22ca */ /* 0x020fc600000e0000 */
[----:B------:R-:W-:-:S04]  /*15cf0*/  @UP1 ULOP3.LUT UR6, UR5, 0xffffff80, URZ, 0xc0, !UPT ;  /* 0xffffff8005061892 */ /* 0x000fc8000f8ec03f */
[----:B------:R-:W-:Y:S01]  /*15d00*/  @UP1 USHF.R.S32.HI UR12, URZ, 0x1f, UR6 ;  /* 0x0000001f3f0c1899 */ /* 0x000fe20008011406 */
[----:B---3--:R-:W-:Y:S01]  /*15d10*/  @P3 R2UR UR9, R5 ;  /* 0x00000000050932ca */ /* 0x008fe200000e0000 */
[----:B------:R-:W-:-:S14]  /*15d20*/  @P3 BRA `(.L_x_1999) ;  /* 0x0000000000203947 */ /* 0x000fdc0003800000 */
[----:B------:R-:W-:Y:S05]  /*15d30*/  @!P1 BRA `(.L_x_1999) ;  /* 0x00000000001c9947 */ /* 0x000fea0003800000 */
[----:B------:R-:W-:Y:S01]  /*15d40*/  IMAD.U32 R2, RZ, RZ, UR14 ;  /* 0x0000000eff027e24 */ /* 0x000fe2000f8e00ff */
[----:B------:R-:W-:-:S05]  /*15d50*/  MOV R3, UR15 ;  /* 0x0000000f00037c02 */ /* 0x000fca0008000f00 */
[----:B------:R-:W2:Y:S04]  /*15d60*/  LDG.E R0, desc[UR38][R2.64] ;  /* 0x0000002602007981 */ /* 0x000ea8000c1e1900 */
[----:B------:R-:W3:Y:S01]  /*15d70*/  LDG.E R4, desc[UR38][R2.64+0x4] ;  /* 0x0000042602047981 */ /* 0x000ee2000c1e1900 */
[----:B--2---:R-:W-:Y:S02]  /*15d80*/  R2UR UR4, R0 ;  /* 0x00000000000472ca */ /* 0x004fe400000e0000 */
[----:B---3--:R-:W-:-:S13]  /*15d90*/  R2UR UR9, R4 ;  /* 0x00000000040972ca */ /* 0x008fda00000e0000 */
[----:B------:R-:W-:-:S12]  /*15da0*/  UIADD3 UR9, -UR4, UR9, URZ ;  /* 0x0000000904097290 */ /* 0x000fd8000fffe13f */
.L_x_1999:
        /* <DEDUP_REMOVED lines=13> */
.L_x_2000:
        /* <DEDUP_REMOVED lines=8> */
.L_x_2001:
        /* <DEDUP_REMOVED lines=21> */
.L_x_2002:
[----:B------:R-:W-:Y:S01]  /*16050*/  ISETP.LT.AND P0, PT, R4, UR6, PT ;  /* 0x0000000604007c0c */ /* 0x000fe2000bf01270 */
[----:B------:R-:W-:-:S12]  /*16060*/  IMAD.MOV.U32 R0, RZ, RZ, RZ ;  /* 0x000000ffff007224 */ /* 0x000fd800078e00ff */
[----:B------:R-:W-:Y:S05]  /*16070*/  @!P0 BRA `(.L_x_1998) ;  /* 0x0000001800788947 */ /* 0x000fea0003800000 */
[----:B------:R-:W-:Y:S01]  /*16080*/  USHF.R.S32.HI UR10, URZ, 0x1f, UR20 ;  /* 0x0000001f3f0a7899 */ /* 0x000fe20008011414 */
[----:B------:R-:W-:Y:S01]  /*16090*/  BSSY B0, `(.L_x_1998) ;  /* 0x000019c000007945 */ /* 0x000fe20003800000 */
[----:B------:R-:W-:Y:S01]  /*160a0*/  ULDC.64 UR16, c[0x0][0x718] ;  /* 0x0001c60000107ab9 */ /* 0x000fe20000000a00 */
[----:B------:R-:W-:Y:S01]  /*160b0*/  UISETP.NE.U32.AND UP1, UPT, UR18, URZ, UPT ;  /* 0x0000003f1200728c */ /* 0x000fe2000bf25070 */
[----:B------:R-:W-:Y:S01]  /*160c0*/  MOV R0, RZ ;  /* 0x000000ff00007202 */ /* 0x000fe20000000f00 */
        /* <DEDUP_REMOVED lines=42> */
.L_x_2041:
[----:B------:R-:W2:Y:S01]  /*16370*/  S2R R2, SR_TID.X ;  /* 0x0000000000027919 */ /* 0x000ea20000002100 */
[----:B------:R-:W-:Y:S01]  /*16380*/  MOV R11, UR4 ;  /* 0x00000004000b7c02 */ /* 0x000fe20008000f00 */
[----:B------:R-:W-:Y:S01]  /*16390*/  IMAD.U32 R14, RZ, RZ, UR5 ;  /* 0x00000005ff0e7e24 */ /* 0x000fe2000f8e00ff */
[----:B------:R-:W-:-:S03]  /*163a0*/  MOV R10, 0x1 ;  /* 0x00000001000a7802 */ /* 0x000fc60000000f00 */
[----:B------:R-:W-:Y:S02]  /*163b0*/  VIADD R14, R14, UR23 ;  /* 0x000000170e0e7c36 */ /* 0x000fe40008000000 */
        /* <DEDUP_REMOVED lines=10> */
.L_x_2005:
[----:B------:R-:W-:Y:S01]  /*16460*/  R2UR UR19, R4 ;  /* 0x00000000041372ca */ /* 0x000fe200000e0000 */
[----:B------:R-:W2:Y:S01]  /*16470*/  LDC.64 R12, c[0x0][0x198] ;  /* 0x00006600ff0c7b82 */ /* 0x000ea20000000a00 */
[----:B------:R-:W-:Y:S01]  /*16480*/  ULDC.64 UR16, c[0x0][0x700] ;  /* 0x0001c00000107ab9 */ /* 0x000fe20000000a00 */
[----:B------:R-:W-:Y:S01]  /*16490*/  UMOV UR34, 0x0 ;  /* 0x0000000000227882 */ /* 0x000fe20000000000 */
[----:B------:R-:W-:Y:S01]  /*164a0*/  MOV R9, UR16 ;  /* 0x0000001000097c02 */ /* 0x000fe20008000f00 */
[----:B------:R-:W-:Y:S01]  /*164b0*/  IMAD.U32 R8, RZ, RZ, UR17 ;  /* 0x00000011ff087e24 */ /* 0x000fe2000f8e00ff */
[----:B------:R-:W-:Y:S01]  /*164c0*/  UMOV UR35, 0x14f00000 ;  /* 0x14f0000000237882 */ /* 0x000fe20000000000 */
[----:B------:R-:W-:Y:S01]  /*164d0*/  UMOV UR18, URZ ;  /* 0x0000003f00127c82 */ /* 0x000fe20008000000 */
[----:B------:R-:W-:Y:S01]  /*164e0*/  UMOV UR37, 0x20 ;  /* 0x0000002000257882 */ /* 0x000fe20000000000 */
[----:B------:R-:W-:Y:S01]  /*164f0*/  UMOV UR40, 0x0 ;  /* 0x0000000000287882 */ /* 0x000fe20000000000 */
[----:B------:R-:W-:Y:S01]  /*16500*/  UMOV UR41, 0x10000000 ;  /* 0x1000000000297882 */ /* 0x000fe20000000000 */
[----:B------:R-:W-:Y:S01]  /*16510*/  UMOV UR10, UR18 ;  /* 0x00000012000a7c82 */ /* 0x000fe20008000000 */
[----:B------:R-:W-:Y:S01]  /*16520*/  UMOV UR27, UR11 ;  /* 0x0000000b001b7c82 */ /* 0x000fe20008000000 */
[----:B------:R-:W-:Y:S01]  /*16530*/  USHF.L.U32 UR19, UR19, 0x7, URZ ;  /* 0x0000000713137899 */ /* 0x000fe2000800063f */
[----:B------:R-:W-:Y:S01]  /*16540*/  MOV R16, RZ ;  /* 0x000000ff00107202 */ /* 0x000fe20000000f00 */
        /* <DEDUP_REMOVED lines=23> */
[----:B------:R-:W-:Y:S01]  /*166c0*/  UIADD3 UR9, UR8, 0x30c00, URZ ;  /* 0x00030c0008097890 */ /* 0x000fe2000fffe03f */
[----:B------:R-:W-:Y:S01]  /*166d0*/  IADD3.X R0, RZ, R6, RZ, P1, !PT ;  /* 0x00000006ff007210 */ /* 0x000fe20000ffe4ff */
[----:B------:R-:W-:Y:S01]  /*166e0*/  UIADD3 UR24, UR8, 0x4000, URZ ;  /* 0x0000400008187890 */ /* 0x000fe2000fffe03f */
[----:B------:R-:W-:Y:S01]  /*166f0*/  IADD3 R2, P1, R7, 0xf0, RZ ;  /* 0x000000f007027810 */ /* 0x000fe20007f3e0ff */
[----:B------:R-:W-:Y:S01]  /*16700*/  UMOV UR43, UR17 ;  /* 0x00000011002b7c82 */ /* 0x000fe20008000000 */
[----:B------:R-:W-:-:S02]  /*16710*/  R2UR UR45, R0 ;  /* 0x00000000002d72ca */ /* 0x000fc400000e0000 */
[----:B------:R-:W-:Y:S01]  /*16720*/  R2UR UR32, R2 ;  /* 0x00000000022072ca */ /* 0x000fe200000e0000 */
[----:B------:R-:W-:Y:S01]  /*16730*/  IMAD.X R3, RZ, RZ, R6, P1 ;  /* 0x000000ffff037224 */ /* 0x000fe200008e0606 */
[----:B------:R-:W-:Y:S01]  /*16740*/  IADD3.X R0, RZ, R6, RZ, P2, !PT ;  /* 0x00000006ff007210 */ /* 0x000fe200017fe4ff */
[----:B------:R-:W-:-:S03]  /*16750*/  UMOV UR25, UR9 ;  /* 0x0000000900197c82 */ /* 0x000fc60008000000 */
[----:B------:R-:W-:Y:S02]  /*16760*/  R2UR UR33, R3 ;  /* 0x00000000032172ca */ /* 0x000fe400000e0000 */
[----:B------:R-:W-:Y:S01]  /*16770*/  R2UR UR47, R0 ;  /* 0x00000000002f72ca */ /* 0x000fe200000e0000 */
[----:B------:R-:W-:-:S10]  /*16780*/  IMAD.MOV.U32 R0, RZ, RZ, 0x8000 ;  /* 0x00008000ff007424 */ /* 0x000fd400078e00ff */
[----:B------:R1:W-:Y:S01]  /*16790*/  UTMALDG.4D [UR16], [UR32], desc[UR34] ;  /* 0x00002210200075b4 */ /* 0x0003e20008019000 */
[----:B------:R1:W-:Y:S01]  /*167a0*/  UBLKCP.S.G [UR42], [UR30], UR37 ;  /* 0x0000002a1e0073ba */ /* 0x0003e20008000225 */
[----:B------:R2:W-:Y:S01]  /*167b0*/  SYNCS.ARRIVE.TRANS64 RZ, [R15+URZ+0x30c00], R0 ;  /* 0x030c00000fff79a7 */ /* 0x0005e2000800003f */
[----:B------:R1:W-:Y:S01]  /*167c0*/  UTMALDG.4D [UR8], [UR44], desc[UR40] ;  /* 0x000028082c0075b4 */ /* 0x0003e20008019000 */
[----:B--2---:R-:W-:-:S05]  /*167d0*/  MOV R0, UR6 ;  /* 0x0000000600007c02 */ /* 0x004fca0008000f00 */
[----:B------:R-:W-:Y:S01]  /*167e0*/  VIADD R5, R0, 0xffffffff ;  /* 0xffffffff00057836 */ /* 0x000fe20000000000 */
[----:B------:R1:W-:Y:S04]  /*167f0*/  UTMALDG.4D [UR24], [UR46], desc[UR40] ;  /* 0x000028182e0075b4 */ /* 0x0003e80008019000 */
[----:B------:R-:W-:Y:S01]  /*16800*/  ISETP.GE.AND P1, PT, R4, R5, PT ;  /* 0x000000050400720c */ /* 0x000fe20003f26270 */
[----:B------:R1:W-:-:S12]  /*16810*/  STL [R1], R5 ;  /* 0x0000000501007387 */ /* 0x0003d80000100800 */
[----:B-1----:R-:W-:Y:S05]  /*16820*/  @P1 BRA `(.L_x_2006) ;  /* 0x0000000c00c81947 */ /* 0x002fea0003800000 */
[----:B------:R-:W-:Y:S01]  /*16830*/  R2UR UR8, R4 ;  /* 0x00000000040872ca */ /* 0x000fe200000e0000 */
[----:B------:R-:W-:Y:S01]  /*16840*/  UIADD3 UR9, UR6, -0x2, URZ ;  /* 0xfffffffe06097890 */ /* 0x000fe2000fffe03f */
[----:B------:R-:W-:-:S05]  /*16850*/  MOV R10, 0x1 ;  /* 0x00000001000a7802 */ /* 0x000fca0000000f00 */
[----:B------:R-:W-:-:S06]  /*16860*/  ISETP.NE.AND P1, PT, R4, UR9, PT ;  /* 0x0000000904007c0c */ /* 0x000fcc000bf25270 */
[----:B------:R-:W-:-:S04]  /*16870*/  ULOP3.LUT UR8, URZ, UR8, URZ, 0x33, !UPT ;  /* 0x000000083f087292 */ /* 0x000fc8000f8e333f */
[----:B------:R-:W-:-:S06]  /*16880*/  UIADD3 UR8, UR8, UR6, URZ ;  /* 0x0000000608087290 */ /* 0x000fcc000fffe03f */
[----:B------:R-:W-:-:S05]  /*16890*/  IMAD.U32 R0, RZ, RZ, UR8 ;  /* 0x00000008ff007e24 */ /* 0x000fca000f8e00ff */
[----:B------:R-:W-:Y:S01]  /*168a0*/  LOP3.LUT R5, R0, 0x1, RZ, 0xc0, !PT ;  /* 0x0000000100057812 */ /* 0x000fe200078ec0ff */
[----:B------:R-:W-:-:S04]  /*168b0*/  IMAD.MOV.U32 R0, RZ, RZ, R4 ;  /* 0x000000ffff007224 */ /* 0x000fc800078e0004 */
[----:B------:R1:W-:Y:S01]  /*168c0*/  STL [R1+0x4], R5 ;  /* 0x0000040501007387 */ /* 0x0003e20000100800 */
[----:B------:R-:W-:Y:S05]  /*168d0*/  @!P1 BRA `(.L_x_2007) ;  /* 0x0000000800689947 */ /* 0x000fea0003800000 */
[----:B------:R-:W-:Y:S01]  /*168e0*/  R2UR UR9, R5 ;  /* 0x00000000050972ca */ /* 0x000fe200000e0000 */
[----:B------:R-:W-:Y:S01]  /*168f0*/  IMAD.MOV.U32 R10, RZ, RZ, 0x1 ;  /* 0x00000001ff0a7424 */ /* 0x000fe200078e00ff */
[----:B------:R-:W-:-:S11]  /*16900*/  MOV R0, R4 ;  /* 0x0000000400007202 */ /* 0x000fd60000000f00 */
[----:B------:R-:W-:-:S06]  /*16910*/  UIADD3 UR8, UR8, -UR9, URZ ;  /* 0x8000000908087290 */ /* 0x000fcc000fffe03f */
[----:B------:R-:W-:-:S07]  /*16920*/  MOV R17, UR8 ;  /* 0x0000000800117c02 */ /* 0x000fce0008000f00 */
.L_x_2016:
[----:B-123--:R-:W-:-:S04]  /*16930*/  SHF.L.U32 R18, R10, 0x1f, RZ ;  /* 0x0000001f0a127819 */ /* 0x00efc800000006ff */
[----:B------:R-:W2:Y:S02]  /*16940*/  SYNCS.PHASECHK.TRANS64.TRYWAIT P1, [R15+URZ+0x30c40], R18 ;  /* 0x030c40120f0075a7 */ /* 0x000ea4000802017f */
[----:B--2---:R-:W-:Y:S05]  /*16950*/  @!P1 BRA `(.L_x_2008) ;  /* 0x0000001400f09947 */ /* 0x004fea0003800000 */
.L_x_2042:
        /* <DEDUP_REMOVED lines=8> */
.L_x_2009:
[----:B------:R-:W3:Y:S01]  /*169e0*/  LDC.64 R12, c[0x0][0x728] ;  /* 0x0001ca00ff0c7b82 */ /* 0x000ee20000000a00 */
[----:B------:R-:W-:Y:S01]  /*169f0*/  SHF.L.U32 R19, R0, 0x7, RZ ;  /* 0x0000000700137819 */ /* 0x000fe200000006ff */
[----:B------:R-:W-:Y:S01]  /*16a00*/  UMOV UR28, 0x0 ;  /* 0x00000000001c7882 */ /* 0x000fe20000000000 */
[----:B------:R-:W-:Y:S01]  /*16a10*/  R2UR UR8, R15 ;  /* 0x000000000f0872ca */ /* 0x000fe200000e0000 */
[----:B------:R-:W-:Y:S01]  /*16a20*/  UMOV UR29, 0x14f00000 ;  /* 0x14f00000001d7882 */ /* 0x000fe20000000000 */
[C---:B------:R-:W-:Y:S01]  /*16a30*/  IADD3 R2, P1, R19.reuse, UR14, RZ ;  /* 0x0000000e13027c10 */ /* 0x040fe2000ff3e0ff */
[----:B------:R-:W-:Y:S01]  /*16a40*/  UMOV UR18, URZ ;  /* 0x0000003f00127c82 */ /* 0x000fe20008000000 */
[----:B------:R-:W-:Y:S01]  /*16a50*/  R2UR UR19, R19 ;  /* 0x00000000131372ca */ /* 0x000fe200000e0000 */
[----:B-1----:R-:W1:Y:S01]  /*16a60*/  LDC.64 R4, c[0x0][0x198] ;  /* 0x00006600ff047b82 */ /* 0x002e620000000a00 */
[----:B------:R-:W-:-:S07]  /*16a70*/  UMOV UR10, 0x20 ;  /* 0x00000020000a7882 */ /* 0x000fce0000000000 */
[----:B------:R-:W-:Y:S02]  /*16a80*/  UIADD3 UR16, UR8, 0x18000, URZ ;  /* 0x0001800008107890 */ /* 0x000fe4000fffe03f */
[----:B------:R-:W-:Y:S02]  /*16a90*/  UIADD3 UR17, UR8, 0x30c30, URZ ;  /* 0x00030c3008117890 */ /* 0x000fe4000fffe03f */
[----:B------:R-:W-:Y:S02]  /*16aa0*/  UIADD3 UR19, UR19, UR7, URZ ;  /* 0x0000000713137290 */ /* 0x000fe4000fffe03f */
[----:B------:R-:W-:Y:S01]  /*16ab0*/  UIADD3 UR8, UR8, 0x20400, URZ ;  /* 0x0002040008087890 */ /* 0x000fe2000fffe03f */
[----:B---3--:R-:W-:Y:S02]  /*16ac0*/  LEA R3, P2, R2, R12, 0x2 ;  /* 0x0000000c02037211 */ /* 0x008fe400078410ff */
[----:B------:R-:W-:Y:S02]  /*16ad0*/  UMOV UR9, UR17 ;  /* 0x0000001100097c82 */ /* 0x000fe40008000000 */
[----:B------:R-:W-:-:S02]  /*16ae0*/  R2UR UR24, R3 ;  /* 0x00000000031872ca */ /* 0x000fc400000e0000 */
[----:B------:R-:W-:Y:S01]  /*16af0*/  LEA.HI.X.SX32 R3, R19, R11, 0x1, P1 ;  /* 0x0000000b13037211 */ /* 0x000fe200008f0eff */
[----:B-1----:R-:W-:Y:S01]  /*16b00*/  IMAD.MOV.U32 R7, RZ, RZ, R4 ;  /* 0x000000ffff077224 */ /* 0x002fe200078e0004 */
[----:B------:R-:W-:Y:S02]  /*16b10*/  MOV R6, R5 ;  /* 0x0000000500067202 */ /* 0x000fe40000000f00 */
        /* <DEDUP_REMOVED lines=9> */
[----:B-1-3--:R-:W-:Y:S05]  /*16bb0*/  @!P1 BRA `(.L_x_2010) ;  /* 0x00000014006c9947 */ /* 0x00afea0003800000 */
.L_x_2043:
        /* <DEDUP_REMOVED lines=8> */
.L_x_2011:
[----:B------:R-:W-:Y:S01]  /*16c40*/  VIADD R19, R19, 0x80 ;  /* 0x0000008013137836 */ /* 0x000fe20000000000 */
[----:B------:R-:W-:Y:S01]  /*16c50*/  ULDC.64 UR8, c[0x0][0x700] ;  /* 0x0001c00000087ab9 */ /* 0x000fe20000000a00 */
[----:B------:R-:W-:Y:S01]  /*16c60*/  R2UR UR26, R15 ;  /* 0x000000000f1a72ca */ /* 0x000fe200000e0000 */
[----:B------:R-:W-:Y:S01]  /*16c70*/  IMAD.U32 R8, RZ, RZ, UR9 ;  /* 0x00000009ff087e24 */ /* 0x000fe2000f8e00ff */
[----:B------:R-:W-:Y:S01]  /*16c80*/  MOV R9, UR8 ;  /* 0x0000000800097c02 */ /* 0x000fe20008000f00 */
[----:B------:R-:W-:Y:S01]  /*16c90*/  UMOV UR24, 0x0 ;  /* 0x0000000000187882 */ /* 0x000fe20000000000 */
[C---:B------:R-:W-:Y:S01]  /*16ca0*/  IADD3 R2, P1, R19.reuse, UR22, RZ ;  /* 0x0000001613027c10 */ /* 0x040fe2000ff3e0ff */
[----:B------:R-:W-:Y:S01]  /*16cb0*/  UMOV UR25, 0x14f00000 ;  /* 0x14f0000000197882 */ /* 0x000fe20000000000 */
[----:B------:R-:W-:Y:S01]  /*16cc0*/  SHF.R.S32.HI R20, RZ, 0x1f, R19 ;  /* 0x0000001fff147819 */ /* 0x000fe20000011413 */
[----:B------:R-:W-:Y:S01]  /*16cd0*/  UMOV UR18, URZ ;  /* 0x0000003f00127c82 */ /* 0x000fe20008000000 */
[----:B------:R-:W-:Y:S01]  /*16ce0*/  LEA R3, P2, R2, R9, 0x2 ;  /* 0x0000000902037211 */ /* 0x000fe200078410ff */
[----:B------:R-:W-:Y:S01]  /*16cf0*/  UMOV UR10, 0x20 ;  /* 0x00000020000a7882 */ /* 0x000fe20000000000 */
[----:B------:R-:W-:-:S02]  /*16d00*/  IADD3 R21, R19, UR7, RZ ;  /* 0x0000000713157c10 */ /* 0x000fc4000fffe0ff */
[----:B------:R-:W-:Y:S01]  /*16d10*/  R2UR UR28, R3 ;  /* 0x00000000031c72ca */ /* 0x000fe200000e0000 */
[----:B------:R-:W-:Y:S01]  /*16d20*/  UIADD3 UR16, UR26, 0x14000, URZ ;  /* 0x000140001a107890 */ /* 0x000fe2000fffe03f */
[----:B------:R-:W-:Y:S01]  /*16d30*/  IADD3.X R3, R20, R14, RZ, P1, !PT ;  /* 0x0000000e14037210 */ /* 0x000fe20000ffe4ff */
[----:B------:R-:W-:Y:S01]  /*16d40*/  UIADD3 UR17, UR26, 0x30c18, URZ ;  /* 0x00030c181a117890 */ /* 0x000fe2000fffe03f */
[----:B------:R-:W-:Y:S01]  /*16d50*/  R2UR UR19, R21 ;  /* 0x00000000151372ca */ /* 0x000fe200000e0000 */
        /* <DEDUP_REMOVED lines=12> */
.L_x_2044:
[----:B------:R-:W-:Y:S05]  /*16e20*/  @P0 BRA `(.L_x_2013) ;  /* 0x00000000001c0947 */ /* 0x000fea0003800000 */
[----:B-123--:R-:W-:-:S04]  /*16e30*/  IMAD.MOV.U32 R18, RZ, RZ, 0x4200 ;  /* 0x00004200ff127424 */ /* 0x00efc800078e00ff */
[----:B------:R1:W-:Y:S02]  /*16e40*/  SYNCS.ARRIVE.TRANS64 RZ, [R15+URZ+0x30c38], R18 ;  /* 0x030c38120fff79a7 */ /* 0x0003e4000800003f */
[----:B-1----:R-:W1:Y:S02]  /*16e50*/  S2R R18, SR_TID.X ;  /* 0x0000000000127919 */ /* 0x002e640000002100 */
[----:B-1----:R-:W-:-:S04]  /*16e60*/  LOP3.LUT R18, R18, 0x1f, RZ, 0xc0, !PT ;  /* 0x0000001f12127812 */ /* 0x002fc800078ec0ff */
[----:B------:R-:W-:-:S13]  /*16e70*/  ISETP.NE.AND P1, PT, R18, RZ, PT ;  /* 0x000000ff1200720c */ /* 0x000fda0003f25270 */
[----:B------:R-:W-:Y:S05]  /*16e80*/  @!P1 BRA `(.L_x_2013) ;  /* 0x0000000000049947 */ /* 0x000fea0003800000 */
[----:B------:R-:W-:Y:S01]  /*16e90*/  BPT.TRAP 0x1 ;  /* 0x000000040000795c */ /* 0x000fe20000300000 */
.L_x_2013:
[----:B------:R-:W-:Y:S01]  /*16ea0*/  IADD3 R19, P1, R19, UR14, RZ ;  /* 0x0000000e13137c10 */ /* 0x000fe2000ff3e0ff */
[----:B------:R-:W-:Y:S01]  /*16eb0*/  UMOV UR24, 0x0 ;  /* 0x0000000000187882 */ /* 0x000fe20000000000 */
[----:B------:R-:W-:Y:S01]  /*16ec0*/  R2UR UR26, R15 ;  /* 0x000000000f1a72ca */ /* 0x000fe200000e0000 */
[----:B------:R-:W-:Y:S01]  /*16ed0*/  UMOV UR25, 0x14f00000 ;  /* 0x14f0000000197882 */ /* 0x000fe20000000000 */
[----:B------:R-:W-:Y:S01]  /*16ee0*/  IADD3.X R20, R20, R11, RZ, P1, !PT ;  /* 0x0000000b14147210 */ /* 0x000fe20000ffe4ff */
[----:B------:R-:W-:Y:S01]  /*16ef0*/  UMOV UR18, URZ ;  /* 0x0000003f00127c82 */ /* 0x000fe20008000000 */
[----:B------:R-:W-:Y:S01]  /*16f00*/  LEA R12, P1, R19, R12, 0x2 ;  /* 0x0000000c130c7211 */ /* 0x000fe200078210ff */
[----:B------:R-:W-:Y:S01]  /*16f10*/  UMOV UR10, 0x20 ;  /* 0x00000020000a7882 */ /* 0x000fe20000000000 */
[----:B------:R-:W-:Y:S02]  /*16f20*/  R2UR UR19, R21 ;  /* 0x00000000151372ca */ /* 0x000fe400000e0000 */
[----:B------:R-:W-:-:S02]  /*16f30*/  LEA.HI.X R20, R19, R13, R20, 0x2, P1 ;  /* 0x0000000d13147211 */ /* 0x000fc400008f1414 */
[----:B------:R-:W-:Y:S02]  /*16f40*/  R2UR UR8, R4 ;  /* 0x00000000040872ca */ /* 0x000fe400000e0000 */
[----:B------:R-:W-:Y:S01]  /*16f50*/  R2UR UR9, R5 ;  /* 0x00000000050972ca */ /* 0x000fe200000e0000 */
[----:B------:R-:W-:Y:S01]  /*16f60*/  UIADD3 UR16, UR26, 0x1c000, URZ ;  /* 0x0001c0001a107890 */ /* 0x000fe2000fffe03f */
[----:B------:R-:W-:Y:S01]  /*16f70*/  R2UR UR28, R12 ;  /* 0x000000000c1c72ca */ /* 0x000fe200000e0000 */
[----:B------:R-:W-:Y:S01]  /*16f80*/  UIADD3 UR17, UR26, 0x30c38, URZ ;  /* 0x00030c381a117890 */ /* 0x000fe2000fffe03f */
[----:B------:R-:W-:Y:S01]  /*16f90*/  R2UR UR29, R20 ;  /* 0x00000000141d72ca */ /* 0x000fe200000e0000 */
[----:B------:R-:W-:Y:S01]  /*16fa0*/  UIADD3 UR26, UR26, 0x20600, URZ ;  /* 0x000206001a1a7890 */ /* 0x000fe2000fffe03f */
[----:B------:R-:W-:-:S04]  /*16fb0*/  LOP3.LUT R10, R10, 0x1, RZ, 0x3c, !PT ;  /* 0x000000010a0a7812 */ /* 0x000fc800078e3cff */
[----:B------:R-:W-:Y:S01]  /*16fc0*/  SHF.L.U32 R4, R10, 0x1f, RZ ;  /* 0x0000001f0a047819 */ /* 0x000fe200000006ff */
[----:B------:R-:W-:Y:S02]  /*16fd0*/  UMOV UR27, UR17 ;  /* 0x00000011001b7c82 */ /* 0x000fe40008000000 */
[----:B------:R4:W-:Y:S04]  /*16fe0*/  UTMALDG.4D [UR16], [UR8], desc[UR24] ;  /* 0x00001810080075b4 */ /* 0x0009e80008019000 */
[----:B------:R4:W-:Y:S01]  /*16ff0*/  UBLKCP.S.G [UR26], [UR28], UR10 ;  /* 0x0000001a1c0073ba */ /* 0x0009e2000800020a */
[----:B------:R-:W5:Y:S02]  /*17000*/  SYNCS.PHASECHK.TRANS64.TRYWAIT P1, [R15+URZ+0x30c20], R4 ;  /* 0x030c20040f0075a7 */ /* 0x000f64000802017f */
[----:B----45:R-:W-:Y:S05]  /*17010*/  @!P1 BRA `(.L_x_2014) ;  /* 0x00000010007c9947 */ /* 0x030fea0003800000 */
.L_x_2046:
[----:B------:R-:W-:Y:S05]  /*17020*/  @P0 BRA `(.L_x_2015) ;  /* 0x00000000001c0947 */ /* 0x000fea0003800000 */
[----:B------:R-:W5:Y:S01]  /*17030*/  S2R R5, SR_TID.X ;  /* 0x0000000000057919 */ /* 0x000f620000002100 */
[----:B----4-:R-:W-:-:S04]  /*17040*/  IMAD.MOV.U32 R4, RZ, RZ, 0x4200 ;  /* 0x00004200ff047424 */ /* 0x010fc800078e00ff */
[----:B------:R4:W-:Y:S01]  /*17050*/  SYNCS.ARRIVE.TRANS64 RZ, [R15+URZ+0x30c10], R4 ;  /* 0x030c10040fff79a7 */ /* 0x0009e2000800003f */
[----:B-----5:R-:W-:-:S04]  /*17060*/  LOP3.LUT R5, R5, 0x1f, RZ, 0xc0, !PT ;  /* 0x0000001f05057812 */ /* 0x020fc800078ec0ff */
[----:B------:R-:W-:-:S13]  /*17070*/  ISETP.NE.AND P1, PT, R5, RZ, PT ;  /* 0x000000ff0500720c */ /* 0x000fda0003f25270 */
[----:B----4-:R-:W-:Y:S05]  /*17080*/  @!P1 BRA `(.L_x_2015) ;  /* 0x0000000000049947 */ /* 0x010fea0003800000 */
[----:B------:R-:W-:Y:S01]  /*17090*/  BPT.TRAP 0x1 ;  /* 0x000000040000795c */ /* 0x000fe20000300000 */
.L_x_2015:
[----:B------:R-:W-:Y:S01]  /*170a0*/  R2UR UR10, R0 ;  /* 0x00000000000a72ca */ /* 0x000fe200000e0000 */
[----:B------:R-:W-:Y:S01]  /*170b0*/  UMOV UR24, 0x0 ;  /* 0x0000000000187882 */ /* 0x000fe20000000000 */
[----:B------:R-:W-:Y:S01]  /*170c0*/  R2UR UR26, R15 ;  /* 0x000000000f1a72ca */ /* 0x000fe200000e0000 */
[----:B------:R-:W-:Y:S01]  /*170d0*/  UMOV UR25, 0x14f00000 ;  /* 0x14f0000000197882 */ /* 0x000fe20000000000 */
[----:B------:R-:W-:Y:S01]  /*170e0*/  IADD3 R17, R17, -0x2, RZ ;  /* 0xfffffffe11117810 */ /* 0x000fe20007ffe0ff */
[----:B------:R-:W-:Y:S01]  /*170f0*/  UMOV UR18, URZ ;  /* 0x0000003f00127c82 */ /* 0x000fe20008000000 */
[----:B------:R-:W-:Y:S01]  /*17100*/  R2UR UR9, R3 ;  /* 0x00000000030972ca */ /* 0x000fe200000e0000 */
[----:B------:R-:W-:-:S06]  /*17110*/  UMOV UR28, 0x20 ;  /* 0x00000020001c7882 */ /* 0x000fcc0000000000 */
[----:B------:R-:W-:Y:S02]  /*17120*/  UIADD3 UR10, UR10, 0x2, URZ ;  /* 0x000000020a0a7890 */ /* 0x000fe4000fffe03f */
[----:B------:R-:W-:Y:S02]  /*17130*/  UIADD3 UR16, UR26, 0x10000, URZ ;  /* 0x000100001a107890 */ /* 0x000fe4000fffe03f */
[----:B------:R-:W-:Y:S02]  /*17140*/  USHF.L.U32 UR19, UR10, 0x7, URZ ;  /* 0x000000070a137899 */ /* 0x000fe4000800063f */
[----:B------:R-:W-:Y:S02]  /*17150*/  UIADD3 UR17, UR26, 0x30c10, URZ ;  /* 0x00030c101a117890 */ /* 0x000fe4000fffe03f */
[----:B------:R-:W-:Y:S02]  /*17160*/  UIADD3 UR8, UP0, UR19, UR22, URZ ;  /* 0x0000001613087290 */ /* 0x000fe4000ff1e03f */
[----:B------:R-:W-:Y:S01]  /*17170*/  IMAD.U32 R5, RZ, RZ, UR19 ;  /* 0x00000013ff057e24 */ /* 0x000fe2000f8e00ff */
[----:B------:R-:W-:-:S02]  /*17180*/  UIADD3 UR19, UR19, UR7, URZ ;  /* 0x0000000713137290 */ /* 0x000fc4000fffe03f */
[----:B------:R-:W-:Y:S01]  /*17190*/  UIADD3 UR26, UR26, 0x20000, URZ ;  /* 0x000200001a1a7890 */ /* 0x000fe2000fffe03f */
[----:B------:R-:W-:Y:S01]  /*171a0*/  MOV R0, UR8 ;  /* 0x0000000800007c02 */ /* 0x000fe20008000f00 */
[----:B------:R-:W-:Y:S01]  /*171b0*/  UMOV UR27, UR17 ;  /* 0x00000011001b7c82 */ /* 0x000fe20008000000 */
[----:B------:R-:W-:Y:S02]  /*171c0*/  PLOP3.LUT P2, PT, PT, PT, UP0, 0x80, 0x0 ;  /* 0x000000000000781c */ /* 0x000fe40003f4f008 */
[----:B----4-:R-:W-:Y:S02]  /*171d0*/  LEA R4, P1, R0, R9, 0x2 ;  /* 0x0000000900047211 */ /* 0x010fe400078210ff */
[----:B------:R-:W-:Y:S02]  /*171e0*/  LEA.HI.X.SX32 R5, R5, R14, 0x1, P2 ;  /* 0x0000000e05057211 */ /* 0x000fe400010f0eff */
[----:B------:R-:W-:Y:S02]  /*171f0*/  R2UR UR8, R2 ;  /* 0x00000000020872ca */ /* 0x000fe400000e0000 */
[----:B------:R-:W-:-:S02]  /*17200*/  LEA.HI.X R0, R0, R8, R5, 0x2, P1 ;  /* 0x0000000800007211 */ /* 0x000fc400008f1405 */
[----:B------:R-:W-:Y:S02]  /*17210*/  R2UR UR30, R4 ;  /* 0x00000000041e72ca */ /* 0x000fe400000e0000 */
[----:B------:R-:W-:Y:S01]  /*17220*/  R2UR UR31, R0 ;  /* 0x00000000001f72ca */ /* 0x000fe200000e0000 */
[----:B------:R-:W-:Y:S01]  /*17230*/  IMAD.U32 R0, RZ, RZ, UR10 ;  /* 0x0000000aff007e24 */ /* 0x000fe2000f8e00ff */
[----:B------:R-:W-:-:S05]  /*17240*/  ISETP.NE.AND P1, PT, R17, RZ, PT ;  /* 0x000000ff1100720c */ /* 0x000fca0003f25270 */
[----:B------:R4:W-:Y:S06]  /*17250*/  UTMALDG.4D [UR16], [UR8], desc[UR24] ;  /* 0x00001810080075b4 */ /* 0x0009ec0008019000 */
[----:B------:R4:W-:Y:S02]  /*17260*/  UBLKCP.S.G [UR26], [UR30], UR28 ;  /* 0x0000001a1e0073ba */ /* 0x0009e4000800021c */
[----:B----4-:R-:W-:Y:S05]  /*17270*/  @P1 BRA `(.L_x_2016) ;  /* 0xfffffff400ac1947 */ /* 0x010fea000383ffff */
.L_x_2007:
[----:B------:R-:W4:Y:S02]  /*17280*/  LDL.LU R4, [R1+0x4] ;  /* 0x0000040001047983 */ /* 0x000f240000300800 */
[----:B----4-:R-:W-:Y:S02]  /*17290*/  ISETP.NE.AND P1, PT, R4, RZ, PT ;  /* 0x000000ff0400720c */ /* 0x010fe40003f25270 */
[----:B------:R4:W5:Y:S11]  /*172a0*/  LDL R4, [R1] ;  /* 0x0000000001047983 */ /* 0x0009760000100800 */
[----:B----4-:R-:W-:Y:S05]  /*172b0*/  @!P1 BRA `(.L_x_2006) ;  /* 0x0000000400249947 */ /* 0x010fea0003800000 */
[----:B------:R-:W-:-:S04]  /*172c0*/  SHF.L.U32 R12, R10, 0x1f, RZ ;  /* 0x0000001f0a0c7819 */ /* 0x000fc800000006ff */
[----:B------:R-:W4:Y:S02]  /*172d0*/  SYNCS.PHASECHK.TRANS64.TRYWAIT P1, [R15+URZ+0x30c40], R12 ;  /* 0x030c400c0f0075a7 */ /* 0x000f24000802017f */
[----:B----4-:R-:W-:Y:S05]  /*172e0*/  @!P1 BRA `(.L_x_2017) ;  /* 0x0000000c00e09947 */ /* 0x010fea0003800000 */
.L_x_2047:
[----:B------:R-:W-:Y:S05]  /*172f0*/  @P0 BRA `(.L_x_2018) ;  /* 0x00000000001c0947 */ /* 0x000fea0003800000 */
[----:B-----5:R-:W1:Y:S02]  /*17300*/  S2R R4, SR_TID.X ;  /* 0x0000000000047919 */ /* 0x020e640000002100 */
[----:B-1----:R-:W-:Y:S02]  /*17310*/  LOP3.LUT R5, R4, 0x1f, RZ, 0xc0, !PT ;  /* 0x0000001f04057812 */ /* 0x002fe400078ec0ff */
[----:B------:R-:W-:Y:S02]  /*17320*/  MOV R4, 0x4200 ;  /* 0x0000420000047802 */ /* 0x000fe40000000f00 */
[----:B------:R-:W-:Y:S02]  /*17330*/  ISETP.NE.AND P1, PT, R5, RZ, PT ;  /* 0x000000ff0500720c */ /* 0x000fe40003f25270 */
[----:B------:R1:W-:Y:S11]  /*17340*/  SYNCS.ARRIVE.TRANS64 RZ, [R15+URZ+0x30c30], R4 ;  /* 0x030c30040fff79a7 */ /* 0x0003f6000800003f */
[----:B-1----:R-:W-:Y:S05]  /*17350*/  @!P1 BRA `(.L_x_2018) ;  /* 0x0000000000049947 */ /* 0x002fea0003800000 */
[----:B------:R-:W-:Y:S01]  /*17360*/  BPT.TRAP 0x1 ;  /* 0x000000040000795c */ /* 0x000fe20000300000 */
.L_x_2018:
[----:B-1---5:R-:W1:Y:S01]  /*17370*/  LDC.64 R4, c[0x0][0x728] ;  /* 0x0001ca00ff047b82 */ /* 0x022e620000000a00 */
        /* <DEDUP_REMOVED lines=10> */
[----:B------:R-:W-:Y:S02]  /*17420*/  UIADD3 UR26, UR26, 0x20400, URZ ;  /* 0x000204001a1a7890 */ /* 0x000fe4000fffe03f */
[----:B------:R-:W-:Y:S01]  /*17430*/  UIADD3 UR19, UR19, UR7, URZ ;  /* 0x0000000713137290 */ /* 0x000fe2000fffe03f */
[----:B-1----:R-:W-:Y:S02]  /*17440*/  LEA R4, P2, R13, R4, 0x2 ;  /* 0x000000040d047211 */ /* 0x002fe400078410ff */
        /* <DEDUP_REMOVED lines=13> */
.L_x_2048:
[----:B------:R-:W-:Y:S05]  /*17520*/  @P0 BRA `(.L_x_2020) ;  /* 0x00000000001c0947 */ /* 0x000fea0003800000 */
[----:B------:R-:W2:Y:S02]  /*17530*/  S2R R4, SR_TID.X ;  /* 0x0000000000047919 */ /* 0x000ea40000002100 */
[----:B--2---:R-:W-:Y:S01]  /*17540*/  LOP3.LUT R5, R4, 0x1f, RZ, 0xc0, !PT ;  /* 0x0000001f04057812 */ /* 0x004fe200078ec0ff */
[----:B------:R-:W-:-:S03]  /*17550*/  IMAD.MOV.U32 R4, RZ, RZ, 0x4200 ;  /* 0x00004200ff047424 */ /* 0x000fc600078e00ff */
[----:B------:R-:W-:Y:S01]  /*17560*/  ISETP.NE.AND P0, PT, R5, RZ, PT ;  /* 0x000000ff0500720c */ /* 0x000fe20003f05270 */
[----:B------:R2:W-:-:S12]  /*17570*/  SYNCS.ARRIVE.TRANS64 RZ, [R15+URZ+0x30c18], R4 ;  /* 0x030c18040fff79a7 */ /* 0x0005d8000800003f */
[----:B--2---:R-:W-:Y:S05]  /*17580*/  @!P0 BRA `(.L_x_2020) ;  /* 0x0000000000048947 */ /* 0x004fea0003800000 */
[----:B------:R-:W-:Y:S01]  /*17590*/  BPT.TRAP 0x1 ;  /* 0x000000040000795c */ /* 0x000fe20000300000 */
.L_x_2020:
        /* <DEDUP_REMOVED lines=11> */
[----:B------:R-:W-:Y:S01]  /*17650*/  MOV R5, UR19 ;  /* 0x0000001300057c02 */ /* 0x000fe20008000f00 */
[----:B------:R-:W-:Y:S02]  /*17660*/  UIADD3 UR17, UR26, 0x30c18, URZ ;  /* 0x00030c181a117890 */ /* 0x000fe4000fffe03f */
[----:B------:R-:W-:Y:S01]  /*17670*/  UIADD3 UR19, UR19, UR7, URZ ;  /* 0x0000000713137290 */ /* 0x000fe2000fffe03f */
[----:B------:R-:W-:Y:S01]  /*17680*/  PLOP3.LUT P0, PT, PT, PT, UP0, 0x80, 0x0 ;  /* 0x000000000000781c */ /* 0x000fe20003f0f008 */
[----:B------:R-:W-:Y:S01]  /*17690*/  IMAD.U32 R0, RZ, RZ, UR8 ;  /* 0x00000008ff007e24 */ /* 0x000fe2000f8e00ff */
[----:B------:R-:W-:Y:S01]  /*176a0*/  R2UR UR8, R2 ;  /* 0x00000000020872ca */ /* 0x000fe200000e0000 */
[----:B------:R-:W-:Y:S01]  /*176b0*/  UIADD3 UR26, UR26, 0x20200, URZ ;  /* 0x000202001a1a7890 */ /* 0x000fe2000fffe03f */
[----:B------:R-:W-:Y:S01]  /*176c0*/  LEA.HI.X.SX32 R5, R5, R14, 0x1, P0 ;  /* 0x0000000e05057211 */ /* 0x000fe200000f0eff */
[----:B------:R-:W-:Y:S01]  /*176d0*/  UMOV UR27, UR17 ;  /* 0x00000011001b7c82 */ /* 0x000fe20008000000 */
[----:B------:R-:W-:-:S04]  /*176e0*/  LEA R9, P0, R0, R9, 0x2 ;  /* 0x0000000900097211 */ /* 0x000fc800078010ff */
[----:B------:R-:W-:Y:S02]  /*176f0*/  LEA.HI.X R8, R0, R8, R5, 0x2, P0 ;  /* 0x0000000800087211 */ /* 0x000fe400000f1405 */
[----:B------:R-:W-:Y:S02]  /*17700*/  R2UR UR28, R9 ;  /* 0x00000000091c72ca */ /* 0x000fe400000e0000 */
[----:B------:R-:W-:Y:S01]  /*17710*/  R2UR UR29, R8 ;  /* 0x00000000081d72ca */ /* 0x000fe200000e0000 */
[----:B------:R2:W-:-:S12]  /*17720*/  UTMALDG.4D [UR16], [UR8], desc[UR24] ;  /* 0x00001810080075b4 */ /* 0x0005d80008019000 */
[----:B------:R2:W-:Y:S02]  /*17730*/  UBLKCP.S.G [UR26], [UR28], UR10 ;  /* 0x0000001a1c0073ba */ /* 0x0005e4000800020a */
[----:B--2---:R-:W-:-:S07]  /*17740*/  MOV R16, 0x1 ;  /* 0x0000000100107802 */ /* 0x004fce0000000f00 */
.L_x_2006:
[----:B------:R-:W1:Y:S01]  /*17750*/  S2R R0, SR_TID.X ;  /* 0x0000000000007919 */ /* 0x000e620000002100 */
[----:B------:R-:W-:Y:S01]  /*17760*/  IMAD R3, R16, 0x8, R15 ;  /* 0x0000000810037824 */ /* 0x000fe200078e020f */
[----:B-1----:R-:W-:Y:S02]  /*17770*/  LOP3.LUT R2, R0, 0x7f, RZ, 0xc0, !PT ;  /* 0x0000007f00027812 */ /* 0x002fe400078ec0ff */
[----:B------:R-:W-:Y:S02]  /*17780*/  SHF.L.U32 R0, R10, 0x1f, RZ ;  /* 0x0000001f0a007819 */ /* 0x000fe400000006ff */
[----:B------:R-:W-:Y:S02]  /*17790*/  ISETP.NE.AND P1, PT, R2, RZ, PT ;  /* 0x000000ff0200720c */ /* 0x000fe40003f25270 */
[----:B------:R-:W1:Y:S02]  /*177a0*/  SYNCS.PHASECHK.TRANS64.TRYWAIT P0, [R3+URZ+0x30c40], R0 ;  /* 0x030c4000030075a7 */ /* 0x000e64000800017f */
[----:B-1----:R-:W-:Y:S09]  /*177b0*/  @!P0 BRA `(.L_x_2021) ;  /* 0x0000000800d48947 */ /* 0x002ff20003800000 */
.L_x_2049:
[----:B------:R-:W-:Y:S05]  /*177c0*/  @P1 BRA `(.L_x_2022) ;  /* 0x0000000000181947 */ /* 0x000fea0003800000 */
[----:B------:R-:W1:Y:S01]  /*177d0*/  S2R R2, SR_TID.X ;  /* 0x0000000000027919 */ /* 0x000e620000002100 */
[----:B------:R-:W-:-:S04]  /*177e0*/  MOV R0, 0x4200 ;  /* 0x0000420000007802 */ /* 0x000fc80000000f00 */
[----:B------:R1:W-:Y:S02]  /*177f0*/  SYNCS.ARRIVE.TRANS64 RZ, [R3+URZ+0x30c30], R0 ;  /* 0x030c300003ff79a7 */ /* 0x0003e4000800003f */
[----:B-1----:R-:W-:-:S13]  /*17800*/  LOP3.LUT P0, RZ, R2, 0x1f, RZ, 0xc0, !PT ;  /* 0x0000001f02ff7812 */ /* 0x002fda000780c0ff */
[----:B------:R-:W-:Y:S05]  /*17810*/  @!P0 BRA `(.L_x_2022) ;  /* 0x0000000000048947 */ /* 0x000fea0003800000 */
[----:B------:R-:W-:Y:S01]  /*17820*/  BPT.TRAP 0x1 ;  /* 0x000000040000795c */ /* 0x000fe20000300000 */
.L_x_2022:
[----:B-----5:R-:W-:Y:S01]  /*17830*/  R2UR UR19, R4 ;  /* 0x00000000041372ca */ /* 0x020fe200000e0000 */
[C---:B------:R-:W-:Y:S01]  /*17840*/  IMAD R0, R16.reuse, 0x4000, R15 ;  /* 0x0000400010007824 */ /* 0x040fe200078e020f */
[----:B------:R-:W-:Y:S01]  /*17850*/  R2UR UR9, R11 ;  /* 0x000000000b0972ca */ /* 0x000fe200000e0000 */
[----:B------:R-:W-:Y:S01]  /*17860*/  ULDC.64 UR26, c[0x0][0x728] ;  /* 0x0001ca00001a7ab9 */ /* 0x000fe20000000a00 */
[----:B--234-:R-:W-:Y:S02]  /*17870*/  LEA R15, R16, R15, 0x9 ;  /* 0x0000000f100f7211 */ /* 0x01cfe400078e48ff */
        /* <DEDUP_REMOVED lines=10> */
[----:B------:R-:W-:Y:S01]  /*17920*/  ULEA.HI.X.SX32 UR9, UR19, UR9, 0x1, UP0 ;  /* 0x0000000913097291 */ /* 0x000fe200080f0e3f */
[C---:B------:R-:W-:Y:S01]  /*17930*/  ISETP.NE.AND P0, PT, R0.reuse, 0x2, PT ;  /* 0x000000020000780c */ /* 0x040fe20003f05270 */
[----:B------:R-:W-:Y:S02]  /*17940*/  ULEA UR8, UP0, UR18, UR26, 0x2 ;  /* 0x0000001a12087291 */ /* 0x000fe4000f80103f */
[----:B------:R-:W-:Y:S01]  /*17950*/  UIADD3 UR17, UR17, 0x30c30, URZ ;  /* 0x00030c3011117890 */ /* 0x000fe2000fffe03f */
        /* <DEDUP_REMOVED lines=15> */
.L_x_2003:
[----:B------:R-:W-:Y:S05]  /*17a50*/  BSYNC B0 ;  /* 0x0000000000007941 */ /* 0x000fea0003800000 */
.L_x_1998:
[----:B------:R-:W-:-:S03]  /*17a60*/  UMOV UR8, 0xffffffff ;  /* 0xffffffff00087882 */ /* 0x000fc60000000000 */
[----:B------:R-:W-:Y:S05]  /*17a70*/  BRA.DIV UR8, `(.L_x_2023) ;  /* 0x0000000a08387947 */ /* 0x000fea000b800000 */
[----:B------:R-:W-:-:S13]  /*17a80*/  ELECT P6, URZ, PT ;  /* 0x00000000003f782f */ /* 0x000fda00038c0000 */
.L_x_2052:
[----:B------:R-:W-:Y:S05]  /*17a90*/  @!P6 BRA `(.L_x_1857) ;  /* 0x000000000084e947 */ /* 0x000fea0003800000 */
[----:B------:R-:W-:-:S06]  /*17aa0*/  ULOP3.LUT UR8, UR36, 0x2, URZ, 0xfc, !UPT ;  /* 0x0000000224087892 */ /* 0x000fcc000f8efc3f */
[----:B------:R-:W-:-:S05]  /*17ab0*/  IMAD.U32 R2, RZ, RZ, UR8 ;  /* 0x00000008ff027e24 */ /* 0x000fca000f8e00ff */
[----:B------:R-:W-:-:S13]  /*17ac0*/  ISETP.NE.AND P2, PT, R2, 0x3, PT ;  /* 0x000000030200780c */ /* 0x000fda0003f45270 */
[----:B------:R-:W-:Y:S05]  /*17ad0*/  @!P2 BRA `(.L_x_2024) ;  /* 0x000000000004a947 */ /* 0x000fea0003800000 */
[----:B---3--:R-:W-:Y:S01]  /*17ae0*/  BPT.TRAP 0x1 ;  /* 0x000000040000795c */ /* 0x008fe20000300000 */
.L_x_2024:
        /* <DEDUP_REMOVED lines=15> */
.L_x_2053:
[----:B------:R-:W2:Y:S02]  /*17be0*/  SYNCS.PHASECHK.TRANS64.TRYWAIT P0, [R3+URZ], R2 ;  /* 0x00000002030075a7 */ /* 0x000ea4000800017f */
[----:B--2---:R-:W-:Y:S05]  /*17bf0*/  @!P0 BRA `(.L_x_2026) ;  /* 0x00000008000c8947 */ /* 0x004fea0003800000 */
.L_x_2054:
[----:B------:R-:W-:Y:S05]  /*17c00*/  @!P2 BRA `(.L_x_2027) ;  /* 0x000000000004a947 */ /* 0x000fea0003800000 */
[----:B---3--:R-:W-:Y:S01]  /*17c10*/  BPT.TRAP 0x1 ;  /* 0x000000040000795c */ /* 0x008fe20000300000 */
.L_x_2027:
[----:B--2---:R-:W-:-:S05]  /*17c20*/  IADD3 R3, R8, 0x30c40, RZ ;  /* 0x00030c4008037810 */ /* 0x004fca0007ffe0ff */
[----:B------:R-:W-:-:S04]  /*17c30*/  IMAD R5, R0, 0x8, R3 ;  /* 0x0000000800057824 */ /* 0x000fc800078e0203 */
[----:B------:R-:W2:Y:S02]  /*17c40*/  SYNCS.PHASECHK.TRANS64.TRYWAIT P0, [R5+URZ], R4 ;  /* 0x00000004050075a7 */ /* 0x000ea4000800017f */
[----:B--2---:R-:W-:Y:S05]  /*17c50*/  @!P0 BRA `(.L_x_2028) ;  /* 0x0000000800088947 */ /* 0x004fea0003800000 */
.L_x_2055:
[----:B------:R-:W-:-:S07]  /*17c60*/  LEA R3, R6, R3, 0x3 ;  /* 0x0000000306037211 */ /* 0x000fce00078e18ff */
.L_x_2029:
[----:B----4-:R4:W1:Y:S02]  /*17c70*/  SYNCS.PHASECHK.TRANS64.TRYWAIT P0, [R3+URZ], R2 ;  /* 0x00000002030075a7 */ /* 0x010864000800017f */
[----:B-1----:R-:W-:Y:S05]  /*17c80*/  @!P0 NANOSLEEP.SYNCS 0x989680 ;  /* 0x009896800000895d */ /* 0x002fea0003900000 */
[----:B------:R-:W1:Y:S02]  /*17c90*/  @!P0 SYNCS.PHASECHK.TRANS64 P0, [R3+URZ], R2 ;  /* 0x00000002030085a7 */ /* 0x000e64000800007f */
[----:B-1----:R-:W-:Y:S05]  /*17ca0*/  @!P0 BRA `(.L_x_2029) ;  /* 0xfffffffc00f08947 */ /* 0x002fea000383ffff */
.L_x_1857:
[----:B---3--:R-:W-:Y:S05]  /*17cb0*/  BSYNC B6 ;  /* 0x0000000000067941 */ /* 0x008fea0003800000 */
.L_x_1851:
[----:B------:R-:W-:Y:S05]  /*17cc0*/  EXIT ;  /* 0x000000000000794d */ /* 0x000fea0003800000 */
.L_x_1868:
[----:B------:R-:W-:Y:S01]  /*17cd0*/  IMAD.MOV.U32 R13, RZ, RZ, R18 ;  /* 0x000000ffff0d7224 */ /* 0x000fe200078e0012 */
[----:B------:R-:W-:Y:S01]  /*17ce0*/  MOV R12, RZ ;  /* 0x000000ff000c7202 */ /* 0x000fe20000000f00 */
[----:B------:R-:W-:Y:S01]  /*17cf0*/  IMAD.MOV.U32 R11, RZ, RZ, 0x1f ;  /* 0x0000001fff0b7424 */ /* 0x000fe200078e00ff */
[----:B------:R-:W-:-:S07]  /*17d00*/  MOV R15, 0xffffffff ;  /* 0xffffffff000f7802 */ /* 0x000fce0000000f00 */
[----:B------:R-:W-:Y:S05]  /*17d10*/  WARPSYNC.COLLECTIVE R15, `(.L_x_2030) ;  /* 0x000000000f087348 */ /* 0x000fea0003c00000 */
[----:B------:R1:W2:Y:S02]  /*17d20*/  SHFL.IDX P6, R14, R13, R12, R11 ;  /* 0x0000000c0d0e7389 */ /* 0x0002a400000c000b */
[----:B-12---:R-:W-:Y:S01]  /*17d30*/  ENDCOLLECTIVE ;  /* 0x000000000000791b */ /* 0x006fe20003800000 */
.L_x_2030:
[----:B------:R-:W-:Y:S05]  /*17d40*/  BRA `(.L_x_2031) ;  /* 0xfffffe9400b47947 */ /* 0x000fea000383ffff */
.L_x_1870:
[----:B--2---:R2:W3:Y:S02]  /*17d50*/  SYNCS.PHASECHK.TRANS64.TRYWAIT P0, [R16+URZ+0x30c00], R11 ;  /* 0x030c000b100075a7 */ /* 0x0044e4000800017f */
[----:B---3--:R-:W-:Y:S05]  /*17d60*/  @!P0 NANOSLEEP.SYNCS 0x989680 ;  /* 0x009896800000895d */ /* 0x008fea0003900000 */
[----:B------:R-:W3:Y:S02]  /*17d70*/  @!P0 SYNCS.PHASECHK.TRANS64 P0, [R16+URZ+0x30c00], R11 ;  /* 0x030c000b100085a7 */ /* 0x000ee4000800007f */
[----:B---3--:R-:W-:Y:S05]  /*17d80*/  @!P0 BRA `(.L_x_1870) ;  /* 0xfffffffc00f08947 */ /* 0x008fea000383ffff */
[----:B------:R-:W-:Y:S05]  /*17d90*/  BRA `(.L_x_1869) ;  /* 0xfffffe9800007947 */ /* 0x000fea000383ffff */
.L_x_1875:
[----:B--2---:R2:W3:Y:S02]  /*17da0*/  SYNCS.PHASECHK.TRANS64.TRYWAIT P0, [R6+URZ+0x30c10], R23 ;  /* 0x030c1017060075a7 */ /* 0x0044e4000800017f */
[----:B---3--:R-:W-:Y:S05]  /*17db0*/  @!P0 NANOSLEEP.SYNCS 0x989680 ;  /* 0x009896800000895d */ /* 0x008fea0003900000 */
[----:B------:R-:W3:Y:S02]  /*17dc0*/  @!P0 SYNCS.PHASECHK.TRANS64 P0, [R6+URZ+0x30c10], R23 ;  /* 0x030c1017060085a7 */ /* 0x000ee4000800007f */
[----:B---3--:R-:W-:Y:S05]  /*17dd0*/  @!P0 BRA `(.L_x_1875) ;  /* 0xfffffffc00f08947 */ /* 0x008fea000383ffff */
[----:B------:R-:W-:Y:S05]  /*17de0*/  BRA `(.L_x_1874) ;  /* 0xfffffea000387947 */ /* 0x000fea000383ffff */
.L_x_1879:
[----:B------:R1:W1:Y:S02]  /*17df0*/  SYNCS.PHASECHK.TRANS64.TRYWAIT P0, [R6+URZ+0x30c30], R23 ;  /* 0x030c3017060075a7 */ /* 0x000264000800017f */
[----:B-1----:R-:W-:Y:S05]  /*17e00*/  @!P0 NANOSLEEP.SYNCS 0x989680 ;  /* 0x009896800000895d */ /* 0x002fea0003900000 */
[----:B------:R-:W1:Y:S02]  /*17e10*/  @!P0 SYNCS.PHASECHK.TRANS64 P0, [R6+URZ+0x30c30], R23 ;  /* 0x030c3017060085a7 */ /* 0x000e64000800007f */
[----:B-1----:R-:W-:Y:S05]  /*17e20*/  @!P0 BRA `(.L_x_1879) ;  /* 0xfffffffc00f08947 */ /* 0x002fea000383ffff */
[----:B------:R-:W-:Y:S05]  /*17e30*/  BRA `(.L_x_1878) ;  /* 0xfffffea400407947 */ /* 0x000fea000383ffff */
.L_x_1887:
[----:B--2---:R2:W3:Y:S02]  /*17e40*/  SYNCS.PHASECHK.TRANS64.TRYWAIT P1, [R6+URZ+0x30c10], R21 ;  /* 0x030c1015060075a7 */ /* 0x0044e4000802017f */
[----:B---3--:R-:W-:Y:S05]  /*17e50*/  @!P1 NANOSLEEP.SYNCS 0x989680 ;  /* 0x009896800000995d */ /* 0x008fea0003900000 */
[----:B------:R-:W3:Y:S02]  /*17e60*/  @!P1 SYNCS.PHASECHK.TRANS64 P1, [R6+URZ+0x30c10], R21 ;  /* 0x030c1015060095a7 */ /* 0x000ee4000802007f */
[----:B---3--:R-:W-:Y:S05]  /*17e70*/  @!P1 BRA `(.L_x_1887) ;  /* 0xfffffffc00f09947 */ /* 0x008fea000383ffff */
[----:B------:R-:W-:Y:S05]  /*17e80*/  BRA `(.L_x_1886) ;  /* 0xfffffef800487947 */ /* 0x000fea000383ffff */
.L_x_1891:
[----:B------:R1:W1:Y:S02]  /*17e90*/  SYNCS.PHASECHK.TRANS64.TRYWAIT P1, [R6+URZ+0x30c30], R21 ;  /* 0x030c3015060075a7 */ /* 0x000264000802017f */
[----:B-1----:R-:W-:Y:S05]  /*17ea0*/  @!P1 NANOSLEEP.SYNCS 0x989680 ;  /* 0x009896800000995d */ /* 0x002fea0003900000 */
[----:B------:R-:W1:Y:S02]  /*17eb0*/  @!P1 SYNCS.PHASECHK.TRANS64 P1, [R6+URZ+0x30c30], R21 ;  /* 0x030c3015060095a7 */ /* 0x000e64000802007f */
[----:B-1----:R-:W-:Y:S05]  /*17ec0*/  @!P1 BRA `(.L_x_1891) ;  /* 0xfffffffc00f09947 */ /* 0x002fea000383ffff */
[----:B------:R-:W-:Y:S05]  /*17ed0*/  BRA `(.L_x_1890) ;  /* 0xfffffefc00487947 */ /* 0x000fea000383ffff */
.L_x_1899:
[----:B--2---:R2:W4:Y:S02]  /*17ee0*/  SYNCS.PHASECHK.TRANS64.TRYWAIT P0, [R6+URZ+0x30c10], R21 ;  /* 0x030c1015060075a7 */ /* 0x004524000800017f */
[----:B----4-:R-:W-:Y:S05]  /*17ef0*/  @!P0 NANOSLEEP.SYNCS 0x989680 ;  /* 0x009896800000895d */ /* 0x010fea0003900000 */
[----:B------:R-:W4:Y:S02]  /*17f00*/  @!P0 SYNCS.PHASECHK.TRANS64 P0, [R6+URZ+0x30c10], R21 ;  /* 0x030c1015060085a7 */ /* 0x000f24000800007f */
[----:B----4-:R-:W-:Y:S05]  /*17f10*/  @!P0 BRA `(.L_x_1899) ;  /* 0xfffffffc00f08947 */ /* 0x010fea000383ffff */
[----:B------:R-:W-:Y:S05]  /*17f20*/  BRA `(.L_x_1898) ;  /* 0xffffff4400807947 */ /* 0x000fea000383ffff */
.L_x_1903:
[----:B------:R1:W1:Y:S02]  /*17f30*/  SYNCS.PHASECHK.TRANS64.TRYWAIT P0, [R6+URZ+0x30c30], R21 ;  /* 0x030c3015060075a7 */ /* 0x000264000800017f */
[----:B-1----:R-:W-:Y:S05]  /*17f40*/  @!P0 NANOSLEEP.SYNCS 0x989680 ;  /* 0x009896800000895d */ /* 0x002fea0003900000 */
[----:B------:R-:W1:Y:S02]  /*17f50*/  @!P0 SYNCS.PHASECHK.TRANS64 P0, [R6+URZ+0x30c30], R21 ;  /* 0x030c3015060085a7 */ /* 0x000e64000800007f */
[----:B-1----:R-:W-:Y:S05]  /*17f60*/  @!P0 BRA `(.L_x_1903) ;  /* 0xfffffffc00f08947 */ /* 0x002fea000383ffff */
[----:B------:R-:W-:Y:S05]  /*17f70*/  BRA `(.L_x_1902) ;  /* 0xffffff4800887947 */ /* 0x000fea000383ffff */
.L_x_1951:
[----:B------:R-:W-:Y:S01]  /*17f80*/  BSSY B0, `(.L_x_2032) ;  /* 0x0000005000007945 */ /* 0x000fe20003800000 */
[----:B------:R-:W-:-:S07]  /*17f90*/  IMAD.MOV.U32 R15, RZ, RZ, -0x1 ;  /* 0xffffffffff0f7424 */ /* 0x000fce00078e00ff */
[----:B------:R-:W-:Y:S05]  /*17fa0*/  WARPSYNC.COLLECTIVE R15, `(.L_x_2033) ;  /* 0x000000000f087348 */ /* 0x000fea0003c00000 */
[----:B------:R-:W-:Y:S01]  /*17fb0*/  NOP ;  /* 0x0000000000007918 */ /* 0x000fe20000000000 */
[----:B------:R-:W-:Y:S01]  /*17fc0*/  ENDCOLLECTIVE ;  /* 0x000000000000791b */ /* 0x000fe20003800000 */
.L_x_2033:
[----:B------:R-:W-:Y:S05]  /*17fd0*/  BSYNC B0 ;  /* 0x0000000000007941 */ /* 0x000fea0003800000 */
.L_x_2032:
[----:B------:R-:W-:Y:S05]  /*17fe0*/  BRA `(.L_x_2034) ;  /* 0xffffffc000707947 */ /* 0x000fea000383ffff */
.L_x_1964:
[----:B------:R-:W-:Y:S01]  /*17ff0*/  BSSY B0, `(.L_x_2035) ;  /* 0x0000005000007945 */ /* 0x000fe20003800000 */
[----:B------:R-:W-:-:S07]  /*18000*/  MOV R15, 0xffffffff ;  /* 0xffffffff000f7802 */ /* 0x000fce0000000f00 */
[----:B------:R-:W-:Y:S05]  /*18010*/  WARPSYNC.COLLECTIVE R15, `(.L_x_2036) ;  /* 0x000000000f087348 */ /* 0x000fea0003c00000 */
[----:B------:R-:W-:Y:S01]  /*18020*/  NOP ;  /* 0x0000000000007918 */ /* 0x000fe20000000000 */
[----:B------:R-:W-:Y:S01]  /*18030*/  ENDCOLLECTIVE ;  /* 0x000000000000791b */ /* 0x000fe20003800000 */
.L_x_2036:
[----:B------:R-:W-:Y:S05]  /*18040*/  BSYNC B0 ;  /* 0x0000000000007941 */ /* 0x000fea0003800000 */
.L_x_2035:
[----:B------:R-:W-:Y:S05]  /*18050*/  BRA `(.L_x_2037) ;  /* 0xffffffc800007947 */ /* 0x000fea000383ffff */
.L_x_1976:
[----:B------:R-:W-:Y:S01]  /*18060*/  BSSY B0, `(.L_x_2038) ;  /* 0x0000005000007945 */ /* 0x000fe20003800000 */
[----:B------:R-:W-:-:S07]  /*18070*/  IMAD.MOV.U32 R15, RZ, RZ, -0x1 ;  /* 0xffffffffff0f7424 */ /* 0x000fce00078e00ff */
[----:B------:R-:W-:Y:S05]  /*18080*/  WARPSYNC.COLLECTIVE R15, `(.L_x_2039) ;  /* 0x000000000f087348 */ /* 0x000fea0003c00000 */
[----:B------:R-:W-:Y:S01]  /*18090*/  NOP ;  /* 0x0000000000007918 */ /* 0x000fe20000000000 */
[----:B------:R-:W-:Y:S01]  /*180a0*/  ENDCOLLECTIVE ;  /* 0x000000000000791b */ /* 0x000fe20003800000 */
.L_x_2039:
[----:B------:R-:W-:Y:S05]  /*180b0*/  BSYNC B0 ;  /* 0x0000000000007941 */ /* 0x000fea0003800000 */
.L_x_2038:
[----:B------:R-:W-:Y:S05]  /*180c0*/  BRA `(.L_x_2040) ;  /* 0xffffffcc00287947 */ /* 0x000fea000383ffff */
.L_x_2004:
[----:B-1----:R1:W2:Y:S02]  /*180d0*/  SYNCS.PHASECHK.TRANS64.TRYWAIT P0, [R15+URZ+0x30c20], R0 ;  /* 0x030c20000f0075a7 */ /* 0x0022a4000800017f */
[----:B--2---:R-:W-:Y:S05]  /*180e0*/  @!P0 NANOSLEEP.SYNCS 0x989680 ;  /* 0x009896800000895d */ /* 0x004fea0003900000 */
[----:B------:R-:W2:Y:S02]  /*180f0*/  @!P0 SYNCS.PHASECHK.TRANS64 P0, [R15+URZ+0x30c20], R0 ;  /* 0x030c20000f0085a7 */ /* 0x000ea4000800007f */
[----:B--2---:R-:W-:Y:S05]  /*18100*/  @!P0 BRA `(.L_x_2004) ;  /* 0xfffffffc00f08947 */ /* 0x004fea000383ffff */
[----:B------:R-:W-:Y:S05]  /*18110*/  BRA `(.L_x_2041) ;  /* 0xffffffe000947947 */ /* 0x000fea000383ffff */
.L_x_2008:
[----:B--2---:R2:W3:Y:S02]  /*18120*/  SYNCS.PHASECHK.TRANS64.TRYWAIT P1, [R15+URZ+0x30c40], R18 ;  /* 0x030c40120f0075a7 */ /* 0x0044e4000802017f */
[----:B---3--:R-:W-:Y:S05]  /*18130*/  @!P1 NANOSLEEP.SYNCS 0x989680 ;  /* 0x009896800000995d */ /* 0x008fea0003900000 */
[----:B------:R-:W3:Y:S02]  /*18140*/  @!P1 SYNCS.PHASECHK.TRANS64 P1, [R15+URZ+0x30c40], R18 ;  /* 0x030c40120f0095a7 */ /* 0x000ee4000802007f */
[----:B---3--:R-:W-:Y:S05]  /*18150*/  @!P1 BRA `(.L_x_2008) ;  /* 0xfffffffc00f09947 */ /* 0x008fea000383ffff */
[----:B------:R-:W-:Y:S05]  /*18160*/  BRA `(.L_x_2042) ;  /* 0xffffffe400fc7947 */ /* 0x000fea000383ffff */
.L_x_2010:
[----:B-1----:R1:W3:Y:S02]  /*18170*/  SYNCS.PHASECHK.TRANS64.TRYWAIT P1, [R15+URZ+0x30c28], R18 ;  /* 0x030c28120f0075a7 */ /* 0x0022e4000802017f */
[----:B---3--:R-:W-:Y:S05]  /*18180*/  @!P1 NANOSLEEP.SYNCS 0x989680 ;  /* 0x009896800000995d */ /* 0x008fea0003900000 */
[----:B------:R-:W3:Y:S02]  /*18190*/  @!P1 SYNCS.PHASECHK.TRANS64 P1, [R15+URZ+0x30c28], R18 ;  /* 0x030c28120f0095a7 */ /* 0x000ee4000802007f */
[----:B---3--:R-:W-:Y:S05]  /*181a0*/  @!P1 BRA `(.L_x_2010) ;  /* 0xfffffffc00f09947 */ /* 0x008fea000383ffff */
[----:B------:R-:W-:Y:S05]  /*181b0*/  BRA `(.L_x_2043) ;  /* 0xffffffe800807947 */ /* 0x000fea000383ffff */
.L_x_2012:
[----:B---3--:R3:W4:Y:S02]  /*181c0*/  SYNCS.PHASECHK.TRANS64.TRYWAIT P1, [R15+URZ+0x30c48], R18 ;  /* 0x030c48120f0075a7 */ /* 0x008724000802017f */
[----:B----4-:R-:W-:Y:S05]  /*181d0*/  @!P1 NANOSLEEP.SYNCS 0x989680 ;  /* 0x009896800000995d */ /* 0x010fea0003900000 */
[----:B------:R-:W4:Y:S02]  /*181e0*/  @!P1 SYNCS.PHASECHK.TRANS64 P1, [R15+URZ+0x30c48], R18 ;  /* 0x030c48120f0095a7 */ /* 0x000f24000802007f */
[----:B----4-:R-:W-:Y:S05]  /*181f0*/  @!P1 BRA `(.L_x_2012) ;  /* 0xfffffffc00f09947 */ /* 0x010fea000383ffff */
[----:B------:R-:W-:Y:S05]  /*18200*/  BRA `(.L_x_2044) ;  /* 0xffffffec00047947 */ /* 0x000fea000383ffff */
.L_x_2014:
[----:B------:R-:W-:-:S07]  /*18210*/  SHF.L.U32 R4, R10, 0x1f, RZ ;  /* 0x0000001f0a047819 */ /* 0x000fce00000006ff */
.L_x_2045:
[----:B----4-:R4:W1:Y:S02]  /*18220*/  SYNCS.PHASECHK.TRANS64.TRYWAIT P1, [R15+URZ+0x30c20], R4 ;  /* 0x030c20040f0075a7 */ /* 0x010864000802017f */
[----:B-1----:R-:W-:Y:S05]  /*18230*/  @!P1 NANOSLEEP.SYNCS 0x989680 ;  /* 0x009896800000995d */ /* 0x002fea0003900000 */
[----:B------:R-:W1:Y:S02]  /*18240*/  @!P1 SYNCS.PHASECHK.TRANS64 P1, [R15+URZ+0x30c20], R4 ;  /* 0x030c20040f0095a7 */ /* 0x000e64000802007f */
[----:B-1----:R-:W-:Y:S05]  /*18250*/  @!P1 BRA `(.L_x_2045) ;  /* 0xfffffffc00f09947 */ /* 0x002fea000383ffff */
[----:B------:R-:W-:Y:S05]  /*18260*/  BRA `(.L_x_2046) ;  /* 0xffffffec006c7947 */ /* 0x000fea000383ffff */
.L_x_2017:
[----:B----4-:R4:W1:Y:S02]  /*18270*/  SYNCS.PHASECHK.TRANS64.TRYWAIT P1, [R15+URZ+0x30c40], R12 ;  /* 0x030c400c0f0075a7 */ /* 0x010864000802017f */
[----:B-1----:R-:W-:Y:S05]  /*18280*/  @!P1 NANOSLEEP.SYNCS 0x989680 ;  /* 0x009896800000995d */ /* 0x002fea0003900000 */
[----:B------:R-:W1:Y:S02]  /*18290*/  @!P1 SYNCS.PHASECHK.TRANS64 P1, [R15+URZ+0x30c40], R12 ;  /* 0x030c400c0f0095a7 */ /* 0x000e64000802007f */
[----:B-1----:R-:W-:Y:S05]  /*182a0*/  @!P1 BRA `(.L_x_2017) ;  /* 0xfffffffc00f09947 */ /* 0x002fea000383ffff */
[----:B------:R-:W-:Y:S05]  /*182b0*/  BRA `(.L_x_2047) ;  /* 0xfffffff0000c7947 */ /* 0x000fea000383ffff */
.L_x_2019:
[----:B-1----:R1:W2:Y:S02]  /*182c0*/  SYNCS.PHASECHK.TRANS64.TRYWAIT P1, [R15+URZ+0x30c28], R12 ;  /* 0x030c280c0f0075a7 */ /* 0x0022a4000802017f */
[----:B--2---:R-:W-:Y:S05]  /*182d0*/  @!P1 NANOSLEEP.SYNCS 0x989680 ;  /* 0x009896800000995d */ /* 0x004fea0003900000 */
[----:B------:R-:W2:Y:S02]  /*182e0*/  @!P1 SYNCS.PHASECHK.TRANS64 P1, [R15+URZ+0x30c28], R12 ;  /* 0x030c280c0f0095a7 */ /* 0x000ea4000802007f */
[----:B--2---:R-:W-:Y:S05]  /*182f0*/  @!P1 BRA `(.L_x_2019) ;  /* 0xfffffffc00f09947 */ /* 0x004fea000383ffff */
[----:B------:R-:W-:Y:S05]  /*18300*/  BRA `(.L_x_2048) ;  /* 0xfffffff000847947 */ /* 0x000fea000383ffff */
.L_x_2021:
[----:B------:R1:W1:Y:S02]  /*18310*/  SYNCS.PHASECHK.TRANS64.TRYWAIT P0, [R3+URZ+0x30c40], R0 ;  /* 0x030c4000030075a7 */ /* 0x000264000800017f */
[----:B-1----:R-:W-:Y:S05]  /*18320*/  @!P0 NANOSLEEP.SYNCS 0x989680 ;  /* 0x009896800000895d */ /* 0x002fea0003900000 */
[----:B------:R-:W1:Y:S02]  /*18330*/  @!P0 SYNCS.PHASECHK.TRANS64 P0, [R3+URZ+0x30c40], R0 ;  /* 0x030c4000030085a7 */ /* 0x000e64000800007f */
[----:B-1----:R-:W-:Y:S05]  /*18340*/  @!P0 BRA `(.L_x_2021) ;  /* 0xfffffffc00f08947 */ /* 0x002fea000383ffff */
[----:B------:R-:W-:Y:S05]  /*18350*/  BRA `(.L_x_2049) ;  /* 0xfffffff400187947 */ /* 0x000fea000383ffff */
.L_x_2023:
[----:B------:R-:W-:Y:S01]  /*18360*/  BSSY B0, `(.L_x_2050) ;  /* 0x0000006000007945 */ /* 0x000fe20003800000 */
[----:B------:R-:W-:-:S07]  /*18370*/  MOV R15, 0xffffffff ;  /* 0xffffffff000f7802 */ /* 0x000fce0000000f00 */
[----:B---3--:R-:W-:Y:S05]  /*18380*/  WARPSYNC.COLLECTIVE R15, `(.L_x_2051) ;  /* 0x000000000f0c7348 */ /* 0x008fea0003c00000 */
[----:B------:R-:W-:Y:S02]  /*18390*/  ELECT P6, UR62, PT ;  /* 0x00000000003e782f */ /* 0x000fe400038c0000 */
[----:B------:R-:W-:Y:S01]  /*183a0*/  MOV R14, UR62 ;  /* 0x0000003e000e7c02 */ /* 0x000fe20008000f00 */
[----:B---3--:R-:W-:Y:S10]  /*183b0*/  ENDCOLLECTIVE ;  /* 0x000000000000791b */ /* 0x008ff40003800000 */
.L_x_2051:
[----:B------:R-:W-:Y:S05]  /*183c0*/  BSYNC B0 ;  /* 0x0000000000007941 */ /* 0x000fea0003800000 */
.L_x_2050:
[----:B------:R-:W-:Y:S05]  /*183d0*/  BRA `(.L_x_2052) ;  /* 0xfffffff400ac7947 */ /* 0x000fea000383ffff */
.L_x_2025:
[----:B-1----:R1:W2:Y:S02]  /*183e0*/  SYNCS.PHASECHK.TRANS64.TRYWAIT P0, [R7+URZ], R4 ;  /* 0x00000004070075a7 */ /* 0x0022a4000800017f */
[----:B--2---:R-:W-:Y:S05]  /*183f0*/  @!P0 NANOSLEEP.SYNCS 0x989680 ;  /* 0x009896800000895d */ /* 0x004fea0003900000 */
[----:B------:R-:W2:Y:S02]  /*18400*/  @!P0 SYNCS.PHASECHK.TRANS64 P0, [R7+URZ], R4 ;  /* 0x00000004070085a7 */ /* 0x000ea4000800007f */
[----:B--2---:R-:W-:Y:S05]  /*18410*/  @!P0 BRA `(.L_x_2025) ;  /* 0xfffffffc00f08947 */ /* 0x004fea000383ffff */
[----:B------:R-:W-:Y:S05]  /*18420*/  BRA `(.L_x_2053) ;  /* 0xfffffff400ec7947 */ /* 0x000fea000383ffff */
.L_x_2026:
[----:B--2---:R2:W4:Y:S02]  /*18430*/  SYNCS.PHASECHK.TRANS64.TRYWAIT P0, [R3+URZ], R2 ;  /* 0x00000002030075a7 */ /* 0x004524000800017f */
[----:B----4-:R-:W-:Y:S05]  /*18440*/  @!P0 NANOSLEEP.SYNCS 0x989680 ;  /* 0x009896800000895d */ /* 0x010fea0003900000 */
[----:B------:R-:W4:Y:S02]  /*18450*/  @!P0 SYNCS.PHASECHK.TRANS64 P0, [R3+URZ], R2 ;  /* 0x00000002030085a7 */ /* 0x000f24000800007f */
[----:B----4-:R-:W-:Y:S05]  /*18460*/  @!P0 BRA `(.L_x_2026) ;  /* 0xfffffffc00f08947 */ /* 0x010fea000383ffff */
[----:B------:R-:W-:Y:S05]  /*18470*/  BRA `(.L_x_2054) ;  /* 0xfffffff400e07947 */ /* 0x000fea000383ffff */
.L_x_2028:
[----:B--2---:R2:W4:Y:S02]  /*18480*/  SYNCS.PHASECHK.TRANS64.TRYWAIT P0, [R5+URZ], R4 ;  /* 0x00000004050075a7 */ /* 0x004524000800017f */
[----:B----4-:R-:W-:Y:S05]  /*18490*/  @!P0 NANOSLEEP.SYNCS 0x989680 ;  /* 0x009896800000895d */ /* 0x010fea0003900000 */
[----:B------:R-:W4:Y:S02]  /*184a0*/  @!P0 SYNCS.PHASECHK.TRANS64 P0, [R5+URZ], R4 ;  /* 0x00000004050085a7 */ /* 0x000f24000800007f */
[----:B----4-:R-:W-:Y:S05]  /*184b0*/  @!P0 BRA `(.L_x_2028) ;  /* 0xfffffffc00f08947 */ /* 0x010fea000383ffff */
[----:B------:R-:W-:Y:S05]  /*184c0*/  BRA `(.L_x_2055) ;  /* 0xfffffff400e47947 */ /* 0x000fea000383ffff */
.L_x_2056:
        /* <DEDUP_REMOVED lines=11> */
.L_x_7387:


//--------------------- .text._ZN7cutlass13device_kernelIN5flash11enable_sm90INS1_16FlashAttnBwdSm90INS1_25CollectiveMainloopBwdSm90ILi2ELi2ELi2EN4cute5tupleIJNS5_1CILi1EEES8_S8_EEENS6_IJNS7_ILi128EEESA_NS7_ILi64EEEEEENS_10bfloat16_tEfNS_4arch4Sm90ELb0ELb1ELb1ELb1ELb0ELb1ELb0ELb0ELi2ELi1ELi2ELi2ELb0EEENS1_24CollectiveEpilogueBwdGQAISC_fSF_Li256ELb1ELb0EEENS1_19SingleTileSchedulerILb1ELb0ELb0ELi128EEEEEEEEEvNT_6ParamsE --------------------------
	.section	.text._ZN7cutlass13device_kernelIN5flash11enable_sm90INS1_16FlashAttnBwdSm90INS1_25CollectiveMainloopBwdSm90ILi2ELi2ELi2EN4cute5tupleIJNS5_1CILi1EEES8_S8_EEENS6_IJNS7_ILi128EEESA_NS7_ILi64EEEEEENS_10bfloat16_tEfNS_4arch4Sm90ELb0ELb1ELb1ELb1ELb0ELb1ELb0ELb0ELi2ELi1ELi2ELi2ELb0EEENS1_24CollectiveEpilogueBwdGQAISC_fSF_Li256ELb1ELb0EEENS1_19SingleTileSchedulerILb1ELb0ELb0ELi128EEEEEEEEEvNT_6ParamsE,"ax",@progbits
	.align	128
.text._ZN7cutlass13device_kernelIN5flash11enable_sm90INS1_16FlashAttnBwdSm90INS1_25CollectiveMainloopBwdSm90ILi2ELi2ELi2EN4cute5tupleIJNS5_1CILi1EEES8_S8_EEENS6_IJNS7_ILi128EEESA_NS7_ILi64EEEEEENS_10bfloat16_tEfNS_4arch4Sm90ELb0ELb1ELb1ELb1ELb0ELb1ELb0ELb0ELi2ELi1ELi2ELi2ELb0EEENS1_24CollectiveEpilogueBwdGQAISC_fSF_Li256ELb1ELb0EEENS1_19SingleTileSchedulerILb1ELb0ELb0ELi128EEEEEEEEEvNT_6ParamsE:
        .type           _ZN7cutlass13device_kernelIN5flash11enable_sm90INS1_16FlashAttnBwdSm90INS1_25CollectiveMainloopBwdSm90ILi2ELi2ELi2EN4cute5tupleIJNS5_1CILi1EEES8_S8_EEENS6_IJNS7_ILi128EEESA_NS7_ILi64EEEEEENS_10bfloat16_tEfNS_4arch4Sm90ELb0ELb1ELb1ELb1ELb0ELb1ELb0ELb0ELi2ELi1ELi2ELi2ELb0EEENS1_24CollectiveEpilogueBwdGQAISC_fSF_Li256ELb1ELb0EEENS1_19SingleTileSchedulerILb1ELb0ELb0ELi128EEEEEEEEEvNT_6ParamsE,@function
        .size           _ZN7cutlass13device_kernelIN5flash11enable_sm90INS1_16FlashAttnBwdSm90INS1_25CollectiveMainloopBwdSm90ILi2ELi2ELi2EN4cute5tupleIJNS5_1CILi1EEES8_S8_EEENS6_IJNS7_ILi128EEESA_NS7_ILi64EEEEEENS_10bfloat16_tEfNS_4arch4Sm90ELb0ELb1ELb1ELb1ELb0ELb1ELb0ELb0ELi2ELi1ELi2ELi2ELb0EEENS1_24CollectiveEpilogueBwdGQAISC_fSF_Li256ELb1ELb0EEENS1_19SingleTileSchedulerILb1ELb0ELb0ELi128EEEEEEEEEvNT_6ParamsE,(.L_x_7388 - _ZN7cutlass13device_kernelIN5flash11enable_sm90INS1_16FlashAttnBwdSm90INS1_25CollectiveMainloopBwdSm90ILi2ELi2ELi2EN4cute5tupleIJNS5_1CILi1EEES8_S8_EEENS6_IJNS7_ILi128EEESA_NS7_ILi64EEEEEENS_10bfloat16_tEfNS_4arch4Sm90ELb0ELb1ELb1ELb1ELb0ELb1ELb0ELb0ELi2ELi1ELi2ELi2ELb0EEENS1_24CollectiveEpilogueBwdGQAISC_fSF_Li256ELb1ELb0EEENS1_19SingleTileSchedulerILb1ELb0ELb0ELi128EEEEEEEEEvNT_6ParamsE)
        .other          _ZN7cutlass13device_kernelIN5flash11enable_sm90INS1_16FlashAttnBwdSm90INS1_25CollectiveMainloopBwdSm90ILi2ELi2ELi2EN4cute5tupleIJNS5_1CILi1EEES8_S8_EEENS6_IJNS7_ILi128EEESA_NS7_ILi64EEEEEENS_10bfloat16_tEfNS_4arch4Sm90ELb0ELb1ELb1ELb1ELb0ELb1ELb0ELb0ELi2ELi1ELi2ELi2ELb0EEENS1_24CollectiveEpilogueBwdGQAISC_fSF_Li256ELb1ELb0EEENS1_19SingleTileSchedulerILb1ELb0ELb0ELi128EEEEEEEEEvNT_6ParamsE,@"STO_CUDA_ENTRY STV_DEFAULT"
_ZN7cutlass13device_kernelIN5flash11enable_sm90INS1_16FlashAttnBwdSm90INS1_25CollectiveMainloopBwdSm90ILi2ELi2ELi2EN4cute5tupleIJNS5_1CILi1EEES8_S8_EEENS6_IJNS7_ILi128EEESA_NS7_ILi64EEEEEENS_10bfloat16_tEfNS_4arch4Sm90ELb0ELb1ELb1ELb1ELb0ELb1ELb0ELb0ELi2ELi1ELi2ELi2ELb0EEENS1_24CollectiveEpilogueBwdGQAISC_fSF_Li256ELb1ELb0EEENS1_19SingleTileSchedulerILb1ELb0ELb0ELi128EEEEEEEEEvNT_6ParamsE:
        /* <DEDUP_REMOVED lines=24> */
.L_x_2058:
[----:B------:R-:W-:Y:S05]  /*0180*/  BSYNC B0 ;  /* 0x0000000000007941 */ /* 0x000fea0003800000 */
.L_x_2057:
        /* <DEDUP_REMOVED lines=37> */
.L_x_2059:
        /* <DEDUP_REMOVED lines=22> */
.L_x_2060:
[----:B------:R-:W-:Y:S01]  /*0540*/  PLOP3.LUT P0, PT, PT, PT, UP0, 0x80, 0x0 ;  /* 0x000000000000781c */ /* 0x000fe20003f0f008 */
[----:B------:R-:W-:Y:S01]  /*0550*/  NOP ;  /* 0x0000000000007918 */ /* 0x000fe20000000000 */
[----:B------:R-:W-:Y:S01]  /*0560*/  ULDC.64 UR38, c[0x0][0x208] ;  /* 0x0000820000267ab9 */ /* 0x000fe20000000a00 */
[----:B------:R-:W-:Y:S01]  /*0570*/  BSSY B6, `(.L_x_2061) ;  /* 0x0001546000067945 */ /* 0x000fe20003800000 */
[----:B-12-4-:R-:W-:Y:S09]  /*0580*/  BAR.SYNC.DEFER_BLOCKING 0x0 ;  /* 0x0000000000007b1d */ /* 0x016ff20000010000 */
[----:B------:R-:W-:Y:S05]  /*0590*/  @!P0 BRA `(.L_x_2062) ;  /* 0x0000011c00488947 */ /* 0x000fea0003800000 */
.L_x_2063:
        /* <DEDUP_REMOVED lines=24> */
.L_x_2064:
        /* <DEDUP_REMOVED lines=14> */
.L_x_2066:
[----:B------:R-:W-:-:S05]  /*0800*/  ULDC UR4, c[0x0][0x8c4] ;  /* 0x0002310000047ab9 */ /* 0x000fca0000000800 */
.L_x_2065:
        /* <DEDUP_REMOVED lines=19> */
.L_x_2068:
        /* <DEDUP_REMOVED lines=14> */
.L_x_2069:
        /* <DEDUP_REMOVED lines=11> */
.L_x_2070:
        /* <DEDUP_REMOVED lines=13> */
.L_x_2071:
        /* <DEDUP_REMOVED lines=50> */
.L_x_2072:
        /* <DEDUP_REMOVED lines=28> */
.L_x_2075:
        /* <DEDUP_REMOVED lines=15> */
.L_x_2074:
        /* <DEDUP_REMOVED lines=22> */
.L_x_2077:
        /* <DEDUP_REMOVED lines=15> */
.L_x_2076:
[----:B------:R-:W-:Y:S01]  /*13c0*/  SHF.R.S32.HI R6, RZ, 0x1f, R17 ;  /* 0x0000001fff067819 */ /* 0x000fe20000011411 */
[----:B------:R-:W-:-:S03]  /*13d0*/  UMOV UR4, 0xffffffff ;  /* 0xffffffff00047882 */ /* 0x000fc60000000000 */
[----:B------:R-:W-:-:S04]  /*13e0*/  LEA.HI R0, R6, R17, RZ, 0x7 ;  /* 0x0000001106007211 */ /* 0x000fc800078f38ff */
[----:B------:R-:W-:Y:S01]  /*13f0*/  SHF.R.S32.HI R18, RZ, 0x7, R0 ;  /* 0x00000007ff127819 */ /* 0x000fe20000011400 */
[----:B------:R-:W-:Y:S06]  /*1400*/  BRA.DIV UR4, `(.L_x_2078) ;  /* 0x0000014604787947 */ /* 0x000fec000b800000 */
[----:B------:R1:W2:Y:S02]  /*1410*/  SHFL.IDX PT, R14, R18, RZ, 0x1f ;  /* 0x00001fff120e7589 */ /* 0x0002a400000e0000 */
.L_x_2186:
        /* <DEDUP_REMOVED lines=24> */
.L_x_2079:
        /* <DEDUP_REMOVED lines=61> */
[----:B------:R-:W-:Y:S02]  /*1970*/  LOP3.LUT R0, R5, 0xffffffe0, RZ, 0xc0, !PT ;  /* 0xffffffe005007812 */ /* 0x000fe400078ec0ff */
[----:B------:R-:W-:Y:S02]  /*1980*/  CS2R R170, SRZ ;  /* 0x0000000000aa7805 */ /* 0x000fe4000001ff00 */
[--C-:B------:R-:W-:Y:S02]  /*1990*/  SHF.R.S32.HI R7, RZ, 0x2, R8.reuse ;  /* 0x00000002ff077819 */ /* 0x100fe40000011408 */
[----:B------:R-:W-:Y:S02]  /*19a0*/  CS2R R168, SRZ ;  /* 0x0000000000a87805 */ /* 0x000fe4000001ff00 */
[----:B------:R-:W-:Y:S01]  /*19b0*/  SHF.R.S32.HI R4, RZ, 0x1f, R8 ;  /* 0x0000001fff047819 */ /* 0x000fe20000011408 */
[----:B------:R-:W-:Y:S01]  /*19c0*/  IMAD.IADD R0, R17, 0x1, -R0 ;  /* 0x0000000111007824 */ /* 0x000fe200078e0a00 */
[----:B------:R-:W-:-:S02]  /*19d0*/  LEA.HI R6, R6, R17, RZ, 0x2 ;  /* 0x0000001106067211 */ /* 0x000fc400078f10ff */
[----:B------:R-:W-:Y:S02]  /*19e0*/  CS2R R166, SRZ ;  /* 0x0000000000a67805 */ /* 0x000fe4000001ff00 */
[----:B------:R-:W-:Y:S02]  /*19f0*/  LEA.HI R4, R4, R7, RZ, 0x3 ;  /* 0x0000000704047211 */ /* 0x000fe400078f18ff */
[----:B------:R-:W-:Y:S02]  /*1a00*/  CS2R R164, SRZ ;  /* 0x0000000000a47805 */ /* 0x000fe4000001ff00 */
[----:B------:R-:W-:Y:S02]  /*1a10*/  LOP3.LUT R8, R6, 0xfffffffc, RZ, 0xc0, !PT ;  /* 0xfffffffc06087812 */ /* 0x000fe400078ec0ff */
[----:B------:R-:W-:Y:S02]  /*1a20*/  CS2R R162, SRZ ;  /* 0x0000000000a27805 */ /* 0x000fe4000001ff00 */
[----:B------:R-:W-:-:S02]  /*1a30*/  SHF.R.S32.HI R5, RZ, 0x1f, R0 ;  /* 0x0000001fff057819 */ /* 0x000fc40000011400 */
[----:B------:R-:W-:Y:S02]  /*1a40*/  CS2R R160, SRZ ;  /* 0x0000000000a07805 */ /* 0x000fe4000001ff00 */
        /* <DEDUP_REMOVED lines=10> */
[----:B------:R-:W-:Y:S02]  /*1af0*/  SHF.R.S32.HI R11, RZ, 0x5, R8 ;  /* 0x00000005ff0b7819 */ /* 0x000fe40000011408 */
[----:B------:R-:W-:Y:S02]  /*1b00*/  CS2R R150, SRZ ;  /* 0x0000000000967805 */ /* 0x000fe4000001ff00 */
[----:B------:R-:W-:-:S02]  /*1b10*/  LEA.HI R10, R12, R12, RZ, 0x1 ;  /* 0x0000000c0c0a7211 */ /* 0x000fc400078f08ff */
[----:B------:R-:W-:Y:S02]  /*1b20*/  CS2R R148, SRZ ;  /* 0x0000000000947805 */ /* 0x000fe4000001ff00 */
[----:B------:R-:W-:Y:S01]  /*1b30*/  SHF.R.S32.HI R0, RZ, 0x3, R4 ;  /* 0x00000003ff007819 */ /* 0x000fe20000011404 */
[----:B------:R-:W-:Y:S01]  /*1b40*/  IMAD R11, R11, 0x10, R6 ;  /* 0x000000100b0b7824 */ /* 0x000fe200078e0206 */
[----:B------:R-:W-:Y:S02]  /*1b50*/  SHF.R.S32.HI R7, RZ, 0x1f, R4 ;  /* 0x0000001fff077819 */ /* 0x000fe40000011404 */
[----:B------:R-:W-:Y:S02]  /*1b60*/  CS2R R146, SRZ ;  /* 0x0000000000927805 */ /* 0x000fe4000001ff00 */
[----:B------:R-:W-:Y:S02]  /*1b70*/  SHF.R.S32.HI R4, RZ, 0x2, R5 ;  /* 0x00000002ff047819 */ /* 0x000fe40000011405 */
[----:B------:R-:W-:-:S02]  /*1b80*/  CS2R R144, SRZ ;  /* 0x0000000000907805 */ /* 0x000fc4000001ff00 */
[----:B------:R-:W-:Y:S02]  /*1b90*/  LOP3.LUT R10, R10, 0x3fffffe, RZ, 0xc0, !PT ;  /* 0x03fffffe0a0a7812 */ /* 0x000fe400078ec0ff */
[----:B------:R-:W-:Y:S02]  /*1ba0*/  CS2R R142, SRZ ;  /* 0x00000000008e7805 */ /* 0x000fe4000001ff00 */
        /* <DEDUP_REMOVED lines=11> */
[----:B------:R-:W-:Y:S02]  /*1c60*/  CS2R R202, SRZ ;  /* 0x0000000000ca7805 */ /* 0x000fe4000001ff00 */
[----:B------:R-:W-:Y:S02]  /*1c70*/  LOP3.LUT R7, R8, 0xfffffffe, RZ, 0xc0, !PT ;  /* 0xfffffffe08077812 */ /* 0x000fe400078ec0ff */
[----:B------:R-:W-:Y:S02]  /*1c80*/  CS2R R200, SRZ ;  /* 0x0000000000c87805 */ /* 0x000fe4000001ff00 */
[----:B------:R-:W-:Y:S02]  /*1c90*/  LOP3.LUT R5, R5, 0xfffffffe, RZ, 0xc0, !PT ;  /* 0xfffffffe05057812 */ /* 0x000fe400078ec0ff */
[----:B------:R-:W-:Y:S02]  /*1ca0*/  CS2R R198, SRZ ;  /* 0x0000000000c67805 */ /* 0x000fe4000001ff00 */
[----:B------:R-:W-:Y:S01]  /*1cb0*/  SHF.R.S32.HI R11, RZ, 0x1f, R8 ;  /* 0x0000001fff0b7819 */ /* 0x000fe20000011408 */
[----:B------:R-:W-:Y:S01]  /*1cc0*/  IMAD.IADD R7, R6, 0x1, -R7 ;  /* 0x0000000106077824 */ /* 0x000fe200078e0a07 */
[----:B------:R-:W-:-:S02]  /*1cd0*/  IADD3 R5, R4, -R5, RZ ;  /* 0x8000000504057210 */ /* 0x000fc40007ffe0ff */
[----:B------:R-:W-:Y:S02]  /*1ce0*/  CS2R R196, SRZ ;  /* 0x0000000000c47805 */ /* 0x000fe4000001ff00 */
[----:B------:R-:W-:Y:S02]  /*1cf0*/  LEA.HI R6, R10, R10, RZ, 0x1 ;  /* 0x0000000a0a067211 */ /* 0x000fe400078f08ff */
[----:B------:R-:W-:Y:S02]  /*1d00*/  CS2R R194, SRZ ;  /* 0x0000000000c27805 */ /* 0x000fe4000001ff00 */
[----:B------:R-:W-:Y:S01]  /*1d10*/  SHF.R.S32.HI R4, RZ, 0x1, R8 ;  /* 0x00000001ff047819 */ /* 0x000fe20000011408 */
[----:B------:R-:W-:Y:S01]  /*1d20*/  IMAD R0, R0, 0x8, R5 ;  /* 0x0000000800007824 */ /* 0x000fe200078e0205 */
[----:B------:R-:W-:Y:S02]  /*1d30*/  LEA.HI R14, R12, R12, RZ, 0x1 ;  /* 0x0000000c0c0e7211 */ /* 0x000fe400078f08ff */
[----:B------:R-:W-:-:S02]  /*1d40*/  CS2R R192, SRZ ;  /* 0x0000000000c07805 */ /* 0x000fc4000001ff00 */
[----:B------:R-:W-:Y:S02]  /*1d50*/  LOP3.LUT R13, R6, 0xfffffffe, RZ, 0xc0, !PT ;  /* 0xfffffffe060d7812 */ /* 0x000fe400078ec0ff */
[----:B------:R-:W-:Y:S02]  /*1d60*/  CS2R R190, SRZ ;  /* 0x0000000000be7805 */ /* 0x000fe4000001ff00 */
[--C-:B------:R-:W-:Y:S01]  /*1d70*/  SHF.R.S32.HI R8, RZ, 0x1, R6.reuse ;  /* 0x00000001ff087819 */ /* 0x100fe20000011406 */
[----:B------:R1:W-:Y:S01]  /*1d80*/  STL [R1+0x64], R0 ;  /* 0x0000640001007387 */ /* 0x0003e20000100800 */
[----:B------:R-:W-:Y:S01]  /*1d90*/  SHF.R.S32.HI R15, RZ, 0x1f, R6 ;  /* 0x0000001fff0f7819 */ /* 0x000fe20000011406 */
[----:B------:R-:W-:Y:S01]  /*1da0*/  IMAD.IADD R13, R10, 0x1, -R13 ;  /* 0x000000010a0d7824 */ /* 0x000fe200078e0a0d */
[----:B------:R-:W-:Y:S02]  /*1db0*/  LEA.HI R11, R11, R4, RZ, 0x4 ;  /* 0x000000040b0b7211 */ /* 0x000fe400078f20ff */
[----:B------:R-:W-:-:S02]  /*1dc0*/  CS2R R188, SRZ ;  /* 0x0000000000bc7805 */ /* 0x000fc4000001ff00 */
[--C-:B------:R-:W-:Y:S02]  /*1dd0*/  SHF.R.S32.HI R6, RZ, 0x1, R14.reuse ;  /* 0x00000001ff067819 */ /* 0x100fe4000001140e */
[----:B------:R-:W-:Y:S02]  /*1de0*/  CS2R R186, SRZ ;  /* 0x0000000000ba7805 */ /* 0x000fe4000001ff00 */
[----:B------:R-:W-:Y:S02]  /*1df0*/  SHF.R.S32.HI R17, RZ, 0x1f, R14 ;  /* 0x0000001fff117819 */ /* 0x000fe4000001140e */
[----:B------:R-:W-:Y:S02]  /*1e00*/  CS2R R184, SRZ ;  /* 0x0000000000b87805 */ /* 0x000fe4000001ff00 */
[----:B------:R-:W-:Y:S02]  /*1e10*/  LEA.HI R15, R15, R8, RZ, 0x4 ;  /* 0x000000080f0f7211 */ /* 0x000fe400078f20ff */
[----:B------:R-:W-:-:S02]  /*1e20*/  CS2R R182, SRZ ;  /* 0x0000000000b67805 */ /* 0x000fc4000001ff00 */
[----:B------:R-:W-:Y:S02]  /*1e30*/  LOP3.LUT R11, R11, 0x1ffffff0, RZ, 0xc0, !PT ;  /* 0x1ffffff00b0b7812 */ /* 0x000fe400078ec0ff */
[----:B------:R-:W-:Y:S02]  /*1e40*/  CS2R R180, SRZ ;  /* 0x0000000000b47805 */ /* 0x000fe4000001ff00 */
[----:B------:R-:W-:Y:S02]  /*1e50*/  LEA.HI R10, R17, R6, RZ, 0x4 ;  /* 0x00000006110a7211 */ /* 0x000fe400078f20ff */
[----:B------:R-:W-:Y:S02]  /*1e60*/  CS2R R178, SRZ ;  /* 0x0000000000b27805 */ /* 0x000fe4000001ff00 */
[----:B------:R-:W-:Y:S01]  /*1e70*/  LOP3.LUT R15, R15, 0x1ffffff0, RZ, 0xc0, !PT ;  /* 0x1ffffff00f0f7812 */ /* 0x000fe200078ec0ff */
[----:B------:R-:W-:Y:S01]  /*1e80*/  IMAD.IADD R4, R4, 0x1, -R11 ;  /* 0x0000000104047824 */ /* 0x000fe200078e0a0b */
[----:B------:R-:W-:-:S02]  /*1e90*/  LOP3.LUT R17, R14, 0xfffffffe, RZ, 0xc0, !PT ;  /* 0xfffffffe0e117812 */ /* 0x000fc400078ec0ff */
[----:B------:R-:W-:Y:S02]  /*1ea0*/  CS2R R176, SRZ ;  /* 0x0000000000b07805 */ /* 0x000fe4000001ff00 */
[----:B------:R-:W-:Y:S01]  /*1eb0*/  LOP3.LUT R19, R10, 0x1ffffff0, RZ, 0xc0, !PT ;  /* 0x1ffffff00a137812 */ /* 0x000fe200078ec0ff */
[----:B------:R-:W-:Y:S01]  /*1ec0*/  IMAD.IADD R8, R8, 0x1, -R15 ;  /* 0x0000000108087824 */ /* 0x000fe200078e0a0f */
[----:B------:R-:W-:Y:S01]  /*1ed0*/  IADD3 R17, R12, -R17, RZ ;  /* 0x800000110c117210 */ /* 0x000fe20007ffe0ff */
[----:B------:R-:W-:Y:S01]  /*1ee0*/  IMAD R5, R4, 0x8, R7 ;  /* 0x0000000804057824 */ /* 0x000fe200078e0207 */
[----:B------:R-:W-:Y:S02]  /*1ef0*/  IADD3 R6, R6, -R19, RZ ;  /* 0x8000001306067210 */ /* 0x000fe40007ffe0ff */
[----:B------:R-:W-:Y:S02]  /*1f00*/  CS2R R174, SRZ ;  /* 0x0000000000ae7805 */ /* 0x000fe4000001ff00 */
[----:B------:R-:W-:-:S02]  /*1f10*/  LEA R4, R8, R13, 0x3 ;  /* 0x0000000d08047211 */ /* 0x000fc400078e18ff */
[----:B------:R-:W-:Y:S01]  /*1f20*/  CS2R R172, SRZ ;  /* 0x0000000000ac7805 */ /* 0x000fe2000001ff00 */
        /* <DEDUP_REMOVED lines=9> */
.L_x_2092:
[----:B------:R-:W-:-:S06]  /*1fc0*/  ULOP3.LUT UR4, UR36, 0x1, URZ, 0xfc, !UPT ;  /* 0x0000000124047892 */ /* 0x000fcc000f8efc3f */
[----:B------:R-:W-:-:S05]  /*1fd0*/  IMAD.U32 R5, RZ, RZ, UR4 ;  /* 0x00000004ff057e24 */ /* 0x000fca000f8e00ff */
[----:B------:R-:W-:-:S13]  /*1fe0*/  ISETP.NE.AND P6, PT, R5, 0x3, PT ;  /* 0x000000030500780c */ /* 0x000fda0003fc5270 */
[----:B------:R-:W-:Y:S05]  /*1ff0*/  @!P6 BRA `(.L_x_2082) ;  /* 0x000000000004e947 */ /* 0x000fea0003800000 */
[----:B------:R-:W-:Y:S01]  /*2000*/  BPT.TRAP 0x1 ;  /* 0x000000040000795c */ /* 0x000fe20000300000 */
.L_x_2082:
[----:B------:R-:W-:Y:S02]  /*2010*/  LEA R6, R0, R16, 0x3 ;  /* 0x0000001000067211 */ /* 0x000fe400078e18ff */
[----:B------:R-:W-:-:S04]  /*2020*/  SHF.L.U32 R23, R4, 0x1f, RZ ;  /* 0x0000001f04177819 */ /* 0x000fc800000006ff */
[----:B------:R1:W2:Y:S01]  /*2030*/  SYNCS.PHASECHK.TRANS64.TRYWAIT P0, [R6+URZ+0x30c10], R23 ;  /* 0x030c1017060075a7 */ /* 0x0002a2000800017f */
[----:B------:R-:W-:Y:S05]  /*2040*/  @!P6 BRA `(.L_x_2083) ;  /* 0x000000000004e947 */ /* 0x000fea0003800000 */
[----:B------:R-:W-:Y:S01]  /*2050*/  BPT.TRAP 0x1 ;  /* 0x000000040000795c */ /* 0x000fe20000300000 */
.L_x_2083:
[----:B------:R-:W-:-:S05]  /*2060*/  VIADD R5, R16, 0x10000 ;  /* 0x0001000010057836 */ /* 0x000fca0000000000 */
[----:B------:R-:W-:-:S04]  /*2070*/  SHF.R.U32.HI R5, RZ, 0x4, R5 ;  /* 0x00000004ff057819 */ /* 0x000fc80000011605 */
[----:B------:R-:W-:Y:S01]  /*2080*/  LOP3.LUT R5, R5, 0x3fff, RZ, 0xc0, !PT ;  /* 0x00003fff05057812 */ /* 0x000fe200078ec0ff */
[----:B--2---:R-:W-:Y:S06]  /*2090*/  @P0 BRA `(.L_x_2084) ;  /* 0x0000000000080947 */ /* 0x004fec0003800000 */
[----:B------:R-:W2:Y:S02]  /*20a0*/  SYNCS.PHASECHK.TRANS64.TRYWAIT P0, [R6+URZ+0x30c10], R23 ;  /* 0x030c1017060075a7 */ /* 0x000ea4000800017f */
[----:B--2---:R-:W-:Y:S05]  /*20b0*/  @!P0 BRA `(.L_x_2085) ;  /* 0x0000013800808947 */ /* 0x004fea0003800000 */
.L_x_2084:
        /* <DEDUP_REMOVED lines=65> */
.L_x_2086:
[----:B------:R1:W1:Y:S01]  /*24d0*/  SYNCS.PHASECHK.TRANS64.TRYWAIT P0, [R6+URZ+0x30c30], R23 ;  /* 0x030c3017060075a7 */ /* 0x000262000800017f */
[----:B------:R-:W-:Y:S05]  /*24e0*/  @!P6 BRA `(.L_x_2087) ;  /* 0x000000000004e947 */ /* 0x000fea0003800000 */
[----:B------:R-:W-:Y:S01]  /*24f0*/  BPT.TRAP 0x1 ;  /* 0x000000040000795c */ /* 0x000fe20000300000 */
.L_x_2087:
[----:B-1----:R-:W-:Y:S05]  /*2500*/  @P0 BRA `(.L_x_2088) ;  /* 0x0000000000080947 */ /* 0x002fea0003800000 */
[----:B------:R-:W1:Y:S02]  /*2510*/  SYNCS.PHASECHK.TRANS64.TRYWAIT P0, [R6+URZ+0x30c30], R23 ;  /* 0x030c3017060075a7 */ /* 0x000e64000800017f */
[----:B-1----:R-:W-:Y:S05]  /*2520*/  @!P0 BRA `(.L_x_2089) ;  /* 0x0000013400788947 */ /* 0x002fea0003800000 */
.L_x_2088:
        /* <DEDUP_REMOVED lines=49> */
[C---:B------:R-:W-:Y:S01]  /*2840*/  ISETP.GT.AND P2, PT, R7.reuse, RZ, PT ;  /* 0x000000ff0700720c */ /* 0x040fe20003f44270 */
[----:B------:R-:W-:Y:S01]  /*2850*/  FMUL.FTZ R92, R92, UR13 ;  /* 0x0000000d5c5c7c20 */ /* 0x000fe20008410000 */
[C---:B------:R-:W-:Y:S01]  /*2860*/  ISETP.GT.AND P1, PT, R8.reuse, RZ, PT ;  /* 0x000000ff0800720c */ /* 0x040fe20003f24270 */
[----:B------:R3:W-:Y:S01]  /*2870*/  STL [R1+0x124], R200 ;  /* 0x000124c801007387 */ /* 0x0007e20000100800 */
[----:B------:R-:W-:Y:S01]  /*2880*/  ISETP.GT.AND P0, PT, R7, 0x8, PT ;  /* 0x000000080700780c */ /* 0x000fe20003f04270 */
        /* <DEDUP_REMOVED lines=17> */
[----:B---3--:R2:W-:Y:S01]  /*29a0*/  MUFU.TANH R200, R89 ;  /* 0x0000005900c87308 */ /* 0x0085e20000002400 */
[----:B------:R-:W-:Y:S01]  /*29b0*/  UMOV UR11, 0x40000040 ;  /* 0x40000040000b7882 */ /* 0x000fe20000000000 */
        /* <DEDUP_REMOVED lines=17> */
[----:B------:R-:W-:-:S02]  /*2ad0*/  IMAD R132, R0, 0x400, R132 ;  /* 0x0000040000847824 */ /* 0x000fc400078e0284 */
[----:B------:R-:W-:Y:S01]  /*2ae0*/  FMUL.FTZ R104, R104, UR13 ;  /* 0x0000000d68687c20 */ /* 0x000fe20008410000 */
[----:B------:R-:W-:Y:S01]  /*2af0*/  FMUL.FTZ R108, R108, UR13 ;  /* 0x0000000d6c6c7c20 */ /* 0x000fe20008410000 */
[----:B------:R-:W-:Y:S01]  /*2b00*/  STL [R1+0xfc], R165 ;  /* 0x0000fca501007387 */ /* 0x000fe20000100800 */
[----:B------:R-:W-:Y:S01]  /*2b10*/  FMUL.FTZ R109, R109, UR13 ;  /* 0x0000000d6d6d7c20 */ /* 0x000fe20008410000 */
[----:B------:R-:W4:Y:S01]  /*2b20*/  MUFU.TANH R230, R230 ;  /* 0x000000e600e67308 */ /* 0x000f220000002400 */
[----:B------:R-:W-:Y:S01]  /*2b30*/  FMUL.FTZ R121, R121, UR13 ;  /* 0x0000000d79797c20 */ /* 0x000fe20008410000 */
[----:B------:R-:W-:Y:S01]  /*2b40*/  STL [R1+0xf8], R164 ;  /* 0x0000f8a401007387 */ /* 0x000fe20000100800 */
[----:B------:R-:W-:Y:S01]  /*2b50*/  R2UR UR12, R132 ;  /* 0x00000000840c72ca */ /* 0x000fe200000e0000 */
        /* <DEDUP_REMOVED lines=61> */
[----:B------:R-:W-:Y:S02]  /*2f30*/  ULEA UR4, UR43, -UR41, 0x7 ;  /* 0x800000292b047291 */ /* 0x000fe4000f8e383f */
[----:B------:R-:W-:Y:S02]  /*2f40*/  UIADD3 UR6, UR8, 0x4, URZ ;  /* 0x0000000408067890 */ /* 0x000fe4000fffe03f */
[----:B------:R-:W3:Y:S01]  /*2f50*/  MUFU.TANH R23, R23 ;  /* 0x0000001700177308 */ /* 0x000ee20000002400 */
[----:B------:R-:W-:Y:S01]  /*2f60*/  UMOV UR7, 0x40000040 ;  /* 0x4000004000077882 */ /* 0x000fe20000000000 */
[----:B------:R-:W-:Y:S01]  /*2f70*/  UMOV UR5, 0x40000040 ;  /* 0x4000004000057882 */ /* 0x000fe20000000000 */
[----:B------:R-:W-:Y:S01]  /*2f80*/  LEA R91, R3, UR4, 0x1 ;  /* 0x00000004035b7c11 */ /* 0x000fe2000f8e08ff */
[----:B------:R-:W-:Y:S01]  /*2f90*/  UIADD3 UR4, UR9, 0x4, URZ ;  /* 0x0000000409047890 */ /* 0x000fe2000fffe03f */
[----:B------:R-:W-:Y:S01]  /*2fa0*/  STL [R1+0x8c], R4 ;  /* 0x00008c0401007387 */ /* 0x000fe20000100800 */
[----:B------:R-:W-:Y:S01]  /*2fb0*/  UIADD3 UR8, UR9, 0x6, URZ ;  /* 0x0000000609087890 */ /* 0x000fe2000fffe03f */
[----:B------:R-:W-:Y:S01]  /*2fc0*/  IADD3 R91, R8, R91, RZ ;  /* 0x0000005b085b7210 */ /* 0x000fe20007ffe0ff */
[----:B------:R-:W3:Y:S01]  /*2fd0*/  MUFU.TANH R232, R232 ;  /* 0x000000e800e87308 */ /* 0x000ee20000002400 */
[----:B------:R-:W-:Y:S01]  /*2fe0*/  UMOV UR9, 0x40000040 ;  /* 0x4000004000097882 */ /* 0x000fe20000000000 */
[----:B------:R-:W-:Y:S01]  /*2ff0*/  STL [R1+0x88], R2 ;  /* 0x0000880201007387 */ /* 0x000fe20000100800 */
[----:B--2---:R-:W-:Y:S01]  /*3000*/  IADD3 R90, RZ, -R91, -R89 ;  /* 0x8000005bff5a7210 */ /* 0x004fe20007ffe859 */
[C-C-:B-1----:R-:W-:Y:S01]  /*3010*/  IMAD.IADD R115, R88.reuse, 0x1, -R91.reuse ;  /* 0x0000000158737824 */ /* 0x142fe200078e0a5b */
[----:B------:R-:W-:Y:S01]  /*3020*/  IADD3 R215, R88, 0x8, -R91 ;  /* 0x0000000858d77810 */ /* 0x000fe20007ffe85b */
[----:B------:R-:W-:Y:S01]  /*3030*/  FMUL.FTZ R88, R124, UR13 ;  /* 0x0000000d7c587c20 */ /* 0x000fe20008410000 */
[----:B------:R-:W-:Y:S01]  /*3040*/  IADD3 R214, -R91, 0x8, -R89 ;  /* 0x000000085bd67810 */ /* 0x000fe20007ffe959 */
[----:B------:R-:W1:Y:S01]  /*3050*/  MUFU.TANH R228, R228 ;  /* 0x000000e400e47308 */ /* 0x000e620000002400 */
[----:B------:R-:W-:-:S02]  /*3060*/  SEL R115, R115, 0x80, !P2 ;  /* 0x0000008073737807 */ /* 0x000fc40005000000 */
        /* <DEDUP_REMOVED lines=70> */
[----:B------:R-:W3:Y:S01]  /*34d0*/  MUFU.TANH R163, R101 ;  /* 0x0000006500a37308 */ /* 0x000ee20000002400 */
[C---:B------:R-:W-:Y:S01]  /*34e0*/  ISETP.GE.AND P3, PT, R215.reuse, 0x10, PT ;  /* 0x00000010d700780c */ /* 0x040fe20003f66270 */
[----:B------:R-:W-:Y:S02]  /*34f0*/  WARPGROUP.DEPBAR.LE gsb0, 0x0 ;  /* 0x00008000000079c5 */ /* 0x000fe40000010000 */
[----:B------:R-:W4:Y:S01]  /*3500*/  LDS R218, [R218+0x400] ;  /* 0x00040000dada7984 */ /* 0x000f220000000800 */
[----:B------:R-:W-:Y:S01]  /*3510*/  WARPGROUP.ARRIVE ;  /* 0x00000000000079c5 */ /* 0x000fe20000000000 */
[----:B------:R-:W-:Y:S02]  /*3520*/  ISETP.GE.AND P5, PT, R215, 0x11, PT ;  /* 0x00000011d700780c */ /* 0x000fe40003fa6270 */
[C---:B------:R-:W-:Y:S01]  /*3530*/  ISETP.GT.OR P4, PT, R214.reuse, RZ, !P4 ;  /* 0x000000ffd600720c */ /* 0x040fe20006784670 */
[----:B------:R-:W3:Y:S01]  /*3540*/  MUFU.TANH R160, R104 ;  /* 0x0000006800a07308 */ /* 0x000ee20000002400 */
[C---:B------:R-:W-:Y:S01]  /*3550*/  ISETP.GT.OR P2, PT, R214.reuse, 0x1, !P2 ;  /* 0x00000001d600780c */ /* 0x040fe20005744670 */
[----:B------:R-:W-:Y:S01]  /*3560*/  HGMMA.64x128x16.F32.BF16 R24, gdesc[UR4], R24, gsb0 ;  /* 0x01e00000041879f0 */ /* 0x000fe20008001818 */
[C---:B------:R-:W-:Y:S01]  /*3570*/  ISETP.GT.OR P0, PT, R214.reuse, 0x8, !P0 ;  /* 0x00000008d600780c */ /* 0x040fe20004704670 */
[----:B------:R-:W-:Y:S01]  /*3580*/  ULDC UR4, c[0x0][0x744] ;  /* 0x0001d10000047ab9 */ /* 0x000fe20000000800 */
[----:B------:R-:W-:-:S02]  /*3590*/  ISETP.GT.OR P1, PT, R214, 0x9, !P1 ;  /* 0x00000009d600780c */ /* 0x000fc40004f24670 */
[C---:B------:R-:W-:Y:S01]  /*35a0*/  ISETP.GT.OR P3, PT, R214.reuse, 0x10, !P3 ;  /* 0x00000010d600780c */ /* 0x040fe20005f64670 */
[----:B------:R-:W3:Y:S01]  /*35b0*/  MUFU.TANH R156, R108 ;  /* 0x0000006c009c7308 */ /* 0x000ee20000002400 */
[----:B------:R-:W-:Y:S02]  /*35c0*/  ISETP.GT.OR P5, PT, R214, 0x11, !P5 ;  /* 0x00000011d600780c */ /* 0x000fe40006fa4670 */
[----:B------:R-:W-:Y:S02]  /*35d0*/  FSEL R212, R20, -INF , !P4 ;  /* 0xff80000014d47808 */ /* 0x000fe40006000000 */
[C---:B------:R-:W-:Y:S01]  /*35e0*/  FSEL R213, R21.reuse, -INF , !P2 ;  /* 0xff80000015d57808 */ /* 0x040fe20005000000 */
[----:B------:R-:W-:Y:S01]  /*35f0*/  FFMA.FTZ R21, -R21, R21, 1 ;  /* 0x3f80000015157423 */ /* 0x000fe20000010115 */
[C---:B------:R-:W-:Y:S01]  /*3600*/  FSEL R219, R23.reuse, -INF , !P0 ;  /* 0xff80000017db7808 */ /* 0x040fe20004000000 */
[----:B------:R-:W3:Y:S01]  /*3610*/  MUFU.TANH R155, R109 ;  /* 0x0000006d009b7308 */ /* 0x000ee20000002400 */
[----:B------:R-:W-:Y:S01]  /*3620*/  FSEL R224, R232, -INF , !P1 ;  /* 0xff800000e8e07808 */ /* 0x000fe20004800000 */
[----:B------:R-:W-:Y:S01]  /*3630*/  FFMA.FTZ R23, -R23, R23, 1 ;  /* 0x3f80000017177423 */ /* 0x000fe20000010117 */
[----:B------:R-:W-:-:S02]  /*3640*/  ISETP.GE.AND P4, PT, R215, 0x18, PT ;  /* 0x00000018d700780c */ /* 0x000fc40003f86270 */
[C---:B------:R-:W-:Y:S02]  /*3650*/  ISETP.GE.AND P2, PT, R215.reuse, 0x19, PT ;  /* 0x00000019d700780c */ /* 0x040fe40003f46270 */
[C---:B------:R-:W-:Y:S01]  /*3660*/  ISETP.GE.AND P0, PT, R215.reuse, 0x20, PT ;  /* 0x00000020d700780c */ /* 0x040fe20003f06270 */
[----:B------:R1:W-:Y:S01]  /*3670*/  MUFU.TANH R143, R121 ;  /* 0x00000079008f7308 */ /* 0x0003e20000002400 */
[----:B------:R-:W-:Y:S02]  /*3680*/  ISETP.GE.AND P1, PT, R215, 0x21, PT ;  /* 0x00000021d700780c */ /* 0x000fe40003f26270 */
[C---:B------:R-:W-:Y:S01]  /*3690*/  FSEL R208, R228.reuse, -INF , !P3 ;  /* 0xff800000e4d07808 */ /* 0x040fe20005800000 */
[----:B------:R-:W-:Y:S01]  /*36a0*/  FFMA.FTZ R228, -R228, R228, 1 ;  /* 0x3f800000e4e47423 */ /* 0x000fe200000101e4 */
[----:B------:R-:W-:Y:S02]  /*36b0*/  FSEL R206, R237, -INF , !P5 ;  /* 0xff800000edce7808 */ /* 0x000fe40006800000 */
[C---:B------:R-:W-:Y:S01]  /*36c0*/  ISETP.GE.AND P3, PT, R215.reuse, 0x28, PT ;  /* 0x00000028d700780c */ /* 0x040fe20003f66270 */
[----:B------:R-:W3:Y:S01]  /*36d0*/  MUFU.TANH R162, R102 ;  /* 0x0000006600a27308 */ /* 0x000ee20000002400 */
[----:B------:R-:W-:-:S02]  /*36e0*/  ISETP.GE.AND P5, PT, R215, 0x29, PT ;  /* 0x00000029d700780c */ /* 0x000fc40003fa6270 */
[C---:B------:R-:W-:Y:S01]  /*36f0*/  ISETP.GT.OR P4, PT, R214.reuse, 0x18, !P4 ;  /* 0x00000018d600780c */ /* 0x040fe20006784670 */
[----:B----4-:R-:W-:Y:S01]  /*3700*/  SHFL.IDX PT, R223, R218, R9, 0x1f ;  /* 0x00001f09dadf7589 */ /* 0x010fe200000e0000 */
[C---:B------:R-:W-:Y:S02]  /*3710*/  ISETP.GT.OR P2, PT, R214.reuse, 0x19, !P2 ;  /* 0x00000019d600780c */ /* 0x040fe40005744670 */
[C---:B------:R-:W-:Y:S01]  /*3720*/  ISETP.GT.OR P0, PT, R214.reuse, 0x20, !P0 ;  /* 0x00000020d600780c */ /* 0x040fe20004704670 */
[----:B------:R4:W-:Y:S01]  /*3730*/  MUFU.TANH R150, R114 ;  /* 0x0000007200967308 */ /* 0x0009e20000002400 */
[C---:B------:R-:W-:Y:S02]  /*3740*/  ISETP.GT.OR P1, PT, R214.reuse, 0x21, !P1 ;  /* 0x00000021d600780c */ /* 0x040fe40004f24670 */
[C---:B------:R-:W-:Y:S02]  /*3750*/  ISETP.GT.OR P3, PT, R214.reuse, 0x28, !P3 ;  /* 0x00000028d600780c */ /* 0x040fe40005f64670 */
[----:B------:R-:W-:-:S02]  /*3760*/  ISETP.GT.OR P5, PT, R214, 0x29, !P5 ;  /* 0x00000029d600780c */ /* 0x000fc40006fa4670 */
[----:B------:R-:W-:Y:S01]  /*3770*/  FSEL R204, R236, -INF , !P4 ;  /* 0xff800000eccc7808 */ /* 0x000fe20006000000 */
[----:B------:R-:W3:Y:S01]  /*3780*/  MUFU.TANH R161, R103 ;  /* 0x0000006700a17308 */ /* 0x000ee20000002400 */
[----:B------:R-:W-:Y:S02]  /*3790*/  FSEL R139, R234, -INF , !P2 ;  /* 0xff800000ea8b7808 */ /* 0x000fe40005000000 */
[----:B------:R-:W-:Y:S02]  /*37a0*/  FSEL R137, R197, -INF , !P0 ;  /* 0xff800000c5897808 */ /* 0x000fe40004000000 */
[----:B------:R-:W-:Y:S02]  /*37b0*/  FSEL R135, R198, -INF , !P1 ;  /* 0xff800000c6877808 */ /* 0x000fe40004800000 */
[C---:B------:R-:W-:Y:S01]  /*37c0*/  ISETP.GE.AND P4, PT, R215.reuse, 0x30, PT ;  /* 0x00000030d700780c */ /* 0x040fe20003f86270 */
[----:B------:R-:W3:Y:S01]  /*37d0*/  MUFU.TANH R158, R106 ;  /* 0x0000006a009e7308 */ /* 0x000ee20000002400 */
[----:B------:R-:W-:-:S02]  /*37e0*/  ISETP.GE.AND P2, PT, R215, 0x31, PT ;  /* 0x00000031d700780c */ /* 0x000fc40003f46270 */
[C---:B------:R-:W-:Y:S02]  /*37f0*/  ISETP.GE.AND P0, PT, R215.reuse, 0x38, PT ;  /* 0x00000038d700780c */ /* 0x040fe40003f06270 */
[----:B------:R-:W-:Y:S02]  /*3800*/  ISETP.GE.AND P1, PT, R215, 0x39, PT ;  /* 0x00000039d700780c */ /* 0x000fe40003f26270 */
[----:B------:R-:W-:Y:S01]  /*3810*/  FSEL R132, R201, -INF , !P3 ;  /* 0xff800000c9847808 */ /* 0x000fe20005800000 */
[----:B------:R-:W3:Y:S01]  /*3820*/  MUFU.TANH R157, R107 ;  /* 0x0000006b009d7308 */ /* 0x000ee20000002400 */
[----:B-1----:R-:W-:Y:S02]  /*3830*/  FSEL R121, R171, -INF , !P5 ;  /* 0xff800000ab797808 */ /* 0x002fe40006800000 */
[C---:B------:R-:W-:Y:S02]  /*3840*/  ISETP.GE.AND P3, PT, R115.reuse, 0x40, PT ;  /* 0x000000407300780c */ /* 0x040fe40003f66270 */
[----:B------:R-:W-:-:S02]  /*3850*/  ISETP.GE.AND P5, PT, R115, 0x41, PT ;  /* 0x000000417300780c */ /* 0x000fc40003fa6270 */
[C---:B------:R-:W-:Y:S01]  /*3860*/  ISETP.GT.OR P4, PT, R214.reuse, 0x30, !P4 ;  /* 0x00000030d600780c */ /* 0x040fe20006784670 */
[----:B------:R3:W-:Y:S01]  /*3870*/  MUFU.TANH R152, R111 ;  /* 0x0000006f00987308 */ /* 0x0007e20000002400 */
        /* <DEDUP_REMOVED lines=16> */
[----:B--2---:R-:W-:Y:S02]  /*3980*/  FSEL R109, R164, -INF , !P3 ;  /* 0xff800000a46d7808 */ /* 0x004fe40005800000 */
[----:B---3--:R-:W-:Y:S02]  /*3990*/  FSEL R111, R163, -INF , !P5 ;  /* 0xff800000a36f7808 */ /* 0x008fe40006800000 */
[C---:B------:R-:W-:Y:S01]  /*39a0*/  ISETP.GE.AND P3, PT, R115.reuse, 0x58, PT ;  /* 0x000000587300780c */ /* 0x040fe20003f66270 */
[----:B------:R-:W2:Y:S01]  /*39b0*/  MUFU.TANH R144, R120 ;  /* 0x0000007800907308 */ /* 0x000ea20000002400 */
        /* <DEDUP_REMOVED lines=19> */
[----:B------:R-:W-:Y:S02]  /*3af0*/  WARPGROUP.DEPBAR.LE gsb0, 0x0 ;  /* 0x00008000000079c5 */ /* 0x000fe40000010000 */
[----:B------:R-:W-:Y:S01]  /*3b00*/  WARPGROUP.ARRIVE ;  /* 0x00000000000079c5 */ /* 0x000fe20000000000 */
[----:B------:R-:W-:Y:S01]  /*3b10*/  FSEL R103, R151, -INF , !P5 ;  /* 0xff80000097677808 */ /* 0x000fe20006800000 */
[----:B------:R-:W3:Y:S01]  /*3b20*/  MUFU.TANH R141, R123 ;  /* 0x0000007b008d7308 */ /* 0x000ee20000002400 */
[----:B------:R-:W-:-:S02]  /*3b30*/  ISETP.GE.AND P3, PT, R215, 0x50, PT ;  /* 0x00000050d700780c */ /* 0x000fc40003f66270 */
[----:B------:R-:W-:Y:S01]  /*3b40*/  ISETP.GE.AND P5, PT, R215, 0x51, PT ;  /* 0x00000051d700780c */ /* 0x000fe20003fa6270 */
[----:B------:R-:W-:Y:S01]  /*3b50*/  HGMMA.64x128x16.F32.BF16 R24, gdesc[UR8], R24, gsb0 ;  /* 0x01e00000081879f0 */ /* 0x000fe20008001818 */
[C---:B------:R-:W-:Y:S02]  /*3b60*/  ISETP.GT.OR P4, PT, R214.reuse, 0x40, !P4 ;  /* 0x00000040d600780c */ /* 0x040fe40006784670 */
[C---:B------:R-:W-:Y:S01]  /*3b70*/  ISETP.GT.OR P2, PT, R214.reuse, 0x41, !P2 ;  /* 0x00000041d600780c */ /* 0x040fe20005744670 */
[----:B------:R-:W3:Y:S01]  /*3b80*/  MUFU.TANH R5, R126 ;  /* 0x0000007e00057308 */ /* 0x000ee20000002400 */
[C---:B------:R-:W-:Y:S02]  /*3b90*/  ISETP.GT.OR P0, PT, R214.reuse, 0x48, !P0 ;  /* 0x00000048d600780c */ /* 0x040fe40004704670 */
[C---:B------:R-:W-:Y:S02]  /*3ba0*/  ISETP.GT.OR P1, PT, R214.reuse, 0x49, !P1 ;  /* 0x00000049d600780c */ /* 0x040fe40004f24670 */
[----:B------:R-:W-:-:S02]  /*3bb0*/  ISETP.GT.OR P3, PT, R214, 0x50, !P3 ;  /* 0x00000050d600780c */ /* 0x000fc40005f64670 */
[----:B------:R-:W-:Y:S01]  /*3bc0*/  ISETP.GT.OR P5, PT, R214, 0x51, !P5 ;  /* 0x00000051d600780c */ /* 0x000fe20006fa4670 */
[----:B------:R1:W-:Y:S01]  /*3bd0*/  MUFU.TANH R6, R125 ;  /* 0x0000007d00067308 */ /* 0x0003e20000002400 */
[----:B------:R-:W-:Y:S02]  /*3be0*/  FSEL R101, R162, -INF , !P4 ;  /* 0xff800000a2657808 */ /* 0x000fe40006000000 */
[----:B------:R-:W-:Y:S02]  /*3bf0*/  FSEL R90, R161, -INF , !P2 ;  /* 0xff800000a15a7808 */ /* 0x000fe40005000000 */
[----:B------:R-:W-:Y:S02]  /*3c00*/  FSEL R104, R158, -INF , !P0 ;  /* 0xff8000009e687808 */ /* 0x000fe40004000000 */
[----:B------:R-:W-:Y:S01]  /*3c10*/  FSEL R99, R157, -INF , !P1 ;  /* 0xff8000009d637808 */ /* 0x000fe20004800000 */
[----:B------:R4:W-:Y:S01]  /*3c20*/  MUFU.TANH R4, R127 ;  /* 0x0000007f00047308 */ /* 0x0009e20000002400 */
[C---:B------:R-:W-:Y:S01]  /*3c30*/  ISETP.GE.AND P4, PT, R215.reuse, 0x58, PT ;  /* 0x00000058d700780c */ /* 0x040fe20003f86270 */
[----:B-1----:R-:W-:Y:S01]  /*3c40*/  FMUL.FTZ R125, R128, UR13 ;  /* 0x0000000d807d7c20 */ /* 0x002fe20008410000 */
[----:B------:R-:W-:-:S02]  /*3c50*/  ISETP.GE.AND P2, PT, R215, 0x59, PT ;  /* 0x00000059d700780c */ /* 0x000fc40003f46270 */
[C---:B------:R-:W-:Y:S02]  /*3c60*/  ISETP.GE.AND P0, PT, R115.reuse, 0x60, PT ;  /* 0x000000607300780c */ /* 0x040fe40003f06270 */
[C---:B------:R-:W-:Y:S01]  /*3c70*/  ISETP.GE.AND P1, PT, R115.reuse, 0x61, PT ;  /* 0x000000617300780c */ /* 0x040fe20003f26270 */
[----:B------:R1:W-:Y:S01]  /*3c80*/  MUFU.TANH R2, R125 ;  /* 0x0000007d00027308 */ /* 0x0003e20000002400 */
[----:B------:R-:W-:Y:S01]  /*3c90*/  FSEL R96, R154, -INF , !P3 ;  /* 0xff8000009a607808 */ /* 0x000fe20005800000 */
[----:B----4-:R-:W-:Y:S01]  /*3ca0*/  FMUL.FTZ R127, R130, UR13 ;  /* 0x0000000d827f7c20 */ /* 0x010fe20008410000 */
[----:B------:R-:W-:Y:S02]  /*3cb0*/  FSEL R107, R152, -INF , !P5 ;  /* 0xff800000986b7808 */ /* 0x000fe40006800000 */
[C---:B------:R-:W-:Y:S02]  /*3cc0*/  ISETP.GE.AND P3, PT, R115.reuse, 0x68, PT ;  /* 0x000000687300780c */ /* 0x040fe40003f66270 */
[----:B------:R-:W-:Y:S01]  /*3cd0*/  ISETP.GE.AND P5, PT, R115, 0x69, PT ;  /* 0x000000697300780c */ /* 0x000fe20003fa6270 */
[----:B------:R-:W-:Y:S01]  /*3ce0*/  MUFU.TANH R127, R127 ;  /* 0x0000007f007f7308 */ /* 0x000fe20000002400 */
[C---:B------:R-:W-:Y:S01]  /*3cf0*/  ISETP.GT.OR P4, PT, R214.reuse, 0x58, !P4 ;  /* 0x00000058d600780c */ /* 0x040fe20006784670 */
[----:B-1----:R-:W-:Y:S01]  /*3d00*/  VIADD R125, R9, 0xc ;  /* 0x0000000c097d7836 */ /* 0x002fe20000000000 */
[----:B------:R-:W-:-:S02]  /*3d10*/  ISETP.GT.OR P2, PT, R214, 0x59, !P2 ;  /* 0x00000059d600780c */ /* 0x000fc40005744670 */
[C---:B------:R-:W-:Y:S02]  /*3d20*/  ISETP.GT.OR P0, PT, R124.reuse, 0x60, !P0 ;  /* 0x000000607c00780c */ /* 0x040fe40004704670 */
[C---:B------:R-:W-:Y:S01]  /*3d30*/  ISETP.GT.OR P1, PT, R124.reuse, 0x61, !P1 ;  /* 0x000000617c00780c */ /* 0x040fe20004f24670 */
[----:B------:R-:W1:Y:S01]  /*3d40*/  SHFL.IDX PT, R233, R17, R125, 0x1f ;  /* 0x00001f7d11e97589 */ /* 0x000e6200000e0000 */
[C---:B------:R-:W-:Y:S01]  /*3d50*/  ISETP.GT.OR P3, PT, R124.reuse, 0x68, !P3 ;  /* 0x000000687c00780c */ /* 0x040fe20005f64670 */
[----:B------:R-:W-:Y:S01]  /*3d60*/  MUFU.TANH R227, R227 ;  /* 0x000000e300e37308 */ /* 0x000fe20000002400 */
[----:B------:R-:W-:Y:S02]  /*3d70*/  ISETP.GT.OR P5, PT, R124, 0x69, !P5 ;  /* 0x000000697c00780c */ /* 0x000fe40006fa4670 */
[----:B------:R-:W-:Y:S02]  /*3d80*/  FSEL R93, R150, -INF , !P4 ;  /* 0xff800000965d7808 */ /* 0x000fe40006000000 */
[----:B------:R-:W-:-:S02]  /*3d90*/  FSEL R110, R149, -INF , !P2 ;  /* 0xff800000956e7808 */ /* 0x000fc40005000000 */
[----:B------:R-:W-:Y:S01]  /*3da0*/  FSEL R106, R148, -INF , !P0 ;  /* 0xff800000946a7808 */ /* 0x000fe20004000000 */
[----:B------:R-:W-:Y:S01]  /*3db0*/  MUFU.TANH R131, R131 ;  /* 0x0000008300837308 */ /* 0x000fe20000002400 */
[----:B------:R-:W-:Y:S02]  /*3dc0*/  FSEL R94, R147, -INF , !P1 ;  /* 0xff800000935e7808 */ /* 0x000fe40004800000 */
[C---:B------:R-:W-:Y:S02]  /*3dd0*/  ISETP.GE.AND P4, PT, R115.reuse, 0x70, PT ;  /* 0x000000707300780c */ /* 0x040fe40003f86270 */
[C---:B------:R-:W-:Y:S02]  /*3de0*/  ISETP.GE.AND P2, PT, R115.reuse, 0x71, PT ;  /* 0x000000717300780c */ /* 0x040fe40003f46270 */
[C---:B------:R-:W-:Y:S02]  /*3df0*/  ISETP.GE.AND P0, PT, R115.reuse, 0x78, PT ;  /* 0x000000787300780c */ /* 0x040fe40003f06270 */
[----:B------:R-:W-:-:S02]  /*3e00*/  ISETP.GE.AND P1, PT, R115, 0x79, PT ;  /* 0x000000797300780c */ /* 0x000fc40003f26270 */
[----:B--2---:R-:W-:Y:S02]  /*3e10*/  FSEL R115, R144, -INF , !P3 ;  /* 0xff80000090737808 */ /* 0x004fe40005800000 */
[----:B------:R-:W-:Y:S01]  /*3e20*/  FSEL R116, R143, -INF , !P5 ;  /* 0xff8000008f747808 */ /* 0x000fe20006800000 */
[----:B-1----:R-:W-:Y:S01]  /*3e30*/  FFMA.FTZ R224, R224, UR4, -R233 ;  /* 0x00000004e0e07c23 */ /* 0x002fe200080108e9 */
[C---:B------:R-:W-:Y:S02]  /*3e40*/  ISETP.GE.AND P3, PT, R215.reuse, 0x60, PT ;  /* 0x00000060d700780c */ /* 0x040fe40003f66270 */
[----:B------:R-:W-:Y:S02]  /*3e50*/  ISETP.GE.AND P5, PT, R215, 0x61, PT ;  /* 0x00000061d700780c */ /* 0x000fe40003fa6270 */
[----:B------:R-:W-:Y:S02]  /*3e60*/  ISETP.GT.OR P4, PT, R124, 0x70, !P4 ;  /* 0x000000707c00780c */ /* 0x000fe40006784670 */
[----:B------:R-:W-:-:S02]  /*3e70*/  ISETP.GT.OR P3, PT, R214, 0x60, !P3 ;  /* 0x00000060d600780c */ /* 0x000fc40005f64670 */
[----:B------:R-:W-:Y:S02]  /*3e80*/  ISETP.GT.OR P5, PT, R214, 0x61, !P5 ;  /* 0x00000061d600780c */ /* 0x000fe40006fa4670 */
[----:B------:R-:W-:Y:S02]  /*3e90*/  FSEL R118, R140, -INF , !P4 ;  /* 0xff8000008c767808 */ /* 0x000fe40006000000 */
[----:B---3--:R-:W-:Y:S02]  /*3ea0*/  FSEL R119, R146, -INF , !P3 ;  /* 0xff80000092777808 */ /* 0x008fe40005800000 */
[----:B------:R-:W-:Y:S02]  /*3eb0*/  FSEL R122, R145, -INF , !P5 ;  /* 0xff800000917a7808 */ /* 0x000fe40006800000 */
[C---:B------:R-:W-:Y:S02]  /*3ec0*/  ISETP.GE.AND P4, PT, R215.reuse, 0x68, PT ;  /* 0x00000068d700780c */ /* 0x040fe40003f86270 */
[----:B------:R-:W-:-:S02]  /*3ed0*/  ISETP.GE.AND P3, PT, R215, 0x69, PT ;  /* 0x00000069d700780c */ /* 0x000fc40003f66270 */
[----:B------:R-:W-:Y:S02]  /*3ee0*/  ISETP.GE.AND P5, PT, R215, 0x70, PT ;  /* 0x00000070d700780c */ /* 0x000fe40003fa6270 */
[C---:B------:R-:W-:Y:S02]  /*3ef0*/  ISETP.GT.OR P2, PT, R124.reuse, 0x71, !P2 ;  /* 0x000000717c00780c */ /* 0x040fe40005744670 */
[C---:B------:R-:W-:Y:S02]  /*3f00*/  ISETP.GT.OR P0, PT, R124.reuse, 0x78, !P0 ;  /* 0x000000787c00780c */ /* 0x040fe40004704670 */
[----:B------:R-:W-:Y:S01]  /*3f10*/  ISETP.GT.OR P1, PT, R124, 0x79, !P1 ;  /* 0x000000797c00780c */ /* 0x000fe20004f24670 */
[----:B------:R-:W-:Y:S01]  /*3f20*/  VIADD R124, R9, 0x4 ;  /* 0x00000004097c7836 */ /* 0x000fe20000000000 */
[C---:B------:R-:W-:Y:S02]  /*3f30*/  ISETP.GT.OR P4, PT, R214.reuse, 0x68, !P4 ;  /* 0x00000068d600780c */ /* 0x040fe40006784670 */
[----:B------:R-:W-:-:S02]  /*3f40*/  ISETP.GT.OR P3, PT, R214, 0x69, !P3 ;  /* 0x00000069d600780c */ /* 0x000fc40005f64670 */
[----:B------:R-:W-:Y:S01]  /*3f50*/  ISETP.GT.OR P5, PT, R214, 0x70, !P5 ;  /* 0x00000070d600780c */ /* 0x000fe20006fa4670 */
[----:B------:R-:W-:Y:S01]  /*3f60*/  SHFL.IDX PT, R128, R218, R124, 0x1f ;  /* 0x00001f7cda807589 */ /* 0x000fe200000e0000 */
[----:B------:R-:W-:Y:S02]  /*3f70*/  IADD3 R126, R9, 0x8, RZ ;  /* 0x00000008097e7810 */ /* 0x000fe40007ffe0ff */
[----:B------:R-:W-:Y:S01]  /*3f80*/  FSEL R117, R142, -INF , !P4 ;  /* 0xff8000008e757808 */ /* 0x000fe20006000000 */
[----:B------:R-:W1:Y:S01]  /*3f90*/  SHFL.IDX PT, R217, R17, R124, 0x1f ;  /* 0x00001f7c11d97589 */ /* 0x000e6200000e0000 */
[----:B------:R-:W-:Y:S02]  /*3fa0*/  FSEL R123, R141, -INF , !P3 ;  /* 0xff8000008d7b7808 */ /* 0x000fe40005800000 */
[----:B------:R-:W-:Y:S01]  /*3fb0*/  FSEL R120, R5, -INF , !P5 ;  /* 0xff80000005787808 */ /* 0x000fe20006800000 */
[----:B------:R-:W2:Y:S01]  /*3fc0*/  SHFL.IDX PT, R216, R218, R126, 0x1f ;  /* 0x00001f7edad87589 */ /* 0x000ea200000e0000 */
[----:B------:R-:W-:-:S02]  /*3fd0*/  ISETP.GE.AND P4, PT, R215, 0x71, PT ;  /* 0x00000071d700780c */ /* 0x000fc40003f86270 */
[C---:B------:R-:W-:Y:S02]  /*3fe0*/  ISETP.GE.AND P3, PT, R215.reuse, 0x78, PT ;  /* 0x00000078d700780c */ /* 0x040fe40003f66270 */
[----:B------:R-:W-:Y:S02]  /*3ff0*/  ISETP.GE.AND P5, PT, R215, 0x79, PT ;  /* 0x00000079d700780c */ /* 0x000fe40003fa6270 */
[----:B------:R-:W3:Y:S01]  /*4000*/  SHFL.IDX PT, R215, R17, R9, 0x1f ;  /* 0x00001f0911d77589 */ /* 0x000ee200000e0000 */
[C---:B------:R-:W-:Y:S02]  /*4010*/  ISETP.GT.OR P4, PT, R214.reuse, 0x71, !P4 ;  /* 0x00000071d600780c */ /* 0x040fe40006784670 */
[C---:B------:R-:W-:Y:S02]  /*4020*/  ISETP.GT.OR P3, PT, R214.reuse, 0x78, !P3 ;  /* 0x00000078d600780c */ /* 0x040fe40005f64670 */
[----:B------:R-:W-:Y:S02]  /*4030*/  ISETP.GT.OR P5, PT, R214, 0x79, !P5 ;  /* 0x00000079d600780c */ /* 0x000fe40006fa4670 */
[----:B------:R-:W4:Y:S01]  /*4040*/  SHFL.IDX PT, R214, R218, R125, 0x1f ;  /* 0x00001f7ddad67589 */ /* 0x000f2200000e0000 */
[----:B-1----:R-:W-:Y:S01]  /*4050*/  FFMA.FTZ R211, R211, UR4, -R217 ;  /* 0x00000004d3d37c23 */ /* 0x002fe200080108d9 */
[----:B------:R-:W-:-:S02]  /*4060*/  WARPGROUP.DEPBAR.LE gsb0, 0x0 ;  /* 0x00008000000079c5 */ /* 0x000fc40000010000 */
[----:B------:R-:W-:Y:S01]  /*4070*/  FADD.FTZ R221, R25, -R128 ;  /* 0x8000008019dd7221 */ /* 0x000fe20000010000 */
[--C-:B--2---:R-:W-:Y:S01]  /*4080*/  FADD.FTZ R129, R28, -R216.reuse ;  /* 0x800000d81c817221 */ /* 0x104fe20000010000 */
[----:B------:R-:W-:Y:S01]  /*4090*/  FADD.FTZ R130, R30, -R216 ;  /* 0x800000d81e827221 */ /* 0x000fe20000010000 */
[--C-:B------:R-:W-:Y:S01]  /*40a0*/  FADD.FTZ R226, R24, -R223.reuse ;  /* 0x800000df18e27221 */ /* 0x100fe20000010000 */
[----:B------:R-:W-:Y:S01]  /*40b0*/  FADD.FTZ R223, R26, -R223 ;  /* 0x800000df1adf7221 */ /* 0x000fe20000010000 */
[--C-:B---3--:R-:W-:Y:S01]  /*40c0*/  FFMA.FTZ R216, R210, UR4, -R215.reuse ;  /* 0x00000004d2d87c23 */ /* 0x108fe200080108d7 */
[----:B------:R-:W-:Y:S01]  /*40d0*/  FFMA.FTZ R25, R212, UR4, -R215 ;  /* 0x00000004d4197c23 */ /* 0x000fe200080108d7 */
[----:B------:R-:W-:Y:S02]  /*40e0*/  VIADD R215, R9, 0x10 ;  /* 0x0000001009d77836 */ /* 0x000fe40000000000 */
[----:B------:R-:W-:Y:S01]  /*40f0*/  FFMA.FTZ R26, R213, UR4, -R217 ;  /* 0x00000004d51a7c23 */ /* 0x000fe200080108d9 */
[----:B------:R-:W-:Y:S01]  /*4100*/  FADD.FTZ R128, R27, -R128 ;  /* 0x800000801b807221 */ /* 0x000fe20000010000 */
[C---:B------:R-:W-:Y:S01]  /*4110*/  IADD3 R217, R9.reuse, 0x14, RZ ;  /* 0x0000001409d97810 */ /* 0x040fe20007ffe0ff */
[----:B------:R-:W1:Y:S01]  /*4120*/  SHFL.IDX PT, R28, R17, R126, 0x1f ;  /* 0x00001f7e111c7589 */ /* 0x000e6200000e0000 */
[----:B------:R-:W-:-:S02]  /*4130*/  VIADD R213, R9, 0x1c ;  /* 0x0000001c09d57836 */ /* 0x000fc40000000000 */
[--C-:B----4-:R-:W-:Y:S01]  /*4140*/  FADD.FTZ R210, R29, -R214.reuse ;  /* 0x800000d61dd27221 */ /* 0x110fe20000010000 */
[----:B------:R-:W-:Y:S01]  /*4150*/  VIADD R212, R9, 0x18 ;  /* 0x0000001809d47836 */ /* 0x000fe20000000000 */
        /* <DEDUP_REMOVED lines=672> */
.L_x_2090:
        /* <DEDUP_REMOVED lines=68> */
.L_x_2091:
        /* <DEDUP_REMOVED lines=12> */
.L_x_2081:
        /* <DEDUP_REMOVED lines=8> */
[----:B------:R-:W-:-:S05]  /*70e0*/  IMAD.U32 R5, RZ, RZ, UR5 ;  /* 0x00000005ff057e24 */ /* 0x000fca000f8e00ff */
        /* <DEDUP_REMOVED lines=15> */
[C---:B-1----:R-:W-:Y:S01]  /*71e0*/  VIADD R15, R13.reuse, 0xffffff80 ;  /* 0xffffff800d0f7836 */ /* 0x042fe20000000000 */
[----:B------:R-:W-:-:S04]  /*71f0*/  IADD3 R17, R13, -0x80, RZ ;  /* 0xffffff800d117810 */ /* 0x000fc80007ffe0ff */
[----:B------:R-:W-:-:S04]  /*7200*/  SHF.R.S32.HI R15, RZ, 0x1f, R15 ;  /* 0x0000001fff0f7819 */ /* 0x000fc8000001140f */
[----:B------:R-:W-:-:S04]  /*7210*/  LEA.HI R15, R15, R17, RZ, 0x7 ;  /* 0x000000110f0f7211 */ /* 0x000fc800078f38ff */
[----:B------:R-:W-:-:S04]  /*7220*/  SHF.R.S32.HI R15, RZ, 0x7, R15 ;  /* 0x00000007ff0f7819 */ /* 0x000fc8000001140f */
[----:B------:R-:W-:Y:S02]  /*7230*/  LEA.HI R13, R15, R15, RZ, 0x1 ;  /* 0x0000000f0f0d7211 */ /* 0x000fe400078f08ff */
[----:B--2---:R-:W-:Y:S02]  /*7240*/  MOV R14, R10 ;  /* 0x0000000a000e7202 */ /* 0x004fe40000000f00 */
[----:B------:R-:W-:-:S03]  /*7250*/  SHF.R.S32.HI R10, RZ, 0x1f, R7 ;  /* 0x0000001fff0a7819 */ /* 0x000fc60000011407 */
[----:B------:R-:W-:Y:S01]  /*7260*/  IMAD.MOV.U32 R22, RZ, RZ, R14 ;  /* 0x000000ffff167224 */ /* 0x000fe200078e000e */
[----:B------:R-:W-:Y:S02]  /*7270*/  LEA.HI R5, R10, R7, RZ, 0x5 ;  /* 0x000000070a057211 */ /* 0x000fe400078f28ff */
[----:B---3--:R-:W-:Y:S02]  /*7280*/  LEA.HI R6, R6, R11, RZ, 0x5 ;  /* 0x0000000b06067211 */ /* 0x008fe400078f28ff */
[----:B------:R-:W-:Y:S02]  /*7290*/  LEA.HI R10, R10, R7, RZ, 0x2 ;  /* 0x000000070a0a7211 */ /* 0x000fe400078f10ff */
[----:B------:R-:W-:Y:S02]  /*72a0*/  SHF.R.S32.HI R9, RZ, 0x5, R6 ;  /* 0x00000005ff097819 */ /* 0x000fe40000011406 */
[--C-:B----4-:R-:W-:Y:S02]  /*72b0*/  SHF.R.S32.HI R11, RZ, 0x2, R12.reuse ;  /* 0x00000002ff0b7819 */ /* 0x110fe4000001140c */
[----:B------:R-:W-:Y:S01]  /*72c0*/  SHF.R.S32.HI R8, RZ, 0x1f, R12 ;  /* 0x0000001fff087819 */ /* 0x000fe2000001140c */
[----:B------:R-:W-:Y:S01]  /*72d0*/  IMAD.U32 R12, RZ, RZ, UR4 ;  /* 0x00000004ff0c7e24 */ /* 0x000fe2000f8e00ff */
[----:B------:R-:W-:-:S02]  /*72e0*/  LOP3.LUT R6, R5, 0xffffffe0, RZ, 0xc0, !PT ;  /* 0xffffffe005067812 */ /* 0x000fc400078ec0ff */
[----:B------:R-:W-:Y:S02]  /*72f0*/  LEA.HI R5, R8, R11, RZ, 0x3 ;  /* 0x0000000b08057211 */ /* 0x000fe400078f18ff */
[----:B------:R-:W-:Y:S01]  /*7300*/  LOP3.LUT R10, R10, 0xfffffffc, RZ, 0xc0, !PT ;  /* 0xfffffffc0a0a7812 */ /* 0x000fe200078ec0ff */
[----:B------:R-:W-:Y:S02]  /*7310*/  IMAD.IADD R8, R7, 0x1, -R6 ;  /* 0x0000000107087824 */ /* 0x000fe400078e0a06 */
[----:B------:R-:W-:Y:S01]  /*7320*/  IMAD R6, R9, -0x10, R12 ;  /* 0xfffffff009067824 */ /* 0x000fe200078e020c */
[----:B------:R-:W-:Y:S02]  /*7330*/  LOP3.LUT R12, R5, 0xfffffff8, RZ, 0xc0, !PT ;  /* 0xfffffff8050c7812 */ /* 0x000fe400078ec0ff */
[----:B------:R-:W-:Y:S02]  /*7340*/  SHF.R.S32.HI R9, RZ, 0x1f, R8 ;  /* 0x0000001fff097819 */ /* 0x000fe40000011408 */
[----:B------:R-:W-:-:S02]  /*7350*/  IADD3 R6, R6, R12, -R11 ;  /* 0x0000000c06067210 */ /* 0x000fc40007ffe80b */
[-C--:B------:R-:W-:Y:S02]  /*7360*/  LEA.HI R11, R9, R8.reuse, RZ, 0x3 ;  /* 0x00000008090b7211 */ /* 0x080fe400078f18ff */
[----:B------:R-:W-:Y:S02]  /*7370*/  LOP3.LUT R5, R13, 0xfffffffe, RZ, 0xc0, !PT ;  /* 0xfffffffe0d057812 */ /* 0x000fe400078ec0ff */
[----:B------:R-:W-:Y:S02]  /*7380*/  LEA.HI R12, R9, R8, RZ, 0x2 ;  /* 0x00000008090c7211 */ /* 0x000fe400078f10ff */
[--C-:B------:R-:W-:Y:S02]  /*7390*/  SHF.R.S32.HI R9, RZ, 0x3, R11.reuse ;  /* 0x00000003ff097819 */ /* 0x100fe4000001140b */
[----:B------:R-:W-:Y:S02]  /*73a0*/  SHF.R.S32.HI R14, RZ, 0x1f, R11 ;  /* 0x0000001fff0e7819 */ /* 0x000fe4000001140b */
[----:B------:R-:W-:-:S02]  /*73b0*/  IADD3 R5, R15, -R5, RZ ;  /* 0x800000050f057210 */ /* 0x000fc40007ffe0ff */
[----:B------:R-:W-:Y:S02]  /*73c0*/  SHF.R.S32.HI R11, RZ, 0x2, R12 ;  /* 0x00000002ff0b7819 */ /* 0x000fe4000001140c */
[----:B------:R-:W-:Y:S01]  /*73d0*/  LEA.HI R14, R14, R9, RZ, 0x4 ;  /* 0x000000090e0e7211 */ /* 0x000fe200078f20ff */
[----:B------:R-:W-:Y:S01]  /*73e0*/  IMAD R8, R5, -0x40, R6 ;  /* 0xffffffc005087824 */ /* 0x000fe200078e0206 */
[----:B------:R-:W-:Y:S01]  /*73f0*/  LEA.HI R12, R12, R11, RZ, 0x1 ;  /* 0x0000000b0c0c7211 */ /* 0x000fe200078f08ff */
[C---:B------:R-:W-:Y:S01]  /*7400*/  VIADD R5, R11.reuse, 0x8 ;  /* 0x000000080b057836 */ /* 0x040fe20000000000 */
[----:B------:R-:W-:Y:S01]  /*7410*/  LOP3.LUT R14, R14, 0x1ffffff0, RZ, 0xc0, !PT ;  /* 0x1ffffff00e0e7812 */ /* 0x000fe200078ec0ff */
[----:B------:R-:W-:Y:S01]  /*7420*/  VIADD R15, R11, 0x18 ;  /* 0x000000180b0f7836 */ /* 0x000fe20000000000 */
[----:B------:R-:W-:Y:S02]  /*7430*/  LOP3.LUT R12, R12, 0xfffffffe, RZ, 0xc0, !PT ;  /* 0xfffffffe0c0c7812 */ /* 0x000fe400078ec0ff */
[----:B------:R-:W-:Y:S01]  /*7440*/  LEA.HI R6, R5, R5, RZ, 0x1 ;  /* 0x0000000505067211 */ /* 0x000fe200078f08ff */
[----:B------:R-:W-:Y:S01]  /*7450*/  IMAD.IADD R9, R9, 0x1, -R14 ;  /* 0x0000000109097824 */ /* 0x000fe200078e0a0e */
[----:B------:R-:W-:Y:S01]  /*7460*/  IADD3 R7, R7, -R10, RZ ;  /* 0x8000000a07077210 */ /* 0x000fe20007ffe0ff */
[----:B------:R-:W-:Y:S01]  /*7470*/  IMAD.IADD R12, R11, 0x1, -R12 ;  /* 0x000000010b0c7824 */ /* 0x000fe200078e0a0c */
[----:B------:R-:W-:-:S02]  /*7480*/  LOP3.LUT R10, R6, 0xfffffffe, RZ, 0xc0, !PT ;  /* 0xfffffffe060a7812 */ /* 0x000fc400078ec0ff */
[----:B------:R-:W-:Y:S01]  /*7490*/  IADD3 R13, R11, 0x10, RZ ;  /* 0x000000100b0d7810 */ /* 0x000fe20007ffe0ff */
[----:B------:R-:W-:Y:S01]  /*74a0*/  IMAD R11, R9, 0x8, R12 ;  /* 0x00000008090b7824 */ /* 0x000fe200078e020c */
[----:B------:R-:W-:Y:S02]  /*74b0*/  IADD3 R10, R5, -R10, RZ ;  /* 0x8000000a050a7210 */ /* 0x000fe40007ffe0ff */
[----:B------:R-:W-:Y:S02]  /*74c0*/  LEA.HI R9, R13, R13, RZ, 0x1 ;  /* 0x0000000d0d097211 */ /* 0x000fe400078f08ff */
[--C-:B------:R-:W-:Y:S01]  /*74d0*/  SHF.R.S32.HI R5, RZ, 0x1, R6.reuse ;  /* 0x00000001ff057819 */ /* 0x100fe20000011406 */
[----:B------:R1:W-:Y:S01]  /*74e0*/  STL [R1+0x54], R11 ;  /* 0x0000540b01007387 */ /* 0x0003e20000100800 */
[----:B------:R-:W-:Y:S02]  /*74f0*/  SHF.R.S32.HI R6, RZ, 0x1f, R6 ;  /* 0x0000001fff067819 */ /* 0x000fe40000011406 */
[----:B------:R-:W-:-:S02]  /*7500*/  LEA.HI R17, R15, R15, RZ, 0x1 ;  /* 0x0000000f0f117211 */ /* 0x000fc400078f08ff */
[--C-:B------:R-:W-:Y:S02]  /*7510*/  SHF.R.S32.HI R14, RZ, 0x1f, R9.reuse ;  /* 0x0000001fff0e7819 */ /* 0x100fe40000011409 */
[----:B------:R-:W-:Y:S02]  /*7520*/  LOP3.LUT R12, R9, 0xfffffffe, RZ, 0xc0, !PT ;  /* 0xfffffffe090c7812 */ /* 0x000fe400078ec0ff */
[----:B------:R-:W-:Y:S02]  /*7530*/  LEA.HI R6, R6, R5, RZ, 0x4 ;  /* 0x0000000506067211 */ /* 0x000fe400078f20ff */
[----:B-1----:R-:W-:Y:S01]  /*7540*/  SHF.R.S32.HI R11, RZ, 0x1, R9 ;  /* 0x00000001ff0b7819 */ /* 0x002fe20000011409 */
[----:B------:R-:W-:Y:S01]  /*7550*/  IMAD.IADD R12, R13, 0x1, -R12 ;  /* 0x000000010d0c7824 */ /* 0x000fe200078e0a0c */
[--C-:B------:R-:W-:Y:S02]  /*7560*/  SHF.R.S32.HI R9, RZ, 0x1, R17.reuse ;  /* 0x00000001ff097819 */ /* 0x100fe40000011411 */
[----:B------:R-:W-:-:S02]  /*7570*/  SHF.R.S32.HI R18, RZ, 0x1f, R17 ;  /* 0x0000001fff127819 */ /* 0x000fc40000011411 */
[----:B------:R-:W-:Y:S02]  /*7580*/  LEA.HI R14, R14, R11, RZ, 0x4 ;  /* 0x0000000b0e0e7211 */ /* 0x000fe400078f20ff */
[----:B------:R-:W-:Y:S02]  /*7590*/  LOP3.LUT R6, R6, 0x1ffffff0, RZ, 0xc0, !PT ;  /* 0x1ffffff006067812 */ /* 0x000fe400078ec0ff */
[----:B------:R-:W-:Y:S02]  /*75a0*/  LEA.HI R13, R18, R9, RZ, 0x4 ;  /* 0x00000009120d7211 */ /* 0x000fe400078f20ff */
[----:B------:R-:W-:Y:S01]  /*75b0*/  LOP3.LUT R14, R14, 0x1ffffff0, RZ, 0xc0, !PT ;  /* 0x1ffffff00e0e7812 */ /* 0x000fe200078ec0ff */
[----:B------:R-:W-:Y:S01]  /*75c0*/  IMAD.IADD R5, R5, 0x1, -R6 ;  /* 0x0000000105057824 */ /* 0x000fe200078e0a06 */
[----:B------:R-:W-:Y:S01]  /*75d0*/  LOP3.LUT R20, R13, 0x1ffffff0, RZ, 0xc0, !PT ;  /* 0x1ffffff00d147812 */ /* 0x000fe200078ec0ff */
[----:B------:R-:W-:Y:S01]  /*75e0*/  IMAD R6, R22, 0x2000, R16 ;  /* 0x0000200016067824 */ /* 0x000fe200078e0210 */
[----:B------:R-:W-:Y:S01]  /*75f0*/  LOP3.LUT R18, R17, 0xfffffffe, RZ, 0xc0, !PT ;  /* 0xfffffffe11127812 */ /* 0x000fe200078ec0ff */
[----:B------:R-:W-:Y:S01]  /*7600*/  IMAD.IADD R11, R11, 0x1, -R14 ;  /* 0x000000010b0b7824 */ /* 0x000fe200078e0a0e */
[----:B------:R-:W-:Y:S01]  /*7610*/  LEA R10, R5, R10, 0x3 ;  /* 0x0000000a050a7211 */ /* 0x000fe200078e18ff */
[----:B------:R-:W-:Y:S01]  /*7620*/  IMAD.IADD R9, R9, 0x1, -R20 ;  /* 0x0000000109097824 */ /* 0x000fe200078e0a14 */
[----:B------:R-:W-:Y:S01]  /*7630*/  IADD3 R18, R15, -R18, RZ ;  /* 0x800000120f127210 */ /* 0x000fe20007ffe0ff */
[----:B------:R-:W-:Y:S01]  /*7640*/  IMAD R5, R11, 0x8, R12 ;  /* 0x000000080b057824 */ /* 0x000fe200078e020c */
[----:B------:R-:W-:Y:S01]  /*7650*/  MOV R11, 0x40000040 ;  /* 0x40000040000b7802 */ /* 0x000fe20000000f00 */
[----:B------:R1:W-:Y:S01]  /*7660*/  STL [R1+0x4c], R10 ;  /* 0x00004c0a01007387 */ /* 0x0003e20000100800 */
[----:B------:R-:W-:-:S02]  /*7670*/  IMAD.MOV.U32 R15, RZ, RZ, 0x40000040 ;  /* 0x40000040ff0f7424 */ /* 0x000fc400078e00ff */
[----:B------:R-:W-:Y:S01]  /*7680*/  IMAD.MOV.U32 R13, RZ, RZ, 0x40000040 ;  /* 0x40000040ff0d7424 */ /* 0x000fe200078e00ff */
[----:B------:R2:W-:Y:S01]  /*7690*/  STL [R1+0x48], R5 ;  /* 0x0000480501007387 */ /* 0x0005e20000100800 */
[----:B-1----:R-:W-:Y:S01]  /*76a0*/  LEA R10, R9, R18, 0x3 ;  /* 0x00000012090a7211 */ /* 0x002fe200078e18ff */
[C---:B------:R-:W-:Y:S02]  /*76b0*/  VIADD R9, R6.reuse, 0x4000 ;  /* 0x0000400006097836 */ /* 0x040fe40000000000 */
[----:B--2---:R-:W-:Y:S01]  /*76c0*/  VIADD R5, R6, 0x20c00 ;  /* 0x00020c0006057836 */ /* 0x004fe20000000000 */
[----:B------:R-:W-:Y:S01]  /*76d0*/  SHF.R.U32.HI R6, RZ, 0x4, R6 ;  /* 0x00000004ff067819 */ /* 0x000fe20000011606 */
[----:B------:R1:W-:Y:S01]  /*76e0*/  STL [R1+0x44], R10 ;  /* 0x0000440a01007387 */ /* 0x0003e20000100800 */
[----:B------:R-:W-:Y:S02]  /*76f0*/  SHF.R.U32.HI R9, RZ, 0x4, R9 ;  /* 0x00000004ff097819 */ /* 0x000fe40000011609 */
[----:B------:R-:W-:-:S02]  /*7700*/  SHF.R.U32.HI R5, RZ, 0x4, R5 ;  /* 0x00000004ff057819 */ /* 0x000fc40000011605 */
        /* <DEDUP_REMOVED lines=10> */
[----:B------:R-:W-:Y:S01]  /*77b0*/  VIADD R18, R12, 0x6 ;  /* 0x000000060c127836 */ /* 0x000fe20000000000 */
[C---:B------:R-:W-:Y:S01]  /*77c0*/  IADD3 R14, R6.reuse, 0x2, RZ ;  /* 0x00000002060e7810 */ /* 0x040fe20007ffe0ff */
[----:B-1----:R-:W-:Y:S01]  /*77d0*/  VIADD R10, R6, 0x6 ;  /* 0x00000006060a7836 */ /* 0x002fe20000000000 */
[----:B------:R1:W-:Y:S01]  /*77e0*/  STL [R1+0x58], R5 ;  /* 0x0000580501007387 */ /* 0x0003e20000100800 */
[----:B------:R-:W-:-:S03]  /*77f0*/  VIADD R9, R7, 0x14 ;  /* 0x0000001407097836 */ /* 0x000fc60000000000 */
[----:B------:R3:W-:Y:S01]  /*7800*/  STL [R1+0x38], R6 ;  /* 0x0000380601007387 */ /* 0x0007e20000100800 */
[----:B--2---:R-:W-:-:S03]  /*7810*/  VIADD R12, R6, 0x4 ;  /* 0x00000004060c7836 */ /* 0x004fc60000000000 */
[----:B------:R2:W-:Y:S01]  /*7820*/  STL.64 [R1+0x30], R22 ;  /* 0x0000301601007387 */ /* 0x0005e20000100a00 */
[----:B-1----:R-:W-:-:S03]  /*7830*/  IADD3 R5, R7, 0x4, RZ ;  /* 0x0000000407057810 */ /* 0x002fc60007ffe0ff */
        /* <DEDUP_REMOVED lines=9> */
.L_x_2104:
[----:B------:R-:W-:-:S05]  /*78d0*/  IMAD.U32 R5, RZ, RZ, UR36 ;  /* 0x00000024ff057e24 */ /* 0x000fca000f8e00ff */
[----:B------:R-:W-:-:S04]  /*78e0*/  LOP3.LUT R5, R5, 0x1, RZ, 0xfc, !PT ;  /* 0x0000000105057812 */ /* 0x000fc800078efcff */
[----:B------:R-:W-:-:S13]  /*78f0*/  ISETP.NE.AND P0, PT, R5, 0x3, PT ;  /* 0x000000030500780c */ /* 0x000fda0003f05270 */
[----:B------:R-:W-:Y:S05]  /*7900*/  @!P0 BRA `(.L_x_2094) ;  /* 0x0000000000048947 */ /* 0x000fea0003800000 */
[----:B------:R-:W-:Y:S01]  /*7910*/  BPT.TRAP 0x1 ;  /* 0x000000040000795c */ /* 0x000fe20000300000 */
.L_x_2094:
[----:B------:R-:W-:Y:S01]  /*7920*/  IMAD R6, R0, 0x8, R16 ;  /* 0x0000000800067824 */ /* 0x000fe200078e0210 */
[----:B--2---:R-:W-:-:S04]  /*7930*/  SHF.L.U32 R23, R4, 0x1f, RZ ;  /* 0x0000001f04177819 */ /* 0x004fc800000006ff */
[----:B------:R1:W2:Y:S01]  /*7940*/  SYNCS.PHASECHK.TRANS64.TRYWAIT P1, [R6+URZ+0x30c10], R23 ;  /* 0x030c1017060075a7 */ /* 0x0002a2000802017f */
[----:B------:R-:W-:Y:S05]  /*7950*/  @!P0 BRA `(.L_x_2095) ;  /* 0x0000000000048947 */ /* 0x000fea0003800000 */
[----:B------:R-:W-:Y:S01]  /*7960*/  BPT.TRAP 0x1 ;  /* 0x000000040000795c */ /* 0x000fe20000300000 */
.L_x_2095:
[----:B------:R-:W-:-:S04]  /*7970*/  IADD3 R5, R16, 0x10000, RZ ;  /* 0x0001000010057810 */ /* 0x000fc80007ffe0ff */
[----:B------:R-:W-:-:S04]  /*7980*/  SHF.R.U32.HI R5, RZ, 0x4, R5 ;  /* 0x00000004ff057819 */ /* 0x000fc80000011605 */
[----:B------:R-:W-:-:S04]  /*7990*/  LOP3.LUT R5, R5, 0x3fff, RZ, 0xc0, !PT ;  /* 0x00003fff05057812 */ /* 0x000fc800078ec0ff */
[----:B------:R-:W-:Y:S01]  /*79a0*/  LOP3.LUT R9, R5, 0x10000, RZ, 0xfc, !PT ;  /* 0x0001000005097812 */ /* 0x000fe200078efcff */
[----:B--2---:R-:W-:Y:S06]  /*79b0*/  @P1 BRA `(.L_x_2096) ;  /* 0x0000000000081947 */ /* 0x004fec0003800000 */
[----:B------:R-:W2:Y:S02]  /*79c0*/  SYNCS.PHASECHK.TRANS64.TRYWAIT P1, [R6+URZ+0x30c10], R23 ;  /* 0x030c1017060075a7 */ /* 0x000ea4000802017f */
[----:B--2---:R-:W-:Y:S05]  /*79d0*/  @!P1 BRA `(.L_x_2097) ;  /* 0x000000e000609947 */ /* 0x004fea0003800000 */
.L_x_2096:
        /* <DEDUP_REMOVED lines=63> */
.L_x_2098:
[----:B------:R1:W1:Y:S01]  /*7dd0*/  SYNCS.PHASECHK.TRANS64.TRYWAIT P1, [R6+URZ+0x30c30], R23 ;  /* 0x030c3017060075a7 */ /* 0x000262000802017f */
[----:B------:R-:W-:Y:S05]  /*7de0*/  @!P0 BRA `(.L_x_2099) ;  /* 0x0000000000048947 */ /* 0x000fea0003800000 */
[----:B------:R-:W-:Y:S01]  /*7df0*/  BPT.TRAP 0x1 ;  /* 0x000000040000795c */ /* 0x000fe20000300000 */
.L_x_2099:
[----:B-1----:R-:W-:Y:S05]  /*7e00*/  @P1 BRA `(.L_x_2100) ;  /* 0x0000000000081947 */ /* 0x002fea0003800000 */
[----:B------:R-:W1:Y:S02]  /*7e10*/  SYNCS.PHASECHK.TRANS64.TRYWAIT P1, [R6+URZ+0x30c30], R23 ;  /* 0x030c3017060075a7 */ /* 0x000e64000802017f */
[----:B-1----:R-:W-:Y:S05]  /*7e20*/  @!P1 BRA `(.L_x_2101) ;  /* 0x000000dc00609947 */ /* 0x002fea0003800000 */
.L_x_2100:
        /* <DEDUP_REMOVED lines=96> */
[C---:B------:R-:W-:Y:S01]  /*8430*/  VIADD R212, R7.reuse, 0x8 ;  /* 0x0000000807d47836 */ /* 0x040fe20000000000 */
[----:B------:R-:W-:Y:S01]  /*8440*/  ISETP.GT.AND P1, PT, R8, 0x8, PT ;  /* 0x000000080800780c */ /* 0x000fe20003f24270 */
[----:B------:R-:W-:-:S03]  /*8450*/  VIADD R213, R7, 0xc ;  /* 0x0000000c07d57836 */ /* 0x000fc60000000000 */
        /* <DEDUP_REMOVED lines=25> */
[C---:B------:R-:W-:Y:S01]  /*85f0*/  IADD3 R220, R7.reuse, 0x10, RZ ;  /* 0x0000001007dc7810 */ /* 0x040fe20007ffe0ff */
[----:B------:R-:W-:-:S03]  /*8600*/  VIADD R224, R7, 0x14 ;  /* 0x0000001407e07836 */ /* 0x000fc60000000000 */
        /* <DEDUP_REMOVED lines=209> */
[C---:B------:R-:W-:Y:S01]  /*9320*/  VIADD R215, R7.reuse, 0x18 ;  /* 0x0000001807d77836 */ /* 0x040fe20000000000 */
[----:B------:R3:W-:Y:S01]  /*9330*/  MUFU.EX2 R12, R122 ;  /* 0x0000007a000c7308 */ /* 0x0007e20000000800 */
[----:B------:R-:W-:Y:S01]  /*9340*/  FFMA.FTZ R128, R128, UR5, -R127 ;  /* 0x0000000580807c23 */ /* 0x000fe2000801087f */
[----:B------:R-:W4:Y:S06]  /*9350*/  SHFL.IDX PT, R230, R11, R230, 0x1f ;  /* 0x00001fe60be67589 */ /* 0x000f2c00000e0000 */
[----:B------:R-:W4:Y:S01]  /*9360*/  MUFU.TANH R114, R114 ;  /* 0x0000007200727308 */ /* 0x000f220000002400 */
[----:B---3--:R-:W-:Y:S01]  /*9370*/  FSEL R122, R112, -INF , P1 ;  /* 0xff800000707a7808 */ /* 0x008fe20000800000 */
[----:B------:R-:W3:Y:S01]  /*9380*/  SHFL.IDX PT, R215, R217, R215, 0x1f ;  /* 0x00001fd7d9d77589 */ /* 0x000ee200000e0000 */
[----:B------:R-:W-:-:S03]  /*9390*/  IADD3 R26, R7, 0x8, RZ ;  /* 0x00000008071a7810 */ /* 0x000fc60007ffe0ff */
        /* <DEDUP_REMOVED lines=11> */
[----:B------:R-:W-:-:S02]  /*9450*/  VIADD R27, R7, 0xc ;  /* 0x0000000c071b7836 */ /* 0x000fc40000000000 */
        /* <DEDUP_REMOVED lines=68> */
[----:B---3--:R-:W-:Y:S02]  /*98a0*/  VIADD R233, R7, 0x1c ;  /* 0x0000001c07e97836 */ /* 0x008fe40000000000 */
[----:B------:R-:W-:-:S03]  /*98b0*/  FFMA.FTZ R222, R222, UR5, -R230 ;  /* 0x00000005dede7c23 */ /* 0x000fc600080108e6 */
        /* <DEDUP_REMOVED lines=36> */
[----:B------:R-:W-:Y:S02]  /*9b00*/  VIADD R230, R7, 0x8 ;  /* 0x0000000807e67836 */ /* 0x000fe40000000000 */
[----:B------:R-:W-:Y:S01]  /*9b10*/  FMUL.FTZ R205, R205, R231 ;  /* 0x000000e7cdcd7220 */ /* 0x000fe20000410000 */
        /* <DEDUP_REMOVED lines=8> */
[C---:B------:R-:W-:Y:S01]  /*9ba0*/  IADD3 R229, R7.reuse, 0x4, RZ ;  /* 0x0000000407e57810 */ /* 0x040fe20007ffe0ff */
[----:B------:R-:W2:Y:S02]  /*9bb0*/  MUFU.EX2 R105, R105 ;  /* 0x0000006900697308 */ /* 0x000ea40000000800 */
[----:B------:R-:W3:Y:S01]  /*9bc0*/  SHFL.IDX PT, R230, R223, R230, 0x1f ;  /* 0x00001fe6dfe67589 */ /* 0x000ee200000e0000 */
[----:B------:R-:W-:Y:S01]  /*9bd0*/  FMUL.FTZ R88, R88, R215 ;  /* 0x000000d758587220 */ /* 0x000fe20000410000 */
[----:B-1----:R-:W-:-:S04]  /*9be0*/  VIADD R35, R7, 0x18 ;  /* 0x0000001807237836 */ /* 0x002fc80000000000 */
        /* <DEDUP_REMOVED lines=30> */
[----:B------:R-:W-:Y:S02]  /*9dd0*/  VIADD R229, R7, 0x8 ;  /* 0x0000000807e57836 */ /* 0x000fe40000000000 */
[----:B--2---:R-:W-:Y:S01]  /*9de0*/  FMUL.FTZ R124, R110, R124 ;  /* 0x0000007c6e7c7220 */ /* 0x004fe20000410000 */
[----:B------:R-:W2:Y:S01]  /*9df0*/  SHFL.IDX PT, R223, R223, R233, 0x1f ;  /* 0x00001fe9dfdf7589 */ /* 0x000ea200000e0000 */
[----:B------:R-:W-:Y:S01]  /*9e00*/  FMUL.FTZ R52, R52, R44 ;  /* 0x0000002c34347220 */ /* 0x000fe20000410000 */
[----:B------:R-:W-:Y:S01]  /*9e10*/  FMUL.FTZ R44, R92, R46 ;  /* 0x0000002e5c2c7220 */ /* 0x000fe20000410000 */
[----:B------:R-:W-:Y:S01]  /*9e20*/  FMUL.FTZ R46, R91, R124 ;  /* 0x0000007c5b2e7220 */ /* 0x000fe20000410000 */
        /* <DEDUP_REMOVED lines=31> */
[----:B------:R-:W-:Y:S01]  /*a020*/  IADD3 R230, R7, 0x4, RZ ;  /* 0x0000000407e67810 */ /* 0x000fe20007ffe0ff */
[----:B------:R-:W-:Y:S01]  /*a030*/  FMUL.FTZ R131, R131, R214 ;  /* 0x000000d683837220 */ /* 0x000fe20000410000 */
[C---:B------:R-:W-:Y:S01]  /*a040*/  IADD3 R217, R7.reuse, 0x10, RZ ;  /* 0x0000001007d97810 */ /* 0x040fe20007ffe0ff */
[--C-:B------:R-:W-:Y:S01]  /*a050*/  FADD.FTZ R60, R60, -R91.reuse ;  /* 0x8000005b3c3c7221 */ /* 0x100fe20000010000 */
[----:B------:R-:W-:Y:S01]  /*a060*/  FADD.FTZ R62, R62, -R91 ;  /* 0x8000005b3e3e7221 */ /* 0x000fe20000010000 */
[----:B------:R-:W-:Y:S01]  /*a070*/  VIADD R214, R7, 0x14 ;  /* 0x0000001407d67836 */ /* 0x000fe20000000000 */
[----:B------:R-:W-:Y:S01]  /*a080*/  LDS R91, [R14+0x400] ;  /* 0x000400000e5b7984 */ /* 0x000fe20000000800 */
[----:B------:R-:W-:Y:S01]  /*a090*/  FMUL.FTZ R53, R53, R47 ;  /* 0x0000002f35357220 */ /* 0x000fe20000410000 */
[----:B------:R-:W-:Y:S01]  /*a0a0*/  FMUL.FTZ R50, R235, R48 ;  /* 0x00000030eb327220 */ /* 0x000fe20000410000 */
[----:B------:R-:W-:-:S02]  /*a0b0*/  VIADD R232, R7, 0x18 ;  /* 0x0000001807e87836 */ /* 0x000fc40000000000 */
        /* <DEDUP_REMOVED lines=401> */
.L_x_2102:
        /* <DEDUP_REMOVED lines=70> */
.L_x_2103:
[----:B--2---:R-:W2:Y:S01]  /*be30*/  LDL R5, [R1+0x40] ;  /* 0x0000400001057983 */ /* 0x004ea20000100800 */
        /* <DEDUP_REMOVED lines=11> */
.L_x_2093:
[----:B------:R-:W-:-:S06]  /*bef0*/  UISETP.GE.AND UP0, UPT, UR43, UR42, UPT ;  /* 0x0000002a2b00728c */ /* 0x000fcc000bf06270 */
[----:B------:R-:W-:-:S13]  /*bf00*/  PLOP3.LUT P0, PT, PT, PT, UP0, 0x80, 0x0 ;  /* 0x000000000000781c */ /* 0x000fda0003f0f008 */
[----:B------:R-:W-:Y:S05]  /*bf10*/  @P0 BRA `(.L_x_2105) ;  /* 0x0000005800200947 */ /* 0x000fea0003800000 */
[----:B------:R-:W2:Y:S04]  /*bf20*/  LDL.LU R12, [R1+0x68] ;  /* 0x00006800010c7983 */ /* 0x000ea80000300800 */
[----:B------:R-:W3:Y:S01]  /*bf30*/  LDL.LU R20, [R1+0x50] ;  /* 0x0000500001147983 */ /* 0x000ee20000300800 */
[----:B------:R-:W4:Y:S01]  /*bf40*/  S2R R10, SR_TID.X ;  /* 0x00000000000a7919 */ /* 0x000f220000002100 */
[----:B------:R-:W5:Y:S01]  /*bf50*/  S2R R5, SR_TID.X ;  /* 0x0000000000057919 */ /* 0x000f620000002100 */
[C---:B----4-:R-:W-:Y:S02]  /*bf60*/  VIADD R13, R10.reuse, 0xffffff80 ;  /* 0xffffff800a0d7836 */ /* 0x050fe40000000000 */
[----:B------:R-:W-:Y:S01]  /*bf70*/  VIADD R14, R10, 0xffffff80 ;  /* 0xffffff800a0e7836 */ /* 0x000fe20000000000 */
[----:B-----5:R-:W-:-:S02]  /*bf80*/  IADD3 R5, R5, -0x80, RZ ;  /* 0xffffff8005057810 */ /* 0x020fc40007ffe0ff */
[----:B------:R-:W-:Y:S02]  /*bf90*/  SHF.R.S32.HI R13, RZ, 0x1f, R13 ;  /* 0x0000001fff0d7819 */ /* 0x000fe4000001140d */
[----:B------:R-:W-:Y:S02]  /*bfa0*/  SHF.R.S32.HI R6, RZ, 0x1f, R5 ;  /* 0x0000001fff067819 */ /* 0x000fe40000011405 */
[----:B------:R-:W-:Y:S02]  /*bfb0*/  LEA.HI R13, R13, R14, RZ, 0x7 ;  /* 0x0000000e0d0d7211 */ /* 0x000fe400078f38ff */
[----:B------:R-:W-:Y:S02]  /*bfc0*/  LEA.HI R7, R6, R5, RZ, 0x5 ;  /* 0x0000000506077211 */ /* 0x000fe400078f28ff */
        /* <DEDUP_REMOVED lines=15> */
[----:B------:R-:W-:Y:S02]  /*c0c0*/  IADD3 R8, R5, -R8, RZ ;  /* 0x8000000805087210 */ /* 0x000fe40007ffe0ff */
[----:B------:R-:W-:Y:S02]  /*c0d0*/  LOP3.LUT R10, R10, 0xfffffff8, RZ, 0xc0, !PT ;  /* 0xfffffff80a0a7812 */ /* 0x000fe400078ec0ff */
[----:B------:R-:W-:Y:S02]  /*c0e0*/  LOP3.LUT R12, R7, 0x3fffffe, RZ, 0xc0, !PT ;  /* 0x03fffffe070c7812 */ /* 0x000fe400078ec0ff */
[----:B------:R-:W-:Y:S01]  /*c0f0*/  SHF.R.S32.HI R7, RZ, 0x1f, R8 ;  /* 0x0000001fff077819 */ /* 0x000fe20000011408 */
[----:B------:R-:W-:Y:S01]  /*c100*/  IMAD.IADD R10, R9, 0x1, -R10 ;  /* 0x00000001090a7824 */ /* 0x000fe200078e0a0a */
[----:B------:R-:W-:Y:S01]  /*c110*/  LEA.HI R9, R6, R5, RZ, 0x2 ;  /* 0x0000000506097211 */ /* 0x000fe200078f10ff */
[----:B------:R-:W-:Y:S01]  /*c120*/  IMAD.IADD R13, R13, 0x1, -R12 ;  /* 0x000000010d0d7824 */ /* 0x000fe200078e0a0c */
[----:B------:R-:W-:-:S02]  /*c130*/  LEA.HI R6, R7, R8, RZ, 0x3 ;  /* 0x0000000807067211 */ /* 0x000fc400078f18ff */
[----:B------:R-:W-:Y:S02]  /*c140*/  LEA.HI R8, R7, R8, RZ, 0x2 ;  /* 0x0000000807087211 */ /* 0x000fe400078f10ff */
[--C-:B------:R-:W-:Y:S02]  /*c150*/  SHF.R.S32.HI R7, RZ, 0x3, R6.reuse ;  /* 0x00000003ff077819 */ /* 0x100fe40000011406 */
[----:B------:R-:W-:Y:S02]  /*c160*/  LOP3.LUT R12, R9, 0xfffffffc, RZ, 0xc0, !PT ;  /* 0xfffffffc090c7812 */ /* 0x000fe400078ec0ff */
[----:B------:R-:W-:Y:S02]  /*c170*/  SHF.R.S32.HI R6, RZ, 0x1f, R6 ;  /* 0x0000001fff067819 */ /* 0x000fe40000011406 */
[----:B------:R-:W-:Y:S02]  /*c180*/  LEA R10, R11, R10, 0x4 ;  /* 0x0000000a0b0a7211 */ /* 0x000fe400078e20ff */
[----:B------:R-:W-:Y:S01]  /*c190*/  SHF.R.S32.HI R11, RZ, 0x2, R8 ;  /* 0x00000002ff0b7819 */ /* 0x000fe20000011408 */
[----:B------:R-:W-:Y:S01]  /*c1a0*/  IMAD.IADD R9, R5, 0x1, -R12 ;  /* 0x0000000105097824 */ /* 0x000fe200078e0a0c */
[----:B------:R-:W-:-:S02]  /*c1b0*/  LEA.HI R6, R6, R7, RZ, 0x4 ;  /* 0x0000000706067211 */ /* 0x000fc400078f20ff */
[----:B------:R-:W-:Y:S01]  /*c1c0*/  IADD3 R5, R11, 0x8, RZ ;  /* 0x000000080b057810 */ /* 0x000fe20007ffe0ff */
[----:B------:R-:W-:Y:S01]  /*c1d0*/  IMAD R19, R13, 0x40, R10 ;  /* 0x000000400d137824 */ /* 0x000fe200078e020a */
[----:B------:R-:W-:Y:S01]  /*c1e0*/  LOP3.LUT R6, R6, 0x1ffffff0, RZ, 0xc0, !PT ;  /* 0x1ffffff006067812 */ /* 0x000fe200078ec0ff */
[----:B------:R-:W-:Y:S01]  /*c1f0*/  VIADD R12, R11, 0x10 ;  /* 0x000000100b0c7836 */ /* 0x000fe20000000000 */
[----:B------:R-:W-:Y:S02]  /*c200*/  LEA.HI R10, R5, R5, RZ, 0x1 ;  /* 0x00000005050a7211 */ /* 0x000fe400078f08ff */
[----:B------:R-:W-:Y:S01]  /*c210*/  LEA.HI R8, R8, R11, RZ, 0x1 ;  /* 0x0000000b08087211 */ /* 0x000fe200078f08ff */
[----:B------:R-:W-:Y:S01]  /*c220*/  IMAD.IADD R7, R7, 0x1, -R6 ;  /* 0x0000000107077824 */ /* 0x000fe200078e0a06 */
[----:B------:R-:W-:Y:S02]  /*c230*/  LEA.HI R13, R12, R12, RZ, 0x1 ;  /* 0x0000000c0c0d7211 */ /* 0x000fe400078f08ff */
[----:B------:R-:W-:Y:S01]  /*c240*/  LOP3.LUT R6, R10, 0xfffffffe, RZ, 0xc0, !PT ;  /* 0xfffffffe0a067812 */ /* 0x000fe200078ec0ff */
[----:B------:R-:W-:Y:S01]  /*c250*/  VIADD R14, R11, 0x18 ;  /* 0x000000180b0e7836 */ /* 0x000fe20000000000 */
[----:B------:R-:W-:-:S02]  /*c260*/  LOP3.LUT R8, R8, 0xfffffffe, RZ, 0xc0, !PT ;  /* 0xfffffffe08087812 */ /* 0x000fc400078ec0ff */
[----:B------:R-:W-:Y:S01]  /*c270*/  LOP3.LUT R15, R13, 0xfffffffe, RZ, 0xc0, !PT ;  /* 0xfffffffe0d0f7812 */ /* 0x000fe200078ec0ff */
[----:B------:R-:W-:Y:S01]  /*c280*/  IMAD.IADD R6, R5, 0x1, -R6 ;  /* 0x0000000105067824 */ /* 0x000fe200078e0a06 */
[--C-:B------:R-:W-:Y:S02]  /*c290*/  SHF.R.S32.HI R5, RZ, 0x1, R10.reuse ;  /* 0x00000001ff057819 */ /* 0x100fe4000001140a */
[----:B------:R-:W-:Y:S02]  /*c2a0*/  SHF.R.S32.HI R10, RZ, 0x1f, R10 ;  /* 0x0000001fff0a7819 */ /* 0x000fe4000001140a */
[----:B------:R-:W-:Y:S02]  /*c2b0*/  IADD3 R8, R11, -R8, RZ ;  /* 0x800000080b087210 */ /* 0x000fe40007ffe0ff */
[----:B------:R-:W-:Y:S02]  /*c2c0*/  IADD3 R15, R12, -R15, RZ ;  /* 0x8000000f0c0f7210 */ /* 0x000fe40007ffe0ff */
[----:B------:R-:W-:-:S02]  /*c2d0*/  SHF.R.S32.HI R11, RZ, 0x1, R13 ;  /* 0x00000001ff0b7819 */ /* 0x000fc4000001140d */
[----:B------:R-:W-:Y:S02]  /*c2e0*/  SHF.R.S32.HI R12, RZ, 0x1f, R13 ;  /* 0x0000001fff0c7819 */ /* 0x000fe4000001140d */
[----:B------:R-:W-:Y:S02]  /*c2f0*/  LEA.HI R17, R14, R14, RZ, 0x1 ;  /* 0x0000000e0e117211 */ /* 0x000fe400078f08ff */
[----:B------:R-:W-:Y:S02]  /*c300*/  LEA.HI R10, R10, R5, RZ, 0x4 ;  /* 0x000000050a0a7211 */ /* 0x000fe400078f20ff */
[----:B------:R-:W-:Y:S02]  /*c310*/  LEA.HI R12, R12, R11, RZ, 0x4 ;  /* 0x0000000b0c0c7211 */ /* 0x000fe400078f20ff */
[--C-:B------:R-:W-:Y:S02]  /*c320*/  SHF.R.S32.HI R13, RZ, 0x1, R17.reuse ;  /* 0x00000001ff0d7819 */ /* 0x100fe40000011411 */
[----:B-1----:R-:W-:-:S02]  /*c330*/  SHF.R.S32.HI R18, RZ, 0x1f, R17 ;  /* 0x0000001fff127819 */ /* 0x002fc40000011411 */
[----:B------:R-:W-:Y:S02]  /*c340*/  LOP3.LUT R10, R10, 0x1ffffff0, RZ, 0xc0, !PT ;  /* 0x1ffffff00a0a7812 */ /* 0x000fe400078ec0ff */
[----:B------:R-:W-:Y:S02]  /*c350*/  LOP3.LUT R12, R12, 0x1ffffff0, RZ, 0xc0, !PT ;  /* 0x1ffffff00c0c7812 */ /* 0x000fe400078ec0ff */
[----:B------:R-:W-:Y:S01]  /*c360*/  LEA.HI R18, R18, R13, RZ, 0x4 ;  /* 0x0000000d12127211 */ /* 0x000fe200078f20ff */
[----:B------:R-:W-:Y:S01]  /*c370*/  IMAD.IADD R5, R5, 0x1, -R10 ;  /* 0x0000000105057824 */ /* 0x000fe200078e0a0a */
[----:B------:R-:W-:Y:S02]  /*c380*/  IADD3 R12, R11, -R12, RZ ;  /* 0x8000000c0b0c7210 */ /* 0x000fe40007ffe0ff */
[----:B------:R-:W-:Y:S02]  /*c390*/  LOP3.LUT R17, R17, 0xfffffffe, RZ, 0xc0, !PT ;  /* 0xfffffffe11117812 */ /* 0x000fe400078ec0ff */
[----:B------:R-:W-:Y:S01]  /*c3a0*/  LOP3.LUT R18, R18, 0x1ffffff0, RZ, 0xc0, !PT ;  /* 0x1ffffff012127812 */ /* 0x000fe200078ec0ff */
[----:B------:R-:W-:Y:S01]  /*c3b0*/  IMAD R8, R7, 0x8, R8 ;  /* 0x0000000807087824 */ /* 0x000fe200078e0208 */
[----:B------:R-:W-:Y:S01]  /*c3c0*/  LEA R7, R5, R6, 0x3 ;  /* 0x0000000605077211 */ /* 0x000fe200078e18ff */
[----:B------:R-:W-:-:S02]  /*c3d0*/  IMAD R5, R12, 0x8, R15 ;  /* 0x000000080c057824 */ /* 0x000fc400078e020f */
[----:B------:R-:W-:Y:S02]  /*c3e0*/  IMAD.IADD R17, R14, 0x1, -R17 ;  /* 0x000000010e117824 */ /* 0x000fe400078e0a11 */
[----:B------:R-:W-:Y:S01]  /*c3f0*/  IMAD.IADD R18, R13, 0x1, -R18 ;  /* 0x000000010d127824 */ /* 0x000fe200078e0a12 */
[----:B------:R-:W-:Y:S03]  /*c400*/  STL [R1+0x84], R8 ;  /* 0x0000840801007387 */ /* 0x000fe60000100800 */
[----:B------:R-:W-:Y:S01]  /*c410*/  IMAD R6, R18, 0x8, R17 ;  /* 0x0000000812067824 */ /* 0x000fe200078e0211 */
[----:B------:R-:W-:Y:S04]  /*c420*/  STL [R1+0x80], R7 ;  /* 0x0000800701007387 */ /* 0x000fe80000100800 */
[----:B------:R3:W-:Y:S04]  /*c430*/  STL [R1+0x7c], R5 ;  /* 0x00007c0501007387 */ /* 0x0007e80000100800 */
[----:B------:R1:W-:Y:S01]  /*c440*/  STL [R1+0x78], R6 ;  /* 0x0000780601007387 */ /* 0x0003e20000100800 */
[----:B---3--:R-:W-:-:S05]  /*c450*/  LEA R5, R20, R16, 0xd ;  /* 0x0000001014057211 */ /* 0x008fca00078e68ff */
[C---:B-1----:R-:W-:Y:S02]  /*c460*/  VIADD R6, R5.reuse, 0x4000 ;  /* 0x0000400005067836 */ /* 0x042fe40000000000 */
[----:B------:R-:W-:Y:S01]  /*c470*/  VIADD R7, R5, 0x20c00 ;  /* 0x00020c0005077836 */ /* 0x000fe20000000000 */
        /* <DEDUP_REMOVED lines=11> */
[C---:B------:R-:W-:Y:S01]  /*c530*/  IADD3 R24, R12.reuse, 0x2, RZ ;  /* 0x000000020c187810 */ /* 0x040fe20007ffe0ff */
[----:B------:R2:W-:Y:S01]  /*c540*/  STL [R1+0x6c], R12 ;  /* 0x00006c0c01007387 */ /* 0x0005e20000100800 */
[----:B------:R-:W-:Y:S01]  /*c550*/  VIADD R20, R12, 0x6 ;  /* 0x000000060c147836 */ /* 0x000fe20000000000 */
[----:B------:R-:W-:Y:S01]  /*c560*/  MOV R11, 0x40000040 ;  /* 0x40000040000b7802 */ /* 0x000fe20000000f00 */
[C---:B------:R-:W-:Y:S01]  /*c570*/  VIADD R10, R5.reuse, 0x6 ;  /* 0x00000006050a7836 */ /* 0x040fe20000000000 */
[----:B------:R-:W-:Y:S01]  /*c580*/  STL [R1+0x74], R6 ;  /* 0x0000740601007387 */ /* 0x000fe20000100800 */
[----:B------:R-:W-:Y:S01]  /*c590*/  IADD3 R14, R5, 0x2, RZ ;  /* 0x00000002050e7810 */ /* 0x000fe20007ffe0ff */
[----:B------:R-:W-:-:S02]  /*c5a0*/  IMAD.MOV.U32 R15, RZ, RZ, 0x40000040 ;  /* 0x40000040ff0f7424 */ /* 0x000fc400078e00ff */
[----:B------:R3:W-:Y:S01]  /*c5b0*/  STL [R1+0x68], R5 ;  /* 0x0000680501007387 */ /* 0x0007e20000100800 */
[----:B------:R-:W-:Y:S02]  /*c5c0*/  IMAD.MOV.U32 R13, RZ, RZ, 0x40000040 ;  /* 0x40000040ff0d7424 */ /* 0x000fe400078e00ff */
[----:B--2---:R-:W-:Y:S01]  /*c5d0*/  VIADD R12, R5, 0x4 ;  /* 0x00000004050c7836 */ /* 0x004fe20000000000 */
[----:B------:R2:W-:Y:S04]  /*c5e0*/  STL.64 [R1+0x60], R24 ;  /* 0x0000601801007387 */ /* 0x0005e80000100a00 */
[----:B------:R2:W-:Y:S04]  /*c5f0*/  STL.64 [R1+0x58], R22 ;  /* 0x0000581601007387 */ /* 0x0005e80000100a00 */
[----:B------:R2:W-:Y:S04]  /*c600*/  STL.64 [R1+0x50], R20 ;  /* 0x0000501401007387 */ /* 0x0005e80000100a00 */
[----:B------:R2:W-:Y:S04]  /*c610*/  STL.64 [R1+0x38], R10 ;  /* 0x0000380a01007387 */ /* 0x0005e80000100a00 */
[----:B------:R2:W-:Y:S04]  /*c620*/  STL.64 [R1+0x48], R14 ;  /* 0x0000480e01007387 */ /* 0x0005e80000100a00 */
[----:B------:R2:W-:Y:S01]  /*c630*/  STL.64 [R1+0x40], R12 ;  /* 0x0000400c01007387 */ /* 0x0005e20000100a00 */
[C---:B---3--:R-:W-:Y:S01]  /*c640*/  IADD3 R5, R9.reuse, 0x4, RZ ;  /* 0x0000000409057810 */ /* 0x048fe20007ffe0ff */
[C---:B------:R-:W-:Y:S01]  /*c650*/  VIADD R7, R9.reuse, 0x8 ;  /* 0x0000000809077836 */ /* 0x040fe20000000000 */
[C---:B------:R-:W-:Y:S01]  /*c660*/  IADD3 R5, R9.reuse, 0x10, RZ ;  /* 0x0000001009057810 */ /* 0x040fe20007ffe0ff */
[C---:B------:R-:W-:Y:S01]  /*c670*/  VIADD R6, R9.reuse, 0xc ;  /* 0x0000000c09067836 */ /* 0x040fe20000000000 */
[C---:B------:R-:W-:Y:S01]  /*c680*/  IADD3 R5, R9.reuse, 0x1c, RZ ;  /* 0x0000001c09057810 */ /* 0x040fe20007ffe0ff */
[----:B------:R-:W-:Y:S01]  /*c690*/  VIADD R7, R9, 0x14 ;  /* 0x0000001409077836 */ /* 0x000fe20000000000 */
[----:B------:R-:W-:Y:S01]  /*c6a0*/  IADD3 R7, -R19, UR4, RZ ;  /* 0x0000000413077c10 */ /* 0x000fe2000fffe1ff */
[----:B------:R-:W-:-:S02]  /*c6b0*/  VIADD R6, R9, 0x18 ;  /* 0x0000001809067836 */ /* 0x000fc40000000000 */
[----:B-1----:R-:W-:-:S07]  /*c6c0*/  IMAD R8, R8, -0x80, -R19 ;  /* 0xffffff8008087824 */ /* 0x002fce00078e0a13 */
.L_x_2116:
[----:B------:R-:W-:-:S05]  /*c6d0*/  IMAD.U32 R5, RZ, RZ, UR36 ;  /* 0x00000024ff057e24 */ /* 0x000fca000f8e00ff */
[----:B------:R-:W-:-:S04]  /*c6e0*/  LOP3.LUT R5, R5, 0x1, RZ, 0xfc, !PT ;  /* 0x0000000105057812 */ /* 0x000fc800078efcff */
[----:B------:R-:W-:-:S13]  /*c6f0*/  ISETP.NE.AND P6, PT, R5, 0x3, PT ;  /* 0x000000030500780c */ /* 0x000fda0003fc5270 */
[----:B------:R-:W-:Y:S05]  /*c700*/  @!P6 BRA `(.L_x_2106) ;  /* 0x000000000004e947 */ /* 0x000fea0003800000 */
[----:B------:R-:W-:Y:S01]  /*c710*/  BPT.TRAP 0x1 ;  /* 0x000000040000795c */ /* 0x000fe20000300000 */
.L_x_2106:
[----:B------:R-:W-:Y:S01]  /*c720*/  IMAD R6, R0, 0x8, R16 ;  /* 0x0000000800067824 */ /* 0x000fe200078e0210 */
[----:B--2---:R-:W-:-:S04]  /*c730*/  SHF.L.U32 R23, R4, 0x1f, RZ ;  /* 0x0000001f04177819 */ /* 0x004fc800000006ff */
[----:B------:R1:W2:Y:S01]  /*c740*/  SYNCS.PHASECHK.TRANS64.TRYWAIT P0, [R6+URZ+0x30c10], R23 ;  /* 0x030c1017060075a7 */ /* 0x0002a2000800017f */
[----:B------:R-:W-:Y:S05]  /*c750*/  @!P6 BRA `(.L_x_2107) ;  /* 0x000000000004e947 */ /* 0x000fea0003800000 */
[----:B------:R-:W-:Y:S01]  /*c760*/  BPT.TRAP 0x1 ;  /* 0x000000040000795c */ /* 0x000fe20000300000 */
.L_x_2107:
[----:B------:R-:W-:-:S04]  /*c770*/  IADD3 R5, R16, 0x10000, RZ ;  /* 0x0001000010057810 */ /* 0x000fc80007ffe0ff */
[----:B------:R-:W-:-:S04]  /*c780*/  SHF.R.U32.HI R5, RZ, 0x4, R5 ;  /* 0x00000004ff057819 */ /* 0x000fc80000011605 */
[----:B------:R-:W-:-:S04]  /*c790*/  LOP3.LUT R5, R5, 0x3fff, RZ, 0xc0, !PT ;  /* 0x00003fff05057812 */ /* 0x000fc800078ec0ff */
[----:B------:R-:W-:Y:S01]  /*c7a0*/  LOP3.LUT R11, R5, 0x10000, RZ, 0xfc, !PT ;  /* 0x00010000050b7812 */ /* 0x000fe200078efcff */
[----:B--2---:R-:W-:Y:S06]  /*c7b0*/  @P0 BRA `(.L_x_2108) ;  /* 0x0000000000080947 */ /* 0x004fec0003800000 */
[----:B------:R-:W2:Y:S02]  /*c7c0*/  SYNCS.PHASECHK.TRANS64.TRYWAIT P0, [R6+URZ+0x30c10], R23 ;  /* 0x030c1017060075a7 */ /* 0x000ea4000800017f */
[----:B--2---:R-:W-:Y:S05]  /*c7d0*/  @!P0 BRA `(.L_x_2109) ;  /* 0x0000009400088947 */ /* 0x004fea0003800000 */
.L_x_2108:
        /* <DEDUP_REMOVED lines=63> */
.L_x_2110:
[----:B------:R1:W1:Y:S01]  /*cbd0*/  SYNCS.PHASECHK.TRANS64.TRYWAIT P0, [R6+URZ+0x30c30], R23 ;  /* 0x030c3017060075a7 */ /* 0x000262000800017f */
[----:B------:R-:W-:Y:S05]  /*cbe0*/  @!P6 BRA `(.L_x_2111) ;  /* 0x000000000004e947 */ /* 0x000fea0003800000 */
[----:B------:R-:W-:Y:S01]  /*cbf0*/  BPT.TRAP 0x1 ;  /* 0x000000040000795c */ /* 0x000fe20000300000 */
.L_x_2111:
[----:B-1----:R-:W-:Y:S05]  /*cc00*/  @P0 BRA `(.L_x_2112) ;  /* 0x0000000000080947 */ /* 0x002fea0003800000 */
[----:B------:R-:W1:Y:S02]  /*cc10*/  SYNCS.PHASECHK.TRANS64.TRYWAIT P0, [R6+URZ+0x30c30], R23 ;  /* 0x030c3017060075a7 */ /* 0x000e64000800017f */
[----:B-1----:R-:W-:Y:S05]  /*cc20*/  @!P0 BRA `(.L_x_2113) ;  /* 0x0000009000088947 */ /* 0x002fea0003800000 */
.L_x_2112:
        /* <DEDUP_REMOVED lines=139> */
[----:B------:R1:W-:Y:S01]  /*d4e0*/  MUFU.TANH R6, R126 ;  /* 0x0000007e00067308 */ /* 0x0003e20000002400 */
[----:B--2---:R-:W-:Y:S01]  /*d4f0*/  IADD3 R2, -R2, 0x8, RZ ;  /* 0x0000000802027810 */ /* 0x004fe20007ffe1ff */
[----:B------:R-:W1:Y:S01]  /*d500*/  LDC.64 R94, c[0x0][0x748] ;  /* 0x0001d200ff5e7b82 */ /* 0x000e620000000a00 */
        /* <DEDUP_REMOVED lines=11> */
[----:B------:R-:W-:Y:S01]  /*d5c0*/  IMAD.IADD R96, R7, 0x1, R96 ;  /* 0x0000000107607824 */ /* 0x000fe200078e0260 */
[----:B------:R-:W-:-:S03]  /*d5d0*/  UIADD3 UR6, UR6, 0x6, URZ ;  /* 0x0000000606067890 */ /* 0x000fc6000fffe03f */
[----:B------:R-:W4:Y:S01]  /*d5e0*/  MUFU.TANH R90, R90 ;  /* 0x0000005a005a7308 */ /* 0x000f220000002400 */
        /* <DEDUP_REMOVED lines=120> */
[----:B------:R-:W-:-:S02]  /*dd70*/  ISETP.GE.AND P5, PT, R128, 0x20, PT ;  /* 0x000000208000780c */ /* 0x000fc40003fa6270 */
[----:B------:R-:W-:Y:S01]  /*dd80*/  LEA R136, R0, R136, 0xa ;  /* 0x0000008800887211 */ /* 0x000fe200078e50ff */
[----:B------:R-:W-:Y:S01]  /*dd90*/  VIADD R223, R9, 0x4 ;  /* 0x0000000409df7836 */ /* 0x000fe20000000000 */
[----:B------:R-:W-:Y:S01]  /*dda0*/  ISETP.GE.AND P4, PT, R128, 0x21, PT ;  /* 0x000000218000780c */ /* 0x000fe20003f86270 */
[----:B------:R-:W-:Y:S01]  /*ddb0*/  FMUL.FTZ R138, R129, UR9 ;  /* 0x00000009818a7c20 */ /* 0x000fe20008410000 */
[----:B----4-:R-:W-:Y:S01]  /*ddc0*/  FSEL R103, R90, -INF , !P0 ;  /* 0xff8000005a677808 */ /* 0x010fe20004000000 */
[----:B------:R4:W-:Y:S01]  /*ddd0*/  MUFU.TANH R146, R119 ;  /* 0x0000007700927308 */ /* 0x0009e20000002400 */
[----:B-1----:R-:W-:Y:S01]  /*dde0*/  FSEL R109, R91, -INF , !P1 ;  /* 0xff8000005b6d7808 */ /* 0x002fe20004800000 */
[----:B------:R-:W1:Y:S01]  /*ddf0*/  SHFL.IDX PT, R226, R224, R9, 0x1f ;  /* 0x00001f09e0e27589 */ /* 0x000e6200000e0000 */
[C---:B------:R-:W-:Y:S01]  /*de00*/  ISETP.GE.AND P0, PT, R128.reuse, 0x28, PT ;  /* 0x000000288000780c */ /* 0x040fe20003f06270 */
[----:B------:R-:W-:Y:S01]  /*de10*/  VIADD R231, R9, 0x8 ;  /* 0x0000000809e77836 */ /* 0x000fe20000000000 */
[----:B------:R-:W-:Y:S01]  /*de20*/  ISETP.GE.AND P1, PT, R128, 0x29, PT ;  /* 0x000000298000780c */ /* 0x000fe20003f26270 */
[----:B------:R-:W-:Y:S01]  /*de30*/  ULDC UR4, c[0x0][0x744] ;  /* 0x0001d10000047ab9 */ /* 0x000fe20000000800 */
        /* <DEDUP_REMOVED lines=34> */
[----:B----4-:R-:W-:Y:S02]  /*e060*/  FSEL R119, R160, -INF , !P1 ;  /* 0xff800000a0777808 */ /* 0x010fe40004800000 */
        /* <DEDUP_REMOVED lines=8> */
[----:B------:R-:W4:Y:S01]  /*e0f0*/  MUFU.TANH R147, R118 ;  /* 0x0000007600937308 */ /* 0x000f220000002400 */
        /* <DEDUP_REMOVED lines=20> */
[----:B---3--:R-:W-:Y:S02]  /*e240*/  FSEL R111, R155, -INF , !P5 ;  /* 0xff8000009b6f7808 */ /* 0x008fe40006800000 */
        /* <DEDUP_REMOVED lines=16> */
[----:B----4-:R-:W-:-:S02]  /*e350*/  FSEL R98, R147, -INF , !P2 ;  /* 0xff80000093627808 */ /* 0x010fc40005000000 */
        /* <DEDUP_REMOVED lines=21> */
[C---:B------:R-:W-:Y:S02]  /*e4b0*/  ISETP.GT.OR P2, PT, R221.reuse, 0x68, !P2 ;  /* 0x00000068dd00780c */ /* 0x040fe40005744670 */
[C---:B------:R-:W-:Y:S02]  /*e4c0*/  ISETP.GT.OR P0, PT, R221.reuse, 0x69, !P0 ;  /* 0x00000069dd00780c */ /* 0x040fe40004704670 */
[----:B------:R-:W-:Y:S02]  /*e4d0*/  ISETP.GT.OR P1, PT, R221, 0x70, !P1 ;  /* 0x00000070dd00780c */ /* 0x000fe40004f24670 */
[----:B------:R-:W-:-:S02]  /*e4e0*/  R2UR UR8, R136 ;  /* 0x00000000880872ca */ /* 0x000fc400000e0000 */
[----:B------:R-:W-:Y:S02]  /*e4f0*/  FSEL R129, R6, -INF , !P2 ;  /* 0xff80000006817808 */ /* 0x000fe40005000000 */
[----:B--2---:R-:W-:Y:S02]  /*e500*/  FSEL R139, R5, -INF , !P0 ;  /* 0xff800000058b7808 */ /* 0x004fe40004000000 */
[----:B----4-:R-:W-:Y:S02]  /*e510*/  FSEL R136, R2, -INF , !P1 ;  /* 0xff80000002887808 */ /* 0x010fe40004800000 */
[C---:B------:R-:W-:Y:S02]  /*e520*/  ISETP.GE.AND P2, PT, R128.reuse, 0x71, PT ;  /* 0x000000718000780c */ /* 0x040fe40003f46270 */
[C---:B------:R-:W-:Y:S02]  /*e530*/  ISETP.GE.AND P0, PT, R128.reuse, 0x78, PT ;  /* 0x000000788000780c */ /* 0x040fe40003f06270 */
[----:B------:R-:W-:-:S02]  /*e540*/  ISETP.GE.AND P1, PT, R128, 0x79, PT ;  /* 0x000000798000780c */ /* 0x000fc40003f26270 */
[----:B------:R1:W-:Y:S02]  /*e550*/  MUFU.TANH R128, R212 ;  /* 0x000000d400807308 */ /* 0x0003e40000002400 */
[----:B-1----:R-:W1:Y:S01]  /*e560*/  SHFL.IDX PT, R212, R224, R223, 0x1f ;  /* 0x00001fdfe0d47589 */ /* 0x002e6200000e0000 */
[C---:B------:R-:W-:Y:S02]  /*e570*/  ISETP.GT.OR P3, PT, R218.reuse, 0x71, !P3 ;  /* 0x00000071da00780c */ /* 0x040fe40005f64670 */
[C---:B------:R-:W-:Y:S02]  /*e580*/  ISETP.GT.OR P5, PT, R218.reuse, 0x78, !P5 ;  /* 0x00000078da00780c */ /* 0x040fe40006fa4670 */
[----:B------:R-:W-:Y:S02]  /*e590*/  ISETP.GT.OR P4, PT, R218, 0x79, !P4 ;  /* 0x00000079da00780c */ /* 0x000fe40006784670 */
[----:B------:R-:W2:Y:S01]  /*e5a0*/  SHFL.IDX PT, R218, R17, R9, 0x1f ;  /* 0x00001f0911da7589 */ /* 0x000ea200000e0000 */
[----:B------:R-:W-:Y:S01]  /*e5b0*/  IADD3 R232, R9, 0xc, RZ ;  /* 0x0000000c09e87810 */ /* 0x000fe20007ffe0ff */
[----:B------:R-:W-:-:S02]  /*e5c0*/  WARPGROUP.DEPBAR.LE gsb0, 0x0 ;  /* 0x00008000000079c5 */ /* 0x000fc40000010000 */
        /* <DEDUP_REMOVED lines=13> */
[----:B------:R-:W-:-:S02]  /*e6a0*/  VIADD R221, R9, 0x14 ;  /* 0x0000001409dd7836 */ /* 0x000fc40000000000 */
[----:B------:R-:W-:Y:S02]  /*e6b0*/  FFMA.FTZ R26, R214, UR4, -R218 ;  /* 0x00000004d61a7c23 */ /* 0x000fe400080108da */
[----:B------:R2:W4:Y:S01]  /*e6c0*/  MUFU.EX2 R214, R216 ;  /* 0x000000d800d67308 */ /* 0x0005220000000800 */
[----:B------:R-:W4:Y:S01]  /*e6d0*/  SHFL.IDX PT, R231, R17, R231, 0x1f ;  /* 0x00001fe711e77589 */ /* 0x000f2200000e0000 */
[--C-:B---3--:R-:W-:Y:S01]  /*e6e0*/  FADD.FTZ R218, R30, -R24.reuse ;  /* 0x800000181eda7221 */ /* 0x108fe20000010000 */
[----:B--2---:R-:W-:Y:S02]  /*e6f0*/  FADD.FTZ R216, R28, -R24 ;  /* 0x800000181cd87221 */ /* 0x004fe40000010000 */
[----:B------:R-:W2:Y:S04]  /*e700*/  SHFL.IDX PT, R28, R224, R27, 0x1f ;  /* 0x00001f1be01c7589 */ /* 0x000ea800000e0000 */
[----:B------:R1:W-:Y:S04]  /*e710*/  SHFL.IDX PT, R27, R224, R221, 0x1f ;  /* 0x00001fdde01b7589 */ /* 0x0003e800000e0000 */
[----:B------:R3:W2:Y:S01]  /*e720*/  SHFL.IDX PT, R30, R17, R232, 0x1f ;  /* 0x00001fe8111e7589 */ /* 0x0006a200000e0000 */
[--C-:B-1----:R-:W-:Y:S01]  /*e730*/  FADD.FTZ R221, R29, -R223.reuse ;  /* 0x800000df1ddd7221 */ /* 0x102fe20000010000 */
[----:B------:R-:W-:Y:S01]  /*e740*/  IADD3 R29, R9, 0x18, RZ ;  /* 0x00000018091d7810 */ /* 0x000fe20007ffe0ff */
[----:B------:R-:W-:Y:S01]  /*e750*/  FADD.FTZ R223, R31, -R223 ;  /* 0x800000df1fdf7221 */ /* 0x000fe20000010000 */
[----:B------:R-:W-:-:S04]  /*e760*/  VIADD R31, R9, 0x10 ;  /* 0x00000010091f7836 */ /* 0x000fc80000000000 */
        /* <DEDUP_REMOVED lines=10> */
[----:B------:R-:W-:Y:S01]  /*e810*/  IADD3 R32, R9, 0x14, RZ ;  /* 0x0000001409207810 */ /* 0x000fe20007ffe0ff */
        /* <DEDUP_REMOVED lines=12> */
[----:B------:R-:W-:Y:S02]  /*e8e0*/  VIADD R229, R9, 0x1c ;  /* 0x0000001c09e57836 */ /* 0x000fe40000000000 */
[--C-:B------:R-:W-:Y:S02]  /*e8f0*/  FADD.FTZ R225, R33, -R27.reuse ;  /* 0x8000001b21e17221 */ /* 0x100fe40000010000 */
[----:B------:R-:W2:Y:S04]  /*e900*/  SHFL.IDX PT, R33, R17, R34, 0x1f ;  /* 0x00001f2211217589 */ /* 0x000ea800000e0000 */
[----:B------:R-:W3:Y:S01]  /*e910*/  SHFL.IDX PT, R34, R17, R229, 0x1f ;  /* 0x00001fe511227589 */ /* 0x000ee200000e0000 */
[----:B------:R-:W-:Y:S01]  /*e920*/  FMUL.FTZ R226, R24, R226 ;  /* 0x000000e218e27220 */ /* 0x000fe20000410000 */
[--C-:B-1----:R-:W-:Y:S01]  /*e930*/  FFMA.FTZ R211, R211, UR4, -R32.reuse ;  /* 0x00000004d3d37c23 */ /* 0x102fe20008010820 */
[----:B------:R-:W-:Y:S01]  /*e940*/  FFMA.FTZ R32, R210, UR4, -R32 ;  /* 0x00000004d2207c23 */ /* 0x000fe20008010820 */
[----:B------:R-:W-:Y:S01]  /*e950*/  FFMA.FTZ R210, -R19, R19, 1 ;  /* 0x3f80000013d27423 */ /* 0x000fe20000010113 */
[----:B------:R-:W1:Y:S01]  /*e960*/  MUFU.EX2 R219, R219 ;  /* 0x000000db00db7308 */ /* 0x000e620000000800 */
[----:B------:R-:W-:-:S02]  /*e970*/  FADD.FTZ R228, R35, -R27 ;  /* 0x8000001b23e47221 */ /* 0x000fc40000010000 */
[----:B------:R-:W-:Y:S01]  /*e980*/  FMUL.FTZ R210, R210, R226 ;  /* 0x000000e2d2d27220 */ /* 0x000fe20000410000 */
[----:B------:R-:W4:Y:S01]  /*e990*/  SHFL.IDX PT, R35, R15, R9, 0x1f ;  /* 0x00001f090f237589 */ /* 0x000f2200000e0000 */
[----:B------:R-:W-:-:S03]  /*e9a0*/  IADD3 R226, R9, 0x4, RZ ;  /* 0x0000000409e27810 */ /* 0x000fc60007ffe0ff */
[----:B------:R2:W-:Y:S01]  /*e9b0*/  MUFU.EX2 R18, R31 ;  /* 0x0000001f00127308 */ /* 0x0005e20000000800 */
[----:B------:R-:W-:-:S07]  /*e9c0*/  VIADD R36, R9, 0xc ;  /* 0x0000000c09247836 */ /* 0x000fce0000000000 */
[----:B------:R3:W-:Y:S01]  /*e9d0*/  MUFU.EX2 R19, R32 ;  /* 0x0000002000137308 */ /* 0x0007e20000000800 */
[--C-:B--2---:R-:W-:Y:S01]  /*e9e0*/  FFMA.FTZ R31, R208, UR4, -R33.reuse ;  /* 0x00000004d01f7c23 */ /* 0x104fe20008010821 */
[----:B---3--:R-:W-:Y:S01]  /*e9f0*/  FFMA.FTZ R32, R209, UR4, -R33 ;  /* 0x00000004d1207c23 */ /* 0x008fe20008010821 */
[----:B------:R-:W-:Y:S02]  /*ea00*/  FFMA.FTZ R33, R206, UR4, -R34 ;  /* 0x00000004ce217c23 */ /* 0x000fe40008010822 */
[----:B------:R-:W2:Y:S03]  /*ea10*/  SHFL.IDX PT, R206, R15, R226, 0x1f ;  /* 0x00001fe20fce7589 */ /* 0x000ea600000e0000 */
[----:B------:R3:W-:Y:S01]  /*ea20*/  MUFU.EX2 R27, R231 ;  /* 0x000000e7001b7308 */ /* 0x0007e20000000800 */
[----:B------:R-:W-:Y:S01]  /*ea30*/  FFMA.FTZ R208, -R230, R230, 1 ;  /* 0x3f800000e6d07423 */ /* 0x000fe200000101e6 */
[----:B-1----:R-:W-:Y:S01]  /*ea40*/  FMUL.FTZ R227, R219, R227 ;  /* 0x000000e3dbe37220 */ /* 0x002fe20000410000 */
[----:B---3--:R-:W-:-:S02]  /*ea50*/  FADD.FTZ R231, R37, -R232 ;  /* 0x800000e825e77221 */ /* 0x008fc40000010000 */
[----:B------:R1:W3:Y:S01]  /*ea60*/  SHFL.IDX PT, R37, R15, R36, 0x1f ;  /* 0x00001f240f257589 */ /* 0x0002e200000e0000 */
[----:B------:R-:W-:Y:S01]  /*ea70*/  FMUL.FTZ R208, R208, R227 ;  /* 0x000000e3d0d07220 */ /* 0x000fe20000410000 */
[C---:B------:R-:W-:Y:S01]  /*ea80*/  VIADD R215, R9.reuse, 0x8 ;  /* 0x0000000809d77836 */ /* 0x040fe20000000000 */
[C---:B------:R-:W-:Y:S01]  /*ea90*/  IADD3 R227, R9.reuse, 0x10, RZ ;  /* 0x0000001009e37810 */ /* 0x040fe20007ffe0ff */
[--C-:B----4-:R-:W-:Y:S01]  /*eaa0*/  FFMA.FTZ R204, R204, UR4, -R35.reuse ;  /* 0x00000004cccc7c23 */ /* 0x110fe20008010823 */
[----:B------:R-:W-:Y:S02]  /*eab0*/  VIADD R230, R9, 0x18 ;  /* 0x0000001809e67836 */ /* 0x000fe40000000000 */
[----:B------:R-:W4:Y:S01]  /*eac0*/  SHFL.IDX PT, R209, R15, R215, 0x1f ;  /* 0x00001fd70fd17589 */ /* 0x000f2200000e0000 */
[----:B-1----:R-:W-:-:S03]  /*ead0*/  FFMA.FTZ R36, R205, UR4, -R35 ;  /* 0x00000004cd247c23 */ /* 0x002fc60008010823 */
[----:B------:R-:W1:Y:S01]  /*eae0*/  SHFL.IDX PT, R205, R15, R227, 0x1f ;  /* 0x00001fe30fcd7589 */ /* 0x000e6200000e0000 */
[----:B------:R2:W-:Y:S01]  /*eaf0*/  MUFU.EX2 R35, R204 ;  /* 0x000000cc00237308 */ /* 0x0005e20000000800 */
[----:B------:R-:W-:Y:S02]  /*eb00*/  FADD.FTZ R232, R39, -R232 ;  /* 0x800000e827e87221 */ /* 0x000fe40000010000 */
[----:B------:R-:W-:Y:S01]  /*eb10*/  SHFL.IDX PT, R39, R15, R230, 0x1f ;  /* 0x00001fe60f277589 */ /* 0x000fe200000e0000 */
[--C-:B--2---:R-:W-:Y:S01]  /*eb20*/  FFMA.FTZ R204, R122, UR4, -R206.reuse ;  /* 0x000000047acc7c23 */ /* 0x104fe200080108ce */
[----:B------:R-:W-:Y:S02]  /*eb30*/  FFMA.FTZ R206, R124, UR4, -R206 ;  /* 0x000000047cce7c23 */ /* 0x000fe400080108ce */
[----:B------:R-:W2:Y:S01]  /*eb40*/  SHFL.IDX PT, R122, R15, R229, 0x1f ;  /* 0x00001fe50f7a7589 */ /* 0x000ea200000e0000 */
        /* <DEDUP_REMOVED lines=8> */
[----:B-1----:R-:W-:-:S02]  /*ebd0*/  VIADD R211, R9, 0x14 ;  /* 0x0000001409d37836 */ /* 0x002fc40000000000 */
[----:B------:R-:W-:Y:S01]  /*ebe0*/  FFMA.FTZ R125, R125, UR4, -R209 ;  /* 0x000000047d7d7c23 */ /* 0x000fe200080108d1 */
[--C-:B------:R-:W-:Y:S02]  /*ebf0*/  FFMA.FTZ R123, R103, UR4, -R205.reuse ;  /* 0x00000004677b7c23 */ /* 0x100fe400080108cd */
[----:B------:R1:W-:Y:S01]  /*ec00*/  SHFL.IDX PT, R38, R15, R211, 0x1f ;  /* 0x00001fd30f267589 */ /* 0x0003e200000e0000 */
[----:B------:R-:W-:Y:S01]  /*ec10*/  IADD3 R209, R9, 0xc, RZ ;  /* 0x0000000c09d17810 */ /* 0x000fe20007ffe0ff */
[----:B------:R-:W-:Y:S01]  /*ec20*/  FFMA.FTZ R114, R114, UR4, -R205 ;  /* 0x0000000472727c23 */ /* 0x000fe200080108cd */
[----:B--2---:R-:W-:Y:S01]  /*ec30*/  FFMA.FTZ R205, R95, UR4, -R122 ;  /* 0x000000045fcd7c23 */ /* 0x004fe2000801087a */
[--C-:B------:R-:W-:Y:S01]  /*ec40*/  FFMA.FTZ R112, R112, UR4, -R39.reuse ;  /* 0x0000000470707c23 */ /* 0x100fe20008010827 */
[----:B-1----:R1:W-:Y:S01]  /*ec50*/  MUFU.EX2 R15, R204 ;  /* 0x000000cc000f7308 */ /* 0x0023e20000000800 */
        /* <DEDUP_REMOVED lines=39> */
[----:B------:R-:W-:-:S06]  /*eed0*/  VIADD R233, R9, 0xc ;  /* 0x0000000c09e97836 */ /* 0x000fcc0000000000 */
        /* <DEDUP_REMOVED lines=40> */
[----:B------:R-:W4:Y:S01]  /*f160*/  MUFU.EX2 R32, R32 ;  /* 0x0000002000207308 */ /* 0x000f220000000800 */
[----:B------:R-:W-:Y:S01]  /*f170*/  FFMA.FTZ R20, -R20, R20, 1 ;  /* 0x3f80000014147423 */ /* 0x000fe20000010114 */
[----:B------:R-:W-:Y:S01]  /*f180*/  FMUL.FTZ R224, R18, R224 ;  /* 0x000000e012e07220 */ /* 0x000fe20000410000 */
[----:B------:R-:W-:Y:S01]  /*f190*/  FMUL.FTZ R225, R17, R225 ;  /* 0x000000e111e17220 */ /* 0x000fe20000410000 */
[----:B------:R-:W-:Y:S01]  /*f1a0*/  FFMA.FTZ R21, -R21, R21, 1 ;  /* 0x3f80000015157423 */ /* 0x000fe20000010115 */
[C---:B------:R-:W-:Y:S01]  /*f1b0*/  VIADD R235, R9.reuse, 0x10 ;  /* 0x0000001009eb7836 */ /* 0x040fe20000000000 */
[----:B------:R-:W-:Y:S01]  /*f1c0*/  IADD3 R234, R9, 0x14, RZ ;  /* 0x0000001409ea7810 */ /* 0x000fe20007ffe0ff */
[----:B---3--:R-:W-:Y:S01]  /*f1d0*/  FFMA.FTZ R11, -R170, R170, 1 ;  /* 0x3f800000aa0b7423 */ /* 0x008fe200000101aa */
[----:B------:R-:W3:Y:S01]  /*f1e0*/  MUFU.EX2 R30, R30 ;  /* 0x0000001e001e7308 */ /* 0x000ee20000000800 */
[----:B-1----:R-:W-:Y:S01]  /*f1f0*/  FADD.FTZ R40, R40, -R218 ;  /* 0x800000da28287221 */ /* 0x002fe20000010000 */
[----:B------:R-:W-:-:S03]  /*f200*/  FMUL.FTZ R22, R20, R22 ;  /* 0x0000001614167220 */ /* 0x000fc60000410000 */
[----:B------:R-:W-:Y:S01]  /*f210*/  FMUL.FTZ R40, R35, R40 ;  /* 0x0000002823287220 */ /* 0x000fe20000410000 */
[--C-:B--2---:R-:W-:Y:S01]  /*f220*/  FADD.FTZ R41, R41, -R221.reuse ;  /* 0x800000dd29297221 */ /* 0x104fe20000010000 */
[----:B------:R-:W-:Y:S01]  /*f230*/  FMUL.FTZ R20, R211, R224 ;  /* 0x000000e0d3147220 */ /* 0x000fe20000410000 */
[----:B------:R-:W-:Y:S01]  /*f240*/  FMUL.FTZ R21, R21, R225 ;  /* 0x000000e115157220 */ /* 0x000fe20000410000 */
[----:B------:R-:W1:Y:S01]  /*f250*/  SHFL.IDX PT, R224, R14, R235, 0x1f ;  /* 0x00001feb0ee07589 */ /* 0x000e6200000e0000 */
[----:B------:R-:W-:Y:S01]  /*f260*/  FADD.FTZ R43, R43, -R221 ;  /* 0x800000dd2b2b7221 */ /* 0x000fe20000010000 */
[----:B------:R-:W-:Y:S01]  /*f270*/  FMUL.FTZ R11, R11, R40 ;  /* 0x000000280b0b7220 */ /* 0x000fe20000410000 */
[--C-:B------:R-:W-:Y:S01]  /*f280*/  FFMA.FTZ R105, R105, UR4, -R97.reuse ;  /* 0x0000000469697c23 */ /* 0x100fe20008010861 */
[----:B------:R-:W2:Y:S01]  /*f290*/  SHFL.IDX PT, R225, R14, R234, 0x1f ;  /* 0x00001fea0ee17589 */ /* 0x000ea200000e0000 */
[----:B------:R-:W-:Y:S01]  /*f2a0*/  FFMA.FTZ R104, R104, UR4, -R97 ;  /* 0x0000000468687c23 */ /* 0x000fe20008010861 */
[----:B------:R-:W-:Y:S01]  /*f2b0*/  FFMA.FTZ R40, -R169, R169, 1 ;  /* 0x3f800000a9287423 */ /* 0x000fe200000101a9 */
[----:B------:R-:W-:Y:S01]  /*f2c0*/  FMUL.FTZ R221, R15, R41 ;  /* 0x000000290fdd7220 */ /* 0x000fe20000410000 */
[----:B------:R3:W-:Y:S01]  /*f2d0*/  MUFU.EX2 R97, R109 ;  /* 0x0000006d00617308 */ /* 0x0007e20000000800 */
[--C-:B------:R-:W-:Y:S01]  /*f2e0*/  FADD.FTZ R44, R44, -R222.reuse ;  /* 0x800000de2c2c7221 */ /* 0x100fe20000010000 */
[----:B------:R-:W-:Y:S01]  /*f2f0*/  FADD.FTZ R46, R46, -R222 ;  /* 0x800000de2e2e7221 */ /* 0x000fe20000010000 */
[----:B------:R-:W-:Y:S01]  /*f300*/  FMUL.FTZ R222, R37, R43 ;  /* 0x0000002b25de7220 */ /* 0x000fe20000410000 */
[----:B------:R-:W-:Y:S01]  /*f310*/  FMUL.FTZ R43, R40, R221 ;  /* 0x000000dd282b7220 */ /* 0x000fe20000410000 */
[----:B------:R-:W-:Y:S01]  /*f320*/  FFMA.FTZ R40, -R23, R23, 1 ;  /* 0x3f80000017287423 */ /* 0x000fe20000010117 */
[----:B---3--:R4:W-:Y:S01]  /*f330*/  SHFL.IDX PT, R109, R12, R227, 0x1f ;  /* 0x00001fe30c6d7589 */ /* 0x0089e200000e0000 */
[----:B------:R-:W-:Y:S01]  /*f340*/  FFMA.FTZ R23, -R88, R88, 1 ;  /* 0x3f80000058177423 */ /* 0x000fe20000010158 */
[----:B------:R-:W-:Y:S01]  /*f350*/  FMUL.FTZ R46, R39, R46 ;  /* 0x0000002e272e7220 */ /* 0x000fe20000410000 */
[----:B------:R3:W2:Y:S01]  /*f360*/  MUFU.EX2 R10, R121 ;  /* 0x00000079000a7308 */ /* 0x0006a20000000800 */
[----:B----4-:R-:W-:-:S02]  /*f370*/  FMUL.FTZ R227, R32, R220 ;  /* 0x000000dc20e37220 */ /* 0x010fc40000410000 */
[----:B------:R-:W4:Y:S01]  /*f380*/  SHFL.IDX PT, R220, R14, R229, 0x1f ;  /* 0x00001fe50edc7589 */ /* 0x000f2200000e0000 */
[----:B------:R-:W-:Y:S01]  /*f390*/  FMUL.FTZ R23, R23, R46 ;  /* 0x0000002e17177220 */ /* 0x000fe20000410000 */
[----:B------:R-:W-:Y:S01]  /*f3a0*/  FMUL.FTZ R223, R30, R223 ;  /* 0x000000df1edf7220 */ /* 0x000fe20000410000 */
[----:B------:R-:W-:Y:S02]  /*f3b0*/  FFMA.FTZ R46, -R92, R92, 1 ;  /* 0x3f8000005c2e7423 */ /* 0x000fe4000001015c */
[----:B------:R-:W4:Y:S01]  /*f3c0*/  MUFU.EX2 R36, R36 ;  /* 0x0000002400247308 */ /* 0x000f220000000800 */
[----:B------:R-:W4:Y:S01]  /*f3d0*/  SHFL.IDX PT, R92, R217, R233, 0x1f ;  /* 0x00001fe9d95c7589 */ /* 0x000f2200000e0000 */
[----:B------:R-:W-:-:S03]  /*f3e0*/  FMUL.FTZ R209, R209, R223 ;  /* 0x000000dfd1d17220 */ /* 0x000fc60000410000 */
[----:B------:R-:W4:Y:S01]  /*f3f0*/  SHFL.IDX PT, R223, R14, R230, 0x1f ;  /* 0x00001fe60edf7589 */ /* 0x000f2200000e0000 */
[----:B------:R-:W-:-:S03]  /*f400*/  FMUL.FTZ R45, R94, R45 ;  /* 0x0000002d5e2d7220 */ /* 0x000fc60000410000 */
[----:B---3--:R3:W-:Y:S01]  /*f410*/  SHFL.IDX PT, R121, R12, R226, 0x1f ;  /* 0x00001fe20c797589 */ /* 0x0087e200000e0000 */
[----:B------:R-:W-:Y:S01]  /*f420*/  FFMA.FTZ R211, -R200, R200, 1 ;  /* 0x3f800000c8d37423 */ /* 0x000fe200000101c8 */
[----:B------:R-:W-:Y:S01]  /*f430*/  FMUL.FTZ R228, R19, R228 ;  /* 0x000000e413e47220 */ /* 0x000fe20000410000 */
[----:B-1----:R-:W-:Y:S01]  /*f440*/  FADD.FTZ R48, R48, -R224 ;  /* 0x800000e030307221 */ /* 0x002fe20000010000 */
[----:B--2---:R-:W-:Y:S01]  /*f450*/  FADD.FTZ R49, R49, -R225 ;  /* 0x800000e131317221 */ /* 0x004fe20000010000 */
        /* <DEDUP_REMOVED lines=11> */
[--C-:B----4-:R-:W-:Y:S01]  /*f510*/  FADD.FTZ R53, R53, -R220.reuse ;  /* 0x800000dc35357221 */ /* 0x110fe20000010000 */
[----:B------:R-:W-:Y:S01]  /*f520*/  FADD.FTZ R55, R55, -R220 ;  /* 0x800000dc37377221 */ /* 0x000fe20000010000 */
[----:B------:R-:W-:Y:S01]  /*f530*/  FFMA.FTZ R91, -R91, R91, 1 ;  /* 0x3f8000005b5b7423 */ /* 0x000fe2000001015b */
[----:B------:R-:W-:Y:S02]  /*f540*/  VIADD R228, R9, 0x8 ;  /* 0x0000000809e47836 */ /* 0x000fe40000000000 */
[----:B------:R-:W-:Y:S01]  /*f550*/  FFMA.FTZ R218, -R168, R168, 1 ;  /* 0x3f800000a8da7423 */ /* 0x000fe200000101a8 */
[----:B------:R-:W-:Y:S01]  /*f560*/  FMUL.FTZ R220, R36, R42 ;  /* 0x0000002a24dc7220 */ /* 0x000fe20000410000 */
        /* <DEDUP_REMOVED lines=465> */
.L_x_2114:
        /* <DEDUP_REMOVED lines=70> */
.L_x_2115:
        /* <DEDUP_REMOVED lines=12> */
.L_x_2105:
        /* <DEDUP_REMOVED lines=34> */
.L_x_2073:
[----:B------:R-:W-:Y:S05]  /*119c0*/  @P0 BRA `(.L_x_2067) ;  /* 0x0000004000000947 */ /* 0x000fea0003800000 */
[----:B------:R-:W-:Y:S01]  /*119d0*/  ULDC.64 UR4, c[0x0][0x878] ;  /* 0x00021e0000047ab9 */ /* 0x000fe20000000a00 */
[----:B------:R-:W2:Y:S01]  /*119e0*/  S2R R12, SR_TID.X ;  /* 0x00000000000c7919 */ /* 0x000ea20000002100 */
[----:B------:R-:W-:Y:S01]  /*119f0*/  UISETP.NE.U32.AND UP0, UPT, UR4, URZ, UPT ;  /* 0x0000003f0400728c */ /* 0x000fe2000bf05070 */
[----:B------:R-:W3:Y:S01]  /*11a00*/  S2UR UR8, SR_CTAID.Y ;  /* 0x00000000000879c3 */ /* 0x000ee20000002600 */
[----:B------:R-:W-:Y:S02]  /*11a10*/  ULDC.64 UR10, c[0x0][0x848] ;  /* 0x00021200000a7ab9 */ /* 0x000fe40000000a00 */
[----:B------:R-:W-:Y:S01]  /*11a20*/  UISETP.NE.AND.EX UP0, UPT, UR5, URZ, UPT, UP0 ;  /* 0x0000003f0500728c */ /* 0x000fe2000bf05300 */
[----:B------:R-:W4:Y:S04]  /*11a30*/  S2R R0, SR_CTAID.X ;  /* 0x0000000000007919 */ /* 0x000f280000002500 */
[----:B------:R-:W5:Y:S01]  /*11a40*/  LDC.64 R8, c[0x0][0x818] ;  /* 0x00020600ff087b82 */ /* 0x000f620000000a00 */
[----:B------:R-:W-:-:S05]  /*11a50*/  PLOP3.LUT P0, PT, PT, PT, UP0, 0x80, 0x0 ;  /* 0x000000000000781c */ /* 0x000fca0003f0f008 */
[----:B------:R-:W-:Y:S02]  /*11a60*/  @UP0 ULDC.64 UR4, c[0x0][0x878] ;  /* 0x00021e0000040ab9 */ /* 0x000fe40000000a00 */
[----:B------:R-:W-:Y:S01]  /*11a70*/  @UP0 UIMAD.WIDE UR4, UR37, 0x4, UR4 ;  /* 0x00000004250408a5 */ /* 0x000fe2000f8e0204 */
[----:B------:R-:W1:Y:S05]  /*11a80*/  LDC.64 R10, c[0x0][0x840] ;  /* 0x00021000ff0a7b82 */ /* 0x000e6a0000000a00 */
[----:B------:R-:W-:Y:S01]  /*11a90*/  MOV R2, UR4 ;  /* 0x0000000400027c02 */ /* 0x000fe20008000f00 */
[----:B------:R-:W-:Y:S01]  /*11aa0*/  IMAD.U32 R3, RZ, RZ, UR5 ;  /* 0x00000005ff037e24 */ /* 0x000fe2000f8e00ff */
[----:B------:R-:W-:-:S04]  /*11ab0*/  ULDC UR5, c[0x0][0x850] ;  /* 0x0002140000057ab9 */ /* 0x000fc80000000800 */
[----:B------:R-:W3:Y:S01]  /*11ac0*/  @P0 LDG.E R2, desc[UR38][R2.64] ;  /* 0x0000002602020981 */ /* 0x000ee2000c1e1900 */
[----:B------:R-:W-:Y:S01]  /*11ad0*/  UISETP.NE.AND UP1, UPT, UR5, 0x1, UPT ;  /* 0x000000010500788c */ /* 0x000fe2000bf25270 */
[----:B--2---:R-:W-:Y:S01]  /*11ae0*/  VIADD R13, R12, 0xffffff80 ;  /* 0xffffff800c0d7836 */ /* 0x004fe20000000000 */
[----:B------:R-:W-:Y:S01]  /*11af0*/  MOV R14, 0x400 ;  /* 0x00000400000e7802 */ /* 0x000fe20000000f00 */
[----:B------:R-:W2:Y:S01]  /*11b00*/  S2R R15, SR_CgaCtaId ;  /* 0x00000000000f7919 */ /* 0x000ea20000008800 */
[----:B----4-:R-:W-:Y:S02]  /*11b10*/  SHF.L.U32 R0, R0, 0xd, RZ ;  /* 0x0000000d00007819 */ /* 0x010fe400000006ff */
[----:B--2---:R-:W-:Y:S02]  /*11b20*/  LEA R15, R15, R14, 0x18 ;  /* 0x0000000e0f0f7211 */ /* 0x004fe400078ec0ff */
[----:B---3--:R-:W-:Y:S02]  /*11b30*/  @P0 R2UR UR4, R2 ;  /* 0x00000000020402ca */ /* 0x008fe400000e0000 */
[----:B------:R-:W-:-:S04]  /*11b40*/  SHF.R.S32.HI R2, RZ, 0x1f, R13 ;  /* 0x0000001fff027819 */ /* 0x000fc8000001140d */
[----:B------:R-:W-:-:S07]  /*11b50*/  LEA.HI R3, R2, R13, RZ, 0x7 ;  /* 0x0000000d02037211 */ /* 0x000fce00078f38ff */
[----:B------:R-:W-:-:S03]  /*11b60*/  @UP0 ULEA UR6, UR37, UR4, 0x7 ;  /* 0x0000000425060291 */ /* 0x000fc6000f8e383f */
[----:B------:R-:W-:Y:S01]  /*11b70*/  @UP1 ULDC UR4, c[0x0][0x854] ;  /* 0x0002150000041ab9 */ /* 0x000fe20000000800 */
[----:B------:R-:W-:Y:S02]  /*11b80*/  @UP0 USHF.R.S32.HI UR7, URZ, 0x1f, UR6 ;  /* 0x0000001f3f070899 */ /* 0x000fe40008011406 */
[----:B------:R-:W-:Y:S02]  /*11b90*/  UIMAD.WIDE.U32 UR4, UR8, UR4, URZ ;  /* 0x00000004080472a5 */ /* 0x000fe4000f8e003f */
[----:B------:R-:W-:-:S03]  /*11ba0*/  @UP0 ULEA.HI UR7, UR7, UR6, URZ, 0x7 ;  /* 0x0000000607070291 */ /* 0x000fc6000f8f383f */
[----:B------:R-:W-:Y:S01]  /*11bb0*/  UMOV UR6, UR8 ;  /* 0x0000000800067c82 */ /* 0x000fe20008000000 */
[----:B------:R-:W-:Y:S01]  /*11bc0*/  @UP1 ULDC UR8, c[0x0][0x858] ;  /* 0x0002160000081ab9 */ /* 0x000fe20000000800 */
[----:B------:R-:W-:Y:S02]  /*11bd0*/  @UP0 USHF.L.U32 UR7, UR7, 0x6, URZ ;  /* 0x0000000607070899 */ /* 0x000fe4000800063f */
[----:B------:R-:W-:Y:S02]  /*11be0*/  @UP1 USHF.R.U32.HI UR6, URZ, UR8, UR5 ;  /* 0x000000083f061299 */ /* 0x000fe40008011605 */
[----:B------:R-:W-:Y:S02]  /*11bf0*/  @UP0 ULOP3.LUT UR4, UR7, 0xffffe000, URZ, 0xc0, !UPT ;  /* 0xffffe00007040892 */ /* 0x000fe4000f8ec03f */
[----:B------:R-:W-:Y:S02]  /*11c00*/  USHF.R.S32.HI UR7, URZ, 0x1f, UR6 ;  /* 0x0000001f3f077899 */ /* 0x000fe40008011406 */
[----:B------:R-:W-:Y:S01]  /*11c10*/  @UP0 USHF.R.S32.HI UR5, URZ, 0x1f, UR4 ;  /* 0x0000001f3f050899 */ /* 0x000fe20008011404 */
[----:B------:R-:W-:-:S02]  /*11c20*/  ULDC.64 UR8, c[0x0][0x820] ;  /* 0x0002080000087ab9 */ /* 0x000fc40000000a00 */
[----:B------:R-:W-:Y:S01]  /*11c30*/  @!UP0 UMOV UR4, URZ ;  /* 0x0000003f00048c82 */ /* 0x000fe20008000000 */
[----:B-----5:R-:W-:Y:S01]  /*11c40*/  IMAD R2, R8, UR7, RZ ;  /* 0x0000000708027c24 */ /* 0x020fe2000f8e02ff */
[----:B------:R-:W-:Y:S01]  /*11c50*/  IADD3 R4, P0, R0, UR4, RZ ;  /* 0x0000000400047c10 */ /* 0x000fe2000ff1e0ff */
[----:B-1----:R-:W-:Y:S01]  /*11c60*/  IMAD R6, R10, UR7, RZ ;  /* 0x000000070a067c24 */ /* 0x002fe2000f8e02ff */
[----:B------:R-:W-:Y:S01]  /*11c70*/  @!UP0 UMOV UR5, URZ ;  /* 0x0000003f00058c82 */ /* 0x000fe20008000000 */
[----:B------:R-:W-:Y:S01]  /*11c80*/  IMAD R9, R9, UR6, R2 ;  /* 0x0000000609097c24 */ /* 0x000fe2000f8e0202 */
[C---:B------:R-:W-:Y:S01]  /*11c90*/  LOP3.LUT R2, R3.reuse, 0xfffff80, RZ, 0xc0, !PT ;  /* 0x0fffff8003027812 */ /* 0x040fe200078ec0ff */
[----:B------:R-:W-:Y:S01]  /*11ca0*/  IMAD.SHL.U32 R3, R3, 0x20, RZ ;  /* 0x0000002003037824 */ /* 0x000fe200078e00ff */
[----:B------:R-:W-:Y:S01]  /*11cb0*/  LEA.HI.X.SX32 R5, R0, UR5, 0x1, P0 ;  /* 0x0000000500057c11 */ /* 0x000fe200080f0eff */
[----:B------:R-:W-:Y:S02]  /*11cc0*/  USHF.R.S32.HI UR4, URZ, 0x1f, UR37 ;  /* 0x0000001f3f047899 */ /* 0x000fe40008011425 */
[----:B------:R-:W-:Y:S01]  /*11cd0*/  IMAD.IADD R0, R13, 0x1, -R2 ;  /* 0x000000010d007824 */ /* 0x000fe200078e0a02 */
[----:B------:R-:W-:Y:S01]  /*11ce0*/  LOP3.LUT R7, R3, 0x3ffff000, RZ, 0xc0, !PT ;  /* 0x3ffff00003077812 */ /* 0x000fe200078ec0ff */
[----:B------:R-:W-:Y:S01]  /*11cf0*/  IMAD.WIDE.U32 R2, R8, UR6, R4 ;  /* 0x0000000608027c25 */ /* 0x000fe2000f8e0004 */
[----:B------:R-:W-:-:S02]  /*11d00*/  USEL UR4, UR4, URZ, !UP0 ;  /* 0x0000003f04047287 */ /* 0x000fc4000c000000 */
[----:B------:R-:W-:Y:S01]  /*11d10*/  LEA R0, R0, R7, 0x2 ;  /* 0x0000000700007211 */ /* 0x000fe200078e10ff */
[----:B------:R-:W-:Y:S01]  /*11d20*/  IMAD R7, R11, UR6, R6 ;  /* 0x000000060b077c24 */ /* 0x000fe2000f8e0206 */
[----:B------:R-:W-:Y:S01]  /*11d30*/  UIMAD UR5, UR4, UR8, URZ ;  /* 0x00000008040572a4 */ /* 0x000fe2000f8e023f */
[----:B------:R-:W-:Y:S01]  /*11d40*/  IMAD.WIDE.U32 R4, R10, UR6, R4 ;  /* 0x000000060a047c25 */ /* 0x000fe2000f8e0004 */
[----:B------:R-:W-:Y:S01]  /*11d50*/  USEL UR6, UR37, URZ, !UP0 ;  /* 0x0000003f25067287 */ /* 0x000fe2000c000000 */
[----:B------:R-:W-:Y:S01]  /*11d60*/  LEA R0, R0, R15, 0x2 ;  /* 0x0000000f00007211 */ /* 0x000fe200078e10ff */
[----:B------:R-:W-:Y:S01]  /*11d70*/  UIMAD UR4, UR4, UR10, URZ ;  /* 0x0000000a040472a4 */ /* 0x000fe2000f8e023f */
[----:B------:R-:W-:Y:S01]  /*11d80*/  IMAD.IADD R3, R3, 0x1, R9 ;  /* 0x0000000103037824 */ /* 0x000fe200078e0209 */
[----:B------:R-:W-:Y:S01]  /*11d90*/  IADD3 R5, R5, R7, RZ ;  /* 0x0000000705057210 */ /* 0x000fe20007ffe0ff */
[----:B------:R-:W-:Y:S01]  /*11da0*/  IMAD.U32 R7, RZ, RZ, UR10 ;  /* 0x0000000aff077e24 */ /* 0x000fe2000f8e00ff */
[----:B------:R-:W-:Y:S01]  /*11db0*/  UIMAD UR5, UR6, UR9, UR5 ;  /* 0x00000009060572a4 */ /* 0x000fe2000f8e0205 */
[----:B------:R-:W-:Y:S01]  /*11dc0*/  IMAD.U32 R9, RZ, RZ, UR8 ;  /* 0x00000008ff097e24 */ /* 0x000fe2000f8e00ff */
[----:B------:R-:W-:-:S02]  /*11dd0*/  UIMAD UR4, UR6, UR11, UR4 ;  /* 0x0000000b060472a4 */ /* 0x000fc4000f8e0204 */
[----:B------:R-:W-:-:S04]  /*11de0*/  IMAD.WIDE.U32 R4, R7, UR6, R4 ;  /* 0x0000000607047c25 */ /* 0x000fc8000f8e0004 */
[----:B------:R-:W-:Y:S01]  /*11df0*/  IMAD.WIDE.U32 R2, R9, UR6, R2 ;  /* 0x0000000609027c25 */ /* 0x000fe2000f8e0002 */
[----:B------:R-:W-:-:S03]  /*11e00*/  IADD3 R6, R5, UR4, RZ ;  /* 0x0000000405067c10 */ /* 0x000fc6000fffe0ff */
[----:B------:R-:W-:Y:S01]  /*11e10*/  VIADD R7, R3, UR5 ;  /* 0x0000000503077c36 */ /* 0x000fe20008000000 */
[----:B------:R-:W-:Y:S05]  /*11e20*/  WARPSYNC.ALL ;  /* 0x0000000000007948 */ /* 0x000fea0003800000 */
        /* <DEDUP_REMOVED lines=32> */
.L_x_2119:
[----:B------:R-:W-:Y:S01]  /*12030*/  @P0 ELECT P1, URZ, PT ;  /* 0x00000000003f082f */ /* 0x000fe20003820000 */
[----:B------:R1:W-:-:S12]  /*12040*/  UBLKRED.G.S.ADD.F32.RN [UR4], [UR6], UR7, desc[UR8] ;  /* 0x00000804060073bb */ /* 0x0003d800080a1407 */
[----:B------:R-:W-:Y:S02]  /*12050*/  @P1 PLOP3.LUT P0, PT, P1, PT, PT, 0x8, 0x0 ;  /* 0x000000000000181c */ /* 0x000fe40000f0e170 */
[----:B------:R-:W-:-:S11]  /*12060*/  PLOP3.LUT P1, PT, PT, PT, PT, 0x8, 0x0 ;  /* 0x000000000000781c */ /* 0x000fd60003f2e170 */
[----:B-1----:R-:W-:Y:S05]  /*12070*/  @P0 BRA.U.ANY `(.L_x_2119) ;  /* 0xfffffffd00ec0947 */ /* 0x002fea000393ffff */
[----:B------:R0:W-:Y:S01]  /*12080*/  UTMACMDFLUSH ;  /* 0x00000000000079b7 */ /* 0x0001e20000000000 */
[----:B------:R-:W-:-:S04]  /*12090*/  DEPBAR.LE SB0, 0x0 ;  /* 0x000080000000791a */ /* 0x000fc80000000000 */
.L_x_2118:
[----:B------:R-:W-:Y:S05]  /*120a0*/  BSYNC B0 ;  /* 0x0000000000007941 */ /* 0x000fea0003800000 */
.L_x_2117:
        /* <DEDUP_REMOVED lines=25> */
.L_x_2120:
[----:B------:R-:W-:Y:S01]  /*12240*/  @P0 ELECT P1, URZ, PT ;  /* 0x00000000003f082f */ /* 0x000fe20003820000 */
[----:B------:R2:W-:-:S12]  /*12250*/  UBLKRED.G.S.ADD.F32.RN [UR4], [UR6], UR7, desc[UR8] ;  /* 0x00000804060073bb */ /* 0x0005d800080a1407 */
[----:B------:R-:W-:Y:S02]  /*12260*/  @P1 PLOP3.LUT P0, PT, P1, PT, PT, 0x8, 0x0 ;  /* 0x000000000000181c */ /* 0x000fe40000f0e170 */
[----:B------:R-:W-:-:S11]  /*12270*/  PLOP3.LUT P1, PT, PT, PT, PT, 0x8, 0x0 ;  /* 0x000000000000781c */ /* 0x000fd60003f2e170 */
[----:B--2---:R-:W-:Y:S05]  /*12280*/  @P0 BRA.U.ANY `(.L_x_2120) ;  /* 0xfffffffd00ec0947 */ /* 0x004fea000393ffff */
[----:B------:R0:W-:Y:S01]  /*12290*/  UTMACMDFLUSH ;  /* 0x00000000000079b7 */ /* 0x0001e20000000000 */
[----:B------:R-:W-:-:S04]  /*122a0*/  DEPBAR.LE SB0, 0x0 ;  /* 0x000080000000791a */ /* 0x000fc80000000000 */
[----:B------:R-:W-:Y:S05]  /*122b0*/  BRA `(.L_x_2067) ;  /* 0x0000003400c47947 */ /* 0x000fea0003800000 */
.L_x_2062:
        /* <DEDUP_REMOVED lines=21> */
.L_x_2122:
        /* <DEDUP_REMOVED lines=13> */
.L_x_2124:
[----:B------:R-:W-:-:S05]  /*124e0*/  ULDC UR4, c[0x0][0x8c4] ;  /* 0x0002310000047ab9 */ /* 0x000fca0000000800 */
.L_x_2123:
        /* <DEDUP_REMOVED lines=44> */
.L_x_2125:
        /* <DEDUP_REMOVED lines=13> */
.L_x_2126:
        /* <DEDUP_REMOVED lines=12> */
.L_x_2127:
        /* <DEDUP_REMOVED lines=22> */
.L_x_2128:
[----:B------:R-:W-:-:S13]  /*12aa0*/  ISETP.GT.AND P0, PT, R2, UR7, PT ;  /* 0x0000000702007c0c */ /* 0x000fda000bf04270 */
[----:B------:R-:W-:Y:S05]  /*12ab0*/  @!P0 BRA `(.L_x_2067) ;  /* 0x0000002c00c48947 */ /* 0x000fea0003800000 */
[----:B------:R-:W-:Y:S01]  /*12ac0*/  ULDC.64 UR14, c[0x0][0x2d8] ;  /* 0x0000b600000e7ab9 */ /* 0x000fe20000000a00 */
[----:B------:R-:W-:Y:S01]  /*12ad0*/  VIADD R0, R2, -UR7 ;  /* 0x8000000702007c36 */ /* 0x000fe20008000000 */
[----:B------:R-:W-:Y:S02]  /*12ae0*/  UIMAD UR11, UR11, UR14, URZ ;  /* 0x0000000e0b0b72a4 */ /* 0x000fe4000f8e023f */
[----:B------:R-:W-:Y:S02]  /*12af0*/  USHF.R.S32.HI UR6, URZ, 0x1f, UR12 ;  /* 0x0000001f3f067899 */ /* 0x000fe4000801140c */
[----:B------:R-:W-:Y:S01]  /*12b00*/  UIMAD.WIDE.U32 UR8, UR16, UR14, URZ ;  /* 0x0000000e100872a5 */ /* 0x000fe2000f8e003f */
        /* <DEDUP_REMOVED lines=33> */
.L_x_2131:
[----:B------:R-:W-:Y:S05]  /*12d20*/  BSYNC B0 ;  /* 0x0000000000007941 */ /* 0x000fea0003800000 */
.L_x_2130:
        /* <DEDUP_REMOVED lines=19> */
.L_x_2133:
[----:B------:R-:W-:Y:S05]  /*12e60*/  BSYNC B0 ;  /* 0x0000000000007941 */ /* 0x000fea0003800000 */
.L_x_2132:
[----:B------:R-:W-:Y:S06]  /*12e70*/  BAR.ARV 0xa, 0xa0 ;  /* 0x0282800000007b1d */ /* 0x000fec0000002000 */
[----:B------:R-:W-:Y:S04]  /*12e80*/  BSSY B0, `(.L_x_2134) ;  /* 0x0000003000007945 */ /* 0x000fe80003800000 */
[----:B------:R-:W-:Y:S05]  /*12e90*/  @!P0 BRA `(.L_x_2135) ;  /* 0x0000000000048947 */ /* 0x000fea0003800000 */
[----:B------:R-:W-:-:S04]  /*12ea0*/  DEPBAR.LE SB0, 0x0 ;  /* 0x000080000000791a */ /* 0x000fc80000000000 */
.L_x_2135:
[----:B------:R-:W-:Y:S05]  /*12eb0*/  BSYNC B0 ;  /* 0x0000000000007941 */ /* 0x000fea0003800000 */
.L_x_2134:
[----:B------:R-:W-:Y:S06]  /*12ec0*/  BAR.ARV 0xb, 0xa0 ;  /* 0x02c2800000007b1d */ /* 0x000fec0000002000 */
[----:B------:R-:W-:Y:S01]  /*12ed0*/  UIADD3 UR15, UR7, 0x1, URZ ;  /* 0x00000001070f7890 */ /* 0x000fe2000fffe03f */
[----:B------:R-:W-:Y:S11]  /*12ee0*/  BRA `(.L_x_2136) ;  /* 0x0000000000047947 */ /* 0x000ff60003800000 */
.L_x_2129:
[----:B------:R-:W-:-:S05]  /*12ef0*/  UMOV UR15, UR7 ;  /* 0x00000007000f7c82 */ /* 0x000fca0008000000 */
.L_x_2136:
        /* <DEDUP_REMOVED lines=21> */
.L_x_2149:
        /* <DEDUP_REMOVED lines=20> */
.L_x_2138:
[----:B------:R-:W-:Y:S05]  /*13190*/  BSYNC B0 ;  /* 0x0000000000007941 */ /* 0x000fea0003800000 */
.L_x_2137:
        /* <DEDUP_REMOVED lines=13> */
.L_x_2140:
[----:B------:R-:W-:Y:S05]  /*13270*/  BSYNC B0 ;  /* 0x0000000000007941 */ /* 0x000fea0003800000 */
.L_x_2139:
[----:B------:R-:W-:Y:S06]  /*13280*/  BAR.ARV 0xa, 0xa0 ;  /* 0x0282800000007b1d */ /* 0x000fec0000002000 */
[----:B------:R-:W-:Y:S04]  /*13290*/  BSSY B0, `(.L_x_2141) ;  /* 0x0000003000007945 */ /* 0x000fe80003800000 */
[----:B------:R-:W-:Y:S05]  /*132a0*/  @!P0 BRA `(.L_x_2142) ;  /* 0x0000000000048947 */ /* 0x000fea0003800000 */
[----:B------:R-:W-:-:S04]  /*132b0*/  DEPBAR.LE SB0, 0x0 ;  /* 0x000080000000791a */ /* 0x000fc80000000000 */
.L_x_2142:
[----:B------:R-:W-:Y:S05]  /*132c0*/  BSYNC B0 ;  /* 0x0000000000007941 */ /* 0x000fea0003800000 */
.L_x_2141:
        /* <DEDUP_REMOVED lines=13> */
.L_x_2144:
[----:B------:R-:W-:Y:S05]  /*133a0*/  BSYNC B0 ;  /* 0x0000000000007941 */ /* 0x000fea0003800000 */
.L_x_2143:
        /* <DEDUP_REMOVED lines=13> */
.L_x_2146:
[----:B------:R-:W-:Y:S05]  /*13480*/  BSYNC B0 ;  /* 0x0000000000007941 */ /* 0x000fea0003800000 */
.L_x_2145:
[----:B------:R-:W-:Y:S01]  /*13490*/  UIADD3 UR15, UR15, 0x2, URZ ;  /* 0x000000020f0f7890 */ /* 0x000fe2000fffe03f */
[----:B------:R-:W-:Y:S06]  /*134a0*/  BAR.ARV 0xa, 0xa0 ;  /* 0x0282800000007b1d */ /* 0x000fec0000002000 */
[----:B------:R-:W-:Y:S01]  /*134b0*/  BSSY B0, `(.L_x_2147) ;  /* 0x0000004000007945 */ /* 0x000fe20003800000 */
[----:B------:R-:W-:-:S03]  /*134c0*/  ISETP.LE.AND P1, PT, R2, UR15, PT ;  /* 0x0000000f02007c0c */ /* 0x000fc6000bf23270 */
[----:B------:R-:W-:Y:S10]  /*134d0*/  @!P0 BRA `(.L_x_2148) ;  /* 0x0000000000048947 */ /* 0x000ff40003800000 */
[----:B------:R-:W-:-:S04]  /*134e0*/  DEPBAR.LE SB0, 0x0 ;  /* 0x000080000000791a */ /* 0x000fc80000000000 */
.L_x_2148:
[----:B------:R-:W-:Y:S05]  /*134f0*/  BSYNC B0 ;  /* 0x0000000000007941 */ /* 0x000fea0003800000 */
.L_x_2147:
[----:B------:R-:W-:Y:S06]  /*13500*/  BAR.ARV 0xb, 0xa0 ;  /* 0x02c2800000007b1d */ /* 0x000fec0000002000 */
[----:B------:R-:W-:Y:S02]  /*13510*/  UIADD3 UR19, UR19, 0x4000, URZ ;  /* 0x0000400013137890 */ /* 0x000fe4000fffe03f */
[----:B------:R-:W-:Y:S01]  /*13520*/  UIADD3 UR6, UR6, 0x4000, URZ ;  /* 0x0000400006067890 */ /* 0x000fe2000fffe03f */
[----:B------:R-:W-:Y:S11]  /*13530*/  @!P1 BRA `(.L_x_2149) ;  /* 0xfffffff800c49947 */ /* 0x000ff6000383ffff */
[----:B------:R-:W-:Y:S05]  /*13540*/  BRA `(.L_x_2067) ;  /* 0x0000002400207947 */ /* 0x000fea0003800000 */
.L_x_2121:
        /* <DEDUP_REMOVED lines=14> */
.L_x_2150:
        /* <DEDUP_REMOVED lines=14> */
.L_x_2152:
[----:B------:R-:W-:-:S05]  /*13710*/  ULDC UR4, c[0x0][0x8c4] ;  /* 0x0002310000047ab9 */ /* 0x000fca0000000800 */
.L_x_2151:
        /* <DEDUP_REMOVED lines=59> */
.L_x_2154:
        /* <DEDUP_REMOVED lines=13> */
.L_x_2155:
        /* <DEDUP_REMOVED lines=8> */
.L_x_2156:
        /* <DEDUP_REMOVED lines=21> */
.L_x_2157:
        /* <DEDUP_REMOVED lines=50> */
.L_x_2187:
        /* <DEDUP_REMOVED lines=15> */
.L_x_2160:
        /* <DEDUP_REMOVED lines=77> */
.L_x_2171:
[----:B-123--:R-:W-:-:S04]  /*14650*/  SHF.L.U32 R18, R10, 0x1f, RZ ;  /* 0x0000001f0a127819 */ /* 0x00efc800000006ff */
[----:B------:R-:W2:Y:S02]  /*14660*/  SYNCS.PHASECHK.TRANS64.TRYWAIT P1, [R15+URZ+0x30c40], R18 ;  /* 0x030c40120f0075a7 */ /* 0x000ea4000802017f */
[----:B--2---:R-:W-:Y:S05]  /*14670*/  @!P1 BRA `(.L_x_2163) ;  /* 0x00000014009c9947 */ /* 0x004fea0003800000 */
.L_x_2188:
        /* <DEDUP_REMOVED lines=8> */
.L_x_2164:
        /* <DEDUP_REMOVED lines=30> */
.L_x_2189:
        /* <DEDUP_REMOVED lines=8> */
.L_x_2166:
        /* <DEDUP_REMOVED lines=30> */
.L_x_2190:
        /* <DEDUP_REMOVED lines=8> */
.L_x_2168:
        /* <DEDUP_REMOVED lines=24> */
.L_x_2192:
        /* <DEDUP_REMOVED lines=8> */
.L_x_2170:
        /* <DEDUP_REMOVED lines=30> */
.L_x_2162:
[----:B------:R-:W4:Y:S02]  /*14fa0*/  LDL.LU R4, [R1+0x4] ;  /* 0x0000040001047983 */ /* 0x000f240000300800 */
[----:B----4-:R-:W-:Y:S02]  /*14fb0*/  ISETP.NE.AND P1, PT, R4, RZ, PT ;  /* 0x000000ff0400720c */ /* 0x010fe40003f25270 */
[----:B------:R4:W5:Y:S11]  /*14fc0*/  LDL R4, [R1] ;  /* 0x0000000001047983 */ /* 0x0009760000100800 */
[----:B----4-:R-:W-:Y:S05]  /*14fd0*/  @!P1 BRA `(.L_x_2161) ;  /* 0x0000000400249947 */ /* 0x010fea0003800000 */
[----:B------:R-:W-:-:S04]  /*14fe0*/  SHF.L.U32 R12, R10, 0x1f, RZ ;  /* 0x0000001f0a0c7819 */ /* 0x000fc800000006ff */
[----:B------:R-:W4:Y:S02]  /*14ff0*/  SYNCS.PHASECHK.TRANS64.TRYWAIT P1, [R15+URZ+0x30c40], R12 ;  /* 0x030c400c0f0075a7 */ /* 0x000f24000802017f */
[----:B----4-:R-:W-:Y:S05]  /*15000*/  @!P1 BRA `(.L_x_2172) ;  /* 0x0000000c008c9947 */ /* 0x010fea0003800000 */
.L_x_2193:
        /* <DEDUP_REMOVED lines=8> */
.L_x_2173:
        /* <DEDUP_REMOVED lines=27> */
.L_x_2194:
        /* <DEDUP_REMOVED lines=8> */
.L_x_2175:
        /* <DEDUP_REMOVED lines=27> */
.L_x_2161:
[----:B------:R-:W1:Y:S01]  /*15470*/  S2R R0, SR_TID.X ;  /* 0x0000000000007919 */ /* 0x000e620000002100 */
[----:B------:R-:W-:Y:S02]  /*15480*/  LEA R3, R16, R15, 0x3 ;  /* 0x0000000f10037211 */ /* 0x000fe400078e18ff */
[----:B-1----:R-:W-:Y:S02]  /*15490*/  LOP3.LUT R2, R0, 0x7f, RZ, 0xc0, !PT ;  /* 0x0000007f00027812 */ /* 0x002fe400078ec0ff */
[----:B------:R-:W-:Y:S02]  /*154a0*/  SHF.L.U32 R0, R10, 0x1f, RZ ;  /* 0x0000001f0a007819 */ /* 0x000fe400000006ff */
[----:B------:R-:W-:Y:S02]  /*154b0*/  ISETP.NE.AND P1, PT, R2, RZ, PT ;  /* 0x000000ff0200720c */ /* 0x000fe40003f25270 */
[----:B------:R-:W1:Y:S02]  /*154c0*/  SYNCS.PHASECHK.TRANS64.TRYWAIT P0, [R3+URZ+0x30c40], R0 ;  /* 0x030c4000030075a7 */ /* 0x000e64000800017f */
[----:B-1----:R-:W-:Y:S09]  /*154d0*/  @!P0 BRA `(.L_x_2176) ;  /* 0x0000000800808947 */ /* 0x002ff20003800000 */
.L_x_2195:
[----:B------:R-:W-:Y:S05]  /*154e0*/  @P1 BRA `(.L_x_2177) ;  /* 0x0000000000181947 */ /* 0x000fea0003800000 */
[----:B------:R-:W1:Y:S01]  /*154f0*/  S2R R2, SR_TID.X ;  /* 0x0000000000027919 */ /* 0x000e620000002100 */
[----:B------:R-:W-:-:S04]  /*15500*/  IMAD.MOV.U32 R0, RZ, RZ, 0x4200 ;  /* 0x00004200ff007424 */ /* 0x000fc800078e00ff */
[----:B------:R1:W-:Y:S02]  /*15510*/  SYNCS.ARRIVE.TRANS64 RZ, [R3+URZ+0x30c30], R0 ;  /* 0x030c300003ff79a7 */ /* 0x0003e4000800003f */
[----:B-1----:R-:W-:-:S13]  /*15520*/  LOP3.LUT P0, RZ, R2, 0x1f, RZ, 0xc0, !PT ;  /* 0x0000001f02ff7812 */ /* 0x002fda000780c0ff */
[----:B------:R-:W-:Y:S05]  /*15530*/  @!P0 BRA `(.L_x_2177) ;  /* 0x0000000000048947 */ /* 0x000fea0003800000 */
[----:B------:R-:W-:Y:S01]  /*15540*/  BPT.TRAP 0x1 ;  /* 0x000000040000795c */ /* 0x000fe20000300000 */
.L_x_2177:
        /* <DEDUP_REMOVED lines=34> */
.L_x_2158:
[----:B------:R-:W-:Y:S05]  /*15770*/  BSYNC B0 ;  /* 0x0000000000007941 */ /* 0x000fea0003800000 */
.L_x_2153:
[----:B------:R-:W-:-:S03]  /*15780*/  UMOV UR8, 0xffffffff ;  /* 0xffffffff00087882 */ /* 0x000fc60000000000 */
[----:B------:R-:W-:Y:S05]  /*15790*/  BRA.DIV UR8, `(.L_x_2178) ;  /* 0x0000000608e47947 */ /* 0x000fea000b800000 */
[----:B------:R-:W-:-:S13]  /*157a0*/  ELECT P6, URZ, PT ;  /* 0x00000000003f782f */ /* 0x000fda00038c0000 */
.L_x_2198:
[----:B------:R-:W-:Y:S05]  /*157b0*/  @!P6 BRA `(.L_x_2067) ;  /* 0x000000000084e947 */ /* 0x000fea0003800000 */
[----:B------:R-:W-:-:S06]  /*157c0*/  ULOP3.LUT UR8, UR36, 0x2, URZ, 0xfc, !UPT ;  /* 0x0000000224087892 */ /* 0x000fcc000f8efc3f */
[----:B------:R-:W-:-:S04]  /*157d0*/  MOV R2, UR8 ;  /* 0x0000000800027c02 */ /* 0x000fc80008000f00 */
[----:B------:R-:W-:-:S13]  /*157e0*/  ISETP.NE.AND P2, PT, R2, 0x3, PT ;  /* 0x000000030200780c */ /* 0x000fda0003f45270 */
[----:B------:R-:W-:Y:S05]  /*157f0*/  @!P2 BRA `(.L_x_2179) ;  /* 0x000000000004a947 */ /* 0x000fea0003800000 */
[----:B---3--:R-:W-:Y:S01]  /*15800*/  BPT.TRAP 0x1 ;  /* 0x000000040000795c */ /* 0x008fe20000300000 */
.L_x_2179:
        /* <DEDUP_REMOVED lines=15> */
.L_x_2199:
[----:B------:R-:W2:Y:S02]  /*15900*/  SYNCS.PHASECHK.TRANS64.TRYWAIT P0, [R3+URZ], R2 ;  /* 0x00000002030075a7 */ /* 0x000ea4000800017f */
[----:B--2---:R-:W-:Y:S05]  /*15910*/  @!P0 BRA `(.L_x_2181) ;  /* 0x0000000400b88947 */ /* 0x004fea0003800000 */
.L_x_2200:
[----:B------:R-:W-:Y:S05]  /*15920*/  @!P2 BRA `(.L_x_2182) ;  /* 0x000000000004a947 */ /* 0x000fea0003800000 */
[----:B---3--:R-:W-:Y:S01]  /*15930*/  BPT.TRAP 0x1 ;  /* 0x000000040000795c */ /* 0x008fe20000300000 */
.L_x_2182:
[----:B--2---:R-:W-:-:S05]  /*15940*/  VIADD R3, R8, 0x30c40 ;  /* 0x00030c4008037836 */ /* 0x004fca0000000000 */
[----:B------:R-:W-:-:S04]  /*15950*/  LEA R5, R0, R3, 0x3 ;  /* 0x0000000300057211 */ /* 0x000fc800078e18ff */
[----:B------:R-:W2:Y:S02]  /*15960*/  SYNCS.PHASECHK.TRANS64.TRYWAIT P0, [R5+URZ], R4 ;  /* 0x00000004050075a7 */ /* 0x000ea4000800017f */
[----:B--2---:R-:W-:Y:S05]  /*15970*/  @!P0 BRA `(.L_x_2183) ;  /* 0x0000000400b48947 */ /* 0x004fea0003800000 */
.L_x_2201:
[----:B------:R-:W-:-:S07]  /*15980*/  IMAD R3, R6, 0x8, R3 ;  /* 0x0000000806037824 */ /* 0x000fce00078e0203 */
.L_x_2184:
[----:B----4-:R4:W1:Y:S02]  /*15990*/  SYNCS.PHASECHK.TRANS64.TRYWAIT P0, [R3+URZ], R2 ;  /* 0x00000002030075a7 */ /* 0x010864000800017f */
[----:B-1----:R-:W-:Y:S05]  /*159a0*/  @!P0 NANOSLEEP.SYNCS 0x989680 ;  /* 0x009896800000895d */ /* 0x002fea0003900000 */
[----:B------:R-:W1:Y:S02]  /*159b0*/  @!P0 SYNCS.PHASECHK.TRANS64 P0, [R3+URZ], R2 ;  /* 0x00000002030085a7 */ /* 0x000e64000800007f */
[----:B-1----:R-:W-:Y:S05]  /*159c0*/  @!P0 BRA `(.L_x_2184) ;  /* 0xfffffffc00f08947 */ /* 0x002fea000383ffff */
.L_x_2067:
[----:B---3--:R-:W-:Y:S05]  /*159d0*/  BSYNC B6 ;  /* 0x0000000000067941 */ /* 0x008fea0003800000 */
.L_x_2061:
[----:B------:R-:W-:Y:S05]  /*159e0*/  EXIT ;  /* 0x000000000000794d */ /* 0x000fea0003800000 */
.L_x_2078:
[----:B------:R-:W-:Y:S01]  /*159f0*/  MOV R13, R18 ;  /* 0x00000012000d7202 */ /* 0x000fe20000000f00 */
[----:B------:R-:W-:Y:S01]  /*15a00*/  IMAD.MOV.U32 R12, RZ, RZ, RZ ;  /* 0x000000ffff0c7224 */ /* 0x000fe200078e00ff */
[----:B------:R-:W-:Y:S01]  /*15a10*/  MOV R11, 0x1f ;  /* 0x0000001f000b7802 */ /* 0x000fe20000000f00 */
[----:B------:R-:W-:-:S07]  /*15a20*/  IMAD.MOV.U32 R15, RZ, RZ, -0x1 ;  /* 0xffffffffff0f7424 */ /* 0x000fce00078e00ff */
[----:B------:R-:W-:Y:S05]  /*15a30*/  WARPSYNC.COLLECTIVE R15, `(.L_x_2185) ;  /* 0x000000000f087348 */ /* 0x000fea0003c00000 */
[----:B------:R1:W2:Y:S02]  /*15a40*/  SHFL.IDX P6, R14, R13, R12, R11 ;  /* 0x0000000c0d0e7389 */ /* 0x0002a400000c000b */
[----:B-12---:R-:W-:Y:S01]  /*15a50*/  ENDCOLLECTIVE ;  /* 0x000000000000791b */ /* 0x006fe20003800000 */
.L_x_2185:
[----:B------:R-:W-:Y:S05]  /*15a60*/  BRA `(.L_x_2186) ;  /* 0xfffffeb8006c7947 */ /* 0x000fea000383ffff */
.L_x_2080:
[----:B--2---:R2:W3:Y:S02]  /*15a70*/  SYNCS.PHASECHK.TRANS64.TRYWAIT P0, [R16+URZ+0x30c00], R11 ;  /* 0x030c000b100075a7 */ /* 0x0044e4000800017f */
[----:B---3--:R-:W-:Y:S05]  /*15a80*/  @!P0 NANOSLEEP.SYNCS 0x989680 ;  /* 0x009896800000895d */ /* 0x008fea0003900000 */
[----:B------:R-:W3:Y:S02]  /*15a90*/  @!P0 SYNCS.PHASECHK.TRANS64 P0, [R16+URZ+0x30c00], R11 ;  /* 0x030c000b100085a7 */ /* 0x000ee4000800007f */
[----:B---3--:R-:W-:Y:S05]  /*15aa0*/  @!P0 BRA `(.L_x_2080) ;  /* 0xfffffffc00f08947 */ /* 0x008fea000383ffff */
[----:B------:R-:W-:Y:S05]  /*15ab0*/  BRA `(.L_x_2079) ;  /* 0xfffffeb800b87947 */ /* 0x000fea000383ffff */
.L_x_2085:
[----:B--2---:R2:W3:Y:S02]  /*15ac0*/  SYNCS.PHASECHK.TRANS64.TRYWAIT P0, [R6+URZ+0x30c10], R23 ;  /* 0x030c1017060075a7 */ /* 0x0044e4000800017f */
[----:B---3--:R-:W-:Y:S05]  /*15ad0*/  @!P0 NANOSLEEP.SYNCS 0x989680 ;  /* 0x009896800000895d */ /* 0x008fea0003900000 */
[----:B------:R-:W3:Y:S02]  /*15ae0*/  @!P0 SYNCS.PHASECHK.TRANS64 P0, [R6+URZ+0x30c10], R23 ;  /* 0x030c1017060085a7 */ /* 0x000ee4000800007f */
[----:B---3--:R-:W-:Y:S05]  /*15af0*/  @!P0 BRA `(.L_x_2085) ;  /* 0xfffffffc00f08947 */ /* 0x008fea000383ffff */
[----:B------:R-:W-:Y:S05]  /*15b00*/  BRA `(.L_x_2084) ;  /* 0xfffffec4006c7947 */ /* 0x000fea000383ffff */
.L_x_2089:
[----:B------:R1:W1:Y:S02]  /*15b10*/  SYNCS.PHASECHK.TRANS64.TRYWAIT P0, [R6+URZ+0x30c30], R23 ;  /* 0x030c3017060075a7 */ /* 0x000264000800017f */
[----:B-1----:R-:W-:Y:S05]  /*15b20*/  @!P0 NANOSLEEP.SYNCS 0x989680 ;  /* 0x009896800000895d */ /* 0x002fea0003900000 */
[----:B------:R-:W1:Y:S02]  /*15b30*/  @!P0 SYNCS.PHASECHK.TRANS64 P0, [R6+URZ+0x30c30], R23 ;  /* 0x030c3017060085a7 */ /* 0x000e64000800007f */
[----:B-1----:R-:W-:Y:S05]  /*15b40*/  @!P0 BRA `(.L_x_2089) ;  /* 0xfffffffc00f08947 */ /* 0x002fea000383ffff */
[----:B------:R-:W-:Y:S05]  /*15b50*/  BRA `(.L_x_2088) ;  /* 0xfffffec800747947 */ /* 0x000fea000383ffff */
.L_x_2097:
[----:B--2---:R2:W3:Y:S02]  /*15b60*/  SYNCS.PHASECHK.TRANS64.TRYWAIT P1, [R6+URZ+0x30c10], R23 ;  /* 0x030c1017060075a7 */ /* 0x0044e4000802017f */
[----:B---3--:R-:W-:Y:S05]  /*15b70*/  @!P1 NANOSLEEP.SYNCS 0x989680 ;  /* 0x009896800000995d */ /* 0x008fea0003900000 */
[----:B------:R-:W3:Y:S02]  /*15b80*/  @!P1 SYNCS.PHASECHK.TRANS64 P1, [R6+URZ+0x30c10], R23 ;  /* 0x030c1017060095a7 */ /* 0x000ee4000802007f */
[----:B---3--:R-:W-:Y:S05]  /*15b90*/  @!P1 BRA `(.L_x_2097) ;  /* 0xfffffffc00f09947 */ /* 0x008fea000383ffff */
[----:B------:R-:W-:Y:S05]  /*15ba0*/  BRA `(.L_x_2096) ;  /* 0xffffff1c008c7947 */ /* 0x000fea000383ffff */
.L_x_2101:
[----:B------:R1:W1:Y:S02]  /*15bb0*/  SYNCS.PHASECHK.TRANS64.TRYWAIT P1, [R6+URZ+0x30c30], R23 ;  /* 0x030c3017060075a7 */ /* 0x000264000802017f */
[----:B-1----:R-:W-:Y:S05]  /*15bc0*/  @!P1 NANOSLEEP.SYNCS 0x989680 ;  /* 0x009896800000995d */ /* 0x002fea0003900000 */
[----:B------:R-:W1:Y:S02]  /*15bd0*/  @!P1 SYNCS.PHASECHK.TRANS64 P1, [R6+URZ+0x30c30], R23 ;  /* 0x030c3017060095a7 */ /* 0x000e64000802007f */
[----:B-1----:R-:W-:Y:S05]  /*15be0*/  @!P1 BRA `(.L_x_2101) ;  /* 0xfffffffc00f09947 */ /* 0x002fea000383ffff */
[----:B------:R-:W-:Y:S05]  /*15bf0*/  BRA `(.L_x_2100) ;  /* 0xffffff20008c7947 */ /* 0x000fea000383ffff */
.L_x_2109:
[----:B--2---:R2:W3:Y:S02]  /*15c00*/  SYNCS.PHASECHK.TRANS64.TRYWAIT P0, [R6+URZ+0x30c10], R23 ;  /* 0x030c1017060075a7 */ /* 0x0044e4000800017f */
[----:B---3--:R-:W-:Y:S05]  /*15c10*/  @!P0 NANOSLEEP.SYNCS 0x989680 ;  /* 0x009896800000895d */ /* 0x008fea0003900000 */
[----:B------:R-:W3:Y:S02]  /*15c20*/  @!P0 SYNCS.PHASECHK.TRANS64 P0, [R6+URZ+0x30c10], R23 ;  /* 0x030c1017060085a7 */ /* 0x000ee4000800007f */
[----:B---3--:R-:W-:Y:S05]  /*15c30*/  @!P0 BRA `(.L_x_2109) ;  /* 0xfffffffc00f08947 */ /* 0x008fea000383ffff */
[----:B------:R-:W-:Y:S05]  /*15c40*/  BRA `(.L_x_2108) ;  /* 0xffffff6800e47947 */ /* 0x000fea000383ffff */
.L_x_2113:
[----:B------:R1:W1:Y:S02]  /*15c50*/  SYNCS.PHASECHK.TRANS64.TRYWAIT P0, [R6+URZ+0x30c30], R23 ;  /* 0x030c3017060075a7 */ /* 0x000264000800017f */
[----:B-1----:R-:W-:Y:S05]  /*15c60*/  @!P0 NANOSLEEP.SYNCS 0x989680 ;  /* 0x009896800000895d */ /* 0x002fea0003900000 */
[----:B------:R-:W1:Y:S02]  /*15c70*/  @!P0 SYNCS.PHASECHK.TRANS64 P0, [R6+URZ+0x30c30], R23 ;  /* 0x030c3017060085a7 */ /* 0x000e64000800007f */
[----:B-1----:R-:W-:Y:S05]  /*15c80*/  @!P0 BRA `(.L_x_2113) ;  /* 0xfffffffc00f08947 */ /* 0x002fea000383ffff */
[----:B------:R-:W-:Y:S05]  /*15c90*/  BRA `(.L_x_2112) ;  /* 0xffffff6c00e47947 */ /* 0x000fea000383ffff */
.L_x_2159:
[----:B-1----:R1:W2:Y:S02]  /*15ca0*/  SYNCS.PHASECHK.TRANS64.TRYWAIT P0, [R15+URZ+0x30c20], R0 ;  /* 0x030c20000f0075a7 */ /* 0x0022a4000800017f */
[----:B--2---:R-:W-:Y:S05]  /*15cb0*/  @!P0 NANOSLEEP.SYNCS 0x989680 ;  /* 0x009896800000895d */ /* 0x004fea0003900000 */
[----:B------:R-:W2:Y:S02]  /*15cc0*/  @!P0 SYNCS.PHASECHK.TRANS64 P0, [R15+URZ+0x30c20], R0 ;  /* 0x030c20000f0085a7 */ /* 0x000ea4000800007f */
[----:B--2---:R-:W-:Y:S05]  /*15cd0*/  @!P0 BRA `(.L_x_2159) ;  /* 0xfffffffc00f08947 */ /* 0x004fea000383ffff */
[----:B------:R-:W-:Y:S05]  /*15ce0*/  BRA `(.L_x_2187) ;  /* 0xffffffe000e87947 */ /* 0x000fea000383ffff */
.L_x_2163:
[----:B--2---:R2:W3:Y:S02]  /*15cf0*/  SYNCS.PHASECHK.TRANS64.TRYWAIT P1, [R15+URZ+0x30c40], R18 ;  /* 0x030c40120f0075a7 */ /* 0x0044e4000802017f */
[----:B---3--:R-:W-:Y:S05]  /*15d00*/  @!P1 NANOSLEEP.SYNCS 0x989680 ;  /* 0x009896800000995d */ /* 0x008fea0003900000 */
[----:B------:R-:W3:Y:S02]  /*15d10*/  @!P1 SYNCS.PHASECHK.TRANS64 P1, [R15+URZ+0x30c40], R18 ;  /* 0x030c40120f0095a7 */ /* 0x000ee4000802007f */
[----:B---3--:R-:W-:Y:S05]  /*15d20*/  @!P1 BRA `(.L_x_2163) ;  /* 0xfffffffc00f09947 */ /* 0x008fea000383ffff */
[----:B------:R-:W-:Y:S05]  /*15d30*/  BRA `(.L_x_2188) ;  /* 0xffffffe800507947 */ /* 0x000fea000383ffff */
.L_x_2165:
[----:B-1----:R1:W3:Y:S02]  /*15d40*/  SYNCS.PHASECHK.TRANS64.TRYWAIT P1, [R15+URZ+0x30c28], R18 ;  /* 0x030c28120f0075a7 */ /* 0x0022e4000802017f */
[----:B---3--:R-:W-:Y:S05]  /*15d50*/  @!P1 NANOSLEEP.SYNCS 0x989680 ;  /* 0x009896800000995d */ /* 0x008fea0003900000 */
[----:B------:R-:W3:Y:S02]  /*15d60*/  @!P1 SYNCS.PHASECHK.TRANS64 P1, [R15+URZ+0x30c28], R18 ;  /* 0x030c28120f0095a7 */ /* 0x000ee4000802007f */
[----:B---3--:R-:W-:Y:S05]  /*15d70*/  @!P1 BRA `(.L_x_2165) ;  /* 0xfffffffc00f09947 */ /* 0x008fea000383ffff */
[----:B------:R-:W-:Y:S05]  /*15d80*/  BRA `(.L_x_2189) ;  /* 0xffffffe800d47947 */ /* 0x000fea000383ffff */
.L_x_2167:
[----:B---3--:R3:W4:Y:S02]  /*15d90*/  SYNCS.PHASECHK.TRANS64.TRYWAIT P1, [R15+URZ+0x30c48], R18 ;  /* 0x030c48120f0075a7 */ /* 0x008724000802017f */
[----:B----4-:R-:W-:Y:S05]  /*15da0*/  @!P1 NANOSLEEP.SYNCS 0x989680 ;  /* 0x009896800000995d */ /* 0x010fea0003900000 */
[----:B------:R-:W4:Y:S02]  /*15db0*/  @!P1 SYNCS.PHASECHK.TRANS64 P1, [R15+URZ+0x30c48], R18 ;  /* 0x030c48120f0095a7 */ /* 0x000f24000802007f */
[----:B----4-:R-:W-:Y:S05]  /*15dc0*/  @!P1 BRA `(.L_x_2167) ;  /* 0xfffffffc00f09947 */ /* 0x010fea000383ffff */
[----:B------:R-:W-:Y:S05]  /*15dd0*/  BRA `(.L_x_2190) ;  /* 0xffffffec00587947 */ /* 0x000fea000383ffff */
.L_x_2169:
[----:B------:R-:W-:-:S07]  /*15de0*/  SHF.L.U32 R4, R10, 0x1f, RZ ;  /* 0x0000001f0a047819 */ /* 0x000fce00000006ff */
.L_x_2191:
[----:B----4-:R4:W1:Y:S02]  /*15df0*/  SYNCS.PHASECHK.TRANS64.TRYWAIT P1, [R15+URZ+0x30c20], R4 ;  /* 0x030c20040f0075a7 */ /* 0x010864000802017f */
[----:B-1----:R-:W-:Y:S05]  /*15e00*/  @!P1 NANOSLEEP.SYNCS 0x989680 ;  /* 0x009896800000995d */ /* 0x002fea0003900000 */
[----:B------:R-:W1:Y:S02]  /*15e10*/  @!P1 SYNCS.PHASECHK.TRANS64 P1, [R15+URZ+0x30c20], R4 ;  /* 0x030c20040f0095a7 */ /* 0x000e64000802007f */
[----:B-1----:R-:W-:Y:S05]  /*15e20*/  @!P1 BRA `(.L_x_2191) ;  /* 0xfffffffc00f09947 */ /* 0x002fea000383ffff */
[----:B------:R-:W-:Y:S05]  /*15e30*/  BRA `(.L_x_2192) ;  /* 0xffffffec00c07947 */ /* 0x000fea000383ffff */
.L_x_2172:
[----:B----4-:R4:W1:Y:S02]  /*15e40*/  SYNCS.PHASECHK.TRANS64.TRYWAIT P1, [R15+URZ+0x30c40], R12 ;  /* 0x030c400c0f0075a7 */ /* 0x010864000802017f */
[----:B-1----:R-:W-:Y:S05]  /*15e50*/  @!P1 NANOSLEEP.SYNCS 0x989680 ;  /* 0x009896800000995d */ /* 0x002fea0003900000 */
[----:B------:R-:W1:Y:S02]  /*15e60*/  @!P1 SYNCS.PHASECHK.TRANS64 P1, [R15+URZ+0x30c40], R12 ;  /* 0x030c400c0f0095a7 */ /* 0x000e64000802007f */
[----:B-1----:R-:W-:Y:S05]  /*15e70*/  @!P1 BRA `(.L_x_2172) ;  /* 0xfffffffc00f09947 */ /* 0x002fea000383ffff */
[----:B------:R-:W-:Y:S05]  /*15e80*/  BRA `(.L_x_2193) ;  /* 0xfffffff000607947 */ /* 0x000fea000383ffff */
.L_x_2174:
[----:B-1----:R1:W2:Y:S02]  /*15e90*/  SYNCS.PHASECHK.TRANS64.TRYWAIT P1, [R15+URZ+0x30c28], R12 ;  /* 0x030c280c0f0075a7 */ /* 0x0022a4000802017f */
[----:B--2---:R-:W-:Y:S05]  /*15ea0*/  @!P1 NANOSLEEP.SYNCS 0x989680 ;  /* 0x009896800000995d */ /* 0x004fea0003900000 */
[----:B------:R-:W2:Y:S02]  /*15eb0*/  @!P1 SYNCS.PHASECHK.TRANS64 P1, [R15+URZ+0x30c28], R12 ;  /* 0x030c280c0f0095a7 */ /* 0x000ea4000802007f */
[----:B--2---:R-:W-:Y:S05]  /*15ec0*/  @!P1 BRA `(.L_x_2174) ;  /* 0xfffffffc00f09947 */ /* 0x004fea000383ffff */
[----:B------:R-:W-:Y:S05]  /*15ed0*/  BRA `(.L_x_2194) ;  /* 0xfffffff000d87947 */ /* 0x000fea000383ffff */
.L_x_2176:
[----:B------:R1:W1:Y:S02]  /*15ee0*/  SYNCS.PHASECHK.TRANS64.TRYWAIT P0, [R3+URZ+0x30c40], R0 ;  /* 0x030c4000030075a7 */ /* 0x000264000800017f */
[----:B-1----:R-:W-:Y:S05]  /*15ef0*/  @!P0 NANOSLEEP.SYNCS 0x989680 ;  /* 0x009896800000895d */ /* 0x002fea0003900000 */
[----:B------:R-:W1:Y:S02]  /*15f00*/  @!P0 SYNCS.PHASECHK.TRANS64 P0, [R3+URZ+0x30c40], R0 ;  /* 0x030c4000030085a7 */ /* 0x000e64000800007f */
[----:B-1----:R-:W-:Y:S05]  /*15f10*/  @!P0 BRA `(.L_x_2176) ;  /* 0xfffffffc00f08947 */ /* 0x002fea000383ffff */
[----:B------:R-:W-:Y:S05]  /*15f20*/  BRA `(.L_x_2195) ;  /* 0xfffffff4006c7947 */ /* 0x000fea000383ffff */
.L_x_2178:
[----:B------:R-:W-:Y:S01]  /*15f30*/  BSSY B0, `(.L_x_2196) ;  /* 0x0000006000007945 */ /* 0x000fe20003800000 */
[----:B------:R-:W-:-:S07]  /*15f40*/  MOV R15, 0xffffffff ;  /* 0xffffffff000f7802 */ /* 0x000fce0000000f00 */
[----:B---3--:R-:W-:Y:S05]  /*15f50*/  WARPSYNC.COLLECTIVE R15, `(.L_x_2197) ;  /* 0x000000000f0c7348 */ /* 0x008fea0003c00000 */
[----:B------:R-:W-:Y:S02]  /*15f60*/  ELECT P6, UR62, PT ;  /* 0x00000000003e782f */ /* 0x000fe400038c0000 */
[----:B------:R-:W-:Y:S01]  /*15f70*/  MOV R14, UR62 ;  /* 0x0000003e000e7c02 */ /* 0x000fe20008000f00 */
[----:B---3--:R-:W-:Y:S10]  /*15f80*/  ENDCOLLECTIVE ;  /* 0x000000000000791b */ /* 0x008ff40003800000 */
.L_x_2197:
[----:B------:R-:W-:Y:S05]  /*15f90*/  BSYNC B0 ;  /* 0x0000000000007941 */ /* 0x000fea0003800000 */
.L_x_2196:
[----:B------:R-:W-:Y:S05]  /*15fa0*/  BRA `(.L_x_2198) ;  /* 0xfffffff800007947 */ /* 0x000fea000383ffff */
.L_x_2180:
[----:B-1----:R1:W2:Y:S02]  /*15fb0*/  SYNCS.PHASECHK.TRANS64.TRYWAIT P0, [R7+URZ], R4 ;  /* 0x00000004070075a7 */ /* 0x0022a4000800017f */
[----:B--2---:R-:W-:Y:S05]  /*15fc0*/  @!P0 NANOSLEEP.SYNCS 0x989680 ;  /* 0x009896800000895d */ /* 0x004fea0003900000 */
[----:B------:R-:W2:Y:S02]  /*15fd0*/  @!P0 SYNCS.PHASECHK.TRANS64 P0, [R7+URZ], R4 ;  /* 0x00000004070085a7 */ /* 0x000ea4000800007f */
[----:B--2---:R-:W-:Y:S05]  /*15fe0*/  @!P0 BRA `(.L_x_2180) ;  /* 0xfffffffc00f08947 */ /* 0x004fea000383ffff */
[----:B------:R-:W-:Y:S05]  /*15ff0*/  BRA `(.L_x_2199) ;  /* 0xfffffff800407947 */ /* 0x000fea000383ffff */
.L_x_2181:
[----:B--2---:R2:W4:Y:S02]  /*16000*/  SYNCS.PHASECHK.TRANS64.TRYWAIT P0, [R3+URZ], R2 ;  /* 0x00000002030075a7 */ /* 0x004524000800017f */
[----:B----4-:R-:W-:Y:S05]  /*16010*/  @!P0 NANOSLEEP.SYNCS 0x989680 ;  /* 0x009896800000895d */ /* 0x010fea0003900000 */
[----:B------:R-:W4:Y:S02]  /*16020*/  @!P0 SYNCS.PHASECHK.TRANS64 P0, [R3+URZ], R2 ;  /* 0x00000002030085a7 */ /* 0x000f24000800007f */
[----:B----4-:R-:W-:Y:S05]  /*16030*/  @!P0 BRA `(.L_x_2181) ;  /* 0xfffffffc00f08947 */ /* 0x010fea000383ffff */
[----:B------:R-:W-:Y:S05]  /*16040*/  BRA `(.L_x_2200) ;  /* 0xfffffff800347947 */ /* 0x000fea000383ffff */
.L_x_2183:
[----:B--2---:R2:W4:Y:S02]  /*16050*/  SYNCS.PHASECHK.TRANS64.TRYWAIT P0, [R5+URZ], R4 ;  /* 0x00000004050075a7 */ /* 0x004524000800017f */
[----:B----4-:R-:W-:Y:S05]  /*16060*/  @!P0 NANOSLEEP.SYNCS 0x989680 ;  /* 0x009896800000895d */ /* 0x010fea0003900000 */
[----:B------:R-:W4:Y:S02]  /*16070*/  @!P0 SYNCS.PHASECHK.TRANS64 P0, [R5+URZ], R4 ;  /* 0x00000004050085a7 */ /* 0x000f24000800007f */
[----:B----4-:R-:W-:Y:S05]  /*16080*/  @!P0 BRA `(.L_x_2183) ;  /* 0xfffffffc00f08947 */ /* 0x010fea000383ffff */
[----:B------:R-:W-:Y:S05]  /*16090*/  BRA `(.L_x_2201) ;  /* 0xfffffff800387947 */ /* 0x000fea000383ffff */
.L_x_2202:
        /* <DEDUP_REMOVED lines=14> */
.L_x_7388:


//--------------------- .text._ZN7cutlass13device_kernelIN5flash11enable_sm90INS1_16FlashAttnBwdSm90INS1_25CollectiveMainloopBwdSm90ILi2ELi2ELi2EN4cute5tupleIJNS5_1CILi1EEES8_S8_EEENS6_IJNS7_ILi128EEESA_NS7_ILi64EEEEEENS_10bfloat16_tEfNS_4arch4Sm90ELb0ELb1ELb1ELb1ELb1ELb1ELb0ELb0ELi2ELi1ELi2ELi2ELb0EEENS1_24CollectiveEpilogueBwdGQAISC_fSF_Li256ELb1ELb1EEENS1_19SingleTileSchedulerILb1ELb0ELb0ELi128EEEEEEEEEvNT_6ParamsE --------------------------
	.section	.text._ZN7cutlass13device_kernelIN5flash11enable_sm90INS1_16FlashAttnBwdSm90INS1_25CollectiveMainloopBwdSm90ILi2ELi2ELi2EN4cute5tupleIJNS5_1CILi1EEES8_S8_EEENS6_IJNS7_ILi128EEESA_NS7_ILi64EEEEEENS_10bfloat16_tEfNS_4arch4Sm90ELb0ELb1ELb1ELb1ELb1ELb1ELb0ELb0ELi2ELi1ELi2ELi2ELb0EEENS1_24CollectiveEpilogueBwdGQAISC_fSF_Li256ELb1ELb1EEENS1_19SingleTileSchedulerILb1ELb0ELb0ELi128EEEEEEEEEvNT_6ParamsE,"ax",@progbits
	.align	128
.text._ZN7cutlass13device_kernelIN5flash11enable_sm90INS1_16FlashAttnBwdSm90INS1_25CollectiveMainloopBwdSm90ILi2ELi2ELi2EN4cute5tupleIJNS5_1CILi1EEES8_S8_EEENS6_IJNS7_ILi128EEESA_NS7_ILi64EEEEEENS_10bfloat16_tEfNS_4arch4Sm90ELb0ELb1ELb1ELb1ELb1ELb1ELb0ELb0ELi2ELi1ELi2ELi2ELb0EEENS1_24CollectiveEpilogueBwdGQAISC_fSF_Li256ELb1ELb1EEENS1_19SingleTileSchedulerILb1ELb0ELb0ELi128EEEEEEEEEvNT_6ParamsE:
        .type           _ZN7cutlass13device_kernelIN5flash11enable_sm90INS1_16FlashAttnBwdSm90INS1_25CollectiveMainloopBwdSm90ILi2ELi2ELi2EN4cute5tupleIJNS5_1CILi1EEES8_S8_EEENS6_IJNS7_ILi128EEESA_NS7_ILi64EEEEEENS_10bfloat16_tEfNS_4arch4Sm90ELb0ELb1ELb1ELb1ELb1ELb1ELb0ELb0ELi2ELi1ELi2ELi2ELb0EEENS1_24CollectiveEpilogueBwdGQAISC_fSF_Li256ELb1ELb1EEENS1_19SingleTileSchedulerILb1ELb0ELb0ELi128EEEEEEEEEvNT_6ParamsE,@function
        .size           _ZN7cutlass13device_kernelIN5flash11enable_sm90INS1_16FlashAttnBwdSm90INS1_25CollectiveMainloopBwdSm90ILi2ELi2ELi2EN4cute5tupleIJNS5_1CILi1EEES8_S8_EEENS6_IJNS7_ILi128EEESA_NS7_ILi64EEEEEENS_10bfloat16_tEfNS_4arch4Sm90ELb0ELb1ELb1ELb1ELb1ELb1ELb0ELb0ELi2ELi1ELi2ELi2ELb0EEENS1_24CollectiveEpilogueBwdGQAISC_fSF_Li256ELb1ELb1EEENS1_19SingleTileSchedulerILb1ELb0ELb0ELi128EEEEEEEEEvNT_6ParamsE,(.L_x_7389 - _ZN7cutlass13device_kernelIN5flash11enable_sm90INS1_16FlashAttnBwdSm90INS1_25CollectiveMainloopBwdSm90ILi2ELi2ELi2EN4cute5tupleIJNS5_1CILi1EEES8_S8_EEENS6_IJNS7_ILi128EEESA_NS7_ILi64EEEEEENS_10bfloat16_tEfNS_4arch4Sm90ELb0ELb1ELb1ELb1ELb1ELb1ELb0ELb0ELi2ELi1ELi2ELi2ELb0EEENS1_24CollectiveEpilogueBwdGQAISC_fSF_Li256ELb1ELb1EEENS1_19SingleTileSchedulerILb1ELb0ELb0ELi128EEEEEEEEEvNT_6ParamsE)
        .other          _ZN7cutlass13device_kernelIN5flash11enable_sm90INS1_16FlashAttnBwdSm90INS1_25CollectiveMainloopBwdSm90ILi2ELi2ELi2EN4cute5tupleIJNS5_1CILi1EEES8_S8_EEENS6_IJNS7_ILi128EEESA_NS7_ILi64EEEEEENS_10bfloat16_tEfNS_4arch4Sm90ELb0ELb1ELb1ELb1ELb1ELb1ELb0ELb0ELi2ELi1ELi2ELi2ELb0EEENS1_24CollectiveEpilogueBwdGQAISC_fSF_Li256ELb1ELb1EEENS1_19SingleTileSchedulerILb1ELb0ELb0ELi128EEEEEEEEEvNT_6ParamsE,@"STO_CUDA_ENTRY STV_DEFAULT"
_ZN7cutlass13device_kernelIN5flash11enable_sm90INS1_16FlashAttnBwdSm90INS1_25CollectiveMainloopBwdSm90ILi2ELi2ELi2EN4cute5tupleIJNS5_1CILi1EEES8_S8_EEENS6_IJNS7_ILi128EEESA_NS7_ILi64EEEEEENS_10bfloat16_tEfNS_4arch4Sm90ELb0ELb1ELb1ELb1ELb1ELb1ELb0ELb0ELi2ELi1ELi2ELi2ELb0EEENS1_24CollectiveEpilogueBwdGQAISC_fSF_Li256ELb1ELb1EEENS1_19SingleTileSchedulerILb1ELb0ELb0ELi128EEEEEEEEEvNT_6ParamsE:
        /* <DEDUP_REMOVED lines=24> */
.L_x_2204:
[----:B------:R-:W-:Y:S05]  /*0180*/  BSYNC B0 ;  /* 0x0000000000007941 */ /* 0x000fea0003800000 */
.L_x_2203:
        /* <DEDUP_REMOVED lines=37> */
.L_x_2205:
        /* <DEDUP_REMOVED lines=22> */
.L_x_2206:
[----:B------:R-:W-:Y:S01]  /*0540*/  PLOP3.LUT P0, PT, PT, PT, UP0, 0x80, 0x0 ;  /* 0x000000000000781c */ /* 0x000fe20003f0f008 */
[----:B------:R-:W-:Y:S01]  /*0550*/  NOP ;  /* 0x0000000000007918 */ /* 0x000fe20000000000 */
[----:B------:R-:W-:Y:S01]  /*0560*/  ULDC.64 UR38, c[0x0][0x208] ;  /* 0x0000820000267ab9 */ /* 0x000fe20000000a00 */
[----:B------:R-:W-:Y:S01]  /*0570*/  BSSY B6, `(.L_x_2207) ;  /* 0x0001676000067945 */ /* 0x000fe20003800000 */
[----:B-12-4-:R-:W-:Y:S09]  /*0580*/  BAR.SYNC.DEFER_BLOCKING 0x0 ;  /* 0x0000000000007b1d */ /* 0x016ff20000010000 */
[----:B------:R-:W-:Y:S05]  /*0590*/  @!P0 BRA `(.L_x_2208) ;  /* 0x0000012000448947 */ /* 0x000fea0003800000 */
.L_x_2209:
        /* <DEDUP_REMOVED lines=24> */
.L_x_2210:
        /* <DEDUP_REMOVED lines=14> */
.L_x_2212:
[----:B------:R-:W-:-:S05]  /*0800*/  ULDC UR4, c[0x0][0x8c4] ;  /* 0x0002310000047ab9 */ /* 0x000fca0000000800 */
.L_x_2211:
        /* <DEDUP_REMOVED lines=19> */
.L_x_2214:
        /* <DEDUP_REMOVED lines=14> */
.L_x_2215:
        /* <DEDUP_REMOVED lines=11> */
.L_x_2216:
        /* <DEDUP_REMOVED lines=13> */
.L_x_2217:
        /* <DEDUP_REMOVED lines=50> */
.L_x_2218:
        /* <DEDUP_REMOVED lines=28> */
.L_x_2221:
        /* <DEDUP_REMOVED lines=15> */
.L_x_2220:
        /* <DEDUP_REMOVED lines=22> */
.L_x_2223:
        /* <DEDUP_REMOVED lines=15> */
.L_x_2222:
[----:B------:R-:W-:Y:S01]  /*13c0*/  SHF.R.S32.HI R6, RZ, 0x1f, R17 ;  /* 0x0000001fff067819 */ /* 0x000fe20000011411 */
[----:B------:R-:W-:-:S03]  /*13d0*/  UMOV UR4, 0xffffffff ;  /* 0xffffffff00047882 */ /* 0x000fc60000000000 */
[----:B------:R-:W-:-:S04]  /*13e0*/  LEA.HI R0, R6, R17, RZ, 0x7 ;  /* 0x0000001106007211 */ /* 0x000fc800078f38ff */
[----:B------:R-:W-:Y:S01]  /*13f0*/  SHF.R.S32.HI R18, RZ, 0x7, R0 ;  /* 0x00000007ff127819 */ /* 0x000fe20000011400 */
[----:B------:R-:W-:Y:S06]  /*1400*/  BRA.DIV UR4, `(.L_x_2224) ;  /* 0x0000015a04387947 */ /* 0x000fec000b800000 */
[----:B------:R1:W2:Y:S02]  /*1410*/  SHFL.IDX PT, R14, R18, RZ, 0x1f ;  /* 0x00001fff120e7589 */ /* 0x0002a400000e0000 */
.L_x_2372:
        /* <DEDUP_REMOVED lines=24> */
.L_x_2225:
        /* <DEDUP_REMOVED lines=162> */
.L_x_2238:
[----:B------:R-:W-:-:S06]  /*1fc0*/  ULOP3.LUT UR4, UR36, 0x1, URZ, 0xfc, !UPT ;  /* 0x0000000124047892 */ /* 0x000fcc000f8efc3f */
[----:B------:R-:W-:-:S05]  /*1fd0*/  IMAD.U32 R5, RZ, RZ, UR4 ;  /* 0x00000004ff057e24 */ /* 0x000fca000f8e00ff */
[----:B------:R-:W-:-:S13]  /*1fe0*/  ISETP.NE.AND P6, PT, R5, 0x3, PT ;  /* 0x000000030500780c */ /* 0x000fda0003fc5270 */
[----:B------:R-:W-:Y:S05]  /*1ff0*/  @!P6 BRA `(.L_x_2228) ;  /* 0x000000000004e947 */ /* 0x000fea0003800000 */
[----:B------:R-:W-:Y:S01]  /*2000*/  BPT.TRAP 0x1 ;  /* 0x000000040000795c */ /* 0x000fe20000300000 */
.L_x_2228:
[----:B------:R-:W-:Y:S02]  /*2010*/  LEA R6, R0, R16, 0x3 ;  /* 0x0000001000067211 */ /* 0x000fe400078e18ff */
[----:B------:R-:W-:-:S04]  /*2020*/  SHF.L.U32 R23, R4, 0x1f, RZ ;  /* 0x0000001f04177819 */ /* 0x000fc800000006ff */
[----:B------:R1:W2:Y:S01]  /*2030*/  SYNCS.PHASECHK.TRANS64.TRYWAIT P0, [R6+URZ+0x30c10], R23 ;  /* 0x030c1017060075a7 */ /* 0x0002a2000800017f */
[----:B------:R-:W-:Y:S05]  /*2040*/  @!P6 BRA `(.L_x_2229) ;  /* 0x000000000004e947 */ /* 0x000fea0003800000 */
[----:B------:R-:W-:Y:S01]  /*2050*/  BPT.TRAP 0x1 ;  /* 0x000000040000795c */ /* 0x000fe20000300000 */
.L_x_2229:
[----:B------:R-:W-:-:S05]  /*2060*/  VIADD R5, R16, 0x10000 ;  /* 0x0001000010057836 */ /* 0x000fca0000000000 */
[----:B------:R-:W-:-:S04]  /*2070*/  SHF.R.U32.HI R5, RZ, 0x4, R5 ;  /* 0x00000004ff057819 */ /* 0x000fc80000011605 */
[----:B------:R-:W-:Y:S01]  /*2080*/  LOP3.LUT R5, R5, 0x3fff, RZ, 0xc0, !PT ;  /* 0x00003fff05057812 */ /* 0x000fe200078ec0ff */
[----:B--2---:R-:W-:Y:S06]  /*2090*/  @P0 BRA `(.L_x_2230) ;  /* 0x0000000000080947 */ /* 0x004fec0003800000 */
[----:B------:R-:W2:Y:S02]  /*20a0*/  SYNCS.PHASECHK.TRANS64.TRYWAIT P0, [R6+URZ+0x30c10], R23 ;  /* 0x030c1017060075a7 */ /* 0x000ea4000800017f */
[----:B--2---:R-:W-:Y:S05]  /*20b0*/  @!P0 BRA `(.L_x_2231) ;  /* 0x0000014c00408947 */ /* 0x004fea0003800000 */
.L_x_2230:
        /* <DEDUP_REMOVED lines=65> */
.L_x_2232:
[----:B------:R1:W1:Y:S01]  /*24d0*/  SYNCS.PHASECHK.TRANS64.TRYWAIT P0, [R6+URZ+0x30c30], R23 ;  /* 0x030c3017060075a7 */ /* 0x000262000800017f */
[----:B------:R-:W-:Y:S05]  /*24e0*/  @!P6 BRA `(.L_x_2233) ;  /* 0x000000000004e947 */ /* 0x000fea0003800000 */
[----:B------:R-:W-:Y:S01]  /*24f0*/  BPT.TRAP 0x1 ;  /* 0x000000040000795c */ /* 0x000fe20000300000 */
.L_x_2233:
[----:B-1----:R-:W-:Y:S05]  /*2500*/  @P0 BRA `(.L_x_2234) ;  /* 0x0000000000080947 */ /* 0x002fea0003800000 */
[----:B------:R-:W1:Y:S02]  /*2510*/  SYNCS.PHASECHK.TRANS64.TRYWAIT P0, [R6+URZ+0x30c30], R23 ;  /* 0x030c3017060075a7 */ /* 0x000e64000800017f */
[----:B-1----:R-:W-:Y:S05]  /*2520*/  @!P0 BRA `(.L_x_2235) ;  /* 0x0000014800388947 */ /* 0x002fea0003800000 */
.L_x_2234:
        /* <DEDUP_REMOVED lines=1123> */
.L_x_2236:
        /* <DEDUP_REMOVED lines=68> */
.L_x_2237:
        /* <DEDUP_REMOVED lines=12> */
.L_x_2227:
        /* <DEDUP_REMOVED lines=18> */
[----:B------:R-:W-:Y:S01]  /*7180*/  MOV R21, 0x40000040 ;  /* 0x4000004000157802 */ /* 0x000fe20000000f00 */
[----:B------:R-:W-:Y:S01]  /*7190*/  IMAD.MOV.U32 R19, RZ, RZ, 0x40000040 ;  /* 0x40000040ff137424 */ /* 0x000fe200078e00ff */
[----:B------:R-:W5:Y:S03]  /*71a0*/  S2R R5, SR_TID.X ;  /* 0x0000000000057919 */ /* 0x000f660000002100 */
[----:B------:R-:W-:-:S02]  /*71b0*/  IMAD.U32 R14, RZ, RZ, UR4 ;  /* 0x00000004ff0e7e24 */ /* 0x000fc4000f8e00ff */
[----:B-----5:R-:W-:-:S05]  /*71c0*/  VIADD R8, R5, 0xffffff80 ;  /* 0xffffff8005087836 */ /* 0x020fca0000000000 */
[----:B------:R-:W-:-:S04]  /*71d0*/  SHF.R.S32.HI R7, RZ, 0x1f, R8 ;  /* 0x0000001fff077819 */ /* 0x000fc80000011408 */
[----:B------:R-:W-:-:S04]  /*71e0*/  LEA.HI R5, R7, R8, RZ, 0x5 ;  /* 0x0000000807057211 */ /* 0x000fc800078f28ff */
[----:B------:R-:W-:Y:S02]  /*71f0*/  LOP3.LUT R5, R5, 0xffffffe0, RZ, 0xc0, !PT ;  /* 0xffffffe005057812 */ /* 0x000fe400078ec0ff */
[----:B--2---:R-:W-:Y:S02]  /*7200*/  MOV R15, R10 ;  /* 0x0000000a000f7202 */ /* 0x004fe40000000f00 */
[----:B------:R-:W2:Y:S01]  /*7210*/  S2R R10, SR_TID.X ;  /* 0x00000000000a7919 */ /* 0x000ea20000002100 */
[----:B---3--:R-:W-:Y:S02]  /*7220*/  LEA.HI R9, R11, R12, RZ, 0x5 ;  /* 0x0000000c0b097211 */ /* 0x008fe400078f28ff */
[--C-:B----4-:R-:W-:Y:S02]  /*7230*/  SHF.R.S32.HI R11, RZ, 0x2, R6.reuse ;  /* 0x00000002ff0b7819 */ /* 0x110fe40000011406 */
[----:B------:R-:W-:Y:S02]  /*7240*/  SHF.R.S32.HI R6, RZ, 0x1f, R6 ;  /* 0x0000001fff067819 */ /* 0x000fe40000011406 */
[----:B------:R-:W-:Y:S01]  /*7250*/  SHF.R.S32.HI R13, RZ, 0x5, R9 ;  /* 0x00000005ff0d7819 */ /* 0x000fe20000011409 */
[----:B------:R-:W-:Y:S01]  /*7260*/  IMAD.IADD R9, R8, 0x1, -R5 ;  /* 0x0000000108097824 */ /* 0x000fe200078e0a05 */
[----:B------:R-:W-:-:S03]  /*7270*/  LEA.HI R12, R6, R11, RZ, 0x3 ;  /* 0x0000000b060c7211 */ /* 0x000fc600078f18ff */
[----:B------:R-:W-:Y:S01]  /*7280*/  IMAD R6, R13, -0x10, R14 ;  /* 0xfffffff00d067824 */ /* 0x000fe200078e020e */
[----:B------:R-:W-:Y:S02]  /*7290*/  LOP3.LUT R12, R12, 0xfffffff8, RZ, 0xc0, !PT ;  /* 0xfffffff80c0c7812 */ /* 0x000fe400078ec0ff */
[----:B------:R-:W-:Y:S02]  /*72a0*/  LEA.HI R13, R7, R8, RZ, 0x2 ;  /* 0x00000008070d7211 */ /* 0x000fe400078f10ff */
[----:B------:R-:W-:Y:S02]  /*72b0*/  IADD3 R6, R6, R12, -R11 ;  /* 0x0000000c06067210 */ /* 0x000fe40007ffe80b */
[----:B------:R-:W-:-:S05]  /*72c0*/  LOP3.LUT R13, R13, 0xfffffffc, RZ, 0xc0, !PT ;  /* 0xfffffffc0d0d7812 */ /* 0x000fca00078ec0ff */
[----:B------:R-:W-:Y:S01]  /*72d0*/  IMAD.IADD R8, R8, 0x1, -R13 ;  /* 0x0000000108087824 */ /* 0x000fe200078e0a0d */
[C---:B--2---:R-:W-:Y:S01]  /*72e0*/  IADD3 R17, R10.reuse, -0x80, RZ ;  /* 0xffffff800a117810 */ /* 0x044fe20007ffe0ff */
[----:B-1----:R-:W-:-:S03]  /*72f0*/  VIADD R18, R10, 0xffffff80 ;  /* 0xffffff800a127836 */ /* 0x002fc60000000000 */
[----:B------:R-:W-:-:S04]  /*7300*/  SHF.R.S32.HI R17, RZ, 0x1f, R17 ;  /* 0x0000001fff117819 */ /* 0x000fc80000011411 */
[----:B------:R-:W-:-:S04]  /*7310*/  LEA.HI R17, R17, R18, RZ, 0x7 ;  /* 0x0000001211117211 */ /* 0x000fc800078f38ff */
[----:B------:R-:W-:-:S04]  /*7320*/  SHF.R.S32.HI R17, RZ, 0x7, R17 ;  /* 0x00000007ff117819 */ /* 0x000fc80000011411 */
[----:B------:R-:W-:-:S04]  /*7330*/  LEA.HI R10, R17, R17, RZ, 0x1 ;  /* 0x00000011110a7211 */ /* 0x000fc800078f08ff */
[----:B------:R-:W-:Y:S02]  /*7340*/  LOP3.LUT R5, R10, 0xfffffffe, RZ, 0xc0, !PT ;  /* 0xfffffffe0a057812 */ /* 0x000fe400078ec0ff */
[----:B------:R-:W-:Y:S02]  /*7350*/  SHF.R.S32.HI R10, RZ, 0x1f, R9 ;  /* 0x0000001fff0a7819 */ /* 0x000fe40000011409 */
[----:B------:R-:W-:Y:S01]  /*7360*/  IADD3 R5, R17, -R5, RZ ;  /* 0x8000000511057210 */ /* 0x000fe20007ffe0ff */
[----:B------:R-:W-:Y:S01]  /*7370*/  IMAD.MOV.U32 R17, RZ, RZ, R15 ;  /* 0x000000ffff117224 */ /* 0x000fe200078e000f */
[CC--:B------:R-:W-:Y:S02]  /*7380*/  LEA.HI R7, R10.reuse, R9.reuse, RZ, 0x3 ;  /* 0x000000090a077211 */ /* 0x0c0fe400078f18ff */
[----:B------:R-:W-:Y:S01]  /*7390*/  LEA.HI R11, R10, R9, RZ, 0x2 ;  /* 0x000000090a0b7211 */ /* 0x000fe200078f10ff */
[----:B------:R-:W-:Y:S01]  /*73a0*/  IMAD R9, R5, -0x40, R6 ;  /* 0xffffffc005097824 */ /* 0x000fe200078e0206 */
[----:B------:R-:W-:-:S02]  /*73b0*/  SHF.R.S32.HI R10, RZ, 0x3, R7 ;  /* 0x00000003ff0a7819 */ /* 0x000fc40000011407 */
[----:B------:R-:W-:Y:S02]  /*73c0*/  SHF.R.S32.HI R7, RZ, 0x1f, R7 ;  /* 0x0000001fff077819 */ /* 0x000fe40000011407 */
[----:B------:R-:W-:Y:S02]  /*73d0*/  SHF.R.S32.HI R12, RZ, 0x2, R11 ;  /* 0x00000002ff0c7819 */ /* 0x000fe4000001140b */
[----:B------:R-:W-:Y:S02]  /*73e0*/  LEA.HI R7, R7, R10, RZ, 0x4 ;  /* 0x0000000a07077211 */ /* 0x000fe400078f20ff */
[----:B------:R-:W-:Y:S01]  /*73f0*/  LEA.HI R11, R11, R12, RZ, 0x1 ;  /* 0x0000000c0b0b7211 */ /* 0x000fe200078f08ff */
[C---:B------:R-:W-:Y:S01]  /*7400*/  VIADD R13, R12.reuse, 0x10 ;  /* 0x000000100c0d7836 */ /* 0x040fe20000000000 */
[----:B------:R-:W-:Y:S02]  /*7410*/  IADD3 R5, R12, 0x8, RZ ;  /* 0x000000080c057810 */ /* 0x000fe40007ffe0ff */
[----:B------:R-:W-:-:S02]  /*7420*/  LOP3.LUT R7, R7, 0x1ffffff0, RZ, 0xc0, !PT ;  /* 0x1ffffff007077812 */ /* 0x000fc400078ec0ff */
[----:B------:R-:W-:Y:S02]  /*7430*/  LOP3.LUT R11, R11, 0xfffffffe, RZ, 0xc0, !PT ;  /* 0xfffffffe0b0b7812 */ /* 0x000fe400078ec0ff */
[----:B------:R-:W-:Y:S01]  /*7440*/  LEA.HI R6, R5, R5, RZ, 0x1 ;  /* 0x0000000505067211 */ /* 0x000fe200078f08ff */
[----:B------:R-:W-:Y:S01]  /*7450*/  IMAD.IADD R10, R10, 0x1, -R7 ;  /* 0x000000010a0a7824 */ /* 0x000fe200078e0a07 */
[C---:B------:R-:W-:Y:S01]  /*7460*/  IADD3 R11, R12.reuse, -R11, RZ ;  /* 0x8000000b0c0b7210 */ /* 0x040fe20007ffe0ff */
[----:B------:R-:W-:Y:S01]  /*7470*/  VIADD R12, R12, 0x18 ;  /* 0x000000180c0c7836 */ /* 0x000fe20000000000 */
[----:B------:R-:W-:Y:S02]  /*7480*/  LOP3.LUT R14, R6, 0xfffffffe, RZ, 0xc0, !PT ;  /* 0xfffffffe060e7812 */ /* 0x000fe400078ec0ff */
[----:B------:R-:W-:Y:S01]  /*7490*/  LEA.HI R15, R13, R13, RZ, 0x1 ;  /* 0x0000000d0d0f7211 */ /* 0x000fe200078f08ff */
[----:B------:R-:W-:Y:S01]  /*74a0*/  IMAD R7, R10, 0x8, R11 ;  /* 0x000000080a077824 */ /* 0x000fe200078e020b */
[----:B------:R-:W-:-:S02]  /*74b0*/  IADD3 R14, R5, -R14, RZ ;  /* 0x8000000e050e7210 */ /* 0x000fc40007ffe0ff */
[--C-:B------:R-:W-:Y:S02]  /*74c0*/  SHF.R.S32.HI R5, RZ, 0x1, R6.reuse ;  /* 0x00000001ff057819 */ /* 0x100fe40000011406 */
[----:B------:R-:W-:Y:S01]  /*74d0*/  LOP3.LUT R18, R15, 0xfffffffe, RZ, 0xc0, !PT ;  /* 0xfffffffe0f127812 */ /* 0x000fe200078ec0ff */
[----:B------:R1:W-:Y:S01]  /*74e0*/  STL [R1+0x4c], R7 ;  /* 0x00004c0701007387 */ /* 0x0003e20000100800 */
[----:B------:R-:W-:Y:S02]  /*74f0*/  SHF.R.S32.HI R6, RZ, 0x1f, R6 ;  /* 0x0000001fff067819 */ /* 0x000fe40000011406 */
[--C-:B------:R-:W-:Y:S01]  /*7500*/  SHF.R.S32.HI R11, RZ, 0x1, R15.reuse ;  /* 0x00000001ff0b7819 */ /* 0x100fe2000001140f */
[----:B------:R-:W-:Y:S01]  /*7510*/  IMAD.IADD R18, R13, 0x1, -R18 ;  /* 0x000000010d127824 */ /* 0x000fe200078e0a12 */
[----:B------:R-:W-:Y:S02]  /*7520*/  SHF.R.S32.HI R10, RZ, 0x1f, R15 ;  /* 0x0000001fff0a7819 */ /* 0x000fe4000001140f */
[----:B------:R-:W-:-:S02]  /*7530*/  LEA.HI R6, R6, R5, RZ, 0x4 ;  /* 0x0000000506067211 */ /* 0x000fc400078f20ff */
[----:B-1----:R-:W-:-:S04]  /*7540*/  LEA.HI R7, R12, R12, RZ, 0x1 ;  /* 0x0000000c0c077211 */ /* 0x002fc800078f08ff */
[--C-:B------:R-:W-:Y:S02]  /*7550*/  SHF.R.S32.HI R13, RZ, 0x1, R7.reuse ;  /* 0x00000001ff0d7819 */ /* 0x100fe40000011407 */
[----:B------:R-:W-:Y:S02]  /*7560*/  SHF.R.S32.HI R20, RZ, 0x1f, R7 ;  /* 0x0000001fff147819 */ /* 0x000fe40000011407 */
[----:B------:R-:W-:Y:S02]  /*7570*/  LOP3.LUT R15, R7, 0xfffffffe, RZ, 0xc0, !PT ;  /* 0xfffffffe070f7812 */ /* 0x000fe400078ec0ff */
[----:B------:R-:W-:Y:S02]  /*7580*/  LEA.HI R7, R10, R11, RZ, 0x4 ;  /* 0x0000000b0a077211 */ /* 0x000fe400078f20ff */
[----:B------:R-:W-:Y:S01]  /*7590*/  LOP3.LUT R10, R6, 0x1ffffff0, RZ, 0xc0, !PT ;  /* 0x1ffffff0060a7812 */ /* 0x000fe200078ec0ff */
[----:B------:R-:W-:Y:S01]  /*75a0*/  IMAD.IADD R15, R12, 0x1, -R15 ;  /* 0x000000010c0f7824 */ /* 0x000fe200078e0a0f */
[----:B------:R-:W-:-:S02]  /*75b0*/  LOP3.LUT R12, R7, 0x1ffffff0, RZ, 0xc0, !PT ;  /* 0x1ffffff0070c7812 */ /* 0x000fc400078ec0ff */
[----:B------:R-:W-:Y:S01]  /*75c0*/  LEA R6, R17, R16, 0xd ;  /* 0x0000001011067211 */ /* 0x000fe200078e68ff */
[----:B------:R-:W-:Y:S01]  /*75d0*/  IMAD.IADD R7, R5, 0x1, -R10 ;  /* 0x0000000105077824 */ /* 0x000fe200078e0a0a */
[----:B------:R-:W-:Y:S01]  /*75e0*/  LEA.HI R20, R20, R13, RZ, 0x4 ;  /* 0x0000000d14147211 */ /* 0x000fe200078f20ff */
[----:B------:R-:W-:Y:S01]  /*75f0*/  IMAD.IADD R11, R11, 0x1, -R12 ;  /* 0x000000010b0b7824 */ /* 0x000fe200078e0a0c */
[----:B------:R-:W-:Y:S01]  /*7600*/  IADD3 R17, R8, 0x8, RZ ;  /* 0x0000000808117810 */ /* 0x000fe20007ffe0ff */
[C---:B------:R-:W-:Y:S01]  /*7610*/  VIADD R10, R6.reuse, 0x4000 ;  /* 0x00004000060a7836 */ /* 0x040fe20000000000 */
[----:B------:R-:W-:Y:S01]  /*7620*/  LEA R7, R7, R14, 0x3 ;  /* 0x0000000e07077211 */ /* 0x000fe200078e18ff */
[----:B------:R-:W-:Y:S01]  /*7630*/  VIADD R5, R6, 0x20c00 ;  /* 0x00020c0006057836 */ /* 0x000fe20000000000 */
[----:B------:R-:W-:Y:S02]  /*7640*/  LOP3.LUT R20, R20, 0x1ffffff0, RZ, 0xc0, !PT ;  /* 0x1ffffff014147812 */ /* 0x000fe400078ec0ff */
[----:B------:R-:W-:Y:S01]  /*7650*/  SHF.R.U32.HI R6, RZ, 0x4, R6 ;  /* 0x00000004ff067819 */ /* 0x000fe20000011606 */
[----:B------:R1:W-:Y:S01]  /*7660*/  STL [R1+0x44], R7 ;  /* 0x0000440701007387 */ /* 0x0003e20000100800 */
[----:B------:R-:W-:-:S02]  /*7670*/  SHF.R.U32.HI R10, RZ, 0x4, R10 ;  /* 0x00000004ff0a7819 */ /* 0x000fc4000001160a */
[----:B------:R-:W-:Y:S02]  /*7680*/  SHF.R.U32.HI R5, RZ, 0x4, R5 ;  /* 0x00000004ff057819 */ /* 0x000fe40000011605 */
[----:B------:R-:W-:Y:S02]  /*7690*/  IADD3 R20, R13, -R20, RZ ;  /* 0x800000140d147210 */ /* 0x000fe40007ffe0ff */
        /* <DEDUP_REMOVED lines=8> */
[----:B------:R-:W-:Y:S01]  /*7720*/  LOP3.LUT R5, R5, 0x10000, RZ, 0xfc, !PT ;  /* 0x0001000005057812 */ /* 0x000fe200078efcff */
[----:B------:R-:W-:Y:S01]  /*7730*/  IMAD.MOV.U32 R15, RZ, RZ, 0x40000040 ;  /* 0x40000040ff0f7424 */ /* 0x000fe200078e00ff */
[----:B------:R-:W-:Y:S01]  /*7740*/  IADD3 R17, R8, 0x14, RZ ;  /* 0x0000001408117810 */ /* 0x000fe20007ffe0ff */
[----:B------:R2:W-:Y:S04]  /*7750*/  STL [R1+0x3c], R12 ;  /* 0x00003c0c01007387 */ /* 0x0005e80000100800 */
[----:B------:R3:W-:Y:S01]  /*7760*/  STL [R1+0x50], R5 ;  /* 0x0000500501007387 */ /* 0x0007e20000100800 */
[----:B-1----:R-:W-:-:S02]  /*7770*/  LOP3.LUT R7, R6, 0x10000, RZ, 0xfc, !PT ;  /* 0x0001000006077812 */ /* 0x002fc400078efcff */
[----:B------:R-:W-:Y:S02]  /*7780*/  LOP3.LUT R6, R10, 0x10000, RZ, 0xfc, !PT ;  /* 0x000100000a067812 */ /* 0x000fe400078efcff */
[C---:B------:R-:W-:Y:S01]  /*7790*/  IADD3 R20, R7.reuse, 0x4, RZ ;  /* 0x0000000407147810 */ /* 0x040fe20007ffe0ff */
[----:B------:R-:W-:Y:S01]  /*77a0*/  VIADD R18, R7, 0x6 ;  /* 0x0000000607127836 */ /* 0x000fe20000000000 */
[C---:B--2---:R-:W-:Y:S01]  /*77b0*/  IADD3 R12, R6.reuse, 0x4, RZ ;  /* 0x00000004060c7810 */ /* 0x044fe20007ffe0ff */
[C---:B------:R-:W-:Y:S01]  /*77c0*/  VIADD R10, R6.reuse, 0x6 ;  /* 0x00000006060a7836 */ /* 0x040fe20000000000 */
[----:B------:R1:W-:Y:S01]  /*77d0*/  STL [R1+0x8], R6 ;  /* 0x0000080601007387 */ /* 0x0003e20000100800 */
[----:B------:R-:W-:Y:S02]  /*77e0*/  VIADD R14, R6, 0x2 ;  /* 0x00000002060e7836 */ /* 0x000fe40000000000 */
[C---:B---3--:R-:W-:Y:S01]  /*77f0*/  VIADD R5, R8.reuse, 0x4 ;  /* 0x0000000408057836 */ /* 0x048fe20000000000 */
[----:B------:R2:W-:Y:S01]  /*7800*/  STL.64 [R1+0x30], R20 ;  /* 0x0000301401007387 */ /* 0x0005e20000100a00 */
[----:B------:R-:W-:-:S02]  /*7810*/  VIADD R5, R8, 0x10 ;  /* 0x0000001008057836 */ /* 0x000fc40000000000 */
[C---:B------:R-:W-:Y:S01]  /*7820*/  VIADD R5, R8.reuse, 0x1c ;  /* 0x0000001c08057836 */ /* 0x040fe20000000000 */
[----:B------:R2:W-:Y:S01]  /*7830*/  STL.64 [R1+0x28], R18 ;  /* 0x0000281201007387 */ /* 0x0005e20000100a00 */
[----:B-1----:R-:W-:-:S03]  /*7840*/  VIADD R6, R8, 0xc ;  /* 0x0000000c08067836 */ /* 0x002fc60000000000 */
[----:B------:R2:W-:Y:S01]  /*7850*/  STL.64 [R1+0x10], R10 ;  /* 0x0000100a01007387 */ /* 0x0005e20000100a00 */
[----:B------:R-:W-:-:S03]  /*7860*/  VIADD R6, R8, 0x18 ;  /* 0x0000001808067836 */ /* 0x000fc60000000000 */
[----:B------:R2:W-:Y:S04]  /*7870*/  STL.64 [R1+0x20], R14 ;  /* 0x0000200e01007387 */ /* 0x0005e80000100a00 */
[----:B------:R2:W-:Y:S02]  /*7880*/  STL.64 [R1+0x18], R12 ;  /* 0x0000180c01007387 */ /* 0x0005e40000100a00 */
.L_x_2250:
[----:B------:R-:W-:-:S06]  /*7890*/  ULOP3.LUT UR4, UR36, 0x1, URZ, 0xfc, !UPT ;  /* 0x0000000124047892 */ /* 0x000fcc000f8efc3f */
[----:B------:R-:W-:-:S05]  /*78a0*/  IMAD.U32 R5, RZ, RZ, UR4 ;  /* 0x00000004ff057e24 */ /* 0x000fca000f8e00ff */
[----:B------:R-:W-:-:S13]  /*78b0*/  ISETP.NE.AND P0, PT, R5, 0x3, PT ;  /* 0x000000030500780c */ /* 0x000fda0003f05270 */
[----:B------:R-:W-:Y:S05]  /*78c0*/  @!P0 BRA `(.L_x_2240) ;  /* 0x0000000000048947 */ /* 0x000fea0003800000 */
[----:B------:R-:W-:Y:S01]  /*78d0*/  BPT.TRAP 0x1 ;  /* 0x000000040000795c */ /* 0x000fe20000300000 */
.L_x_2240:
[----:B------:R-:W-:Y:S02]  /*78e0*/  LEA R6, R0, R16, 0x3 ;  /* 0x0000001000067211 */ /* 0x000fe400078e18ff */
[----:B--2---:R-:W-:-:S04]  /*78f0*/  SHF.L.U32 R21, R4, 0x1f, RZ ;  /* 0x0000001f04157819 */ /* 0x004fc800000006ff */
[----:B------:R1:W2:Y:S01]  /*7900*/  SYNCS.PHASECHK.TRANS64.TRYWAIT P1, [R6+URZ+0x30c10], R21 ;  /* 0x030c1015060075a7 */ /* 0x0002a2000802017f */
[----:B------:R-:W-:Y:S05]  /*7910*/  @!P0 BRA `(.L_x_2241) ;  /* 0x0000000000048947 */ /* 0x000fea0003800000 */
[----:B------:R-:W-:Y:S01]  /*7920*/  BPT.TRAP 0x1 ;  /* 0x000000040000795c */ /* 0x000fe20000300000 */
.L_x_2241:
[----:B------:R-:W-:-:S05]  /*7930*/  VIADD R5, R16, 0x10000 ;  /* 0x0001000010057836 */ /* 0x000fca0000000000 */
[----:B------:R-:W-:-:S04]  /*7940*/  SHF.R.U32.HI R5, RZ, 0x4, R5 ;  /* 0x00000004ff057819 */ /* 0x000fc80000011605 */
[----:B------:R-:W-:-:S04]  /*7950*/  LOP3.LUT R5, R5, 0x3fff, RZ, 0xc0, !PT ;  /* 0x00003fff05057812 */ /* 0x000fc800078ec0ff */
[----:B------:R-:W-:Y:S01]  /*7960*/  LOP3.LUT R11, R5, 0x10000, RZ, 0xfc, !PT ;  /* 0x00010000050b7812 */ /* 0x000fe200078efcff */
[----:B--2---:R-:W-:Y:S06]  /*7970*/  @P1 BRA `(.L_x_2242) ;  /* 0x0000000000081947 */ /* 0x004fec0003800000 */
[----:B------:R-:W2:Y:S02]  /*7980*/  SYNCS.PHASECHK.TRANS64.TRYWAIT P1, [R6+URZ+0x30c10], R21 ;  /* 0x030c1015060075a7 */ /* 0x000ea4000802017f */
[----:B--2---:R-:W-:Y:S05]  /*7990*/  @!P1 BRA `(.L_x_2243) ;  /* 0x000000f400309947 */ /* 0x004fea0003800000 */
.L_x_2242:
[----:B------:R-:W3:Y:S01]  /*79a0*/  LDL.64 R22, [R1+0x30] ;  /* 0x0000300001167983 */ /* 0x000ee20000100a00 */
[----:B------:R-:W-:Y:S01]  /*79b0*/  IMAD R11, R0, 0x400, R11 ;  /* 0x00000400000b7824 */ /* 0x000fe200078e020b */
        /* <DEDUP_REMOVED lines=11> */
[----:B------:R-:W-:Y:S01]  /*7a70*/  IMAD.MOV.U32 R11, RZ, RZ, 0x40000040 ;  /* 0x40000040ff0b7424 */ /* 0x000fe200078e00ff */
[----:B------:R-:W-:Y:S01]  /*7a80*/  IADD3 R10, R7, 0x2, RZ ;  /* 0x00000002070a7810 */ /* 0x000fe20007ffe0ff */
[----:B------:R-:W2:Y:S03]  /*7a90*/  LDL R14, [R1+0x40] ;  /* 0x00004000010e7983 */ /* 0x000ea60000100800 */
[----:B------:R-:W-:-:S02]  /*7aa0*/  R2UR UR8, R10 ;  /* 0x000000000a0872ca */ /* 0x000fc400000e0000 */
        /* <DEDUP_REMOVED lines=19> */
[C---:B-----5:R-:W-:Y:S02]  /*7be0*/  IMAD R10, R0.reuse, 0x80, R15 ;  /* 0x00000080000a7824 */ /* 0x060fe400078e020f */
[C---:B--2---:R-:W-:Y:S01]  /*7bf0*/  IMAD R18, R0.reuse, 0x80, R13 ;  /* 0x0000008000127824 */ /* 0x044fe200078e020d */
[C---:B------:R-:W-:Y:S01]  /*7c00*/  LEA R12, R0.reuse, R12, 0x7 ;  /* 0x0000000c000c7211 */ /* 0x040fe200078e38ff */
[----:B------:R-:W-:Y:S01]  /*7c10*/  IMAD R14, R0, 0x80, R14 ;  /* 0x00000080000e7824 */ /* 0x000fe200078e020e */
[----:B------:R-:W-:-:S03]  /*7c20*/  LEA R15, R3, R10, 0x1 ;  /* 0x0000000a030f7211 */ /* 0x000fc600078e08ff */
[C---:B------:R-:W-:Y:S01]  /*7c30*/  IMAD R11, R3.reuse, 0x2, R12 ;  /* 0x00000002030b7824 */ /* 0x040fe200078e020c */
[C---:B------:R-:W-:Y:S01]  /*7c40*/  LEA R19, R3.reuse, R18, 0x1 ;  /* 0x0000001203137211 */ /* 0x040fe200078e08ff */
[----:B------:R-:W-:Y:S02]  /*7c50*/  IMAD R17, R3, 0x2, R14 ;  /* 0x0000000203117824 */ /* 0x000fe400078e020e */
        /* <DEDUP_REMOVED lines=19> */
.L_x_2244:
[----:B------:R1:W1:Y:S01]  /*7d90*/  SYNCS.PHASECHK.TRANS64.TRYWAIT P1, [R6+URZ+0x30c30], R21 ;  /* 0x030c3015060075a7 */ /* 0x000262000802017f */
[----:B------:R-:W-:Y:S05]  /*7da0*/  @!P0 BRA `(.L_x_2245) ;  /* 0x0000000000048947 */ /* 0x000fea0003800000 */
[----:B------:R-:W-:Y:S01]  /*7db0*/  BPT.TRAP 0x1 ;  /* 0x000000040000795c */ /* 0x000fe20000300000 */
.L_x_2245:
[----:B-1----:R-:W-:Y:S05]  /*7dc0*/  @P1 BRA `(.L_x_2246) ;  /* 0x0000000000081947 */ /* 0x002fea0003800000 */
[----:B------:R-:W1:Y:S02]  /*7dd0*/  SYNCS.PHASECHK.TRANS64.TRYWAIT P1, [R6+URZ+0x30c30], R21 ;  /* 0x030c3015060075a7 */ /* 0x000e64000802017f */
[----:B-1----:R-:W-:Y:S05]  /*7de0*/  @!P1 BRA `(.L_x_2247) ;  /* 0x000000f000309947 */ /* 0x002fea0003800000 */
.L_x_2246:
        /* <DEDUP_REMOVED lines=85> */
[C---:B------:R-:W-:Y:S01]  /*8340*/  IADD3 R223, R8.reuse, 0x4, RZ ;  /* 0x0000000408df7810 */ /* 0x040fe20007ffe0ff */
        /* <DEDUP_REMOVED lines=14> */
[----:B------:R-:W-:Y:S01]  /*8430*/  VIADD R213, R8, 0xc ;  /* 0x0000000c08d57836 */ /* 0x000fe20000000000 */
[----:B------:R-:W4:Y:S02]  /*8440*/  MUFU.TANH R23, R23 ;  /* 0x0000001700177308 */ /* 0x000f240000002400 */
[----:B------:R1:W-:Y:S01]  /*8450*/  STL [R1+0x70], R2 ;  /* 0x0000700201007387 */ /* 0x0003e20000100800 */
[----:B------:R-:W-:-:S02]  /*8460*/  ISETP.GT.AND P2, PT, R9, RZ, PT ;  /* 0x000000ff0900720c */ /* 0x000fc40003f44270 */
[----:B------:R-:W-:-:S03]  /*8470*/  ISETP.GT.AND P1, PT, R9, 0x8, PT ;  /* 0x000000080900780c */ /* 0x000fc60003f24270 */
[----:B------:R-:W4:Y:S01]  /*8480*/  MUFU.TANH R205, R205 ;  /* 0x000000cd00cd7308 */ /* 0x000f220000002400 */
[----:B-1----:R-:W2:Y:S01]  /*8490*/  LDL.64 R2, [R1+0x20] ;  /* 0x0000200001027983 */ /* 0x002ea20000100a00 */
[----:B------:R-:W-:Y:S01]  /*84a0*/  WARPGROUP.ARRIVE ;  /* 0x00000000000079c5 */ /* 0x000fe20000000000 */
[C---:B------:R-:W-:Y:S01]  /*84b0*/  VIADD R217, R8.reuse, 0x14 ;  /* 0x0000001408d97836 */ /* 0x040fe20000000000 */
[----:B------:R-:W-:-:S04]  /*84c0*/  IADD3 R220, R8, 0x10, RZ ;  /* 0x0000001008dc7810 */ /* 0x000fc80007ffe0ff */
        /* <DEDUP_REMOVED lines=12> */
[----:B------:R-:W-:-:S05]  /*8590*/  ULDC UR5, c[0x0][0x744] ;  /* 0x0001d10000057ab9 */ /* 0x000fca0000000800 */
[----:B------:R-:W1:Y:S01]  /*85a0*/  MUFU.TANH R206, R206 ;  /* 0x000000ce00ce7308 */ /* 0x000e620000002400 */
[----:B------:R-:W-:Y:S01]  /*85b0*/  UMOV UR14, UR4 ;  /* 0x00000004000e7c82 */ /* 0x000fe20008000000 */
[----:B------:R-:W-:-:S06]  /*85c0*/  VIADD R214, R8, 0x18 ;  /* 0x0000001808d67836 */ /* 0x000fcc0000000000 */
        /* <DEDUP_REMOVED lines=64> */
[----:B------:R-:W3:Y:S01]  /*89d0*/  MUFU.TANH R225, R225 ;  /* 0x000000e100e17308 */ /* 0x000ee20000002400 */
[--C-:B------:R-:W-:Y:S01]  /*89e0*/  FFMA.FTZ R96, R96, UR5, -R95.reuse ;  /* 0x0000000560607c23 */ /* 0x100fe2000801085f */
[----:B------:R-:W-:-:S06]  /*89f0*/  FFMA.FTZ R95, R97, UR5, -R95 ;  /* 0x00000005615f7c23 */ /* 0x000fcc000801085f */
[----:B------:R1:W-:Y:S01]  /*8a00*/  MUFU.TANH R159, R107 ;  /* 0x0000006b009f7308 */ /* 0x0003e20000002400 */
[----:B------:R-:W-:Y:S01]  /*8a10*/  FSEL R97, R204, -INF , P2 ;  /* 0xff800000cc617808 */ /* 0x000fe20001000000 */
[----:B-1----:R1:W3:Y:S06]  /*8a20*/  SHFL.IDX PT, R107, R18, R214, 0x1f ;  /* 0x00001fd6126b7589 */ /* 0x0022ec00000e0000 */
[----:B------:R-:W3:Y:S01]  /*8a30*/  MUFU.TANH R88, R88 ;  /* 0x0000005800587308 */ /* 0x000ee20000002400 */
[----:B------:R-:W-:-:S07]  /*8a40*/  FSEL R102, R206, -INF , P1 ;  /* 0xff800000ce667808 */ /* 0x000fce0000800000 */
[----:B------:R2:W-:Y:S01]  /*8a50*/  MUFU.TANH R144, R123 ;  /* 0x0000007b00907308 */ /* 0x0005e20000002400 */
[----:B------:R-:W-:Y:S07]  /*8a60*/  SHFL.IDX PT, R139, R10, R214, 0x1f ;  /* 0x00001fd60a8b7589 */ /* 0x000fee00000e0000 */
[----:B------:R-:W3:Y:S01]  /*8a70*/  MUFU.TANH R226, R226 ;  /* 0x000000e200e27308 */ /* 0x000ee20000002400 */
[----:B--2---:R-:W2:Y:S01]  /*8a80*/  SHFL.IDX PT, R123, R10, R230, 0x1f ;  /* 0x00001fe60a7b7589 */ /* 0x004ea200000e0000 */
[----:B------:R-:W-:-:S06]  /*8a90*/  FFMA.FTZ R97, R97, UR5, -R104 ;  /* 0x0000000561617c23 */ /* 0x000fcc0008010868 */
[----:B------:R-:W2:Y:S01]  /*8aa0*/  MUFU.TANH R237, R237 ;  /* 0x000000ed00ed7308 */ /* 0x000ea20000002400 */
[----:B------:R-:W-:-:S07]  /*8ab0*/  FFMA.FTZ R104, R102, UR5, -R104 ;  /* 0x0000000566687c23 */ /* 0x000fce0008010868 */
[----:B------:R-:W-:Y:S01]  /*8ac0*/  MUFU.TANH R92, R92 ;  /* 0x0000005c005c7308 */ /* 0x000fe20000002400 */
[----:B------:R-:W-:-:S07]  /*8ad0*/  FSEL R102, R207, -INF , P2 ;  /* 0xff800000cf667808 */ /* 0x000fce0001000000 */
[----:B------:R4:W-:Y:S01]  /*8ae0*/  MUFU.TANH R145, R121 ;  /* 0x0000007900917308 */ /* 0x0009e20000002400 */
[----:B-1----:R-:W-:Y:S01]  /*8af0*/  FSEL R18, R228, -INF , P1 ;  /* 0xff800000e4127808 */ /* 0x002fe20000800000 */
[----:B------:R-:W-:Y:S06]  /*8b00*/  SHFL.IDX PT, R212, R10, R213, 0x1f ;  /* 0x00001fd50ad47589 */ /* 0x000fec00000e0000 */
[----:B------:R1:W-:Y:S01]  /*8b10*/  MUFU.TANH R4, R131 ;  /* 0x0000008300047308 */ /* 0x0003e20000002400 */
[----:B----4-:R-:W4:Y:S01]  /*8b20*/  SHFL.IDX PT, R121, R10, R8, 0x1f ;  /* 0x00001f080a797589 */ /* 0x010f2200000e0000 */
[----:B------:R-:W-:-:S06]  /*8b30*/  FSEL R108, R235, -INF , P2 ;  /* 0xff800000eb6c7808 */ /* 0x000fcc0001000000 */
[----:B------:R-:W4:Y:S01]  /*8b40*/  MUFU.TANH R231, R231 ;  /* 0x000000e700e77308 */ /* 0x000f220000002400 */
[----:B-1----:R-:W1:Y:S07]  /*8b50*/  SHFL.IDX PT, R131, R14, R230, 0x1f ;  /* 0x00001fe60e837589 */ /* 0x002e6e00000e0000 */
[----:B------:R-:W1:Y:S01]  /*8b60*/  MUFU.TANH R89, R89 ;  /* 0x0000005900597308 */ /* 0x000e620000002400 */
[----:B------:R-:W1:Y:S07]  /*8b70*/  SHFL.IDX PT, R135, R14, R8, 0x1f ;  /* 0x00001f080e877589 */ /* 0x000e6e00000e0000 */
[----:B------:R3:W-:Y:S01]  /*8b80*/  MUFU.TANH R163, R103 ;  /* 0x0000006700a37308 */ /* 0x0007e20000002400 */
[----:B------:R-:W-:-:S02]  /*8b90*/  WARPGROUP.DEPBAR.LE gsb0, 0x0 ;  /* 0x00008000000079c5 */ /* 0x000fc40000010000 */
[----:B------:R-:W-:Y:S01]  /*8ba0*/  LDS R227, [R15+0x400] ;  /* 0x000400000fe37984 */ /* 0x000fe20000000800 */
[----:B---3--:R-:W-:-:S04]  /*8bb0*/  FSEL R103, R208, -INF , P2 ;  /* 0xff800000d0677808 */ /* 0x008fc80001000000 */
[----:B------:R3:W-:Y:S01]  /*8bc0*/  MUFU.TANH R160, R105 ;  /* 0x0000006900a07308 */ /* 0x0007e20000002400 */
[----:B------:R-:W-:Y:S01]  /*8bd0*/  FFMA.FTZ R102, R102, UR5, -R101 ;  /* 0x0000000566667c23 */ /* 0x000fe20008010865 */
[----:B------:R-:W-:Y:S01]  /*8be0*/  FFMA.FTZ R108, R108, UR5, -R106 ;  /* 0x000000056c6c7c23 */ /* 0x000fe2000801086a */
[----:B------:R-:W1:Y:S01]  /*8bf0*/  SHFL.IDX PT, R211, R10, R220, 0x1f ;  /* 0x00001fdc0ad37589 */ /* 0x000e6200000e0000 */
[--C-:B------:R-:W-:Y:S01]  /*8c00*/  FFMA.FTZ R103, R103, UR5, -R100.reuse ;  /* 0x0000000567677c23 */ /* 0x100fe20008010864 */
[----:B------:R-:W-:-:S03]  /*8c10*/  FFMA.FTZ R100, R18, UR5, -R100 ;  /* 0x0000000512647c23 */ /* 0x000fc60008010864 */
[----:B------:R2:W-:Y:S01]  /*8c20*/  MUFU.TANH R157, R110 ;  /* 0x0000006e009d7308 */ /* 0x0005e20000002400 */
[----:B---3--:R-:W-:-:S07]  /*8c30*/  FSEL R105, R209, -INF , P1 ;  /* 0xff800000d1697808 */ /* 0x008fce0000800000 */
[----:B------:R-:W3:Y:S01]  /*8c40*/  MUFU.TANH R91, R91 ;  /* 0x0000005b005b7308 */ /* 0x000ee20000002400 */
[----:B--2---:R-:W-:Y:S01]  /*8c50*/  FSEL R110, R225, -INF , P1 ;  /* 0xff800000e16e7808 */ /* 0x004fe20000800000 */
[----:B------:R-:W-:Y:S01]  /*8c60*/  FFMA.FTZ R101, R105, UR5, -R101 ;  /* 0x0000000569657c23 */ /* 0x000fe20008010865 */
[----:B------:R-:W-:-:S05]  /*8c70*/  FSEL R18, R88, -INF , P2 ;  /* 0xff80000058127808 */ /* 0x000fca0001000000 */
[----:B------:R2:W-:Y:S01]  /*8c80*/  MUFU.TANH R5, R129 ;  /* 0x0000008100057308 */ /* 0x0005e20000002400 */
[----:B------:R-:W-:Y:S01]  /*8c90*/  FSEL R105, R226, -INF , P1 ;  /* 0xff800000e2697808 */ /* 0x000fe20000800000 */
[----:B------:R-:W-:Y:S01]  /*8ca0*/  FFMA.FTZ R106, R110, UR5, -R106 ;  /* 0x000000056e6a7c23 */ /* 0x000fe2000801086a */
[----:B------:R-:W-:Y:S01]  /*8cb0*/  FSEL R110, R237, -INF , P2 ;  /* 0xff800000ed6e7808 */ /* 0x000fe20001000000 */
[----:B------:R-:W-:-:S04]  /*8cc0*/  FFMA.FTZ R18, R18, UR5, -R107 ;  /* 0x0000000512127c23 */ /* 0x000fc8000801086b */
[----:B------:R-:W3:Y:S01]  /*8cd0*/  MUFU.TANH R236, R236 ;  /* 0x000000ec00ec7308 */ /* 0x000ee20000002400 */
[----:B--2---:R-:W2:Y:S01]  /*8ce0*/  SHFL.IDX PT, R129, R14, R213, 0x1f ;  /* 0x00001fd50e817589 */ /* 0x004ea200000e0000 */
[----:B------:R-:W-:Y:S01]  /*8cf0*/  FFMA.FTZ R107, R105, UR5, -R107 ;  /* 0x00000005696b7c23 */ /* 0x000fe2000801086b */
[----:B----4-:R-:W-:-:S05]  /*8d00*/  FSEL R105, R231, -INF , P2 ;  /* 0xff800000e7697808 */ /* 0x010fca0001000000 */
[----:B------:R4:W-:Y:S01]  /*8d10*/  MUFU.TANH R141, R125 ;  /* 0x0000007d008d7308 */ /* 0x0009e20000002400 */
[----:B------:R-:W2:Y:S01]  /*8d20*/  SHFL.IDX PT, R221, R10, R217, 0x1f ;  /* 0x00001fd90add7589 */ /* 0x000ea200000e0000 */
[----:B-1----:R-:W-:Y:S01]  /*8d30*/  FSEL R109, R89, -INF , P1 ;  /* 0xff800000596d7808 */ /* 0x002fe20000800000 */
[----:B------:R-:W-:-:S05]  /*8d40*/  FFMA.FTZ R110, R110, UR5, -R123 ;  /* 0x000000056e6e7c23 */ /* 0x000fca000801087b */
[----:B------:R-:W1:Y:S01]  /*8d50*/  MUFU.TANH R94, R94 ;  /* 0x0000005e005e7308 */ /* 0x000e620000002400 */
[----:B----4-:R-:W-:Y:S01]  /*8d60*/  FSEL R125, R92, -INF , P1 ;  /* 0xff8000005c7d7808 */ /* 0x010fe20000800000 */
        /* <DEDUP_REMOVED lines=8> */
[----:B----4-:R4:W-:Y:S01]  /*8df0*/  SHFL.IDX PT, R111, R10, R223, 0x1f ;  /* 0x00001fdf0a6f7589 */ /* 0x0109e200000e0000 */
[----:B---3--:R-:W-:-:S06]  /*8e00*/  FSEL R109, R91, -INF , P2 ;  /* 0xff8000005b6d7808 */ /* 0x008fcc0001000000 */
[----:B------:R3:W-:Y:S01]  /*8e10*/  MUFU.TANH R3, R132 ;  /* 0x0000008400037308 */ /* 0x0007e20000002400 */
[----:B-1----:R-:W1:Y:S01]  /*8e20*/  SHFL.IDX PT, R127, R14, R220, 0x1f ;  /* 0x00001fdc0e7f7589 */ /* 0x002e6200000e0000 */
[----:B----4-:R-:W-:-:S06]  /*8e30*/  FSEL R10, R161, -INF , P1 ;  /* 0xff800000a10a7808 */ /* 0x010fcc0000800000 */
[----:B------:R-:W4:Y:S01]  /*8e40*/  MUFU.TANH R93, R93 ;  /* 0x0000005d005d7308 */ /* 0x000f220000002400 */
[----:B---3--:R-:W-:Y:S01]  /*8e50*/  FSEL R132, R154, -INF , P2 ;  /* 0xff8000009a847808 */ /* 0x008fe20001000000 */
[--C-:B------:R-:W-:Y:S01]  /*8e60*/  FFMA.FTZ R218, R218, UR5, -R139.reuse ;  /* 0x00000005dada7c23 */ /* 0x100fe2000801088b */
[----:B------:R-:W-:Y:S01]  /*8e70*/  FFMA.FTZ R139, R10, UR5, -R139 ;  /* 0x000000050a8b7c23 */ /* 0x000fe2000801088b */
[----:B------:R-:W-:-:S04]  /*8e80*/  FSEL R136, R158, -INF , P2 ;  /* 0xff8000009e887808 */ /* 0x000fc80001000000 */
[----:B------:R-:W3:Y:S01]  /*8e90*/  MUFU.TANH R112, R112 ;  /* 0x0000007000707308 */ /* 0x000ee20000002400 */
[--C-:B------:R-:W-:Y:S01]  /*8ea0*/  FFMA.FTZ R132, R132, UR5, -R131.reuse ;  /* 0x0000000584847c23 */ /* 0x100fe20008010883 */
[----:B------:R-:W-:Y:S01]  /*8eb0*/  FFMA.FTZ R131, R125, UR5, -R131 ;  /* 0x000000057d837c23 */ /* 0x000fe20008010883 */
[----:B------:R-:W-:Y:S01]  /*8ec0*/  FSEL R10, R157, -INF , P1 ;  /* 0xff8000009d0a7808 */ /* 0x000fe20000800000 */
[----:B------:R1:W3:Y:S04]  /*8ed0*/  SHFL.IDX PT, R125, R14, R128, 0x1f ;  /* 0x00001f800e7d7589 */ /* 0x0002e800000e0000 */
[----:B------:R2:W-:Y:S01]  /*8ee0*/  MUFU.TANH R143, R124 ;  /* 0x0000007c008f7308 */ /* 0x0005e20000002400 */
[----:B------:R-:W-:Y:S01]  /*8ef0*/  FFMA.FTZ R109, R109, UR5, -R212 ;  /* 0x000000056d6d7c23 */ /* 0x000fe200080108d4 */
[----:B------:R-:W-:Y:S01]  /*8f00*/  FSEL R234, R236, -INF , P2 ;  /* 0xff800000ecea7808 */ /* 0x000fe20001000000 */
[----:B------:R-:W-:Y:S01]  /*8f10*/  FFMA.FTZ R136, R136, UR5, -R135 ;  /* 0x0000000588887c23 */ /* 0x000fe20008010887 */
[----:B------:R-:W-:-:S04]  /*8f20*/  LEA R210, R0, R210, 0xa ;  /* 0x000000d200d27211 */ /* 0x000fc800078e50ff */
[----:B------:R4:W-:Y:S01]  /*8f30*/  MUFU.TANH R2, R133 ;  /* 0x0000008500027308 */ /* 0x0009e20000002400 */
[----:B--2---:R-:W-:Y:S01]  /*8f40*/  FSEL R124, R164, -INF , P1 ;  /* 0xff800000a47c7808 */ /* 0x004fe20000800000 */
[----:B------:R-:W-:-:S06]  /*8f50*/  FFMA.FTZ R135, R10, UR5, -R135 ;  /* 0x000000050a877c23 */ /* 0x000fcc0008010887 */
[----:B------:R-:W2:Y:S01]  /*8f60*/  MUFU.TANH R232, R232 ;  /* 0x000000e800e87308 */ /* 0x000ea20000002400 */
[----:B----4-:R-:W4:Y:S01]  /*8f70*/  SHFL.IDX PT, R133, R14, R223, 0x1f ;  /* 0x00001fdf0e857589 */ /* 0x010f2200000e0000 */
[----:B------:R-:W-:Y:S01]  /*8f80*/  FFMA.FTZ R212, R124, UR5, -R212 ;  /* 0x000000057cd47c23 */ /* 0x000fe200080108d4 */
[----:B------:R-:W-:Y:S01]  /*8f90*/  FSEL R124, R94, -INF , P1 ;  /* 0xff8000005e7c7808 */ /* 0x000fe20000800000 */
[----:B------:R-:W-:-:S04]  /*8fa0*/  FFMA.FTZ R234, R234, UR5, -R211 ;  /* 0x00000005eaea7c23 */ /* 0x000fc800080108d3 */
[----:B------:R1:W-:Y:S01]  /*8fb0*/  MUFU.TANH R6, R130 ;  /* 0x0000008200067308 */ /* 0x0003e20000002400 */
[----:B------:R-:W-:Y:S01]  /*8fc0*/  R2UR UR4, R210 ;  /* 0x00000000d20472ca */ /* 0x000fe200000e0000 */
[----:B------:R-:W-:Y:S01]  /*8fd0*/  FFMA.FTZ R211, R124, UR5, -R211 ;  /* 0x000000057cd37c23 */ /* 0x000fe200080108d3 */
[----:B------:R-:W-:Y:S01]  /*8fe0*/  FSEL R210, R93, -INF , P2 ;  /* 0xff8000005dd27808 */ /* 0x000fe20001000000 */
[----:B------:R-:W4:Y:S04]  /*8ff0*/  SHFL.IDX PT, R222, R227, R223, 0x1f ;  /* 0x00001fdfe3de7589 */ /* 0x000f2800000e0000 */
[----:B------:R3:W-:Y:S01]  /*9000*/  MUFU.EX2 R10, R121 ;  /* 0x00000079000a7308 */ /* 0x0007e20000000800 */
[----:B-1----:R-:W-:Y:S01]  /*9010*/  FSEL R130, R152, -INF , P2 ;  /* 0xff80000098827808 */ /* 0x002fe20001000000 */
[----:B------:R-:W-:Y:S01]  /*9020*/  SHFL.IDX PT, R124, R14, R217, 0x1f ;  /* 0x00001fd90e7c7589 */ /* 0x000fe200000e0000 */
[----:B------:R-:W-:-:S05]  /*9030*/  FSEL R15, R163, -INF , P1 ;  /* 0xff800000a30f7808 */ /* 0x000fca0000800000 */
[----:B------:R-:W1:Y:S01]  /*9040*/  MUFU.TANH R90, R90 ;  /* 0x0000005a005a7308 */ /* 0x000e620000002400 */
[----:B---3--:R-:W-:Y:S01]  /*9050*/  FSEL R121, R151, -INF , P1 ;  /* 0xff80000097797808 */ /* 0x008fe20000800000 */
[--C-:B------:R-:W-:Y:S01]  /*9060*/  FFMA.FTZ R130, R130, UR5, -R129.reuse ;  /* 0x0000000582827c23 */ /* 0x100fe20008010881 */
[----:B------:R-:W-:Y:S01]  /*9070*/  FSEL R128, R150, -INF , P2 ;  /* 0xff80000096807808 */ /* 0x000fe20001000000 */
[----:B------:R-:W3:Y:S02]  /*9080*/  SHFL.IDX PT, R219, R227, R8, 0x1f ;  /* 0x00001f08e3db7589 */ /* 0x000ee400000e0000 */
[----:B------:R-:W-:Y:S01]  /*9090*/  FFMA.FTZ R129, R121, UR5, -R129 ;  /* 0x0000000579817c23 */ /* 0x000fe20008010881 */
[----:B------:R-:W-:Y:S01]  /*90a0*/  FSEL R121, R112, -INF , P1 ;  /* 0xff80000070797808 */ /* 0x000fe20000800000 */
[----:B------:R-:W3:Y:S01]  /*90b0*/  SHFL.IDX PT, R214, R14, R214, 0x1f ;  /* 0x00001fd60ed67589 */ /* 0x000ee200000e0000 */
[--C-:B------:R-:W-:Y:S01]  /*90c0*/  FFMA.FTZ R210, R210, UR5, -R221.reuse ;  /* 0x00000005d2d27c23 */ /* 0x100fe200080108dd */
[----:B------:R2:W1:Y:S01]  /*90d0*/  MUFU.TANH R146, R122 ;  /* 0x0000007a00927308 */ /* 0x0004620000002400 */
[----:B------:R-:W-:Y:S01]  /*90e0*/  FFMA.FTZ R221, R15, UR5, -R221 ;  /* 0x000000050fdd7c23 */ /* 0x000fe200080108dd */
[----:B------:R4:W3:Y:S01]  /*90f0*/  SHFL.IDX PT, R229, R227, R213, 0x1f ;  /* 0x00001fd5e3e57589 */ /* 0x0008e200000e0000 */
[----:B------:R-:W-:Y:S01]  /*9100*/  FSEL R138, R160, -INF , P2 ;  /* 0xff800000a08a7808 */ /* 0x000fe20001000000 */
[--C-:B------:R-:W-:Y:S01]  /*9110*/  FFMA.FTZ R128, R128, UR5, -R127.reuse ;  /* 0x0000000580807c23 */ /* 0x100fe2000801087f */
[----:B------:R-:W-:Y:S01]  /*9120*/  FSEL R15, R159, -INF , P1 ;  /* 0xff8000009f0f7808 */ /* 0x000fe20000800000 */
[----:B------:R-:W-:Y:S01]  /*9130*/  FFMA.FTZ R127, R121, UR5, -R127 ;  /* 0x00000005797f7c23 */ /* 0x000fe2000801087f */
[----:B------:R-:W-:Y:S01]  /*9140*/  FSEL R121, R145, -INF , P2 ;  /* 0xff80000091797808 */ /* 0x000fe20001000000 */
[----:B------:R-:W3:Y:S01]  /*9150*/  SHFL.IDX PT, R215, R227, R230, 0x1f ;  /* 0x00001fe6e3d77589 */ /* 0x000ee200000e0000 */
[----:B--2---:R-:W-:Y:S01]  /*9160*/  FSEL R122, R232, -INF , P2 ;  /* 0xff800000e87a7808 */ /* 0x004fe20001000000 */
[--C-:B------:R-:W-:Y:S01]  /*9170*/  FFMA.FTZ R138, R138, UR5, -R137.reuse ;  /* 0x000000058a8a7c23 */ /* 0x100fe20008010889 */
[----:B----4-:R-:W-:Y:S01]  /*9180*/  FSEL R213, R144, -INF , P1 ;  /* 0xff80000090d57808 */ /* 0x010fe20000800000 */
[----:B------:R-:W-:Y:S01]  /*9190*/  FFMA.FTZ R137, R15, UR5, -R137 ;  /* 0x000000050f897c23 */ /* 0x000fe20008010889 */
[----:B------:R-:W-:Y:S01]  /*91a0*/  FSEL R134, R156, -INF , P2 ;  /* 0xff8000009c867808 */ /* 0x000fe20001000000 */
[----:B------:R-:W-:Y:S01]  /*91b0*/  FFMA.FTZ R121, R121, UR5, -R125 ;  /* 0x0000000579797c23 */ /* 0x000fe2000801087d */
[----:B------:R-:W-:Y:S01]  /*91c0*/  FSEL R15, R155, -INF , P1 ;  /* 0xff8000009b0f7808 */ /* 0x000fe20000800000 */
[----:B------:R-:W-:Y:S01]  /*91d0*/  FFMA.FTZ R122, R122, UR5, -R111 ;  /* 0x000000057a7a7c23 */ /* 0x000fe2000801086f */
[----:B------:R-:W-:Y:S01]  /*91e0*/  FFMA.FTZ R125, R213, UR5, -R125 ;  /* 0x00000005d57d7c23 */ /* 0x000fe2000801087d */
[----:B------:R1:W2:Y:S01]  /*91f0*/  MUFU.TANH R142, R126 ;  /* 0x0000007e008e7308 */ /* 0x0002a20000002400 */
[----:B------:R-:W4:Y:S01]  /*9200*/  SHFL.IDX PT, R213, R13, R223, 0x1f ;  /* 0x00001fdf0dd57589 */ /* 0x000f2200000e0000 */
[--C-:B------:R-:W-:Y:S01]  /*9210*/  FFMA.FTZ R134, R134, UR5, -R133.reuse ;  /* 0x0000000586867c23 */ /* 0x100fe20008010885 */
[----:B------:R-:W-:-:S02]  /*9220*/  FFMA.FTZ R133, R15, UR5, -R133 ;  /* 0x000000050f857c23 */ /* 0x000fc40008010885 */
[----:B------:R3:W2:Y:S01]  /*9230*/  SHFL.IDX PT, R224, R227, R220, 0x1f ;  /* 0x00001fdce3e07589 */ /* 0x0006a200000e0000 */
[----:B-1----:R-:W-:Y:S02]  /*9240*/  FSEL R126, R90, -INF , P1 ;  /* 0xff8000005a7e7808 */ /* 0x002fe40000800000 */
[----:B------:R1:W-:Y:S01]  /*9250*/  MUFU.EX2 R15, R122 ;  /* 0x0000007a000f7308 */ /* 0x0003e20000000800 */
[----:B------:R-:W-:Y:S01]  /*9260*/  FSEL R14, R148, -INF , P1 ;  /* 0xff800000940e7808 */ /* 0x000fe20000800000 */
[----:B------:R-:W-:Y:S01]  /*9270*/  SHFL.IDX PT, R233, R13, R8, 0x1f ;  /* 0x00001f080de97589 */ /* 0x000fe200000e0000 */
[----:B------:R-:W-:Y:S01]  /*9280*/  FSEL R216, R146, -INF , P1 ;  /* 0xff80000092d87808 */ /* 0x000fe20000800000 */
[----:B------:R-:W-:Y:S01]  /*9290*/  FFMA.FTZ R111, R126, UR5, -R111 ;  /* 0x000000057e6f7c23 */ /* 0x000fe2000801086f */
[----:B------:R-:W-:-:S03]  /*92a0*/  FSEL R126, R147, -INF , P2 ;  /* 0xff800000937e7808 */ /* 0x000fc60001000000 */
[----:B------:R-:W-:Y:S01]  /*92b0*/  MUFU.EX2 R98, R98 ;  /* 0x0000006200627308 */ /* 0x000fe20000000800 */
[----:B-1----:R-:W-:Y:S01]  /*92c0*/  FSEL R122, R149, -INF , P2 ;  /* 0xff800000957a7808 */ /* 0x002fe20001000000 */
[----:B---3--:R-:W-:Y:S01]  /*92d0*/  FADD.FTZ R220, R25, -R222 ;  /* 0x800000de19dc7221 */ /* 0x008fe20000010000 */
[----:B------:R-:W-:Y:S02]  /*92e0*/  VIADD R25, R8, 0x18 ;  /* 0x0000001808197836 */ /* 0x000fe40000000000 */
[----:B------:R-:W-:-:S03]  /*92f0*/  FADD.FTZ R223, R24, -R219 ;  /* 0x800000db18df7221 */ /* 0x000fc60000010000 */
[----:B------:R-:W1:Y:S01]  /*9300*/  MUFU.EX2 R118, R118 ;  /* 0x0000007600767308 */ /* 0x000e620000000800 */
[--C-:B------:R-:W-:Y:S01]  /*9310*/  FFMA.FTZ R122, R122, UR5, -R124.reuse ;  /* 0x000000057a7a7c23 */ /* 0x100fe2000801087c */
[----:B------:R-:W-:Y:S01]  /*9320*/  FFMA.FTZ R124, R14, UR5, -R124 ;  /* 0x000000050e7c7c23 */ /* 0x000fe2000801087c */
[----:B------:R-:W-:Y:S01]  /*9330*/  FFMA.FTZ R126, R126, UR5, -R214 ;  /* 0x000000057e7e7c23 */ /* 0x000fe200080108d6 */
[----:B------:R-:W3:Y:S04]  /*9340*/  SHFL.IDX PT, R217, R227, R217, 0x1f ;  /* 0x00001fd9e3d97589 */ /* 0x000ee800000e0000 */
[----:B------:R4:W-:Y:S01]  /*9350*/  MUFU.EX2 R14, R123 ;  /* 0x0000007b000e7308 */ /* 0x0009e20000000800 */
[----:B------:R-:W-:Y:S01]  /*9360*/  FADD.FTZ R219, R26, -R219 ;  /* 0x800000db1adb7221 */ /* 0x000fe20000010000 */
[----:B------:R-:W-:-:S06]  /*9370*/  IADD3 R26, R8, 0x1c, RZ ;  /* 0x0000001c081a7810 */ /* 0x000fcc0007ffe0ff */
[----:B------:R-:W1:Y:S01]  /*9380*/  MUFU.EX2 R99, R99 ;  /* 0x0000006300637308 */ /* 0x000e620000000800 */
[----:B----4-:R-:W-:Y:S01]  /*9390*/  FFMA.FTZ R123, R216, UR5, -R214 ;  /* 0x00000005d87b7c23 */ /* 0x010fe200080108d6 */
[----:B------:R-:W-:-:S06]  /*93a0*/  FADD.FTZ R214, R29, -R229 ;  /* 0x800000e51dd67221 */ /* 0x000fcc0000010000 */
[----:B------:R-:W4:Y:S01]  /*93b0*/  MUFU.TANH R113, R113 ;  /* 0x0000007100717308 */ /* 0x000f220000002400 */
[----:B------:R-:W-:Y:S01]  /*93c0*/  FADD.FTZ R216, R28, -R215 ;  /* 0x800000d71cd87221 */ /* 0x000fe20000010000 */
[----:B------:R-:W-:Y:S06]  /*93d0*/  SHFL.IDX PT, R230, R13, R230, 0x1f ;  /* 0x00001fe60de67589 */ /* 0x000fec00000e0000 */
[----:B------:R-:W4:Y:S01]  /*93e0*/  MUFU.TANH R114, R114 ;  /* 0x0000007200727308 */ /* 0x000f220000002400 */
[----:B------:R-:W-:-:S07]  /*93f0*/  FSEL R28, R141, -INF , P2 ;  /* 0xff8000008d1c7808 */ /* 0x000fce0001000000 */
[----:B------:R-:W4:Y:S01]  /*9400*/  MUFU.EX2 R96, R96 ;  /* 0x0000006000607308 */ /* 0x000f220000000800 */
[----:B------:R-:W-:-:S07]  /*9410*/  FFMA.FTZ R22, -R22, R22, 1 ;  /* 0x3f80000016167423 */ /* 0x000fce0000010116 */
[----:B------:R-:W4:Y:S08]  /*9420*/  MUFU.TANH R115, R115 ;  /* 0x0000007300737308 */ /* 0x000f300000002400 */
[----:B------:R-:W4:Y:S08]  /*9430*/  MUFU.EX2 R95, R95 ;  /* 0x0000005f005f7308 */ /* 0x000f300000000800 */
[----:B------:R-:W-:Y:S08]  /*9440*/  MUFU.TANH R117, R117 ;  /* 0x0000007500757308 */ /* 0x000ff00000002400 */
[----:B------:R-:W4:Y:S01]  /*9450*/  MUFU.TANH R116, R116 ;  /* 0x0000007400747308 */ /* 0x000f220000002400 */
[----:B------:R-:W-:-:S07]  /*9460*/  FFMA.FTZ R23, -R23, R23, 1 ;  /* 0x3f80000017177423 */ /* 0x000fce0000010117 */
[----:B------:R-:W-:Y:S08]  /*9470*/  MUFU.EX2 R97, R97 ;  /* 0x0000006100617308 */ /* 0x000ff00000000800 */
[----:B------:R-:W4:Y:S08]  /*9480*/  MUFU.TANH R120, R120 ;  /* 0x0000007800787308 */ /* 0x000f300000002400 */
[----:B------:R-:W-:Y:S01]  /*9490*/  MUFU.EX2 R104, R104 ;  /* 0x0000006800687308 */ /* 0x000fe20000000800 */
[----:B------:R-:W-:Y:S01]  /*94a0*/  FFMA.FTZ R207, -R207, R207, 1 ;  /* 0x3f800000cfcf7423 */ /* 0x000fe200000101cf */
[----:B------:R-:W-:Y:S06]  /*94b0*/  LDS R17, [R17+0x400] ;  /* 0x0004000011117984 */ /* 0x000fec0000000800 */
[----:B------:R2:W-:Y:S01]  /*94c0*/  MUFU.EX2 R24, R212 ;  /* 0x000000d400187308 */ /* 0x0005e20000000800 */
[----:B------:R-:W-:Y:S01]  /*94d0*/  FADD.FTZ R222, R27, -R222 ;  /* 0x800000de1bde7221 */ /* 0x000fe20000010000 */
[----:B--2---:R-:W-:-:S02]  /*94e0*/  FADD.FTZ R212, R31, -R229 ;  /* 0x800000e51fd47221 */ /* 0x004fc40000010000 */
[----:B------:R2:W1:Y:S01]  /*94f0*/  SHFL.IDX PT, R229, R227, R25, 0x1f ;  /* 0x00001f19e3e57589 */ /* 0x00046200000e0000 */
[----:B------:R-:W-:Y:S01]  /*9500*/  FSEL R31, R140, -INF , P1 ;  /* 0xff8000008c1f7808 */ /* 0x000fe20000800000 */
[----:B------:R-:W-:Y:S02]  /*9510*/  VIADD R27, R8, 0xc ;  /* 0x0000000c081b7836 */ /* 0x000fe40000000000 */
[----:B------:R-:W4:Y:S01]  /*9520*/  SHFL.IDX PT, R227, R227, R26, 0x1f ;  /* 0x00001f1ae3e37589 */ /* 0x000f2200000e0000 */
[--C-:B------:R-:W-:Y:S01]  /*9530*/  FFMA.FTZ R28, R28, UR5, -R213.reuse ;  /* 0x000000051c1c7c23 */ /* 0x100fe200080108d5 */
[----:B------:R-:W-:Y:S01]  /*9540*/  FFMA.FTZ R31, R31, UR5, -R213 ;  /* 0x000000051f1f7c23 */ /* 0x000fe200080108d5 */
[--C-:B------:R-:W-:Y:S01]  /*9550*/  FADD.FTZ R213, R32, -R224.reuse ;  /* 0x800000e020d57221 */ /* 0x100fe20000010000 */
[----:B------:R-:W-:Y:S02]  /*9560*/  FADD.FTZ R34, R34, -R224 ;  /* 0x800000e022227221 */ /* 0x000fe40000010000 */
[----:B------:R1:W4:Y:S01]  /*9570*/  SHFL.IDX PT, R224, R13, R27, 0x1f ;  /* 0x00001f1b0de07589 */ /* 0x00032200000e0000 */
[----:B--2---:R2:W-:Y:S01]  /*9580*/  MUFU.EX2 R25, R234 ;  /* 0x000000ea00197308 */ /* 0x0045e20000000800 */
[--C-:B---3--:R-:W-:Y:S01]  /*9590*/  FADD.FTZ R33, R33, -R217.reuse ;  /* 0x800000d921217221 */ /* 0x108fe20000010000 */
[----:B------:R-:W-:Y:S01]  /*95a0*/  FADD.FTZ R35, R35, -R217 ;  /* 0x800000d923237221 */ /* 0x000fe20000010000 */
[----:B------:R-:W-:Y:S01]  /*95b0*/  FSEL R32, R6, -INF , P1 ;  /* 0xff80000006207808 */ /* 0x000fe20000800000 */
[----:B------:R-:W-:Y:S01]  /*95c0*/  FMUL.FTZ R223, R119, R223 ;  /* 0x000000df77df7220 */ /* 0x000fe20000410000 */
[----:B--2---:R-:W-:-:S03]  /*95d0*/  VIADD R234, R8, 0x10 ;  /* 0x0000001008ea7836 */ /* 0x004fc60000000000 */
[----:B-1----:R1:W-:Y:S01]  /*95e0*/  MUFU.EX2 R27, R210 ;  /* 0x000000d2001b7308 */ /* 0x0023e20000000800 */
[--C-:B------:R-:W-:Y:S01]  /*95f0*/  FADD.FTZ R217, R36, -R229.reuse ;  /* 0x800000e524d97221 */ /* 0x100fe20000010000 */
[----:B------:R-:W-:Y:S01]  /*9600*/  FADD.FTZ R36, R38, -R229 ;  /* 0x800000e526247221 */ /* 0x000fe20000010000 */
[----:B------:R-:W-:Y:S01]  /*9610*/  FFMA.FTZ R38, -R19, R19, 1 ;  /* 0x3f80000013267423 */ /* 0x000fe20000010113 */
[----:B------:R-:W-:-:S04]  /*9620*/  FADD.FTZ R215, R30, -R215 ;  /* 0x800000d71ed77221 */ /* 0x000fc80000010000 */
[----:B------:R2:W-:Y:S01]  /*9630*/  MUFU.EX2 R26, R211 ;  /* 0x000000d3001a7308 */ /* 0x0005e20000000800 */
[----:B-1----:R-:W-:Y:S01]  /*9640*/  FFMA.FTZ R210, R32, UR5, -R230 ;  /* 0x0000000520d27c23 */ /* 0x002fe200080108e6 */
[----:B------:R-:W-:Y:S01]  /*9650*/  FSEL R29, R143, -INF , P2 ;  /* 0xff8000008f1d7808 */ /* 0x000fe20001000000 */
[----:B------:R1:W3:Y:S01]  /*9660*/  SHFL.IDX PT, R32, R13, R234, 0x1f ;  /* 0x00001fea0d207589 */ /* 0x0002e200000e0000 */
[----:B------:R-:W-:Y:S01]  /*9670*/  FSEL R30, R142, -INF , P1 ;  /* 0xff8000008e1e7808 */ /* 0x000fe20000800000 */
[----:B------:R-:W-:Y:S01]  /*9680*/  FMUL.FTZ R38, R38, R223 ;  /* 0x000000df26267220 */ /* 0x000fe20000410000 */
[----:B------:R-:W-:Y:S02]  /*9690*/  FSEL R223, R4, -INF , P1 ;  /* 0xff80000004df7808 */ /* 0x000fe40000800000 */
[----:B------:R4:W-:Y:S01]  /*96a0*/  MUFU.EX2 R19, R221 ;  /* 0x000000dd00137308 */ /* 0x0009e20000000800 */
[----:B--2---:R-:W-:Y:S02]  /*96b0*/  FSEL R211, R7, -INF , P2 ;  /* 0xff80000007d37808 */ /* 0x004fe40001000000 */
[----:B-1----:R-:W-:-:S03]  /*96c0*/  IADD3 R234, R8, 0x14, RZ ;  /* 0x0000001408ea7810 */ /* 0x002fc60007ffe0ff */
[----:B------:R-:W-:Y:S01]  /*96d0*/  FFMA.FTZ R211, R211, UR5, -R230 ;  /* 0x00000005d3d37c23 */ /* 0x000fe200080108e6 */
[----:B----4-:R-:W-:Y:S01]  /*96e0*/  FADD.FTZ R221, R39, -R227 ;  /* 0x800000e327dd7221 */ /* 0x010fe20000010000 */
[----:B------:R-:W-:Y:S01]  /*96f0*/  FFMA.FTZ R39, -R21, R21, 1 ;  /* 0x3f80000015277423 */ /* 0x000fe20000010115 */
[----:B------:R-:W-:Y:S01]  /*9700*/  FFMA.FTZ R21, -R20, R20, 1 ;  /* 0x3f80000014157423 */ /* 0x000fe20000010114 */
[--C-:B------:R-:W-:Y:S01]  /*9710*/  FFMA.FTZ R29, R29, UR5, -R233.reuse ;  /* 0x000000051d1d7c23 */ /* 0x100fe200080108e9 */
[----:B------:R1:W-:Y:S01]  /*9720*/  MUFU.EX2 R20, R218 ;  /* 0x000000da00147308 */ /* 0x0003e20000000800 */
[----:B------:R-:W-:Y:S01]  /*9730*/  FFMA.FTZ R30, R30, UR5, -R233 ;  /* 0x000000051e1e7c23 */ /* 0x000fe200080108e9 */
[----:B------:R2:W4:Y:S01]  /*9740*/  SHFL.IDX PT, R230, R13, R234, 0x1f ;  /* 0x00001fea0de67589 */ /* 0x00052200000e0000 */
        /* <DEDUP_REMOVED lines=10> */
[----:B--2---:R-:W-:-:S03]  /*97f0*/  VIADD R234, R8, 0x1c ;  /* 0x0000001c08ea7836 */ /* 0x004fc60000000000 */
[----:B------:R-:W-:Y:S02]  /*9800*/  FFMA.FTZ R220, R227, UR5, -R224 ;  /* 0x00000005e3dc7c23 */ /* 0x000fe400080108e0 */
[----:B------:R2:W1:Y:S01]  /*9810*/  SHFL.IDX PT, R227, R13, R234, 0x1f ;  /* 0x00001fea0de37589 */ /* 0x00046200000e0000 */
[----:B------:R-:W-:Y:S01]  /*9820*/  FMUL.FTZ R224, R99, R222 ;  /* 0x000000de63e07220 */ /* 0x000fe20000410000 */
[----:B------:R3:W-:Y:S01]  /*9830*/  MUFU.EX2 R21, R139 ;  /* 0x0000008b00157308 */ /* 0x0007e20000000800 */
[----:B--2---:R-:W-:-:S07]  /*9840*/  FSEL R13, R3, -INF , P2 ;  /* 0xff800000030d7808 */ /* 0x004fce0001000000 */
[----:B------:R2:W-:Y:S01]  /*9850*/  MUFU.EX2 R11, R138 ;  /* 0x0000008a000b7308 */ /* 0x0005e20000000800 */
[----:B---3--:R-:W-:Y:S01]  /*9860*/  FSEL R139, R113, -INF , P1 ;  /* 0xff800000718b7808 */ /* 0x008fe20000800000 */
[----:B------:R-:W-:-:S06]  /*9870*/  FFMA.FTZ R222, R13, UR5, -R32 ;  /* 0x000000050dde7c23 */ /* 0x000fcc0008010820 */
[----:B------:R-:W3:Y:S01]  /*9880*/  MUFU.EX2 R102, R102 ;  /* 0x0000006600667308 */ /* 0x000ee20000000800 */
[----:B--2---:R-:W-:Y:S01]  /*9890*/  FMUL.FTZ R138, R22, R224 ;  /* 0x000000e0168a7220 */ /* 0x004fe20000410000 */
[----:B------:R-:W-:Y:S02]  /*98a0*/  FSEL R224, R2, -INF , P2 ;  /* 0xff80000002e07808 */ /* 0x000fe40001000000 */
[----:B------:R-:W-:Y:S01]  /*98b0*/  FSEL R22, R114, -INF , P1 ;  /* 0xff80000072167808 */ /* 0x000fe20000800000 */
[----:B------:R-:W-:Y:S01]  /*98c0*/  FFMA.FTZ R139, R139, UR5, -R32 ;  /* 0x000000058b8b7c23 */ /* 0x000fe20008010820 */
[----:B------:R-:W-:Y:S01]  /*98d0*/  FMUL.FTZ R32, R96, R216 ;  /* 0x000000d860207220 */ /* 0x000fe20000410000 */
[--C-:B----4-:R-:W-:Y:S01]  /*98e0*/  FFMA.FTZ R224, R224, UR5, -R230.reuse ;  /* 0x00000005e0e07c23 */ /* 0x110fe200080108e6 */
[----:B------:R-:W2:Y:S01]  /*98f0*/  MUFU.EX2 R101, R101 ;  /* 0x0000006500657308 */ /* 0x000ea20000000800 */
[----:B------:R-:W-:Y:S01]  /*9900*/  FFMA.FTZ R216, R22, UR5, -R230 ;  /* 0x0000000516d87c23 */ /* 0x000fe200080108e6 */
[----:B------:R-:W-:Y:S01]  /*9910*/  FSEL R230, R115, -INF , P2 ;  /* 0xff80000073e67808 */ /* 0x000fe20001000000 */
[----:B------:R-:W-:-:S05]  /*9920*/  FMUL.FTZ R233, R95, R215 ;  /* 0x000000d75fe97220 */ /* 0x000fca0000410000 */
[----:B------:R4:W-:Y:S01]  /*9930*/  MUFU.EX2 R13, R137 ;  /* 0x00000089000d7308 */ /* 0x0009e20000000800 */
[----:B-1----:R-:W-:Y:S01]  /*9940*/  FFMA.FTZ R215, R230, UR5, -R229 ;  /* 0x00000005e6d77c23 */ /* 0x002fe200080108e5 */
[----:B------:R-:W-:-:S06]  /*9950*/  FSEL R230, R116, -INF , P2 ;  /* 0xff80000074e67808 */ /* 0x000fcc0001000000 */
[----:B------:R-:W-:Y:S01]  /*9960*/  MUFU.EX2 R100, R100 ;  /* 0x0000006400647308 */ /* 0x000fe20000000800 */
[----:B----4-:R-:W-:Y:S01]  /*9970*/  FMUL.FTZ R137, R23, R32 ;  /* 0x0000002017897220 */ /* 0x010fe20000410000 */
[----:B------:R-:W-:Y:S01]  /*9980*/  FSEL R32, R117, -INF , P1 ;  /* 0xff80000075207808 */ /* 0x000fe20000800000 */
[----:B------:R-:W-:-:S05]  /*9990*/  FFMA.FTZ R23, -R205, R205, 1 ;  /* 0x3f800000cd177423 */ /* 0x000fca00000101cd */
[----:B------:R-:W1:Y:S01]  /*99a0*/  MUFU.EX2 R18, R18 ;  /* 0x0000001200127308 */ /* 0x000e620000000800 */
[----:B------:R-:W-:Y:S01]  /*99b0*/  FFMA.FTZ R205, R32, UR5, -R229 ;  /* 0x0000000520cd7c23 */ /* 0x000fe200080108e5 */
[----:B------:R-:W-:Y:S01]  /*99c0*/  FSEL R229, R120, -INF , P1 ;  /* 0xff80000078e57808 */ /* 0x000fe20000800000 */
[----:B---3--:R-:W-:-:S05]  /*99d0*/  FMUL.FTZ R213, R102, R213 ;  /* 0x000000d566d57220 */ /* 0x008fca0000410000 */
[----:B------:R3:W-:Y:S01]  /*99e0*/  MUFU.EX2 R22, R136 ;  /* 0x0000008800167308 */ /* 0x0007e20000000800 */
[----:B------:R-:W-:Y:S01]  /*99f0*/  FFMA.FTZ R32, -R204, R204, 1 ;  /* 0x3f800000cc207423 */ /* 0x000fe200000101cc */
[--C-:B------:R-:W-:Y:S01]  /*9a00*/  FFMA.FTZ R204, R229, UR5, -R227.reuse ;  /* 0x00000005e5cc7c23 */ /* 0x100fe200080108e3 */
[----:B---3--:R-:W-:Y:S01]  /*9a10*/  FMUL.FTZ R136, R23, R233 ;  /* 0x000000e917887220 */ /* 0x008fe20000410000 */
[----:B------:R-:W-:Y:S01]  /*9a20*/  FMUL.FTZ R233, R97, R214 ;  /* 0x000000d661e97220 */ /* 0x000fe20000410000 */
[----:B------:R-:W-:Y:S01]  /*9a30*/  FFMA.FTZ R214, R230, UR5, -R227 ;  /* 0x00000005e6d67c23 */ /* 0x000fe200080108e3 */
[C---:B------:R-:W-:Y:S02]  /*9a40*/  VIADD R230, R8.reuse, 0x8 ;  /* 0x0000000808e67836 */ /* 0x040fe40000000000 */
[----:B------:R-:W-:Y:S01]  /*9a50*/  FFMA.FTZ R209, -R209, R209, 1 ;  /* 0x3f800000d1d17423 */ /* 0x000fe200000101d1 */
[----:B--2---:R-:W-:Y:S01]  /*9a60*/  FMUL.FTZ R34, R101, R34 ;  /* 0x0000002265227220 */ /* 0x004fe20000410000 */
[----:B------:R-:W-:Y:S01]  /*9a70*/  FMUL.FTZ R207, R207, R213 ;  /* 0x000000d5cfcf7220 */ /* 0x000fe20000410000 */
[----:B------:R2:W-:Y:S01]  /*9a80*/  MUFU.EX2 R23, R135 ;  /* 0x0000008700177308 */ /* 0x0005e20000000800 */
[----:B------:R-:W-:Y:S01]  /*9a90*/  IADD3 R229, R8, 0x4, RZ ;  /* 0x0000000408e57810 */ /* 0x000fe20007ffe0ff */
[----:B------:R3:W4:Y:S01]  /*9aa0*/  SHFL.IDX PT, R213, R223, R230, 0x1f ;  /* 0x00001fe6dfd57589 */ /* 0x00072200000e0000 */
[----:B------:R-:W-:Y:S01]  /*9ab0*/  FFMA.FTZ R227, -R208, R208, 1 ;  /* 0x3f800000d0e37423 */ /* 0x000fe200000101d0 */
[----:B------:R-:W-:Y:S01]  /*9ac0*/  FMUL.FTZ R208, R104, R212 ;  /* 0x000000d468d07220 */ /* 0x000fe20000410000 */
[----:B------:R-:W-:Y:S01]  /*9ad0*/  FFMA.FTZ R228, -R228, R228, 1 ;  /* 0x3f800000e4e47423 */ /* 0x000fe200000101e4 */
[----:B--2---:R-:W-:-:S02]  /*9ae0*/  FMUL.FTZ R135, R32, R233 ;  /* 0x000000e920877220 */ /* 0x004fc40000410000 */
[----:B------:R2:W-:Y:S01]  /*9af0*/  MUFU.EX2 R32, R134 ;  /* 0x0000008600207308 */ /* 0x0005e20000000800 */
[----:B---3--:R-:W-:Y:S01]  /*9b00*/  VIADD R230, R8, 0xc ;  /* 0x0000000c08e67836 */ /* 0x008fe20000000000 */
[----:B------:R-:W3:Y:S01]  /*9b10*/  SHFL.IDX PT, R212, R223, R229, 0x1f ;  /* 0x00001fe5dfd47589 */ /* 0x000ee200000e0000 */
[----:B-1----:R-:W-:-:S03]  /*9b20*/  FMUL.FTZ R217, R18, R217 ;  /* 0x000000d912d97220 */ /* 0x002fc60000410000 */
[----:B------:R1:W-:Y:S01]  /*9b30*/  SHFL.IDX PT, R229, R223, R230, 0x1f ;  /* 0x00001fe6dfe57589 */ /* 0x0003e200000e0000 */
[----:B--2---:R-:W-:Y:S01]  /*9b40*/  FMUL.FTZ R134, R209, R34 ;  /* 0x00000022d1867220 */ /* 0x004fe20000410000 */
[----:B------:R-:W-:Y:S01]  /*9b50*/  FMUL.FTZ R34, R100, R35 ;  /* 0x0000002364227220 */ /* 0x000fe20000410000 */
[----:B------:R-:W2:Y:S01]  /*9b60*/  MUFU.EX2 R103, R103 ;  /* 0x0000006700677308 */ /* 0x000ea20000000800 */
[----:B------:R-:W-:Y:S02]  /*9b70*/  FFMA.FTZ R35, -R88, R88, 1 ;  /* 0x3f80000058237423 */ /* 0x000fe40000010158 */
[----:B------:R-:W-:Y:S01]  /*9b80*/  FMUL.FTZ R88, R228, R34 ;  /* 0x00000022e4587220 */ /* 0x000fe20000410000 */
[----:B-1----:R-:W-:-:S04]  /*9b90*/  VIADD R230, R8, 0x18 ;  /* 0x0000001808e67836 */ /* 0x002fc80000000000 */
[----:B------:R1:W-:Y:S08]  /*9ba0*/  MUFU.EX2 R34, R132 ;  /* 0x0000008400227308 */ /* 0x0003f00000000800 */
[----:B------:R-:W4:Y:S01]  /*9bb0*/  MUFU.EX2 R108, R108 ;  /* 0x0000006c006c7308 */ /* 0x000f220000000800 */
[----:B-1----:R-:W-:Y:S02]  /*9bc0*/  FMUL.FTZ R132, R35, R217 ;  /* 0x000000d923847220 */ /* 0x002fe40000410000 */
[----:B------:R-:W1:Y:S05]  /*9bd0*/  SHFL.IDX PT, R217, R223, R230, 0x1f ;  /* 0x00001fe6dfd97589 */ /* 0x000e6a00000e0000 */
[----:B------:R-:W3:Y:S01]  /*9be0*/  MUFU.EX2 R107, R107 ;  /* 0x0000006b006b7308 */ /* 0x000ee20000000800 */
[----:B------:R-:W-:Y:S01]  /*9bf0*/  FFMA.FTZ R206, -R206, R206, 1 ;  /* 0x3f800000cece7423 */ /* 0x000fe200000101ce */
[----:B--2---:R-:W-:-:S06]  /*9c00*/  FMUL.FTZ R33, R103, R33 ;  /* 0x0000002167217220 */ /* 0x004fcc0000410000 */
[----:B------:R-:W2:Y:S01]  /*9c10*/  MUFU.EX2 R106, R106 ;  /* 0x0000006a006a7308 */ /* 0x000ea20000000800 */
[----:B------:R-:W-:Y:S01]  /*9c20*/  FMUL.FTZ R208, R206, R208 ;  /* 0x000000d0ced07220 */ /* 0x000fe20000410000 */
[----:B------:R-:W-:-:S06]  /*9c30*/  VIADD R233, R8, 0x14 ;  /* 0x0000001408e97836 */ /* 0x000fcc0000000000 */
[----:B------:R-:W1:Y:S01]  /*9c40*/  MUFU.EX2 R110, R110 ;  /* 0x0000006e006e7308 */ /* 0x000e620000000800 */
[----:B------:R-:W-:Y:S01]  /*9c50*/  FMUL.FTZ R206, R227, R33 ;  /* 0x00000021e3ce7220 */ /* 0x000fe20000410000 */
[----:B------:R-:W1:Y:S06]  /*9c60*/  SHFL.IDX PT, R209, R223, R8, 0x1f ;  /* 0x00001f08dfd17589 */ /* 0x000e6c00000e0000 */
[----:B------:R-:W1:Y:S01]  /*9c70*/  MUFU.EX2 R109, R109 ;  /* 0x0000006d006d7308 */ /* 0x000e620000000800 */
[----:B----4-:R-:W-:Y:S01]  /*9c80*/  FMUL.FTZ R37, R108, R37 ;  /* 0x000000256c257220 */ /* 0x010fe20000410000 */
[----:B------:R-:W4:Y:S01]  /*9c90*/  SHFL.IDX PT, R228, R223, R233, 0x1f ;  /* 0x00001fe9dfe47589 */ /* 0x000f2200000e0000 */
[----:B---3--:R-:W-:Y:S01]  /*9ca0*/  FMUL.FTZ R36, R107, R36 ;  /* 0x000000246b247220 */ /* 0x008fe20000410000 */
[----:B------:R-:W-:-:S04]  /*9cb0*/  IADD3 R227, R8, 0x10, RZ ;  /* 0x0000001008e37810 */ /* 0x000fc80007ffe0ff */
[----:B------:R3:W-:Y:S01]  /*9cc0*/  MUFU.EX2 R33, R133 ;  /* 0x0000008500217308 */ /* 0x0007e20000000800 */
[----:B------:R-:W-:Y:S01]  /*9cd0*/  FFMA.FTZ R226, -R226, R226, 1 ;  /* 0x3f800000e2e27423 */ /* 0x000fe200000101e2 */
[--C-:B------:R-:W-:Y:S01]  /*9ce0*/  FADD.FTZ R44, R44, -R213.reuse ;  /* 0x800000d52c2c7221 */ /* 0x100fe20000010000 */
[----:B------:R-:W-:Y:S01]  /*9cf0*/  FFMA.FTZ R225, -R225, R225, 1 ;  /* 0x3f800000e1e17423 */ /* 0x000fe200000101e1 */
[----:B--2---:R-:W-:Y:S01]  /*9d00*/  FMUL.FTZ R221, R106, R221 ;  /* 0x000000dd6add7220 */ /* 0x004fe20000410000 */
[----:B---3--:R-:W-:Y:S01]  /*9d10*/  FFMA.FTZ R133, -R235, R235, 1 ;  /* 0x3f800000eb857423 */ /* 0x008fe200000101eb */
[----:B------:R-:W-:Y:S02]  /*9d20*/  FADD.FTZ R46, R46, -R213 ;  /* 0x800000d52e2e7221 */ /* 0x000fe40000010000 */
[----:B------:R2:W-:Y:S01]  /*9d30*/  MUFU.EX2 R35, R131 ;  /* 0x0000008300237308 */ /* 0x0005e20000000800 */
[----:B------:R-:W-:Y:S01]  /*9d40*/  FMUL.FTZ R133, R133, R37 ;  /* 0x0000002585857220 */ /* 0x000fe20000410000 */
[--C-:B------:R-:W-:Y:S01]  /*9d50*/  FADD.FTZ R41, R41, -R212.reuse ;  /* 0x800000d429297221 */ /* 0x100fe20000010000 */
[----:B------:R-:W-:Y:S01]  /*9d60*/  FADD.FTZ R43, R43, -R212 ;  /* 0x800000d42b2b7221 */ /* 0x000fe20000010000 */
[----:B-1----:R-:W-:-:S04]  /*9d70*/  FADD.FTZ R212, R52, -R217 ;  /* 0x800000d934d47221 */ /* 0x002fc80000010000 */
[----:B------:R1:W-:Y:S01]  /*9d80*/  MUFU.EX2 R37, R129 ;  /* 0x0000008100257308 */ /* 0x0003e20000000800 */
[----:B--2---:R-:W-:Y:S01]  /*9d90*/  FMUL.FTZ R131, R226, R36 ;  /* 0x00000024e2837220 */ /* 0x004fe20000410000 */
[----:B------:R-:W-:Y:S01]  /*9da0*/  FFMA.FTZ R52, -R237, R237, 1 ;  /* 0x3f800000ed347423 */ /* 0x000fe200000101ed */
[----:B------:R-:W-:Y:S01]  /*9db0*/  FMUL.FTZ R44, R110, R44 ;  /* 0x0000002c6e2c7220 */ /* 0x000fe20000410000 */
[----:B------:R-:W2:Y:S01]  /*9dc0*/  SHFL.IDX PT, R227, R223, R227, 0x1f ;  /* 0x00001fe3dfe37589 */ /* 0x000ea200000e0000 */
[----:B------:R-:W-:Y:S01]  /*9dd0*/  FFMA.FTZ R92, -R92, R92, 1 ;  /* 0x3f8000005c5c7423 */ /* 0x000fe2000001015c */
[----:B------:R-:W-:Y:S01]  /*9de0*/  FFMA.FTZ R91, -R91, R91, 1 ;  /* 0x3f8000005b5b7423 */ /* 0x000fe2000001015b */
[----:B-1----:R-:W-:Y:S01]  /*9df0*/  FADD.FTZ R129, R45, -R229 ;  /* 0x800000e52d817221 */ /* 0x002fe20000010000 */
[----:B------:R1:W-:Y:S01]  /*9e00*/  MUFU.EX2 R36, R130 ;  /* 0x0000008200247308 */ /* 0x0003e20000000800 */
[----:B------:R-:W-:Y:S02]  /*9e10*/  FMUL.FTZ R46, R14, R46 ;  /* 0x0000002e0e2e7220 */ /* 0x000fe40000410000 */
[----:B------:R-:W-:Y:S01]  /*9e20*/  FMUL.FTZ R129, R109, R129 ;  /* 0x000000816d817220 */ /* 0x000fe20000410000 */
[----:B------:R-:W3:Y:S01]  /*9e30*/  SHFL.IDX PT, R223, R223, R234, 0x1f ;  /* 0x00001feadfdf7589 */ /* 0x000ee200000e0000 */
[----:B------:R-:W-:-:S03]  /*9e40*/  FMUL.FTZ R52, R52, R44 ;  /* 0x0000002c34347220 */ /* 0x000fc60000410000 */
[----:B------:R-:W2:Y:S01]  /*9e50*/  MUFU.EX2 R105, R105 ;  /* 0x0000006900697308 */ /* 0x000ea20000000800 */
[----:B-1----:R-:W-:Y:S01]  /*9e60*/  FMUL.FTZ R130, R225, R221 ;  /* 0x000000dde1827220 */ /* 0x002fe20000410000 */
[----:B------:R-:W-:Y:S02]  /*9e70*/  VIADD R221, R8, 0x8 ;  /* 0x0000000808dd7836 */ /* 0x000fe40000000000 */
[----:B------:R-:W-:Y:S01]  /*9e80*/  FMUL.FTZ R44, R92, R46 ;  /* 0x0000002e5c2c7220 */ /* 0x000fe20000410000 */
[----:B------:R-:W-:Y:S02]  /*9e90*/  FMUL.FTZ R46, R91, R129 ;  /* 0x000000815b2e7220 */ /* 0x000fe40000410000 */
[----:B------:R-:W1:Y:S01]  /*9ea0*/  SHFL.IDX PT, R91, R17, R221, 0x1f ;  /* 0x00001fdd115b7589 */ /* 0x000e6200000e0000 */
[----:B------:R-:W1:Y:S01]  /*9eb0*/  MUFU.EX2 R111, R111 ;  /* 0x0000006f006f7308 */ /* 0x000e620000000800 */
[--C-:B------:R-:W-:Y:S01]  /*9ec0*/  FADD.FTZ R40, R40, -R209.reuse ;  /* 0x800000d128287221 */ /* 0x100fe20000010000 */
[----:B------:R-:W-:Y:S01]  /*9ed0*/  FADD.FTZ R42, R42, -R209 ;  /* 0x800000d12a2a7221 */ /* 0x000fe20000010000 */
[----:B----4-:R-:W-:Y:S01]  /*9ee0*/  FADD.FTZ R209, R49, -R228 ;  /* 0x800000e431d17221 */ /* 0x010fe20000010000 */
[----:B------:R-:W-:Y:S01]  /*9ef0*/  FFMA.FTZ R45, -R231, R231, 1 ;  /* 0x3f800000e72d7423 */ /* 0x000fe200000101e7 */
[----:B--2---:R-:W-:Y:S01]  /*9f00*/  FMUL.FTZ R49, R105, R40 ;  /* 0x0000002869317220 */ /* 0x004fe20000410000 */
[----:B------:R-:W-:Y:S01]  /*9f10*/  FMUL.FTZ R41, R15, R41 ;  /* 0x000000290f297220 */ /* 0x000fe20000410000 */
[----:B------:R-:W-:-:S02]  /*9f20*/  FADD.FTZ R47, R47, -R229 ;  /* 0x800000e52f2f7221 */ /* 0x000fc40000010000 */
[----:B------:R-:W-:Y:S01]  /*9f30*/  FMUL.FTZ R45, R45, R49 ;  /* 0x000000312d2d7220 */ /* 0x000fe20000410000 */
[----:B------:R-:W-:Y:S01]  /*9f40*/  FFMA.FTZ R49, -R232, R232, 1 ;  /* 0x3f800000e8317423 */ /* 0x000fe200000101e8 */
[--C-:B------:R-:W-:Y:S01]  /*9f50*/  FADD.FTZ R48, R48, -R227.reuse ;  /* 0x800000e330307221 */ /* 0x100fe20000010000 */
[----:B------:R-:W-:Y:S01]  /*9f60*/  FADD.FTZ R50, R50, -R227 ;  /* 0x800000e332327221 */ /* 0x000fe20000010000 */
[----:B---3--:R-:W-:Y:S01]  /*9f70*/  FADD.FTZ R40, R53, -R223 ;  /* 0x800000df35287221 */ /* 0x008fe20000010000 */
[----:B------:R-:W-:Y:S01]  /*9f80*/  FMUL.FTZ R49, R49, R41 ;  /* 0x0000002931317220 */ /* 0x000fe20000410000 */
[----:B------:R-:W-:Y:S01]  /*9f90*/  FFMA.FTZ R90, -R90, R90, 1 ;  /* 0x3f8000005a5a7423 */ /* 0x000fe2000001015a */
[----:B------:R-:W-:Y:S01]  /*9fa0*/  FFMA.FTZ R53, -R164, R164, 1 ;  /* 0x3f800000a4357423 */ /* 0x000fe200000101a4 */
[----:B------:R-:W-:Y:S01]  /*9fb0*/  FFMA.FTZ R236, -R236, R236, 1 ;  /* 0x3f800000ecec7423 */ /* 0x000fe200000101ec */
[----:B------:R-:W-:Y:S01]  /*9fc0*/  FFMA.FTZ R93, -R93, R93, 1 ;  /* 0x3f8000005d5d7423 */ /* 0x000fe2000001015d */
[----:B------:R-:W-:Y:S01]  /*9fd0*/  FMUL.FTZ R47, R24, R47 ;  /* 0x0000002f182f7220 */ /* 0x000fe20000410000 */
[----:B------:R-:W-:Y:S01]  /*9fe0*/  FMUL.FTZ R48, R25, R48 ;  /* 0x0000003019307220 */ /* 0x000fe20000410000 */
[----:B------:R-:W-:Y:S01]  /*9ff0*/  FMUL.FTZ R41, R26, R50 ;  /* 0x000000321a297220 */ /* 0x000fe20000410000 */
[----:B-1----:R-:W-:Y:S01]  /*a000*/  FMUL.FTZ R43, R111, R43 ;  /* 0x0000002b6f2b7220 */ /* 0x002fe20000410000 */
[----:B------:R-:W-:Y:S01]  /*a010*/  FFMA.FTZ R94, -R94, R94, 1 ;  /* 0x3f8000005e5e7423 */ /* 0x000fe2000001015e */
[----:B------:R-:W-:Y:S01]  /*a020*/  FMUL.FTZ R209, R27, R209 ;  /* 0x000000d11bd17220 */ /* 0x000fe20000410000 */
[----:B------:R-:W-:Y:S01]  /*a030*/  IADD3 R225, R8, 0x4, RZ ;  /* 0x0000000408e17810 */ /* 0x000fe20007ffe0ff */
[--C-:B------:R-:W-:Y:S01]  /*a040*/  FADD.FTZ R60, R60, -R91.reuse ;  /* 0x8000005b3c3c7221 */ /* 0x100fe20000010000 */
[----:B------:R-:W-:Y:S01]  /*a050*/  IADD3 R235, R8, 0x10, RZ ;  /* 0x0000001008eb7810 */ /* 0x000fe20007ffe0ff */
[----:B------:R-:W-:Y:S01]  /*a060*/  FADD.FTZ R62, R62, -R91 ;  /* 0x8000005b3e3e7221 */ /* 0x000fe20000010000 */
[----:B------:R-:W-:Y:S01]  /*a070*/  FMUL.FTZ R53, R53, R47 ;  /* 0x0000002f35357220 */ /* 0x000fe20000410000 */
[----:B------:R-:W-:Y:S01]  /*a080*/  LDS R91, [R12+0x400] ;  /* 0x000400000c5b7984 */ /* 0x000fe20000000800 */
        /* <DEDUP_REMOVED lines=187> */
[----:B-1----:R-:W-:-:S02]  /*ac40*/  FMUL.FTZ R92, R123, R92 ;  /* 0x0000005c7b5c7220 */ /* 0x002fc40000410000 */
[----:B------:R-:W-:Y:S01]  /*ac50*/  FMUL.FTZ R63, R65, R74 ;  /* 0x0000004a413f7220 */ /* 0x000fe20000410000 */
[----:B------:R-:W-:Y:S01]  /*ac60*/  FMUL.FTZ R90, R90, R72 ;  /* 0x000000485a5a7220 */ /* 0x000fe20000410000 */
[----:B------:R-:W-:Y:S01]  /*ac70*/  FFMA.FTZ R72, -R115, R115, 1 ;  /* 0x3f80000073487423 */ /* 0x000fe20000010173 */
[----:B------:R-:W-:Y:S01]  /*ac80*/  FFMA.FTZ R65, -R116, R116, 1 ;  /* 0x3f80000074417423 */ /* 0x000fe20000010174 */
[----:B------:R-:W-:Y:S01]  /*ac90*/  FFMA.FTZ R115, -R117, R117, 1 ;  /* 0x3f80000075737423 */ /* 0x000fe20000010175 */
[----:B------:R-:W-:Y:S01]  /*aca0*/  FFMA.FTZ R116, -R120, R120, 1 ;  /* 0x3f80000078747423 */ /* 0x000fe20000010178 */
[----:B----4-:R-:W-:Y:S01]  /*acb0*/  FMUL.FTZ R86, R205, R86 ;  /* 0x00000056cd567220 */ /* 0x010fe20000410000 */
        /* <DEDUP_REMOVED lines=209> */
.L_x_2248:
        /* <DEDUP_REMOVED lines=68> */
.L_x_2249:
        /* <DEDUP_REMOVED lines=12> */
.L_x_2239:
[----:B------:R-:W-:-:S06]  /*bed0*/  UISETP.GE.AND UP0, UPT, UR43, UR42, UPT ;  /* 0x0000002a2b00728c */ /* 0x000fcc000bf06270 */
[----:B------:R-:W-:-:S13]  /*bee0*/  PLOP3.LUT P0, PT, PT, PT, UP0, 0x80, 0x0 ;  /* 0x000000000000781c */ /* 0x000fda0003f0f008 */
[----:B------:R-:W-:Y:S05]  /*bef0*/  @P0 BRA `(.L_x_2251) ;  /* 0x0000005800000947 */ /* 0x000fea0003800000 */
[----:B------:R-:W2:Y:S01]  /*bf00*/  LDL.LU R21, [R1+0x48] ;  /* 0x0000480001157983 */ /* 0x000ea20000300800 */
[----:B------:R-:W3:Y:S01]  /*bf10*/  S2UR UR4, SR_CTAID.X ;  /* 0x00000000000479c3 */ /* 0x000ee20000002500 */
[----:B------:R-:W-:Y:S01]  /*bf20*/  IMAD.MOV.U32 R19, RZ, RZ, 0x40000040 ;  /* 0x40000040ff137424 */ /* 0x000fe200078e00ff */
[----:B------:R-:W4:Y:S01]  /*bf30*/  S2R R5, SR_TID.X ;  /* 0x0000000000057919 */ /* 0x000f220000002100 */
[----:B------:R-:W5:Y:S01]  /*bf40*/  S2R R6, SR_TID.X ;  /* 0x0000000000067919 */ /* 0x000f620000002100 */
[----:B---3--:R-:W-:Y:S01]  /*bf50*/  UIMAD UR4, UR4, -0x80, UR40 ;  /* 0xffffff80040478a4 */ /* 0x008fe2000f8e0228 */
[----:B----4-:R-:W-:Y:S02]  /*bf60*/  VIADD R5, R5, 0xffffff80 ;  /* 0xffffff8005057836 */ /* 0x010fe40000000000 */
[----:B-----5:R-:W-:-:S03]  /*bf70*/  VIADD R9, R6, 0xffffff80 ;  /* 0xffffff8006097836 */ /* 0x020fc60000000000 */
        /* <DEDUP_REMOVED lines=8> */
[----:B------:R-:W-:Y:S02]  /*c000*/  IADD3 R9, R9, -R10, RZ ;  /* 0x8000000a09097210 */ /* 0x000fe40007ffe0ff */
[----:B------:R-:W-:Y:S02]  /*c010*/  LOP3.LUT R6, R6, 0xfffffffc, RZ, 0xc0, !PT ;  /* 0xfffffffc06067812 */ /* 0x000fe400078ec0ff */
[----:B------:R-:W-:Y:S02]  /*c020*/  SHF.R.S32.HI R12, RZ, 0x1f, R9 ;  /* 0x0000001fff0c7819 */ /* 0x000fe40000011409 */
[----:B------:R-:W-:Y:S01]  /*c030*/  SHF.R.S32.HI R7, RZ, 0x1f, R8 ;  /* 0x0000001fff077819 */ /* 0x000fe20000011408 */
[----:B------:R-:W-:Y:S01]  /*c040*/  IMAD.IADD R10, R5, 0x1, -R6 ;  /* 0x00000001050a7824 */ /* 0x000fe200078e0a06 */
[----:B------:R-:W-:-:S02]  /*c050*/  LEA.HI R6, R12, R9, RZ, 0x2 ;  /* 0x000000090c067211 */ /* 0x000fc400078f10ff */
[----:B------:R-:W-:Y:S02]  /*c060*/  LEA.HI R5, R7, R8, RZ, 0x3 ;  /* 0x0000000807057211 */ /* 0x000fe400078f18ff */
[----:B------:R-:W-:Y:S02]  /*c070*/  LEA.HI R13, R12, R9, RZ, 0x5 ;  /* 0x000000090c0d7211 */ /* 0x000fe400078f28ff */
[--C-:B------:R-:W-:Y:S02]  /*c080*/  SHF.R.S32.HI R9, RZ, 0x2, R6.reuse ;  /* 0x00000002ff097819 */ /* 0x100fe40000011406 */
[----:B------:R-:W-:Y:S02]  /*c090*/  SHF.R.S32.HI R12, RZ, 0x1f, R6 ;  /* 0x0000001fff0c7819 */ /* 0x000fe40000011406 */
[--C-:B------:R-:W-:Y:S02]  /*c0a0*/  SHF.R.S32.HI R6, RZ, 0x3, R5.reuse ;  /* 0x00000003ff067819 */ /* 0x100fe40000011405 */
[----:B------:R-:W-:-:S02]  /*c0b0*/  SHF.R.S32.HI R5, RZ, 0x1f, R5 ;  /* 0x0000001fff057819 */ /* 0x000fc40000011405 */
[----:B------:R-:W-:Y:S02]  /*c0c0*/  LEA.HI R7, R7, R8, RZ, 0x2 ;  /* 0x0000000807077211 */ /* 0x000fe400078f10ff */
[----:B------:R-:W-:Y:S02]  /*c0d0*/  LEA.HI R5, R5, R6, RZ, 0x4 ;  /* 0x0000000605057211 */ /* 0x000fe400078f20ff */
[----:B------:R-:W-:Y:S02]  /*c0e0*/  SHF.R.S32.HI R8, RZ, 0x2, R7 ;  /* 0x00000002ff087819 */ /* 0x000fe40000011407 */
[----:B------:R-:W-:Y:S02]  /*c0f0*/  LEA.HI R12, R12, R9, RZ, 0x3 ;  /* 0x000000090c0c7211 */ /* 0x000fe400078f18ff */
[----:B------:R-:W-:Y:S02]  /*c100*/  SHF.R.S32.HI R22, RZ, 0x7, R11 ;  /* 0x00000007ff167819 */ /* 0x000fe4000001140b */
[----:B------:R-:W-:-:S02]  /*c110*/  LOP3.LUT R5, R5, 0x1ffffff0, RZ, 0xc0, !PT ;  /* 0x1ffffff005057812 */ /* 0x000fc400078ec0ff */
[----:B------:R-:W-:Y:S02]  /*c120*/  LEA.HI R7, R7, R8, RZ, 0x1 ;  /* 0x0000000807077211 */ /* 0x000fe400078f08ff */
[----:B------:R-:W-:Y:S01]  /*c130*/  LOP3.LUT R12, R12, 0xfffffff8, RZ, 0xc0, !PT ;  /* 0xfffffff80c0c7812 */ /* 0x000fe200078ec0ff */
[----:B------:R-:W-:Y:S01]  /*c140*/  IMAD.IADD R6, R6, 0x1, -R5 ;  /* 0x0000000106067824 */ /* 0x000fe200078e0a05 */
[----:B------:R-:W-:Y:S02]  /*c150*/  LEA.HI R11, R22, R22, RZ, 0x1 ;  /* 0x00000016160b7211 */ /* 0x000fe400078f08ff */
[----:B------:R-:W-:Y:S01]  /*c160*/  LOP3.LUT R7, R7, 0xfffffffe, RZ, 0xc0, !PT ;  /* 0xfffffffe07077812 */ /* 0x000fe200078ec0ff */
[----:B------:R-:W-:Y:S01]  /*c170*/  IMAD.IADD R12, R9, 0x1, -R12 ;  /* 0x00000001090c7824 */ /* 0x000fe200078e0a0c */
[C---:B------:R-:W-:Y:S02]  /*c180*/  IADD3 R5, R8.reuse, 0x8, RZ ;  /* 0x0000000808057810 */ /* 0x040fe40007ffe0ff */
[----:B------:R-:W-:Y:S01]  /*c190*/  LOP3.LUT R11, R11, 0x3fffffe, RZ, 0xc0, !PT ;  /* 0x03fffffe0b0b7812 */ /* 0x000fe200078ec0ff */
[----:B------:R-:W-:Y:S01]  /*c1a0*/  IMAD.IADD R7, R8, 0x1, -R7 ;  /* 0x0000000108077824 */ /* 0x000fe200078e0a07 */
[----:B------:R-:W-:-:S02]  /*c1b0*/  SHF.R.S32.HI R15, RZ, 0x5, R13 ;  /* 0x00000005ff0f7819 */ /* 0x000fc4000001140d */
[----:B------:R-:W-:Y:S01]  /*c1c0*/  LEA.HI R9, R5, R5, RZ, 0x1 ;  /* 0x0000000505097211 */ /* 0x000fe200078f08ff */
[----:B------:R-:W-:Y:S01]  /*c1d0*/  IMAD R6, R6, 0x8, R7 ;  /* 0x0000000806067824 */ /* 0x000fe200078e0207 */
[----:B------:R-:W-:Y:S01]  /*c1e0*/  IADD3 R22, R22, -R11, RZ ;  /* 0x8000000b16167210 */ /* 0x000fe20007ffe0ff */
[C---:B------:R-:W-:Y:S01]  /*c1f0*/  VIADD R11, R8.reuse, 0x10 ;  /* 0x00000010080b7836 */ /* 0x040fe20000000000 */
[----:B------:R-:W-:Y:S01]  /*c200*/  LEA R17, R15, R12, 0x4 ;  /* 0x0000000c0f117211 */ /* 0x000fe200078e20ff */
[----:B------:R-:W-:Y:S01]  /*c210*/  VIADD R15, R8, 0x18 ;  /* 0x00000018080f7836 */ /* 0x000fe20000000000 */
[----:B------:R-:W-:Y:S01]  /*c220*/  LOP3.LUT R12, R9, 0xfffffffe, RZ, 0xc0, !PT ;  /* 0xfffffffe090c7812 */ /* 0x000fe200078ec0ff */
[----:B------:R3:W-:Y:S01]  /*c230*/  STL [R1+0x64], R6 ;  /* 0x0000640601007387 */ /* 0x0007e20000100800 */
[----:B------:R-:W-:Y:S02]  /*c240*/  LEA.HI R13, R11, R11, RZ, 0x1 ;  /* 0x0000000b0b0d7211 */ /* 0x000fe400078f08ff */
[----:B------:R-:W-:-:S02]  /*c250*/  IADD3 R12, R5, -R12, RZ ;  /* 0x8000000c050c7210 */ /* 0x000fc40007ffe0ff */
[----:B------:R-:W-:Y:S02]  /*c260*/  SHF.R.S32.HI R5, RZ, 0x1, R9 ;  /* 0x00000001ff057819 */ /* 0x000fe40000011409 */
[--C-:B------:R-:W-:Y:S02]  /*c270*/  SHF.R.S32.HI R7, RZ, 0x1, R13.reuse ;  /* 0x00000001ff077819 */ /* 0x100fe4000001140d */
[----:B------:R-:W-:Y:S02]  /*c280*/  SHF.R.S32.HI R8, RZ, 0x1f, R13 ;  /* 0x0000001fff087819 */ /* 0x000fe4000001140d */
[----:B---3--:R-:W-:Y:S02]  /*c290*/  SHF.R.S32.HI R6, RZ, 0x1f, R9 ;  /* 0x0000001fff067819 */ /* 0x008fe40000011409 */
[----:B------:R-:W-:Y:S01]  /*c2a0*/  LOP3.LUT R14, R13, 0xfffffffe, RZ, 0xc0, !PT ;  /* 0xfffffffe0d0e7812 */ /* 0x000fe200078ec0ff */
[----:B------:R-:W-:Y:S01]  /*c2b0*/  IMAD.MOV.U32 R13, RZ, RZ, 0x40000040 ;  /* 0x40000040ff0d7424 */ /* 0x000fe200078e00ff */
[----:B------:R-:W-:-:S02]  /*c2c0*/  LEA.HI R6, R6, R5, RZ, 0x4 ;  /* 0x0000000506067211 */ /* 0x000fc400078f20ff */
[----:B------:R-:W-:Y:S01]  /*c2d0*/  LEA.HI R8, R8, R7, RZ, 0x4 ;  /* 0x0000000708087211 */ /* 0x000fe200078f20ff */
[----:B------:R-:W-:Y:S01]  /*c2e0*/  IMAD.IADD R14, R11, 0x1, -R14 ;  /* 0x000000010b0e7824 */ /* 0x000fe200078e0a0e */
[----:B------:R-:W-:Y:S02]  /*c2f0*/  LOP3.LUT R6, R6, 0x1ffffff0, RZ, 0xc0, !PT ;  /* 0x1ffffff006067812 */ /* 0x000fe400078ec0ff */
[----:B------:R-:W-:Y:S02]  /*c300*/  LEA.HI R11, R15, R15, RZ, 0x1 ;  /* 0x0000000f0f0b7211 */ /* 0x000fe400078f08ff */
[----:B------:R-:W-:Y:S01]  /*c310*/  LOP3.LUT R8, R8, 0x1ffffff0, RZ, 0xc0, !PT ;  /* 0x1ffffff008087812 */ /* 0x000fe200078ec0ff */
[----:B------:R-:W-:Y:S01]  /*c320*/  IMAD.IADD R5, R5, 0x1, -R6 ;  /* 0x0000000105057824 */ /* 0x000fe200078e0a06 */
[--C-:B------:R-:W-:Y:S02]  /*c330*/  SHF.R.S32.HI R9, RZ, 0x1, R11.reuse ;  /* 0x00000001ff097819 */ /* 0x100fe4000001140b */
[----:B------:R-:W-:Y:S01]  /*c340*/  SHF.R.S32.HI R20, RZ, 0x1f, R11 ;  /* 0x0000001fff147819 */ /* 0x000fe2000001140b */
[----:B------:R-:W-:Y:S01]  /*c350*/  IMAD.IADD R7, R7, 0x1, -R8 ;  /* 0x0000000107077824 */ /* 0x000fe200078e0a08 */
[----:B-1----:R-:W-:Y:S01]  /*c360*/  LOP3.LUT R18, R11, 0xfffffffe, RZ, 0xc0, !PT ;  /* 0xfffffffe0b127812 */ /* 0x002fe200078ec0ff */
[----:B------:R-:W-:Y:S01]  /*c370*/  IMAD R6, R5, 0x8, R12 ;  /* 0x0000000805067824 */ /* 0x000fe200078e020c */
[----:B------:R-:W-:Y:S01]  /*c380*/  LEA.HI R20, R20, R9, RZ, 0x4 ;  /* 0x0000000914147211 */ /* 0x000fe200078f20ff */
[----:B------:R-:W1:Y:S01]  /*c390*/  S2R R8, SR_CTAID.X ;  /* 0x0000000000087919 */ /* 0x000e620000002500 */
[----:B------:R-:W-:Y:S01]  /*c3a0*/  LEA R7, R7, R14, 0x3 ;  /* 0x0000000e07077211 */ /* 0x000fe200078e18ff */
[----:B------:R-:W-:Y:S01]  /*c3b0*/  IMAD.IADD R18, R15, 0x1, -R18 ;  /* 0x000000010f127824 */ /* 0x000fe200078e0a12 */
[----:B------:R-:W-:Y:S01]  /*c3c0*/  LOP3.LUT R20, R20, 0x1ffffff0, RZ, 0xc0, !PT ;  /* 0x1ffffff014147812 */ /* 0x000fe200078ec0ff */
[----:B------:R3:W-:Y:S01]  /*c3d0*/  STL [R1+0x60], R6 ;  /* 0x0000600601007387 */ /* 0x0007e20000100800 */
[----:B------:R-:W-:-:S02]  /*c3e0*/  MOV R15, 0x40000040 ;  /* 0x40000040000f7802 */ /* 0x000fc40000000f00 */
[----:B------:R-:W-:Y:S01]  /*c3f0*/  IADD3 R9, R9, -R20, RZ ;  /* 0x8000001409097210 */ /* 0x000fe20007ffe0ff */
[----:B------:R4:W-:Y:S01]  /*c400*/  STL [R1+0x5c], R7 ;  /* 0x00005c0701007387 */ /* 0x0009e20000100800 */
[----:B------:R-:W-:-:S03]  /*c410*/  LEA R17, R22, R17, 0x6 ;  /* 0x0000001116117211 */ /* 0x000fc600078e30ff */
[----:B------:R-:W-:-:S05]  /*c420*/  IMAD R9, R9, 0x8, R18 ;  /* 0x0000000809097824 */ /* 0x000fca00078e0212 */
[----:B------:R5:W-:Y:S01]  /*c430*/  STL [R1+0x58], R9 ;  /* 0x0000580901007387 */ /* 0x000be20000100800 */
[----:B-1----:R-:W-:Y:S02]  /*c440*/  IMAD R8, R8, -0x80, -R17 ;  /* 0xffffff8008087824 */ /* 0x002fe400078e0a11 */
[----:B--2---:R-:W-:-:S04]  /*c450*/  IMAD R5, R21, 0x2000, R16 ;  /* 0x0000200015057824 */ /* 0x004fc800078e0210 */
[C---:B---3--:R-:W-:Y:S01]  /*c460*/  VIADD R6, R5.reuse, 0x4000 ;  /* 0x0000400005067836 */ /* 0x048fe20000000000 */
[----:B----4-:R-:W-:Y:S02]  /*c470*/  IADD3 R7, R5, 0x20c00, RZ ;  /* 0x00020c0005077810 */ /* 0x010fe40007ffe0ff */
        /* <DEDUP_REMOVED lines=13> */
[----:B------:R-:W-:-:S02]  /*c550*/  VIADD R7, R10, 0x8 ;  /* 0x000000080a077836 */ /* 0x000fc40000000000 */
[----:B------:R-:W-:Y:S01]  /*c560*/  VIADD R7, R10, 0x14 ;  /* 0x000000140a077836 */ /* 0x000fe20000000000 */
[----:B------:R2:W-:Y:S01]  /*c570*/  STL [R1+0x50], R5 ;  /* 0x0000500501007387 */ /* 0x0005e20000100800 */
[----:B------:R-:W-:-:S03]  /*c580*/  IADD3 R7, -R17, UR4, RZ ;  /* 0x0000000411077c10 */ /* 0x000fc6000fffe1ff */
        /* <DEDUP_REMOVED lines=8> */
.L_x_2262:
[----:B------:R-:W-:-:S05]  /*c610*/  IMAD.U32 R5, RZ, RZ, UR36 ;  /* 0x00000024ff057e24 */ /* 0x000fca000f8e00ff */
[----:B------:R-:W-:-:S04]  /*c620*/  LOP3.LUT R5, R5, 0x1, RZ, 0xfc, !PT ;  /* 0x0000000105057812 */ /* 0x000fc800078efcff */
[----:B------:R-:W-:-:S13]  /*c630*/  ISETP.NE.AND P6, PT, R5, 0x3, PT ;  /* 0x000000030500780c */ /* 0x000fda0003fc5270 */
[----:B------:R-:W-:Y:S05]  /*c640*/  @!P6 BRA `(.L_x_2252) ;  /* 0x000000000004e947 */ /* 0x000fea0003800000 */
[----:B------:R-:W-:Y:S01]  /*c650*/  BPT.TRAP 0x1 ;  /* 0x000000040000795c */ /* 0x000fe20000300000 */
.L_x_2252:
[----:B------:R-:W-:Y:S02]  /*c660*/  LEA R6, R0, R16, 0x3 ;  /* 0x0000001000067211 */ /* 0x000fe400078e18ff */
[----:B------:R-:W-:-:S04]  /*c670*/  SHF.L.U32 R21, R4, 0x1f, RZ ;  /* 0x0000001f04157819 */ /* 0x000fc800000006ff */
[----:B------:R1:W2:Y:S01]  /*c680*/  SYNCS.PHASECHK.TRANS64.TRYWAIT P0, [R6+URZ+0x30c10], R21 ;  /* 0x030c1015060075a7 */ /* 0x0002a2000800017f */
[----:B------:R-:W-:Y:S05]  /*c690*/  @!P6 BRA `(.L_x_2253) ;  /* 0x000000000004e947 */ /* 0x000fea0003800000 */
[----:B------:R-:W-:Y:S01]  /*c6a0*/  BPT.TRAP 0x1 ;  /* 0x000000040000795c */ /* 0x000fe20000300000 */
.L_x_2253:
[----:B------:R-:W-:-:S05]  /*c6b0*/  VIADD R5, R16, 0x10000 ;  /* 0x0001000010057836 */ /* 0x000fca0000000000 */
[----:B------:R-:W-:-:S04]  /*c6c0*/  SHF.R.U32.HI R5, RZ, 0x4, R5 ;  /* 0x00000004ff057819 */ /* 0x000fc80000011605 */
[----:B------:R-:W-:-:S04]  /*c6d0*/  LOP3.LUT R5, R5, 0x3fff, RZ, 0xc0, !PT ;  /* 0x00003fff05057812 */ /* 0x000fc800078ec0ff */
[----:B------:R-:W-:Y:S01]  /*c6e0*/  LOP3.LUT R11, R5, 0x10000, RZ, 0xfc, !PT ;  /* 0x00010000050b7812 */ /* 0x000fe200078efcff */
[----:B--2---:R-:W-:Y:S06]  /*c6f0*/  @P0 BRA `(.L_x_2254) ;  /* 0x0000000000080947 */ /* 0x004fec0003800000 */
[----:B------:R-:W2:Y:S02]  /*c700*/  SYNCS.PHASECHK.TRANS64.TRYWAIT P0, [R6+URZ+0x30c10], R21 ;  /* 0x030c1015060075a7 */ /* 0x000ea4000800017f */
[----:B--2---:R-:W-:Y:S05]  /*c710*/  @!P0 BRA `(.L_x_2255) ;  /* 0x000000a400f88947 */ /* 0x004fea0003800000 */
.L_x_2254:
[----:B------:R-:W-:Y:S01]  /*c720*/  IMAD R11, R0, 0x400, R11 ;  /* 0x00000400000b7824 */ /* 0x000fe200078e020b */
        /* <DEDUP_REMOVED lines=12> */
[----:B------:R-:W-:-:S04]  /*c7f0*/  IADD3 R12, R9, 0x2, RZ ;  /* 0x00000002090c7810 */ /* 0x000fc80007ffe0ff */
[----:B------:R-:W-:Y:S02]  /*c800*/  R2UR UR8, R12 ;  /* 0x000000000c0872ca */ /* 0x000fe400000e0000 */
[----:B------:R-:W-:Y:S01]  /*c810*/  R2UR UR9, R13 ;  /* 0x000000000d0972ca */ /* 0x000fe200000e0000 */
[----:B------:R-:W-:Y:S01]  /*c820*/  UIADD3 UR4, UR6, 0x2, URZ ;  /* 0x0000000206047890 */ /* 0x000fe2000fffe03f */
[----:B------:R-:W-:-:S06]  /*c830*/  UMOV UR11, 0x40000040 ;  /* 0x40000040000b7882 */ /* 0x000fcc0000000000 */
[----:B------:R-:W-:Y:S01]  /*c840*/  UMOV UR10, UR4 ;  /* 0x00000004000a7c82 */ /* 0x000fe20008000000 */
[----:B------:R-:W-:Y:S01]  /*c850*/  VIADD R12, R9, 0x4 ;  /* 0x00000004090c7836 */ /* 0x000fe20000000000 */
[----:B------:R-:W-:Y:S01]  /*c860*/  MOV R13, 0x40000040 ;  /* 0x40000040000d7802 */ /* 0x000fe20000000f00 */
[----:B------:R-:W-:Y:S01]  /*c870*/  UIADD3 UR4, UR6, 0x4, URZ ;  /* 0x0000000406047890 */ /* 0x000fe2000fffe03f */
[----:B------:R-:W-:Y:S02]  /*c880*/  WARPGROUP.DEPBAR.LE gsb0, 0x0 ;  /* 0x00008000000079c5 */ /* 0x000fe40000010000 */
[----:B------:R-:W-:-:S06]  /*c890*/  WARPGROUP.ARRIVE ;  /* 0x00000000000079c5 */ /* 0x000fcc0000000000 */
[----:B------:R-:W-:Y:S01]  /*c8a0*/  HGMMA.64x128x16.F32.BF16 R72, gdesc[UR8], R72, gsb0 ;  /* 0x01e00000084879f0 */ /* 0x000fe20008001848 */
[----:B------:R-:W-:Y:S02]  /*c8b0*/  R2UR UR8, R12 ;  /* 0x000000000c0872ca */ /* 0x000fe400000e0000 */
[----:B------:R-:W-:Y:S01]  /*c8c0*/  R2UR UR9, R13 ;  /* 0x000000000d0972ca */ /* 0x000fe200000e0000 */
[----:B------:R-:W-:Y:S01]  /*c8d0*/  UMOV UR10, UR4 ;  /* 0x00000004000a7c82 */ /* 0x000fe20008000000 */
[----:B------:R-:W-:Y:S01]  /*c8e0*/  UMOV UR11, 0x40000040 ;  /* 0x40000040000b7882 */ /* 0x000fe20000000000 */
[----:B------:R-:W-:Y:S02]  /*c8f0*/  VIADD R12, R9, 0x6 ;  /* 0x00000006090c7836 */ /* 0x000fe40000000000 */
[----:B------:R-:W-:-:S03]  /*c900*/  IMAD.MOV.U32 R13, RZ, RZ, 0x40000040 ;  /* 0x40000040ff0d7424 */ /* 0x000fc600078e00ff */
[----:B------:R-:W-:Y:S02]  /*c910*/  R2UR UR4, R12 ;  /* 0x000000000c0472ca */ /* 0x000fe400000e0000 */
[----:B------:R-:W-:Y:S01]  /*c920*/  R2UR UR5, R13 ;  /* 0x000000000d0572ca */ /* 0x000fe200000e0000 */
[----:B------:R-:W-:Y:S01]  /*c930*/  UIADD3 UR6, UR6, 0x6, URZ ;  /* 0x0000000606067890 */ /* 0x000fe2000fffe03f */
[----:B------:R-:W-:Y:S02]  /*c940*/  WARPGROUP.DEPBAR.LE gsb0, 0x0 ;  /* 0x00008000000079c5 */ /* 0x000fe40000010000 */
[----:B------:R-:W-:-:S06]  /*c950*/  WARPGROUP.ARRIVE ;  /* 0x00000000000079c5 */ /* 0x000fcc0000000000 */
[----:B------:R-:W-:Y:S01]  /*c960*/  HGMMA.64x128x16.F32.BF16 R72, gdesc[UR8], R72, gsb0 ;  /* 0x01e00000084879f0 */ /* 0x000fe20008001848 */
[----:B------:R-:W-:Y:S01]  /*c970*/  UMOV UR7, 0x40000040 ;  /* 0x4000004000077882 */ /* 0x000fe20000000000 */
[C---:B---3--:R-:W-:Y:S01]  /*c980*/  LEA R12, R0.reuse, R18, 0x7 ;  /* 0x00000012000c7211 */ /* 0x048fe200078e38ff */
[C---:B----4-:R-:W-:Y:S02]  /*c990*/  IMAD R18, R0.reuse, 0x80, R17 ;  /* 0x0000008000127824 */ /* 0x050fe400078e0211 */
[C---:B-----5:R-:W-:Y:S01]  /*c9a0*/  IMAD R14, R0.reuse, 0x80, R14 ;  /* 0x00000080000e7824 */ /* 0x060fe200078e020e */
[----:B--2---:R-:W-:-:S03]  /*c9b0*/  LEA R20, R0, R15, 0x7 ;  /* 0x0000000f00147211 */ /* 0x004fc600078e38ff */
[C---:B------:R-:W-:Y:S01]  /*c9c0*/  IMAD R17, R3.reuse, 0x2, R14 ;  /* 0x0000000203117824 */ /* 0x040fe200078e020e */
[C---:B------:R-:W-:Y:S01]  /*c9d0*/  LEA R15, R3.reuse, R18, 0x1 ;  /* 0x00000012030f7211 */ /* 0x040fe200078e08ff */
[C---:B------:R-:W-:Y:S02]  /*c9e0*/  IMAD R13, R3.reuse, 0x2, R12 ;  /* 0x00000002030d7824 */ /* 0x040fe400078e020c */
[----:B------:R-:W-:Y:S01]  /*c9f0*/  IMAD R19, R3, 0x2, R20 ;  /* 0x0000000203137824 */ /* 0x000fe200078e0214 */
[----:B------:R-:W-:Y:S01]  /*ca00*/  LEA R12, R17, R16, 0x2 ;  /* 0x00000010110c7211 */ /* 0x000fe200078e10ff */
[--C-:B------:R-:W-:Y:S02]  /*ca10*/  IMAD R18, R13, 0x4, R16.reuse ;  /* 0x000000040d127824 */ /* 0x100fe400078e0210 */
[----:B------:R-:W-:Y:S01]  /*ca20*/  IMAD R11, R15, 0x4, R16 ;  /* 0x000000040f0b7824 */ /* 0x000fe200078e0210 */
[----:B------:R-:W-:Y:S02]  /*ca30*/  WARPGROUP.DEPBAR.LE gsb0, 0x0 ;  /* 0x00008000000079c5 */ /* 0x000fe40000010000 */
[----:B------:R-:W-:-:S06]  /*ca40*/  WARPGROUP.ARRIVE ;  /* 0x00000000000079c5 */ /* 0x000fcc0000000000 */
[----:B------:R-:W-:Y:S01]  /*ca50*/  HGMMA.64x128x16.F32.BF16 R72, gdesc[UR4], R72, gsb0 ;  /* 0x01e00000044879f0 */ /* 0x000fe20008001848 */
[----:B------:R-:W-:Y:S01]  /*ca60*/  IMAD R14, R19, 0x4, R16 ;  /* 0x00000004130e7824 */ /* 0x000fe200078e0210 */
        /* <DEDUP_REMOVED lines=12> */
.L_x_2256:
[----:B------:R1:W1:Y:S01]  /*cb30*/  SYNCS.PHASECHK.TRANS64.TRYWAIT P0, [R6+URZ+0x30c30], R21 ;  /* 0x030c3015060075a7 */ /* 0x000262000800017f */
[----:B------:R-:W-:Y:S05]  /*cb40*/  @!P6 BRA `(.L_x_2257) ;  /* 0x000000000004e947 */ /* 0x000fea0003800000 */
[----:B------:R-:W-:Y:S01]  /*cb50*/  BPT.TRAP 0x1 ;  /* 0x000000040000795c */ /* 0x000fe20000300000 */
.L_x_2257:
[----:B-1----:R-:W-:Y:S05]  /*cb60*/  @P0 BRA `(.L_x_2258) ;  /* 0x0000000000080947 */ /* 0x002fea0003800000 */
[----:B------:R-:W1:Y:S02]  /*cb70*/  SYNCS.PHASECHK.TRANS64.TRYWAIT P0, [R6+URZ+0x30c30], R21 ;  /* 0x030c3015060075a7 */ /* 0x000e64000800017f */
[----:B-1----:R-:W-:Y:S05]  /*cb80*/  @!P0 BRA `(.L_x_2259) ;  /* 0x000000a000f08947 */ /* 0x002fea0003800000 */
.L_x_2258:
[----:B------:R-:W2:Y:S01]  /*cb90*/  LDL R26, [R1+0x34] ;  /* 0x00003400011a7983 */ /* 0x000ea20000100800 */
[----:B------:R-:W-:Y:S01]  /*cba0*/  ULDC UR9, c[0x0][0x75c] ;  /* 0x0001d70000097ab9 */ /* 0x000fe20000000800 */
[----:B------:R-:W-:Y:S02]  /*cbb0*/  VIADD R24, R16, 0x18000 ;  /* 0x0001800010187836 */ /* 0x000fe40000000000 */
        /* <DEDUP_REMOVED lines=15> */
[----:B------:R-:W-:Y:S01]  /*ccb0*/  LEA R25, R0, R25, 0xa ;  /* 0x0000001900197211 */ /* 0x000fe200078e50ff */
[----:B------:R3:W-:Y:S01]  /*ccc0*/  STL [R1+0x100], R171 ;  /* 0x000100ab01007387 */ /* 0x0007e20000100800 */
[----:B-1----:R-:W-:Y:S01]  /*ccd0*/  MUFU.TANH R200, R75 ;  /* 0x0000004b00c87308 */ /* 0x002fe20000002400 */
[----:B------:R-:W-:Y:S01]  /*cce0*/  FMUL.FTZ R237, R76, UR9 ;  /* 0x000000094ced7c20 */ /* 0x000fe20008410000 */
[----:B------:R-:W-:Y:S01]  /*ccf0*/  FMUL.FTZ R236, R77, UR9 ;  /* 0x000000094dec7c20 */ /* 0x000fe20008410000 */
[----:B------:R-:W-:Y:S01]  /*cd00*/  STL [R1+0xfc], R170 ;  /* 0x0000fcaa01007387 */ /* 0x000fe20000100800 */
[----:B------:R-:W-:Y:S01]  /*cd10*/  FMUL.FTZ R235, R78, UR9 ;  /* 0x000000094eeb7c20 */ /* 0x000fe20008410000 */
[----:B------:R-:W-:Y:S01]  /*cd20*/  FMUL.FTZ R234, R79, UR9 ;  /* 0x000000094fea7c20 */ /* 0x000fe20008410000 */
[----:B------:R-:W-:Y:S01]  /*cd30*/  FMUL.FTZ R233, R80, UR9 ;  /* 0x0000000950e97c20 */ /* 0x000fe20008410000 */
[----:B------:R-:W-:Y:S01]  /*cd40*/  STL [R1+0xf8], R169 ;  /* 0x0000f8a901007387 */ /* 0x000fe20000100800 */
[----:B------:R-:W-:Y:S01]  /*cd50*/  R2UR UR6, R25 ;  /* 0x00000000190672ca */ /* 0x000fe200000e0000 */
        /* <DEDUP_REMOVED lines=8> */
[----:B------:R-:W-:Y:S02]  /*cde0*/  MUFU.TANH R201, R83 ;  /* 0x0000005300c97308 */ /* 0x000fe40000002400 */
[----:B------:R-:W-:Y:S04]  /*cdf0*/  STL [R1+0xec], R166 ;  /* 0x0000eca601007387 */ /* 0x000fe80000100800 */
[----:B------:R-:W-:Y:S01]  /*ce00*/  STL [R1+0xe8], R165 ;  /* 0x0000e8a501007387 */ /* 0x000fe20000100800 */
[----:B-1----:R-:W-:Y:S01]  /*ce10*/  FMUL.FTZ R88, R93, UR9 ;  /* 0x000000095d587c20 */ /* 0x002fe20008410000 */
[----:B------:R1:W-:Y:S02]  /*ce20*/  MUFU.TANH R202, R85 ;  /* 0x0000005500ca7308 */ /* 0x0003e40000002400 */
[----:B------:R-:W-:Y:S04]  /*ce30*/  STL [R1+0xe4], R164 ;  /* 0x0000e4a401007387 */ /* 0x000fe80000100800 */
[----:B------:R-:W-:Y:S01]  /*ce40*/  STL [R1+0xe0], R163 ;  /* 0x0000e0a301007387 */ /* 0x000fe20000100800 */
[----:B------:R-:W-:Y:S01]  /*ce50*/  UMOV UR5, 0x40000040 ;  /* 0x4000004000057882 */ /* 0x000fe20000000000 */
[----:B------:R-:W-:Y:S01]  /*ce60*/  UMOV UR7, 0x40000040 ;  /* 0x4000004000077882 */ /* 0x000fe20000000000 */
[----:B------:R-:W-:Y:S01]  /*ce70*/  UMOV UR15, 0x40000040 ;  /* 0x40000040000f7882 */ /* 0x000fe20000000000 */
[----:B------:R-:W-:Y:S01]  /*ce80*/  STL [R1+0xdc], R162 ;  /* 0x0000dca201007387 */ /* 0x000fe20000100800 */
[----:B------:R-:W-:Y:S01]  /*ce90*/  FMUL.FTZ R204, R91, UR9 ;  /* 0x000000095bcc7c20 */ /* 0x000fe20008410000 */
[----:B--2---:R-:W-:-:S02]  /*cea0*/  R2UR UR4, R26 ;  /* 0x000000001a0472ca */ /* 0x004fc400000e0000 */
[----:B------:R-:W-:Y:S01]  /*ceb0*/  STL [R1+0xd8], R161 ;  /* 0x0000d8a101007387 */ /* 0x000fe20000100800 */
[----:B------:R-:W-:Y:S01]  /*cec0*/  FMUL.FTZ R139, R89, UR9 ;  /* 0x00000009598b7c20 */ /* 0x000fe20008410000 */
[----:B------:R-:W-:Y:S01]  /*ced0*/  FMUL.FTZ R126, R126, UR9 ;  /* 0x000000097e7e7c20 */ /* 0x000fe20008410000 */
[----:B------:R-:W2:Y:S01]  /*cee0*/  MUFU.TANH R19, R19 ;  /* 0x0000001300137308 */ /* 0x000ea20000002400 */
[----:B------:R-:W-:Y:S04]  /*cef0*/  STL [R1+0xd4], R160 ;  /* 0x0000d4a001007387 */ /* 0x000fe80000100800 */
[----:B------:R-:W-:Y:S01]  /*cf00*/  STL [R1+0xd0], R159 ;  /* 0x0000d09f01007387 */ /* 0x000fe20000100800 */
[----:B------:R-:W-:Y:S02]  /*cf10*/  ISETP.GT.AND P2, PT, R8, RZ, PT ;  /* 0x000000ff0800720c */ /* 0x000fe40003f44270 */
[----:B------:R-:W3:Y:S01]  /*cf20*/  MUFU.TANH R230, R230 ;  /* 0x000000e600e67308 */ /* 0x000ee20000002400 */
        /* <DEDUP_REMOVED lines=85> */
[----:B------:R-:W-:Y:S01]  /*d480*/  R2UR UR13, R5 ;  /* 0x00000000050d72ca */ /* 0x000fe200000e0000 */
[----:B------:R-:W-:Y:S01]  /*d490*/  IMAD.IADD R96, R7, 0x1, R96 ;  /* 0x0000000107607824 */ /* 0x000fe200078e0260 */
[----:B------:R-:W3:Y:S01]  /*d4a0*/  LDL.64 R4, [R1+0x38] ;  /* 0x0000380001047983 */ /* 0x000ee20000100a00 */
[----:B------:R-:W-:Y:S01]  /*d4b0*/  WARPGROUP.ARRIVE ;  /* 0x00000000000079c5 */ /* 0x000fe20000000000 */
[----:B--2---:R-:W-:Y:S01]  /*d4c0*/  IADD3 R2, -R2, 0x8, RZ ;  /* 0x0000000802027810 */ /* 0x004fe20007ffe1ff */
[----:B------:R-:W-:Y:S01]  /*d4d0*/  UIADD3 UR6, UR6, 0x6, URZ ;  /* 0x0000000606067890 */ /* 0x000fe2000fffe03f */
[----:B------:R-:W2:Y:S07]  /*d4e0*/  MUFU.TANH R167, R205 ;  /* 0x000000cd00a77308 */ /* 0x000eae0000002400 */
[----:B------:R-:W-:Y:S01]  /*d4f0*/  HGMMA.64x128x16.F32.BF16 R24, gdesc[UR12], R24, gsb0 ;  /* 0x01e000000c1879f0 */ /* 0x000fe20008001818 */
[----:B------:R-:W-:Y:S01]  /*d500*/  R2UR UR12, R98 ;  /* 0x00000000620c72ca */ /* 0x000fe200000e0000 */
[----:B------:R-:W-:Y:S01]  /*d510*/  UMOV UR7, 0x40000040 ;  /* 0x4000004000077882 */ /* 0x000fe20000000000 */
[----:B------:R-:W-:Y:S01]  /*d520*/  R2UR UR13, R99 ;  /* 0x00000000630d72ca */ /* 0x000fe200000e0000 */
[----:B------:R-:W-:Y:S01]  /*d530*/  UMOV UR14, UR4 ;  /* 0x00000004000e7c82 */ /* 0x000fe20008000000 */
[----:B------:R-:W-:Y:S01]  /*d540*/  UMOV UR15, 0x40000040 ;  /* 0x40000040000f7882 */ /* 0x000fe20000000000 */
[----:B-1----:R-:W-:Y:S01]  /*d550*/  IADD3 R126, -R96, R94, RZ ;  /* 0x0000005e607e7210 */ /* 0x002fe20007ffe1ff */
[----:B------:R-:W-:Y:S01]  /*d560*/  IMAD.IADD R221, R2, 0x1, -R96 ;  /* 0x0000000102dd7824 */ /* 0x000fe200078e0a60 */
[----:B------:R-:W-:Y:S01]  /*d570*/  IADD3 R95, RZ, -R96, -R95 ;  /* 0x80000060ff5f7210 */ /* 0x000fe20007ffe85f */
[----:B------:R-:W1:Y:S01]  /*d580*/  MUFU.TANH R91, R91 ;  /* 0x0000005b005b7308 */ /* 0x000e620000002400 */
[----:B------:R-:W-:-:S02]  /*d590*/  SEL R126, R126, 0x80, !P2 ;  /* 0x000000807e7e7807 */ /* 0x000fc40005000000 */
[----:B------:R-:W-:Y:S02]  /*d5a0*/  IADD3 R94, R94, 0x8, -R96 ;  /* 0x000000085e5e7810 */ /* 0x000fe40007ffe860 */
[----:B------:R-:W-:Y:S02]  /*d5b0*/  SEL R221, R221, 0x80, P3 ;  /* 0x00000080dddd7807 */ /* 0x000fe40001800000 */
[----:B------:R-:W-:Y:S01]  /*d5c0*/  SEL R218, R95, 0x80, P1 ;  /* 0x000000805fda7807 */ /* 0x000fe20000800000 */
[----:B------:R-:W1:Y:S01]  /*d5d0*/  MUFU.TANH R92, R92 ;  /* 0x0000005c005c7308 */ /* 0x000e620000002400 */
[C---:B------:R-:W-:Y:S02]  /*d5e0*/  ISETP.GE.AND P3, PT, R126.reuse, RZ, PT ;  /* 0x000000ff7e00720c */ /* 0x040fe40003f66270 */
[C---:B------:R-:W-:Y:S02]  /*d5f0*/  ISETP.GE.AND P4, PT, R126.reuse, 0x1, PT ;  /* 0x000000017e00780c */ /* 0x040fe40003f86270 */
[----:B------:R-:W-:-:S02]  /*d600*/  ISETP.GE.AND P1, PT, R126, 0x9, PT ;  /* 0x000000097e00780c */ /* 0x000fc40003f26270 */
[----:B------:R-:W-:Y:S01]  /*d610*/  ISETP.GT.OR P3, PT, R218, RZ, !P3 ;  /* 0x000000ffda00720c */ /* 0x000fe20005f64670 */
[----:B------:R-:W-:Y:S08]  /*d620*/  MUFU.TANH R169, R138 ;  /* 0x0000008a00a97308 */ /* 0x000ff00000002400 */
        /* <DEDUP_REMOVED lines=14> */
[----:B------:R-:W4:Y:S01]  /*d710*/  LDS R224, [R224+0x400] ;  /* 0x00040000e0e07984 */ /* 0x000f220000000800 */
[----:B------:R-:W-:-:S04]  /*d720*/  WARPGROUP.ARRIVE ;  /* 0x00000000000079c5 */ /* 0x000fc80000000000 */
[----:B------:R-:W-:Y:S02]  /*d730*/  MUFU.TANH R153, R112 ;  /* 0x0000007000997308 */ /* 0x000fe40000002400 */
[----:B------:R-:W-:Y:S01]  /*d740*/  HGMMA.64x128x16.F32.BF16 R24, gdesc[UR12], R24, gsb0 ;  /* 0x01e000000c1879f0 */ /* 0x000fe20008001818 */
[C---:B------:R-:W-:Y:S02]  /*d750*/  ISETP.GT.OR P4, PT, R218.reuse, 0x1, !P4 ;  /* 0x00000001da00780c */ /* 0x040fe40006784670 */
[----:B------:R-:W-:-:S03]  /*d760*/  ISETP.GT.OR P1, PT, R218, 0x9, !P1 ;  /* 0x00000009da00780c */ /* 0x000fc60004f24670 */
[----:B------:R-:W-:Y:S01]  /*d770*/  MUFU.TANH R141, R124 ;  /* 0x0000007c008d7308 */ /* 0x000fe20000002400 */
[----:B------:R-:W-:Y:S02]  /*d780*/  FSEL R216, R19, -INF , !P3 ;  /* 0xff80000013d87808 */ /* 0x000fe40005800000 */
[----:B------:R-:W-:Y:S02]  /*d790*/  FSEL R219, R230, -INF , !P4 ;  /* 0xff800000e6db7808 */ /* 0x000fe40006000000 */
[C---:B------:R-:W-:Y:S02]  /*d7a0*/  ISETP.GE.AND P2, PT, R126.reuse, 0x10, PT ;  /* 0x000000107e00780c */ /* 0x040fe40003f46270 */
[C---:B------:R-:W-:Y:S01]  /*d7b0*/  ISETP.GE.AND P3, PT, R126.reuse, 0x11, PT ;  /* 0x000000117e00780c */ /* 0x040fe20003f66270 */
[----:B------:R-:W1:Y:S01]  /*d7c0*/  MUFU.TANH R157, R108 ;  /* 0x0000006c009d7308 */ /* 0x000e620000002400 */
[C---:B------:R-:W-:Y:S02]  /*d7d0*/  ISETP.GE.AND P5, PT, R126.reuse, 0x18, PT ;  /* 0x000000187e00780c */ /* 0x040fe40003fa6270 */
[----:B------:R-:W-:-:S02]  /*d7e0*/  ISETP.GE.AND P4, PT, R126, 0x19, PT ;  /* 0x000000197e00780c */ /* 0x000fc40003f86270 */
[----:B------:R-:W-:Y:S02]  /*d7f0*/  FSEL R220, R236, -INF , !P1 ;  /* 0xff800000ecdc7808 */ /* 0x000fe40004800000 */
[C---:B------:R-:W-:Y:S01]  /*d800*/  ISETP.GT.OR P2, PT, R218.reuse, 0x10, !P2 ;  /* 0x00000010da00780c */ /* 0x040fe20005744670 */
[----:B------:R-:W1:Y:S01]  /*d810*/  MUFU.TANH R152, R113 ;  /* 0x0000007100987308 */ /* 0x000e620000002400 */
[C---:B------:R-:W-:Y:S02]  /*d820*/  ISETP.GT.OR P3, PT, R218.reuse, 0x11, !P3 ;  /* 0x00000011da00780c */ /* 0x040fe40005f64670 */
[C---:B------:R-:W-:Y:S02]  /*d830*/  ISETP.GT.OR P5, PT, R218.reuse, 0x18, !P5 ;  /* 0x00000018da00780c */ /* 0x040fe40006fa4670 */
[----:B------:R-:W-:Y:S02]  /*d840*/  ISETP.GT.OR P4, PT, R218, 0x19, !P4 ;  /* 0x00000019da00780c */ /* 0x000fe40006784670 */
[----:B------:R-:W-:Y:S01]  /*d850*/  FSEL R215, R233, -INF , !P2 ;  /* 0xff800000e9d77808 */ /* 0x000fe20005000000 */
[----:B------:R-:W-:Y:S01]  /*d860*/  MUFU.TANH R144, R121 ;  /* 0x0000007900907308 */ /* 0x000fe20000002400 */
[----:B------:R-:W-:-:S02]  /*d870*/  FSEL R211, R21, -INF , !P3 ;  /* 0xff80000015d37808 */ /* 0x000fc40005800000 */
[----:B------:R-:W-:Y:S02]  /*d880*/  FSEL R208, R23, -INF , !P5 ;  /* 0xff80000017d07808 */ /* 0x000fe40006800000 */
[----:B------:R-:W-:-:S03]  /*d890*/  FSEL R206, R202, -INF , !P4 ;  /* 0xff800000cace7808 */ /* 0x000fc60006000000 */
[----:B------:R-:W-:Y:S01]  /*d8a0*/  MUFU.TANH R140, R125 ;  /* 0x0000007d008c7308 */ /* 0x000fe20000002400 */
[----:B------:R-:W-:Y:S01]  /*d8b0*/  FMUL.FTZ R110, R110, UR9 ;  /* 0x000000096e6e7c20 */ /* 0x000fe20008410000 */
[----:B------:R-:W-:Y:S01]  /*d8c0*/  FMUL.FTZ R111, R111, UR9 ;  /* 0x000000096f6f7c20 */ /* 0x000fe20008410000 */
[----:B------:R-:W-:-:S05]  /*d8d0*/  FMUL.FTZ R119, R119, UR9 ;  /* 0x0000000977777c20 */ /* 0x000fca0008410000 */
[----:B------:R-:W1:Y:S01]  /*d8e0*/  MUFU.TANH R150, R116 ;  /* 0x0000007400967308 */ /* 0x000e620000002400 */
[----:B------:R-:W-:-:S07]  /*d8f0*/  FMUL.FTZ R115, R115, UR9 ;  /* 0x0000000973737c20 */ /* 0x000fce0008410000 */
[----:B------:R-:W1:Y:S01]  /*d900*/  MUFU.TANH R148, R117 ;  /* 0x0000007500947308 */ /* 0x000e620000002400 */
[----:B------:R-:W-:-:S07]  /*d910*/  FMUL.FTZ R118, R118, UR9 ;  /* 0x0000000976767c20 */ /* 0x000fce0008410000 */
[----:B------:R-:W-:Y:S08]  /*d920*/  MUFU.TANH R158, R107 ;  /* 0x0000006b009e7308 */ /* 0x000ff00000002400 */
[----:B------:R-:W-:Y:S08]  /*d930*/  MUFU.TANH R151, R114 ;  /* 0x0000007200977308 */ /* 0x000ff00000002400 */
        /* <DEDUP_REMOVED lines=18> */
[----:B------:R-:W-:Y:S01]  /*da60*/  ISETP.GE.AND P2, PT, R128, 0x8, PT ;  /* 0x000000088000780c */ /* 0x000fe20003f46270 */
[----:B------:R-:W-:Y:S01]  /*da70*/  FMUL.FTZ R130, R130, UR9 ;  /* 0x0000000982827c20 */ /* 0x000fe20008410000 */
[C---:B------:R-:W-:Y:S01]  /*da80*/  ISETP.GE.AND P3, PT, R128.reuse, 0x9, PT ;  /* 0x000000098000780c */ /* 0x040fe20003f66270 */
[----:B------:R-:W-:Y:S01]  /*da90*/  FMUL.FTZ R212, R131, UR9 ;  /* 0x0000000983d47c20 */ /* 0x000fe20008410000 */
[C---:B------:R-:W-:Y:S01]  /*daa0*/  ISETP.GE.AND P5, PT, R128.reuse, 0x10, PT ;  /* 0x000000108000780c */ /* 0x040fe20003fa6270 */
[----:B------:R3:W-:Y:S01]  /*dab0*/  MUFU.TANH R146, R119 ;  /* 0x0000007700927308 */ /* 0x0007e20000002400 */
[----:B------:R-:W-:Y:S01]  /*dac0*/  ISETP.GE.AND P4, PT, R128, 0x11, PT ;  /* 0x000000118000780c */ /* 0x000fe20003f86270 */
[----:B------:R-:W-:Y:S01]  /*dad0*/  IMAD R137, R0, 0x400, R137 ;  /* 0x0000040000897824 */ /* 0x000fe200078e0289 */
[----:B------:R-:W-:Y:S01]  /*dae0*/  FSEL R214, R20, -INF , !P0 ;  /* 0xff80000014d67808 */ /* 0x000fe20004000000 */
[----:B------:R-:W-:Y:S01]  /*daf0*/  FMUL.FTZ R129, R129, UR9 ;  /* 0x0000000981817c20 */ /* 0x000fe20008410000 */
[----:B------:R-:W-:Y:S01]  /*db00*/  FSEL R228, R200, -INF , !P1 ;  /* 0xff800000c8e47808 */ /* 0x000fe20004800000 */
[----:B------:R-:W-:Y:S01]  /*db10*/  VIADD R223, R10, 0x4 ;  /* 0x000000040adf7836 */ /* 0x000fe20000000000 */
[C---:B------:R-:W-:Y:S01]  /*db20*/  ISETP.GE.AND P0, PT, R128.reuse, 0x18, PT ;  /* 0x000000188000780c */ /* 0x040fe20003f06270 */
[----:B------:R-:W3:Y:S01]  /*db30*/  MUFU.TANH R149, R115 ;  /* 0x0000007300957308 */ /* 0x000ee20000002400 */
[----:B------:R-:W-:Y:S01]  /*db40*/  ISETP.GE.AND P1, PT, R128, 0x19, PT ;  /* 0x000000198000780c */ /* 0x000fe20003f26270 */
[----:B----4-:R-:W4:Y:S01]  /*db50*/  SHFL.IDX PT, R226, R224, R10, 0x1f ;  /* 0x00001f0ae0e27589 */ /* 0x010f2200000e0000 */
[----:B------:R-:W-:-:S02]  /*db60*/  ISETP.GT.OR P2, PT, R221, 0x8, !P2 ;  /* 0x00000008dd00780c */ /* 0x000fc40005744670 */
[C---:B------:R-:W-:Y:S01]  /*db70*/  IADD3 R231, R10.reuse, 0x8, RZ ;  /* 0x000000080ae77810 */ /* 0x040fe20007ffe0ff */
[----:B------:R-:W-:Y:S01]  /*db80*/  VIADD R232, R10, 0xc ;  /* 0x0000000c0ae87836 */ /* 0x000fe20000000000 */
[C---:B------:R-:W-:Y:S01]  /*db90*/  ISETP.GT.OR P3, PT, R221.reuse, 0x9, !P3 ;  /* 0x00000009dd00780c */ /* 0x040fe20005f64670 */
[----:B------:R-:W4:Y:S01]  /*dba0*/  MUFU.TANH R147, R118 ;  /* 0x0000007600937308 */ /* 0x000f220000002400 */
[C---:B------:R-:W-:Y:S01]  /*dbb0*/  ISETP.GT.OR P5, PT, R221.reuse, 0x10, !P5 ;  /* 0x00000010dd00780c */ /* 0x040fe20006fa4670 */
[----:B------:R-:W-:Y:S01]  /*dbc0*/  ULDC UR4, c[0x0][0x744] ;  /* 0x0001d10000047ab9 */ /* 0x000fe20000000800 */
[C---:B------:R-:W-:Y:S02]  /*dbd0*/  ISETP.GT.OR P4, PT, R221.reuse, 0x11, !P4 ;  /* 0x00000011dd00780c */ /* 0x040fe40006784670 */
[C---:B------:R-:W-:Y:S02]  /*dbe0*/  ISETP.GT.OR P0, PT, R221.reuse, 0x18, !P0 ;  /* 0x00000018dd00780c */ /* 0x040fe40004704670 */
[----:B------:R-:W-:-:S02]  /*dbf0*/  ISETP.GT.OR P1, PT, R221, 0x19, !P1 ;  /* 0x00000019dd00780c */ /* 0x000fc40004f24670 */
[----:B------:R-:W-:Y:S02]  /*dc00*/  FSEL R222, R235, -INF , !P2 ;  /* 0xff800000ebde7808 */ /* 0x000fe40005000000 */
[----:B------:R-:W-:Y:S02]  /*dc10*/  FSEL R217, R234, -INF , !P3 ;  /* 0xff800000ead97808 */ /* 0x000fe40005800000 */
[----:B------:R-:W-:Y:S02]  /*dc20*/  FSEL R213, R22, -INF , !P5 ;  /* 0xff80000016d57808 */ /* 0x000fe40006800000 */
[----:B------:R-:W-:Y:S02]  /*dc30*/  FSEL R210, R201, -INF , !P4 ;  /* 0xff800000c9d27808 */ /* 0x000fe40006000000 */
[C---:B------:R-:W-:Y:S02]  /*dc40*/  ISETP.GE.AND P2, PT, R126.reuse, 0x20, PT ;  /* 0x000000207e00780c */ /* 0x040fe40003f46270 */
[----:B------:R-:W-:-:S02]  /*dc50*/  ISETP.GE.AND P3, PT, R126, 0x21, PT ;  /* 0x000000217e00780c */ /* 0x000fc40003f66270 */
[C---:B------:R-:W-:Y:S02]  /*dc60*/  ISETP.GE.AND P5, PT, R126.reuse, 0x28, PT ;  /* 0x000000287e00780c */ /* 0x040fe40003fa6270 */
[----:B------:R-:W-:Y:S02]  /*dc70*/  ISETP.GE.AND P4, PT, R126, 0x29, PT ;  /* 0x000000297e00780c */ /* 0x000fe40003f86270 */
[----:B------:R-:W-:Y:S02]  /*dc80*/  FSEL R209, R203, -INF , !P0 ;  /* 0xff800000cbd17808 */ /* 0x000fe40004000000 */
[----:B------:R-:W-:Y:S02]  /*dc90*/  FSEL R207, R136, -INF , !P1 ;  /* 0xff80000088cf7808 */ /* 0x000fe40004800000 */
[C---:B------:R-:W-:Y:S02]  /*dca0*/  ISETP.GE.AND P0, PT, R126.reuse, 0x30, PT ;  /* 0x000000307e00780c */ /* 0x040fe40003f06270 */
[----:B------:R-:W-:-:S02]  /*dcb0*/  ISETP.GE.AND P1, PT, R126, 0x31, PT ;  /* 0x000000317e00780c */ /* 0x000fc40003f26270 */
[C---:B------:R-:W-:Y:S02]  /*dcc0*/  ISETP.GT.OR P2, PT, R218.reuse, 0x20, !P2 ;  /* 0x00000020da00780c */ /* 0x040fe40005744670 */
[C---:B------:R-:W-:Y:S02]  /*dcd0*/  ISETP.GT.OR P3, PT, R218.reuse, 0x21, !P3 ;  /* 0x00000021da00780c */ /* 0x040fe40005f64670 */
[C---:B------:R-:W-:Y:S02]  /*dce0*/  ISETP.GT.OR P5, PT, R218.reuse, 0x28, !P5 ;  /* 0x00000028da00780c */ /* 0x040fe40006fa4670 */
[C---:B------:R-:W-:Y:S02]  /*dcf0*/  ISETP.GT.OR P4, PT, R218.reuse, 0x29, !P4 ;  /* 0x00000029da00780c */ /* 0x040fe40006784670 */
[C---:B------:R-:W-:Y:S02]  /*dd00*/  ISETP.GT.OR P0, PT, R218.reuse, 0x30, !P0 ;  /* 0x00000030da00780c */ /* 0x040fe40004704670 */
[----:B------:R-:W-:-:S02]  /*dd10*/  ISETP.GT.OR P1, PT, R218, 0x31, !P1 ;  /* 0x00000031da00780c */ /* 0x000fc40004f24670 */
[----:B------:R-:W-:Y:S02]  /*dd20*/  FSEL R204, R171, -INF , !P2 ;  /* 0xff800000abcc7808 */ /* 0x000fe40005000000 */
[----:B------:R-:W-:Y:S02]  /*dd30*/  FSEL R122, R170, -INF , !P3 ;  /* 0xff800000aa7a7808 */ /* 0x000fe40005800000 */
[----:B--2---:R-:W-:Y:S02]  /*dd40*/  FSEL R123, R167, -INF , !P5 ;  /* 0xff800000a77b7808 */ /* 0x004fe40006800000 */
[----:B------:R-:W-:Y:S02]  /*dd50*/  FSEL R120, R88, -INF , !P4 ;  /* 0xff80000058787808 */ /* 0x000fe40006000000 */
[C---:B------:R-:W-:Y:S02]  /*dd60*/  ISETP.GE.AND P2, PT, R126.reuse, 0x38, PT ;  /* 0x000000387e00780c */ /* 0x040fe40003f46270 */
[----:B------:R-:W-:-:S02]  /*dd70*/  ISETP.GE.AND P3, PT, R126, 0x39, PT ;  /* 0x000000397e00780c */ /* 0x000fc40003f66270 */
[C---:B------:R-:W-:Y:S02]  /*dd80*/  ISETP.GE.AND P5, PT, R128.reuse, 0x20, PT ;  /* 0x000000208000780c */ /* 0x040fe40003fa6270 */
[----:B------:R-:W-:Y:S02]  /*dd90*/  ISETP.GE.AND P4, PT, R128, 0x21, PT ;  /* 0x000000218000780c */ /* 0x000fe40003f86270 */
[----:B-1----:R-:W-:Y:S02]  /*dda0*/  FSEL R103, R91, -INF , !P0 ;  /* 0xff8000005b677808 */ /* 0x002fe40004000000 */
[----:B------:R-:W-:Y:S02]  /*ddb0*/  FSEL R109, R92, -INF , !P1 ;  /* 0xff8000005c6d7808 */ /* 0x000fe40004800000 */
[C---:B------:R-:W-:Y:S02]  /*ddc0*/  ISETP.GE.AND P0, PT, R128.reuse, 0x28, PT ;  /* 0x000000288000780c */ /* 0x040fe40003f06270 */
[----:B------:R-:W-:-:S02]  /*ddd0*/  ISETP.GE.AND P1, PT, R128, 0x29, PT ;  /* 0x000000298000780c */ /* 0x000fc40003f26270 */
[C---:B------:R-:W-:Y:S02]  /*dde0*/  ISETP.GT.OR P2, PT, R218.reuse, 0x38, !P2 ;  /* 0x00000038da00780c */ /* 0x040fe40005744670 */
[----:B------:R-:W-:Y:S02]  /*ddf0*/  ISETP.GT.OR P3, PT, R218, 0x39, !P3 ;  /* 0x00000039da00780c */ /* 0x000fe40005f64670 */
[C---:B------:R-:W-:Y:S02]  /*de00*/  ISETP.GT.OR P5, PT, R221.reuse, 0x20, !P5 ;  /* 0x00000020dd00780c */ /* 0x040fe40006fa4670 */
        /* <DEDUP_REMOVED lines=18> */
[----:B------:R-:W-:Y:S02]  /*df30*/  ISETP.GT.OR P4, PT, R221, 0x39, !P4 ;  /* 0x00000039dd00780c */ /* 0x000fe40006784670 */
        /* <DEDUP_REMOVED lines=11> */
[----:B---3--:R-:W-:Y:S02]  /*dff0*/  FSEL R119, R160, -INF , !P1 ;  /* 0xff800000a0777808 */ /* 0x008fe40004800000 */
        /* <DEDUP_REMOVED lines=33> */
[C---:B------:R-:W-:Y:S02]  /*e210*/  ISETP.GE.AND P4, PT, R126.reuse, 0x61, PT ;  /* 0x000000617e00780c */ /* 0x040fe40003f86270 */
[----:B------:R-:W-:Y:S02]  /*e220*/  FSEL R100, R151, -INF , !P0 ;  /* 0xff80000097647808 */ /* 0x000fe40004000000 */
        /* <DEDUP_REMOVED lines=34> */
[----:B------:R-:W-:Y:S01]  /*e450*/  ISETP.GT.OR P1, PT, R221, 0x70, !P1 ;  /* 0x00000070dd00780c */ /* 0x000fe20004f24670 */
[----:B------:R1:W-:Y:S01]  /*e460*/  MUFU.TANH R4, R129 ;  /* 0x0000008100047308 */ /* 0x0003e20000002400 */
[----:B------:R-:W-:-:S02]  /*e470*/  R2UR UR8, R137 ;  /* 0x00000000890872ca */ /* 0x000fc400000e0000 */
[----:B--2---:R-:W-:Y:S02]  /*e480*/  FSEL R139, R6, -INF , !P0 ;  /* 0xff800000068b7808 */ /* 0x004fe40004000000 */
[----:B----4-:R-:W-:Y:S02]  /*e490*/  FSEL R137, R2, -INF , !P1 ;  /* 0xff80000002897808 */ /* 0x010fe40004800000 */
[C---:B------:R-:W-:Y:S02]  /*e4a0*/  ISETP.GE.AND P0, PT, R128.reuse, 0x78, PT ;  /* 0x000000788000780c */ /* 0x040fe40003f06270 */
[----:B-1----:R-:W-:Y:S02]  /*e4b0*/  FSEL R129, R9, -INF , !P2 ;  /* 0xff80000009817808 */ /* 0x002fe40005000000 */
        /* <DEDUP_REMOVED lines=8> */
[----:B------:R-:W-:-:S02]  /*e540*/  WARPGROUP.DEPBAR.LE gsb0, 0x0 ;  /* 0x00008000000079c5 */ /* 0x000fc40000010000 */
[----:B------:R-:W-:Y:S01]  /*e550*/  FADD.FTZ R229, R24, -R226 ;  /* 0x800000e218e57221 */ /* 0x000fe20000010000 */
[C---:B------:R-:W-:Y:S01]  /*e560*/  ISETP.GT.OR P2, PT, R221.reuse, 0x71, !P2 ;  /* 0x00000071dd00780c */ /* 0x040fe20005744670 */
[----:B------:R-:W3:Y:S01]  /*e570*/  SHFL.IDX PT, R24, R224, R231, 0x1f ;  /* 0x00001fe7e0187589 */ /* 0x000ee200000e0000 */
[C---:B------:R-:W-:Y:S02]  /*e580*/  ISETP.GT.OR P0, PT, R221.reuse, 0x78, !P0 ;  /* 0x00000078dd00780c */ /* 0x040fe40004704670 */
        /* <DEDUP_REMOVED lines=26> */
[----:B------:R-:W-:Y:S01]  /*e730*/  LDS R15, [R15+0x400] ;  /* 0x000400000f0f7984 */ /* 0x000fe20000000800 */
[----:B--2---:R-:W-:-:S03]  /*e740*/  FADD.FTZ R216, R28, -R24 ;  /* 0x800000181cd87221 */ /* 0x004fc60000010000 */
        /* <DEDUP_REMOVED lines=28> */
[----:B------:R-:W-:-:S02]  /*e910*/  VIADD R34, R10, 0x18 ;  /* 0x000000180a227836 */ /* 0x000fc40000000000 */
[----:B------:R-:W-:Y:S01]  /*e920*/  FMUL.FTZ R213, R213, R229 ;  /* 0x000000e5d5d57220 */ /* 0x000fe20000410000 */
[C---:B------:R-:W-:Y:S01]  /*e930*/  IADD3 R229, R10.reuse, 0x1c, RZ ;  /* 0x0000001c0ae57810 */ /* 0x040fe20007ffe0ff */
[--C-:B------:R-:W-:Y:S02]  /*e940*/  FADD.FTZ R225, R33, -R27.reuse ;  /* 0x8000001b21e17221 */ /* 0x100fe40000010000 */
[----:B------:R-:W2:Y:S04]  /*e950*/  SHFL.IDX PT, R33, R18, R34, 0x1f ;  /* 0x00001f2212217589 */ /* 0x000ea800000e0000 */
[----:B------:R-:W3:Y:S01]  /*e960*/  SHFL.IDX PT, R34, R18, R229, 0x1f ;  /* 0x00001fe512227589 */ /* 0x000ee200000e0000 */
[----:B------:R-:W4:Y:S01]  /*e970*/  MUFU.EX2 R219, R219 ;  /* 0x000000db00db7308 */ /* 0x000f220000000800 */
[----:B------:R-:W-:Y:S01]  /*e980*/  FADD.FTZ R228, R35, -R27 ;  /* 0x8000001b23e47221 */ /* 0x000fe20000010000 */
[----:B------:R-:W-:Y:S01]  /*e990*/  VIADD R215, R10, 0x4 ;  /* 0x000000040ad77836 */ /* 0x000fe20000000000 */
[----:B------:R-:W3:Y:S01]  /*e9a0*/  SHFL.IDX PT, R35, R12, R10, 0x1f ;  /* 0x00001f0a0c237589 */ /* 0x000ee200000e0000 */
[----:B------:R-:W-:Y:S01]  /*e9b0*/  FMUL.FTZ R226, R24, R226 ;  /* 0x000000e218e27220 */ /* 0x000fe20000410000 */
[--C-:B-1----:R-:W-:Y:S01]  /*e9c0*/  FFMA.FTZ R211, R211, UR4, -R32.reuse ;  /* 0x00000004d3d37c23 */ /* 0x102fe20008010820 */
[----:B------:R-:W-:Y:S01]  /*e9d0*/  FFMA.FTZ R32, R210, UR4, -R32 ;  /* 0x00000004d2207c23 */ /* 0x000fe20008010820 */
[----:B------:R-:W-:Y:S01]  /*e9e0*/  FFMA.FTZ R210, -R20, R20, 1 ;  /* 0x3f80000014d27423 */ /* 0x000fe20000010114 */
[----:B------:R2:W-:Y:S01]  /*e9f0*/  MUFU.EX2 R19, R31 ;  /* 0x0000001f00137308 */ /* 0x0005e20000000800 */
[----:B----4-:R-:W-:-:S07]  /*ea00*/  FMUL.FTZ R227, R219, R227 ;  /* 0x000000e3dbe37220 */ /* 0x010fce0000410000 */
[----:B------:R1:W-:Y:S01]  /*ea10*/  MUFU.EX2 R20, R32 ;  /* 0x0000002000147308 */ /* 0x0003e20000000800 */
[--C-:B--2---:R-:W-:Y:S01]  /*ea20*/  FFMA.FTZ R31, R208, UR4, -R33.reuse ;  /* 0x00000004d01f7c23 */ /* 0x104fe20008010821 */
[----:B------:R-:W-:Y:S01]  /*ea30*/  FFMA.FTZ R208, -R230, R230, 1 ;  /* 0x3f800000e6d07423 */ /* 0x000fe200000101e6 */
[----:B------:R-:W-:Y:S01]  /*ea40*/  FMUL.FTZ R210, R210, R226 ;  /* 0x000000e2d2d27220 */ /* 0x000fe20000410000 */
[----:B-1----:R-:W-:Y:S01]  /*ea50*/  FFMA.FTZ R32, R209, UR4, -R33 ;  /* 0x00000004d1207c23 */ /* 0x002fe20008010821 */
[--C-:B---3--:R-:W-:Y:S02]  /*ea60*/  FFMA.FTZ R33, R206, UR4, -R34.reuse ;  /* 0x00000004ce217c23 */ /* 0x108fe40008010822 */
[----:B------:R-:W1:Y:S01]  /*ea70*/  SHFL.IDX PT, R206, R12, R215, 0x1f ;  /* 0x00001fd70cce7589 */ /* 0x000e6200000e0000 */
[C---:B------:R-:W-:Y:S01]  /*ea80*/  VIADD R209, R10.reuse, 0x8 ;  /* 0x000000080ad17836 */ /* 0x040fe20000000000 */
[----:B------:R-:W-:Y:S01]  /*ea90*/  IADD3 R226, R10, 0xc, RZ ;  /* 0x0000000c0ae27810 */ /* 0x000fe20007ffe0ff */
[----:B------:R-:W-:Y:S01]  /*eaa0*/  FMUL.FTZ R208, R208, R227 ;  /* 0x000000e3d0d07220 */ /* 0x000fe20000410000 */
[----:B------:R-:W-:Y:S01]  /*eab0*/  VIADD R227, R10, 0x14 ;  /* 0x000000140ae37836 */ /* 0x000fe20000000000 */
[----:B------:R2:W-:Y:S01]  /*eac0*/  MUFU.EX2 R27, R231 ;  /* 0x000000e7001b7308 */ /* 0x0005e20000000800 */
[----:B------:R-:W-:-:S02]  /*ead0*/  FFMA.FTZ R34, R207, UR4, -R34 ;  /* 0x00000004cf227c23 */ /* 0x000fc40008010822 */
[----:B------:R-:W3:Y:S01]  /*eae0*/  SHFL.IDX PT, R207, R12, R209, 0x1f ;  /* 0x00001fd10ccf7589 */ /* 0x000ee200000e0000 */
[----:B--2---:R-:W-:-:S03]  /*eaf0*/  FADD.FTZ R231, R37, -R232 ;  /* 0x800000e825e77221 */ /* 0x004fc60000010000 */
[----:B------:R-:W2:Y:S04]  /*eb00*/  SHFL.IDX PT, R37, R12, R226, 0x1f ;  /* 0x00001fe20c257589 */ /* 0x000ea800000e0000 */
[----:B------:R-:W4:Y:S01]  /*eb10*/  SHFL.IDX PT, R38, R12, R227, 0x1f ;  /* 0x00001fe30c267589 */ /* 0x000f2200000e0000 */
[--C-:B------:R-:W-:Y:S01]  /*eb20*/  FFMA.FTZ R204, R204, UR4, -R35.reuse ;  /* 0x00000004cccc7c23 */ /* 0x100fe20008010823 */
[----:B------:R-:W-:Y:S01]  /*eb30*/  IADD3 R230, R10, 0x18, RZ ;  /* 0x000000180ae67810 */ /* 0x000fe20007ffe0ff */
[----:B------:R-:W-:Y:S01]  /*eb40*/  FFMA.FTZ R36, R205, UR4, -R35 ;  /* 0x00000004cd247c23 */ /* 0x000fe20008010823 */
[----:B------:R1:W-:Y:S01]  /*eb50*/  MUFU.EX2 R18, R211 ;  /* 0x000000d300127308 */ /* 0x0003e20000000800 */
[----:B------:R-:W-:-:S07]  /*eb60*/  FADD.FTZ R232, R39, -R232 ;  /* 0x800000e827e87221 */ /* 0x000fce0000010000 */
[----:B------:R3:W-:Y:S01]  /*eb70*/  MUFU.EX2 R35, R204 ;  /* 0x000000cc00237308 */ /* 0x0007e20000000800 */
[----:B-1----:R-:W-:Y:S02]  /*eb80*/  VIADD R211, R10, 0x10 ;  /* 0x000000100ad37836 */ /* 0x002fe40000000000 */
[--C-:B---3--:R-:W-:Y:S01]  /*eb90*/  FFMA.FTZ R204, R122, UR4, -R206.reuse ;  /* 0x000000047acc7c23 */ /* 0x108fe200080108ce */
[----:B------:R-:W-:Y:S01]  /*eba0*/  FFMA.FTZ R206, R124, UR4, -R206 ;  /* 0x000000047cce7c23 */ /* 0x000fe200080108ce */
[----:B------:R-:W1:Y:S04]  /*ebb0*/  SHFL.IDX PT, R122, R12, R230, 0x1f ;  /* 0x00001fe60c7a7589 */ /* 0x000e6800000e0000 */
[----:B------:R-:W3:Y:S04]  /*ebc0*/  SHFL.IDX PT, R124, R12, R229, 0x1f ;  /* 0x00001fe50c7c7589 */ /* 0x000ee800000e0000 */
[----:B------:R4:W3:Y:S01]  /*ebd0*/  SHFL.IDX PT, R39, R12, R211, 0x1f ;  /* 0x00001fd30c277589 */ /* 0x0008e200000e0000 */
[--C-:B------:R-:W-:Y:S01]  /*ebe0*/  FFMA.FTZ R123, R123, UR4, -R207.reuse ;  /* 0x000000047b7b7c23 */ /* 0x100fe200080108cf */
[----:B------:R-:W-:Y:S01]  /*ebf0*/  FFMA.FTZ R125, R125, UR4, -R207 ;  /* 0x000000047d7d7c23 */ /* 0x000fe200080108cf */
[--C-:B--2---:R-:W-:Y:S01]  /*ec00*/  FFMA.FTZ R120, R120, UR4, -R37.reuse ;  /* 0x0000000478787c23 */ /* 0x104fe20008010825 */
[----:B------:R-:W-:Y:S01]  /*ec10*/  FFMA.FTZ R121, R121, UR4, -R37 ;  /* 0x0000000479797c23 */ /* 0x000fe20008010825 */
[----:B------:R-:W-:Y:S01]  /*ec20*/  SHFL.IDX PT, R207, R11, R209, 0x1f ;  /* 0x00001fd10bcf7589 */ /* 0x000fe200000e0000 */
[----:B------:R2:W-:Y:S08]  /*ec30*/  MUFU.EX2 R37, R206 ;  /* 0x000000ce00257308 */ /* 0x0005f00000000800 */
[----:B----4-:R4:W-:Y:S01]  /*ec40*/  MUFU.EX2 R12, R204 ;  /* 0x000000cc000c7308 */ /* 0x0109e20000000800 */
[----:B--2---:R-:W-:-:S02]  /*ec50*/  FFMA.FTZ R206, R97, UR4, -R38 ;  /* 0x0000000461ce7c23 */ /* 0x004fc40008010826 */
[----:B------:R-:W2:Y:S04]  /*ec60*/  SHFL.IDX PT, R97, R11, R226, 0x1f ;  /* 0x00001fe20b617589 */ /* 0x000ea800000e0000 */
[----:B----4-:R-:W4:Y:S04]  /*ec70*/  SHFL.IDX PT, R204, R11, R215, 0x1f ;  /* 0x00001fd70bcc7589 */ /* 0x010f2800000e0000 */
[----:B------:R-:W4:Y:S01]  /*ec80*/  SHFL.IDX PT, R205, R11, R10, 0x1f ;  /* 0x00001f0a0bcd7589 */ /* 0x000f2200000e0000 */
[--C-:B-1----:R-:W-:Y:S01]  /*ec90*/  FFMA.FTZ R112, R112, UR4, -R122.reuse ;  /* 0x0000000470707c23 */ /* 0x102fe2000801087a */
[----:B------:R-:W-:Y:S01]  /*eca0*/  FFMA.FTZ R107, R107, UR4, -R122 ;  /* 0x000000046b6b7c23 */ /* 0x000fe2000801087a */
[--C-:B---3--:R-:W-:Y:S01]  /*ecb0*/  FFMA.FTZ R122, R95, UR4, -R124.reuse ;  /* 0x000000045f7a7c23 */ /* 0x108fe2000801087c */
[----:B------:R-:W-:-:S02]  /*ecc0*/  FFMA.FTZ R124, R96, UR4, -R124 ;  /* 0x00000004607c7c23 */ /* 0x000fc4000801087c */
[----:B------:R-:W1:Y:S01]  /*ecd0*/  SHFL.IDX PT, R96, R11, R211, 0x1f ;  /* 0x00001fd30b607589 */ /* 0x000e6200000e0000 */
[----:B------:R-:W-:Y:S01]  /*ece0*/  FFMA.FTZ R109, R109, UR4, -R38 ;  /* 0x000000046d6d7c23 */ /* 0x000fe20008010826 */
[----:B------:R-:W-:Y:S01]  /*ecf0*/  FFMA.FTZ R103, R103, UR4, -R39 ;  /* 0x0000000467677c23 */ /* 0x000fe20008010827 */
[--C-:B--2---:R-:W-:Y:S01]  /*ed00*/  FFMA.FTZ R105, R105, UR4, -R97.reuse ;  /* 0x0000000469697c23 */ /* 0x104fe20008010861 */
[----:B------:R-:W-:Y:S01]  /*ed10*/  FFMA.FTZ R104, R104, UR4, -R97 ;  /* 0x0000000468687c23 */ /* 0x000fe20008010861 */
[--C-:B----4-:R-:W-:Y:S01]  /*ed20*/  FFMA.FTZ R119, R119, UR4, -R204.reuse ;  /* 0x0000000477777c23 */ /* 0x110fe200080108cc */
[----:B------:R-:W-:Y:S02]  /*ed30*/  FFMA.FTZ R204, R94, UR4, -R204 ;  /* 0x000000045ecc7c23 */ /* 0x000fe400080108cc */
[----:B------:R2:W-:Y:S02]  /*ed40*/  MUFU.EX2 R94, R120 ;  /* 0x00000078005e7308 */ /* 0x0005e40000000800 */
[----:B--2---:R-:W-:-:S02]  /*ed50*/  FFMA.FTZ R120, R99, UR4, -R207 ;  /* 0x0000000463787c23 */ /* 0x004fc400080108cf */
[----:B------:R-:W2:Y:S04]  /*ed60*/  SHFL.IDX PT, R99, R14, R10, 0x1f ;  /* 0x00001f0a0e637589 */ /* 0x000ea800000e0000 */
[----:B------:R3:W-:Y:S01]  /*ed70*/  MUFU.EX2 R97, R109 ;  /* 0x0000006d00617308 */ /* 0x0007e20000000800 */
[----:B------:R-:W-:Y:S01]  /*ed80*/  FFMA.FTZ R114, R114, UR4, -R39 ;  /* 0x0000000472727c23 */ /* 0x000fe20008010827 */
[--C-:B------:R-:W-:Y:S01]  /*ed90*/  FFMA.FTZ R117, R117, UR4, -R205.reuse ;  /* 0x0000000475757c23 */ /* 0x100fe200080108cd */
[----:B---3--:R-:W3:Y:S05]  /*eda0*/  SHFL.IDX PT, R109, R14, R211, 0x1f ;  /* 0x00001fd30e6d7589 */ /* 0x008eea00000e0000 */
[----:B------:R4:W-:Y:S01]  /*edb0*/  MUFU.EX2 R95, R103 ;  /* 0x00000067005f7308 */ /* 0x0009e20000000800 */
[----:B------:R-:W-:-:S02]  /*edc0*/  FFMA.FTZ R106, R106, UR4, -R205 ;  /* 0x000000046a6a7c23 */ /* 0x000fc400080108cd */
[----:B------:R-:W-:Y:S04]  /*edd0*/  SHFL.IDX PT, R205, R11, R229, 0x1f ;  /* 0x00001fe50bcd7589 */ /* 0x000fe800000e0000 */
[----:B----4-:R-:W4:Y:S01]  /*ede0*/  SHFL.IDX PT, R103, R14, R226, 0x1f ;  /* 0x00001fe20e677589 */ /* 0x010f2200000e0000 */
[----:B------:R-:W3:Y:S01]  /*edf0*/  MUFU.EX2 R25, R25 ;  /* 0x0000001900197308 */ /* 0x000ee20000000800 */
[----:B-1----:R-:W-:-:S07]  /*ee00*/  FFMA.FTZ R101, R101, UR4, -R96 ;  /* 0x0000000465657c23 */ /* 0x002fce0008010860 */
[----:B------:R1:W-:Y:S01]  /*ee10*/  MUFU.EX2 R38, R123 ;  /* 0x0000007b00267308 */ /* 0x0003e20000000800 */
[----:B------:R-:W-:-:S07]  /*ee20*/  FFMA.FTZ R100, R100, UR4, -R96 ;  /* 0x0000000464647c23 */ /* 0x000fce0008010860 */
[----:B------:R2:W-:Y:S01]  /*ee30*/  MUFU.EX2 R39, R125 ;  /* 0x0000007d00277308 */ /* 0x0005e20000000800 */
[----:B-1----:R-:W-:Y:S04]  /*ee40*/  SHFL.IDX PT, R123, R11, R230, 0x1f ;  /* 0x00001fe60b7b7589 */ /* 0x002fe800000e0000 */
[----:B--2---:R1:W-:Y:S03]  /*ee50*/  SHFL.IDX PT, R125, R11, R227, 0x1f ;  /* 0x00001fe30b7d7589 */ /* 0x0043e600000e0000 */
[----:B------:R2:W-:Y:S08]  /*ee60*/  MUFU.EX2 R96, R114 ;  /* 0x0000007200607308 */ /* 0x0005f00000000800 */
[----:B-1----:R1:W-:Y:S01]  /*ee70*/  MUFU.EX2 R11, R121 ;  /* 0x00000079000b7308 */ /* 0x0023e20000000800 */
[----:B--2---:R-:W-:Y:S04]  /*ee80*/  SHFL.IDX PT, R114, R14, R227, 0x1f ;  /* 0x00001fe30e727589 */ /* 0x004fe800000e0000 */
[----:B-1----:R-:W1:Y:S01]  /*ee90*/  SHFL.IDX PT, R121, R14, R215, 0x1f ;  /* 0x00001fd70e797589 */ /* 0x002e6200000e0000 */
[----:B------:R-:W-:Y:S01]  /*eea0*/  FFMA.FTZ R111, R111, UR4, -R207 ;  /* 0x000000046f6f7c23 */ /* 0x000fe200080108cf */
[--C-:B------:R-:W-:Y:S01]  /*eeb0*/  FFMA.FTZ R113, R113, UR4, -R99.reuse ;  /* 0x0000000471717c23 */ /* 0x100fe20008010863 */
[----:B------:R-:W-:Y:S01]  /*eec0*/  FFMA.FTZ R131, R131, UR4, -R99 ;  /* 0x0000000483837c23 */ /* 0x000fe20008010863 */
[----:B------:R-:W2:Y:S01]  /*eed0*/  SHFL.IDX PT, R207, R14, R209, 0x1f ;  /* 0x00001fd10ecf7589 */ /* 0x000ea200000e0000 */
[----:B------:R4:W-:Y:S01]  /*eee0*/  MUFU.EX2 R99, R112 ;  /* 0x0000007000637308 */ /* 0x0009e20000000800 */
[--C-:B---3--:R-:W-:Y:S01]  /*eef0*/  FFMA.FTZ R130, R130, UR4, -R109.reuse ;  /* 0x0000000482827c23 */ /* 0x108fe2000801086d */
[----:B------:R-:W-:Y:S01]  /*ef00*/  FFMA.FTZ R137, R137, UR4, -R109 ;  /* 0x0000000489897c23 */ /* 0x000fe2000801086d */
[----:B------:R-:W-:Y:S01]  /*ef10*/  FMUL.FTZ R216, R25, R216 ;  /* 0x000000d819d87220 */ /* 0x000fe20000410000 */
[----:B------:R-:W-:Y:S01]  /*ef20*/  FFMA.FTZ R109, -R237, R237, 1 ;  /* 0x3f800000ed6d7423 */ /* 0x000fe200000101ed */
[--C-:B----4-:R-:W-:Y:S01]  /*ef30*/  FFMA.FTZ R127, R127, UR4, -R103.reuse ;  /* 0x000000047f7f7c23 */ /* 0x110fe20008010867 */
[----:B------:R-:W3:Y:S02]  /*ef40*/  SHFL.IDX PT, R112, R14, R230, 0x1f ;  /* 0x00001fe60e707589 */ /* 0x000ee400000e0000 */
[----:B------:R-:W4:Y:S01]  /*ef50*/  MUFU.TANH R132, R132 ;  /* 0x0000008400847308 */ /* 0x000f220000002400 */
[----:B------:R-:W-:Y:S01]  /*ef60*/  FFMA.FTZ R139, R139, UR4, -R103 ;  /* 0x000000048b8b7c23 */ /* 0x000fe20008010867 */
[----:B------:R-:W-:Y:S01]  /*ef70*/  FMUL.FTZ R109, R109, R216 ;  /* 0x000000d86d6d7220 */ /* 0x000fe20000410000 */
[----:B------:R2:W3:Y:S05]  /*ef80*/  SHFL.IDX PT, R103, R14, R229, 0x1f ;  /* 0x00001fe50e677589 */ /* 0x0004ea00000e0000 */
[----:B------:R-:W2:Y:S01]  /*ef90*/  MUFU.TANH R134, R134 ;  /* 0x0000008600867308 */ /* 0x000ea20000002400 */
[----:B------:R-:W3:Y:S01]  /*efa0*/  SHFL.IDX PT, R216, R17, R10, 0x1f ;  /* 0x00001f0a11d87589 */ /* 0x000ee200000e0000 */
[--C-:B-1----:R-:W-:Y:S01]  /*efb0*/  FFMA.FTZ R108, R108, UR4, -R121.reuse ;  /* 0x000000046c6c7c23 */ /* 0x102fe20008010879 */
[----:B------:R-:W-:-:S05]  /*efc0*/  FFMA.FTZ R138, R138, UR4, -R121 ;  /* 0x000000048a8a7c23 */ /* 0x000fca0008010879 */
[----:B------:R-:W-:Y:S01]  /*efd0*/  MUFU.TANH R133, R133 ;  /* 0x0000008500857308 */ /* 0x000fe20000002400 */
[--C-:B------:R-:W-:Y:S01]  /*efe0*/  FFMA.FTZ R102, R102, UR4, -R125.reuse ;  /* 0x0000000466667c23 */ /* 0x100fe2000801087d */
[----:B------:R-:W-:Y:S01]  /*eff0*/  FFMA.FTZ R115, R115, UR4, -R125 ;  /* 0x0000000473737c23 */ /* 0x000fe2000801087d */
[----:B------:R-:W-:-:S05]  /*f000*/  FSEL R121, R4, -INF , !P3 ;  /* 0xff80000004797808 */ /* 0x000fca0005800000 */
[----:B------:R-:W-:Y:S01]  /*f010*/  MUFU.TANH R135, R135 ;  /* 0x0000008700877308 */ /* 0x000fe20000002400 */
[----:B------:R-:W-:-:S07]  /*f020*/  FSEL R125, R128, -INF , !P2 ;  /* 0xff800000807d7808 */ /* 0x000fce0005000000 */
[----:B------:R-:W1:Y:S08]  /*f030*/  MUFU.EX2 R26, R26 ;  /* 0x0000001a001a7308 */ /* 0x000e700000000800 */
[----:B------:R-:W3:Y:S08]  /*f040*/  MUFU.EX2 R28, R28 ;  /* 0x0000001c001c7308 */ /* 0x000ef00000000800 */
[----:B------:R-:W3:Y:S01]  /*f050*/  MUFU.EX2 R29, R29 ;  /* 0x0000001d001d7308 */ /* 0x000ee20000000800 */
[----:B------:R-:W-:-:S07]  /*f060*/  FFMA.FTZ R121, R121, UR4, -R114 ;  /* 0x0000000479797c23 */ /* 0x000fce0008010872 */
[----:B------:R-:W3:Y:S01]  /*f070*/  MUFU.EX2 R32, R32 ;  /* 0x0000002000207308 */ /* 0x000ee20000000800 */
[--C-:B------:R-:W-:Y:S01]  /*f080*/  FFMA.FTZ R110, R110, UR4, -R205.reuse ;  /* 0x000000046e6e7c23 */ /* 0x100fe200080108cd */
[----:B------:R-:W-:Y:S01]  /*f090*/  FFMA.FTZ R118, R118, UR4, -R205 ;  /* 0x0000000476767c23 */ /* 0x000fe200080108cd */
[----:B------:R-:W-:-:S05]  /*f0a0*/  FFMA.FTZ R114, R125, UR4, -R114 ;  /* 0x000000047d727c23 */ /* 0x000fca0008010872 */
[----:B------:R-:W3:Y:S01]  /*f0b0*/  MUFU.EX2 R30, R30 ;  /* 0x0000001e001e7308 */ /* 0x000ee20000000800 */
[----:B----4-:R-:W-:Y:S01]  /*f0c0*/  FSEL R125, R132, -INF , !P5 ;  /* 0xff800000847d7808 */ /* 0x010fe20006800000 */
[----:B------:R-:W-:Y:S01]  /*f0d0*/  FMUL.FTZ R218, R27, R218 ;  /* 0x000000da1bda7220 */ /* 0x000fe20000410000 */
[----:B--2---:R-:W-:-:S05]  /*f0e0*/  FSEL R205, R134, -INF , !P0 ;  /* 0xff80000086cd7808 */ /* 0x004fca0004000000 */
[----:B------:R-:W2:Y:S01]  /*f0f0*/  MUFU.EX2 R31, R31 ;  /* 0x0000001f001f7308 */ /* 0x000ea20000000800 */
[--C-:B------:R-:W-:Y:S01]  /*f100*/  FFMA.FTZ R116, R116, UR4, -R123.reuse ;  /* 0x0000000474747c23 */ /* 0x100fe2000801087b */
[----:B------:R-:W-:Y:S01]  /*f110*/  FFMA.FTZ R123, R98, UR4, -R123 ;  /* 0x00000004627b7c23 */ /* 0x000fe2000801087b */
[--C-:B------:R-:W-:Y:S01]  /*f120*/  FFMA.FTZ R126, R126, UR4, -R207.reuse ;  /* 0x000000047e7e7c23 */ /* 0x100fe200080108cf */
[----:B------:R-:W-:Y:S01]  /*f130*/  FFMA.FTZ R129, R129, UR4, -R207 ;  /* 0x0000000481817c23 */ /* 0x000fe200080108cf */
[----:B------:R-:W-:Y:S01]  /*f140*/  FFMA.FTZ R14, -R200, R200, 1 ;  /* 0x3f800000c80e7423 */ /* 0x000fe200000101c8 */
[----:B-1----:R-:W-:Y:S01]  /*f150*/  FMUL.FTZ R212, R26, R212 ;  /* 0x000000d41ad47220 */ /* 0x002fe20000410000 */
[--C-:B---3--:R-:W-:Y:S01]  /*f160*/  FFMA.FTZ R125, R125, UR4, -R112.reuse ;  /* 0x000000047d7d7c23 */ /* 0x108fe20008010870 */
[----:B------:R1:W-:Y:S01]  /*f170*/  MUFU.EX2 R98, R206 ;  /* 0x000000ce00627308 */ /* 0x0003e20000000800 */
[----:B------:R-:W-:Y:S01]  /*f180*/  FFMA.FTZ R205, R205, UR4, -R112 ;  /* 0x00000004cdcd7c23 */ /* 0x000fe20008010870 */
[----:B------:R-:W-:Y:S01]  /*f190*/  FSEL R207, R135, -INF , !P1 ;  /* 0xff80000087cf7808 */ /* 0x000fe20004800000 */
[----:B------:R-:W-:Y:S01]  /*f1a0*/  FMUL.FTZ R112, R235, R218 ;  /* 0x000000daeb707220 */ /* 0x000fe20000410000 */
[----:B------:R-:W-:Y:S01]  /*f1b0*/  FMUL.FTZ R221, R28, R221 ;  /* 0x000000dd1cdd7220 */ /* 0x000fe20000410000 */
[----:B------:R-:W-:Y:S01]  /*f1c0*/  FFMA.FTZ R211, -R234, R234, 1 ;  /* 0x3f800000ead37423 */ /* 0x000fe200000101ea */
[----:B------:R-:W-:Y:S01]  /*f1d0*/  FFMA.FTZ R209, -R233, R233, 1 ;  /* 0x3f800000e9d17423 */ /* 0x000fe200000101e9 */
[----:B------:R-:W-:Y:S01]  /*f1e0*/  FMUL.FTZ R222, R29, R222 ;  /* 0x000000de1dde7220 */ /* 0x000fe20000410000 */
[----:B------:R-:W-:Y:S01]  /*f1f0*/  FMUL.FTZ R226, R32, R220 ;  /* 0x000000dc20e27220 */ /* 0x000fe20000410000 */
[----:B-1----:R-:W-:Y:S01]  /*f200*/  FSEL R206, R133, -INF , !P4 ;  /* 0xff80000085ce7808 */ /* 0x002fe20006000000 */
[----:B------:R-:W1:Y:S01]  /*f210*/  SHFL.IDX PT, R218, R17, R215, 0x1f ;  /* 0x00001fd711da7589 */ /* 0x000e6200000e0000 */
[----:B------:R-:W-:-:S02]  /*f220*/  VIADD R234, R10, 0x8 ;  /* 0x000000080aea7836 */ /* 0x000fc40000000000 */
[----:B------:R-:W-:Y:S01]  /*f230*/  FMUL.FTZ R14, R14, R212 ;  /* 0x000000d40e0e7220 */ /* 0x000fe20000410000 */
[----:B------:R-:W-:Y:S02]  /*f240*/  VIADD R233, R10, 0xc ;  /* 0x0000000c0ae97836 */ /* 0x000fe40000000000 */
[--C-:B------:R-:W-:Y:S01]  /*f250*/  FFMA.FTZ R206, R206, UR4, -R103.reuse ;  /* 0x00000004cece7c23 */ /* 0x100fe20008010867 */
[----:B------:R-:W-:Y:S01]  /*f260*/  FFMA.FTZ R207, R207, UR4, -R103 ;  /* 0x00000004cfcf7c23 */ /* 0x000fe20008010867 */
[----:B------:R-:W-:Y:S01]  /*f270*/  FFMA.FTZ R212, -R21, R21, 1 ;  /* 0x3f80000015d47423 */ /* 0x000fe20000010115 */
[----:B------:R-:W3:Y:S01]  /*f280*/  SHFL.IDX PT, R220, R17, R229, 0x1f ;  /* 0x00001fe511dc7589 */ /* 0x000ee200000e0000 */
[----:B------:R-:W-:Y:S01]  /*f290*/  FMUL.FTZ R103, R236, R221 ;  /* 0x000000ddec677220 */ /* 0x000fe20000410000 */
[----:B------:R-:W-:Y:S01]  /*f2a0*/  FFMA.FTZ R21, -R22, R22, 1 ;  /* 0x3f80000016157423 */ /* 0x000fe20000010116 */
[----:B------:R-:W-:Y:S01]  /*f2b0*/  FMUL.FTZ R223, R30, R223 ;  /* 0x000000df1edf7220 */ /* 0x000fe20000410000 */
[----:B------:R-:W-:Y:S01]  /*f2c0*/  FMUL.FTZ R209, R209, R222 ;  /* 0x000000ded1d17220 */ /* 0x000fe20000410000 */
[----:B------:R-:W-:Y:S01]  /*f2d0*/  FMUL.FTZ R22, R18, R225 ;  /* 0x000000e112167220 */ /* 0x000fe20000410000 */
[----:B------:R-:W4:Y:S01]  /*f2e0*/  SHFL.IDX PT, R221, R17, R234, 0x1f ;  /* 0x00001fea11dd7589 */ /* 0x000f2200000e0000 */
[----:B--2---:R-:W-:Y:S01]  /*f2f0*/  FMUL.FTZ R222, R31, R217 ;  /* 0x000000d91fde7220 */ /* 0x004fe20000410000 */
[----:B------:R-:W-:Y:S01]  /*f300*/  IADD3 R235, R10, 0x10, RZ ;  /* 0x000000100aeb7810 */ /* 0x000fe20007ffe0ff */
        /* <DEDUP_REMOVED lines=18> */
[--C-:B---3--:R-:W-:Y:S01]  /*f430*/  FADD.FTZ R53, R53, -R220.reuse ;  /* 0x800000dc35357221 */ /* 0x108fe20000010000 */
[----:B------:R-:W-:Y:S01]  /*f440*/  FADD.FTZ R55, R55, -R220 ;  /* 0x800000dc37377221 */ /* 0x000fe20000010000 */
[----:B------:R-:W-:Y:S01]  /*f450*/  FMUL.FTZ R13, R13, R40 ;  /* 0x000000280d0d7220 */ /* 0x000fe20000410000 */
[----:B------:R-:W-:Y:S01]  /*f460*/  FFMA.FTZ R40, -R170, R170, 1 ;  /* 0x3f800000aa287423 */ /* 0x000fe200000101aa */
[----:B------:R-:W-:Y:S01]  /*f470*/  FMUL.FTZ R220, R12, R41 ;  /* 0x000000290cdc7220 */ /* 0x000fe20000410000 */
[--C-:B----4-:R-:W-:Y:S01]  /*f480*/  FADD.FTZ R44, R44, -R221.reuse ;  /* 0x800000dd2c2c7221 */ /* 0x110fe20000010000 */
        /* <DEDUP_REMOVED lines=321> */
[----:B----4-:R-:W-:-:S05]  /*108a0*/  IMAD R13, R0, 0x4000, R221 ;  /* 0x00004000000d7824 */ /* 0x010fca00078e02dd */
        /* <DEDUP_REMOVED lines=147> */
.L_x_2260:
        /* <DEDUP_REMOVED lines=70> */
.L_x_2261:
        /* <DEDUP_REMOVED lines=12> */
.L_x_2251:
        /* <DEDUP_REMOVED lines=34> */
.L_x_2219:
[----:B------:R-:W-:Y:S05]  /*11920*/  @P0 BRA `(.L_x_2213) ;  /* 0x0000005000e80947 */ /* 0x000fea0003800000 */
[----:B------:R-:W-:Y:S01]  /*11930*/  ULDC.64 UR4, c[0x0][0x878] ;  /* 0x00021e0000047ab9 */ /* 0x000fe20000000a00 */
[----:B------:R-:W2:Y:S01]  /*11940*/  LDC R15, c[0x0][0x850] ;  /* 0x00021400ff0f7b82 */ /* 0x000ea20000000800 */
[----:B------:R-:W-:Y:S01]  /*11950*/  UISETP.NE.U32.AND UP0, UPT, UR4, URZ, UPT ;  /* 0x0000003f0400728c */ /* 0x000fe2000bf05070 */
[----:B------:R-:W3:Y:S01]  /*11960*/  S2R R8, SR_CTAID.Y ;  /* 0x0000000000087919 */ /* 0x000ee20000002600 */
[----:B------:R-:W-:Y:S01]  /*11970*/  ULDC.64 UR6, c[0x0][0x818] ;  /* 0x0002060000067ab9 */ /* 0x000fe20000000a00 */
[----:B------:R-:W-:Y:S01]  /*11980*/  ULDC.64 UR8, c[0x0][0x820] ;  /* 0x0002080000087ab9 */ /* 0x000fe20000000a00 */
[----:B------:R-:W-:Y:S01]  /*11990*/  UISETP.NE.AND.EX UP0, UPT, UR5, URZ, UPT, UP0 ;  /* 0x0000003f0500728c */ /* 0x000fe2000bf05300 */
[----:B------:R-:W4:Y:S01]  /*119a0*/  S2R R16, SR_CTAID.X ;  /* 0x0000000000107919 */ /* 0x000f220000002500 */
[----:B------:R-:W-:-:S04]  /*119b0*/  ULDC.64 UR10, c[0x0][0x848] ;  /* 0x00021200000a7ab9 */ /* 0x000fc80000000a00 */
[----:B------:R-:W-:-:S05]  /*119c0*/  PLOP3.LUT P1, PT, PT, PT, UP0, 0x80, 0x0 ;  /* 0x000000000000781c */ /* 0x000fca0003f2f008 */
[----:B------:R-:W-:Y:S02]  /*119d0*/  @UP0 ULDC.64 UR4, c[0x0][0x878] ;  /* 0x00021e0000040ab9 */ /* 0x000fe40000000a00 */
[----:B------:R-:W-:-:S06]  /*119e0*/  @UP0 UIMAD.WIDE UR4, UR37, 0x4, UR4 ;  /* 0x00000004250408a5 */ /* 0x000fcc000f8e0204 */
[----:B------:R-:W-:Y:S01]  /*119f0*/  IMAD.U32 R2, RZ, RZ, UR4 ;  /* 0x00000004ff027e24 */ /* 0x000fe2000f8e00ff */
[----:B------:R-:W-:-:S05]  /*11a00*/  MOV R3, UR5 ;  /* 0x0000000500037c02 */ /* 0x000fca0008000f00 */
[----:B------:R4:W5:Y:S01]  /*11a10*/  @P1 LDG.E R2, desc[UR38][R2.64] ;  /* 0x0000002602021981 */ /* 0x000962000c1e1900 */
[----:B--2---:R-:W-:Y:S01]  /*11a20*/  ISETP.NE.AND P0, PT, R15, 0x1, PT ;  /* 0x000000010f00780c */ /* 0x004fe20003f05270 */
[----:B------:R-:W2:Y:S01]  /*11a30*/  S2R R12, SR_TID.X ;  /* 0x00000000000c7919 */ /* 0x000ea20000002100 */
[----:B---3--:R-:W-:Y:S01]  /*11a40*/  IMAD.MOV.U32 R7, RZ, RZ, R8 ;  /* 0x000000ffff077224 */ /* 0x008fe200078e0008 */
[----:B------:R-:W3:Y:S01]  /*11a50*/  S2R R11, SR_CgaCtaId ;  /* 0x00000000000b7919 */ /* 0x000ee20000008800 */
[----:B----4-:R-:W-:-:S09]  /*11a60*/  IMAD.SHL.U32 R3, R16, 0x2000, RZ ;  /* 0x0000200010037824 */ /* 0x010fd200078e00ff */
[----:B------:R-:W4:Y:S08]  /*11a70*/  @P0 LDC R5, c[0x0][0x854] ;  /* 0x00021500ff050b82 */ /* 0x000f300000000800 */
[----:B------:R-:W1:Y:S01]  /*11a80*/  @P0 LDC R9, c[0x0][0x858] ;  /* 0x00021600ff090b82 */ /* 0x000e620000000800 */
[----:B--2---:R-:W-:Y:S01]  /*11a90*/  IADD3 R19, R12, -0x80, RZ ;  /* 0xffffff800c137810 */ /* 0x004fe20007ffe0ff */
[----:B----4-:R-:W-:-:S05]  /*11aa0*/  @P0 IMAD.HI.U32 R0, R8, R5, RZ ;  /* 0x0000000508000227 */ /* 0x010fca00078e00ff */
[----:B-1----:R-:W-:Y:S02]  /*11ab0*/  @P0 SHF.R.U32.HI R7, RZ, R9, R0 ;  /* 0x00000009ff070219 */ /* 0x002fe40000011600 */
[----:B------:R-:W-:Y:S02]  /*11ac0*/  MOV R0, 0x400 ;  /* 0x0000040000007802 */ /* 0x000fe40000000f00 */
[----:B------:R-:W-:Y:S02]  /*11ad0*/  SHF.R.S32.HI R10, RZ, 0x1f, R7 ;  /* 0x0000001fff0a7819 */ /* 0x000fe40000011407 */
[----:B---3--:R-:W-:-:S03]  /*11ae0*/  LEA R21, R11, R0, 0x18 ;  /* 0x000000000b157211 */ /* 0x008fc600078ec0ff */
[----:B------:R-:W-:-:S04]  /*11af0*/  IMAD R0, R10, UR6, RZ ;  /* 0x000000060a007c24 */ /* 0x000fc8000f8e02ff */
[----:B------:R-:W-:Y:S01]  /*11b00*/  IMAD R11, R7, UR7, R0 ;  /* 0x00000007070b7c24 */ /* 0x000fe2000f8e0200 */
[----:B-----5:R-:W-:Y:S02]  /*11b10*/  @P1 R2UR UR4, R2 ;  /* 0x00000000020412ca */ /* 0x020fe400000e0000 */
[----:B------:R-:W-:-:S04]  /*11b20*/  SHF.R.S32.HI R2, RZ, 0x1f, R19 ;  /* 0x0000001fff027819 */ /* 0x000fc80000011413 */
[----:B------:R-:W-:-:S04]  /*11b30*/  LEA.HI R9, R2, R19, RZ, 0x7 ;  /* 0x0000001302097211 */ /* 0x000fc800078f38ff */
[----:B------:R-:W-:-:S03]  /*11b40*/  LOP3.LUT R0, R9, 0xfffff80, RZ, 0xc0, !PT ;  /* 0x0fffff8009007812 */ /* 0x000fc600078ec0ff */
[----:B------:R-:W-:Y:S02]  /*11b50*/  @UP0 ULEA UR4, UR37, UR4, 0x7 ;  /* 0x0000000425040291 */ /* 0x000fe4000f8e383f */
[----:B------:R-:W-:Y:S02]  /*11b60*/  IMAD.IADD R0, R19, 0x1, -R0 ;  /* 0x0000000113007824 */ /* 0x000fe400078e0a00 */
[----:B------:R-:W-:-:S04]  /*11b70*/  @UP0 USHF.R.S32.HI UR5, URZ, 0x1f, UR4 ;  /* 0x0000001f3f050899 */ /* 0x000fc80008011404 */
[----:B------:R-:W-:-:S04]  /*11b80*/  @UP0 ULEA.HI UR5, UR5, UR4, URZ, 0x7 ;  /* 0x0000000405050291 */ /* 0x000fc8000f8f383f */
[----:B------:R-:W-:-:S04]  /*11b90*/  @UP0 USHF.L.U32 UR5, UR5, 0x6, URZ ;  /* 0x0000000605050899 */ /* 0x000fc8000800063f */
[----:B------:R-:W-:-:S04]  /*11ba0*/  @UP0 ULOP3.LUT UR4, UR5, 0xffffe000, URZ, 0xc0, !UPT ;  /* 0xffffe00005040892 */ /* 0x000fc8000f8ec03f */
[----:B------:R-:W-:-:S03]  /*11bb0*/  @UP0 USHF.R.S32.HI UR5, URZ, 0x1f, UR4 ;  /* 0x0000001f3f050899 */ /* 0x000fc60008011404 */
[----:B------:R-:W-:Y:S02]  /*11bc0*/  @!UP0 UMOV UR4, URZ ;  /* 0x0000003f00048c82 */ /* 0x000fe40008000000 */
[C---:B------:R-:W-:Y:S02]  /*11bd0*/  IADD3 R4, P0, R3.reuse, UR4, RZ ;  /* 0x0000000403047c10 */ /* 0x040fe4000ff1e0ff */
[----:B------:R-:W-:Y:S02]  /*11be0*/  @!UP0 UMOV UR5, URZ ;  /* 0x0000003f00058c82 */ /* 0x000fe40008000000 */
[----:B------:R-:W-:Y:S01]  /*11bf0*/  LEA.HI.X.SX32 R5, R3, UR5, 0x1, P0 ;  /* 0x0000000503057c11 */ /* 0x000fe200080f0eff */
[----:B------:R-:W-:Y:S02]  /*11c00*/  ULDC.64 UR4, c[0x0][0x840] ;  /* 0x0002100000047ab9 */ /* 0x000fe40000000a00 */
[----:B------:R-:W-:Y:S02]  /*11c10*/  IMAD R6, R10, UR4, RZ ;  /* 0x000000040a067c24 */ /* 0x000fe4000f8e02ff */
[----:B------:R-:W-:Y:S01]  /*11c20*/  IMAD.WIDE.U32 R2, R7, UR6, R4 ;  /* 0x0000000607027c25 */ /* 0x000fe2000f8e0004 */
[----:B------:R-:W-:-:S03]  /*11c30*/  USEL UR6, UR37, URZ, !UP0 ;  /* 0x0000003f25067287 */ /* 0x000fc6000c000000 */
[----:B------:R-:W-:Y:S01]  /*11c40*/  IMAD R13, R7, UR5, R6 ;  /* 0x00000005070d7c24 */ /* 0x000fe2000f8e0206 */
[----:B------:R-:W-:Y:S01]  /*11c50*/  IADD3 R3, R3, R11, RZ ;  /* 0x0000000b03037210 */ /* 0x000fe20007ffe0ff */
[----:B------:R-:W-:Y:S01]  /*11c60*/  IMAD.WIDE.U32 R4, R7, UR4, R4 ;  /* 0x0000000407047c25 */ /* 0x000fe2000f8e0004 */
[----:B------:R-:W-:-:S03]  /*11c70*/  USHF.R.S32.HI UR4, URZ, 0x1f, UR37 ;  /* 0x0000001f3f047899 */ /* 0x000fc60008011425 */
[----:B------:R-:W-:Y:S01]  /*11c80*/  IMAD.SHL.U32 R6, R9, 0x20, RZ ;  /* 0x0000002009067824 */ /* 0x000fe200078e00ff */
[----:B------:R-:W-:Y:S01]  /*11c90*/  USEL UR4, UR4, URZ, !UP0 ;  /* 0x0000003f04047287 */ /* 0x000fe2000c000000 */
[----:B------:R-:W-:Y:S02]  /*11ca0*/  IMAD.IADD R5, R5, 0x1, R13 ;  /* 0x0000000105057824 */ /* 0x000fe400078e020d */
[----:B------:R-:W-:Y:S01]  /*11cb0*/  IMAD.U32 R11, RZ, RZ, UR10 ;  /* 0x0000000aff0b7e24 */ /* 0x000fe2000f8e00ff */
[----:B------:R-:W-:Y:S01]  /*11cc0*/  LOP3.LUT R9, R6, 0x3ffff000, RZ, 0xc0, !PT ;  /* 0x3ffff00006097812 */ /* 0x000fe200078ec0ff */
[----:B------:R-:W-:Y:S01]  /*11cd0*/  UIMAD UR5, UR4, UR8, URZ ;  /* 0x00000008040572a4 */ /* 0x000fe2000f8e023f */
[----:B------:R-:W-:Y:S01]  /*11ce0*/  IMAD.MOV R6, RZ, RZ, -R7 ;  /* 0x000000ffff067224 */ /* 0x000fe200078e0a07 */
[----:B------:R-:W-:Y:S01]  /*11cf0*/  UIMAD UR4, UR4, UR10, URZ ;  /* 0x0000000a040472a4 */ /* 0x000fe2000f8e023f */
[----:B------:R-:W-:Y:S01]  /*11d00*/  IMAD.WIDE.U32 R4, R11, UR6, R4 ;  /* 0x000000060b047c25 */ /* 0x000fe2000f8e0004 */
[----:B------:R-:W-:-:S02]  /*11d10*/  UIMAD UR5, UR6, UR9, UR5 ;  /* 0x00000009060572a4 */ /* 0x000fc4000f8e0205 */
[----:B------:R-:W-:Y:S01]  /*11d20*/  UIMAD UR4, UR6, UR11, UR4 ;  /* 0x0000000b060472a4 */ /* 0x000fe2000f8e0204 */
[----:B------:R-:W-:Y:S01]  /*11d30*/  IMAD R0, R0, 0x4, R9 ;  /* 0x0000000400007824 */ /* 0x000fe200078e0209 */
[----:B------:R-:W-:Y:S01]  /*11d40*/  MOV R9, UR8 ;  /* 0x0000000800097c02 */ /* 0x000fe20008000f00 */
[----:B------:R-:W-:-:S03]  /*11d50*/  IMAD R17, R15, R6, R8 ;  /* 0x000000060f117224 */ /* 0x000fc600078e0208 */
[----:B------:R-:W-:Y:S01]  /*11d60*/  LEA R0, R0, R21, 0x2 ;  /* 0x0000001500007211 */ /* 0x000fe200078e10ff */
[----:B------:R-:W-:-:S04]  /*11d70*/  IMAD.WIDE.U32 R2, R9, UR6, R2 ;  /* 0x0000000609027c25 */ /* 0x000fc8000f8e0002 */
[----:B------:R-:W-:Y:S02]  /*11d80*/  VIADD R11, R3, UR5 ;  /* 0x00000005030b7c36 */ /* 0x000fe40008000000 */
[----:B------:R-:W-:Y:S01]  /*11d90*/  VIADD R9, R5, UR4 ;  /* 0x0000000405097c36 */ /* 0x000fe20008000000 */
[----:B------:R-:W-:Y:S05]  /*11da0*/  WARPSYNC.ALL ;  /* 0x0000000000007948 */ /* 0x000fea0003800000 */
[----:B------:R-:W-:Y:S01]  /*11db0*/  BAR.SYNC.DEFER_BLOCKING 0x1, 0x100 ;  /* 0x0044000000007b1d */ /* 0x000fe20000010000 */
[----:B------:R-:W-:Y:S02]  /*11dc0*/  ISETP.NE.AND P1, PT, R12, 0x80, PT ;  /* 0x000000800c00780c */ /* 0x000fe40003f25270 */
[----:B------:R-:W-:-:S03]  /*11dd0*/  ISETP.NE.AND P0, PT, R19, RZ, PT ;  /* 0x000000ff1300720c */ /* 0x000fc60003f05270 */
[----:B------:R-:W-:Y:S02]  /*11de0*/  ULDC UR4, c[0x0][0x870] ;  /* 0x00021c0000047ab9 */ /* 0x000fe40000000800 */
[----:B------:R-:W1:Y:S01]  /*11df0*/  LDC.64 R12, c[0x0][0x800] ;  /* 0x00020000ff0c7b82 */ /* 0x000e620000000a00 */
[----:B------:R-:W-:Y:S01]  /*11e00*/  IMAD R6, R16, UR4, RZ ;  /* 0x0000000410067c24 */ /* 0x000fe2000f8e02ff */
[----:B------:R-:W-:Y:S01]  /*11e10*/  ULDC UR5, c[0x0][0x80c] ;  /* 0x0002030000057ab9 */ /* 0x000fe20000000800 */
[----:B------:R-:W-:Y:S01]  /*11e20*/  BSSY B0, `(.L_x_2263) ;  /* 0x000001d000007945 */ /* 0x000fe20003800000 */
[----:B------:R-:W-:Y:S02]  /*11e30*/  UIMAD UR4, UR37, UR5, URZ ;  /* 0x00000005250472a4 */ /* 0x000fe4000f8e023f */
[----:B------:R-:W-:Y:S02]  /*11e40*/  IMAD R6, R6, UR5, RZ ;  /* 0x0000000506067c24 */ /* 0x000fe4000f8e02ff */
[----:B------:R-:W2:Y:S01]  /*11e50*/  LDC.64 R14, c[0x0][0x828] ;  /* 0x00020a00ff0e7b82 */ /* 0x000ea20000000a00 */
[----:B------:R-:W-:-:S02]  /*11e60*/  USHF.R.S32.HI UR5, URZ, 0x1f, UR4 ;  /* 0x0000001f3f057899 */ /* 0x000fc40008011404 */
[----:B------:R-:W-:Y:S02]  /*11e70*/  IADD3 R8, P2, P3, R6, UR4, R7 ;  /* 0x0000000406087c10 */ /* 0x000fe4000fb5e007 */
[----:B------:R-:W-:Y:S02]  /*11e80*/  SHF.R.S32.HI R7, RZ, 0x1f, R6 ;  /* 0x0000001fff077819 */ /* 0x000fe40000011406 */
[C---:B------:R-:W-:Y:S02]  /*11e90*/  SHF.L.U32 R16, R8.reuse, 0x2, RZ ;  /* 0x0000000208107819 */ /* 0x040fe400000006ff */
[----:B------:R-:W-:Y:S01]  /*11ea0*/  IADD3.X R7, R7, UR5, R10, P2, P3 ;  /* 0x0000000507077c10 */ /* 0x000fe200097e640a */
[----:B------:R3:W-:Y:S01]  /*11eb0*/  STS.128 [R0], R172 ;  /* 0x000000ac00007388 */ /* 0x0007e20000000c00 */
[----:B------:R-:W-:Y:S02]  /*11ec0*/  ULDC.64 UR4, c[0x0][0x868] ;  /* 0x00021a0000047ab9 */ /* 0x000fe40000000a00 */
[----:B------:R-:W-:Y:S01]  /*11ed0*/  SHF.L.U64.HI R10, R8, 0x2, R7 ;  /* 0x00000002080a7819 */ /* 0x000fe20000010207 */
[----:B------:R3:W-:Y:S01]  /*11ee0*/  STS.128 [R0+0x800], R176 ;  /* 0x000800b000007388 */ /* 0x0007e20000000c00 */
[----:B------:R-:W-:-:S02]  /*11ef0*/  IADD3 R6, P4, R16, UR4, RZ ;  /* 0x0000000410067c10 */ /* 0x000fc4000ff9e0ff */
[----:B-1----:R-:W-:Y:S01]  /*11f00*/  LEA R12, P2, R2, R12, 0x2 ;  /* 0x0000000c020c7211 */ /* 0x002fe200078410ff */
[----:B------:R3:W-:Y:S01]  /*11f10*/  STS.128 [R0+0x1000], R180 ;  /* 0x001000b400007388 */ /* 0x0007e20000000c00 */
[----:B------:R-:W-:-:S03]  /*11f20*/  IADD3.X R7, R10, UR5, RZ, P4, !PT ;  /* 0x000000050a077c10 */ /* 0x000fc6000a7fe4ff */
[----:B------:R3:W-:Y:S01]  /*11f30*/  STS.128 [R0+0x1800], R184 ;  /* 0x001800b800007388 */ /* 0x0007e20000000c00 */
[----:B--2---:R-:W-:-:S03]  /*11f40*/  LEA R14, P3, R4, R14, 0x2 ;  /* 0x0000000e040e7211 */ /* 0x004fc600078610ff */
[----:B------:R3:W-:Y:S04]  /*11f50*/  STS.128 [R0+0x2000], R188 ;  /* 0x002000bc00007388 */ /* 0x0007e80000000c00 */
[----:B------:R3:W-:Y:S04]  /*11f60*/  STS.128 [R0+0x2800], R192 ;  /* 0x002800c000007388 */ /* 0x0007e80000000c00 */
[----:B------:R3:W-:Y:S04]  /*11f70*/  STS.128 [R0+0x3000], R196 ;  /* 0x003000c400007388 */ /* 0x0007e80000000c00 */
[----:B------:R3:W-:Y:S01]  /*11f80*/  STS.128 [R0+0x3800], R200 ;  /* 0x003800c800007388 */ /* 0x0007e20000000c00 */
[----:B------:R-:W-:Y:S05]  /*11f90*/  @P0 BRA `(.L_x_2264) ;  /* 0x0000000000140947 */ /* 0x000fea0003800000 */
.L_x_2265:
[----:B------:R-:W2:Y:S04]  /*11fa0*/  LDG.E.STRONG.GPU R8, desc[UR38][R6.64] ;  /* 0x0000002606087981 */ /* 0x000ea8000c1ef900 */
[----:B--2---:R-:W-:Y:S01]  /*11fb0*/  CCTL.IVALL ;  /* 0x00000000ff00798f */ /* 0x004fe20002000000 */
[----:B------:R-:W-:Y:S05]  /*11fc0*/  YIELD ;  /* 0x0000000000007946 */ /* 0x000fea0003800000 */
[----:B------:R-:W-:-:S13]  /*11fd0*/  ISETP.NE.AND P0, PT, R8, R17, PT ;  /* 0x000000110800720c */ /* 0x000fda0003f05270 */
[----:B------:R-:W-:Y:S05]  /*11fe0*/  @P0 BRA `(.L_x_2265) ;  /* 0xfffffffc00ec0947 */ /* 0x000fea000383ffff */
.L_x_2264:
[----:B------:R-:W-:Y:S05]  /*11ff0*/  BSYNC B0 ;  /* 0x0000000000007941 */ /* 0x000fea0003800000 */
.L_x_2263:
[----:B------:R-:W-:Y:S01]  /*12000*/  UMOV UR4, 0xffffffff ;  /* 0xffffffff00047882 */ /* 0x000fe20000000000 */
[----:B------:R-:W-:Y:S02]  /*12010*/  LEA.HI.X R11, R2, R13, R11, 0x2, P2 ;  /* 0x0000000d020b7211 */ /* 0x000fe400010f140b */
[----:B------:R-:W-:Y:S01]  /*12020*/  LEA.HI.X R9, R4, R15, R9, 0x2, P3 ;  /* 0x0000000f04097211 */ /* 0x000fe200018f1409 */
[----:B------:R-:W-:Y:S06]  /*12030*/  BRA.DIV UR4, `(.L_x_2266) ;  /* 0x0000004e04d87947 */ /* 0x000fec000b800000 */
[----:B------:R-:W-:Y:S01]  /*12040*/  NOP ;  /* 0x0000000000007918 */ /* 0x000fe20000000000 */
.L_x_2375:
        /* <DEDUP_REMOVED lines=17> */
.L_x_2269:
[----:B------:R-:W-:Y:S01]  /*12160*/  @P0 ELECT P2, URZ, PT ;  /* 0x00000000003f082f */ /* 0x000fe20003840000 */
[----:B------:R1:W-:-:S12]  /*12170*/  UBLKRED.G.S.ADD.F32.RN [UR4], [UR6], UR7, desc[UR8] ;  /* 0x00000804060073bb */ /* 0x0003d800080a1407 */
[----:B------:R-:W-:Y:S02]  /*12180*/  @P2 PLOP3.LUT P0, PT, P2, PT, PT, 0x8, 0x0 ;  /* 0x000000000000281c */ /* 0x000fe4000170e170 */
[----:B------:R-:W-:-:S11]  /*12190*/  PLOP3.LUT P2, PT, PT, PT, PT, 0x8, 0x0 ;  /* 0x000000000000781c */ /* 0x000fd60003f4e170 */
[----:B-1----:R-:W-:Y:S05]  /*121a0*/  @P0 BRA.U.ANY `(.L_x_2269) ;  /* 0xfffffffd00ec0947 */ /* 0x002fea000393ffff */
[----:B------:R0:W-:Y:S01]  /*121b0*/  UTMACMDFLUSH ;  /* 0x00000000000079b7 */ /* 0x0001e20000000000 */
[----:B------:R-:W-:-:S04]  /*121c0*/  DEPBAR.LE SB0, 0x0 ;  /* 0x000080000000791a */ /* 0x000fc80000000000 */
.L_x_2268:
[----:B------:R-:W-:Y:S05]  /*121d0*/  BSYNC B0 ;  /* 0x0000000000007941 */ /* 0x000fea0003800000 */
.L_x_2267:
        /* <DEDUP_REMOVED lines=14> */
.L_x_2271:
[----:B------:R-:W-:Y:S05]  /*122c0*/  BSYNC B0 ;  /* 0x0000000000007941 */ /* 0x000fea0003800000 */
.L_x_2270:
        /* <DEDUP_REMOVED lines=14> */
.L_x_2274:
[----:B-1-3--:R-:W2:Y:S04]  /*123b0*/  LDG.E.STRONG.GPU R0, desc[UR38][R2.64] ;  /* 0x0000002602007981 */ /* 0x00aea8000c1ef900 */
[----:B--2---:R-:W-:Y:S01]  /*123c0*/  CCTL.IVALL ;  /* 0x00000000ff00798f */ /* 0x004fe20002000000 */
[----:B------:R-:W-:Y:S05]  /*123d0*/  YIELD ;  /* 0x0000000000007946 */ /* 0x000fea0003800000 */
[----:B------:R-:W-:-:S13]  /*123e0*/  ISETP.NE.AND P0, PT, R0, R17, PT ;  /* 0x000000110000720c */ /* 0x000fda0003f05270 */
[----:B------:R-:W-:Y:S05]  /*123f0*/  @P0 BRA `(.L_x_2274) ;  /* 0xfffffffc00ec0947 */ /* 0x000fea000383ffff */
.L_x_2273:
[----:B------:R-:W-:Y:S05]  /*12400*/  BSYNC B0 ;  /* 0x0000000000007941 */ /* 0x000fea0003800000 */
.L_x_2272:
[----:B------:R-:W-:-:S03]  /*12410*/  UMOV UR4, 0xffffffff ;  /* 0xffffffff00047882 */ /* 0x000fc60000000000 */
[----:B------:R-:W-:Y:S05]  /*12420*/  BRA.DIV UR4, `(.L_x_2275) ;  /* 0x0000004a04f87947 */ /* 0x000fea000b800000 */
[----:B------:R-:W-:Y:S01]  /*12430*/  NOP ;  /* 0x0000000000007918 */ /* 0x000fe20000000000 */
.L_x_2378:
        /* <DEDUP_REMOVED lines=17> */
.L_x_2278:
[----:B------:R-:W-:Y:S01]  /*12550*/  @P0 ELECT P2, URZ, PT ;  /* 0x00000000003f082f */ /* 0x000fe20003840000 */
[----:B------:R2:W-:-:S12]  /*12560*/  UBLKRED.G.S.ADD.F32.RN [UR4], [UR6], UR7, desc[UR8] ;  /* 0x00000804060073bb */ /* 0x0005d800080a1407 */
[----:B------:R-:W-:Y:S02]  /*12570*/  @P2 PLOP3.LUT P0, PT, P2, PT, PT, 0x8, 0x0 ;  /* 0x000000000000281c */ /* 0x000fe4000170e170 */
[----:B------:R-:W-:-:S11]  /*12580*/  PLOP3.LUT P2, PT, PT, PT, PT, 0x8, 0x0 ;  /* 0x000000000000781c */ /* 0x000fd60003f4e170 */
[----:B--2---:R-:W-:Y:S05]  /*12590*/  @P0 BRA.U.ANY `(.L_x_2278) ;  /* 0xfffffffd00ec0947 */ /* 0x004fea000393ffff */
[----:B------:R0:W-:Y:S01]  /*125a0*/  UTMACMDFLUSH ;  /* 0x00000000000079b7 */ /* 0x0001e20000000000 */
[----:B------:R-:W-:-:S04]  /*125b0*/  DEPBAR.LE SB0, 0x0 ;  /* 0x000080000000791a */ /* 0x000fc80000000000 */
.L_x_2277:
[----:B------:R-:W-:Y:S05]  /*125c0*/  BSYNC B0 ;  /* 0x0000000000007941 */ /* 0x000fea0003800000 */
.L_x_2276:
        /* <DEDUP_REMOVED lines=14> */
.L_x_2208:
        /* <DEDUP_REMOVED lines=21> */
.L_x_2280:
        /* <DEDUP_REMOVED lines=13> */
.L_x_2282:
[----:B------:R-:W-:-:S05]  /*128d0*/  ULDC UR4, c[0x0][0x8c4] ;  /* 0x0002310000047ab9 */ /* 0x000fca0000000800 */
.L_x_2281:
        /* <DEDUP_REMOVED lines=44> */
.L_x_2283:
        /* <DEDUP_REMOVED lines=13> */
.L_x_2284:
        /* <DEDUP_REMOVED lines=12> */
.L_x_2285:
        /* <DEDUP_REMOVED lines=30> */
.L_x_2286:
        /* <DEDUP_REMOVED lines=35> */
.L_x_2291:
[----:B------:R-:W2:Y:S04]  /*13140*/  LDG.E.STRONG.GPU R0, desc[UR38][R2.64] ;  /* 0x0000002602007981 */ /* 0x000ea8000c1ef900 */
[----:B--2---:R-:W-:Y:S01]  /*13150*/  CCTL.IVALL ;  /* 0x00000000ff00798f */ /* 0x004fe20002000000 */
[----:B------:R-:W-:Y:S05]  /*13160*/  YIELD ;  /* 0x0000000000007946 */ /* 0x000fea0003800000 */
[----:B------:R-:W-:-:S13]  /*13170*/  ISETP.NE.AND P1, PT, R0, UR22, PT ;  /* 0x0000001600007c0c */ /* 0x000fda000bf25270 */
[----:B------:R-:W-:Y:S05]  /*13180*/  @P1 BRA `(.L_x_2291) ;  /* 0xfffffffc00ec1947 */ /* 0x000fea000383ffff */
.L_x_2290:
[----:B------:R-:W-:Y:S05]  /*13190*/  BSYNC B0 ;  /* 0x0000000000007941 */ /* 0x000fea0003800000 */
.L_x_2289:
[----:B------:R-:W-:-:S03]  /*131a0*/  UMOV UR15, 0xffffffff ;  /* 0xffffffff000f7882 */ /* 0x000fc60000000000 */
[----:B------:R-:W-:Y:S05]  /*131b0*/  BRA.DIV UR15, `(.L_x_2292) ;  /* 0x0000003e0fb07947 */ /* 0x000fea000b800000 */
[----:B------:R-:W-:Y:S01]  /*131c0*/  NOP ;  /* 0x0000000000007918 */ /* 0x000fe20000000000 */
.L_x_2381:
        /* <DEDUP_REMOVED lines=22> */
.L_x_2294:
[----:B------:R-:W-:Y:S05]  /*13330*/  BSYNC B0 ;  /* 0x0000000000007941 */ /* 0x000fea0003800000 */
.L_x_2293:
        /* <DEDUP_REMOVED lines=20> */
.L_x_2296:
[----:B------:R-:W-:Y:S05]  /*13480*/  BSYNC B0 ;  /* 0x0000000000007941 */ /* 0x000fea0003800000 */
.L_x_2295:
[----:B------:R-:W-:Y:S06]  /*13490*/  BAR.ARV 0xa, 0xa0 ;  /* 0x0282800000007b1d */ /* 0x000fec0000002000 */
[----:B------:R-:W-:Y:S04]  /*134a0*/  BSSY B0, `(.L_x_2297) ;  /* 0x0000003000007945 */ /* 0x000fe80003800000 */
[----:B------:R-:W-:Y:S05]  /*134b0*/  @!P0 BRA `(.L_x_2298) ;  /* 0x0000000000048947 */ /* 0x000fea0003800000 */
[----:B------:R-:W-:-:S04]  /*134c0*/  DEPBAR.LE SB0, 0x0 ;  /* 0x000080000000791a */ /* 0x000fc80000000000 */
.L_x_2298:
[----:B------:R-:W-:Y:S05]  /*134d0*/  BSYNC B0 ;  /* 0x0000000000007941 */ /* 0x000fea0003800000 */
.L_x_2297:
        /* <DEDUP_REMOVED lines=19> */
.L_x_2300:
[----:B------:R-:W-:Y:S05]  /*13610*/  BSYNC B0 ;  /* 0x0000000000007941 */ /* 0x000fea0003800000 */
.L_x_2299:
[----:B------:R-:W-:Y:S01]  /*13620*/  UIADD3 UR15, UR9, 0x1, URZ ;  /* 0x00000001090f7890 */ /* 0x000fe2000fffe03f */
[----:B------:R-:W-:Y:S11]  /*13630*/  BRA `(.L_x_2301) ;  /* 0x0000000000047947 */ /* 0x000ff60003800000 */
.L_x_2288:
[----:B------:R-:W-:-:S05]  /*13640*/  UMOV UR15, UR9 ;  /* 0x00000009000f7c82 */ /* 0x000fca0008000000 */
.L_x_2301:
        /* <DEDUP_REMOVED lines=15> */
.L_x_2326:
        /* <DEDUP_REMOVED lines=11> */
.L_x_2304:
[----:B------:R-:W2:Y:S04]  /*137f0*/  LDG.E.STRONG.GPU R0, desc[UR38][R2.64] ;  /* 0x0000002602007981 */ /* 0x000ea8000c1ef900 */
[----:B--2---:R-:W-:Y:S01]  /*13800*/  CCTL.IVALL ;  /* 0x00000000ff00798f */ /* 0x004fe20002000000 */
[----:B------:R-:W-:Y:S05]  /*13810*/  YIELD ;  /* 0x0000000000007946 */ /* 0x000fea0003800000 */
[----:B------:R-:W-:-:S13]  /*13820*/  ISETP.NE.AND P1, PT, R0, UR22, PT ;  /* 0x0000001600007c0c */ /* 0x000fda000bf25270 */
[----:B------:R-:W-:Y:S05]  /*13830*/  @P1 BRA `(.L_x_2304) ;  /* 0xfffffffc00ec1947 */ /* 0x000fea000383ffff */
.L_x_2303:
[----:B------:R-:W-:Y:S05]  /*13840*/  BSYNC B0 ;  /* 0x0000000000007941 */ /* 0x000fea0003800000 */
.L_x_2302:
[----:B------:R-:W-:-:S03]  /*13850*/  UMOV UR16, 0xffffffff ;  /* 0xffffffff00107882 */ /* 0x000fc60000000000 */
[----:B------:R-:W-:Y:S05]  /*13860*/  BRA.DIV UR16, `(.L_x_2305) ;  /* 0x0000003a10207947 */ /* 0x000fea000b800000 */
[----:B------:R-:W-:Y:S01]  /*13870*/  NOP ;  /* 0x0000000000007918 */ /* 0x000fe20000000000 */
.L_x_2384:
        /* <DEDUP_REMOVED lines=19> */
.L_x_2307:
[----:B------:R-:W-:Y:S05]  /*139b0*/  BSYNC B0 ;  /* 0x0000000000007941 */ /* 0x000fea0003800000 */
.L_x_2306:
        /* <DEDUP_REMOVED lines=17> */
.L_x_2309:
[----:B------:R-:W-:Y:S05]  /*13ad0*/  BSYNC B0 ;  /* 0x0000000000007941 */ /* 0x000fea0003800000 */
.L_x_2308:
[----:B------:R-:W-:Y:S06]  /*13ae0*/  BAR.ARV 0xa, 0xa0 ;  /* 0x0282800000007b1d */ /* 0x000fec0000002000 */
[----:B------:R-:W-:Y:S04]  /*13af0*/  BSSY B0, `(.L_x_2310) ;  /* 0x0000003000007945 */ /* 0x000fe80003800000 */
[----:B------:R-:W-:Y:S05]  /*13b00*/  @!P0 BRA `(.L_x_2311) ;  /* 0x0000000000048947 */ /* 0x000fea0003800000 */
[----:B------:R-:W-:-:S04]  /*13b10*/  DEPBAR.LE SB0, 0x0 ;  /* 0x000080000000791a */ /* 0x000fc80000000000 */
.L_x_2311:
[----:B------:R-:W-:Y:S05]  /*13b20*/  BSYNC B0 ;  /* 0x0000000000007941 */ /* 0x000fea0003800000 */
.L_x_2310:
        /* <DEDUP_REMOVED lines=19> */
.L_x_2313:
[----:B------:R-:W-:Y:S05]  /*13c60*/  BSYNC B0 ;  /* 0x0000000000007941 */ /* 0x000fea0003800000 */
.L_x_2312:
        /* <DEDUP_REMOVED lines=9> */
.L_x_2316:
[----:B------:R-:W2:Y:S04]  /*13d00*/  LDG.E.STRONG.GPU R0, desc[UR38][R2.64] ;  /* 0x0000002602007981 */ /* 0x000ea8000c1ef900 */
[----:B--2---:R-:W-:Y:S01]  /*13d10*/  CCTL.IVALL ;  /* 0x00000000ff00798f */ /* 0x004fe20002000000 */
[----:B------:R-:W-:Y:S05]  /*13d20*/  YIELD ;  /* 0x0000000000007946 */ /* 0x000fea0003800000 */
[----:B------:R-:W-:-:S13]  /*13d30*/  ISETP.NE.AND P1, PT, R0, UR22, PT ;  /* 0x0000001600007c0c */ /* 0x000fda000bf25270 */
[----:B------:R-:W-:Y:S05]  /*13d40*/  @P1 BRA `(.L_x_2316) ;  /* 0xfffffffc00ec1947 */ /* 0x000fea000383ffff */
.L_x_2315:
[----:B------:R-:W-:Y:S05]  /*13d50*/  BSYNC B0 ;  /* 0x0000000000007941 */ /* 0x000fea0003800000 */
.L_x_2314:
[----:B------:R-:W-:-:S03]  /*13d60*/  UMOV UR12, 0xffffffff ;  /* 0xffffffff000c7882 */ /* 0x000fc60000000000 */
[----:B------:R-:W-:Y:S05]  /*13d70*/  BRA.DIV UR12, `(.L_x_2317) ;  /* 0x000000320cf87947 */ /* 0x000fea000b800000 */
[----:B------:R-:W-:Y:S01]  /*13d80*/  NOP ;  /* 0x0000000000007918 */ /* 0x000fe20000000000 */
.L_x_2387:
        /* <DEDUP_REMOVED lines=15> */
.L_x_2319:
[----:B------:R-:W-:Y:S05]  /*13e80*/  BSYNC B0 ;  /* 0x0000000000007941 */ /* 0x000fea0003800000 */
.L_x_2318:
        /* <DEDUP_REMOVED lines=15> */
.L_x_2321:
[----:B------:R-:W-:Y:S05]  /*13f80*/  BSYNC B0 ;  /* 0x0000000000007941 */ /* 0x000fea0003800000 */
.L_x_2320:
[----:B------:R-:W-:Y:S06]  /*13f90*/  BAR.ARV 0xa, 0xa0 ;  /* 0x0282800000007b1d */ /* 0x000fec0000002000 */
[----:B------:R-:W-:Y:S04]  /*13fa0*/  BSSY B0, `(.L_x_2322) ;  /* 0x0000003000007945 */ /* 0x000fe80003800000 */
[----:B------:R-:W-:Y:S05]  /*13fb0*/  @!P0 BRA `(.L_x_2323) ;  /* 0x0000000000048947 */ /* 0x000fea0003800000 */
[----:B------:R-:W-:-:S04]  /*13fc0*/  DEPBAR.LE SB0, 0x0 ;  /* 0x000080000000791a */ /* 0x000fc80000000000 */
.L_x_2323:
[----:B------:R-:W-:Y:S05]  /*13fd0*/  BSYNC B0 ;  /* 0x0000000000007941 */ /* 0x000fea0003800000 */
.L_x_2322:
        /* <DEDUP_REMOVED lines=19> */
.L_x_2325:
[----:B------:R-:W-:Y:S05]  /*14110*/  BSYNC B0 ;  /* 0x0000000000007941 */ /* 0x000fea0003800000 */
.L_x_2324:
[----:B------:R-:W-:Y:S02]  /*14120*/  UIADD3 UR9, UR9, 0x2, URZ ;  /* 0x0000000209097890 */ /* 0x000fe4000fffe03f */
[----:B------:R-:W-:-:S04]  /*14130*/  UIADD3 UR4, UR4, 0x4000, URZ ;  /* 0x0000400004047890 */ /* 0x000fc8000fffe03f */
[----:B------:R-:W-:-:S13]  /*14140*/  ISETP.LE.AND P1, PT, R9, UR9, PT ;  /* 0x0000000909007c0c */ /* 0x000fda000bf23270 */
[----:B------:R-:W-:Y:S05]  /*14150*/  @!P1 BRA `(.L_x_2326) ;  /* 0xfffffff400789947 */ /* 0x000fea000383ffff */
.L_x_2287:
        /* <DEDUP_REMOVED lines=41> */
.L_x_2329:
[----:B------:R-:W-:Y:S05]  /*143f0*/  BSYNC B0 ;  /* 0x0000000000007941 */ /* 0x000fea0003800000 */
.L_x_2328:
[----:B------:R-:W-:Y:S05]  /*14400*/  BRA `(.L_x_2330) ;  /* 0x0000000000047947 */ /* 0x000fea0003800000 */
.L_x_2327:
[----:B------:R-:W-:-:S05]  /*14410*/  UMOV UR4, UR9 ;  /* 0x0000000900047c82 */ /* 0x000fca0008000000 */
.L_x_2330:
        /* <DEDUP_REMOVED lines=11> */
.L_x_2335:
        /* <DEDUP_REMOVED lines=24> */
.L_x_2332:
[----:B------:R-:W-:Y:S05]  /*14650*/  BSYNC B0 ;  /* 0x0000000000007941 */ /* 0x000fea0003800000 */
.L_x_2331:
        /* <DEDUP_REMOVED lines=24> */
.L_x_2334:
[----:B------:R-:W-:Y:S05]  /*147e0*/  BSYNC B0 ;  /* 0x0000000000007941 */ /* 0x000fea0003800000 */
.L_x_2333:
[----:B------:R-:W-:Y:S02]  /*147f0*/  UIADD3 UR7, UR7, 0x2, URZ ;  /* 0x0000000207077890 */ /* 0x000fe4000fffe03f */
[----:B------:R-:W-:Y:S02]  /*14800*/  ULEA UR5, UR19, UR5, 0x1 ;  /* 0x0000000513057291 */ /* 0x000fe4000f8e083f */
[----:B------:R-:W-:Y:S02]  /*14810*/  ULEA UR6, UR19, UR6, 0x1 ;  /* 0x0000000613067291 */ /* 0x000fe4000f8e083f */
[----:B------:R-:W-:-:S13]  /*14820*/  ISETP.NE.AND P0, PT, RZ, UR7, PT ;  /* 0x00000007ff007c0c */ /* 0x000fda000bf05270 */
[----:B------:R-:W-:Y:S05]  /*14830*/  @!P0 BRA `(.L_x_2213) ;  /* 0x0000002400248947 */ /* 0x000fea0003800000 */
[----:B------:R-:W-:Y:S05]  /*14840*/  BRA `(.L_x_2335) ;  /* 0xfffffffc00207947 */ /* 0x000fea000383ffff */
.L_x_2279:
        /* <DEDUP_REMOVED lines=14> */
.L_x_2336:
        /* <DEDUP_REMOVED lines=14> */
.L_x_2338:
[----:B------:R-:W-:-:S05]  /*14a10*/  ULDC UR4, c[0x0][0x8c4] ;  /* 0x0002310000047ab9 */ /* 0x000fca0000000800 */
.L_x_2337:
        /* <DEDUP_REMOVED lines=59> */
.L_x_2340:
        /* <DEDUP_REMOVED lines=13> */
.L_x_2341:
        /* <DEDUP_REMOVED lines=8> */
.L_x_2342:
        /* <DEDUP_REMOVED lines=21> */
.L_x_2343:
        /* <DEDUP_REMOVED lines=50> */
.L_x_2388:
        /* <DEDUP_REMOVED lines=15> */
.L_x_2346:
        /* <DEDUP_REMOVED lines=49> */
[----:B------:R-:W-:Y:S01]  /*15790*/  R2UR UR47, R0 ;  /* 0x00000000002f72ca */ /* 0x000fe200000e0000 */
[----:B------:R-:W-:-:S04]  /*157a0*/  IMAD.MOV.U32 R0, RZ, RZ, 0x8000 ;  /* 0x00008000ff007424 */ /* 0x000fc800078e00ff */
        /* <DEDUP_REMOVED lines=25> */
[----:B------:R-:W-:-:S07]  /*15940*/  IMAD.U32 R17, RZ, RZ, UR8 ;  /* 0x00000008ff117e24 */ /* 0x000fce000f8e00ff */
.L_x_2357:
[----:B-123--:R-:W-:-:S04]  /*15950*/  SHF.L.U32 R18, R10, 0x1f, RZ ;  /* 0x0000001f0a127819 */ /* 0x00efc800000006ff */
[----:B------:R-:W2:Y:S02]  /*15960*/  SYNCS.PHASECHK.TRANS64.TRYWAIT P1, [R15+URZ+0x30c40], R18 ;  /* 0x030c40120f0075a7 */ /* 0x000ea4000802017f */
[----:B--2---:R-:W-:Y:S05]  /*15970*/  @!P1 BRA `(.L_x_2349) ;  /* 0x0000001800289947 */ /* 0x004fea0003800000 */
.L_x_2389:
        /* <DEDUP_REMOVED lines=8> */
.L_x_2350:
        /* <DEDUP_REMOVED lines=17> */
[----:B------:R-:W-:Y:S01]  /*15b10*/  LEA.HI.X.SX32 R3, R19, R11, 0x1, P1 ;  /* 0x0000000b13037211 */ /* 0x000fe200008f0eff */
[----:B-1----:R-:W-:Y:S01]  /*15b20*/  IMAD.MOV.U32 R7, RZ, RZ, R4 ;  /* 0x000000ffff077224 */ /* 0x002fe200078e0004 */
        /* <DEDUP_REMOVED lines=10> */
[----:B-1-3--:R-:W-:Y:S05]  /*15bd0*/  @!P1 BRA `(.L_x_2351) ;  /* 0x0000001400a49947 */ /* 0x00afea0003800000 */
.L_x_2390:
        /* <DEDUP_REMOVED lines=8> */
.L_x_2352:
[----:B------:R-:W-:Y:S01]  /*15c60*/  IADD3 R19, R19, 0x80, RZ ;  /* 0x0000008013137810 */ /* 0x000fe20007ffe0ff */
[----:B------:R-:W-:Y:S01]  /*15c70*/  ULDC.64 UR8, c[0x0][0x700] ;  /* 0x0001c00000087ab9 */ /* 0x000fe20000000a00 */
[----:B------:R-:W-:Y:S01]  /*15c80*/  R2UR UR26, R15 ;  /* 0x000000000f1a72ca */ /* 0x000fe200000e0000 */
[----:B------:R-:W-:Y:S01]  /*15c90*/  IMAD.U32 R9, RZ, RZ, UR8 ;  /* 0x00000008ff097e24 */ /* 0x000fe2000f8e00ff */
[C---:B------:R-:W-:Y:S01]  /*15ca0*/  IADD3 R2, P1, R19.reuse, UR22, RZ ;  /* 0x0000001613027c10 */ /* 0x040fe2000ff3e0ff */
[----:B------:R-:W-:Y:S01]  /*15cb0*/  IMAD.U32 R8, RZ, RZ, UR9 ;  /* 0x00000009ff087e24 */ /* 0x000fe2000f8e00ff */
[----:B------:R-:W-:Y:S01]  /*15cc0*/  SHF.R.S32.HI R20, RZ, 0x1f, R19 ;  /* 0x0000001fff147819 */ /* 0x000fe20000011413 */
[----:B------:R-:W-:Y:S01]  /*15cd0*/  VIADD R21, R19, UR7 ;  /* 0x0000000713157c36 */ /* 0x000fe20008000000 */
[----:B------:R-:W-:Y:S01]  /*15ce0*/  LEA R3, P2, R2, R9, 0x2 ;  /* 0x0000000902037211 */ /* 0x000fe200078410ff */
[----:B------:R-:W-:Y:S01]  /*15cf0*/  UMOV UR24, 0x0 ;  /* 0x0000000000187882 */ /* 0x000fe20000000000 */
[----:B------:R-:W-:Y:S01]  /*15d00*/  UMOV UR25, 0x14f00000 ;  /* 0x14f0000000197882 */ /* 0x000fe20000000000 */
[----:B------:R-:W-:Y:S01]  /*15d10*/  UMOV UR18, URZ ;  /* 0x0000003f00127c82 */ /* 0x000fe20008000000 */
[----:B------:R-:W-:Y:S01]  /*15d20*/  R2UR UR28, R3 ;  /* 0x00000000031c72ca */ /* 0x000fe200000e0000 */
[----:B------:R-:W-:Y:S01]  /*15d30*/  UMOV UR10, 0x20 ;  /* 0x00000020000a7882 */ /* 0x000fe20000000000 */
[----:B------:R-:W-:Y:S01]  /*15d40*/  IADD3.X R3, R20, R14, RZ, P1, !PT ;  /* 0x0000000e14037210 */ /* 0x000fe20000ffe4ff */
[----:B------:R-:W-:Y:S01]  /*15d50*/  UIADD3 UR16, UR26, 0x14000, URZ ;  /* 0x000140001a107890 */ /* 0x000fe2000fffe03f */
[----:B------:R-:W-:Y:S01]  /*15d60*/  R2UR UR19, R21 ;  /* 0x00000000151372ca */ /* 0x000fe200000e0000 */
[----:B------:R-:W-:Y:S01]  /*15d70*/  UIADD3 UR17, UR26, 0x30c18, URZ ;  /* 0x00030c181a117890 */ /* 0x000fe2000fffe03f */
[----:B------:R-:W-:Y:S01]  /*15d80*/  LEA.HI.X R3, R2, R8, R3, 0x2, P2 ;  /* 0x0000000802037211 */ /* 0x000fe200010f1403 */
[----:B------:R-:W-:Y:S01]  /*15d90*/  UIADD3 UR26, UR26, 0x20200, URZ ;  /* 0x000202001a1a7890 */ /* 0x000fe2000fffe03f */
[----:B------:R-:W-:-:S02]  /*15da0*/  IADD3 R2, P1, R7, 0xf0, RZ ;  /* 0x000000f007027810 */ /* 0x000fc40007f3e0ff */
[----:B------:R-:W-:Y:S02]  /*15db0*/  R2UR UR29, R3 ;  /* 0x00000000031d72ca */ /* 0x000fe400000e0000 */
[----:B------:R-:W-:Y:S01]  /*15dc0*/  R2UR UR8, R2 ;  /* 0x00000000020872ca */ /* 0x000fe200000e0000 */
[----:B------:R-:W-:Y:S01]  /*15dd0*/  IMAD.X R3, RZ, RZ, R6, P1 ;  /* 0x000000ffff037224 */ /* 0x000fe200008e0606 */
[----:B------:R-:W-:-:S04]  /*15de0*/  UMOV UR27, UR17 ;  /* 0x00000011001b7c82 */ /* 0x000fc80008000000 */
[----:B------:R-:W-:-:S13]  /*15df0*/  R2UR UR9, R3 ;  /* 0x00000000030972ca */ /* 0x000fda00000e0000 */
[----:B------:R3:W-:Y:S01]  /*15e00*/  UTMALDG.4D [UR16], [UR8], desc[UR24] ;  /* 0x00001810080075b4 */ /* 0x0007e20008019000 */
[----:B------:R3:W-:Y:S01]  /*15e10*/  UBLKCP.S.G [UR26], [UR28], UR10 ;  /* 0x0000001a1c0073ba */ /* 0x0007e2000800020a */
[----:B------:R-:W4:Y:S02]  /*15e20*/  SYNCS.PHASECHK.TRANS64.TRYWAIT P1, [R15+URZ+0x30c48], R18 ;  /* 0x030c48120f0075a7 */ /* 0x000f24000802017f */
[----:B---34-:R-:W-:Y:S05]  /*15e30*/  @!P1 BRA `(.L_x_2353) ;  /* 0x0000001400209947 */ /* 0x018fea0003800000 */
.L_x_2391:
        /* <DEDUP_REMOVED lines=8> */
.L_x_2354:
        /* <DEDUP_REMOVED lines=24> */
.L_x_2393:
        /* <DEDUP_REMOVED lines=8> */
.L_x_2356:
        /* <DEDUP_REMOVED lines=30> */
.L_x_2348:
[----:B------:R-:W4:Y:S02]  /*162a0*/  LDL.LU R4, [R1+0x4] ;  /* 0x0000040001047983 */ /* 0x000f240000300800 */
[----:B----4-:R-:W-:Y:S02]  /*162b0*/  ISETP.NE.AND P1, PT, R4, RZ, PT ;  /* 0x000000ff0400720c */ /* 0x010fe40003f25270 */
[----:B------:R4:W5:Y:S11]  /*162c0*/  LDL R4, [R1] ;  /* 0x0000000001047983 */ /* 0x0009760000100800 */
[----:B----4-:R-:W-:Y:S05]  /*162d0*/  @!P1 BRA `(.L_x_2347) ;  /* 0x0000000400249947 */ /* 0x010fea0003800000 */
[----:B------:R-:W-:-:S04]  /*162e0*/  SHF.L.U32 R12, R10, 0x1f, RZ ;  /* 0x0000001f0a0c7819 */ /* 0x000fc800000006ff */
[----:B------:R-:W4:Y:S02]  /*162f0*/  SYNCS.PHASECHK.TRANS64.TRYWAIT P1, [R15+URZ+0x30c40], R12 ;  /* 0x030c400c0f0075a7 */ /* 0x000f24000802017f */
[----:B----4-:R-:W-:Y:S05]  /*16300*/  @!P1 BRA `(.L_x_2358) ;  /* 0x0000001000189947 */ /* 0x010fea0003800000 */
.L_x_2394:
        /* <DEDUP_REMOVED lines=8> */
.L_x_2359:
        /* <DEDUP_REMOVED lines=27> */
.L_x_2395:
        /* <DEDUP_REMOVED lines=8> */
.L_x_2361:
        /* <DEDUP_REMOVED lines=27> */
.L_x_2347:
[----:B------:R-:W1:Y:S01]  /*16770*/  S2R R0, SR_TID.X ;  /* 0x0000000000007919 */ /* 0x000e620000002100 */
[----:B------:R-:W-:Y:S01]  /*16780*/  IMAD R3, R16, 0x8, R15 ;  /* 0x0000000810037824 */ /* 0x000fe200078e020f */
[----:B-1----:R-:W-:Y:S02]  /*16790*/  LOP3.LUT R2, R0, 0x7f, RZ, 0xc0, !PT ;  /* 0x0000007f00027812 */ /* 0x002fe400078ec0ff */
[----:B------:R-:W-:Y:S02]  /*167a0*/  SHF.L.U32 R0, R10, 0x1f, RZ ;  /* 0x0000001f0a007819 */ /* 0x000fe400000006ff */
[----:B------:R-:W-:Y:S02]  /*167b0*/  ISETP.NE.AND P1, PT, R2, RZ, PT ;  /* 0x000000ff0200720c */ /* 0x000fe40003f25270 */
[----:B------:R-:W1:Y:S02]  /*167c0*/  SYNCS.PHASECHK.TRANS64.TRYWAIT P0, [R3+URZ+0x30c40], R0 ;  /* 0x030c4000030075a7 */ /* 0x000e64000800017f */
[----:B-1----:R-:W-:Y:S09]  /*167d0*/  @!P0 BRA `(.L_x_2362) ;  /* 0x0000000c000c8947 */ /* 0x002ff20003800000 */
.L_x_2396:
[----:B------:R-:W-:Y:S05]  /*167e0*/  @P1 BRA `(.L_x_2363) ;  /* 0x0000000000181947 */ /* 0x000fea0003800000 */
[----:B------:R-:W1:Y:S01]  /*167f0*/  S2R R2, SR_TID.X ;  /* 0x0000000000027919 */ /* 0x000e620000002100 */
[----:B------:R-:W-:-:S04]  /*16800*/  MOV R0, 0x4200 ;  /* 0x0000420000007802 */ /* 0x000fc80000000f00 */
[----:B------:R1:W-:Y:S02]  /*16810*/  SYNCS.ARRIVE.TRANS64 RZ, [R3+URZ+0x30c30], R0 ;  /* 0x030c300003ff79a7 */ /* 0x0003e4000800003f */
[----:B-1----:R-:W-:-:S13]  /*16820*/  LOP3.LUT P0, RZ, R2, 0x1f, RZ, 0xc0, !PT ;  /* 0x0000001f02ff7812 */ /* 0x002fda000780c0ff */
[----:B------:R-:W-:Y:S05]  /*16830*/  @!P0 BRA `(.L_x_2363) ;  /* 0x0000000000048947 */ /* 0x000fea0003800000 */
[----:B------:R-:W-:Y:S01]  /*16840*/  BPT.TRAP 0x1 ;  /* 0x000000040000795c */ /* 0x000fe20000300000 */
.L_x_2363:
        /* <DEDUP_REMOVED lines=34> */
.L_x_2344:
[----:B------:R-:W-:Y:S05]  /*16a70*/  BSYNC B0 ;  /* 0x0000000000007941 */ /* 0x000fea0003800000 */
.L_x_2339:
[----:B------:R-:W-:-:S03]  /*16a80*/  UMOV UR8, 0xffffffff ;  /* 0xffffffff00087882 */ /* 0x000fc60000000000 */
[----:B------:R-:W-:Y:S05]  /*16a90*/  BRA.DIV UR8, `(.L_x_2364) ;  /* 0x0000000a08707947 */ /* 0x000fea000b800000 */
[----:B------:R-:W-:-:S13]  /*16aa0*/  ELECT P6, URZ, PT ;  /* 0x00000000003f782f */ /* 0x000fda00038c0000 */
.L_x_2399:
[----:B------:R-:W-:Y:S05]  /*16ab0*/  @!P6 BRA `(.L_x_2213) ;  /* 0x000000000084e947 */ /* 0x000fea0003800000 */
[----:B------:R-:W-:-:S06]  /*16ac0*/  ULOP3.LUT UR8, UR36, 0x2, URZ, 0xfc, !UPT ;  /* 0x0000000224087892 */ /* 0x000fcc000f8efc3f */
[----:B------:R-:W-:-:S05]  /*16ad0*/  IMAD.U32 R2, RZ, RZ, UR8 ;  /* 0x00000008ff027e24 */ /* 0x000fca000f8e00ff */
[----:B------:R-:W-:-:S13]  /*16ae0*/  ISETP.NE.AND P2, PT, R2, 0x3, PT ;  /* 0x000000030200780c */ /* 0x000fda0003f45270 */
[----:B------:R-:W-:Y:S05]  /*16af0*/  @!P2 BRA `(.L_x_2365) ;  /* 0x000000000004a947 */ /* 0x000fea0003800000 */
[----:B---3--:R-:W-:Y:S01]  /*16b00*/  BPT.TRAP 0x1 ;  /* 0x000000040000795c */ /* 0x008fe20000300000 */
.L_x_2365:
        /* <DEDUP_REMOVED lines=15> */
.L_x_2400:
[----:B------:R-:W2:Y:S02]  /*16c00*/  SYNCS.PHASECHK.TRANS64.TRYWAIT P0, [R3+URZ], R2 ;  /* 0x00000002030075a7 */ /* 0x000ea4000800017f */
[----:B--2---:R-:W-:Y:S05]  /*16c10*/  @!P0 BRA `(.L_x_2367) ;  /* 0x0000000800448947 */ /* 0x004fea0003800000 */
.L_x_2401:
[----:B------:R-:W-:Y:S05]  /*16c20*/  @!P2 BRA `(.L_x_2368) ;  /* 0x000000000004a947 */ /* 0x000fea0003800000 */
[----:B---3--:R-:W-:Y:S01]  /*16c30*/  BPT.TRAP 0x1 ;  /* 0x000000040000795c */ /* 0x008fe20000300000 */
.L_x_2368:
[----:B--2---:R-:W-:-:S05]  /*16c40*/  IADD3 R3, R8, 0x30c40, RZ ;  /* 0x00030c4008037810 */ /* 0x004fca0007ffe0ff */
[----:B------:R-:W-:-:S04]  /*16c50*/  IMAD R5, R0, 0x8, R3 ;  /* 0x0000000800057824 */ /* 0x000fc800078e0203 */
[----:B------:R-:W2:Y:S02]  /*16c60*/  SYNCS.PHASECHK.TRANS64.TRYWAIT P0, [R5+URZ], R4 ;  /* 0x00000004050075a7 */ /* 0x000ea4000800017f */
[----:B--2---:R-:W-:Y:S05]  /*16c70*/  @!P0 BRA `(.L_x_2369) ;  /* 0x0000000800408947 */ /* 0x004fea0003800000 */
.L_x_2402:
[----:B------:R-:W-:-:S07]  /*16c80*/  LEA R3, R6, R3, 0x3 ;  /* 0x0000000306037211 */ /* 0x000fce00078e18ff */
.L_x_2370:
[----:B----4-:R4:W1:Y:S02]  /*16c90*/  SYNCS.PHASECHK.TRANS64.TRYWAIT P0, [R3+URZ], R2 ;  /* 0x00000002030075a7 */ /* 0x010864000800017f */
[----:B-1----:R-:W-:Y:S05]  /*16ca0*/  @!P0 NANOSLEEP.SYNCS 0x989680 ;  /* 0x009896800000895d */ /* 0x002fea0003900000 */
[----:B------:R-:W1:Y:S02]  /*16cb0*/  @!P0 SYNCS.PHASECHK.TRANS64 P0, [R3+URZ], R2 ;  /* 0x00000002030085a7 */ /* 0x000e64000800007f */
[----:B-1----:R-:W-:Y:S05]  /*16cc0*/  @!P0 BRA `(.L_x_2370) ;  /* 0xfffffffc00f08947 */ /* 0x002fea000383ffff */
.L_x_2213:
[----:B---3--:R-:W-:Y:S05]  /*16cd0*/  BSYNC B6 ;  /* 0x0000000000067941 */ /* 0x008fea0003800000 */
.L_x_2207:
[----:B------:R-:W-:Y:S05]  /*16ce0*/  EXIT ;  /* 0x000000000000794d */ /* 0x000fea0003800000 */
.L_x_2224:
[----:B------:R-:W-:Y:S01]  /*16cf0*/  IMAD.MOV.U32 R13, RZ, RZ, R18 ;  /* 0x000000ffff0d7224 */ /* 0x000fe200078e0012 */
[----:B------:R-:W-:Y:S01]  /*16d00*/  MOV R12, RZ ;  /* 0x000000ff000c7202 */ /* 0x000fe20000000f00 */
[----:B------:R-:W-:Y:S01]  /*16d10*/  IMAD.MOV.U32 R11, RZ, RZ, 0x1f ;  /* 0x0000001fff0b7424 */ /* 0x000fe200078e00ff */
[----:B------:R-:W-:-:S07]  /*16d20*/  MOV R15, 0xffffffff ;  /* 0xffffffff000f7802 */ /* 0x000fce0000000f00 */
[----:B------:R-:W-:Y:S05]  /*16d30*/  WARPSYNC.COLLECTIVE R15, `(.L_x_2371) ;  /* 0x000000000f087348 */ /* 0x000fea0003c00000 */
[----:B------:R1:W2:Y:S02]  /*16d40*/  SHFL.IDX P6, R14, R13, R12, R11 ;  /* 0x0000000c0d0e7389 */ /* 0x0002a400000c000b */
[----:B-12---:R-:W-:Y:S01]  /*16d50*/  ENDCOLLECTIVE ;  /* 0x000000000000791b */ /* 0x006fe20003800000 */
.L_x_2371:
[----:B------:R-:W-:Y:S05]  /*16d60*/  BRA `(.L_x_2372) ;  /* 0xfffffea400ac7947 */ /* 0x000fea000383ffff */
.L_x_2226:
[----:B--2---:R2:W3:Y:S02]  /*16d70*/  SYNCS.PHASECHK.TRANS64.TRYWAIT P0, [R16+URZ+0x30c00], R11 ;  /* 0x030c000b100075a7 */ /* 0x0044e4000800017f */
[----:B---3--:R-:W-:Y:S05]  /*16d80*/  @!P0 NANOSLEEP.SYNCS 0x989680 ;  /* 0x009896800000895d */ /* 0x008fea0003900000 */
[----:B------:R-:W3:Y:S02]  /*16d90*/  @!P0 SYNCS.PHASECHK.TRANS64 P0, [R16+URZ+0x30c00], R11 ;  /* 0x030c000b100085a7 */ /* 0x000ee4000800007f */
[----:B---3--:R-:W-:Y:S05]  /*16da0*/  @!P0 BRA `(.L_x_2226) ;  /* 0xfffffffc00f08947 */ /* 0x008fea000383ffff */
[----:B------:R-:W-:Y:S05]  /*16db0*/  BRA `(.L_x_2225) ;  /* 0xfffffea400f87947 */ /* 0x000fea000383ffff */
.L_x_2231:
[----:B--2---:R2:W3:Y:S02]  /*16dc0*/  SYNCS.PHASECHK.TRANS64.TRYWAIT P0, [R6+URZ+0x30c10], R23 ;  /* 0x030c1017060075a7 */ /* 0x0044e4000800017f */
[----:B---3--:R-:W-:Y:S05]  /*16dd0*/  @!P0 NANOSLEEP.SYNCS 0x989680 ;  /* 0x009896800000895d */ /* 0x008fea0003900000 */
[----:B------:R-:W3:Y:S02]  /*16de0*/  @!P0 SYNCS.PHASECHK.TRANS64 P0, [R6+URZ+0x30c10], R23 ;  /* 0x030c1017060085a7 */ /* 0x000ee4000800007f */
[----:B---3--:R-:W-:Y:S05]  /*16df0*/  @!P0 BRA `(.L_x_2231) ;  /* 0xfffffffc00f08947 */ /* 0x008fea000383ffff */
[----:B------:R-:W-:Y:S05]  /*16e00*/  BRA `(.L_x_2230) ;  /* 0xfffffeb000ac7947 */ /* 0x000fea000383ffff */
.L_x_2235:
[----:B------:R1:W1:Y:S02]  /*16e10*/  SYNCS.PHASECHK.TRANS64.TRYWAIT P0, [R6+URZ+0x30c30], R23 ;  /* 0x030c3017060075a7 */ /* 0x000264000800017f */
[----:B-1----:R-:W-:Y:S05]  /*16e20*/  @!P0 NANOSLEEP.SYNCS 0x989680 ;  /* 0x009896800000895d */ /* 0x002fea0003900000 */
[----:B------:R-:W1:Y:S02]  /*16e30*/  @!P0 SYNCS.PHASECHK.TRANS64 P0, [R6+URZ+0x30c30], R23 ;  /* 0x030c3017060085a7 */ /* 0x000e64000800007f */
[----:B-1----:R-:W-:Y:S05]  /*16e40*/  @!P0 BRA `(.L_x_2235) ;  /* 0xfffffffc00f08947 */ /* 0x002fea000383ffff */
[----:B------:R-:W-:Y:S05]  /*16e50*/  BRA `(.L_x_2234) ;  /* 0xfffffeb400b47947 */ /* 0x000fea000383ffff */
.L_x_2243:
[----:B--2---:R2:W3:Y:S02]  /*16e60*/  SYNCS.PHASECHK.TRANS64.TRYWAIT P1, [R6+URZ+0x30c10], R21 ;  /* 0x030c1015060075a7 */ /* 0x0044e4000802017f */
[----:B---3--:R-:W-:Y:S05]  /*16e70*/  @!P1 NANOSLEEP.SYNCS 0x989680 ;  /* 0x009896800000995d */ /* 0x008fea0003900000 */
[----:B------:R-:W3:Y:S02]  /*16e80*/  @!P1 SYNCS.PHASECHK.TRANS64 P1, [R6+URZ+0x30c10], R21 ;  /* 0x030c1015060095a7 */ /* 0x000ee4000802007f */
[----:B---3--:R-:W-:Y:S05]  /*16e90*/  @!P1 BRA `(.L_x_2243) ;  /* 0xfffffffc00f09947 */ /* 0x008fea000383ffff */
[----:B------:R-:W-:Y:S05]  /*16ea0*/  BRA `(.L_x_2242) ;  /* 0xffffff0800bc7947 */ /* 0x000fea000383ffff */
.L_x_2247:
[----:B------:R1:W1:Y:S02]  /*16eb0*/  SYNCS.PHASECHK.TRANS64.TRYWAIT P1, [R6+URZ+0x30c30], R21 ;  /* 0x030c3015060075a7 */ /* 0x000264000802017f */
[----:B-1----:R-:W-:Y:S05]  /*16ec0*/  @!P1 NANOSLEEP.SYNCS 0x989680 ;  /* 0x009896800000995d */ /* 0x002fea0003900000 */
[----:B------:R-:W1:Y:S02]  /*16ed0*/  @!P1 SYNCS.PHASECHK.TRANS64 P1, [R6+URZ+0x30c30], R21 ;  /* 0x030c3015060095a7 */ /* 0x000e64000802007f */
[----:B-1----:R-:W-:Y:S05]  /*16ee0*/  @!P1 BRA `(.L_x_2247) ;  /* 0xfffffffc00f09947 */ /* 0x002fea000383ffff */
[----:B------:R-:W-:Y:S05]  /*16ef0*/  BRA `(.L_x_2246) ;  /* 0xffffff0c00bc7947 */ /* 0x000fea000383ffff */
.L_x_2255:
[----:B--2---:R2:W4:Y:S02]  /*16f00*/  SYNCS.PHASECHK.TRANS64.TRYWAIT P0, [R6+URZ+0x30c10], R21 ;  /* 0x030c1015060075a7 */ /* 0x004524000800017f */
[----:B----4-:R-:W-:Y:S05]  /*16f10*/  @!P0 NANOSLEEP.SYNCS 0x989680 ;  /* 0x009896800000895d */ /* 0x010fea0003900000 */
[----:B------:R-:W4:Y:S02]  /*16f20*/  @!P0 SYNCS.PHASECHK.TRANS64 P0, [R6+URZ+0x30c10], R21 ;  /* 0x030c1015060085a7 */ /* 0x000f24000800007f */
[----:B----4-:R-:W-:Y:S05]  /*16f30*/  @!P0 BRA `(.L_x_2255) ;  /* 0xfffffffc00f08947 */ /* 0x010fea000383ffff */
[----:B------:R-:W-:Y:S05]  /*16f40*/  BRA `(.L_x_2254) ;  /* 0xffffff5400f47947 */ /* 0x000fea000383ffff */
.L_x_2259:
[----:B------:R1:W1:Y:S02]  /*16f50*/  SYNCS.PHASECHK.TRANS64.TRYWAIT P0, [R6+URZ+0x30c30], R21 ;  /* 0x030c3015060075a7 */ /* 0x000264000800017f */
[----:B-1----:R-:W-:Y:S05]  /*16f60*/  @!P0 NANOSLEEP.SYNCS 0x989680 ;  /* 0x009896800000895d */ /* 0x002fea0003900000 */
[----:B------:R-:W1:Y:S02]  /*16f70*/  @!P0 SYNCS.PHASECHK.TRANS64 P0, [R6+URZ+0x30c30], R21 ;  /* 0x030c3015060085a7 */ /* 0x000e64000800007f */
[----:B-1----:R-:W-:Y:S05]  /*16f80*/  @!P0 BRA `(.L_x_2259) ;  /* 0xfffffffc00f08947 */ /* 0x002fea000383ffff */
[----:B------:R-:W-:Y:S05]  /*16f90*/  BRA `(.L_x_2258) ;  /* 0xffffff5800fc7947 */ /* 0x000fea000383ffff */
.L_x_2266:
[----:B------:R-:W-:Y:S01]  /*16fa0*/  BSSY B0, `(.L_x_2373) ;  /* 0x0000005000007945 */ /* 0x000fe20003800000 */
[----:B------:R-:W-:-:S07]  /*16fb0*/  IMAD.MOV.U32 R15, RZ, RZ, -0x1 ;  /* 0xffffffffff0f7424 */ /* 0x000fce00078e00ff */
[----:B---3--:R-:W-:Y:S05]  /*16fc0*/  WARPSYNC.COLLECTIVE R15, `(.L_x_2374) ;  /* 0x000000000f087348 */ /* 0x008fea0003c00000 */
[----:B------:R-:W-:Y:S01]  /*16fd0*/  NOP ;  /* 0x0000000000007918 */ /* 0x000fe20000000000 */
[----:B---3--:R-:W-:Y:S01]  /*16fe0*/  ENDCOLLECTIVE ;  /* 0x000000000000791b */ /* 0x008fe20003800000 */
.L_x_2374:
[----:B------:R-:W-:Y:S05]  /*16ff0*/  BSYNC B0 ;  /* 0x0000000000007941 */ /* 0x000fea0003800000 */
.L_x_2373:
[----:B------:R-:W-:Y:S05]  /*17000*/  BRA `(.L_x_2375) ;  /* 0xffffffb000107947 */ /* 0x000fea000383ffff */
.L_x_2275:
[----:B------:R-:W-:Y:S01]  /*17010*/  BSSY B0, `(.L_x_2376) ;  /* 0x0000005000007945 */ /* 0x000fe20003800000 */
[----:B------:R-:W-:-:S07]  /*17020*/  MOV R15, 0xffffffff ;  /* 0xffffffff000f7802 */ /* 0x000fce0000000f00 */
[----:B-1-3--:R-:W-:Y:S05]  /*17030*/  WARPSYNC.COLLECTIVE R15, `(.L_x_2377) ;  /* 0x000000000f087348 */ /* 0x00afea0003c00000 */
[----:B------:R-:W-:Y:S01]  /*17040*/  NOP ;  /* 0x0000000000007918 */ /* 0x000fe20000000000 */
[----:B-1-3--:R-:W-:Y:S01]  /*17050*/  ENDCOLLECTIVE ;  /* 0x000000000000791b */ /* 0x00afe20003800000 */
.L_x_2377:
[----:B------:R-:W-:Y:S05]  /*17060*/  BSYNC B0 ;  /* 0x0000000000007941 */ /* 0x000fea0003800000 */
.L_x_2376:
[----:B------:R-:W-:Y:S05]  /*17070*/  BRA `(.L_x_2378) ;  /* 0xffffffb000f07947 */ /* 0x000fea000383ffff */
.L_x_2292:
[----:B------:R-:W-:Y:S01]  /*17080*/  BSSY B0, `(.L_x_2379) ;  /* 0x0000005000007945 */ /* 0x000fe20003800000 */
[----:B------:R-:W-:-:S07]  /*17090*/  IMAD.MOV.U32 R15, RZ, RZ, -0x1 ;  /* 0xffffffffff0f7424 */ /* 0x000fce00078e00ff */
[----:B------:R-:W-:Y:S05]  /*170a0*/  WARPSYNC.COLLECTIVE R15, `(.L_x_2380) ;  /* 0x000000000f087348 */ /* 0x000fea0003c00000 */
[----:B------:R-:W-:Y:S01]  /*170b0*/  NOP ;  /* 0x0000000000007918 */ /* 0x000fe20000000000 */
[----:B------:R-:W-:Y:S01]  /*170c0*/  ENDCOLLECTIVE ;  /* 0x000000000000791b */ /* 0x000fe20003800000 */
.L_x_2380:
[----:B------:R-:W-:Y:S05]  /*170d0*/  BSYNC B0 ;  /* 0x0000000000007941 */ /* 0x000fea0003800000 */
.L_x_2379:
[----:B------:R-:W-:Y:S05]  /*170e0*/  BRA `(.L_x_2381) ;  /* 0xffffffc000387947 */ /* 0x000fea000383ffff */
.L_x_2305:
[----:B------:R-:W-:Y:S01]  /*170f0*/  BSSY B0, `(.L_x_2382) ;  /* 0x0000005000007945 */ /* 0x000fe20003800000 */
[----:B------:R-:W-:-:S07]  /*17100*/  MOV R15, 0xffffffff ;  /* 0xffffffff000f7802 */ /* 0x000fce0000000f00 */
[----:B------:R-:W-:Y:S05]  /*17110*/  WARPSYNC.COLLECTIVE R15, `(.L_x_2383) ;  /* 0x000000000f087348 */ /* 0x000fea0003c00000 */
[----:B------:R-:W-:Y:S01]  /*17120*/  NOP ;  /* 0x0000000000007918 */ /* 0x000fe20000000000 */
[----:B------:R-:W-:Y:S01]  /*17130*/  ENDCOLLECTIVE ;  /* 0x000000000000791b */ /* 0x000fe20003800000 */
.L_x_2383:
[----:B------:R-:W-:Y:S05]  /*17140*/  BSYNC B0 ;  /* 0x0000000000007941 */ /* 0x000fea0003800000 */
.L_x_2382:
[----:B------:R-:W-:Y:S05]  /*17150*/  BRA `(.L_x_2384) ;  /* 0xffffffc400c87947 */ /* 0x000fea000383ffff */
.L_x_2317:
[----:B------:R-:W-:Y:S01]  /*17160*/  BSSY B0, `(.L_x_2385) ;  /* 0x0000005000007945 */ /* 0x000fe20003800000 */
[----:B------:R-:W-:-:S07]  /*17170*/  IMAD.MOV.U32 R15, RZ, RZ, -0x1 ;  /* 0xffffffffff0f7424 */ /* 0x000fce00078e00ff */
[----:B------:R-:W-:Y:S05]  /*17180*/  WARPSYNC.COLLECTIVE R15, `(.L_x_2386) ;  /* 0x000000000f087348 */ /* 0x000fea0003c00000 */
[----:B------:R-:W-:Y:S01]  /*17190*/  NOP ;  /* 0x0000000000007918 */ /* 0x000fe20000000000 */
[----:B------:R-:W-:Y:S01]  /*171a0*/  ENDCOLLECTIVE ;  /* 0x000000000000791b */ /* 0x000fe20003800000 */
.L_x_2386:
[----:B------:R-:W-:Y:S05]  /*171b0*/  BSYNC B0 ;  /* 0x0000000000007941 */ /* 0x000fea0003800000 */
.L_x_2385:
[----:B------:R-:W-:Y:S05]  /*171c0*/  BRA `(.L_x_2387) ;  /* 0xffffffc800f07947 */ /* 0x000fea000383ffff */
.L_x_2345:
[----:B-1----:R1:W2:Y:S02]  /*171d0*/  SYNCS.PHASECHK.TRANS64.TRYWAIT P0, [R15+URZ+0x30c20], R0 ;  /* 0x030c20000f0075a7 */ /* 0x0022a4000800017f */
[----:B--2---:R-:W-:Y:S05]  /*171e0*/  @!P0 NANOSLEEP.SYNCS 0x989680 ;  /* 0x009896800000895d */ /* 0x004fea0003900000 */
[----:B------:R-:W2:Y:S02]  /*171f0*/  @!P0 SYNCS.PHASECHK.TRANS64 P0, [R15+URZ+0x30c20], R0 ;  /* 0x030c20000f0085a7 */ /* 0x000ea4000800007f */
[----:B--2---:R-:W-:Y:S05]  /*17200*/  @!P0 BRA `(.L_x_2345) ;  /* 0xfffffffc00f08947 */ /* 0x004fea000383ffff */
[----:B------:R-:W-:Y:S05]  /*17210*/  BRA `(.L_x_2388) ;  /* 0xffffffe0005c7947 */ /* 0x000fea000383ffff */
.L_x_2349:
[----:B--2---:R2:W3:Y:S02]  /*17220*/  SYNCS.PHASECHK.TRANS64.TRYWAIT P1, [R15+URZ+0x30c40], R18 ;  /* 0x030c40120f0075a7 */ /* 0x0044e4000802017f */
[----:B---3--:R-:W-:Y:S05]  /*17230*/  @!P1 NANOSLEEP.SYNCS 0x989680 ;  /* 0x009896800000995d */ /* 0x008fea0003900000 */
[----:B------:R-:W3:Y:S02]  /*17240*/  @!P1 SYNCS.PHASECHK.TRANS64 P1, [R15+URZ+0x30c40], R18 ;  /* 0x030c40120f0095a7 */ /* 0x000ee4000802007f */
[----:B---3--:R-:W-:Y:S05]  /*17250*/  @!P1 BRA `(.L_x_2349) ;  /* 0xfffffffc00f09947 */ /* 0x008fea000383ffff */
[----:B------:R-:W-:Y:S05]  /*17260*/  BRA `(.L_x_2389) ;  /* 0xffffffe400c47947 */ /* 0x000fea000383ffff */
.L_x_2351:
[----:B-1----:R1:W3:Y:S02]  /*17270*/  SYNCS.PHASECHK.TRANS64.TRYWAIT P1, [R15+URZ+0x30c28], R18 ;  /* 0x030c28120f0075a7 */ /* 0x0022e4000802017f */
[----:B---3--:R-:W-:Y:S05]  /*17280*/  @!P1 NANOSLEEP.SYNCS 0x989680 ;  /* 0x009896800000995d */ /* 0x008fea0003900000 */
[----:B------:R-:W3:Y:S02]  /*17290*/  @!P1 SYNCS.PHASECHK.TRANS64 P1, [R15+URZ+0x30c28], R18 ;  /* 0x030c28120f0095a7 */ /* 0x000ee4000802007f */
[----:B---3--:R-:W-:Y:S05]  /*172a0*/  @!P1 BRA `(.L_x_2351) ;  /* 0xfffffffc00f09947 */ /* 0x008fea000383ffff */
[----:B------:R-:W-:Y:S05]  /*172b0*/  BRA `(.L_x_2390) ;  /* 0xffffffe800487947 */ /* 0x000fea000383ffff */
.L_x_2353:
[----:B---3--:R3:W4:Y:S02]  /*172c0*/  SYNCS.PHASECHK.TRANS64.TRYWAIT P1, [R15+URZ+0x30c48], R18 ;  /* 0x030c48120f0075a7 */ /* 0x008724000802017f */
[----:B----4-:R-:W-:Y:S05]  /*172d0*/  @!P1 NANOSLEEP.SYNCS 0x989680 ;  /* 0x009896800000995d */ /* 0x010fea0003900000 */
[----:B------:R-:W4:Y:S02]  /*172e0*/  @!P1 SYNCS.PHASECHK.TRANS64 P1, [R15+URZ+0x30c48], R18 ;  /* 0x030c48120f0095a7 */ /* 0x000f24000802007f */
[----:B----4-:R-:W-:Y:S05]  /*172f0*/  @!P1 BRA `(.L_x_2353) ;  /* 0xfffffffc00f09947 */ /* 0x010fea000383ffff */
[----:B------:R-:W-:Y:S05]  /*17300*/  BRA `(.L_x_2391) ;  /* 0xffffffe800cc7947 */ /* 0x000fea000383ffff */
.L_x_2355:
[----:B------:R-:W-:-:S07]  /*17310*/  SHF.L.U32 R4, R10, 0x1f, RZ ;  /* 0x0000001f0a047819 */ /* 0x000fce00000006ff */
.L_x_2392:
[----:B----4-:R4:W1:Y:S02]  /*17320*/  SYNCS.PHASECHK.TRANS64.TRYWAIT P1, [R15+URZ+0x30c20], R4 ;  /* 0x030c20040f0075a7 */ /* 0x010864000802017f */
[----:B-1----:R-:W-:Y:S05]  /*17330*/  @!P1 NANOSLEEP.SYNCS 0x989680 ;  /* 0x009896800000995d */ /* 0x002fea0003900000 */
[----:B------:R-:W1:Y:S02]  /*17340*/  @!P1 SYNCS.PHASECHK.TRANS64 P1, [R15+URZ+0x30c20], R4 ;  /* 0x030c20040f0095a7 */ /* 0x000e64000802007f */
[----:B-1----:R-:W-:Y:S05]  /*17350*/  @!P1 BRA `(.L_x_2392) ;  /* 0xfffffffc00f09947 */ /* 0x002fea000383ffff */
[----:B------:R-:W-:Y:S05]  /*17360*/  BRA `(.L_x_2393) ;  /* 0xffffffec00347947 */ /* 0x000fea000383ffff */
.L_x_2358:
[----:B----4-:R4:W1:Y:S02]  /*17370*/  SYNCS.PHASECHK.TRANS64.TRYWAIT P1, [R15+URZ+0x30c40], R12 ;  /* 0x030c400c0f0075a7 */ /* 0x010864000802017f */
[----:B-1----:R-:W-:Y:S05]  /*17380*/  @!P1 NANOSLEEP.SYNCS 0x989680 ;  /* 0x009896800000995d */ /* 0x002fea0003900000 */
[----:B------:R-:W1:Y:S02]  /*17390*/  @!P1 SYNCS.PHASECHK.TRANS64 P1, [R15+URZ+0x30c40], R12 ;  /* 0x030c400c0f0095a7 */ /* 0x000e64000802007f */
[----:B-1----:R-:W-:Y:S05]  /*173a0*/  @!P1 BRA `(.L_x_2358) ;  /* 0xfffffffc00f09947 */ /* 0x002fea000383ffff */
[----:B------:R-:W-:Y:S05]  /*173b0*/  BRA `(.L_x_2394) ;  /* 0xffffffec00d47947 */ /* 0x000fea000383ffff */
.L_x_2360:
[----:B-1----:R1:W2:Y:S02]  /*173c0*/  SYNCS.PHASECHK.TRANS64.TRYWAIT P1, [R15+URZ+0x30c28], R12 ;  /* 0x030c280c0f0075a7 */ /* 0x0022a4000802017f */
[----:B--2---:R-:W-:Y:S05]  /*173d0*/  @!P1 NANOSLEEP.SYNCS 0x989680 ;  /* 0x009896800000995d */ /* 0x004fea0003900000 */
[----:B------:R-:W2:Y:S02]  /*173e0*/  @!P1 SYNCS.PHASECHK.TRANS64 P1, [R15+URZ+0x30c28], R12 ;  /* 0x030c280c0f0095a7 */ /* 0x000ea4000802007f */
[----:B--2---:R-:W-:Y:S05]  /*173f0*/  @!P1 BRA `(.L_x_2360) ;  /* 0xfffffffc00f09947 */ /* 0x004fea000383ffff */
[----:B------:R-:W-:Y:S05]  /*17400*/  BRA `(.L_x_2395) ;  /* 0xfffffff0004c7947 */ /* 0x000fea000383ffff */
.L_x_2362:
[----:B------:R1:W1:Y:S02]  /*17410*/  SYNCS.PHASECHK.TRANS64.TRYWAIT P0, [R3+URZ+0x30c40], R0 ;  /* 0x030c4000030075a7 */ /* 0x000264000800017f */
[----:B-1----:R-:W-:Y:S05]  /*17420*/  @!P0 NANOSLEEP.SYNCS 0x989680 ;  /* 0x009896800000895d */ /* 0x002fea0003900000 */
[----:B------:R-:W1:Y:S02]  /*17430*/  @!P0 SYNCS.PHASECHK.TRANS64 P0, [R3+URZ+0x30c40], R0 ;  /* 0x030c4000030085a7 */ /* 0x000e64000800007f */
[----:B-1----:R-:W-:Y:S05]  /*17440*/  @!P0 BRA `(.L_x_2362) ;  /* 0xfffffffc00f08947 */ /* 0x002fea000383ffff */
[----:B------:R-:W-:Y:S05]  /*17450*/  BRA `(.L_x_2396) ;  /* 0xfffffff000e07947 */ /* 0x000fea000383ffff */
.L_x_2364:
[----:B------:R-:W-:Y:S01]  /*17460*/  BSSY B0, `(.L_x_2397) ;  /* 0x0000006000007945 */ /* 0x000fe20003800000 */
[----:B------:R-:W-:-:S07]  /*17470*/  MOV R15, 0xffffffff ;  /* 0xffffffff000f7802 */ /* 0x000fce0000000f00 */
[----:B---3--:R-:W-:Y:S05]  /*17480*/  WARPSYNC.COLLECTIVE R15, `(.L_x_2398) ;  /* 0x000000000f0c7348 */ /* 0x008fea0003c00000 */
[----:B------:R-:W-:Y:S02]  /*17490*/  ELECT P6, UR62, PT ;  /* 0x00000000003e782f */ /* 0x000fe400038c0000 */
[----:B------:R-:W-:Y:S01]  /*174a0*/  MOV R14, UR62 ;  /* 0x0000003e000e7c02 */ /* 0x000fe20008000f00 */
[----:B---3--:R-:W-:Y:S10]  /*174b0*/  ENDCOLLECTIVE ;  /* 0x000000000000791b */ /* 0x008ff40003800000 */
.L_x_2398:
[----:B------:R-:W-:Y:S05]  /*174c0*/  BSYNC B0 ;  /* 0x0000000000007941 */ /* 0x000fea0003800000 */
.L_x_2397:
[----:B------:R-:W-:Y:S05]  /*174d0*/  BRA `(.L_x_2399) ;  /* 0xfffffff400747947 */ /* 0x000fea000383ffff */
.L_x_2366:
[----:B-1----:R1:W2:Y:S02]  /*174e0*/  SYNCS.PHASECHK.TRANS64.TRYWAIT P0, [R7+URZ], R4 ;  /* 0x00000004070075a7 */ /* 0x0022a4000800017f */
[----:B--2---:R-:W-:Y:S05]  /*174f0*/  @!P0 NANOSLEEP.SYNCS 0x989680 ;  /* 0x009896800000895d */ /* 0x004fea0003900000 */
[----:B------:R-:W2:Y:S02]  /*17500*/  @!P0 SYNCS.PHASECHK.TRANS64 P0, [R7+URZ], R4 ;  /* 0x00000004070085a7 */ /* 0x000ea4000800007f */
[----:B--2---:R-:W-:Y:S05]  /*17510*/  @!P0 BRA `(.L_x_2366) ;  /* 0xfffffffc00f08947 */ /* 0x004fea000383ffff */
[----:B------:R-:W-:Y:S05]  /*17520*/  BRA `(.L_x_2400) ;  /* 0xfffffff400b47947 */ /* 0x000fea000383ffff */
.L_x_2367:
[----:B--2---:R2:W4:Y:S02]  /*17530*/  SYNCS.PHASECHK.TRANS64.TRYWAIT P0, [R3+URZ], R2 ;  /* 0x00000002030075a7 */ /* 0x004524000800017f */
[----:B----4-:R-:W-:Y:S05]  /*17540*/  @!P0 NANOSLEEP.SYNCS 0x989680 ;  /* 0x009896800000895d */ /* 0x010fea0003900000 */
[----:B------:R-:W4:Y:S02]  /*17550*/  @!P0 SYNCS.PHASECHK.TRANS64 P0, [R3+URZ], R2 ;  /* 0x00000002030085a7 */ /* 0x000f24000800007f */
[----:B----4-:R-:W-:Y:S05]  /*17560*/  @!P0 BRA `(.L_x_2367) ;  /* 0xfffffffc00f08947 */ /* 0x010fea000383ffff */
[----:B------:R-:W-:Y:S05]  /*17570*/  BRA `(.L_x_2401) ;  /* 0xfffffff400a87947 */ /* 0x000fea000383ffff */
.L_x_2369:
[----:B--2---:R2:W4:Y:S02]  /*17580*/  SYNCS.PHASECHK.TRANS64.TRYWAIT P0, [R5+URZ], R4 ;  /* 0x00000004050075a7 */ /* 0x004524000800017f */
[----:B----4-:R-:W-:Y:S05]  /*17590*/  @!P0 NANOSLEEP.SYNCS 0x989680 ;  /* 0x009896800000895d */ /* 0x010fea0003900000 */
[----:B------:R-:W4:Y:S02]  /*175a0*/  @!P0 SYNCS.PHASECHK.TRANS64 P0, [R5+URZ], R4 ;  /* 0x00000004050085a7 */ /* 0x000f24000800007f */
[----:B----4-:R-:W-:Y:S05]  /*175b0*/  @!P0 BRA `(.L_x_2369) ;  /* 0xfffffffc00f08947 */ /* 0x010fea000383ffff */
[----:B------:R-:W-:Y:S05]  /*175c0*/  BRA `(.L_x_2402) ;  /* 0xfffffff400ac7947 */ /* 0x000fea000383ffff */
.L_x_2403:
        /* <DEDUP_REMOVED lines=11> */
.L_x_7389:


//--------------------- .text._ZN7cutlass13device_kernelIN5flash11enable_sm90INS1_16FlashAttnBwdSm90INS1_25CollectiveMainloopBwdSm90ILi2ELi2ELi2EN4cute5tupleIJNS5_1CILi1EEES8_S8_EEENS6_IJNS7_ILi96EEENS7_ILi128EEENS7_ILi64EEEEEENS_10bfloat16_tEfNS_4arch4Sm90ELb1ELb0ELb1ELb0ELb0ELb1ELb0ELb1ELi2ELi1ELi2ELi2ELb0EEENS1_21CollectiveEpilogueBwdISD_SE_SG_Li256ELb0ELb0ELi1EEENS1_25SingleTileBwdLPTSchedulerILb0ELi128ELb0EEEEEEEEEvNT_6ParamsE --------------------------
	.section	.text._ZN7cutlass13device_kernelIN5flash11enable_sm90INS1_16FlashAttnBwdSm90INS1_25CollectiveMainloopBwdSm90ILi2ELi2ELi2EN4cute5tupleIJNS5_1CILi1EEES8_S8_EEENS6_IJNS7_ILi96EEENS7_ILi128EEENS7_ILi64EEEEEENS_10bfloat16_tEfNS_4arch4Sm90ELb1ELb0ELb1ELb0ELb0ELb1ELb0ELb1ELi2ELi1ELi2ELi2ELb0EEENS1_21CollectiveEpilogueBwdISD_SE_SG_Li256ELb0ELb0ELi1EEENS1_25SingleTileBwdLPTSchedulerILb0ELi128ELb0EEEEEEEEEvNT_6ParamsE,"ax",@progbits
	.align	128
.text._ZN7cutlass13device_kernelIN5flash11enable_sm90INS1_16FlashAttnBwdSm90INS1_25CollectiveMainloopBwdSm90ILi2ELi2ELi2EN4cute5tupleIJNS5_1CILi1EEES8_S8_EEENS6_IJNS7_ILi96EEENS7_ILi128EEENS7_ILi64EEEEEENS_10bfloat16_tEfNS_4arch4Sm90ELb1ELb0ELb1ELb0ELb0ELb1ELb0ELb1ELi2ELi1ELi2ELi2ELb0EEENS1_21CollectiveEpilogueBwdISD_SE_SG_Li256ELb0ELb0ELi1EEENS1_25SingleTileBwdLPTSchedulerILb0ELi128ELb0EEEEEEEEEvNT_6ParamsE:
        .type           _ZN7cutlass13device_kernelIN5flash11enable_sm90INS1_16FlashAttnBwdSm90INS1_25CollectiveMainloopBwdSm90ILi2ELi2ELi2EN4cute5tupleIJNS5_1CILi1EEES8_S8_EEENS6_IJNS7_ILi96EEENS7_ILi128EEENS7_ILi64EEEEEENS_10bfloat16_tEfNS_4arch4Sm90ELb1ELb0ELb1ELb0ELb0ELb1ELb0ELb1ELi2ELi1ELi2ELi2ELb0EEENS1_21CollectiveEpilogueBwdISD_SE_SG_Li256ELb0ELb0ELi1EEENS1_25SingleTileBwdLPTSchedulerILb0ELi128ELb0EEEEEEEEEvNT_6ParamsE,@function
        .size           _ZN7cutlass13device_kernelIN5flash11enable_sm90INS1_16FlashAttnBwdSm90INS1_25CollectiveMainloopBwdSm90ILi2ELi2ELi2EN4cute5tupleIJNS5_1CILi1EEES8_S8_EEENS6_IJNS7_ILi96EEENS7_ILi128EEENS7_ILi64EEEEEENS_10bfloat16_tEfNS_4arch4Sm90ELb1ELb0ELb1ELb0ELb0ELb1ELb0ELb1ELi2ELi1ELi2ELi2ELb0EEENS1_21CollectiveEpilogueBwdISD_SE_SG_Li256ELb0ELb0ELi1EEENS1_25SingleTileBwdLPTSchedulerILb0ELi128ELb0EEEEEEEEEvNT_6ParamsE,(.L_x_7390 - _ZN7cutlass13device_kernelIN5flash11enable_sm90INS1_16FlashAttnBwdSm90INS1_25CollectiveMainloopBwdSm90ILi2ELi2ELi2EN4cute5tupleIJNS5_1CILi1EEES8_S8_EEENS6_IJNS7_ILi96EEENS7_ILi128EEENS7_ILi64EEEEEENS_10bfloat16_tEfNS_4arch4Sm90ELb1ELb0ELb1ELb0ELb0ELb1ELb0ELb1ELi2ELi1ELi2ELi2ELb0EEENS1_21CollectiveEpilogueBwdISD_SE_SG_Li256ELb0ELb0ELi1EEENS1_25SingleTileBwdLPTSchedulerILb0ELi128ELb0EEEEEEEEEvNT_6ParamsE)
        .other          _ZN7cutlass13device_kernelIN5flash11enable_sm90INS1_16FlashAttnBwdSm90INS1_25CollectiveMainloopBwdSm90ILi2ELi2ELi2EN4cute5tupleIJNS5_1CILi1EEES8_S8_EEENS6_IJNS7_ILi96EEENS7_ILi128EEENS7_ILi64EEEEEENS_10bfloat16_tEfNS_4arch4Sm90ELb1ELb0ELb1ELb0ELb0ELb1ELb0ELb1ELi2ELi1ELi2ELi2ELb0EEENS1_21CollectiveEpilogueBwdISD_SE_SG_Li256ELb0ELb0ELi1EEENS1_25SingleTileBwdLPTSchedulerILb0ELi128ELb0EEEEEEEEEvNT_6ParamsE,@"STO_CUDA_ENTRY STV_DEFAULT"
_ZN7cutlass13device_kernelIN5flash11enable_sm90INS1_16FlashAttnBwdSm90INS1_25CollectiveMainloopBwdSm90ILi2ELi2ELi2EN4cute5tupleIJNS5_1CILi1EEES8_S8_EEENS6_IJNS7_ILi96EEENS7_ILi128EEENS7_ILi64EEEEEENS_10bfloat16_tEfNS_4arch4Sm90ELb1ELb0ELb1ELb0ELb0ELb1ELb0ELb1ELi2ELi1ELi2ELi2ELb0EEENS1_21CollectiveEpilogueBwdISD_SE_SG_Li256ELb0ELb0ELi1EEENS1_25SingleTileBwdLPTSchedulerILb0ELi128ELb0EEEEEEEEEvNT_6ParamsE:
        /* <DEDUP_REMOVED lines=29> */
.L_x_2405:
[----:B------:R-:W-:Y:S05]  /*01d0*/  BSYNC B0 ;  /* 0x0000000000007941 */ /* 0x000fea0003800000 */
.L_x_2404:
        /* <DEDUP_REMOVED lines=34> */
.L_x_2406:
        /* <DEDUP_REMOVED lines=22> */
.L_x_2407:
[----:B---3--:R-:W-:Y:S01]  /*0560*/  ISETP.NE.AND P0, PT, R2, RZ, PT ;  /* 0x000000ff0200720c */ /* 0x008fe20003f05270 */
[----:B------:R-:W-:Y:S01]  /*0570*/  IMAD.MOV.U32 R2, RZ, RZ, 0x1 ;  /* 0x00000001ff027424 */ /* 0x000fe200078e00ff */
[----:B------:R-:W-:Y:S01]  /*0580*/  NOP ;  /* 0x0000000000007918 */ /* 0x000fe20000000000 */
[----:B------:R-:W-:Y:S03]  /*0590*/  BSSY B6, `(.L_x_2408) ;  /* 0x0000db8000067945 */ /* 0x000fe60003800000 */
[----:B------:R-:W-:-:S05]  /*05a0*/  SEL R2, R2, 0x2, !P0 ;  /* 0x0000000202027807 */ /* 0x000fca0004000000 */
[----:B------:R3:W-:Y:S01]  /*05b0*/  STL [R1+0xc], R2 ;  /* 0x00000c0201007387 */ /* 0x0007e20000100800 */
[----:B-12-4-:R-:W-:Y:S06]  /*05c0*/  BAR.SYNC.DEFER_BLOCKING 0x0 ;  /* 0x0000000000007b1d */ /* 0x016fec0000010000 */
[----:B------:R-:W-:Y:S05]  /*05d0*/  @!P0 BRA `(.L_x_2409) ;  /* 0x000000ac00608947 */ /* 0x000fea0003800000 */
.L_x_2410:
[----:B------:R-:W-:-:S08]  /*05e0*/  NOP ;  /* 0x0000000000007918 */ /* 0x000fd00000000000 */
[----:B------:R-:W1:Y:S02]  /*05f0*/  USETMAXREG.TRY_ALLOC.CTAPOOL UP0, 0xf0 ;  /* 0x000000f0000079c8 */ /* 0x000e640008000600 */
[----:B-1----:R-:W-:-:S13]  /*0600*/  PLOP3.LUT P0, PT, PT, PT, UP0, 0x80, 0x0 ;  /* 0x000000000000781c */ /* 0x002fda0003f0f008 */
[----:B------:R-:W-:Y:S05]  /*0610*/  @!P0 BRA `(.L_x_2410) ;  /* 0xfffffffc00f08947 */ /* 0x000fea000383ffff */
[----:B------:R-:W-:Y:S01]  /*0620*/  LOP3.LUT R0, R0, 0x3, RZ, 0xc0, !PT ;  /* 0x0000000300007812 */ /* 0x000fe200078ec0ff */
[----:B---3--:R-:W1:Y:S01]  /*0630*/  S2R R2, SR_TID.X ;  /* 0x0000000000027919 */ /* 0x008e620000002100 */
[----:B------:R-:W2:Y:S01]  /*0640*/  S2UR UR7, SR_CTAID.X ;  /* 0x00000000000779c3 */ /* 0x000ea20000002500 */
[----:B------:R-:W-:Y:S02]  /*0650*/  ULDC UR8, c[0x0][0xb50] ;  /* 0x0002d40000087ab9 */ /* 0x000fe40000000800 */
[----:B------:R-:W-:Y:S01]  /*0660*/  UISETP.NE.AND UP0, UPT, UR8, 0x1, UPT ;  /* 0x000000010800788c */ /* 0x000fe2000bf05270 */
[----:B------:R-:W3:Y:S04]  /*0670*/  SHFL.IDX PT, R0, R0, RZ, 0x1f ;  /* 0x00001fff00007589 */ /* 0x000ee800000e0000 */
[----:B------:R-:W4:Y:S06]  /*0680*/  LDC R3, c[0x0][0xb68] ;  /* 0x0002da00ff037b82 */ /* 0x000f2c0000000800 */
[----:B------:R-:W-:Y:S01]  /*0690*/  @UP0 ULDC UR4, c[0x0][0xb54] ;  /* 0x0002d50000040ab9 */ /* 0x000fe20000000800 */
[----:B------:R-:W-:Y:S01]  /*06a0*/  @UP0 ULDC UR9, c[0x0][0xb58] ;  /* 0x0002d60000090ab9 */ /* 0x000fe20000000800 */
[----:B--2---:R-:W-:-:S02]  /*06b0*/  UIMAD.WIDE.U32 UR4, UR7, UR4, URZ ;  /* 0x00000004070472a5 */ /* 0x004fc4000f8e003f */
[----:B------:R-:W-:Y:S01]  /*06c0*/  UMOV UR6, UR7 ;  /* 0x0000000700067c82 */ /* 0x000fe20008000000 */
[----:B---3--:R-:W-:Y:S01]  /*06d0*/  ISETP.NE.AND P0, PT, R0, RZ, PT ;  /* 0x000000ff0000720c */ /* 0x008fe20003f05270 */
[----:B------:R-:W-:Y:S01]  /*06e0*/  @UP0 USHF.R.U32.HI UR6, URZ, UR9, UR5 ;  /* 0x000000093f060299 */ /* 0x000fe20008011605 */
[----:B-1----:R-:W-:-:S03]  /*06f0*/  SHF.R.U32.HI R2, RZ, 0x7, R2 ;  /* 0x00000007ff027819 */ /* 0x002fc60000011602 */
[----:B------:R-:W-:-:S04]  /*0700*/  UIADD3 UR4, -UR6, URZ, URZ ;  /* 0x0000003f06047290 */ /* 0x000fc8000fffe13f */
[----:B------:R-:W-:-:S04]  /*0710*/  UIMAD UR10, UR8, UR4, UR7 ;  /* 0x00000004080a72a4 */ /* 0x000fc8000f8e0207 */
[----:B------:R-:W-:-:S05]  /*0720*/  @!P0 IADD3 R2, R2, 0x9, RZ ;  /* 0x0000000902028810 */ /* 0x000fca0007ffe0ff */
[----:B------:R1:W-:Y:S06]  /*0730*/  @!P0 BAR.ARV R2, 0xa0 ;  /* 0x000280020000851d */ /* 0x0003ec0000002000 */
[----:B----4-:R-:W-:-:S13]  /*0740*/  ISETP.LE.AND P0, PT, R3, UR6, PT ;  /* 0x0000000603007c0c */ /* 0x010fda000bf03270 */
[----:B-1----:R-:W-:Y:S05]  /*0750*/  @!P0 BRA `(.L_x_2411) ;  /* 0x0000000000208947 */ /* 0x002fea0003800000 */
[----:B------:R-:W-:Y:S01]  /*0760*/  ULDC UR7, c[0x0][0xb5c] ;  /* 0x0002d70000077ab9 */ /* 0x000fe20000000800 */
[----:B------:R-:W-:Y:S01]  /*0770*/  UMOV UR36, UR10 ;  /* 0x0000000a00247c82 */ /* 0x000fe20008000000 */
[----:B------:R-:W-:-:S11]  /*0780*/  UISETP.NE.AND UP0, UPT, UR7, 0x1, UPT ;  /* 0x000000010700788c */ /* 0x000fd6000bf05270 */
[----:B------:R-:W-:Y:S02]  /*0790*/  @UP0 ULDC.64 UR8, c[0x0][0xb60] ;  /* 0x0002d80000080ab9 */ /* 0x000fe40000000a00 */
[----:B------:R-:W-:-:S04]  /*07a0*/  UIMAD.WIDE.U32 UR4, UR10, UR8, URZ ;  /* 0x000000080a0472a5 */ /* 0x000fc8000f8e003f */
[----:B------:R-:W-:-:S04]  /*07b0*/  @UP0 USHF.R.U32.HI UR36, URZ, UR9, UR5 ;  /* 0x000000093f240299 */ /* 0x000fc80008011605 */
[----:B------:R-:W-:Y:S01]  /*07c0*/  UIMAD UR4, UR36, UR7, URZ ;  /* 0x00000007240472a4 */ /* 0x000fe2000f8e023f */
[----:B------:R-:W-:Y:S11]  /*07d0*/  BRA `(.L_x_2412) ;  /* 0x00000000001c7947 */ /* 0x000ff60003800000 */
.L_x_2411:
[----:B------:R-:W-:Y:S01]  /*07e0*/  ULDC UR7, c[0x0][0xb44] ;  /* 0x0002d10000077ab9 */ /* 0x000fe20000000800 */
[----:B------:R-:W-:Y:S01]  /*07f0*/  UMOV UR36, UR10 ;  /* 0x0000000a00247c82 */ /* 0x000fe20008000000 */
[----:B------:R-:W-:-:S11]  /*0800*/  UISETP.NE.AND UP0, UPT, UR7, 0x1, UPT ;  /* 0x000000010700788c */ /* 0x000fd6000bf05270 */
[----:B------:R-:W-:Y:S02]  /*0810*/  @UP0 ULDC.64 UR8, c[0x0][0xb48] ;  /* 0x0002d20000080ab9 */ /* 0x000fe40000000a00 */
[----:B------:R-:W-:-:S04]  /*0820*/  UIMAD.WIDE.U32 UR4, UR10, UR8, URZ ;  /* 0x000000080a0472a5 */ /* 0x000fc8000f8e003f */
[----:B------:R-:W-:-:S04]  /*0830*/  @UP0 USHF.R.U32.HI UR36, URZ, UR9, UR5 ;  /* 0x000000093f240299 */ /* 0x000fc80008011605 */
[----:B------:R-:W-:-:S12]  /*0840*/  UIMAD UR4, UR36, UR7, URZ ;  /* 0x00000007240472a4 */ /* 0x000fd8000f8e023f */
.L_x_2412:
[----:B------:R-:W-:Y:S01]  /*0850*/  ULDC UR43, c[0x0][0xb38] ;  /* 0x0002ce00002b7ab9 */ /* 0x000fe20000000800 */
[----:B------:R-:W-:Y:S02]  /*0860*/  UIADD3 UR4, UR10, -UR4, URZ ;  /* 0x800000040a047290 */ /* 0x000fe4000fffe03f */
[----:B------:R-:W-:Y:S01]  /*0870*/  UISETP.NE.AND UP0, UPT, UR43, 0x1, UPT ;  /* 0x000000012b00788c */ /* 0x000fe2000bf05270 */
[----:B------:R-:W-:Y:S02]  /*0880*/  ULDC UR5, c[0x0][0xb44] ;  /* 0x0002d10000057ab9 */ /* 0x000fe40000000800 */
[----:B------:R-:W-:-:S08]  /*0890*/  UIMAD UR6, UR6, UR5, UR4 ;  /* 0x00000005060672a4 */ /* 0x000fd0000f8e0204 */
[----:B------:R-:W-:Y:S01]  /*08a0*/  @UP0 ULDC UR4, c[0x0][0xb3c] ;  /* 0x0002cf0000040ab9 */ /* 0x000fe20000000800 */
[----:B------:R-:W-:Y:S01]  /*08b0*/  @UP0 ULDC UR7, c[0x0][0xb40] ;  /* 0x0002d00000070ab9 */ /* 0x000fe20000000800 */
[----:B------:R-:W-:Y:S02]  /*08c0*/  UIMAD.WIDE.U32 UR4, UR6, UR4, URZ ;  /* 0x00000004060472a5 */ /* 0x000fe4000f8e003f */
[----:B------:R-:W-:Y:S02]  /*08d0*/  UMOV UR44, UR6 ;  /* 0x00000006002c7c82 */ /* 0x000fe40008000000 */
[----:B------:R-:W-:-:S04]  /*08e0*/  @UP0 USHF.R.U32.HI UR44, URZ, UR7, UR5 ;  /* 0x000000073f2c0299 */ /* 0x000fc80008011605 */
[----:B------:R-:W-:Y:S02]  /*08f0*/  UIADD3 UR4, -UR44, URZ, URZ ;  /* 0x0000003f2c047290 */ /* 0x000fe4000fffe13f */
[----:B------:R-:W-:Y:S02]  /*0900*/  ISETP.LE.AND P0, PT, RZ, UR44, PT ;  /* 0x0000002cff007c0c */ /* 0x000fe4000bf03270 */
[----:B------:R-:W-:-:S11]  /*0910*/  UIMAD UR43, UR43, UR4, UR6 ;  /* 0x000000042b2b72a4 */ /* 0x000fd6000f8e0206 */
[----:B------:R-:W-:Y:S05]  /*0920*/  @!P0 BRA `(.L_x_2413) ;  /* 0x000000d400f88947 */ /* 0x000fea0003800000 */
[----:B------:R-:W-:Y:S01]  /*0930*/  ULDC UR5, c[0x0][0x280] ;  /* 0x0000a00000057ab9 */ /* 0x000fe20000000800 */
[----:B------:R-:W-:Y:S01]  /*0940*/  ULDC UR6, c[0x0][0x290] ;  /* 0x0000a40000067ab9 */ /* 0x000fe20000000800 */
[----:B------:R-:W-:Y:S01]  /*0950*/  ULEA UR4, UR36, UR5, 0x7 ;  /* 0x0000000524047291 */ /* 0x000fe2000f8e383f */
[----:B------:R-:W-:Y:S01]  /*0960*/  PLOP3.LUT P0, PT, PT, PT, PT, 0x80, 0x0 ;  /* 0x000000000000781c */ /* 0x000fe20003f0f070 */
[----:B------:R-:W-:Y:S01]  /*0970*/  ULDC UR7, c[0x0][0x74c] ;  /* 0x0001d30000077ab9 */ /* 0x000fe20000000800 */
[----:B------:R-:W-:Y:S01]  /*0980*/  CS2R R150, SRZ ;  /* 0x0000000000967805 */ /* 0x000fe2000001ff00 */
[----:B------:R-:W-:Y:S01]  /*0990*/  UIADD3 UR6, -UR7, UR4, -UR6 ;  /* 0x0000000407067290 */ /* 0x000fe2000fffe906 */
[----:B------:R-:W-:Y:S01]  /*09a0*/  CS2R R148, SRZ ;  /* 0x0000000000947805 */ /* 0x000fe2000001ff00 */
[----:B------:R-:W-:Y:S01]  /*09b0*/  UIADD3 UR4, UR5, 0x5f, URZ ;  /* 0x0000005f05047890 */ /* 0x000fe2000fffe03f */
[----:B------:R-:W-:Y:S01]  /*09c0*/  CS2R R146, SRZ ;  /* 0x0000000000927805 */ /* 0x000fe2000001ff00 */
[----:B------:R-:W-:Y:S01]  /*09d0*/  UIMAD.WIDE UR6, UR6, 0x2aaaaaab, URZ ;  /* 0x2aaaaaab060678a5 */ /* 0x000fe2000f8e023f */
[----:B------:R-:W-:Y:S01]  /*09e0*/  CS2R R144, SRZ ;  /* 0x0000000000907805 */ /* 0x000fe2000001ff00 */
[----:B------:R-:W-:Y:S01]  /*09f0*/  UIMAD.WIDE UR4, UR4, 0x2aaaaaab, URZ ;  /* 0x2aaaaaab040478a5 */ /* 0x000fe2000f8e023f */
[----:B------:R-:W-:Y:S01]  /*0a00*/  CS2R R142, SRZ ;  /* 0x00000000008e7805 */ /* 0x000fe2000001ff00 */
[----:B------:R-:W-:Y:S01]  /*0a10*/  USHF.R.U32.HI UR6, URZ, 0x1f, UR7 ;  /* 0x0000001f3f067899 */ /* 0x000fe20008011607 */
[----:B------:R-:W-:Y:S01]  /*0a20*/  CS2R R140, SRZ ;  /* 0x00000000008c7805 */ /* 0x000fe2000001ff00 */
[----:B------:R-:W-:Y:S01]  /*0a30*/  USHF.R.U32.HI UR37, URZ, 0x1f, UR5 ;  /* 0x0000001f3f257899 */ /* 0x000fe20008011605 */
[----:B------:R-:W-:Y:S01]  /*0a40*/  CS2R R138, SRZ ;  /* 0x00000000008a7805 */ /* 0x000fe2000001ff00 */
[----:B------:R-:W-:Y:S01]  /*0a50*/  ULEA.HI.SX32 UR6, UR7, UR6, 0x1c ;  /* 0x0000000607067291 */ /* 0x000fe2000f8fe23f */
[----:B------:R-:W-:Y:S01]  /*0a60*/  CS2R R136, SRZ ;  /* 0x0000000000887805 */ /* 0x000fe2000001ff00 */
[----:B------:R-:W-:Y:S01]  /*0a70*/  ULEA.HI.SX32 UR37, UR5, UR37, 0x1c ;  /* 0x0000002505257291 */ /* 0x000fe2000f8fe23f */
[----:B------:R-:W-:-:S02]  /*0a80*/  CS2R R134, SRZ ;  /* 0x0000000000867805 */ /* 0x000fc4000001ff00 */
[----:B------:R-:W-:Y:S02]  /*0a90*/  CS2R R132, SRZ ;  /* 0x0000000000847805 */ /* 0x000fe4000001ff00 */
[----:B------:R-:W-:Y:S02]  /*0aa0*/  CS2R R130, SRZ ;  /* 0x0000000000827805 */ /* 0x000fe4000001ff00 */
[----:B------:R-:W-:Y:S02]  /*0ab0*/  VIMNMX R16, RZ, UR6, !PT ;  /* 0x00000006ff107c48 */ /* 0x000fe4000ffe0100 */
[----:B------:R-:W-:Y:S02]  /*0ac0*/  CS2R R128, SRZ ;  /* 0x0000000000807805 */ /* 0x000fe4000001ff00 */
[----:B------:R-:W-:Y:S02]  /*0ad0*/  CS2R R126, SRZ ;  /* 0x00000000007e7805 */ /* 0x000fe4000001ff00 */
[----:B------:R-:W-:-:S02]  /*0ae0*/  CS2R R124, SRZ ;  /* 0x00000000007c7805 */ /* 0x000fc4000001ff00 */
[----:B------:R-:W-:Y:S02]  /*0af0*/  ISETP.LT.AND P1, PT, R16, UR37, PT ;  /* 0x0000002510007c0c */ /* 0x000fe4000bf21270 */
        /* <DEDUP_REMOVED lines=18> */
[----:B------:R-:W-:Y:S06]  /*0c20*/  @!P1 BRA `(.L_x_2414) ;  /* 0x0000009000009947 */ /* 0x000fec0003800000 */
        /* <DEDUP_REMOVED lines=21> */
.L_x_2416:
        /* <DEDUP_REMOVED lines=15> */
.L_x_2415:
        /* <DEDUP_REMOVED lines=22> */
.L_x_2418:
        /* <DEDUP_REMOVED lines=15> */
.L_x_2417:
[----:B------:R-:W-:Y:S01]  /*10c0*/  SHF.R.S32.HI R7, RZ, 0x1f, R18 ;  /* 0x0000001fff077819 */ /* 0x000fe20000011412 */
[----:B------:R-:W-:-:S03]  /*10d0*/  UMOV UR4, 0xffffffff ;  /* 0xffffffff00047882 */ /* 0x000fc60000000000 */
[----:B------:R-:W-:-:S04]  /*10e0*/  LEA.HI R0, R7, R18, RZ, 0x7 ;  /* 0x0000001207007211 */ /* 0x000fc800078f38ff */
[----:B------:R-:W-:Y:S01]  /*10f0*/  SHF.R.S32.HI R13, RZ, 0x7, R0 ;  /* 0x00000007ff0d7819 */ /* 0x000fe20000011400 */
[----:B------:R-:W-:Y:S06]  /*1100*/  BRA.DIV UR4, `(.L_x_2419) ;  /* 0x000000d204087947 */ /* 0x000fec000b800000 */
[----:B------:R1:W2:Y:S02]  /*1110*/  SHFL.IDX PT, R14, R13, RZ, 0x1f ;  /* 0x00001fff0d0e7589 */ /* 0x0002a400000e0000 */
.L_x_2522:
[----:B------:R-:W-:Y:S01]  /*1120*/  SHF.L.U32 R2, RZ, 0x1f, RZ ;  /* 0x0000001fff027819 */ /* 0x000fe200000006ff */
[----:B------:R-:W3:Y:S01]  /*1130*/  LDC R10, c[0x0][0x74c] ;  /* 0x0001d300ff0a7b82 */ /* 0x000ee20000000800 */
[----:B------:R-:W-:Y:S02]  /*1140*/  SHF.L.U32 R3, R18, 0x6, RZ ;  /* 0x0000000612037819 */ /* 0x000fe400000006ff */
[----:B------:R-:W4:Y:S02]  /*1150*/  SYNCS.PHASECHK.TRANS64.TRYWAIT P0, [R17+URZ+0x26800], R2 ;  /* 0x02680002110075a7 */ /* 0x000f24000800017f */
[----:B----4-:R-:W-:Y:S05]  /*1160*/  @P0 BRA `(.L_x_2420) ;  /* 0x0000000000080947 */ /* 0x010fea0003800000 */
[----:B------:R-:W4:Y:S02]  /*1170*/  SYNCS.PHASECHK.TRANS64.TRYWAIT P0, [R17+URZ+0x26800], R2 ;  /* 0x02680002110075a7 */ /* 0x000f24000800017f */
[----:B----4-:R-:W-:Y:S05]  /*1180*/  @!P0 BRA `(.L_x_2421) ;  /* 0x000000d000048947 */ /* 0x010fea0003800000 */
.L_x_2420:
[CC--:B------:R-:W-:Y:S01]  /*1190*/  LEA.HI R8, R7.reuse, R18.reuse, RZ, 0x5 ;  /* 0x0000001207087211 */ /* 0x0c0fe200078f28ff */
[----:B------:R-:W-:Y:S01]  /*11a0*/  ULDC UR4, c[0x0][0x280] ;  /* 0x0000a00000047ab9 */ /* 0x000fe20000000800 */
[----:B------:R-:W-:Y:S01]  /*11b0*/  ULDC UR5, c[0x0][0x290] ;  /* 0x0000a40000057ab9 */ /* 0x000fe20000000800 */
[----:B------:R-:W-:Y:S01]  /*11c0*/  LEA.HI R5, R7, R18, RZ, 0x4 ;  /* 0x0000001207057211 */ /* 0x000fe200078f20ff */
[----:B------:R-:W-:Y:S01]  /*11d0*/  UIADD3 UR4, -UR5, 0x7f, UR4 ;  /* 0x0000007f05047890 */ /* 0x000fe2000fffe104 */
[----:B----4-:R-:W-:Y:S02]  /*11e0*/  SHF.R.S32.HI R2, RZ, 0x5, R8 ;  /* 0x00000005ff027819 */ /* 0x010fe40000011408 */
[----:B------:R-:W-:Y:S02]  /*11f0*/  CS2R R150, SRZ ;  /* 0x0000000000967805 */ /* 0x000fe4000001ff00 */
[----:B------:R-:W-:Y:S01]  /*1200*/  SHF.R.S32.HI R6, RZ, 0x4, R5 ;  /* 0x00000004ff067819 */ /* 0x000fe20000011405 */
[----:B------:R-:W-:Y:S01]  /*1210*/  ULEA UR4, UR36, UR4, 0x7 ;  /* 0x0000000424047291 */ /* 0x000fe2000f8e383f */
[----:B------:R-:W-:Y:S01]  /*1220*/  LOP3.LUT R3, R3, 0x1c0, RZ, 0xc0, !PT ;  /* 0x000001c003037812 */ /* 0x000fe200078ec0ff */
[----:B------:R-:W-:Y:S01]  /*1230*/  IMAD.SHL.U32 R4, R2, 0x10, RZ ;  /* 0x0000001002047824 */ /* 0x000fe200078e00ff */
[----:B------:R-:W-:-:S02]  /*1240*/  LEA.HI R9, R5, R6, RZ, 0x1 ;  /* 0x0000000605097211 */ /* 0x000fc400078f08ff */
[----:B------:R-:W-:Y:S02]  /*1250*/  CS2R R148, SRZ ;  /* 0x0000000000947805 */ /* 0x000fe4000001ff00 */
[----:B------:R-:W-:Y:S02]  /*1260*/  LEA.HI R2, R7, R18, RZ, 0x3 ;  /* 0x0000001207027211 */ /* 0x000fe400078f18ff */
[----:B------:R-:W-:Y:S02]  /*1270*/  CS2R R146, SRZ ;  /* 0x0000000000927805 */ /* 0x000fe4000001ff00 */
[----:B------:R-:W-:Y:S02]  /*1280*/  LOP3.LUT R5, R3, 0x30, R4, 0xf8, !PT ;  /* 0x0000003003057812 */ /* 0x000fe400078ef804 */
[----:B------:R-:W-:Y:S02]  /*1290*/  CS2R R144, SRZ ;  /* 0x0000000000907805 */ /* 0x000fe4000001ff00 */
[----:B---3--:R-:W-:-:S02]  /*12a0*/  IADD3 R4, -R10, UR4, RZ ;  /* 0x000000040a047c10 */ /* 0x008fc4000fffe1ff */
[----:B------:R-:W-:Y:S02]  /*12b0*/  CS2R R142, SRZ ;  /* 0x00000000008e7805 */ /* 0x000fe4000001ff00 */
[----:B------:R-:W-:Y:S02]  /*12c0*/  LOP3.LUT R5, R5, 0x8, R2, 0xf8, !PT ;  /* 0x0000000805057812 */ /* 0x000fe400078ef802 */
[----:B------:R-:W-:Y:S02]  /*12d0*/  CS2R R140, SRZ ;  /* 0x00000000008c7805 */ /* 0x000fe4000001ff00 */
[----:B--2---:R-:W-:Y:S01]  /*12e0*/  LEA.HI R2, R14, R14, RZ, 0x1 ;  /* 0x0000000e0e027211 */ /* 0x004fe200078f08ff */
[----:B------:R-:W-:Y:S01]  /*12f0*/  IMAD.HI R10, R4, 0x2aaaaaab, RZ ;  /* 0x2aaaaaab040a7827 */ /* 0x000fe200078e02ff */
[----:B------:R-:W-:Y:S02]  /*1300*/  SHF.R.U32.HI R4, RZ, 0x3, R3 ;  /* 0x00000003ff047819 */ /* 0x000fe40000011603 */
[----:B------:R-:W-:-:S02]  /*1310*/  CS2R R138, SRZ ;  /* 0x00000000008a7805 */ /* 0x000fc4000001ff00 */
[----:B------:R-:W-:Y:S02]  /*1320*/  LOP3.LUT R9, R9, 0x7ffffe, RZ, 0xc0, !PT ;  /* 0x007ffffe09097812 */ /* 0x000fe400078ec0ff */
[----:B------:R-:W-:Y:S02]  /*1330*/  CS2R R136, SRZ ;  /* 0x0000000000887805 */ /* 0x000fe4000001ff00 */
[----:B------:R-:W-:Y:S02]  /*1340*/  SHF.R.U32.HI R3, RZ, 0x1f, R10 ;  /* 0x0000001fff037819 */ /* 0x000fe4000001160a */
[----:B------:R-:W-:Y:S02]  /*1350*/  CS2R R134, SRZ ;  /* 0x0000000000867805 */ /* 0x000fe4000001ff00 */
[----:B------:R-:W-:Y:S01]  /*1360*/  LOP3.LUT R4, R5, R4, RZ, 0x3c, !PT ;  /* 0x0000000405047212 */ /* 0x000fe200078e3cff */
[----:B------:R-:W-:Y:S01]  /*1370*/  IMAD.IADD R6, R6, 0x1, -R9 ;  /* 0x0000000106067824 */ /* 0x000fe200078e0a09 */
[----:B------:R-:W-:-:S02]  /*1380*/  LOP3.LUT R5, R2, 0xfffffffe, RZ, 0xc0, !PT ;  /* 0xfffffffe02057812 */ /* 0x000fc400078ec0ff */
[----:B------:R-:W-:Y:S02]  /*1390*/  CS2R R132, SRZ ;  /* 0x0000000000847805 */ /* 0x000fe4000001ff00 */
[----:B------:R-:W-:Y:S01]  /*13a0*/  LEA.HI.SX32 R3, R10, R3, 0x1c ;  /* 0x000000030a037211 */ /* 0x000fe200078fe2ff */
[----:B------:R-:W-:Y:S01]  /*13b0*/  IMAD R9, R13, 0xc, R6 ;  /* 0x0000000c0d097824 */ /* 0x000fe200078e0206 */
[----:B------:R-:W-:Y:S01]  /*13c0*/  MOV R2, UR37 ;  /* 0x0000002500027c02 */ /* 0x000fe20008000f00 */
[----:B------:R-:W-:Y:S01]  /*13d0*/  IMAD.IADD R5, R14, 0x1, -R5 ;  /* 0x000000010e057824 */ /* 0x000fe200078e0a05 */
[----:B------:R-:W-:Y:S01]  /*13e0*/  CS2R R130, SRZ ;  /* 0x0000000000827805 */ /* 0x000fe2000001ff00 */
[----:B------:R-:W-:Y:S01]  /*13f0*/  IMAD.U32 R4, R9, 0x200, R4 ;  /* 0x0000020009047824 */ /* 0x000fe200078e0004 */
[----:B------:R-:W-:Y:S02]  /*1400*/  VIADDMNMX R237, R3, 0x1, R2, PT ;  /* 0x0000000103ed7846 */ /* 0x000fe40003800102 */
[----:B------:R-:W-:-:S02]  /*1410*/  CS2R R128, SRZ ;  /* 0x0000000000807805 */ /* 0x000fc4000001ff00 */
[----:B------:R-:W-:Y:S02]  /*1420*/  LOP3.LUT R3, R0, 0xffffff80, RZ, 0xc0, !PT ;  /* 0xffffff8000037812 */ /* 0x000fe400078ec0ff */
[----:B------:R-:W-:Y:S01]  /*1430*/  CS2R R126, SRZ ;  /* 0x00000000007e7805 */ /* 0x000fe2000001ff00 */
[----:B------:R2:W-:Y:S01]  /*1440*/  STL [R1+0x18], R4 ;  /* 0x0000180401007387 */ /* 0x0005e20000100800 */
[----:B------:R-:W-:Y:S02]  /*1450*/  ISETP.GE.AND P0, PT, R16, R237, PT ;  /* 0x000000ed1000720c */ /* 0x000fe40003f06270 */
[----:B------:R-:W-:Y:S01]  /*1460*/  CS2R R124, SRZ ;  /* 0x00000000007c7805 */ /* 0x000fe2000001ff00 */
[----:B------:R-:W-:Y:S01]  /*1470*/  IMAD.IADD R6, R18, 0x1, -R3 ;  /* 0x0000000112067824 */ /* 0x000fe200078e0a03 */
[----:B------:R-:W-:Y:S02]  /*1480*/  MOV R0, RZ ;  /* 0x000000ff00007202 */ /* 0x000fe40000000f00 */
[----:B------:R-:W-:-:S02]  /*1490*/  CS2R R122, SRZ ;  /* 0x00000000007a7805 */ /* 0x000fc4000001ff00 */
[----:B------:R-:W-:Y:S01]  /*14a0*/  CS2R R120, SRZ ;  /* 0x0000000000787805 */ /* 0x000fe2000001ff00 */
[--C-:B------:R-:W-:Y:S01]  /*14b0*/  IMAD R2, R13, 0x300, R6.reuse ;  /* 0x000003000d027824 */ /* 0x100fe200078e0206 */
[----:B------:R-:W-:Y:S02]  /*14c0*/  SHF.R.S32.HI R11, RZ, 0x1f, R6 ;  /* 0x0000001fff0b7819 */ /* 0x000fe40000011406 */
[----:B------:R-:W-:Y:S01]  /*14d0*/  CS2R R182, SRZ ;  /* 0x0000000000b67805 */ /* 0x000fe2000001ff00 */
[----:B--2---:R-:W-:Y:S01]  /*14e0*/  IMAD.MOV.U32 R4, RZ, RZ, RZ ;  /* 0x000000ffff047224 */ /* 0x004fe200078e00ff */
[----:B------:R-:W-:Y:S02]  /*14f0*/  CS2R R180, SRZ ;  /* 0x0000000000b47805 */ /* 0x000fe4000001ff00 */
[----:B------:R-:W-:Y:S01]  /*1500*/  LEA.HI R10, R11, R6, RZ, 0x2 ;  /* 0x000000060b0a7211 */ /* 0x000fe200078f10ff */
[----:B------:R2:W-:Y:S01]  /*1510*/  STL [R1+0x1c], R11 ;  /* 0x00001c0b01007387 */ /* 0x0005e20000100800 */
[----:B------:R-:W-:-:S02]  /*1520*/  SHF.L.U32 R2, R2, 0x2, RZ ;  /* 0x0000000202027819 */ /* 0x000fc400000006ff */
[----:B------:R-:W-:Y:S02]  /*1530*/  CS2R R178, SRZ ;  /* 0x0000000000b27805 */ /* 0x000fe4000001ff00 */
[----:B------:R-:W-:Y:S01]  /*1540*/  LOP3.LUT R3, R10, 0xfffffffc, RZ, 0xc0, !PT ;  /* 0xfffffffc0a037812 */ /* 0x000fe200078ec0ff */
[----:B------:R2:W-:Y:S01]  /*1550*/  STL [R1+0x10], R10 ;  /* 0x0000100a01007387 */ /* 0x0005e20000100800 */
        /* <DEDUP_REMOVED lines=13> */
[----:B------:R-:W-:Y:S02]  /*1630*/  IMAD R2, R2, 0x4, R17 ;  /* 0x0000000402027824 */ /* 0x000fe400078e0211 */
[----:B------:R-:W-:Y:S01]  /*1640*/  IMAD.IADD R3, R6, 0x1, -R3 ;  /* 0x0000000106037824 */ /* 0x000fe200078e0a03 */
[----:B--2---:R-:W-:Y:S06]  /*1650*/  @P0 BRA `(.L_x_2422) ;  /* 0x0000004000780947 */ /* 0x004fec0003800000 */
[----:B------:R-:W-:Y:S01]  /*1660*/  LOP3.LUT R9, R8, 0xffffffe0, RZ, 0xc0, !PT ;  /* 0xffffffe008097812 */ /* 0x000fe200078ec0ff */
[----:B------:R-:W-:Y:S01]  /*1670*/  UIMAD UR4, UR36, -0x80, UR5 ;  /* 0xffffff80240478a4 */ /* 0x000fe2000f8e0205 */
[----:B------:R-:W-:Y:S01]  /*1680*/  LEA.HI R6, R11, R6, RZ, 0x5 ;  /* 0x000000060b067211 */ /* 0x000fe200078f28ff */
[----:B------:R-:W-:Y:S01]  /*1690*/  IMAD.MOV.U32 R151, RZ, RZ, RZ ;  /* 0x000000ffff977224 */ /* 0x000fe200078e00ff */
[----:B------:R-:W-:Y:S02]  /*16a0*/  IADD3 R9, R18, -R9, RZ ;  /* 0x8000000912097210 */ /* 0x000fe40007ffe0ff */
[----:B------:R-:W-:Y:S01]  /*16b0*/  LEA.HI R4, R13, R13, RZ, 0x1 ;  /* 0x0000000d0d047211 */ /* 0x000fe200078f08ff */
[----:B------:R-:W-:Y:S01]  /*16c0*/  IMAD.U32 R23, RZ, RZ, UR4 ;  /* 0x00000004ff177e24 */ /* 0x000fe2000f8e00ff */
[----:B------:R-:W-:Y:S02]  /*16d0*/  SHF.R.S32.HI R0, RZ, 0x1f, R9 ;  /* 0x0000001fff007819 */ /* 0x000fe40000011409 */
[----:B------:R-:W-:-:S02]  /*16e0*/  SHF.R.S32.HI R8, RZ, 0x5, R6 ;  /* 0x00000005ff087819 */ /* 0x000fc40000011406 */
[----:B------:R-:W-:Y:S02]  /*16f0*/  LOP3.LUT R6, R4, 0xfffffffe, RZ, 0xc0, !PT ;  /* 0xfffffffe04067812 */ /* 0x000fe400078ec0ff */
[-C--:B------:R-:W-:Y:S01]  /*1700*/  LEA.HI R4, R0, R9.reuse, RZ, 0x2 ;  /* 0x0000000900047211 */ /* 0x080fe200078f10ff */
[----:B------:R-:W-:Y:S01]  /*1710*/  IMAD R23, R8, -0x10, R23 ;  /* 0xfffffff008177824 */ /* 0x000fe200078e0217 */
[----:B------:R-:W-:Y:S01]  /*1720*/  LEA.HI R0, R0, R9, RZ, 0x3 ;  /* 0x0000000900007211 */ /* 0x000fe200078f18ff */
[----:B------:R-:W-:Y:S01]  /*1730*/  IMAD.IADD R22, R13, 0x1, -R6 ;  /* 0x000000010d167824 */ /* 0x000fe200078e0a06 */
[----:B------:R-:W-:Y:S02]  /*1740*/  SHF.R.S32.HI R9, RZ, 0x2, R4 ;  /* 0x00000002ff097819 */ /* 0x000fe40000011404 */
[----:B------:R-:W-:Y:S02]  /*1750*/  LEA.HI R6, R7, R18, RZ, 0x2 ;  /* 0x0000001207067211 */ /* 0x000fe400078f10ff */
[--C-:B------:R-:W-:Y:S01]  /*1760*/  SHF.R.S32.HI R14, RZ, 0x2, R10.reuse ;  /* 0x00000002ff0e7819 */ /* 0x100fe2000001140a */
[----:B------:R-:W-:Y:S01]  /*1770*/  VIADD R15, R9, 0x10 ;  /* 0x00000010090f7836 */ /* 0x000fe20000000000 */
[----:B------:R-:W-:-:S02]  /*1780*/  SHF.R.S32.HI R7, RZ, 0x1f, R10 ;  /* 0x0000001fff077819 */ /* 0x000fc4000001140a */
[----:B-1----:R-:W-:Y:S02]  /*1790*/  LOP3.LUT R13, R6, 0xfffffffc, RZ, 0xc0, !PT ;  /* 0xfffffffc060d7812 */ /* 0x002fe400078ec0ff */
[----:B------:R-:W-:Y:S02]  /*17a0*/  IADD3 R10, R9, 0x8, RZ ;  /* 0x00000008090a7810 */ /* 0x000fe40007ffe0ff */
[----:B------:R-:W-:Y:S01]  /*17b0*/  SHF.R.S32.HI R0, RZ, 0x3, R0 ;  /* 0x00000003ff007819 */ /* 0x000fe20000011400 */
[----:B------:R-:W-:Y:S01]  /*17c0*/  IMAD.IADD R6, R18, 0x1, -R13 ;  /* 0x0000000112067824 */ /* 0x000fe200078e0a0d */
[----:B------:R-:W-:Y:S02]  /*17d0*/  LEA.HI R11, R10, R10, RZ, 0x1 ;  /* 0x0000000a0a0b7211 */ /* 0x000fe400078f08ff */
[----:B------:R-:W-:Y:S02]  /*17e0*/  LEA.HI R18, R15, R15, RZ, 0x1 ;  /* 0x0000000f0f127211 */ /* 0x000fe400078f08ff */
[----:B------:R-:W-:-:S02]  /*17f0*/  SHF.R.S32.HI R12, RZ, 0x1, R11 ;  /* 0x00000001ff0c7819 */ /* 0x000fc4000001140b */
[----:B------:R-:W-:Y:S01]  /*1800*/  LEA.HI R8, R7, R14, RZ, 0x3 ;  /* 0x0000000e07087211 */ /* 0x000fe200078f18ff */
[----:B------:R-:W-:Y:S01]  /*1810*/  IMAD.HI R7, R0, 0x2aaaaaab, RZ ;  /* 0x2aaaaaab00077827 */ /* 0x000fe200078e02ff */
[----:B------:R-:W-:Y:S02]  /*1820*/  SHF.R.S32.HI R19, RZ, 0x1, R18 ;  /* 0x00000001ff137819 */ /* 0x000fe40000011412 */
[----:B------:R-:W-:Y:S01]  /*1830*/  LOP3.LUT R21, R8, 0xfffffff8, RZ, 0xc0, !PT ;  /* 0xfffffff808157812 */ /* 0x000fe200078ec0ff */
[----:B------:R-:W-:Y:S01]  /*1840*/  IMAD.HI R13, R12, 0x2aaaaaab, RZ ;  /* 0x2aaaaaab0c0d7827 */ /* 0x000fe200078e02ff */
[----:B------:R-:W-:Y:S02]  /*1850*/  LEA.HI R4, R4, R9, RZ, 0x1 ;  /* 0x0000000904047211 */ /* 0x000fe400078f08ff */
[----:B------:R-:W-:Y:S01]  /*1860*/  SHF.R.U32.HI R8, RZ, 0x1, R7 ;  /* 0x00000001ff087819 */ /* 0x000fe20000011607 */
[----:B------:R-:W-:Y:S01]  /*1870*/  IMAD.HI R20, R19, 0x2aaaaaab, RZ ;  /* 0x2aaaaaab13147827 */ /* 0x000fe200078e02ff */
[----:B------:R-:W-:-:S02]  /*1880*/  IADD3 R23, R23, R21, -R14 ;  /* 0x0000001517177210 */ /* 0x000fc40007ffe80e */
[----:B------:R-:W-:Y:S02]  /*1890*/  SHF.R.U32.HI R14, RZ, 0x1, R13 ;  /* 0x00000001ff0e7819 */ /* 0x000fe4000001160d */
[----:B------:R-:W-:Y:S02]  /*18a0*/  SHF.R.U32.HI R21, RZ, 0x1, R20 ;  /* 0x00000001ff157819 */ /* 0x000fe40000011614 */
[----:B------:R-:W-:Y:S02]  /*18b0*/  LOP3.LUT R4, R4, 0xfffffffe, RZ, 0xc0, !PT ;  /* 0xfffffffe04047812 */ /* 0x000fe400078ec0ff */
[----:B------:R-:W-:Y:S02]  /*18c0*/  LEA.HI R7, R7, R8, RZ, 0x1 ;  /* 0x0000000807077211 */ /* 0x000fe400078f08ff */
[----:B------:R-:W-:Y:S02]  /*18d0*/  LEA.HI R13, R13, R14, RZ, 0x1 ;  /* 0x0000000e0d0d7211 */ /* 0x000fe400078f08ff */
[----:B------:R-:W-:-:S02]  /*18e0*/  LOP3.LUT R11, R11, 0xfffffffe, RZ, 0xc0, !PT ;  /* 0xfffffffe0b0b7812 */ /* 0x000fc400078ec0ff */
[----:B------:R-:W-:Y:S01]  /*18f0*/  LEA.HI R20, R20, R21, RZ, 0x1 ;  /* 0x0000001514147211 */ /* 0x000fe200078f08ff */
[----:B------:R-:W-:Y:S01]  /*1900*/  IMAD R12, R13, -0xc, R12 ;  /* 0xfffffff40d0c7824 */ /* 0x000fe200078e020c */
[----:B------:R-:W-:Y:S01]  /*1910*/  LOP3.LUT R18, R18, 0xfffffffe, RZ, 0xc0, !PT ;  /* 0xfffffffe12127812 */ /* 0x000fe200078ec0ff */
[----:B------:R-:W-:Y:S01]  /*1920*/  IMAD.IADD R11, R10, 0x1, -R11 ;  /* 0x000000010a0b7824 */ /* 0x000fe200078e0a0b */
[----:B------:R-:W-:Y:S01]  /*1930*/  IADD3 R4, R9, -R4, RZ ;  /* 0x8000000409047210 */ /* 0x000fe20007ffe0ff */
[----:B------:R-:W-:Y:S02]  /*1940*/  IMAD R9, R7, -0xc, R0 ;  /* 0xfffffff407097824 */ /* 0x000fe400078e0200 */
[----:B------:R-:W-:Y:S02]  /*1950*/  IMAD R19, R20, -0xc, R19 ;  /* 0xfffffff414137824 */ /* 0x000fe400078e0213 */
[----:B------:R-:W-:Y:S01]  /*1960*/  IMAD.IADD R18, R15, 0x1, -R18 ;  /* 0x000000010f127824 */ /* 0x000fe200078e0a12 */
[----:B------:R-:W-:Y:S01]  /*1970*/  LEA R4, R9, R4, 0x3 ;  /* 0x0000000409047211 */ /* 0x000fe200078e18ff */
[----:B------:R-:W-:-:S02]  /*1980*/  IMAD R0, R12, 0x8, R11 ;  /* 0x000000080c007824 */ /* 0x000fc400078e020b */
[----:B------:R-:W-:Y:S02]  /*1990*/  IMAD R8, R19, 0x8, R18 ;  /* 0x0000000813087824 */ /* 0x000fe400078e0212 */
[----:B------:R1:W-:Y:S01]  /*19a0*/  STL [R1+0x8], R4 ;  /* 0x0000080401007387 */ /* 0x0003e20000100800 */
[----:B------:R-:W-:-:S03]  /*19b0*/  IMAD R7, R22, -0x40, R23 ;  /* 0xffffffc016077824 */ /* 0x000fc600078e0217 */
[----:B------:R2:W-:Y:S04]  /*19c0*/  STL [R1+0x4], R0 ;  /* 0x0000040001007387 */ /* 0x0005e80000100800 */
[----:B------:R3:W-:Y:S01]  /*19d0*/  STL [R1], R8 ;  /* 0x0000000801007387 */ /* 0x0007e20000100800 */
[----:B-1----:R-:W-:Y:S01]  /*19e0*/  MOV R4, RZ ;  /* 0x000000ff00047202 */ /* 0x002fe20000000f00 */
[----:B--2---:R-:W-:-:S07]  /*19f0*/  IMAD.MOV.U32 R0, RZ, RZ, RZ ;  /* 0x000000ffff007224 */ /* 0x004fce00078e00ff */
.L_x_2433:
[----:B--23--:R-:W2:Y:S01]  /*1a00*/  LDL R8, [R1+0xc] ;  /* 0x00000c0001087983 */ /* 0x00cea20000100800 */
[----:B------:R-:W-:Y:S05]  /*1a10*/  YIELD ;  /* 0x0000000000007946 */ /* 0x000fea0003800000 */
[----:B--2---:R-:W-:-:S04]  /*1a20*/  LOP3.LUT R8, R8, 0x1, RZ, 0xfc, !PT ;  /* 0x0000000108087812 */ /* 0x004fc800078efcff */
[----:B------:R-:W-:-:S13]  /*1a30*/  ISETP.NE.AND P0, PT, R8, 0x3, PT ;  /* 0x000000030800780c */ /* 0x000fda0003f05270 */
[----:B------:R-:W-:Y:S05]  /*1a40*/  @!P0 BRA `(.L_x_2423) ;  /* 0x0000000000048947 */ /* 0x000fea0003800000 */
[----:B------:R-:W-:Y:S01]  /*1a50*/  BPT.TRAP 0x1 ;  /* 0x000000040000795c */ /* 0x000fe20000300000 */
.L_x_2423:
[----:B------:R-:W-:Y:S02]  /*1a60*/  LEA R8, R0, R17, 0x3 ;  /* 0x0000001100087211 */ /* 0x000fe400078e18ff */
[----:B------:R-:W-:-:S04]  /*1a70*/  SHF.L.U32 R21, R4, 0x1f, RZ ;  /* 0x0000001f04157819 */ /* 0x000fc800000006ff */
[----:B------:R1:W2:Y:S01]  /*1a80*/  SYNCS.PHASECHK.TRANS64.TRYWAIT P1, [R8+URZ+0x26810], R21 ;  /* 0x02681015080075a7 */ /* 0x0002a2000802017f */
[----:B------:R-:W-:Y:S05]  /*1a90*/  @!P0 BRA `(.L_x_2424) ;  /* 0x0000000000048947 */ /* 0x000fea0003800000 */
[----:B------:R-:W-:Y:S01]  /*1aa0*/  BPT.TRAP 0x1 ;  /* 0x000000040000795c */ /* 0x000fe20000300000 */
.L_x_2424:
[----:B------:R-:W-:-:S05]  /*1ab0*/  VIADD R9, R17, 0xe000 ;  /* 0x0000e00011097836 */ /* 0x000fca0000000000 */
[----:B------:R-:W-:-:S04]  /*1ac0*/  SHF.R.U32.HI R9, RZ, 0x4, R9 ;  /* 0x00000004ff097819 */ /* 0x000fc80000011609 */
[----:B------:R-:W-:Y:S01]  /*1ad0*/  LOP3.LUT R9, R9, 0x3fff, RZ, 0xc0, !PT ;  /* 0x00003fff09097812 */ /* 0x000fe200078ec0ff */
[----:B--2---:R-:W-:Y:S06]  /*1ae0*/  @P1 BRA `(.L_x_2425) ;  /* 0x0000000000081947 */ /* 0x004fec0003800000 */
[----:B------:R-:W2:Y:S02]  /*1af0*/  SYNCS.PHASECHK.TRANS64.TRYWAIT P1, [R8+URZ+0x26810], R21 ;  /* 0x02681015080075a7 */ /* 0x000ea4000802017f */
[----:B--2---:R-:W-:Y:S05]  /*1b00*/  @!P1 BRA `(.L_x_2426) ;  /* 0x000000c400b89947 */ /* 0x004fea0003800000 */
.L_x_2425:
        /* <DEDUP_REMOVED lines=8> */
[----:B------:R-:W5:Y:S01]  /*1b90*/  LDL R13, [R1] ;  /* 0x00000000010d7983 */ /* 0x000f620000100800 */
[----:B------:R-:W-:Y:S01]  /*1ba0*/  WARPGROUP.ARRIVE ;  /* 0x00000000000079c5 */ /* 0x000fe20000000000 */
[----:B------:R-:W-:Y:S01]  /*1bb0*/  UMOV UR7, 0x40000040 ;  /* 0x4000004000077882 */ /* 0x000fe20000000000 */
[----:B------:R-:W-:Y:S01]  /*1bc0*/  UMOV UR5, 0x40000040 ;  /* 0x4000004000057882 */ /* 0x000fe20000000000 */
[----:B------:R-:W-:-:S02]  /*1bd0*/  IADD3 R19, R17, 0x1a000, RZ ;  /* 0x0001a00011137810 */ /* 0x000fc40007ffe0ff */
[----:B------:R-:W-:-:S04]  /*1be0*/  USHF.R.U32.HI UR4, URZ, 0x4, UR9 ;  /* 0x000000043f047899 */ /* 0x000fc80008011609 */
[----:B------:R-:W-:Y:S02]  /*1bf0*/  ULOP3.LUT UR4, UR4, 0x3fff, URZ, 0xc0, !UPT ;  /* 0x00003fff04047892 */ /* 0x000fe4000f8ec03f */
[----:B------:R-:W-:Y:S02]  /*1c00*/  UMOV UR6, UR8 ;  /* 0x0000000800067c82 */ /* 0x000fe40008000000 */
[----:B------:R-:W-:-:S07]  /*1c10*/  ULOP3.LUT UR10, UR4, 0x10000, URZ, 0xfc, !UPT ;  /* 0x00010000040a7892 */ /* 0x000fce000f8efc3f */
[----:B------:R-:W-:Y:S02]  /*1c20*/  UMOV UR4, UR10 ;  /* 0x0000000a00047c82 */ /* 0x000fe40008000000 */
[----:B------:R-:W-:Y:S01]  /*1c30*/  HGMMA.64x96x16.F32.BF16 R72, gdesc[UR4], RZ, !UPT, gsb0 ;  /* 0x01600000044879f0 */ /* 0x000fe2000c0018ff */
[----:B------:R-:W-:Y:S02]  /*1c40*/  UIADD3 UR6, UR8, 0x2, URZ ;  /* 0x0000000208067890 */ /* 0x000fe4000fffe03f */
[----:B------:R-:W-:Y:S01]  /*1c50*/  UIADD3 UR4, UR10, 0x2, URZ ;  /* 0x000000020a047890 */ /* 0x000fe2000fffe03f */
[----:B------:R-:W-:Y:S01]  /*1c60*/  UMOV UR7, 0x40000040 ;  /* 0x4000004000077882 */ /* 0x000fe20000000000 */
[----:B------:R-:W-:Y:S01]  /*1c70*/  UMOV UR5, 0x40000040 ;  /* 0x4000004000057882 */ /* 0x000fe20000000000 */
[----:B------:R-:W-:Y:S02]  /*1c80*/  WARPGROUP.DEPBAR.LE gsb0, 0x0 ;  /* 0x00008000000079c5 */ /* 0x000fe40000010000 */
[----:B------:R-:W-:-:S06]  /*1c90*/  WARPGROUP.ARRIVE ;  /* 0x00000000000079c5 */ /* 0x000fcc0000000000 */
[----:B------:R-:W-:Y:S01]  /*1ca0*/  HGMMA.64x96x16.F32.BF16 R72, gdesc[UR4], R72, gsb0 ;  /* 0x01600000044879f0 */ /* 0x000fe20008001848 */
        /* <DEDUP_REMOVED lines=11> */
[----:B---3--:R-:W-:-:S04]  /*1d60*/  LEA R10, R0, R14, 0x7 ;  /* 0x0000000e000a7211 */ /* 0x008fc800078e38ff */
[----:B------:R-:W-:Y:S01]  /*1d70*/  LEA R10, R3, R10, 0x1 ;  /* 0x0000000a030a7211 */ /* 0x000fe200078e08ff */
[----:B----4-:R-:W-:-:S03]  /*1d80*/  IMAD R12, R0, 0x80, R12 ;  /* 0x00000080000c7824 */ /* 0x010fc600078e020c */
[C---:B------:R-:W-:Y:S01]  /*1d90*/  LEA R15, R10.reuse, R17, 0x2 ;  /* 0x000000110a0f7211 */ /* 0x040fe200078e10ff */
[----:B------:R-:W-:Y:S02]  /*1da0*/  IMAD R190, R10, 0x4, R19 ;  /* 0x000000040abe7824 */ /* 0x000fe400078e0213 */
[----:B-----5:R-:W-:Y:S02]  /*1db0*/  IMAD R14, R0, 0x80, R13 ;  /* 0x00000080000e7824 */ /* 0x020fe400078e020d */
[C---:B------:R-:W-:Y:S02]  /*1dc0*/  IMAD R12, R3.reuse, 0x2, R12 ;  /* 0x00000002030c7824 */ /* 0x040fe400078e020c */
[----:B------:R-:W-:Y:S02]  /*1dd0*/  IMAD R18, R3, 0x2, R14 ;  /* 0x0000000203127824 */ /* 0x000fe400078e020e */
[--C-:B------:R-:W-:Y:S02]  /*1de0*/  IMAD R14, R12, 0x4, R17.reuse ;  /* 0x000000040c0e7824 */ /* 0x100fe400078e0211 */
[C---:B------:R-:W-:Y:S01]  /*1df0*/  IMAD R13, R18.reuse, 0x4, R17 ;  /* 0x00000004120d7824 */ /* 0x040fe200078e0211 */
[----:B------:R-:W-:Y:S01]  /*1e00*/  LEA R10, R18, R19, 0x2 ;  /* 0x00000013120a7211 */ /* 0x000fe200078e10ff */
[----:B------:R-:W-:Y:S01]  /*1e10*/  IMAD R11, R12, 0x4, R19 ;  /* 0x000000040c0b7824 */ /* 0x000fe200078e0213 */
[----:B------:R-:W-:-:S02]  /*1e20*/  WARPGROUP.DEPBAR.LE gsb0, 0x0 ;  /* 0x00008000000079c5 */ /* 0x000fc40000010000 */
[----:B------:R-:W-:-:S06]  /*1e30*/  WARPGROUP.ARRIVE ;  /* 0x00000000000079c5 */ /* 0x000fcc0000000000 */
[----:B------:R-:W-:Y:S03]  /*1e40*/  HGMMA.64x96x16.F32.BF16 R72, gdesc[UR4], R72, gsb0 ;  /* 0x01600000044879f0 */ /* 0x000fe60008001848 */
[----:B------:R-:W-:Y:S02]  /*1e50*/  WARPGROUP.DEPBAR.LE gsb0, 0x0 ;  /* 0x00008000000079c5 */ /* 0x000fe40000010000 */
[----:B------:R-:W3:Y:S04]  /*1e60*/  LDS R15, [R15+0x1a000] ;  /* 0x01a000000f0f7984 */ /* 0x000ee80000000800 */
[----:B------:R-:W4:Y:S04]  /*1e70*/  LDS R14, [R14+0x1a000] ;  /* 0x01a000000e0e7984 */ /* 0x000f280000000800 */
[----:B------:R-:W1:Y:S01]  /*1e80*/  LDS R13, [R13+0x1a000] ;  /* 0x01a000000d0d7984 */ /* 0x000e620000000800 */
[----:B------:R-:W-:Y:S05]  /*1e90*/  @!P0 BRA `(.L_x_2427) ;  /* 0x0000000000048947 */ /* 0x000fea0003800000 */
[----:B------:R-:W-:Y:S01]  /*1ea0*/  BPT.TRAP 0x1 ;  /* 0x000000040000795c */ /* 0x000fe20000300000 */
.L_x_2427:
[----:B------:R1:W1:Y:S01]  /*1eb0*/  SYNCS.PHASECHK.TRANS64.TRYWAIT P1, [R8+URZ+0x26830], R21 ;  /* 0x02683015080075a7 */ /* 0x000262000802017f */
[----:B------:R-:W-:Y:S05]  /*1ec0*/  @!P0 BRA `(.L_x_2428) ;  /* 0x0000000000048947 */ /* 0x000fea0003800000 */
[----:B------:R-:W-:Y:S01]  /*1ed0*/  BPT.TRAP 0x1 ;  /* 0x000000040000795c */ /* 0x000fe20000300000 */
.L_x_2428:
[----:B------:R-:W-:-:S05]  /*1ee0*/  VIADD R12, R17, 0x14000 ;  /* 0x00014000110c7836 */ /* 0x000fca0000000000 */
[----:B------:R-:W-:-:S04]  /*1ef0*/  SHF.R.U32.HI R12, RZ, 0x4, R12 ;  /* 0x00000004ff0c7819 */ /* 0x000fc8000001160c */
[----:B------:R-:W-:-:S04]  /*1f00*/  LOP3.LUT R12, R12, 0x3fff, RZ, 0xc0, !PT ;  /* 0x00003fff0c0c7812 */ /* 0x000fc800078ec0ff */
[----:B------:R-:W-:Y:S01]  /*1f10*/  LOP3.LUT R19, R12, 0x10000, RZ, 0xfc, !PT ;  /* 0x000100000c137812 */ /* 0x000fe200078efcff */
[----:B-1----:R-:W-:Y:S06]  /*1f20*/  @P1 BRA `(.L_x_2429) ;  /* 0x0000000000081947 */ /* 0x002fec0003800000 */
[----:B------:R-:W1:Y:S02]  /*1f30*/  SYNCS.PHASECHK.TRANS64.TRYWAIT P1, [R8+URZ+0x26830], R21 ;  /* 0x02683015080075a7 */ /* 0x000e64000802017f */
[----:B-1----:R-:W-:Y:S05]  /*1f40*/  @!P1 BRA `(.L_x_2430) ;  /* 0x000000c000bc9947 */ /* 0x002fea0003800000 */
.L_x_2429:
[----:B------:R-:W-:Y:S01]  /*1f50*/  UIADD3 UR9, UR9, 0x4000, URZ ;  /* 0x0000400009097890 */ /* 0x000fe2000fffe03f */
[C---:B------:R-:W-:Y:S01]  /*1f60*/  IMAD R19, R0.reuse, 0x300, R19 ;  /* 0x0000030000137824 */ /* 0x040fe200078e0213 */
[----:B------:R-:W-:Y:S01]  /*1f70*/  WARPGROUP.ARRIVE ;  /* 0x00000000000079c5 */ /* 0x000fe20000000000 */
[----:B------:R-:W-:Y:S01]  /*1f80*/  UMOV UR7, 0x40000040 ;  /* 0x4000004000077882 */ /* 0x000fe20000000000 */
[----:B------:R-:W-:Y:S01]  /*1f90*/  USHF.R.U32.HI UR9, URZ, 0x4, UR9 ;  /* 0x000000043f097899 */ /* 0x000fe20008011609 */
[----:B------:R-:W-:Y:S01]  /*1fa0*/  ISETP.GT.AND P2, PT, R7, RZ, PT ;  /* 0x000000ff0700720c */ /* 0x000fe20003f44270 */
[----:B------:R-:W-:Y:S01]  /*1fb0*/  UMOV UR5, 0x40000040 ;  /* 0x4000004000057882 */ /* 0x000fe20000000000 */
[----:B------:R-:W-:Y:S01]  /*1fc0*/  R2UR UR8, R19 ;  /* 0x00000000130872ca */ /* 0x000fe200000e0000 */
[----:B------:R-:W-:Y:S01]  /*1fd0*/  ULOP3.LUT UR9, UR9, 0x3fff, URZ, 0xc0, !UPT ;  /* 0x00003fff09097892 */ /* 0x000fe2000f8ec03f */
[----:B------:R-:W-:Y:S01]  /*1fe0*/  ISETP.GT.AND P1, PT, R7, 0x8, PT ;  /* 0x000000080700780c */ /* 0x000fe20003f24270 */
[----:B------:R-:W-:Y:S01]  /*1ff0*/  ULDC UR10, c[0x0][0x75c] ;  /* 0x0001d700000a7ab9 */ /* 0x000fe20000000800 */
[----:B------:R-:W-:Y:S01]  /*2000*/  IMAD R236, R0, 0x300, R12 ;  /* 0x0000030000ec7824 */ /* 0x000fe200078e020c */
[----:B------:R-:W-:Y:S01]  /*2010*/  ULOP3.LUT UR9, UR9, 0x10000, URZ, 0xfc, !UPT ;  /* 0x0001000009097892 */ /* 0x000fe2000f8efc3f */
[----:B------:R-:W-:Y:S01]  /*2020*/  FMUL.FTZ R192, R72, UR10 ;  /* 0x0000000a48c07c20 */ /* 0x000fe20008410000 */
[----:B------:R-:W-:Y:S01]  /*2030*/  FMUL.FTZ R72, R79, UR10 ;  /* 0x0000000a4f487c20 */ /* 0x000fe20008410000 */
[----:B------:R-:W-:Y:S01]  /*2040*/  FMUL.FTZ R79, R86, UR10 ;  /* 0x0000000a564f7c20 */ /* 0x000fe20008410000 */
[----:B------:R-:W-:Y:S01]  /*2050*/  FMUL.FTZ R86, R93, UR10 ;  /* 0x0000000a5d567c20 */ /* 0x000fe20008410000 */
[----:B------:R-:W-:Y:S01]  /*2060*/  FMUL.FTZ R23, R78, UR10 ;  /* 0x0000000a4e177c20 */ /* 0x000fe20008410000 */
[----:B------:R-:W1:Y:S01]  /*2070*/  LDC R93, c[0x0][0x280] ;  /* 0x0000a000ff5d7b82 */ /* 0x000e620000000800 */
[----:B------:R-:W-:Y:S01]  /*2080*/  UMOV UR4, UR9 ;  /* 0x0000000900047c82 */ /* 0x000fe20008000000 */
[----:B------:R-:W-:Y:S01]  /*2090*/  UMOV UR6, UR8 ;  /* 0x0000000800067c82 */ /* 0x000fe20008000000 */
[----:B------:R-:W-:Y:S01]  /*20a0*/  FMUL.FTZ R18, R73, UR10 ;  /* 0x0000000a49127c20 */ /* 0x000fe20008410000 */
[----:B------:R-:W-:Y:S01]  /*20b0*/  HGMMA.64x96x16.F32.BF16 R24, gdesc[UR4], RZ, !UPT, gsb0 ;  /* 0x01600000041879f0 */ /* 0x000fe2000c0018ff */
        /* <DEDUP_REMOVED lines=9> */
[----:B------:R-:W-:Y:S01]  /*2150*/  FMUL.FTZ R20, R75, UR10 ;  /* 0x0000000a4b147c20 */ /* 0x000fe20008410000 */
[----:B------:R-:W-:Y:S01]  /*2160*/  FMUL.FTZ R74, R81, UR10 ;  /* 0x0000000a514a7c20 */ /* 0x000fe20008410000 */
[----:B------:R-:W-:Y:S01]  /*2170*/  FMUL.FTZ R77, R84, UR10 ;  /* 0x0000000a544d7c20 */ /* 0x000fe20008410000 */
[----:B------:R-:W5:Y:S01]  /*2180*/  MUFU.TANH R192, R192 ;  /* 0x000000c000c07308 */ /* 0x000f620000002400 */
[----:B------:R-:W-:Y:S01]  /*2190*/  FMUL.FTZ R75, R82, UR10 ;  /* 0x0000000a524b7c20 */ /* 0x000fe20008410000 */
[----:B------:R-:W-:Y:S01]  /*21a0*/  FMUL.FTZ R82, R89, UR10 ;  /* 0x0000000a59527c20 */ /* 0x000fe20008410000 */
[----:B------:R-:W-:Y:S01]  /*21b0*/  FMUL.FTZ R185, R100, UR10 ;  /* 0x0000000a64b97c20 */ /* 0x000fe20008410000 */
[----:B------:R-:W-:Y:S01]  /*21c0*/  FMUL.FTZ R188, R103, UR10 ;  /* 0x0000000a67bc7c20 */ /* 0x000fe20008410000 */
[----:B------:R-:W-:Y:S01]  /*21d0*/  FMUL.FTZ R186, R101, UR10 ;  /* 0x0000000a65ba7c20 */ /* 0x000fe20008410000 */
[----:B--2---:R-:W-:Y:S01]  /*21e0*/  FMUL.FTZ R21, R76, UR10 ;  /* 0x0000000a4c157c20 */ /* 0x004fe20008410000 */
[----:B-1----:R-:W-:Y:S01]  /*21f0*/  IMAD R92, R16, -0x60, R93 ;  /* 0xffffffa0105c7824 */ /* 0x002fe200078e025d */
[----:B------:R-:W1:Y:S01]  /*2200*/  MUFU.TANH R18, R18 ;  /* 0x0000001200127308 */ /* 0x000e620000002400 */
[----:B------:R-:W-:Y:S01]  /*2210*/  FMUL.FTZ R191, R113, UR10 ;  /* 0x0000000a71bf7c20 */ /* 0x000fe20008410000 */
[----:B------:R-:W-:Y:S01]  /*2220*/  FMUL.FTZ R76, R83, UR10 ;  /* 0x0000000a534c7c20 */ /* 0x000fe20008410000 */
[----:B------:R-:W-:-:S02]  /*2230*/  IMAD R92, R3, -0x2, R92 ;  /* 0xfffffffe035c7824 */ /* 0x000fc400078e025c */
[----:B------:R-:W-:Y:S01]  /*2240*/  FMUL.FTZ R80, R87, UR10 ;  /* 0x0000000a57507c20 */ /* 0x000fe20008410000 */
[----:B------:R-:W-:Y:S01]  /*2250*/  FMUL.FTZ R83, R90, UR10 ;  /* 0x0000000a5a537c20 */ /* 0x000fe20008410000 */
[----:B------:R-:W-:Y:S01]  /*2260*/  FMUL.FTZ R87, R94, UR10 ;  /* 0x0000000a5e577c20 */ /* 0x000fe20008410000 */
[----:B------:R-:W-:Y:S01]  /*2270*/  IMAD.IADD R92, R92, 0x1, -R7 ;  /* 0x000000015c5c7824 */ /* 0x000fe200078e0a07 */
[----:B------:R-:W2:Y:S01]  /*2280*/  MUFU.TANH R73, R73 ;  /* 0x0000004900497308 */ /* 0x000ea20000002400 */
[----:B------:R-:W-:Y:S01]  /*2290*/  FMUL.FTZ R90, R97, UR10 ;  /* 0x0000000a615a7c20 */ /* 0x000fe20008410000 */
[----:B------:R-:W-:Y:S01]  /*22a0*/  FMUL.FTZ R81, R88, UR10 ;  /* 0x0000000a58517c20 */ /* 0x000fe20008410000 */
[----:B------:R-:W-:Y:S01]  /*22b0*/  FMUL.FTZ R189, R104, UR10 ;  /* 0x0000000a68bd7c20 */ /* 0x000fe20008410000 */
[C---:B------:R-:W-:Y:S01]  /*22c0*/  SEL R103, R92.reuse, 0x60, P2 ;  /* 0x000000605c677807 */ /* 0x040fe20001000000 */
[----:B------:R-:W-:Y:S01]  /*22d0*/  FMUL.FTZ R88, R95, UR10 ;  /* 0x0000000a5f587c20 */ /* 0x000fe20008410000 */
[----:B------:R-:W-:Y:S01]  /*22e0*/  IADD3 R97, R92, 0x8, RZ ;  /* 0x000000085c617810 */ /* 0x000fe20007ffe0ff */
[----:B---3--:R-:W3:Y:S01]  /*22f0*/  SHFL.IDX PT, R104, R15, R6, 0x1f ;  /* 0x00001f060f687589 */ /* 0x008ee200000e0000 */
[----:B------:R-:W4:Y:S01]  /*2300*/  MUFU.TANH R74, R74 ;  /* 0x0000004a004a7308 */ /* 0x000f220000002400 */
[----:B------:R-:W-:Y:S01]  /*2310*/  ISETP.GT.AND P6, PT, R103, RZ, PT ;  /* 0x000000ff6700720c */ /* 0x000fe20003fc4270 */
[----:B------:R-:W-:Y:S01]  /*2320*/  FMUL.FTZ R84, R91, UR10 ;  /* 0x0000000a5b547c20 */ /* 0x000fe20008410000 */
[C---:B------:R-:W-:Y:S01]  /*2330*/  ISETP.GT.AND P5, PT, R103.reuse, 0x1, PT ;  /* 0x000000016700780c */ /* 0x040fe20003fa4270 */
[----:B------:R-:W-:Y:S01]  /*2340*/  FMUL.FTZ R91, R98, UR10 ;  /* 0x0000000a625b7c20 */ /* 0x000fe20008410000 */
[----:B------:R-:W-:Y:S01]  /*2350*/  ISETP.GT.AND P4, PT, R103, 0x10, PT ;  /* 0x000000106700780c */ /* 0x000fe20003f84270 */
[----:B------:R-:W-:Y:S01]  /*2360*/  FMUL.FTZ R89, R96, UR10 ;  /* 0x0000000a60597c20 */ /* 0x000fe20008410000 */
[----:B-----5:R-:W-:Y:S01]  /*2370*/  FSEL R113, R192, -INF , !P6 ;  /* 0xff800000c0717808 */ /* 0x020fe20007000000 */
[----:B------:R-:W5:Y:S01]  /*2380*/  MUFU.TANH R77, R77 ;  /* 0x0000004d004d7308 */ /* 0x000f620000002400 */
[----:B-1----:R-:W-:Y:S01]  /*2390*/  FSEL R197, R18, -INF , !P5 ;  /* 0xff80000012c57808 */ /* 0x002fe20006800000 */
[----:B------:R-:W-:Y:S01]  /*23a0*/  FMUL.FTZ R184, R99, UR10 ;  /* 0x0000000a63b87c20 */ /* 0x000fe20008410000 */
[C---:B------:R-:W-:Y:S01]  /*23b0*/  ISETP.GT.AND P6, PT, R103.reuse, 0x11, PT ;  /* 0x000000116700780c */ /* 0x040fe20003fc4270 */
[----:B------:R-:W-:Y:S01]  /*23c0*/  FMUL.FTZ R187, R102, UR10 ;  /* 0x0000000a66bb7c20 */ /* 0x000fe20008410000 */
[----:B------:R-:W-:Y:S01]  /*23d0*/  ISETP.GT.AND P5, PT, R103, 0x18, PT ;  /* 0x000000186700780c */ /* 0x000fe20003fa4270 */
[----:B------:R-:W-:Y:S01]  /*23e0*/  FMUL.FTZ R105, R105, UR10 ;  /* 0x0000000a69697c20 */ /* 0x000fe20008410000 */
[----:B--2---:R-:W-:Y:S01]  /*23f0*/  FSEL R94, R73, -INF , !P4 ;  /* 0xff800000495e7808 */ /* 0x004fe20006000000 */
[----:B------:R-:W1:Y:S01]  /*2400*/  MUFU.TANH R82, R82 ;  /* 0x0000005200527308 */ /* 0x000e620000002400 */
[----:B------:R-:W-:Y:S01]  /*2410*/  ISETP.GT.AND P4, PT, R103, 0x21, PT ;  /* 0x000000216700780c */ /* 0x000fe20003f84270 */
[----:B------:R-:W-:Y:S01]  /*2420*/  FMUL.FTZ R108, R108, UR10 ;  /* 0x0000000a6c6c7c20 */ /* 0x000fe20008410000 */
[----:B----4-:R-:W-:Y:S01]  /*2430*/  FSEL R93, R74, -INF , !P6 ;  /* 0xff8000004a5d7808 */ /* 0x010fe20007000000 */
[----:B------:R-:W-:Y:S01]  /*2440*/  FMUL.FTZ R109, R109, UR10 ;  /* 0x0000000a6d6d7c20 */ /* 0x000fe20008410000 */
[----:B------:R-:W-:Y:S01]  /*2450*/  ISETP.GT.AND P6, PT, R103, 0x28, PT ;  /* 0x000000286700780c */ /* 0x000fe20003fc4270 */
[----:B------:R-:W-:Y:S01]  /*2460*/  FMUL.FTZ R106, R106, UR10 ;  /* 0x0000000a6a6a7c20 */ /* 0x000fe20008410000 */
[----:B------:R-:W-:Y:S01]  /*2470*/  SEL R193, R97, 0x60, P1 ;  /* 0x0000006061c17807 */ /* 0x000fe20000800000 */
[----:B------:R-:W2:Y:S01]  /*2480*/  MUFU.TANH R85, R85 ;  /* 0x0000005500557308 */ /* 0x000ea20000002400 */
[----:B-----5:R-:W-:Y:S01]  /*2490*/  FSEL R95, R77, -INF , !P5 ;  /* 0xff8000004d5f7808 */ /* 0x020fe20006800000 */
[----:B------:R-:W-:Y:S01]  /*24a0*/  FMUL.FTZ R107, R107, UR10 ;  /* 0x0000000a6b6b7c20 */ /* 0x000fe20008410000 */
[C---:B------:R-:W-:Y:S01]  /*24b0*/  ISETP.GT.AND P5, PT, R103.reuse, 0x29, PT ;  /* 0x000000296700780c */ /* 0x040fe20003fa4270 */
[----:B------:R-:W-:Y:S01]  /*24c0*/  FMUL.FTZ R112, R112, UR10 ;  /* 0x0000000a70707c20 */ /* 0x000fe20008410000 */
[C---:B------:R-:W-:Y:S01]  /*24d0*/  ISETP.GT.AND P3, PT, R103.reuse, 0x8, PT ;  /* 0x000000086700780c */ /* 0x040fe20003f64270 */
[----:B------:R-:W-:Y:S01]  /*24e0*/  FMUL.FTZ R110, R110, UR10 ;  /* 0x0000000a6e6e7c20 */ /* 0x000fe20008410000 */
[----:B------:R-:W-:Y:S01]  /*24f0*/  ISETP.GT.AND P2, PT, R103, 0x9, PT ;  /* 0x000000096700780c */ /* 0x000fe20003f44270 */
[----:B------:R-:W4:Y:S01]  /*2500*/  MUFU.TANH R86, R86 ;  /* 0x0000005600567308 */ /* 0x000f220000002400 */
[----:B-1----:R-:W-:Y:S01]  /*2510*/  FSEL R98, R82, -INF , !P4 ;  /* 0xff80000052627808 */ /* 0x002fe20006000000 */
[----:B------:R-:W-:Y:S01]  /*2520*/  FMUL.FTZ R111, R111, UR10 ;  /* 0x0000000a6f6f7c20 */ /* 0x000fe20008410000 */
[C---:B------:R-:W-:Y:S01]  /*2530*/  ISETP.GT.AND P4, PT, R103.reuse, 0x38, PT ;  /* 0x000000386700780c */ /* 0x040fe20003f84270 */
[----:B------:R-:W-:Y:S01]  /*2540*/  FMUL.FTZ R114, R114, UR10 ;  /* 0x0000000a72727c20 */ /* 0x000fe20008410000 */
[----:B------:R-:W-:Y:S01]  /*2550*/  ISETP.GT.AND P1, PT, R103, 0x40, PT ;  /* 0x000000406700780c */ /* 0x000fe20003f24270 */
[----:B------:R-:W-:Y:S01]  /*2560*/  FFMA.FTZ R192, -R192, R192, 1 ;  /* 0x3f800000c0c07423 */ /* 0x000fe200000101c0 */
[----:B------:R-:W-:Y:S01]  /*2570*/  FMUL.FTZ R194, R117, UR10 ;  /* 0x0000000a75c27c20 */ /* 0x000fe20008410000 */
[----:B------:R-:W1:Y:S01]  /*2580*/  MUFU.TANH R185, R185 ;  /* 0x000000b900b97308 */ /* 0x000e620000002400 */
[----:B--2---:R-:W-:Y:S01]  /*2590*/  FSEL R96, R85, -INF , !P6 ;  /* 0xff80000055607808 */ /* 0x004fe20007000000 */
[----:B------:R-:W-:Y:S01]  /*25a0*/  VIADD R117, R6, 0x8 ;  /* 0x0000000806757836 */ /* 0x000fe20000000000 */
[----:B------:R-:W-:Y:S01]  /*25b0*/  ISETP.GT.AND P6, PT, R103, 0x39, PT ;  /* 0x000000396700780c */ /* 0x000fe20003fc4270 */
[----:B------:R-:W-:Y:S01]  /*25c0*/  FMUL.FTZ R201, R119, UR10 ;  /* 0x0000000a77c97c20 */ /* 0x000fe20008410000 */
[----:B------:R-:W-:Y:S01]  /*25d0*/  FMUL.FTZ R196, R118, UR10 ;  /* 0x0000000a76c47c20 */ /* 0x000fe20008410000 */
[----:B------:R-:W-:Y:S01]  /*25e0*/  IADD3 R118, R6, 0xc, RZ ;  /* 0x0000000c06767810 */ /* 0x000fe20007ffe0ff */
[----:B------:R-:W2:Y:S01]  /*25f0*/  SHFL.IDX PT, R228, R15, R117, 0x1f ;  /* 0x00001f750fe47589 */ /* 0x000ea200000e0000 */
[----:B------:R-:W5:Y:S01]  /*2600*/  MUFU.TANH R19, R19 ;  /* 0x0000001300137308 */ /* 0x000f620000002400 */
[----:B----4-:R-:W-:Y:S01]  /*2610*/  FSEL R97, R86, -INF , !P5 ;  /* 0xff80000056617808 */ /* 0x010fe20006800000 */
[----:B------:R-:W-:Y:S01]  /*2620*/  FMUL.FTZ R115, R115, UR10 ;  /* 0x0000000a73737c20 */ /* 0x000fe20008410000 */
[----:B------:R-:W-:Y:S01]  /*2630*/  ISETP.GT.AND P5, PT, R193, RZ, PT ;  /* 0x000000ffc100720c */ /* 0x000fe20003fa4270 */
[----:B------:R-:W4:Y:S04]  /*2640*/  SHFL.IDX PT, R225, R15, R118, 0x1f ;  /* 0x00001f760fe17589 */ /* 0x000f2800000e0000 */
[----:B------:R-:W3:Y:S01]  /*2650*/  MUFU.TANH R186, R186 ;  /* 0x000000ba00ba7308 */ /* 0x000ee20000002400 */
[----:B-1----:R-:W-:-:S02]  /*2660*/  FSEL R100, R185, -INF , !P4 ;  /* 0xff800000b9647808 */ /* 0x002fc40006000000 */
[----:B------:R-:W-:-:S05]  /*2670*/  ISETP.GT.AND P4, PT, R193, 0x1, PT ;  /* 0x00000001c100780c */ /* 0x000fca0003f84270 */
[----:B------:R-:W1:Y:S01]  /*2680*/  MUFU.TANH R20, R20 ;  /* 0x0000001400147308 */ /* 0x000e620000002400 */
[----:B------:R-:W-:Y:S02]  /*2690*/  WARPGROUP.DEPBAR.LE gsb0, 0x0 ;  /* 0x00008000000079c5 */ /* 0x000fe40000010000 */
[----:B------:R-:W-:Y:S01]  /*26a0*/  WARPGROUP.ARRIVE ;  /* 0x00000000000079c5 */ /* 0x000fe20000000000 */
[C---:B-----5:R-:W-:Y:S01]  /*26b0*/  FSEL R226, R19.reuse, -INF , !P5 ;  /* 0xff80000013e27808 */ /* 0x060fe20006800000 */
[----:B------:R-:W-:Y:S01]  /*26c0*/  FFMA.FTZ R19, -R19, R19, 1 ;  /* 0x3f80000013137423 */ /* 0x000fe20000010113 */
[C---:B------:R-:W-:Y:S02]  /*26d0*/  ISETP.GT.AND P5, PT, R193.reuse, 0x9, PT ;  /* 0x00000009c100780c */ /* 0x040fe40003fa4270 */
[----:B------:R-:W5:Y:S01]  /*26e0*/  MUFU.TANH R23, R23 ;  /* 0x0000001700177308 */ /* 0x000f620000002400 */
[----:B------:R-:W-:Y:S01]  /*26f0*/  HGMMA.64x96x16.F32.BF16 R24, gdesc[UR4], R24, gsb0 ;  /* 0x01600000041879f0 */ /* 0x000fe20008001818 */
[----:B------:R-:W-:Y:S01]  /*2700*/  UIADD3 UR6, UR8, 0x4, URZ ;  /* 0x0000000408067890 */ /* 0x000fe2000fffe03f */
[----:B---3--:R-:W-:Y:S01]  /*2710*/  FSEL R222, R186, -INF , !P6 ;  /* 0xff800000bade7808 */ /* 0x008fe20007000000 */
[----:B------:R-:W-:Y:S01]  /*2720*/  UIADD3 UR4, UR9, 0x4, URZ ;  /* 0x0000000409047890 */ /* 0x000fe2000fffe03f */
[----:B------:R-:W-:Y:S01]  /*2730*/  ISETP.GT.AND P6, PT, R193, 0x8, PT ;  /* 0x00000008c100780c */ /* 0x000fe20003fc4270 */
[----:B------:R-:W-:Y:S01]  /*2740*/  UMOV UR7, 0x40000040 ;  /* 0x4000004000077882 */ /* 0x000fe20000000000 */
[----:B------:R-:W-:Y:S01]  /*2750*/  UMOV UR5, 0x40000040 ;  /* 0x4000004000057882 */ /* 0x000fe20000000000 */
[----:B------:R-:W3:Y:S01]  /*2760*/  MUFU.TANH R72, R72 ;  /* 0x0000004800487308 */ /* 0x000ee20000002400 */
[----:B-1----:R-:W-:-:S02]  /*2770*/  FSEL R224, R20, -INF , !P4 ;  /* 0xff80000014e07808 */ /* 0x002fc40006000000 */
[----:B------:R-:W-:-:S05]  /*2780*/  ISETP.GT.AND P4, PT, R193, 0x10, PT ;  /* 0x00000010c100780c */ /* 0x000fca0003f84270 */
[----:B------:R-:W1:Y:S01]  /*2790*/  MUFU.TANH R75, R75 ;  /* 0x0000004b004b7308 */ /* 0x000e620000002400 */
[----:B-----5:R-:W-:Y:S02]  /*27a0*/  FSEL R219, R23, -INF , !P6 ;  /* 0xff80000017db7808 */ /* 0x020fe40007000000 */
[----:B------:R-:W-:-:S05]  /*27b0*/  ISETP.GT.AND P6, PT, R193, 0x11, PT ;  /* 0x00000011c100780c */ /* 0x000fca0003fc4270 */
[----:B------:R-:W5:Y:S01]  /*27c0*/  MUFU.TANH R21, R21 ;  /* 0x0000001500157308 */ /* 0x000f620000002400 */
[----:B---3--:R-:W-:Y:S02]  /*27d0*/  FSEL R221, R72, -INF , !P5 ;  /* 0xff80000048dd7808 */ /* 0x008fe40006800000 */
[----:B------:R-:W-:-:S05]  /*27e0*/  ISETP.GT.AND P5, PT, R193, 0x18, PT ;  /* 0x00000018c100780c */ /* 0x000fca0003fa4270 */
[----:B------:R-:W3:Y:S01]  /*27f0*/  MUFU.TANH R76, R76 ;  /* 0x0000004c004c7308 */ /* 0x000ee20000002400 */
[----:B-1----:R-:W-:Y:S02]  /*2800*/  FSEL R209, R75, -INF , !P4 ;  /* 0xff8000004bd17808 */ /* 0x002fe40006000000 */
        /* <DEDUP_REMOVED lines=24> */
[----:B------:R-:W-:Y:S01]  /*2990*/  ISETP.GT.AND P5, PT, R193, 0x30, PT ;  /* 0x00000030c100780c */ /* 0x000fe20003fa4270 */
[----:B------:R-:W-:Y:S02]  /*29a0*/  WARPGROUP.DEPBAR.LE gsb0, 0x0 ;  /* 0x00008000000079c5 */ /* 0x000fe40000010000 */
[----:B------:R-:W-:Y:S02]  /*29b0*/  WARPGROUP.ARRIVE ;  /* 0x00000000000079c5 */ /* 0x000fe40000000000 */
[----:B------:R-:W3:Y:S01]  /*29c0*/  MUFU.TANH R88, R88 ;  /* 0x0000005800587308 */ /* 0x000ee20000002400 */
[----:B-1----:R-:W-:Y:S02]  /*29d0*/  FSEL R206, R81, -INF , !P2 ;  /* 0xff80000051ce7808 */ /* 0x002fe40005000000 */
[----:B------:R-:W-:Y:S01]  /*29e0*/  ISETP.GT.AND P2, PT, R103, 0x31, PT ;  /* 0x000000316700780c */ /* 0x000fe20003f44270 */
[----:B------:R-:W-:Y:S01]  /*29f0*/  HGMMA.64x96x16.F32.BF16 R24, gdesc[UR4], R24, gsb0 ;  /* 0x01600000041879f0 */ /* 0x000fe20008001818 */
[----:B------:R-:W-:Y:S01]  /*2a00*/  UIADD3 UR6, UR8, 0x6, URZ ;  /* 0x0000000608067890 */ /* 0x000fe2000fffe03f */
[----:B-----5:R-:W-:Y:S01]  /*2a10*/  FSEL R204, R87, -INF , !P4 ;  /* 0xff80000057cc7808 */ /* 0x020fe20006000000 */
[----:B------:R-:W-:Y:S01]  /*2a20*/  UIADD3 UR4, UR9, 0x6, URZ ;  /* 0x0000000609047890 */ /* 0x000fe2000fffe03f */
[----:B------:R-:W1:Y:S01]  /*2a30*/  MUFU.TANH R89, R89 ;  /* 0x0000005900597308 */ /* 0x000e620000002400 */
[----:B------:R-:W-:Y:S01]  /*2a40*/  UMOV UR7, 0x40000040 ;  /* 0x4000004000077882 */ /* 0x000fe20000000000 */
[----:B------:R-:W-:Y:S01]  /*2a50*/  UMOV UR5, 0x40000040 ;  /* 0x4000004000057882 */ /* 0x000fe20000000000 */
        /* <DEDUP_REMOVED lines=35> */
[----:B-----5:R-:W-:Y:S01]  /*2c90*/  FSEL R214, R106, -INF , !P2 ;  /* 0xff8000006ad67808 */ /* 0x020fe20005000000 */
[----:B------:R-:W-:Y:S02]  /*2ca0*/  WARPGROUP.DEPBAR.LE gsb0, 0x0 ;  /* 0x00008000000079c5 */ /* 0x000fe40000010000 */
[----:B------:R-:W5:Y:S01]  /*2cb0*/  LDS R190, [R190+0x380] ;  /* 0x00038000bebe7984 */ /* 0x000f620000000800 */
[----:B------:R-:W-:Y:S01]  /*2cc0*/  WARPGROUP.ARRIVE ;  /* 0x00000000000079c5 */ /* 0x000fe20000000000 */
[----:B------:R-:W-:Y:S02]  /*2cd0*/  ISETP.GT.AND P2, PT, R193, 0x49, PT ;  /* 0x00000049c100780c */ /* 0x000fe40003f44270 */
[----:B------:R-:W4:Y:S01]  /*2ce0*/  MUFU.TANH R110, R110 ;  /* 0x0000006e006e7308 */ /* 0x000f220000002400 */
[----:B---3--:R-:W-:Y:S02]  /*2cf0*/  FSEL R216, R107, -INF , !P4 ;  /* 0xff8000006bd87808 */ /* 0x008fe40006000000 */
[----:B------:R-:W-:Y:S01]  /*2d00*/  HGMMA.64x96x16.F32.BF16 R24, gdesc[UR4], R24, gsb0 ;  /* 0x01600000041879f0 */ /* 0x000fe20008001818 */
[----:B------:R-:W-:Y:S01]  /*2d10*/  ULDC UR4, c[0x0][0x744] ;  /* 0x0001d10000047ab9 */ /* 0x000fe20000000800 */
[----:B------:R-:W-:Y:S01]  /*2d20*/  ISETP.GT.AND P4, PT, R193, 0x50, PT ;  /* 0x00000050c100780c */ /* 0x000fe20003f84270 */
[----:B------:R-:W-:Y:S01]  /*2d30*/  FFMA.FTZ R113, R113, UR4, -R104 ;  /* 0x0000000471717c23 */ /* 0x000fe20008010868 */
[----:B--2---:R-:W-:Y:S01]  /*2d40*/  FFMA.FTZ R198, R198, UR4, -R228 ;  /* 0x00000004c6c67c23 */ /* 0x004fe200080108e4 */
[----:B------:R-:W2:Y:S01]  /*2d50*/  MUFU.TANH R111, R111 ;  /* 0x0000006f006f7308 */ /* 0x000ea20000002400 */
[----:B-1----:R-:W-:Y:S01]  /*2d60*/  FSEL R220, R112, -INF , !P6 ;  /* 0xff80000070dc7808 */ /* 0x002fe20007000000 */
[----:B------:R-:W-:Y:S01]  /*2d70*/  FFMA.FTZ R104, R226, UR4, -R104 ;  /* 0x00000004e2687c23 */ /* 0x000fe20008010868 */
[----:B------:R-:W-:Y:S01]  /*2d80*/  ISETP.GT.AND P6, PT, R193, 0x48, PT ;  /* 0x00000048c100780c */ /* 0x000fe20003fc4270 */
[----:B----4-:R-:W-:Y:S01]  /*2d90*/  FFMA.FTZ R221, R221, UR4, -R225 ;  /* 0x00000004dddd7c23 */ /* 0x010fe200080108e1 */
[----:B------:R-:W-:-:S02]  /*2da0*/  FFMA.FTZ R219, R219, UR4, -R228 ;  /* 0x00000004dbdb7c23 */ /* 0x000fc400080108e4 */
[----:B------:R-:W1:Y:S01]  /*2db0*/  SHFL.IDX PT, R228, R14, R117, 0x1f ;  /* 0x00001f750ee47589 */ /* 0x000e6200000e0000 */
[----:B------:R-:W-:Y:S01]  /*2dc0*/  MUFU.EX2 R113, R113 ;  /* 0x0000007100717308 */ /* 0x000fe20000000800 */
[----:B------:R-:W-:Y:S02]  /*2dd0*/  FSEL R215, R110, -INF , !P6 ;  /* 0xff8000006ed77808 */ /* 0x000fe40007000000 */
[----:B------:R-:W-:-:S05]  /*2de0*/  ISETP.GT.AND P6, PT, R193, 0x51, PT ;  /* 0x00000051c100780c */ /* 0x000fca0003fc4270 */
[----:B------:R-:W3:Y:S01]  /*2df0*/  MUFU.TANH R114, R114 ;  /* 0x0000007200727308 */ /* 0x000ee20000002400 */
[----:B--2---:R-:W-:Y:S02]  /*2e00*/  FSEL R211, R111, -INF , !P2 ;  /* 0xff8000006fd37808 */ /* 0x004fe40005000000 */
[----:B------:R-:W-:-:S05]  /*2e10*/  ISETP.GT.AND P2, PT, R193, 0x58, PT ;  /* 0x00000058c100780c */ /* 0x000fca0003f44270 */
[----:B------:R-:W-:Y:S01]  /*2e20*/  MUFU.TANH R191, R191 ;  /* 0x000000bf00bf7308 */ /* 0x000fe20000002400 */
[----:B-----5:R-:W2:Y:S01]  /*2e30*/  SHFL.IDX PT, R195, R190, R6, 0x1f ;  /* 0x00001f06bec37589 */ /* 0x020ea200000e0000 */
[----:B-1----:R-:W-:-:S06]  /*2e40*/  FFMA.FTZ R204, R204, UR4, -R228 ;  /* 0x00000004cccc7c23 */ /* 0x002fcc00080108e4 */
[----:B------:R-:W-:Y:S01]  /*2e50*/  MUFU.TANH R115, R115 ;  /* 0x0000007300737308 */ /* 0x000fe20000002400 */
[----:B---3--:R-:W-:Y:S01]  /*2e60*/  FSEL R212, R114, -INF , !P4 ;  /* 0xff80000072d47808 */ /* 0x008fe20006000000 */
[----:B------:R-:W1:Y:S01]  /*2e70*/  SHFL.IDX PT, R232, R190, R118, 0x1f ;  /* 0x00001f76bee87589 */ /* 0x000e6200000e0000 */
[----:B------:R-:W-:Y:S01]  /*2e80*/  ISETP.GT.AND P4, PT, R193, 0x59, PT ;  /* 0x00000059c100780c */ /* 0x000fe20003f84270 */
[----:B------:R-:W-:-:S04]  /*2e90*/  FMUL.FTZ R193, R116, UR10 ;  /* 0x0000000a74c17c20 */ /* 0x000fc80008410000 */
[----:B------:R-:W-:Y:S08]  /*2ea0*/  MUFU.TANH R196, R196 ;  /* 0x000000c400c47308 */ /* 0x000ff00000002400 */
[----:B------:R-:W-:Y:S08]  /*2eb0*/  MUFU.TANH R193, R193 ;  /* 0x000000c100c17308 */ /* 0x000ff00000002400 */
[----:B------:R-:W-:Y:S08]  /*2ec0*/  MUFU.TANH R194, R194 ;  /* 0x000000c200c27308 */ /* 0x000ff00000002400 */
[----:B------:R-:W-:Y:S08]  /*2ed0*/  MUFU.TANH R201, R201 ;  /* 0x000000c900c97308 */ /* 0x000ff00000002400 */
[----:B------:R-:W3:Y:S01]  /*2ee0*/  MUFU.EX2 R104, R104 ;  /* 0x0000006800687308 */ /* 0x000ee20000000800 */
[----:B------:R-:W-:-:S02]  /*2ef0*/  WARPGROUP.DEPBAR.LE gsb0, 0x0 ;  /* 0x00008000000079c5 */ /* 0x000fc40000010000 */
[--C-:B--2---:R-:W-:Y:S01]  /*2f00*/  FADD.FTZ R24, R24, -R195.reuse ;  /* 0x800000c318187221 */ /* 0x104fe20000010000 */
[----:B------:R-:W-:Y:S01]  /*2f10*/  FADD.FTZ R195, R26, -R195 ;  /* 0x800000c31ac37221 */ /* 0x000fe20000010000 */
[----:B------:R-:W-:Y:S01]  /*2f20*/  FFMA.FTZ R26, R200, UR4, -R225 ;  /* 0x00000004c81a7c23 */ /* 0x000fe200080108e1 */
[----:B------:R-:W-:Y:S02]  /*2f30*/  VIADD R200, R6, 0x1c ;  /* 0x0000001c06c87836 */ /* 0x000fe40000000000 */
[----:B------:R-:W-:Y:S01]  /*2f40*/  FMUL.FTZ R199, R113, R24 ;  /* 0x0000001871c77220 */ /* 0x000fe20000410000 */
[----:B------:R-:W-:Y:S03]  /*2f50*/  SHFL.IDX PT, R225, R14, R6, 0x1f ;  /* 0x00001f060ee17589 */ /* 0x000fe600000e0000 */
[----:B------:R-:W-:Y:S01]  /*2f60*/  FMUL.FTZ R116, R192, R199 ;  /* 0x000000c7c0747220 */ /* 0x000fe20000410000 */
[C---:B------:R-:W-:Y:S01]  /*2f70*/  VIADD R192, R6.reuse, 0x4 ;  /* 0x0000000406c07836 */ /* 0x040fe20000000000 */
[----:B------:R-:W2:Y:S01]  /*2f80*/  SHFL.IDX PT, R229, R15, R200, 0x1f ;  /* 0x00001fc80fe57589 */ /* 0x000ea200000e0000 */
[----:B------:R-:W-:-:S03]  /*2f90*/  VIADD R199, R6, 0x10 ;  /* 0x0000001006c77836 */ /* 0x000fc60000000000 */
[----:B------:R-:W-:Y:S01]  /*2fa0*/  LDS R11, [R11+0x380] ;  /* 0x000380000b0b7984 */ /* 0x000fe20000000800 */
[----:B---3--:R-:W-:Y:S01]  /*2fb0*/  FMUL.FTZ R195, R104, R195 ;  /* 0x000000c368c37220 */ /* 0x008fe20000410000 */
[--C-:B-1----:R-:W-:Y:S01]  /*2fc0*/  FADD.FTZ R29, R29, -R232.reuse ;  /* 0x800000e81d1d7221 */ /* 0x102fe20000010000 */
[----:B------:R-:W-:Y:S01]  /*2fd0*/  MUFU.EX2 R26, R26 ;  /* 0x0000001a001a7308 */ /* 0x000fe20000000800 */
[----:B------:R-:W1:Y:S04]  /*2fe0*/  SHFL.IDX PT, R24, R15, R192, 0x1f ;  /* 0x00001fc00f187589 */ /* 0x000e6800000e0000 */
[----:B------:R-:W3:Y:S04]  /*2ff0*/  SHFL.IDX PT, R227, R15, R199, 0x1f ;  /* 0x00001fc70fe37589 */ /* 0x000ee800000e0000 */
[----:B------:R-:W4:Y:S04]  /*3000*/  SHFL.IDX PT, R234, R190, R192, 0x1f ;  /* 0x00001fc0beea7589 */ /* 0x000f2800000e0000 */
[----:B------:R-:W-:Y:S01]  /*3010*/  SHFL.IDX PT, R233, R190, R199, 0x1f ;  /* 0x00001fc7bee97589 */ /* 0x000fe200000e0000 */
[--C-:B--2---:R-:W-:Y:S01]  /*3020*/  FFMA.FTZ R92, R92, UR4, -R229.reuse ;  /* 0x000000045c5c7c23 */ /* 0x104fe200080108e5 */
[----:B------:R-:W-:Y:S01]  /*3030*/  FFMA.FTZ R207, R207, UR4, -R229 ;  /* 0x00000004cfcf7c23 */ /* 0x000fe200080108e5 */
[--C-:B------:R-:W-:Y:S01]  /*3040*/  FFMA.FTZ R229, R206, UR4, -R225.reuse ;  /* 0x00000004cee57c23 */ /* 0x100fe200080108e1 */
[----:B------:R-:W-:Y:S01]  /*3050*/  FFMA.FTZ R206, R223, UR4, -R225 ;  /* 0x00000004dfce7c23 */ /* 0x000fe200080108e1 */
[----:B------:R-:W-:Y:S01]  /*3060*/  FMUL.FTZ R195, R19, R195 ;  /* 0x000000c313c37220 */ /* 0x000fe20000410000 */
[----:B------:R-:W-:Y:S01]  /*3070*/  FADD.FTZ R232, R31, -R232 ;  /* 0x800000e81fe87221 */ /* 0x000fe20000010000 */
[----:B------:R-:W-:Y:S01]  /*3080*/  FFMA.FTZ R76, -R76, R76, 1 ;  /* 0x3f8000004c4c7423 */ /* 0x000fe2000001014c */
[--C-:B-1----:R-:W-:Y:S01]  /*3090*/  FFMA.FTZ R119, R197, UR4, -R24.reuse ;  /* 0x00000004c5777c23 */ /* 0x102fe20008010818 */
[----:B------:R-:W-:Y:S01]  /*30a0*/  FFMA.FTZ R224, R224, UR4, -R24 ;  /* 0x00000004e0e07c23 */ /* 0x000fe20008010818 */
[----:B------:R-:W-:Y:S01]  /*30b0*/  VIADD R197, R6, 0x14 ;  /* 0x0000001406c57836 */ /* 0x000fe20000000000 */
[----:B------:R1:W-:Y:S01]  /*30c0*/  MUFU.EX2 R24, R198 ;  /* 0x000000c600187308 */ /* 0x0003e20000000800 */
[--C-:B---3--:R-:W-:Y:S01]  /*30d0*/  FFMA.FTZ R94, R94, UR4, -R227.reuse ;  /* 0x000000045e5e7c23 */ /* 0x108fe200080108e3 */
[----:B------:R-:W-:-:S02]  /*30e0*/  FFMA.FTZ R209, R209, UR4, -R227 ;  /* 0x00000004d1d17c23 */ /* 0x000fc400080108e3 */
[----:B------:R-:W2:Y:S04]  /*30f0*/  SHFL.IDX PT, R231, R15, R197, 0x1f ;  /* 0x00001fc50fe77589 */ /* 0x000ea800000e0000 */
[----:B------:R-:W3:Y:S01]  /*3100*/  SHFL.IDX PT, R227, R14, R118, 0x1f ;  /* 0x00001f760ee37589 */ /* 0x000ee200000e0000 */
[----:B-1----:R-:W-:Y:S01]  /*3110*/  IADD3 R198, R6, 0x18, RZ ;  /* 0x0000001806c67810 */ /* 0x002fe20007ffe0ff */
[----:B------:R-:W1:Y:S02]  /*3120*/  MUFU.EX2 R19, R224 ;  /* 0x000000e000137308 */ /* 0x000e640000000800 */
[----:B------:R-:W5:Y:S04]  /*3130*/  SHFL.IDX PT, R225, R14, R197, 0x1f ;  /* 0x00001fc50ee17589 */ /* 0x000f6800000e0000 */
[----:B------:R-:W1:Y:S02]  /*3140*/  SHFL.IDX PT, R226, R15, R198, 0x1f ;  /* 0x00001fc60fe27589 */ /* 0x000e6400000e0000 */
[----:B------:R-:W1:Y:S02]  /*3150*/  MUFU.EX2 R31, R219 ;  /* 0x000000db001f7308 */ /* 0x000e640000000800 */
[----:B------:R-:W1:Y:S01]  /*3160*/  SHFL.IDX PT, R15, R14, R192, 0x1f ;  /* 0x00001fc00e0f7589 */ /* 0x000e6200000e0000 */
[----:B----4-:R-:W-:-:S05]  /*3170*/  FADD.FTZ R27, R27, -R234 ;  /* 0x800000ea1b1b7221 */ /* 0x010fca0000010000 */
[----:B------:R-:W4:Y:S01]  /*3180*/  MUFU.EX2 R94, R94 ;  /* 0x0000005e005e7308 */ /* 0x000f220000000800 */
[--C-:B--2---:R-:W-:Y:S01]  /*3190*/  FFMA.FTZ R93, R93, UR4, -R231.reuse ;  /* 0x000000045d5d7c23 */ /* 0x104fe200080108e7 */
[----:B------:R-:W-:Y:S01]  /*31a0*/  FFMA.FTZ R208, R208, UR4, -R231 ;  /* 0x00000004d0d07c23 */ /* 0x000fe200080108e7 */
[----:B------:R-:W-:Y:S01]  /*31b0*/  FFMA.FTZ R231, R96, UR4, -R228 ;  /* 0x0000000460e77c23 */ /* 0x000fe200080108e4 */
[--C-:B---3--:R-:W-:Y:S01]  /*31c0*/  FFMA.FTZ R97, R97, UR4, -R227.reuse ;  /* 0x0000000461617c23 */ /* 0x108fe200080108e3 */
[----:B------:R-:W-:Y:S01]  /*31d0*/  FFMA.FTZ R203, R203, UR4, -R227 ;  /* 0x00000004cbcb7c23 */ /* 0x000fe200080108e3 */
[----:B------:R-:W2:Y:S02]  /*31e0*/  SHFL.IDX PT, R228, R13, R192, 0x1f ;  /* 0x00001fc00de47589 */ /* 0x000ea400000e0000 */
[----:B------:R-:W3:Y:S01]  /*31f0*/  MUFU.EX2 R209, R209 ;  /* 0x000000d100d17308 */ /* 0x000ee20000000800 */
[--C-:B-----5:R-:W-:Y:S01]  /*3200*/  FFMA.FTZ R99, R99, UR4, -R225.reuse ;  /* 0x0000000463637c23 */ /* 0x120fe200080108e1 */
[----:B------:R-:W-:Y:S01]  /*3210*/  FFMA.FTZ R217, R217, UR4, -R225 ;  /* 0x00000004d9d97c23 */ /* 0x000fe200080108e1 */
[----:B------:R-:W5:Y:S01]  /*3220*/  SHFL.IDX PT, R227, R13, R117, 0x1f ;  /* 0x00001f750de37589 */ /* 0x000f6200000e0000 */
[--C-:B-1----:R-:W-:Y:S01]  /*3230*/  FFMA.FTZ R95, R95, UR4, -R226.reuse ;  /* 0x000000045f5f7c23 */ /* 0x102fe200080108e2 */
[----:B------:R-:W-:-:S02]  /*3240*/  FFMA.FTZ R205, R205, UR4, -R226 ;  /* 0x00000004cdcd7c23 */ /* 0x000fc400080108e2 */
[----:B------:R-:W1:Y:S01]  /*3250*/  SHFL.IDX PT, R225, R13, R199, 0x1f ;  /* 0x00001fc70de17589 */ /* 0x000e6200000e0000 */
[----:B------:R-:W3:Y:S01]  /*3260*/  MUFU.EX2 R93, R93 ;  /* 0x0000005d005d7308 */ /* 0x000ee20000000800 */
[--C-:B------:R-:W-:Y:S01]  /*3270*/  FFMA.FTZ R223, R98, UR4, -R15.reuse ;  /* 0x0000000462df7c23 */ /* 0x100fe2000801080f */
[----:B------:R-:W-:Y:S01]  /*3280*/  FFMA.FTZ R202, R202, UR4, -R15 ;  /* 0x00000004caca7c23 */ /* 0x000fe2000801080f */
[----:B------:R-:W4:Y:S04]  /*3290*/  SHFL.IDX PT, R226, R14, R199, 0x1f ;  /* 0x00001fc70ee27589 */ /* 0x000f2800000e0000 */
[----:B------:R-:W3:Y:S01]  /*32a0*/  SHFL.IDX PT, R98, R14, R198, 0x1f ;  /* 0x00001fc60e627589 */ /* 0x000ee200000e0000 */
[----:B------:R5:W-:Y:S01]  /*32b0*/  MUFU.EX2 R96, R223 ;  /* 0x000000df00607308 */ /* 0x000be20000000800 */
[----:B--2---:R-:W-:-:S07]  /*32c0*/  FFMA.FTZ R102, R102, UR4, -R228 ;  /* 0x0000000466667c23 */ /* 0x004fce00080108e4 */
[----:B------:R2:W-:Y:S01]  /*32d0*/  MUFU.EX2 R15, R229 ;  /* 0x000000e5000f7308 */ /* 0x0005e20000000800 */
[----:B-----5:R-:W5:Y:S01]  /*32e0*/  SHFL.IDX PT, R223, R13, R6, 0x1f ;  /* 0x00001f060ddf7589 */ /* 0x020f6200000e0000 */
[----:B------:R-:W-:Y:S01]  /*32f0*/  FFMA.FTZ R216, R216, UR4, -R228 ;  /* 0x00000004d8d87c23 */ /* 0x000fe200080108e4 */
[--C-:B------:R-:W-:Y:S01]  /*3300*/  FFMA.FTZ R103, R103, UR4, -R227.reuse ;  /* 0x0000000467677c23 */ /* 0x100fe200080108e3 */
[----:B------:R-:W-:Y:S01]  /*3310*/  FFMA.FTZ R215, R215, UR4, -R227 ;  /* 0x00000004d7d77c23 */ /* 0x000fe200080108e3 */
[----:B------:R-:W-:Y:S01]  /*3320*/  FSEL R228, R193, -INF , !P1 ;  /* 0xff800000c1e47808 */ /* 0x000fe20004800000 */
[----:B------:R-:W5:Y:S01]  /*3330*/  SHFL.IDX PT, R227, R13, R198, 0x1f ;  /* 0x00001fc60de37589 */ /* 0x000f6200000e0000 */
[--C-:B-1----:R-:W-:Y:S01]  /*3340*/  FFMA.FTZ R220, R220, UR4, -R225.reuse ;  /* 0x00000004dcdc7c23 */ /* 0x102fe200080108e1 */
[----:B------:R-:W-:Y:S01]  /*3350*/  FFMA.FTZ R212, R212, UR4, -R225 ;  /* 0x00000004d4d47c23 */ /* 0x000fe200080108e1 */
[----:B------:R-:W-:Y:S01]  /*3360*/  FSEL R225, R115, -INF , !P6 ;  /* 0xff80000073e17808 */ /* 0x000fe20007000000 */
[----:B--2---:R1:W2:Y:S01]  /*3370*/  SHFL.IDX PT, R229, R14, R200, 0x1f ;  /* 0x00001fc80ee57589 */ /* 0x0042a200000e0000 */
[--C-:B----4-:R-:W-:Y:S01]  /*3380*/  FFMA.FTZ R230, R230, UR4, -R226.reuse ;  /* 0x00000004e6e67c23 */ /* 0x110fe200080108e2 */
[----:B------:R-:W-:Y:S01]  /*3390*/  FFMA.FTZ R218, R218, UR4, -R226 ;  /* 0x00000004dada7c23 */ /* 0x000fe200080108e2 */
[----:B------:R-:W4:Y:S01]  /*33a0*/  MUFU.EX2 R208, R208 ;  /* 0x000000d000d07308 */ /* 0x000f220000000800 */
[----:B------:R-:W4:Y:S01]  /*33b0*/  SHFL.IDX PT, R226, R13, R118, 0x1f ;  /* 0x00001f760de27589 */ /* 0x000f2200000e0000 */
[--C-:B---3--:R-:W-:Y:S01]  /*33c0*/  FFMA.FTZ R100, R100, UR4, -R98.reuse ;  /* 0x0000000464647c23 */ /* 0x108fe20008010862 */
[----:B------:R-:W-:-:S05]  /*33d0*/  FFMA.FTZ R213, R213, UR4, -R98 ;  /* 0x00000004d5d57c23 */ /* 0x000fca0008010862 */
[----:B-1----:R1:W-:Y:S01]  /*33e0*/  MUFU.EX2 R14, R231 ;  /* 0x000000e7000e7308 */ /* 0x0023e20000000800 */
[--C-:B-----5:R-:W-:Y:S01]  /*33f0*/  FFMA.FTZ R101, R101, UR4, -R223.reuse ;  /* 0x0000000465657c23 */ /* 0x120fe200080108df */
[----:B------:R-:W-:Y:S02]  /*3400*/  FFMA.FTZ R214, R214, UR4, -R223 ;  /* 0x00000004d6d67c23 */ /* 0x000fe400080108df */
[----:B------:R-:W3:Y:S04]  /*3410*/  SHFL.IDX PT, R223, R13, R197, 0x1f ;  /* 0x00001fc50ddf7589 */ /* 0x000ee800000e0000 */
[----:B------:R5:W-:Y:S01]  /*3420*/  MUFU.EX2 R98, R230 ;  /* 0x000000e600627308 */ /* 0x000be20000000800 */
[----:B------:R-:W-:Y:S01]  /*3430*/  FFMA.FTZ R228, R228, UR4, -R227 ;  /* 0x00000004e4e47c23 */ /* 0x000fe200080108e3 */
[----:B-1----:R-:W-:Y:S01]  /*3440*/  SHFL.IDX PT, R231, R190, R117, 0x1f ;  /* 0x00001f75bee77589 */ /* 0x002fe200000e0000 */
[--C-:B--2---:R-:W-:Y:S01]  /*3450*/  FFMA.FTZ R222, R222, UR4, -R229.reuse ;  /* 0x00000004dede7c23 */ /* 0x104fe200080108e5 */
[----:B------:R-:W-:Y:S01]  /*3460*/  FFMA.FTZ R210, R210, UR4, -R229 ;  /* 0x00000004d2d27c23 */ /* 0x000fe200080108e5 */
[----:B------:R-:W-:Y:S01]  /*3470*/  FSEL R229, R201, -INF , !P4 ;  /* 0xff800000c9e57808 */ /* 0x000fe20006000000 */
[----:B------:R-:W-:Y:S01]  /*3480*/  FFMA.FTZ R219, -R18, R18, 1 ;  /* 0x3f80000012db7423 */ /* 0x000fe20000010112 */
[--C-:B----4-:R-:W-:Y:S01]  /*3490*/  FFMA.FTZ R235, R235, UR4, -R226.reuse ;  /* 0x00000004ebeb7c23 */ /* 0x110fe200080108e2 */
[----:B------:R-:W-:Y:S01]  /*34a0*/  FFMA.FTZ R211, R211, UR4, -R226 ;  /* 0x00000004d3d37c23 */ /* 0x000fe200080108e2 */
[----:B-----5:R-:W-:Y:S01]  /*34b0*/  SHFL.IDX PT, R230, R190, R197, 0x1f ;  /* 0x00001fc5bee67589 */ /* 0x020fe200000e0000 */
[--C-:B------:R-:W-:Y:S01]  /*34c0*/  FADD.FTZ R32, R32, -R233.reuse ;  /* 0x800000e920207221 */ /* 0x100fe20000010000 */
[----:B------:R1:W-:Y:S02]  /*34d0*/  MUFU.EX2 R12, R235 ;  /* 0x000000eb000c7308 */ /* 0x0003e40000000800 */
[----:B------:R2:W4:Y:S01]  /*34e0*/  SHFL.IDX PT, R226, R13, R200, 0x1f ;  /* 0x00001fc80de27589 */ /* 0x00052200000e0000 */
[----:B------:R-:W-:-:S05]  /*34f0*/  FADD.FTZ R34, R34, -R233 ;  /* 0x800000e922227221 */ /* 0x000fca0000010000 */
[----:B------:R-:W-:Y:S01]  /*3500*/  MUFU.EX2 R95, R95 ;  /* 0x0000005f005f7308 */ /* 0x000fe20000000800 */
[----:B-1----:R-:W5:Y:S07]  /*3510*/  LDL R235, [R1+0x18] ;  /* 0x0000180001eb7983 */ /* 0x002f6e0000100800 */
[----:B--2---:R1:W-:Y:S01]  /*3520*/  MUFU.EX2 R13, R222 ;  /* 0x000000de000d7308 */ /* 0x0043e20000000800 */
[----:B------:R-:W-:-:S07]  /*3530*/  FFMA.FTZ R77, -R77, R77, 1 ;  /* 0x3f8000004d4d7423 */ /* 0x000fce000001014d */
[----:B------:R-:W-:Y:S01]  /*3540*/  MUFU.EX2 R207, R207 ;  /* 0x000000cf00cf7308 */ /* 0x000fe20000000800 */
[----:B-1----:R-:W-:-:S05]  /*3550*/  FSEL R222, R191, -INF , !P5 ;  /* 0xff800000bfde7808 */ /* 0x002fca0006800000 */
[--C-:B---3--:R-:W-:Y:S01]  /*3560*/  FFMA.FTZ R222, R222, UR4, -R223.reuse ;  /* 0x00000004dede7c23 */ /* 0x108fe200080108df */
[----:B------:R-:W-:Y:S01]  /*3570*/  FFMA.FTZ R223, R225, UR4, -R223 ;  /* 0x00000004e1df7c23 */ /* 0x000fe200080108df */
[----:B------:R-:W-:Y:S01]  /*3580*/  FSEL R225, R196, -INF , !P2 ;  /* 0xff800000c4e17808 */ /* 0x000fe20005000000 */
[----:B------:R-:W-:Y:S04]  /*3590*/  MUFU.EX2 R202, R202 ;  /* 0x000000ca00ca7308 */ /* 0x000fe80000000800 */
[----:B------:R-:W-:Y:S01]  /*35a0*/  FFMA.FTZ R227, R225, UR4, -R227 ;  /* 0x00000004e1e37c23 */ /* 0x000fe200080108e3 */
[----:B------:R-:W-:-:S03]  /*35b0*/  FSEL R225, R194, -INF , !P3 ;  /* 0xff800000c2e17808 */ /* 0x000fc60005800000 */
[----:B------:R-:W-:Y:S02]  /*35c0*/  MUFU.EX2 R97, R97 ;  /* 0x0000006100617308 */ /* 0x000fe40000000800 */
[--C-:B----4-:R-:W-:Y:S01]  /*35d0*/  FFMA.FTZ R225, R225, UR4, -R226.reuse ;  /* 0x00000004e1e17c23 */ /* 0x110fe200080108e2 */
[----:B------:R-:W-:Y:S02]  /*35e0*/  FFMA.FTZ R226, R229, UR4, -R226 ;  /* 0x00000004e5e27c23 */ /* 0x000fe400080108e2 */
[----:B------:R-:W-:Y:S03]  /*35f0*/  SHFL.IDX PT, R229, R190, R198, 0x1f ;  /* 0x00001fc6bee57589 */ /* 0x000fe600000e0000 */
[----:B------:R-:W-:Y:S01]  /*3600*/  MUFU.EX2 R218, R218 ;  /* 0x000000da00da7308 */ /* 0x000fe20000000800 */
[----:B------:R-:W1:Y:S01]  /*3610*/  SHFL.IDX PT, R190, R190, R200, 0x1f ;  /* 0x00001fc8bebe7589 */ /* 0x000e6200000e0000 */
[--C-:B------:R-:W-:Y:S01]  /*3620*/  FADD.FTZ R28, R28, -R231.reuse ;  /* 0x800000e71c1c7221 */ /* 0x100fe20000010000 */
[----:B------:R-:W-:Y:S01]  /*3630*/  FADD.FTZ R30, R30, -R231 ;  /* 0x800000e71e1e7221 */ /* 0x000fe20000010000 */
[----:B------:R-:W-:Y:S01]  /*3640*/  FFMA.FTZ R81, -R81, R81, 1 ;  /* 0x3f80000051517423 */ /* 0x000fe20000010151 */
[----:B------:R-:W-:-:S03]  /*3650*/  FFMA.FTZ R82, -R82, R82, 1 ;  /* 0x3f80000052527423 */ /* 0x000fc60000010152 */
[----:B------:R-:W-:Y:S01]  /*3660*/  MUFU.EX2 R206, R206 ;  /* 0x000000ce00ce7308 */ /* 0x000fe20000000800 */
[----:B------:R-:W-:-:S07]  /*3670*/  FFMA.FTZ R91, -R91, R91, 1 ;  /* 0x3f8000005b5b7423 */ /* 0x000fce000001015b */
[----:B------:R-:W-:Y:S08]  /*3680*/  MUFU.EX2 R99, R99 ;  /* 0x0000006300637308 */ /* 0x000ff00000000800 */
[----:B------:R-:W-:Y:S01]  /*3690*/  MUFU.EX2 R217, R217 ;  /* 0x000000d900d97308 */ /* 0x000fe20000000800 */
[--C-:B-1----:R-:W-:Y:S01]  /*36a0*/  FADD.FTZ R37, R37, -R190.reuse ;  /* 0x800000be25257221 */ /* 0x102fe20000010000 */
[----:B------:R-:W-:Y:S01]  /*36b0*/  FADD.FTZ R39, R39, -R190 ;  /* 0x800000be27277221 */ /* 0x000fe20000010000 */
[----:B------:R-:W-:Y:S01]  /*36c0*/  FFMA.FTZ R190, -R21, R21, 1 ;  /* 0x3f80000015be7423 */ /* 0x000fe20000010115 */
[----:B------:R-:W-:Y:S01]  /*36d0*/  FFMA.FTZ R21, -R20, R20, 1 ;  /* 0x3f80000014157423 */ /* 0x000fe20000010114 */
[----:B------:R-:W-:Y:S01]  /*36e0*/  FMUL.FTZ R20, R19, R27 ;  /* 0x0000001b13147220 */ /* 0x000fe20000410000 */
[----:B------:R-:W-:-:S02]  /*36f0*/  FMUL.FTZ R27, R24, R28 ;  /* 0x0000001c181b7220 */ /* 0x000fc40000410000 */
[----:B------:R-:W-:Y:S01]  /*3700*/  MUFU.EX2 R203, R203 ;  /* 0x000000cb00cb7308 */ /* 0x000fe20000000800 */
[----:B------:R-:W-:Y:S01]  /*3710*/  FMUL.FTZ R21, R21, R20 ;  /* 0x0000001415157220 */ /* 0x000fe20000410000 */
[----:B------:R-:W-:Y:S01]  /*3720*/  FMUL.FTZ R20, R190, R27 ;  /* 0x0000001bbe147220 */ /* 0x000fe20000410000 */
[----:B------:R-:W-:Y:S01]  /*3730*/  FFMA.FTZ R27, -R22, R22, 1 ;  /* 0x3f800000161b7423 */ /* 0x000fe20000010116 */
[----:B------:R-:W-:Y:S01]  /*3740*/  FFMA.FTZ R22, -R23, R23, 1 ;  /* 0x3f80000017167423 */ /* 0x000fe20000010117 */
[----:B------:R-:W-:Y:S01]  /*3750*/  FMUL.FTZ R23, R31, R30 ;  /* 0x0000001e1f177220 */ /* 0x000fe20000410000 */
[----:B------:R-:W-:Y:S01]  /*3760*/  FMUL.FTZ R28, R26, R29 ;  /* 0x0000001d1a1c7220 */ /* 0x000fe20000410000 */
[----:B------:R-:W-:Y:S01]  /*3770*/  FFMA.FTZ R30, -R72, R72, 1 ;  /* 0x3f800000481e7423 */ /* 0x000fe20000010148 */
[----:B------:R-:W-:Y:S01]  /*3780*/  MUFU.EX2 R100, R100 ;  /* 0x0000006400647308 */ /* 0x000fe20000000800 */
[----:B------:R-:W-:Y:S01]  /*3790*/  FMUL.FTZ R22, R22, R23 ;  /* 0x0000001716167220 */ /* 0x000fe20000410000 */
[----:B------:R-:W-:Y:S01]  /*37a0*/  FMUL.FTZ R23, R27, R28 ;  /* 0x0000001c1b177220 */ /* 0x000fe20000410000 */
[----:B------:R-:W-:Y:S04]  /*37b0*/  SHFL.IDX PT, R72, R11, R118, 0x1f ;  /* 0x00001f760b487589 */ /* 0x000fe800000e0000 */
[----:B------:R-:W1:Y:S01]  /*37c0*/  SHFL.IDX PT, R28, R11, R192, 0x1f ;  /* 0x00001fc00b1c7589 */ /* 0x000e6200000e0000 */
[----:B------:R-:W2:Y:S01]  /*37d0*/  MUFU.EX2 R18, R221 ;  /* 0x000000dd00127308 */ /* 0x000ea20000000800 */
[----:B------:R-:W-:Y:S01]  /*37e0*/  FFMA.FTZ R29, -R73, R73, 1 ;  /* 0x3f800000491d7423 */ /* 0x000fe20000010149 */
[----:B------:R-:W-:Y:S01]  /*37f0*/  FMUL.FTZ R32, R94, R32 ;  /* 0x000000205e207220 */ /* 0x000fe20000410000 */
[--C-:B------:R-:W-:Y:S01]  /*3800*/  FADD.FTZ R33, R33, -R230.reuse ;  /* 0x800000e621217221 */ /* 0x100fe20000010000 */
[----:B------:R-:W-:Y:S01]  /*3810*/  FMUL.FTZ R73, R209, R34 ;  /* 0x00000022d1497220 */ /* 0x000fe20000410000 */
[----:B------:R-:W-:Y:S01]  /*3820*/  FADD.FTZ R35, R35, -R230 ;  /* 0x800000e623237221 */ /* 0x000fe20000010000 */
[----:B------:R-:W-:Y:S01]  /*3830*/  FMUL.FTZ R29, R29, R32 ;  /* 0x000000201d1d7220 */ /* 0x000fe20000410000 */
[----:B------:R-:W-:Y:S01]  /*3840*/  FFMA.FTZ R32, -R75, R75, 1 ;  /* 0x3f8000004b207423 */ /* 0x000fe2000001014b */
[----:B------:R-:W-:Y:S01]  /*3850*/  FFMA.FTZ R34, -R74, R74, 1 ;  /* 0x3f8000004a227423 */ /* 0x000fe2000001014a */
[----:B------:R-:W-:Y:S01]  /*3860*/  FMUL.FTZ R33, R93, R33 ;  /* 0x000000215d217220 */ /* 0x000fe20000410000 */
[----:B------:R-:W-:Y:S01]  /*3870*/  FMUL.FTZ R35, R208, R35 ;  /* 0x00000023d0237220 */ /* 0x000fe20000410000 */
[----:B------:R-:W-:Y:S01]  /*3880*/  FMUL.FTZ R32, R32, R73 ;  /* 0x0000004920207220 */ /* 0x000fe20000410000 */
[----:B------:R-:W-:Y:S01]  /*3890*/  FADD.FTZ R36, R36, -R229 ;  /* 0x800000e524247221 */ /* 0x000fe20000010000 */
[----:B------:R-:W3:Y:S01]  /*38a0*/  SHFL.IDX PT, R73, R11, R6, 0x1f ;  /* 0x00001f060b497589 */ /* 0x000ee200000e0000 */
[----:B------:R-:W-:Y:S01]  /*38b0*/  FMUL.FTZ R34, R34, R33 ;  /* 0x0000002122227220 */ /* 0x000fe20000410000 */
[----:B------:R-:W-:Y:S01]  /*38c0*/  FMUL.FTZ R33, R76, R35 ;  /* 0x000000234c217220 */ /* 0x000fe20000410000 */
[----:B------:R-:W-:Y:S01]  /*38d0*/  MUFU.EX2 R204, R204 ;  /* 0x000000cc00cc7308 */ /* 0x000fe20000000800 */
[----:B--2---:R-:W-:Y:S01]  /*38e0*/  FMUL.FTZ R27, R18, R232 ;  /* 0x000000e8121b7220 */ /* 0x004fe20000410000 */
[----:B------:R-:W2:Y:S01]  /*38f0*/  SHFL.IDX PT, R76, R11, R197, 0x1f ;  /* 0x00001fc50b4c7589 */ /* 0x000ea200000e0000 */
[----:B------:R-:W-:Y:S01]  /*3900*/  FMUL.FTZ R36, R95, R36 ;  /* 0x000000245f247220 */ /* 0x000fe20000410000 */
[--C-:B-1----:R-:W-:Y:S01]  /*3910*/  FADD.FTZ R41, R41, -R28.reuse ;  /* 0x8000001c29297221 */ /* 0x102fe20000010000 */
[----:B------:R-:W-:Y:S01]  /*3920*/  FADD.FTZ R43, R43, -R28 ;  /* 0x8000001c2b2b7221 */ /* 0x000fe20000010000 */
[--C-:B------:R-:W-:Y:S01]  /*3930*/  FADD.FTZ R28, R45, -R72.reuse ;  /* 0x800000482d1c7221 */ /* 0x100fe20000010000 */
[----:B------:R-:W-:Y:S01]  /*3940*/  FADD.FTZ R72, R47, -R72 ;  /* 0x800000482f487221 */ /* 0x000fe20000010000 */
[----:B------:R-:W-:Y:S01]  /*3950*/  MUFU.EX2 R213, R213 ;  /* 0x000000d500d57308 */ /* 0x000fe20000000800 */
[----:B------:R-:W-:Y:S01]  /*3960*/  LDS R47, [R10+0x380] ;  /* 0x000380000a2f7984 */ /* 0x000fe20000000800 */
[----:B------:R-:W-:Y:S01]  /*3970*/  FMUL.FTZ R30, R30, R27 ;  /* 0x0000001b1e1e7220 */ /* 0x000fe20000410000 */
[----:B------:R-:W-:-:S02]  /*3980*/  FMUL.FTZ R36, R77, R36 ;  /* 0x000000244d247220 */ /* 0x000fc40000410000 */
[----:B------:R-:W1:Y:S03]  /*3990*/  SHFL.IDX PT, R77, R11, R199, 0x1f ;  /* 0x00001fc70b4d7589 */ /* 0x000e6600000e0000 */
[----:B------:R-:W4:Y:S01]  /*39a0*/  MUFU.EX2 R27, R205 ;  /* 0x000000cd001b7308 */ /* 0x000f220000000800 */
[----:B------:R-:W-:Y:S01]  /*39b0*/  FADD.FTZ R38, R38, -R229 ;  /* 0x800000e526267221 */ /* 0x000fe20000010000 */
[----:B------:R-:W-:Y:S01]  /*39c0*/  FFMA.FTZ R35, -R79, R79, 1 ;  /* 0x3f8000004f237423 */ /* 0x000fe2000001014f */
[--C-:B---3--:R-:W-:Y:S01]  /*39d0*/  FADD.FTZ R40, R40, -R73.reuse ;  /* 0x8000004928287221 */ /* 0x108fe20000010000 */
[----:B------:R-:W3:Y:S01]  /*39e0*/  SHFL.IDX PT, R79, R11, R117, 0x1f ;  /* 0x00001f750b4f7589 */ /* 0x000ee200000e0000 */
[----:B------:R-:W-:Y:S01]  /*39f0*/  FADD.FTZ R73, R42, -R73 ;  /* 0x800000492a497221 */ /* 0x000fe20000010000 */
[----:B------:R-:W-:Y:S01]  /*3a00*/  FMUL.FTZ R39, R207, R39 ;  /* 0x00000027cf277220 */ /* 0x000fe20000410000 */
[--C-:B--2---:R-:W-:Y:S01]  /*3a10*/  FADD.FTZ R42, R49, -R76.reuse ;  /* 0x8000004c312a7221 */ /* 0x104fe20000010000 */
[----:B------:R-:W-:Y:S01]  /*3a20*/  FMUL.FTZ R40, R15, R40 ;  /* 0x000000280f287220 */ /* 0x000fe20000410000 */
[----:B------:R-:W-:Y:S01]  /*3a30*/  FMUL.FTZ R49, R96, R41 ;  /* 0x0000002960317220 */ /* 0x000fe20000410000 */
[----:B------:R-:W-:Y:S01]  /*3a40*/  FADD.FTZ R76, R51, -R76 ;  /* 0x8000004c334c7221 */ /* 0x000fe20000010000 */
[----:B------:R-:W-:Y:S01]  /*3a50*/  FFMA.FTZ R84, -R84, R84, 1 ;  /* 0x3f80000054547423 */ /* 0x000fe20000010154 */
[----:B------:R-:W-:Y:S01]  /*3a60*/  MUFU.EX2 R92, R92 ;  /* 0x0000005c005c7308 */ /* 0x000fe20000000800 */
[----:B----4-:R-:W-:Y:S01]  /*3a70*/  FMUL.FTZ R38, R27, R38 ;  /* 0x000000261b267220 */ /* 0x010fe20000410000 */
[----:B------:R-:W2:Y:S01]  /*3a80*/  SHFL.IDX PT, R74, R11, R200, 0x1f ;  /* 0x00001fc80b4a7589 */ /* 0x000ea200000e0000 */
[----:B------:R-:W-:-:S05]  /*3a90*/  FFMA.FTZ R184, -R184, R184, 1 ;  /* 0x3f800000b8b87423 */ /* 0x000fca00000101b8 */
[----:B------:R-:W-:Y:S01]  /*3aa0*/  MUFU.EX2 R101, R101 ;  /* 0x0000006500657308 */ /* 0x000fe20000000800 */
[----:B------:R-:W-:Y:S01]  /*3ab0*/  FMUL.FTZ R35, R35, R38 ;  /* 0x0000002623237220 */ /* 0x000fe20000410000 */
[----:B------:R-:W-:Y:S01]  /*3ac0*/  FFMA.FTZ R38, -R80, R80, 1 ;  /* 0x3f80000050267423 */ /* 0x000fe20000010150 */
[----:B------:R-:W-:Y:S01]  /*3ad0*/  FMUL.FTZ R51, R202, R43 ;  /* 0x0000002bca337220 */ /* 0x000fe20000410000 */
[----:B------:R-:W-:Y:S01]  /*3ae0*/  FMUL.FTZ R43, R81, R40 ;  /* 0x00000028512b7220 */ /* 0x000fe20000410000 */
[----:B------:R-:W-:Y:S01]  /*3af0*/  FMUL.FTZ R40, R82, R49 ;  /* 0x0000003152287220 */ /* 0x000fe20000410000 */
[----:B------:R-:W-:Y:S01]  /*3b00*/  FMUL.FTZ R38, R38, R39 ;  /* 0x0000002726267220 */ /* 0x000fe20000410000 */
[--C-:B-1----:R-:W-:Y:S01]  /*3b10*/  FADD.FTZ R39, R48, -R77.reuse ;  /* 0x8000004d30277221 */ /* 0x102fe20000010000 */
[----:B------:R-:W-:Y:S01]  /*3b20*/  FFMA.FTZ R49, -R86, R86, 1 ;  /* 0x3f80000056317423 */ /* 0x000fe20000010156 */
[----:B------:R-:W-:Y:S01]  /*3b30*/  FMUL.FTZ R28, R97, R28 ;  /* 0x0000001c611c7220 */ /* 0x000fe20000410000 */
[----:B------:R3:W1:Y:S01]  /*3b40*/  SHFL.IDX PT, R75, R11, R198, 0x1f ;  /* 0x00001fc60b4b7589 */ /* 0x00066200000e0000 */
[----:B------:R-:W-:Y:S01]  /*3b50*/  FADD.FTZ R77, R50, -R77 ;  /* 0x8000004d324d7221 */ /* 0x000fe20000010000 */
[----:B------:R-:W-:Y:S01]  /*3b60*/  FFMA.FTZ R50, -R89, R89, 1 ;  /* 0x3f80000059327423 */ /* 0x000fe20000010159 */
[----:B------:R-:W-:Y:S01]  /*3b70*/  FMUL.FTZ R49, R49, R28 ;  /* 0x0000001c31317220 */ /* 0x000fe20000410000 */
[----:B------:R-:W-:Y:S01]  /*3b80*/  FMUL.FTZ R39, R98, R39 ;  /* 0x0000002762277220 */ /* 0x000fe20000410000 */
[----:B------:R-:W-:Y:S01]  /*3b90*/  FMUL.FTZ R28, R218, R77 ;  /* 0x0000004dda1c7220 */ /* 0x000fe20000410000 */
[----:B------:R-:W-:Y:S01]  /*3ba0*/  SHFL.IDX PT, R192, R47, R192, 0x1f ;  /* 0x00001fc02fc07589 */ /* 0x000fe200000e0000 */
[----:B------:R-:W-:Y:S01]  /*3bb0*/  MUFU.EX2 R102, R102 ;  /* 0x0000006600667308 */ /* 0x000fe20000000800 */
[----:B------:R-:W-:Y:S01]  /*3bc0*/  FMUL.FTZ R50, R50, R39 ;  /* 0x0000002732327220 */ /* 0x000fe20000410000 */
[----:B------:R-:W-:Y:S01]  /*3bd0*/  FMUL.FTZ R39, R91, R28 ;  /* 0x0000001c5b277220 */ /* 0x000fe20000410000 */
[----:B------:R-:W4:Y:S01]  /*3be0*/  SHFL.IDX PT, R77, R47, R6, 0x1f ;  /* 0x00001f062f4d7589 */ /* 0x000f2200000e0000 */
[----:B---3--:R-:W-:-:S03]  /*3bf0*/  FADD.FTZ R11, R44, -R79 ;  /* 0x8000004f2c0b7221 */ /* 0x008fc60000010000 */
[----:B------:R-:W3:Y:S01]  /*3c00*/  SHFL.IDX PT, R28, R47, R197, 0x1f ;  /* 0x00001fc52f1c7589 */ /* 0x000ee200000e0000 */
[----:B------:R-:W-:Y:S01]  /*3c10*/  FADD.FTZ R79, R46, -R79 ;  /* 0x8000004f2e4f7221 */ /* 0x000fe20000010000 */
[----:B------:R-:W-:Y:S02]  /*3c20*/  MUFU.EX2 R119, R119 ;  /* 0x0000007700777308 */ /* 0x000fe40000000800 */
[----:B------:R-:W3:Y:S01]  /*3c30*/  SHFL.IDX PT, R199, R47, R199, 0x1f ;  /* 0x00001fc72fc77589 */ /* 0x000ee200000e0000 */
[----:B------:R-:W-:-:S03]  /*3c40*/  FMUL.FTZ R46, R206, R73 ;  /* 0x00000049ce2e7220 */ /* 0x000fc60000410000 */
[----:B------:R-:W3:Y:S01]  /*3c50*/  SHFL.IDX PT, R118, R47, R118, 0x1f ;  /* 0x00001f762f767589 */ /* 0x000ee200000e0000 */
[----:B------:R-:W-:Y:S01]  /*3c60*/  FFMA.FTZ R48, -R85, R85, 1 ;  /* 0x3f80000055307423 */ /* 0x000fe20000010155 */
[----:B------:R-:W-:Y:S01]  /*3c70*/  FMUL.FTZ R11, R14, R11 ;  /* 0x0000000b0e0b7220 */ /* 0x000fe20000410000 */
[----:B------:R-:W-:Y:S01]  /*3c80*/  FFMA.FTZ R83, -R83, R83, 1 ;  /* 0x3f80000053537423 */ /* 0x000fe20000010153 */
[----:B------:R-:W3:Y:S01]  /*3c90*/  SHFL.IDX PT, R117, R47, R117, 0x1f ;  /* 0x00001f752f757589 */ /* 0x000ee200000e0000 */
[----:B------:R-:W3:Y:S03]  /*3ca0*/  MUFU.EX2 R210, R210 ;  /* 0x000000d200d27308 */ /* 0x000ee60000000800 */
[----:B------:R-:W3:Y:S04]  /*3cb0*/  SHFL.IDX PT, R73, R47, R198, 0x1f ;  /* 0x00001fc62f497589 */ /* 0x000ee800000e0000 */
[----:B------:R4:W3:Y:S01]  /*3cc0*/  SHFL.IDX PT, R200, R47, R200, 0x1f ;  /* 0x00001fc82fc87589 */ /* 0x0008e200000e0000 */
[----:B--2---:R-:W-:Y:S01]  /*3cd0*/  FADD.FTZ R44, R53, -R74 ;  /* 0x8000004a352c7221 */ /* 0x004fe20000010000 */
[----:B------:R-:W-:Y:S01]  /*3ce0*/  FMUL.FTZ R48, R48, R11 ;  /* 0x0000000b30307220 */ /* 0x000fe20000410000 */
[----:B------:R-:W-:Y:S01]  /*3cf0*/  FFMA.FTZ R53, -R90, R90, 1 ;  /* 0x3f8000005a357423 */ /* 0x000fe2000001015a */
[----:B------:R-:W-:Y:S01]  /*3d00*/  FMUL.FTZ R42, R99, R42 ;  /* 0x0000002a632a7220 */ /* 0x000fe20000410000 */
[----:B------:R-:W-:Y:S01]  /*3d10*/  FMUL.FTZ R11, R217, R76 ;  /* 0x0000004cd90b7220 */ /* 0x000fe20000410000 */
[----:B------:R-:W2:Y:S01]  /*3d20*/  MUFU.EX2 R223, R223 ;  /* 0x000000df00df7308 */ /* 0x000ea20000000800 */
[----:B------:R-:W-:Y:S01]  /*3d30*/  FMUL.FTZ R10, R84, R51 ;  /* 0x00000033540a7220 */ /* 0x000fe20000410000 */
[----:B------:R-:W-:Y:S01]  /*3d40*/  FFMA.FTZ R51, -R88, R88, 1 ;  /* 0x3f80000058337423 */ /* 0x000fe20000010158 */
[----:B------:R-:W-:Y:S01]  /*3d50*/  FMUL.FTZ R72, R203, R72 ;  /* 0x00000048cb487220 */ /* 0x000fe20000410000 */
[--C-:B-1----:R-:W-:Y:S01]  /*3d60*/  FADD.FTZ R45, R52, -R75.reuse ;  /* 0x8000004b342d7221 */ /* 0x102fe20000010000 */
[----:B------:R-:W-:-:S03]  /*3d70*/  FADD.FTZ R54, R54, -R75 ;  /* 0x8000004b36367221 */ /* 0x000fc60000010000 */
[----:B------:R-:W1:Y:S01]  /*3d80*/  MUFU.EX2 R212, R212 ;  /* 0x000000d400d47308 */ /* 0x000e620000000800 */
[----:B------:R-:W-:Y:S01]  /*3d90*/  FMUL.FTZ R53, R53, R42 ;  /* 0x0000002a35357220 */ /* 0x000fe20000410000 */
[----:B------:R-:W-:Y:S01]  /*3da0*/  FMUL.FTZ R42, R184, R11 ;  /* 0x0000000bb82a7220 */ /* 0x000fe20000410000 */
[----:B------:R-:W-:Y:S01]  /*3db0*/  FMUL.FTZ R75, R13, R44 ;  /* 0x0000002c0d4b7220 */ /* 0x000fe20000410000 */
[----:B------:R-:W-:-:S04]  /*3dc0*/  FMUL.FTZ R51, R51, R72 ;  /* 0x0000004833337220 */ /* 0x000fc80000410000 */
[----:B------:R-:W1:Y:S01]  /*3dd0*/  MUFU.EX2 R220, R220 ;  /* 0x000000dc00dc7308 */ /* 0x000e620000000800 */
[----:B------:R-:W-:Y:S01]  /*3de0*/  FFMA.FTZ R185, -R185, R185, 1 ;  /* 0x3f800000b9b97423 */ /* 0x000fe200000101b9 */
[----:B------:R-:W-:Y:S01]  /*3df0*/  FFMA.FTZ R186, -R186, R186, 1 ;  /* 0x3f800000baba7423 */ /* 0x000fe200000101ba */
[----:B------:R-:W-:Y:S01]  /*3e00*/  FMUL.FTZ R72, R100, R45 ;  /* 0x0000002d64487220 */ /* 0x000fe20000410000 */
[----:B------:R-:W-:-:S04]  /*3e10*/  FADD.FTZ R55, R55, -R74 ;  /* 0x8000004a37377221 */ /* 0x000fc80000010000 */
[----:B------:R-:W-:Y:S01]  /*3e20*/  MUFU.EX2 R228, R228 ;  /* 0x000000e400e47308 */ /* 0x000fe20000000800 */
[----:B------:R-:W-:Y:S01]  /*3e30*/  FMUL.FTZ R41, R83, R46 ;  /* 0x0000002e53297220 */ /* 0x000fe20000410000 */
[----:B------:R-:W-:Y:S01]  /*3e40*/  FFMA.FTZ R46, -R87, R87, 1 ;  /* 0x3f800000572e7423 */ /* 0x000fe20000010157 */
[----:B------:R-:W-:-:S05]  /*3e50*/  FMUL.FTZ R79, R204, R79 ;  /* 0x0000004fcc4f7220 */ /* 0x000fca0000410000 */
[----:B------:R-:W1:Y:S01]  /*3e60*/  MUFU.EX2 R215, R215 ;  /* 0x000000d700d77308 */ /* 0x000e620000000800 */
[----:B------:R-:W-:Y:S01]  /*3e70*/  FMUL.FTZ R74, R213, R54 ;  /* 0x00000036d54a7220 */ /* 0x000fe20000410000 */
[----:B------:R-:W-:Y:S01]  /*3e80*/  FMUL.FTZ R54, R185, R72 ;  /* 0x00000048b9367220 */ /* 0x000fe20000410000 */
[----:B----4-:R-:W-:-:S05]  /*3e90*/  FMUL.FTZ R47, R186, R75 ;  /* 0x0000004bba2f7220 */ /* 0x010fca0000410000 */
[----:B------:R-:W-:Y:S01]  /*3ea0*/  MUFU.EX2 R103, R103 ;  /* 0x0000006700677308 */ /* 0x000fe20000000800 */
[----:B------:R-:W-:Y:S01]  /*3eb0*/  FADD.FTZ R72, R56, -R77 ;  /* 0x8000004d38487221 */ /* 0x000fe20000010000 */
[----:B------:R-:W-:-:S06]  /*3ec0*/  FADD.FTZ R75, R57, -R192 ;  /* 0x800000c0394b7221 */ /* 0x000fcc0000010000 */
[----:B------:R-:W-:Y:S01]  /*3ed0*/  MUFU.EX2 R225, R225 ;  /* 0x000000e100e17308 */ /* 0x000fe20000000800 */
[----:B------:R-:W-:-:S07]  /*3ee0*/  FFMA.FTZ R187, -R187, R187, 1 ;  /* 0x3f800000bbbb7423 */ /* 0x000fce00000101bb */
[----:B------:R-:W4:Y:S01]  /*3ef0*/  MUFU.EX2 R214, R214 ;  /* 0x000000d600d67308 */ /* 0x000f220000000800 */
[----:B------:R-:W-:-:S07]  /*3f00*/  FFMA.FTZ R52, -R188, R188, 1 ;  /* 0x3f800000bc347423 */ /* 0x000fce00000101bc */
[----:B------:R-:W4:Y:S01]  /*3f10*/  MUFU.EX2 R11, R216 ;  /* 0x000000d8000b7308 */ /* 0x000f220000000800 */
[----:B---3--:R-:W-:-:S07]  /*3f20*/  FMUL.FTZ R55, R210, R55 ;  /* 0x00000037d2377220 */ /* 0x008fce0000410000 */
[----:B------:R-:W3:Y:S01]  /*3f30*/  MUFU.EX2 R44, R211 ;  /* 0x000000d3002c7308 */ /* 0x000ee20000000800 */
[----:B------:R-:W-:Y:S01]  /*3f40*/  FADD.FTZ R192, R59, -R192 ;  /* 0x800000c03bc07221 */ /* 0x000fe20000010000 */
[----:B------:R-:W-:-:S06]  /*3f50*/  FADD.FTZ R56, R67, -R28 ;  /* 0x8000001c43387221 */ /* 0x000fcc0000010000 */
[----:B------:R-:W3:Y:S01]  /*3f60*/  MUFU.EX2 R222, R222 ;  /* 0x000000de00de7308 */ /* 0x000ee20000000800 */
[----:B------:R-:W-:-:S07]  /*3f70*/  FMUL.FTZ R46, R46, R79 ;  /* 0x0000004f2e2e7220 */ /* 0x000fce0000410000 */
[----:B------:R-:W5:Y:S01]  /*3f80*/  MUFU.EX2 R227, R227 ;  /* 0x000000e300e37308 */ /* 0x000f620000000800 */
[----:B------:R-:W-:-:S07]  /*3f90*/  FADD.FTZ R59, R66, -R199 ;  /* 0x800000c7423b7221 */ /* 0x000fce0000010000 */
[----:B------:R-:W5:Y:S01]  /*3fa0*/  MUFU.EX2 R226, R226 ;  /* 0x000000e200e27308 */ /* 0x000f620000000800 */
[----:B------:R-:W-:Y:S01]  /*3fb0*/  FADD.FTZ R25, R25, -R234 ;  /* 0x800000ea19197221 */ /* 0x000fe20000010000 */
[----:B------:R-:W-:Y:S01]  /*3fc0*/  FADD.FTZ R79, R61, -R118 ;  /* 0x800000763d4f7221 */ /* 0x000fe20000010000 */
[----:B------:R-:W-:Y:S01]  /*3fd0*/  FADD.FTZ R57, R64, -R199 ;  /* 0x800000c740397221 */ /* 0x000fe20000010000 */
[----:B------:R-:W-:Y:S01]  /*3fe0*/  FMUL.FTZ R45, R187, R74 ;  /* 0x0000004abb2d7220 */ /* 0x000fe20000410000 */
[----:B------:R-:W-:Y:S01]  /*3ff0*/  FMUL.FTZ R52, R52, R55 ;  /* 0x0000003734347220 */ /* 0x000fe20000410000 */
[----:B------:R-:W-:Y:S01]  /*4000*/  FFMA.FTZ R115, -R115, R115, 1 ;  /* 0x3f80000073737423 */ /* 0x000fe20000010173 */
[----:B--2---:R-:W-:Y:S01]  /*4010*/  FMUL.FTZ R56, R223, R56 ;  /* 0x00000038df387220 */ /* 0x004fe20000410000 */
[----:B------:R-:W-:Y:S01]  /*4020*/  FFMA.FTZ R78, -R78, R78, 1 ;  /* 0x3f8000004e4e7423 */ /* 0x000fe2000001014e */
[----:B------:R-:W-:Y:S01]  /*4030*/  FMUL.FTZ R37, R92, R37 ;  /* 0x000000255c257220 */ /* 0x000fe20000410000 */
[----:B------:R-:W-:Y:S01]  /*4040*/  FADD.FTZ R77, R58, -R77 ;  /* 0x8000004d3a4d7221 */ /* 0x000fe20000010000 */
[----:B------:R-:W-:Y:S01]  /*4050*/  FADD.FTZ R62, R62, -R117 ;  /* 0x800000753e3e7221 */ /* 0x000fe20000010000 */
[----:B------:R-:W-:Y:S01]  /*4060*/  FADD.FTZ R65, R65, -R28 ;  /* 0x8000001c41417221 */ /* 0x000fe20000010000 */
[----:B------:R-:W-:Y:S01]  /*4070*/  FADD.FTZ R61, R68, -R73 ;  /* 0x80000049443d7221 */ /* 0x000fe20000010000 */
[----:B------:R-:W-:Y:S01]  /*4080*/  FFMA.FTZ R55, -R189, R189, 1 ;  /* 0x3f800000bd377423 */ /* 0x000fe200000101bd */
[----:B------:R-:W-:Y:S01]  /*4090*/  FMUL.FTZ R72, R101, R72 ;  /* 0x0000004865487220 */ /* 0x000fe20000410000 */
[----:B------:R-:W-:Y:S01]  /*40a0*/  FFMA.FTZ R74, -R105, R105, 1 ;  /* 0x3f800000694a7423 */ /* 0x000fe20000010169 */
[----:B------:R-:W-:Y:S01]  /*40b0*/  FMUL.FTZ R75, R102, R75 ;  /* 0x0000004b664b7220 */ /* 0x000fe20000410000 */
[----:B------:R-:W-:Y:S01]  /*40c0*/  FFMA.FTZ R114, -R114, R114, 1 ;  /* 0x3f80000072727423 */ /* 0x000fe20000010172 */
[----:B-1----:R-:W-:Y:S01]  /*40d0*/  FMUL.FTZ R59, R212, R59 ;  /* 0x0000003bd43b7220 */ /* 0x002fe20000410000 */
[----:B------:R-:W-:Y:S01]  /*40e0*/  FMUL.FTZ R25, R119, R25 ;  /* 0x0000001977197220 */ /* 0x000fe20000410000 */
[----:B------:R-:W-:Y:S01]  /*40f0*/  FADD.FTZ R60, R60, -R117 ;  /* 0x800000753c3c7221 */ /* 0x000fe20000010000 */
[----:B------:R-:W-:Y:S01]  /*4100*/  FADD.FTZ R81, R63, -R118 ;  /* 0x800000763f517221 */ /* 0x000fe20000010000 */
[--C-:B------:R-:W-:Y:S01]  /*4110*/  FADD.FTZ R28, R69, -R200.reuse ;  /* 0x800000c8451c7221 */ /* 0x100fe20000010000 */
[----:B------:R-:W-:Y:S01]  /*4120*/  FFMA.FTZ R109, -R109, R109, 1 ;  /* 0x3f8000006d6d7423 */ /* 0x000fe2000001016d */
[----:B------:R-:W-:Y:S01]  /*4130*/  FMUL.FTZ R58, R12, R79 ;  /* 0x0000004f0c3a7220 */ /* 0x000fe20000410000 */
[----:B------:R-:W-:Y:S01]  /*4140*/  FFMA.FTZ R112, -R112, R112, 1 ;  /* 0x3f80000070707423 */ /* 0x000fe20000010170 */
[----:B------:R-:W-:Y:S01]  /*4150*/  FMUL.FTZ R57, R220, R57 ;  /* 0x00000039dc397220 */ /* 0x000fe20000410000 */
[----:B------:R-:W-:Y:S01]  /*4160*/  FADD.FTZ R70, R70, -R73 ;  /* 0x8000004946467221 */ /* 0x000fe20000010000 */
[----:B------:R-:W-:Y:S01]  /*4170*/  FADD.FTZ R71, R71, -R200 ;  /* 0x800000c847477221 */ /* 0x000fe20000010000 */
        /* <DEDUP_REMOVED lines=12> */
[----:B------:R-:W-:Y:S01]  /*4240*/  FFMA.FTZ R75, -R108, R108, 1 ;  /* 0x3f8000006c4b7423 */ /* 0x000fe2000001016c */
[----:B------:R-:W-:Y:S01]  /*4250*/  FFMA.FTZ R76, -R110, R110, 1 ;  /* 0x3f8000006e4c7423 */ /* 0x000fe2000001016e */
[----:B------:R-:W-:Y:S01]  /*4260*/  FFMA.FTZ R111, -R111, R111, 1 ;  /* 0x3f8000006f6f7423 */ /* 0x000fe2000001016f */
[----:B------:R-:W-:Y:S01]  /*4270*/  FMUL.FTZ R60, R103, R60 ;  /* 0x0000003c673c7220 */ /* 0x000fe20000410000 */
[----:B---3--:R-:W-:Y:S01]  /*4280*/  FMUL.FTZ R62, R44, R81 ;  /* 0x000000512c3e7220 */ /* 0x008fe20000410000 */
[----:B------:R-:W-:Y:S01]  /*4290*/  FMUL.FTZ R78, R109, R58 ;  /* 0x0000003a6d4e7220 */ /* 0x000fe20000410000 */
[----:B------:R-:W-:Y:S01]  /*42a0*/  FMUL.FTZ R112, R112, R57 ;  /* 0x0000003970707220 */ /* 0x000fe20000410000 */
[----:B------:R-:W-:Y:S01]  /*42b0*/  FMUL.FTZ R59, R225, R28 ;  /* 0x0000001ce13b7220 */ /* 0x000fe20000410000 */
[----:B------:R-:W-:Y:S01]  /*42c0*/  F2FP.BF16.F32.PACK_AB R61, R10, R41 ;  /* 0x000000290a3d723e */ /* 0x000fe200000010ff */
[----:B------:R-:W-:Y:S01]  /*42d0*/  FFMA.FTZ R191, -R191, R191, 1 ;  /* 0x3f800000bfbf7423 */ /* 0x000fe200000101bf */
[----:B------:R-:W-:Y:S01]  /*42e0*/  FMUL.FTZ R58, R222, R65 ;  /* 0x00000041de3a7220 */ /* 0x000fe20000410000 */
[----:B------:R-:W-:Y:S01]  /*42f0*/  FFMA.FTZ R193, -R193, R193, 1 ;  /* 0x3f800000c1c17423 */ /* 0x000fe200000101c1 */
[----:B------:R-:W-:Y:S01]  /*4300*/  FFMA.FTZ R194, -R194, R194, 1 ;  /* 0x3f800000c2c27423 */ /* 0x000fe200000101c2 */
[----:B------:R-:W-:Y:S01]  /*4310*/  FFMA.FTZ R196, -R196, R196, 1 ;  /* 0x3f800000c4c47423 */ /* 0x000fe200000101c4 */
[----:B------:R-:W-:Y:S01]  /*4320*/  FFMA.FTZ R201, -R201, R201, 1 ;  /* 0x3f800000c9c97423 */ /* 0x000fe200000101c9 */
[----:B-----5:R-:W-:Y:S01]  /*4330*/  FMUL.FTZ R57, R227, R70 ;  /* 0x00000046e3397220 */ /* 0x020fe20000410000 */
[----:B------:R-:W-:Y:S01]  /*4340*/  FMUL.FTZ R28, R226, R71 ;  /* 0x00000047e21c7220 */ /* 0x000fe20000410000 */
[----:B------:R-:W-:-:S02]  /*4350*/  IMAD R10, R0, 0x3000, R235 ;  /* 0x00003000000a7824 */ /* 0x000fc400078e02eb */
        /* <DEDUP_REMOVED lines=11> */
[----:B------:R-:W-:Y:S01]  /*4410*/  IMAD R10, R10, 0x2, R17 ;  /* 0x000000020a0a7824 */ /* 0x000fe200078e0211 */
        /* <DEDUP_REMOVED lines=15> */
[----:B------:R-:W-:Y:S01]  /*4510*/  STSM.16.MT88.4 [R10+0x1a800], R68 ;  /* 0x01a800440a007844 */ /* 0x000fe20000004200 */
[----:B------:R-:W-:Y:S02]  /*4520*/  R2UR UR6, R236 ;  /* 0x00000000ec0672ca */ /* 0x000fe400000e0000 */
[----:B------:R-:W-:Y:S02]  /*4530*/  F2FP.BF16.F32.PACK_AB R53, R73, R72 ;  /* 0x000000484935723e */ /* 0x000fe400000010ff */
[----:B------:R-:W-:Y:S02]  /*4540*/  F2FP.BF16.F32.PACK_AB R54, R78, R75 ;  /* 0x0000004b4e36723e */ /* 0x000fe400000010ff */
[----:B------:R-:W-:Y:S01]  /*4550*/  F2FP.BF16.F32.PACK_AB R55, R111, R76 ;  /* 0x0000004c6f37723e */ /* 0x000fe200000010ff */
[----:B------:R-:W-:Y:S01]  /*4560*/  STSM.16.MT88.4 [R10+0x1b000], R64 ;  /* 0x01b000400a007844 */ /* 0x000fe20000004200 */
[----:B------:R-:W-:-:S02]  /*4570*/  F2FP.BF16.F32.PACK_AB R48, R191, R112 ;  /* 0x00000070bf30723e */ /* 0x000fc400000010ff */
[----:B------:R-:W-:Y:S02]  /*4580*/  F2FP.BF16.F32.PACK_AB R49, R115, R114 ;  /* 0x000000727331723e */ /* 0x000fe400000010ff */
[----:B------:R-:W-:Y:S02]  /*4590*/  F2FP.BF16.F32.PACK_AB R50, R194, R193 ;  /* 0x000000c1c232723e */ /* 0x000fe400000010ff */
[----:B------:R-:W-:Y:S01]  /*45a0*/  F2FP.BF16.F32.PACK_AB R51, R201, R196 ;  /* 0x000000c4c933723e */ /* 0x000fe200000010ff */
[----:B------:R-:W-:Y:S01]  /*45b0*/  STSM.16.MT88.4 [R10+0x1b800], R60 ;  /* 0x01b8003c0a007844 */ /* 0x000fe20000004200 */
[----:B------:R-:W-:Y:S02]  /*45c0*/  F2FP.BF16.F32.PACK_AB R28, R119, R113 ;  /* 0x00000071771c723e */ /* 0x000fe400000010ff */
[----:B------:R-:W-:Y:S01]  /*45d0*/  F2FP.BF16.F32.PACK_AB R30, R26, R24 ;  /* 0x000000181a1e723e */ /* 0x000fe200000010ff */
[----:B------:R-:W-:Y:S01]  /*45e0*/  STSM.16.MT88.4 [R10+0x1c000], R56 ;  /* 0x01c000380a007844 */ /* 0x000fe20000004200 */
[----:B------:R-:W-:-:S02]  /*45f0*/  F2FP.BF16.F32.PACK_AB R29, R19, R104 ;  /* 0x00000068131d723e */ /* 0x000fc400000010ff */
[----:B------:R-:W-:Y:S01]  /*4600*/  F2FP.BF16.F32.PACK_AB R31, R18, R31 ;  /* 0x0000001f121f723e */ /* 0x000fe200000010ff */
[----:B------:R-:W-:Y:S04]  /*4610*/  STSM.16.MT88.4 [R10+0x1c800], R52 ;  /* 0x01c800340a007844 */ /* 0x000fe80000004200 */
[----:B------:R1:W-:Y:S01]  /*4620*/  STSM.16.MT88.4 [R10+0x1d000], R48 ;  /* 0x01d000300a007844 */ /* 0x0003e20000004200 */
[----:B------:R-:W-:Y:S01]  /*4630*/  WARPGROUP.ARRIVE ;  /* 0x00000000000079c5 */ /* 0x000fe20000000000 */
[----:B------:R-:W-:-:S05]  /*4640*/  UMOV UR7, 0x40000040 ;  /* 0x4000004000077882 */ /* 0x000fca0000000000 */
        /* <DEDUP_REMOVED lines=51> */
[----:B------:R-:W-:-:S05]  /*4980*/  IADD3 R20, R17, 0x1a800, RZ ;  /* 0x0001a80011147810 */ /* 0x000fca0007ffe0ff */
[----:B-1----:R-:W-:-:S05]  /*4990*/  IMAD R10, R5, 0x800, R20 ;  /* 0x00000800050a7824 */ /* 0x002fca00078e0214 */
        /* <DEDUP_REMOVED lines=17> */
[----:B------:R-:W-:Y:S01]  /*4ab0*/  HGMMA.64x16x16.F32.BF16 R40, gdesc[UR8].tnspA, RZ, !UPT, gsb0 ;  /* 0x20200000082879f0 */ /* 0x000fe2000c0018ff */
[----:B------:R-:W-:Y:S01]  /*4ac0*/  UIADD3 UR5, UR4, 0x100, URZ ;  /* 0x0000010004057890 */ /* 0x000fe2000fffe03f */
[----:B------:R-:W-:-:S06]  /*4ad0*/  UMOV UR11, 0x40000040 ;  /* 0x40000040000b7882 */ /* 0x000fcc0000000000 */
[----:B------:R-:W-:Y:S01]  /*4ae0*/  UMOV UR10, UR5 ;  /* 0x00000005000a7c82 */ /* 0x000fe20008000000 */
[----:B------:R-:W-:Y:S02]  /*4af0*/  WARPGROUP.DEPBAR.LE gsb0, 0x0 ;  /* 0x00008000000079c5 */ /* 0x000fe40000010000 */
        /* <DEDUP_REMOVED lines=8> */
[----:B------:R-:W-:Y:S02]  /*4b80*/  UIADD3 UR10, UR4, 0x2, URZ ;  /* 0x00000002040a7890 */ /* 0x000fe4000fffe03f */
[----:B------:R-:W-:Y:S01]  /*4b90*/  UIADD3 UR8, UR6, 0x80, URZ ;  /* 0x0000008006087890 */ /* 0x000fe2000fffe03f */
[----:B------:R-:W-:Y:S01]  /*4ba0*/  UMOV UR11, 0x40000040 ;  /* 0x40000040000b7882 */ /* 0x000fe20000000000 */
[----:B------:R-:W-:Y:S01]  /*4bb0*/  UMOV UR9, 0x40000040 ;  /* 0x4000004000097882 */ /* 0x000fe20000000000 */
[----:B------:R-:W-:Y:S02]  /*4bc0*/  WARPGROUP.DEPBAR.LE gsb0, 0x0 ;  /* 0x00008000000079c5 */ /* 0x000fe40000010000 */
[----:B------:R-:W-:-:S06]  /*4bd0*/  WARPGROUP.ARRIVE ;  /* 0x00000000000079c5 */ /* 0x000fcc0000000000 */
[----:B------:R-:W-:Y:S01]  /*4be0*/  HGMMA.64x16x16.F32.BF16 R40, gdesc[UR8].tnspA, R40, gsb0 ;  /* 0x20200000082879f0 */ /* 0x000fe20008001828 */
[----:B------:R-:W-:Y:S01]  /*4bf0*/  UIADD3 UR5, UR4, 0x102, URZ ;  /* 0x0000010204057890 */ /* 0x000fe2000fffe03f */
[----:B------:R-:W-:-:S06]  /*4c00*/  UMOV UR11, 0x40000040 ;  /* 0x40000040000b7882 */ /* 0x000fcc0000000000 */
[----:B------:R-:W-:Y:S01]  /*4c10*/  UMOV UR10, UR5 ;  /* 0x00000005000a7c82 */ /* 0x000fe20008000000 */
        /* <DEDUP_REMOVED lines=105> */
[----:B------:R-:W-:Y:S02]  /*52b0*/  UIADD3 UR6, UR4, 0x306, URZ ;  /* 0x0000030604067890 */ /* 0x000fe4000fffe03f */
[----:B------:R-:W-:Y:S02]  /*52c0*/  UIADD3 UR8, UR4, 0x406, URZ ;  /* 0x0000040604087890 */ /* 0x000fe4000fffe03f */
[----:B------:R-:W-:Y:S01]  /*52d0*/  UIADD3 UR9, UR4, 0x506, URZ ;  /* 0x0000050604097890 */ /* 0x000fe2000fffe03f */
[----:B------:R-:W-:Y:S02]  /*52e0*/  UMOV UR5, 0x40000040 ;  /* 0x4000004000057882 */ /* 0x000fe40000000000 */
[----:B------:R-:W-:Y:S01]  /*52f0*/  UMOV UR4, UR7 ;  /* 0x0000000700047c82 */ /* 0x000fe20008000000 */
[----:B------:R-:W-:Y:S01]  /*5300*/  UMOV UR7, 0x40000040 ;  /* 0x4000004000077882 */ /* 0x000fe20000000000 */
[----:B------:R-:W-:-:S02]  /*5310*/  WARPGROUP.DEPBAR.LE gsb0, 0x0 ;  /* 0x00008000000079c5 */ /* 0x000fc40000010000 */
[----:B------:R-:W-:-:S06]  /*5320*/  WARPGROUP.ARRIVE ;  /* 0x00000000000079c5 */ /* 0x000fcc0000000000 */
[----:B------:R-:W-:Y:S01]  /*5330*/  HGMMA.64x16x16.F32.BF16 R40, gdesc[UR4].tnspA, R40, gsb0 ;  /* 0x20200000042879f0 */ /* 0x000fe20008001828 */
[----:B------:R-:W-:Y:S01]  /*5340*/  UMOV UR6, UR8 ;  /* 0x0000000800067c82 */ /* 0x000fe20008000000 */
[----:B------:R-:W-:Y:S01]  /*5350*/  UMOV UR7, 0x40000040 ;  /* 0x4000004000077882 */ /* 0x000fe20000000000 */
[----:B------:R-:W-:Y:S02]  /*5360*/  WARPGROUP.DEPBAR.LE gsb0, 0x0 ;  /* 0x00008000000079c5 */ /* 0x000fe40000010000 */
[----:B------:R-:W-:-:S06]  /*5370*/  WARPGROUP.ARRIVE ;  /* 0x00000000000079c5 */ /* 0x000fcc0000000000 */
[----:B------:R-:W-:Y:S01]  /*5380*/  HGMMA.64x16x16.F32.BF16 R32, gdesc[UR4].tnspA, R32, gsb0 ;  /* 0x20200000042079f0 */ /* 0x000fe20008001820 */
[----:B------:R-:W-:Y:S01]  /*5390*/  UMOV UR6, UR9 ;  /* 0x0000000900067c82 */ /* 0x000fe20008000000 */
[----:B------:R-:W-:Y:S01]  /*53a0*/  UMOV UR7, 0x40000040 ;  /* 0x4000004000077882 */ /* 0x000fe20000000000 */
[----:B------:R-:W-:Y:S02]  /*53b0*/  WARPGROUP.DEPBAR.LE gsb0, 0x0 ;  /* 0x00008000000079c5 */ /* 0x000fe40000010000 */
[----:B------:R-:W-:-:S06]  /*53c0*/  WARPGROUP.ARRIVE ;  /* 0x00000000000079c5 */ /* 0x000fcc0000000000 */
[----:B------:R-:W-:Y:S03]  /*53d0*/  HGMMA.64x16x16.F32.BF16 R24, gdesc[UR4].tnspA, R24, gsb0 ;  /* 0x20200000041879f0 */ /* 0x000fe60008001818 */
[----:B------:R-:W-:Y:S02]  /*53e0*/  WARPGROUP.DEPBAR.LE gsb0, 0x0 ;  /* 0x00008000000079c5 */ /* 0x000fe40000010000 */
[----:B------:R-:W-:Y:S05]  /*53f0*/  @!P0 BRA `(.L_x_2431) ;  /* 0x0000000000048947 */ /* 0x000fea0003800000 */
[----:B------:R-:W-:Y:S01]  /*5400*/  BPT.TRAP 0x1 ;  /* 0x000000040000795c */ /* 0x000fe20000300000 */
.L_x_2431:
[----:B------:R-:W-:Y:S01]  /*5410*/  IMAD R9, R0, 0x300, R9 ;  /* 0x0000030000097824 */ /* 0x000fe200078e0209 */
        /* <DEDUP_REMOVED lines=55> */
.L_x_2432:
[----:B------:R-:W-:Y:S01]  /*5790*/  VIADD R16, R16, 0x1 ;  /* 0x0000000110107836 */ /* 0x000fe20000000000 */
[----:B------:R-:W-:Y:S01]  /*57a0*/  IADD3 R0, R0, 0x1, RZ ;  /* 0x0000000100007810 */ /* 0x000fe20007ffe0ff */
[----:B------:R-:W-:-:S03]  /*57b0*/  VIADD R8, R8, 0x26820 ;  /* 0x0002682008087836 */ /* 0x000fc60000000000 */
[----:B------:R-:W-:Y:S02]  /*57c0*/  ISETP.GE.AND P1, PT, R16, R237, PT ;  /* 0x000000ed1000720c */ /* 0x000fe40003f26270 */
[C---:B------:R-:W-:Y:S02]  /*57d0*/  ISETP.NE.AND P0, PT, R0.reuse, 0x2, PT ;  /* 0x000000020000780c */ /* 0x040fe40003f05270 */
[----:B------:R-:W-:Y:S02]  /*57e0*/  PRMT R8, RZ, 0x654, R8 ;  /* 0x00000654ff087816 */ /* 0x000fe40000000008 */
[----:B-1----:R-:W-:Y:S02]  /*57f0*/  SEL R9, RZ, 0x1, P0 ;  /* 0x00000001ff097807 */ /* 0x002fe40000000000 */
[----:B------:R2:W-:Y:S01]  /*5800*/  SYNCS.ARRIVE.TRANS64.RED.A1T0 RZ, [R8+URZ], RZ ;  /* 0x000000ff08ff79a7 */ /* 0x0005e2000810043f */
[----:B------:R-:W-:Y:S02]  /*5810*/  SEL R0, R0, RZ, P0 ;  /* 0x000000ff00007207 */ /* 0x000fe40000000000 */
[----:B------:R-:W-:-:S02]  /*5820*/  LOP3.LUT R4, R4, R9, RZ, 0x3c, !PT ;  /* 0x0000000904047212 */ /* 0x000fc400078e3cff */
[----:B------:R-:W-:Y:S05]  /*5830*/  @!P1 BRA `(.L_x_2433) ;  /* 0xffffffc000709947 */ /* 0x000fea000383ffff */
.L_x_2422:
[----:B------:R-:W-:-:S13]  /*5840*/  ISETP.GE.AND P0, PT, R16, UR37, PT ;  /* 0x0000002510007c0c */ /* 0x000fda000bf06270 */
[----:B------:R-:W-:Y:S05]  /*5850*/  @P0 BRA `(.L_x_2434) ;  /* 0x00000040006c0947 */ /* 0x000fea0003800000 */
[----:B------:R-:W3:Y:S01]  /*5860*/  LDL.LU R12, [R1+0x1c] ;  /* 0x00001c00010c7983 */ /* 0x000ee20000300800 */
[----:B------:R-:W-:-:S03]  /*5870*/  ULDC UR4, c[0x0][0x290] ;  /* 0x0000a40000047ab9 */ /* 0x000fc60000000800 */
[----:B------:R-:W4:Y:S01]  /*5880*/  LDL.LU R14, [R1+0x10] ;  /* 0x00001000010e7983 */ /* 0x000f220000300800 */
[----:B------:R-:W-:-:S03]  /*5890*/  UIMAD UR4, UR36, -0x80, UR4 ;  /* 0xffffff80240478a4 */ /* 0x000fc6000f8e0204 */
[----:B------:R-:W5:Y:S03]  /*58a0*/  LDL.LU R25, [R1+0xc] ;  /* 0x00000c0001197983 */ /* 0x000f660000300800 */
[----:B------:R-:W-:Y:S01]  /*58b0*/  IMAD.U32 R19, RZ, RZ, UR4 ;  /* 0x00000004ff137e24 */ /* 0x000fe2000f8e00ff */
[----:B------:R-:W1:Y:S02]  /*58c0*/  S2R R6, SR_TID.X ;  /* 0x0000000000067919 */ /* 0x000e640000002100 */
[----:B-1----:R-:W-:-:S05]  /*58d0*/  VIADD R6, R6, 0xffffff80 ;  /* 0xffffff8006067836 */ /* 0x002fca0000000000 */
[----:B------:R-:W-:-:S04]  /*58e0*/  SHF.R.S32.HI R7, RZ, 0x1f, R6 ;  /* 0x0000001fff077819 */ /* 0x000fc80000011406 */
[CC--:B------:R-:W-:Y:S02]  /*58f0*/  LEA.HI R9, R7.reuse, R6.reuse, RZ, 0x5 ;  /* 0x0000000607097211 */ /* 0x0c0fe400078f28ff */
[-C--:B--2---:R-:W-:Y:S02]  /*5900*/  LEA.HI R8, R7, R6.reuse, RZ, 0x7 ;  /* 0x0000000607087211 */ /* 0x084fe400078f38ff */
[----:B------:R-:W-:Y:S02]  /*5910*/  LOP3.LUT R9, R9, 0xffffffe0, RZ, 0xc0, !PT ;  /* 0xffffffe009097812 */ /* 0x000fe400078ec0ff */
[----:B------:R-:W-:Y:S02]  /*5920*/  LEA.HI R11, R7, R6, RZ, 0x2 ;  /* 0x00000006070b7211 */ /* 0x000fe400078f10ff */
[----:B------:R-:W-:Y:S02]  /*5930*/  SHF.R.S32.HI R10, RZ, 0x7, R8 ;  /* 0x00000007ff0a7819 */ /* 0x000fe40000011408 */
[----:B------:R-:W-:-:S02]  /*5940*/  LOP3.LUT R7, R8, 0xffffff80, RZ, 0xc0, !PT ;  /* 0xffffff8008077812 */ /* 0x000fc400078ec0ff */
[----:B------:R-:W-:Y:S02]  /*5950*/  IADD3 R8, R6, -R9, RZ ;  /* 0x8000000906087210 */ /* 0x000fe40007ffe0ff */
[----:B------:R-:W-:Y:S01]  /*5960*/  LEA.HI R9, R10, R10, RZ, 0x1 ;  /* 0x0000000a0a097211 */ /* 0x000fe200078f08ff */
[C---:B------:R-:W-:Y:S01]  /*5970*/  IMAD.IADD R7, R6.reuse, 0x1, -R7 ;  /* 0x0000000106077824 */ /* 0x040fe200078e0a07 */
[----:B------:R-:W-:Y:S02]  /*5980*/  LOP3.LUT R15, R11, 0xfffffffc, RZ, 0xc0, !PT ;  /* 0xfffffffc0b0f7812 */ /* 0x000fe400078ec0ff */
[----:B------:R-:W-:Y:S02]  /*5990*/  SHF.R.S32.HI R11, RZ, 0x1f, R8 ;  /* 0x0000001fff0b7819 */ /* 0x000fe40000011408 */
[----:B------:R-:W-:Y:S01]  /*59a0*/  LOP3.LUT R13, R9, 0xfffffffe, RZ, 0xc0, !PT ;  /* 0xfffffffe090d7812 */ /* 0x000fe200078ec0ff */
[----:B------:R-:W-:-:S03]  /*59b0*/  IMAD.IADD R9, R6, 0x1, -R15 ;  /* 0x0000000106097824 */ /* 0x000fc600078e0a0f */
[----:B------:R-:W-:Y:S01]  /*59c0*/  IADD3 R24, R10, -R13, RZ ;  /* 0x8000000d0a187210 */ /* 0x000fe20007ffe0ff */
[----:B------:R-:W-:Y:S01]  /*59d0*/  IMAD.MOV.U32 R185, RZ, RZ, 0x40000040 ;  /* 0x40000040ffb97424 */ /* 0x000fe200078e00ff */
[----:B------:R-:W-:Y:S01]  /*59e0*/  MOV R189, 0x40000040 ;  /* 0x4000004000bd7802 */ /* 0x000fe20000000f00 */
[----:B------:R-:W-:Y:S02]  /*59f0*/  IMAD.MOV.U32 R187, RZ, RZ, 0x40000040 ;  /* 0x40000040ffbb7424 */ /* 0x000fe400078e00ff */
[----:B------:R-:W-:Y:S02]  /*5a00*/  IMAD.MOV.U32 R191, RZ, RZ, 0x40000040 ;  /* 0x40000040ffbf7424 */ /* 0x000fe400078e00ff */
[----:B------:R-:W-:Y:S01]  /*5a10*/  IMAD.MOV.U32 R193, RZ, RZ, 0x40000040 ;  /* 0x40000040ffc17424 */ /* 0x000fe200078e00ff */
[----:B---3--:R-:W-:Y:S02]  /*5a20*/  LEA.HI R6, R12, R7, RZ, 0x5 ;  /* 0x000000070c067211 */ /* 0x008fe400078f28ff */
[----:B------:R-:W-:-:S02]  /*5a30*/  LEA.HI R7, R11, R8, RZ, 0x2 ;  /* 0x000000080b077211 */ /* 0x000fc400078f10ff */
[--C-:B----4-:R-:W-:Y:S02]  /*5a40*/  SHF.R.S32.HI R12, RZ, 0x2, R14.reuse ;  /* 0x00000002ff0c7819 */ /* 0x110fe4000001140e */
[----:B------:R-:W-:Y:S02]  /*5a50*/  SHF.R.S32.HI R10, RZ, 0x2, R7 ;  /* 0x00000002ff0a7819 */ /* 0x000fe40000011407 */
[----:B------:R-:W-:Y:S02]  /*5a60*/  SHF.R.S32.HI R15, RZ, 0x1f, R14 ;  /* 0x0000001fff0f7819 */ /* 0x000fe4000001140e */
[----:B------:R-:W-:Y:S01]  /*5a70*/  SHF.R.S32.HI R6, RZ, 0x5, R6 ;  /* 0x00000005ff067819 */ /* 0x000fe20000011406 */
[----:B------:R-:W-:Y:S01]  /*5a80*/  VIADD R13, R10, 0x8 ;  /* 0x000000080a0d7836 */ /* 0x000fe20000000000 */
[----:B------:R-:W-:Y:S02]  /*5a90*/  LEA.HI R8, R11, R8, RZ, 0x3 ;  /* 0x000000080b087211 */ /* 0x000fe400078f18ff */
[----:B------:R-:W-:-:S02]  /*5aa0*/  LEA.HI R15, R15, R12, RZ, 0x3 ;  /* 0x0000000c0f0f7211 */ /* 0x000fc400078f18ff */
[----:B------:R-:W-:Y:S01]  /*5ab0*/  LEA.HI R14, R13, R13, RZ, 0x1 ;  /* 0x0000000d0d0e7211 */ /* 0x000fe200078f08ff */
[----:B------:R-:W-:Y:S01]  /*5ac0*/  IMAD R18, R6, -0x10, R19 ;  /* 0xfffffff006127824 */ /* 0x000fe200078e0213 */
[----:B------:R-:W-:Y:S02]  /*5ad0*/  SHF.R.S32.HI R6, RZ, 0x3, R8 ;  /* 0x00000003ff067819 */ /* 0x000fe40000011408 */
[----:B------:R-:W-:Y:S02]  /*5ae0*/  LOP3.LUT R19, R15, 0xfffffff8, RZ, 0xc0, !PT ;  /* 0xfffffff80f137812 */ /* 0x000fe400078ec0ff */
[----:B------:R-:W-:Y:S02]  /*5af0*/  IADD3 R20, R10, 0x10, RZ ;  /* 0x000000100a147810 */ /* 0x000fe40007ffe0ff */
[----:B------:R-:W-:Y:S01]  /*5b00*/  SHF.R.S32.HI R15, RZ, 0x1, R14 ;  /* 0x00000001ff0f7819 */ /* 0x000fe2000001140e */
[----:B------:R-:W-:Y:S01]  /*5b10*/  IMAD.HI R11, R6, 0x2aaaaaab, RZ ;  /* 0x2aaaaaab060b7827 */ /* 0x000fe200078e02ff */
[----:B------:R-:W-:-:S02]  /*5b20*/  LEA.HI R21, R20, R20, RZ, 0x1 ;  /* 0x0000001414157211 */ /* 0x000fc400078f08ff */
[----:B------:R-:W-:Y:S01]  /*5b30*/  IADD3 R19, R18, R19, -R12 ;  /* 0x0000001312137210 */ /* 0x000fe20007ffe80c */
[----:B------:R-:W-:Y:S01]  /*5b40*/  IMAD.HI R18, R15, 0x2aaaaaab, RZ ;  /* 0x2aaaaaab0f127827 */ /* 0x000fe200078e02ff */
[----:B------:R-:W-:Y:S02]  /*5b50*/  LEA.HI R7, R7, R10, RZ, 0x1 ;  /* 0x0000000a07077211 */ /* 0x000fe400078f08ff */
[----:B------:R-:W-:Y:S01]  /*5b60*/  SHF.R.S32.HI R22, RZ, 0x1, R21 ;  /* 0x00000001ff167819 */ /* 0x000fe20000011415 */
[----:B------:R-:W-:Y:S01]  /*5b70*/  IMAD R8, R24, -0x40, R19 ;  /* 0xffffffc018087824 */ /* 0x000fe200078e0213 */
[----:B------:R-:W-:Y:S02]  /*5b80*/  SHF.R.U32.HI R12, RZ, 0x1, R11 ;  /* 0x00000001ff0c7819 */ /* 0x000fe4000001160b */
[----:B------:R-:W-:Y:S01]  /*5b90*/  SHF.R.U32.HI R19, RZ, 0x1, R18 ;  /* 0x00000001ff137819 */ /* 0x000fe20000011612 */
[----:B------:R-:W-:Y:S01]  /*5ba0*/  IMAD.HI R23, R22, 0x2aaaaaab, RZ ;  /* 0x2aaaaaab16177827 */ /* 0x000fe200078e02ff */
[----:B------:R-:W-:-:S02]  /*5bb0*/  LOP3.LUT R7, R7, 0xfffffffe, RZ, 0xc0, !PT ;  /* 0xfffffffe07077812 */ /* 0x000fc400078ec0ff */
[----:B------:R-:W-:Y:S02]  /*5bc0*/  LEA.HI R11, R11, R12, RZ, 0x1 ;  /* 0x0000000c0b0b7211 */ /* 0x000fe400078f08ff */
[----:B------:R-:W-:Y:S02]  /*5bd0*/  LEA.HI R18, R18, R19, RZ, 0x1 ;  /* 0x0000001312127211 */ /* 0x000fe400078f08ff */
[----:B------:R-:W-:Y:S01]  /*5be0*/  LOP3.LUT R14, R14, 0xfffffffe, RZ, 0xc0, !PT ;  /* 0xfffffffe0e0e7812 */ /* 0x000fe200078ec0ff */
[----:B------:R-:W-:Y:S01]  /*5bf0*/  IMAD.IADD R7, R10, 0x1, -R7 ;  /* 0x000000010a077824 */ /* 0x000fe200078e0a07 */
[----:B------:R-:W-:Y:S01]  /*5c00*/  SHF.R.U32.HI R10, RZ, 0x1, R23 ;  /* 0x00000001ff0a7819 */ /* 0x000fe20000011617 */
[----:B------:R-:W-:Y:S02]  /*5c10*/  IMAD R6, R11, -0xc, R6 ;  /* 0xfffffff40b067824 */ /* 0x000fe400078e0206 */
[----:B------:R-:W-:Y:S02]  /*5c20*/  IMAD.IADD R14, R13, 0x1, -R14 ;  /* 0x000000010d0e7824 */ /* 0x000fe400078e0a0e */
[----:B------:R-:W-:Y:S01]  /*5c30*/  IMAD R15, R18, -0xc, R15 ;  /* 0xfffffff4120f7824 */ /* 0x000fe200078e020f */
[----:B------:R-:W-:Y:S01]  /*5c40*/  LEA.HI R23, R23, R10, RZ, 0x1 ;  /* 0x0000000a17177211 */ /* 0x000fe200078f08ff */
[----:B------:R-:W-:-:S02]  /*5c50*/  IMAD R7, R6, 0x8, R7 ;  /* 0x0000000806077824 */ /* 0x000fc400078e0207 */
[C---:B------:R-:W-:Y:S01]  /*5c60*/  IMAD R6, R5.reuse, 0x800, R17 ;  /* 0x0000080005067824 */ /* 0x040fe200078e0211 */
[----:B------:R-:W-:Y:S01]  /*5c70*/  LEA R5, R5, R17, 0xd ;  /* 0x0000001105057211 */ /* 0x000fe200078e68ff */
[----:B------:R-:W-:Y:S01]  /*5c80*/  IMAD R10, R15, 0x8, R14 ;  /* 0x000000080f0a7824 */ /* 0x000fe200078e020e */
[----:B------:R-:W-:Y:S01]  /*5c90*/  STL [R1+0x28], R7 ;  /* 0x0000280701007387 */ /* 0x000fe20000100800 */
[----:B------:R-:W-:Y:S02]  /*5ca0*/  LOP3.LUT R21, R21, 0xfffffffe, RZ, 0xc0, !PT ;  /* 0xfffffffe15157812 */ /* 0x000fe400078ec0ff */
[----:B------:R-:W-:Y:S01]  /*5cb0*/  IADD3 R6, R6, 0x1a800, RZ ;  /* 0x0001a80006067810 */ /* 0x000fe20007ffe0ff */
[----:B------:R1:W-:Y:S01]  /*5cc0*/  STL [R1+0x20], R10 ;  /* 0x0000200a01007387 */ /* 0x0003e20000100800 */
[----:B------:R-:W-:Y:S02]  /*5cd0*/  IADD3 R21, R20, -R21, RZ ;  /* 0x8000001514157210 */ /* 0x000fe40007ffe0ff */
[----:B------:R-:W-:Y:S01]  /*5ce0*/  SHF.R.U32.HI R6, RZ, 0x4, R6 ;  /* 0x00000004ff067819 */ /* 0x000fe20000011606 */
[----:B------:R-:W-:-:S02]  /*5cf0*/  IMAD R22, R23, -0xc, R22 ;  /* 0xfffffff417167824 */ /* 0x000fc400078e0216 */
[----:B-1----:R-:W-:Y:S01]  /*5d00*/  VIADD R10, R5, 0x4000 ;  /* 0x00004000050a7836 */ /* 0x002fe20000000000 */
[----:B------:R-:W-:-:S04]  /*5d10*/  SHF.R.U32.HI R5, RZ, 0x4, R5 ;  /* 0x00000004ff057819 */ /* 0x000fc80000011605 */
[----:B------:R-:W-:Y:S02]  /*5d20*/  SHF.R.U32.HI R10, RZ, 0x4, R10 ;  /* 0x00000004ff0a7819 */ /* 0x000fe4000001160a */
[----:B------:R-:W-:Y:S02]  /*5d30*/  LOP3.LUT R5, R5, 0x3fff, RZ, 0xc0, !PT ;  /* 0x00003fff05057812 */ /* 0x000fe400078ec0ff */
[----:B------:R-:W-:Y:S01]  /*5d40*/  LOP3.LUT R6, R6, 0x3fff, RZ, 0xc0, !PT ;  /* 0x00003fff06067812 */ /* 0x000fe200078ec0ff */
[----:B------:R-:W-:Y:S01]  /*5d50*/  IMAD R7, R22, 0x8, R21 ;  /* 0x0000000816077824 */ /* 0x000fe200078e0215 */
[----:B------:R-:W-:Y:S02]  /*5d60*/  LOP3.LUT R10, R10, 0x3fff, RZ, 0xc0, !PT ;  /* 0x00003fff0a0a7812 */ /* 0x000fe400078ec0ff */
[----:B------:R-:W-:Y:S02]  /*5d70*/  LOP3.LUT R11, R5, 0x10000, RZ, 0xfc, !PT ;  /* 0x00010000050b7812 */ /* 0x000fe400078efcff */
[----:B------:R-:W-:-:S02]  /*5d80*/  LOP3.LUT R6, R6, 0x10000, RZ, 0xfc, !PT ;  /* 0x0001000006067812 */ /* 0x000fc400078efcff */
[----:B------:R-:W-:Y:S01]  /*5d90*/  LOP3.LUT R5, R10, 0x10000, RZ, 0xfc, !PT ;  /* 0x000100000a057812 */ /* 0x000fe200078efcff */
[----:B------:R5:W-:Y:S04]  /*5da0*/  STL [R1+0x1c], R7 ;  /* 0x00001c0701007387 */ /* 0x000be80000100800 */
[----:B------:R-:W-:Y:S01]  /*5db0*/  STL [R1+0x14], R11 ;  /* 0x0000140b01007387 */ /* 0x000fe20000100800 */
[C---:B------:R-:W-:Y:S01]  /*5dc0*/  VIADD R188, R5.reuse, 0x2 ;  /* 0x0000000205bc7836 */ /* 0x040fe20000000000 */
[C---:B------:R-:W-:Y:S01]  /*5dd0*/  IADD3 R190, R5.reuse, 0x4, RZ ;  /* 0x0000000405be7810 */ /* 0x040fe20007ffe0ff */
[----:B------:R-:W-:Y:S01]  /*5de0*/  VIADD R192, R5, 0x6 ;  /* 0x0000000605c07836 */ /* 0x000fe20000000000 */
[----:B------:R1:W-:Y:S01]  /*5df0*/  STL [R1+0x24], R6 ;  /* 0x0000240601007387 */ /* 0x0003e20000100800 */
[----:B------:R-:W-:-:S03]  /*5e00*/  IADD3 R10, R9, 0x8, RZ ;  /* 0x00000008090a7810 */ /* 0x000fc60007ffe0ff */
[----:B------:R2:W-:Y:S01]  /*5e10*/  STL [R1+0x10], R5 ;  /* 0x0000100501007387 */ /* 0x0005e20000100800 */
[----:B-----5:R-:W-:Y:S01]  /*5e20*/  LOP3.LUT R7, R25, 0x1, RZ, 0xfc, !PT ;  /* 0x0000000119077812 */ /* 0x020fe200078efcff */
[C---:B------:R-:W-:Y:S01]  /*5e30*/  VIADD R22, R11.reuse, 0x2 ;  /* 0x000000020b167836 */ /* 0x040fe20000000000 */
[C---:B------:R-:W-:Y:S01]  /*5e40*/  IADD3 R184, R11.reuse, 0x4, RZ ;  /* 0x000000040bb87810 */ /* 0x040fe20007ffe0ff */
[----:B------:R-:W-:Y:S01]  /*5e50*/  VIADD R186, R11, 0x6 ;  /* 0x000000060bba7836 */ /* 0x000fe20000000000 */
[C---:B------:R-:W-:Y:S01]  /*5e60*/  IADD3 R10, R9.reuse, 0x14, RZ ;  /* 0x00000014090a7810 */ /* 0x040fe20007ffe0ff */
[C---:B-1----:R-:W-:Y:S01]  /*5e70*/  VIADD R6, R9.reuse, 0xc ;  /* 0x0000000c09067836 */ /* 0x042fe20000000000 */
[----:B------:R-:W-:Y:S01]  /*5e80*/  MOV R23, 0x40000040 ;  /* 0x4000004000177802 */ /* 0x000fe20000000f00 */
[C---:B------:R-:W-:Y:S02]  /*5e90*/  VIADD R6, R9.reuse, 0x18 ;  /* 0x0000001809067836 */ /* 0x040fe40000000000 */
[----:B--2---:R-:W-:-:S02]  /*5ea0*/  VIADD R5, R9, 0x4 ;  /* 0x0000000409057836 */ /* 0x004fc40000000000 */
[C---:B------:R-:W-:Y:S02]  /*5eb0*/  VIADD R5, R9.reuse, 0x10 ;  /* 0x0000001009057836 */ /* 0x040fe40000000000 */
[----:B------:R-:W-:-:S07]  /*5ec0*/  VIADD R5, R9, 0x1c ;  /* 0x0000001c09057836 */ /* 0x000fce0000000000 */
.L_x_2445:
[----:B------:R-:W-:Y:S01]  /*5ed0*/  ISETP.NE.AND P0, PT, R7, 0x3, PT ;  /* 0x000000030700780c */ /* 0x000fe20003f05270 */
[----:B------:R-:W-:-:S12]  /*5ee0*/  YIELD ;  /* 0x0000000000007946 */ /* 0x000fd80003800000 */
[----:B---3--:R-:W-:Y:S05]  /*5ef0*/  @!P0 BRA `(.L_x_2435) ;  /* 0x0000000000048947 */ /* 0x008fea0003800000 */
[----:B------:R-:W-:Y:S01]  /*5f00*/  BPT.TRAP 0x1 ;  /* 0x000000040000795c */ /* 0x000fe20000300000 */
.L_x_2435:
[----:B------:R-:W-:Y:S02]  /*5f10*/  LEA R6, R0, R17, 0x3 ;  /* 0x0000001100067211 */ /* 0x000fe400078e18ff */
[----:B------:R-:W-:-:S04]  /*5f20*/  SHF.L.U32 R15, R4, 0x1f, RZ ;  /* 0x0000001f040f7819 */ /* 0x000fc800000006ff */
[----:B------:R1:W2:Y:S01]  /*5f30*/  SYNCS.PHASECHK.TRANS64.TRYWAIT P1, [R6+URZ+0x26810], R15 ;  /* 0x0268100f060075a7 */ /* 0x0002a2000802017f */
[----:B------:R-:W-:Y:S05]  /*5f40*/  @!P0 BRA `(.L_x_2436) ;  /* 0x0000000000048947 */ /* 0x000fea0003800000 */
[----:B------:R-:W-:Y:S01]  /*5f50*/  BPT.TRAP 0x1 ;  /* 0x000000040000795c */ /* 0x000fe20000300000 */
.L_x_2436:
[----:B------:R-:W-:-:S05]  /*5f60*/  VIADD R5, R17, 0xe000 ;  /* 0x0000e00011057836 */ /* 0x000fca0000000000 */
[----:B------:R-:W-:-:S04]  /*5f70*/  SHF.R.U32.HI R5, RZ, 0x4, R5 ;  /* 0x00000004ff057819 */ /* 0x000fc80000011605 */
[----:B------:R-:W-:-:S04]  /*5f80*/  LOP3.LUT R5, R5, 0x3fff, RZ, 0xc0, !PT ;  /* 0x00003fff05057812 */ /* 0x000fc800078ec0ff */
[----:B------:R-:W-:Y:S01]  /*5f90*/  LOP3.LUT R11, R5, 0x10000, RZ, 0xfc, !PT ;  /* 0x00010000050b7812 */ /* 0x000fe200078efcff */
[----:B--2---:R-:W-:Y:S06]  /*5fa0*/  @P1 BRA `(.L_x_2437) ;  /* 0x0000000000081947 */ /* 0x004fec0003800000 */
[----:B------:R-:W2:Y:S02]  /*5fb0*/  SYNCS.PHASECHK.TRANS64.TRYWAIT P1, [R6+URZ+0x26810], R15 ;  /* 0x0268100f060075a7 */ /* 0x000ea4000802017f */
[----:B--2---:R-:W-:Y:S05]  /*5fc0*/  @!P1 BRA `(.L_x_2438) ;  /* 0x0000008000b09947 */ /* 0x004fea0003800000 */
.L_x_2437:
[----:B------:R-:W3:Y:S01]  /*5fd0*/  LDL R14, [R1+0x14] ;  /* 0x00001400010e7983 */ /* 0x000ee20000100800 */
[----:B------:R-:W-:Y:S01]  /*5fe0*/  IMAD R11, R0, 0x300, R11 ;  /* 0x00000300000b7824 */ /* 0x000fe200078e020b */
[----:B------:R-:W-:Y:S05]  /*5ff0*/  WARPSYNC.ALL ;  /* 0x0000000000007948 */ /* 0x000fea0003800000 */
[----:B------:R-:W-:Y:S01]  /*6000*/  R2UR UR6, R11 ;  /* 0x000000000b0672ca */ /* 0x000fe200000e0000 */
[----:B------:R-:W-:Y:S01]  /*6010*/  WARPGROUP.ARRIVE ;  /* 0x00000000000079c5 */ /* 0x000fe20000000000 */
[----:B------:R-:W-:Y:S01]  /*6020*/  UMOV UR5, 0x40000040 ;  /* 0x4000004000057882 */ /* 0x000fe20000000000 */
[----:B------:R-:W-:Y:S01]  /*6030*/  UMOV UR7, 0x40000040 ;  /* 0x4000004000077882 */ /* 0x000fe20000000000 */
[----:B------:R-:W4:Y:S04]  /*6040*/  LDL R10, [R1+0x28] ;  /* 0x00002800010a7983 */ /* 0x000f280000100800 */
[----:B------:R-:W5:Y:S04]  /*6050*/  LDL R12, [R1+0x20] ;  /* 0x00002000010c7983 */ /* 0x000f680000100800 */
[----:B------:R-:W2:Y:S01]  /*6060*/  LDL R13, [R1+0x1c] ;  /* 0x00001c00010d7983 */ /* 0x000ea20000100800 */
[----:B------:R-:W-:Y:S01]  /*6070*/  R2UR UR8, R22 ;  /* 0x00000000160872ca */ /* 0x000fe200000e0000 */
[----:B------:R-:W-:Y:S01]  /*6080*/  UMOV UR11, 0x40000040 ;  /* 0x40000040000b7882 */ /* 0x000fe20000000000 */
[----:B------:R-:W-:Y:S01]  /*6090*/  R2UR UR9, R23 ;  /* 0x00000000170972ca */ /* 0x000fe200000e0000 */
[----:B------:R-:W-:Y:S01]  /*60a0*/  VIADD R11, R17, 0x1a000 ;  /* 0x0001a000110b7836 */ /* 0x000fe20000000000 */
[----:B---3--:R-:W-:Y:S01]  /*60b0*/  R2UR UR4, R14 ;  /* 0x000000000e0472ca */ /* 0x008fe200000e0000 */
[----:B----4-:R-:W-:-:S12]  /*60c0*/  IMAD R10, R0, 0x80, R10 ;  /* 0x00000080000a7824 */ /* 0x010fd800078e020a */
[----:B------:R-:W-:Y:S01]  /*60d0*/  HGMMA.64x96x16.F32.BF16 R72, gdesc[UR4], RZ, !UPT, gsb0 ;  /* 0x01600000044879f0 */ /* 0x000fe2000c0018ff */
[----:B------:R-:W-:Y:S01]  /*60e0*/  UIADD3 UR4, UR6, 0x2, URZ ;  /* 0x0000000206047890 */ /* 0x000fe2000fffe03f */
[----:B------:R-:W-:Y:S01]  /*60f0*/  R2UR UR5, R187 ;  /* 0x00000000bb0572ca */ /* 0x000fe200000e0000 */
[----:B------:R-:W-:Y:S01]  /*6100*/  UMOV UR7, 0x40000040 ;  /* 0x4000004000077882 */ /* 0x000fe20000000000 */
[C---:B-----5:R-:W-:Y:S01]  /*6110*/  LEA R12, R0.reuse, R12, 0x7 ;  /* 0x0000000c000c7211 */ /* 0x060fe200078e38ff */
[C---:B------:R-:W-:Y:S02]  /*6120*/  IMAD R10, R3.reuse, 0x2, R10 ;  /* 0x00000002030a7824 */ /* 0x040fe400078e020a */
[----:B--2---:R-:W-:Y:S01]  /*6130*/  IMAD R14, R0, 0x80, R13 ;  /* 0x00000080000e7824 */ /* 0x004fe200078e020d */
[----:B------:R-:W-:Y:S01]  /*6140*/  UMOV UR10, UR4 ;  /* 0x00000004000a7c82 */ /* 0x000fe20008000000 */
[----:B------:R-:W-:Y:S01]  /*6150*/  UIADD3 UR4, UR6, 0x4, URZ ;  /* 0x0000000406047890 */ /* 0x000fe2000fffe03f */
[C---:B------:R-:W-:Y:S01]  /*6160*/  LEA R12, R3.reuse, R12, 0x1 ;  /* 0x0000000c030c7211 */ /* 0x040fe200078e08ff */
[----:B------:R-:W-:Y:S01]  /*6170*/  UIADD3 UR6, UR6, 0x6, URZ ;  /* 0x0000000606067890 */ /* 0x000fe2000fffe03f */
[----:B------:R-:W-:Y:S01]  /*6180*/  IMAD R18, R3, 0x2, R14 ;  /* 0x0000000203127824 */ /* 0x000fe200078e020e */
[C---:B------:R-:W-:Y:S01]  /*6190*/  LEA R227, R10.reuse, R11, 0x2 ;  /* 0x0000000b0ae37211 */ /* 0x040fe200078e10ff */
[--C-:B------:R-:W-:Y:S01]  /*61a0*/  IMAD R198, R10, 0x4, R17.reuse ;  /* 0x000000040ac67824 */ /* 0x100fe200078e0211 */
[----:B------:R-:W-:Y:S01]  /*61b0*/  LEA R14, R12, R17, 0x2 ;  /* 0x000000110c0e7211 */ /* 0x000fe200078e10ff */
[----:B------:R-:W-:-:S02]  /*61c0*/  IMAD R13, R18, 0x4, R17 ;  /* 0x00000004120d7824 */ /* 0x000fc400078e0211 */
[--C-:B------:R-:W-:Y:S02]  /*61d0*/  IMAD R10, R12, 0x4, R11.reuse ;  /* 0x000000040c0a7824 */ /* 0x100fe400078e020b */
[----:B------:R-:W-:Y:S01]  /*61e0*/  IMAD R11, R18, 0x4, R11 ;  /* 0x00000004120b7824 */ /* 0x000fe200078e020b */
[----:B------:R-:W-:Y:S02]  /*61f0*/  WARPGROUP.DEPBAR.LE gsb0, 0x0 ;  /* 0x00008000000079c5 */ /* 0x000fe40000010000 */
[----:B------:R-:W-:-:S06]  /*6200*/  WARPGROUP.ARRIVE ;  /* 0x00000000000079c5 */ /* 0x000fcc0000000000 */
[----:B------:R-:W-:Y:S01]  /*6210*/  HGMMA.64x96x16.F32.BF16 R72, gdesc[UR8], R72, gsb0 ;  /* 0x01600000084879f0 */ /* 0x000fe20008001848 */
[----:B------:R-:W-:Y:S01]  /*6220*/  R2UR UR8, R184 ;  /* 0x00000000b80872ca */ /* 0x000fe200000e0000 */
[----:B------:R-:W-:Y:S01]  /*6230*/  UMOV UR10, UR4 ;  /* 0x00000004000a7c82 */ /* 0x000fe20008000000 */
[----:B------:R-:W-:Y:S01]  /*6240*/  R2UR UR9, R185 ;  /* 0x00000000b90972ca */ /* 0x000fe200000e0000 */
[----:B------:R-:W-:Y:S01]  /*6250*/  UMOV UR11, 0x40000040 ;  /* 0x40000040000b7882 */ /* 0x000fe20000000000 */
[----:B------:R-:W-:Y:S01]  /*6260*/  R2UR UR4, R186 ;  /* 0x00000000ba0472ca */ /* 0x000fe200000e0000 */
[----:B------:R-:W-:Y:S02]  /*6270*/  WARPGROUP.DEPBAR.LE gsb0, 0x0 ;  /* 0x00008000000079c5 */ /* 0x000fe40000010000 */
[----:B------:R-:W-:-:S08]  /*6280*/  WARPGROUP.ARRIVE ;  /* 0x00000000000079c5 */ /* 0x000fd00000000000 */
[----:B------:R-:W-:Y:S03]  /*6290*/  HGMMA.64x96x16.F32.BF16 R72, gdesc[UR8], R72, gsb0 ;  /* 0x01600000084879f0 */ /* 0x000fe60008001848 */
[----:B------:R-:W-:Y:S02]  /*62a0*/  WARPGROUP.DEPBAR.LE gsb0, 0x0 ;  /* 0x00008000000079c5 */ /* 0x000fe40000010000 */
[----:B------:R-:W-:-:S06]  /*62b0*/  WARPGROUP.ARRIVE ;  /* 0x00000000000079c5 */ /* 0x000fcc0000000000 */
[----:B------:R-:W-:Y:S03]  /*62c0*/  HGMMA.64x96x16.F32.BF16 R72, gdesc[UR4], R72, gsb0 ;  /* 0x01600000044879f0 */ /* 0x000fe60008001848 */
[----:B------:R-:W-:Y:S02]  /*62d0*/  WARPGROUP.DEPBAR.LE gsb0, 0x0 ;  /* 0x00008000000079c5 */ /* 0x000fe40000010000 */
[----:B------:R-:W2:Y:S04]  /*62e0*/  LDS R198, [R198+0x1a000] ;  /* 0x01a00000c6c67984 */ /* 0x000ea80000000800 */
[----:B------:R-:W3:Y:S04]  /*62f0*/  LDS R14, [R14+0x1a000] ;  /* 0x01a000000e0e7984 */ /* 0x000ee80000000800 */
[----:B------:R-:W4:Y:S01]  /*6300*/  LDS R13, [R13+0x1a000] ;  /* 0x01a000000d0d7984 */ /* 0x000f220000000800 */
[----:B------:R-:W-:Y:S05]  /*6310*/  @!P0 BRA `(.L_x_2439) ;  /* 0x0000000000048947 */ /* 0x000fea0003800000 */
[----:B------:R-:W-:Y:S01]  /*6320*/  BPT.TRAP 0x1 ;  /* 0x000000040000795c */ /* 0x000fe20000300000 */
.L_x_2439:
[----:B------:R1:W1:Y:S01]  /*6330*/  SYNCS.PHASECHK.TRANS64.TRYWAIT P1, [R6+URZ+0x26830], R15 ;  /* 0x0268300f060075a7 */ /* 0x000262000802017f */
[----:B------:R-:W-:Y:S05]  /*6340*/  @!P0 BRA `(.L_x_2440) ;  /* 0x0000000000048947 */ /* 0x000fea0003800000 */
[----:B------:R-:W-:Y:S01]  /*6350*/  BPT.TRAP 0x1 ;  /* 0x000000040000795c */ /* 0x000fe20000300000 */
.L_x_2440:
[----:B------:R-:W-:-:S04]  /*6360*/  IADD3 R12, R17, 0x14000, RZ ;  /* 0x00014000110c7810 */ /* 0x000fc80007ffe0ff */
[----:B------:R-:W-:-:S04]  /*6370*/  SHF.R.U32.HI R12, RZ, 0x4, R12 ;  /* 0x00000004ff0c7819 */ /* 0x000fc8000001160c */
[----:B------:R-:W-:-:S04]  /*6380*/  LOP3.LUT R12, R12, 0x3fff, RZ, 0xc0, !PT ;  /* 0x00003fff0c0c7812 */ /* 0x000fc800078ec0ff */
[----:B------:R-:W-:-:S05]  /*6390*/  LOP3.LUT R19, R12, 0x10000, RZ, 0xfc, !PT ;  /* 0x000100000c137812 */ /* 0x000fca00078efcff */
[----:B------:R-:W-:Y:S01]  /*63a0*/  IMAD R19, R0, 0x300, R19 ;  /* 0x0000030000137824 */ /* 0x000fe200078e0213 */
[----:B-1----:R-:W-:Y:S06]  /*63b0*/  @P1 BRA `(.L_x_2441) ;  /* 0x0000000000081947 */ /* 0x002fec0003800000 */
[----:B------:R-:W1:Y:S02]  /*63c0*/  SYNCS.PHASECHK.TRANS64.TRYWAIT P1, [R6+URZ+0x26830], R15 ;  /* 0x0268300f060075a7 */ /* 0x000e64000802017f */
[----:B-1----:R-:W-:Y:S05]  /*63d0*/  @!P1 BRA `(.L_x_2442) ;  /* 0x0000007c00c09947 */ /* 0x002fea0003800000 */
.L_x_2441:
[----:B------:R-:W4:Y:S01]  /*63e0*/  LDL R18, [R1+0x10] ;  /* 0x0000100001127983 */ /* 0x000f220000100800 */
[----:B------:R-:W-:Y:S01]  /*63f0*/  R2UR UR6, R19 ;  /* 0x00000000130672ca */ /* 0x000fe200000e0000 */
[----:B------:R-:W-:Y:S01]  /*6400*/  WARPGROUP.ARRIVE ;  /* 0x00000000000079c5 */ /* 0x000fe20000000000 */
[----:B------:R-:W-:Y:S01]  /*6410*/  UMOV UR5, 0x40000040 ;  /* 0x4000004000057882 */ /* 0x000fe20000000000 */
[----:B------:R-:W-:Y:S01]  /*6420*/  UMOV UR7, 0x40000040 ;  /* 0x4000004000077882 */ /* 0x000fe20000000000 */
[----:B------:R-:W-:Y:S01]  /*6430*/  R2UR UR8, R188 ;  /* 0x00000000bc0872ca */ /* 0x000fe200000e0000 */
[----:B------:R-:W-:Y:S01]  /*6440*/  UMOV UR11, 0x40000040 ;  /* 0x40000040000b7882 */ /* 0x000fe20000000000 */
[----:B------:R-:W-:Y:S01]  /*6450*/  R2UR UR9, R189 ;  /* 0x00000000bd0972ca */ /* 0x000fe200000e0000 */
[----:B------:R-:W-:Y:S01]  /*6460*/  STL [R1+0x38], R5 ;  /* 0x0000380501007387 */ /* 0x000fe20000100800 */
[C---:B------:R-:W-:Y:S01]  /*6470*/  IADD3 R229, R9.reuse, 0xc, RZ ;  /* 0x0000000c09e57810 */ /* 0x040fe20007ffe0ff */
[C---:B------:R-:W-:Y:S01]  /*6480*/  VIADD R232, R9.reuse, 0x4 ;  /* 0x0000000409e87836 */ /* 0x040fe20000000000 */
[C---:B------:R-:W-:Y:S01]  /*6490*/  ISETP.GT.AND P2, PT, R8.reuse, RZ, PT ;  /* 0x000000ff0800720c */ /* 0x040fe20003f44270 */
[----:B------:R-:W-:Y:S01]  /*64a0*/  STL [R1+0x34], R4 ;  /* 0x0000340401007387 */ /* 0x000fe20000100800 */
[C---:B------:R-:W-:Y:S01]  /*64b0*/  VIADD R233, R9.reuse, 0x8 ;  /* 0x0000000809e97836 */ /* 0x040fe20000000000 */
[----:B------:R-:W-:Y:S01]  /*64c0*/  ISETP.GT.AND P1, PT, R8, 0x8, PT ;  /* 0x000000080800780c */ /* 0x000fe20003f24270 */
[C---:B------:R-:W-:Y:S01]  /*64d0*/  VIADD R208, R9.reuse, 0x10 ;  /* 0x0000001009d07836 */ /* 0x040fe20000000000 */
[----:B------:R1:W-:Y:S01]  /*64e0*/  STL [R1+0x30], R3 ;  /* 0x0000300301007387 */ /* 0x0003e20000100800 */
[C---:B------:R-:W-:Y:S01]  /*64f0*/  VIADD R230, R9.reuse, 0x14 ;  /* 0x0000001409e67836 */ /* 0x040fe20000000000 */
[C---:B------:R-:W-:Y:S01]  /*6500*/  IADD3 R231, R9.reuse, 0x18, RZ ;  /* 0x0000001809e77810 */ /* 0x040fe20007ffe0ff */
[C---:B------:R-:W-:Y:S01]  /*6510*/  VIADD R209, R9.reuse, 0x1c ;  /* 0x0000001c09d17836 */ /* 0x040fe20000000000 */
[----:B------:R1:W-:Y:S01]  /*6520*/  STL [R1+0x2c], R2 ;  /* 0x00002c0201007387 */ /* 0x0003e20000100800 */
[----:B------:R-:W-:Y:S01]  /*6530*/  IMAD R236, R0, 0x300, R12 ;  /* 0x0000030000ec7824 */ /* 0x000fe200078e020c */
[----:B------:R-:W-:-:S02]  /*6540*/  IADD3 R12, R9, 0x1c, RZ ;  /* 0x0000001c090c7810 */ /* 0x000fc40007ffe0ff */
[----:B--2---:R-:W-:Y:S04]  /*6550*/  SHFL.IDX PT, R204, R198, R231, 0x1f ;  /* 0x00001fe7c6cc7589 */ /* 0x004fe800000e0000 */
[----:B---3--:R-:W-:Y:S04]  /*6560*/  SHFL.IDX PT, R211, R14, R9, 0x1f ;  /* 0x00001f090ed37589 */ /* 0x008fe800000e0000 */
[----:B------:R-:W-:Y:S04]  /*6570*/  SHFL.IDX PT, R215, R14, R233, 0x1f ;  /* 0x00001fe90ed77589 */ /* 0x000fe800000e0000 */
[----:B------:R-:W-:Y:S04]  /*6580*/  SHFL.IDX PT, R222, R14, R208, 0x1f ;  /* 0x00001fd00ede7589 */ /* 0x000fe800000e0000 */
[----:B------:R-:W-:Y:S04]  /*6590*/  SHFL.IDX PT, R223, R14, R229, 0x1f ;  /* 0x00001fe50edf7589 */ /* 0x000fe800000e0000 */
[----:B------:R-:W-:Y:S04]  /*65a0*/  SHFL.IDX PT, R217, R14, R230, 0x1f ;  /* 0x00001fe60ed97589 */ /* 0x000fe800000e0000 */
[----:B------:R-:W-:Y:S04]  /*65b0*/  SHFL.IDX PT, R218, R14, R231, 0x1f ;  /* 0x00001fe70eda7589 */ /* 0x000fe800000e0000 */
[----:B------:R-:W-:Y:S04]  /*65c0*/  SHFL.IDX PT, R216, R14, R209, 0x1f ;  /* 0x00001fd10ed87589 */ /* 0x000fe800000e0000 */
[----:B----4-:R-:W-:Y:S04]  /*65d0*/  SHFL.IDX PT, R205, R13, R229, 0x1f ;  /* 0x00001fe50dcd7589 */ /* 0x010fe800000e0000 */
[----:B------:R-:W-:Y:S04]  /*65e0*/  SHFL.IDX PT, R210, R13, R230, 0x1f ;  /* 0x00001fe60dd27589 */ /* 0x000fe800000e0000 */
[----:B------:R-:W-:Y:S04]  /*65f0*/  SHFL.IDX PT, R212, R13, R231, 0x1f ;  /* 0x00001fe70dd47589 */ /* 0x000fe800000e0000 */
[----:B------:R-:W-:Y:S01]  /*6600*/  SHFL.IDX PT, R214, R13, R209, 0x1f ;  /* 0x00001fd10dd67589 */ /* 0x000fe200000e0000 */
[----:B------:R-:W-:-:S13]  /*6610*/  R2UR UR4, R18 ;  /* 0x00000000120472ca */ /* 0x000fda00000e0000 */
[----:B------:R-:W-:Y:S01]  /*6620*/  HGMMA.64x96x16.F32.BF16 R24, gdesc[UR4], RZ, !UPT, gsb0 ;  /* 0x01600000041879f0 */ /* 0x000fe2000c0018ff */
[----:B------:R-:W-:Y:S01]  /*6630*/  UIADD3 UR4, UR6, 0x2, URZ ;  /* 0x0000000206047890 */ /* 0x000fe2000fffe03f */
[----:B------:R-:W-:Y:S02]  /*6640*/  ULDC UR5, c[0x0][0x75c] ;  /* 0x0001d70000057ab9 */ /* 0x000fe40000000800 */
[----:B------:R-:W-:Y:S01]  /*6650*/  FMUL.FTZ R76, R76, UR5 ;  /* 0x000000054c4c7c20 */ /* 0x000fe20008410000 */
[----:B------:R-:W-:Y:S01]  /*6660*/  FMUL.FTZ R15, R72, UR5 ;  /* 0x00000005480f7c20 */ /* 0x000fe20008410000 */
[----:B------:R-:W-:Y:S02]  /*6670*/  FMUL.FTZ R18, R74, UR5 ;  /* 0x000000054a127c20 */ /* 0x000fe40008410000 */
[----:B------:R-:W-:Y:S01]  /*6680*/  UMOV UR10, UR4 ;  /* 0x00000004000a7c82 */ /* 0x000fe20008000000 */
[----:B------:R-:W-:Y:S01]  /*6690*/  UIADD3 UR4, UR6, 0x4, URZ ;  /* 0x0000000406047890 */ /* 0x000fe2000fffe03f */
[----:B-1----:R1:W-:Y:S01]  /*66a0*/  MUFU.TANH R3, R76 ;  /* 0x0000004c00037308 */ /* 0x0023e20000002400 */
[----:B------:R-:W-:Y:S01]  /*66b0*/  UIADD3 UR6, UR6, 0x6, URZ ;  /* 0x0000000606067890 */ /* 0x000fe2000fffe03f */
[----:B------:R-:W-:Y:S01]  /*66c0*/  FMUL.FTZ R235, R79, UR5 ;  /* 0x000000054feb7c20 */ /* 0x000fe20008410000 */
[----:B------:R-:W-:Y:S01]  /*66d0*/  FMUL.FTZ R77, R77, UR5 ;  /* 0x000000054d4d7c20 */ /* 0x000fe20008410000 */
[----:B------:R-:W-:Y:S01]  /*66e0*/  FMUL.FTZ R72, R83, UR5 ;  /* 0x0000000553487c20 */ /* 0x000fe20008410000 */
[----:B------:R-:W-:Y:S01]  /*66f0*/  FMUL.FTZ R83, R94, UR5 ;  /* 0x000000055e537c20 */ /* 0x000fe20008410000 */
[----:B------:R-:W-:Y:S01]  /*6700*/  FMUL.FTZ R237, R78, UR5 ;  /* 0x000000054eed7c20 */ /* 0x000fe20008410000 */
[----:B------:R-:W-:Y:S01]  /*6710*/  SHFL.IDX PT, R94, R198, R229, 0x1f ;  /* 0x00001fe5c65e7589 */ /* 0x000fe200000e0000 */
[----:B------:R-:W2:Y:S01]  /*6720*/  MUFU.TANH R15, R15 ;  /* 0x0000000f000f7308 */ /* 0x000ea20000002400 */
[----:B-1----:R-:W-:Y:S01]  /*6730*/  FMUL.FTZ R76, R87, UR5 ;  /* 0x00000005574c7c20 */ /* 0x002fe20008410000 */
[----:B------:R-:W-:Y:S01]  /*6740*/  FMUL.FTZ R73, R73, UR5 ;  /* 0x0000000549497c20 */ /* 0x000fe20008410000 */
[----:B------:R-:W1:Y:S01]  /*6750*/  SHFL.IDX PT, R87, R198, R9, 0x1f ;  /* 0x00001f09c6577589 */ /* 0x000e6200000e0000 */
[----:B------:R-:W-:Y:S01]  /*6760*/  FMUL.FTZ R75, R75, UR5 ;  /* 0x000000054b4b7c20 */ /* 0x000fe20008410000 */
[----:B------:R-:W-:Y:S01]  /*6770*/  FMUL.FTZ R21, R82, UR5 ;  /* 0x0000000552157c20 */ /* 0x000fe20008410000 */
[----:B------:R-:W-:Y:S01]  /*6780*/  FMUL.FTZ R79, R90, UR5 ;  /* 0x000000055a4f7c20 */ /* 0x000fe20008410000 */
[----:B------:R-:W-:Y:S01]  /*6790*/  FMUL.FTZ R82, R93, UR5 ;  /* 0x000000055d527c20 */ /* 0x000fe20008410000 */
[----:B------:R-:W-:Y:S01]  /*67a0*/  MUFU.TANH R18, R18 ;  /* 0x0000001200127308 */ /* 0x000fe20000002400 */
[----:B------:R-:W3:Y:S01]  /*67b0*/  SHFL.IDX PT, R90, R198, R232, 0x1f ;  /* 0x00001fe8c65a7589 */ /* 0x000ee200000e0000 */
[----:B------:R-:W-:Y:S01]  /*67c0*/  FMUL.FTZ R19, R80, UR5 ;  /* 0x0000000550137c20 */ /* 0x000fe20008410000 */
[----:B------:R-:W-:Y:S01]  /*67d0*/  FMUL.FTZ R20, R81, UR5 ;  /* 0x0000000551147c20 */ /* 0x000fe20008410000 */
[----:B------:R-:W-:Y:S01]  /*67e0*/  FMUL.FTZ R80, R91, UR5 ;  /* 0x000000055b507c20 */ /* 0x000fe20008410000 */
[----:B------:R-:W4:Y:S01]  /*67f0*/  SHFL.IDX PT, R93, R198, R233, 0x1f ;  /* 0x00001fe9c65d7589 */ /* 0x000f2200000e0000 */
[----:B------:R-:W-:Y:S01]  /*6800*/  FMUL.FTZ R81, R92, UR5 ;  /* 0x000000055c517c20 */ /* 0x000fe20008410000 */
[----:B------:R-:W-:Y:S01]  /*6810*/  FMUL.FTZ R74, R85, UR5 ;  /* 0x00000005554a7c20 */ /* 0x000fe20008410000 */
[----:B------:R1:W-:Y:S01]  /*6820*/  MUFU.TANH R2, R77 ;  /* 0x0000004d00027308 */ /* 0x0003e20000002400 */
[----:B------:R-:W4:Y:S01]  /*6830*/  SHFL.IDX PT, R91, R198, R208, 0x1f ;  /* 0x00001fd0c65b7589 */ /* 0x000f2200000e0000 */
[----:B--2---:R-:W-:Y:S01]  /*6840*/  FSEL R85, R15, -INF , P2 ;  /* 0xff8000000f557808 */ /* 0x004fe20001000000 */
[----:B------:R-:W-:Y:S01]  /*6850*/  FMUL.FTZ R195, R97, UR5 ;  /* 0x0000000561c37c20 */ /* 0x000fe20008410000 */
[----:B------:R-:W-:Y:S01]  /*6860*/  FMUL.FTZ R197, R118, UR5 ;  /* 0x0000000576c57c20 */ /* 0x000fe20008410000 */
[----:B------:R-:W2:Y:S01]  /*6870*/  SHFL.IDX PT, R92, R198, R230, 0x1f ;  /* 0x00001fe6c65c7589 */ /* 0x000ea200000e0000 */
[----:B------:R-:W-:Y:S01]  /*6880*/  FMUL.FTZ R78, R89, UR5 ;  /* 0x00000005594e7c20 */ /* 0x000fe20008410000 */
[----:B------:R-:W-:Y:S01]  /*6890*/  FMUL.FTZ R196, R117, UR5 ;  /* 0x0000000575c47c20 */ /* 0x000fe20008410000 */
[----:B------:R-:W3:Y:S01]  /*68a0*/  MUFU.TANH R235, R235 ;  /* 0x000000eb00eb7308 */ /* 0x000ee20000002400 */
[----:B------:R-:W2:Y:S01]  /*68b0*/  SHFL.IDX PT, R97, R198, R209, 0x1f ;  /* 0x00001fd1c6617589 */ /* 0x000ea200000e0000 */
[----:B-1----:R-:W-:Y:S01]  /*68c0*/  FMUL.FTZ R77, R88, UR5 ;  /* 0x00000005584d7c20 */ /* 0x002fe20008410000 */
[----:B------:R-:W-:Y:S01]  /*68d0*/  FMUL.FTZ R194, R96, UR5 ;  /* 0x0000000560c27c20 */ /* 0x000fe20008410000 */
[----:B------:R-:W-:Y:S01]  /*68e0*/  FMUL.FTZ R98, R98, UR5 ;  /* 0x0000000562627c20 */ /* 0x000fe20008410000 */
[----:B------:R-:W-:Y:S01]  /*68f0*/  FMUL.FTZ R99, R99, UR5 ;  /* 0x0000000563637c20 */ /* 0x000fe20008410000 */
[----:B------:R-:W-:Y:S01]  /*6900*/  FMUL.FTZ R100, R100, UR5 ;  /* 0x0000000564647c20 */ /* 0x000fe20008410000 */
[----:B------:R-:W-:Y:S01]  /*6910*/  FMUL.FTZ R102, R102, UR5 ;  /* 0x0000000566667c20 */ /* 0x000fe20008410000 */
[----:B------:R1:W4:Y:S01]  /*6920*/  MUFU.TANH R5, R73 ;  /* 0x0000004900057308 */ /* 0x0003220000002400 */
[----:B------:R-:W-:Y:S01]  /*6930*/  FMUL.FTZ R101, R101, UR5 ;  /* 0x0000000565657c20 */ /* 0x000fe20008410000 */
[----:B------:R-:W-:Y:S01]  /*6940*/  FMUL.FTZ R103, R103, UR5 ;  /* 0x0000000567677c20 */ /* 0x000fe20008410000 */
[----:B------:R-:W-:Y:S01]  /*6950*/  FMUL.FTZ R104, R104, UR5 ;  /* 0x0000000568687c20 */ /* 0x000fe20008410000 */
[----:B------:R-:W-:Y:S01]  /*6960*/  FMUL.FTZ R106, R106, UR5 ;  /* 0x000000056a6a7c20 */ /* 0x000fe20008410000 */
[----:B------:R-:W-:Y:S01]  /*6970*/  FMUL.FTZ R105, R105, UR5 ;  /* 0x0000000569697c20 */ /* 0x000fe20008410000 */
[----:B------:R-:W-:Y:S01]  /*6980*/  FMUL.FTZ R107, R107, UR5 ;  /* 0x000000056b6b7c20 */ /* 0x000fe20008410000 */
[----:B------:R-:W-:Y:S01]  /*6990*/  FMUL.FTZ R108, R108, UR5 ;  /* 0x000000056c6c7c20 */ /* 0x000fe20008410000 */
[----:B------:R2:W4:Y:S01]  /*69a0*/  MUFU.TANH R4, R75 ;  /* 0x0000004b00047308 */ /* 0x0005220000002400 */
[----:B-1----:R-:W-:Y:S01]  /*69b0*/  FMUL.FTZ R73, R84, UR5 ;  /* 0x0000000554497c20 */ /* 0x002fe20008410000 */
[----:B---3--:R-:W-:Y:S01]  /*69c0*/  FSEL R201, R235, -INF , P1 ;  /* 0xff800000ebc97808 */ /* 0x008fe20000800000 */
[----:B------:R-:W-:Y:S01]  /*69d0*/  FMUL.FTZ R84, R95, UR5 ;  /* 0x000000055f547c20 */ /* 0x000fe20008410000 */
[----:B------:R-:W-:Y:S01]  /*69e0*/  FMUL.FTZ R110, R110, UR5 ;  /* 0x000000056e6e7c20 */ /* 0x000fe20008410000 */
[----:B------:R-:W-:Y:S01]  /*69f0*/  FMUL.FTZ R109, R109, UR5 ;  /* 0x000000056d6d7c20 */ /* 0x000fe20008410000 */
[----:B------:R-:W-:Y:S01]  /*6a00*/  FMUL.FTZ R111, R111, UR5 ;  /* 0x000000056f6f7c20 */ /* 0x000fe20008410000 */
[----:B------:R-:W-:Y:S01]  /*6a10*/  FMUL.FTZ R112, R112, UR5 ;  /* 0x0000000570707c20 */ /* 0x000fe20008410000 */
[----:B------:R-:W-:Y:S01]  /*6a20*/  MUFU.TANH R237, R237 ;  /* 0x000000ed00ed7308 */ /* 0x000fe20000002400 */
[----:B--2---:R-:W-:Y:S01]  /*6a30*/  FMUL.FTZ R75, R86, UR5 ;  /* 0x00000005564b7c20 */ /* 0x004fe20008410000 */
[----:B------:R-:W-:Y:S01]  /*6a40*/  FSEL R86, R18, -INF , P1 ;  /* 0xff80000012567808 */ /* 0x000fe20000800000 */
[----:B------:R-:W-:Y:S01]  /*6a50*/  FMUL.FTZ R114, R114, UR5 ;  /* 0x0000000572727c20 */ /* 0x000fe20008410000 */
[----:B----4-:R-:W-:Y:S01]  /*6a60*/  FSEL R117, R5, -INF , P2 ;  /* 0xff80000005757808 */ /* 0x010fe20001000000 */
[----:B------:R-:W-:Y:S01]  /*6a70*/  SHFL.IDX PT, R208, R13, R208, 0x1f ;  /* 0x00001fd00dd07589 */ /* 0x000fe200000e0000 */
[----:B------:R-:W-:Y:S01]  /*6a80*/  FMUL.FTZ R113, R113, UR5 ;  /* 0x0000000571717c20 */ /* 0x000fe20008410000 */
[----:B------:R-:W-:Y:S01]  /*6a90*/  FMUL.FTZ R115, R115, UR5 ;  /* 0x0000000573737c20 */ /* 0x000fe20008410000 */
[----:B------:R-:W1:Y:S01]  /*6aa0*/  MUFU.TANH R19, R19 ;  /* 0x0000001300137308 */ /* 0x000e620000002400 */
[----:B------:R-:W-:Y:S01]  /*6ab0*/  FSEL R89, R4, -INF , P1 ;  /* 0xff80000004597808 */ /* 0x000fe20000800000 */
[----:B------:R-:W-:Y:S01]  /*6ac0*/  FMUL.FTZ R116, R116, UR5 ;  /* 0x0000000574747c20 */ /* 0x000fe20008410000 */
[----:B------:R-:W-:-:S05]  /*6ad0*/  FMUL.FTZ R119, R119, UR5 ;  /* 0x0000000577777c20 */ /* 0x000fca0008410000 */
[----:B------:R-:W2:Y:S08]  /*6ae0*/  MUFU.TANH R21, R21 ;  /* 0x0000001500157308 */ /* 0x000eb00000002400 */
[----:B------:R-:W3:Y:S01]  /*6af0*/  MUFU.TANH R20, R20 ;  /* 0x0000001400147308 */ /* 0x000ee20000002400 */
[----:B-1----:R-:W-:-:S07]  /*6b00*/  FSEL R200, R19, -INF , P2 ;  /* 0xff80000013c87808 */ /* 0x002fce0001000000 */
[----:B------:R-:W1:Y:S01]  /*6b10*/  MUFU.TANH R72, R72 ;  /* 0x0000004800487308 */ /* 0x000e620000002400 */
[----:B------:R-:W-:Y:S02]  /*6b20*/  WARPGROUP.DEPBAR.LE gsb0, 0x0 ;  /* 0x00008000000079c5 */ /* 0x000fe40000010000 */
[----:B------:R-:W-:-:S05]  /*6b30*/  WARPGROUP.ARRIVE ;  /* 0x00000000000079c5 */ /* 0x000fca0000000000 */
[----:B------:R-:W4:Y:S01]  /*6b40*/  MUFU.TANH R74, R74 ;  /* 0x0000004a004a7308 */ /* 0x000f220000002400 */
[----:B------:R-:W-:Y:S01]  /*6b50*/  HGMMA.64x96x16.F32.BF16 R24, gdesc[UR8], R24, gsb0 ;  /* 0x01600000081879f0 */ /* 0x000fe20008001818 */
[----:B------:R-:W-:Y:S01]  /*6b60*/  R2UR UR8, R190 ;  /* 0x00000000be0872ca */ /* 0x000fe200000e0000 */
[----:B------:R-:W-:Y:S01]  /*6b70*/  UMOV UR10, UR4 ;  /* 0x00000004000a7c82 */ /* 0x000fe20008000000 */
[----:B------:R-:W-:Y:S01]  /*6b80*/  R2UR UR9, R191 ;  /* 0x00000000bf0972ca */ /* 0x000fe200000e0000 */
[----:B------:R-:W-:Y:S01]  /*6b90*/  UMOV UR11, 0x40000040 ;  /* 0x40000040000b7882 */ /* 0x000fe20000000000 */
[----:B------:R-:W-:Y:S02]  /*6ba0*/  ULDC UR4, c[0x0][0x744] ;  /* 0x0001d10000047ab9 */ /* 0x000fe40000000800 */
[----:B------:R-:W4:Y:S01]  /*6bb0*/  MUFU.TANH R76, R76 ;  /* 0x0000004c004c7308 */ /* 0x000f220000002400 */
[--C-:B------:R-:W-:Y:S01]  /*6bc0*/  FFMA.FTZ R118, R85, UR4, -R87.reuse ;  /* 0x0000000455767c23 */ /* 0x100fe20008010857 */
[----:B------:R-:W-:Y:S01]  /*6bd0*/  FFMA.FTZ R88, R86, UR4, -R87 ;  /* 0x0000000456587c23 */ /* 0x000fe20008010857 */
[----:B------:R-:W-:Y:S01]  /*6be0*/  FSEL R87, R2, -INF , P2 ;  /* 0xff80000002577808 */ /* 0x000fe20001000000 */
[----:B------:R-:W-:Y:S01]  /*6bf0*/  FFMA.FTZ R201, R201, UR4, -R94 ;  /* 0x00000004c9c97c23 */ /* 0x000fe2000801085e */
[----:B------:R-:W-:Y:S01]  /*6c00*/  FSEL R86, R3, -INF , P2 ;  /* 0xff80000003567808 */ /* 0x000fe20001000000 */
[----:B------:R-:W-:Y:S01]  /*6c10*/  FFMA.FTZ R117, R117, UR4, -R90 ;  /* 0x0000000475757c23 */ /* 0x000fe2000801085a */
[----:B------:R-:W-:Y:S01]  /*6c20*/  FSEL R85, R237, -INF , P1 ;  /* 0xff800000ed557808 */ /* 0x000fe20000800000 */
[----:B------:R-:W4:Y:S01]  /*6c30*/  MUFU.TANH R73, R73 ;  /* 0x0000004900497308 */ /* 0x000f220000002400 */
[----:B------:R-:W-:Y:S01]  /*6c40*/  FFMA.FTZ R87, R87, UR4, -R94 ;  /* 0x0000000457577c23 */ /* 0x000fe2000801085e */
[----:B------:R-:W-:Y:S01]  /*6c50*/  FFMA.FTZ R89, R89, UR4, -R90 ;  /* 0x0000000459597c23 */ /* 0x000fe2000801085a */
[----:B------:R-:W4:Y:S01]  /*6c60*/  SHFL.IDX PT, R94, R14, R232, 0x1f ;  /* 0x00001fe80e5e7589 */ /* 0x000f2200000e0000 */
[--C-:B------:R-:W-:Y:S01]  /*6c70*/  FFMA.FTZ R86, R86, UR4, -R93.reuse ;  /* 0x0000000456567c23 */ /* 0x100fe2000801085d */
[----:B------:R-:W-:Y:S01]  /*6c80*/  FFMA.FTZ R85, R85, UR4, -R93 ;  /* 0x0000000455557c23 */ /* 0x000fe2000801085d */
[----:B--2---:R-:W-:Y:S01]  /*6c90*/  FSEL R90, R21, -INF , P1 ;  /* 0xff800000155a7808 */ /* 0x004fe20000800000 */
[----:B------:R-:W-:Y:S01]  /*6ca0*/  FFMA.FTZ R200, R200, UR4, -R91 ;  /* 0x00000004c8c87c23 */ /* 0x000fe2000801085b */
[----:B------:R-:W2:Y:S01]  /*6cb0*/  MUFU.TANH R75, R75 ;  /* 0x0000004b004b7308 */ /* 0x000ea20000002400 */
[----:B---3--:R-:W-:-:S02]  /*6cc0*/  FSEL R93, R20, -INF , P2 ;  /* 0xff800000145d7808 */ /* 0x008fc40001000000 */
[----:B-1----:R-:W-:Y:S01]  /*6cd0*/  FSEL R95, R72, -INF , P1 ;  /* 0xff800000485f7808 */ /* 0x002fe20000800000 */
[----:B------:R-:W-:Y:S01]  /*6ce0*/  FFMA.FTZ R91, R90, UR4, -R91 ;  /* 0x000000045a5b7c23 */ /* 0x000fe2000801085b */
[----:B----4-:R-:W-:Y:S01]  /*6cf0*/  FSEL R90, R74, -INF , P2 ;  /* 0xff8000004a5a7808 */ /* 0x010fe20001000000 */
[--C-:B------:R-:W-:Y:S01]  /*6d00*/  FFMA.FTZ R93, R93, UR4, -R92.reuse ;  /* 0x000000045d5d7c23 */ /* 0x100fe2000801085c */
[----:B------:R-:W-:Y:S01]  /*6d10*/  FSEL R96, R76, -INF , P1 ;  /* 0xff8000004c607808 */ /* 0x000fe20000800000 */
[----:B------:R-:W1:Y:S01]  /*6d20*/  MUFU.TANH R77, R77 ;  /* 0x0000004d004d7308 */ /* 0x000e620000002400 */
[----:B------:R-:W-:Y:S01]  /*6d30*/  FFMA.FTZ R92, R95, UR4, -R92 ;  /* 0x000000045f5c7c23 */ /* 0x000fe2000801085c */
[----:B------:R-:W-:Y:S01]  /*6d40*/  FSEL R95, R73, -INF , P2 ;  /* 0xff800000495f7808 */ /* 0x000fe20001000000 */
[--C-:B------:R-:W-:Y:S01]  /*6d50*/  FFMA.FTZ R90, R90, UR4, -R97.reuse ;  /* 0x000000045a5a7c23 */ /* 0x100fe20008010861 */
[----:B------:R-:W-:-:S03]  /*6d60*/  FFMA.FTZ R97, R96, UR4, -R97 ;  /* 0x0000000460617c23 */ /* 0x000fc60008010861 */
[----:B------:R-:W-:Y:S01]  /*6d70*/  FFMA.FTZ R202, R95, UR4, -R204 ;  /* 0x000000045fca7c23 */ /* 0x000fe200080108cc */
[----:B------:R-:W3:Y:S01]  /*6d80*/  MUFU.TANH R79, R79 ;  /* 0x0000004f004f7308 */ /* 0x000ee20000002400 */
[----:B--2---:R-:W-:-:S05]  /*6d90*/  FSEL R199, R75, -INF , P1 ;  /* 0xff8000004bc77808 */ /* 0x004fca0000800000 */
[----:B------:R-:W-:Y:S02]  /*6da0*/  FFMA.FTZ R204, R199, UR4, -R204 ;  /* 0x00000004c7cc7c23 */ /* 0x000fe400080108cc */
[----:B------:R-:W2:Y:S01]  /*6db0*/  MUFU.TANH R78, R78 ;  /* 0x0000004e004e7308 */ /* 0x000ea20000002400 */
[----:B-1----:R-:W-:-:S05]  /*6dc0*/  FSEL R96, R77, -INF , P2 ;  /* 0xff8000004d607808 */ /* 0x002fca0001000000 */
[----:B------:R-:W-:Y:S02]  /*6dd0*/  FFMA.FTZ R95, R96, UR4, -R211 ;  /* 0x00000004605f7c23 */ /* 0x000fe400080108d3 */
[----:B------:R-:W1:Y:S01]  /*6de0*/  MUFU.TANH R80, R80 ;  /* 0x0000005000507308 */ /* 0x000e620000002400 */
[----:B---3--:R-:W-:-:S05]  /*6df0*/  FSEL R198, R79, -INF , P1 ;  /* 0xff8000004fc67808 */ /* 0x008fca0000800000 */
[----:B------:R-:W-:Y:S02]  /*6e00*/  FFMA.FTZ R211, R198, UR4, -R211 ;  /* 0x00000004c6d37c23 */ /* 0x000fe400080108d3 */
        /* <DEDUP_REMOVED lines=14> */
[----:B------:R-:W-:Y:S01]  /*6ef0*/  FFMA.FTZ R224, R203, UR4, -R222 ;  /* 0x00000004cbe07c23 */ /* 0x000fe200080108de */
[----:B------:R-:W-:Y:S02]  /*6f00*/  WARPGROUP.DEPBAR.LE gsb0, 0x0 ;  /* 0x00008000000079c5 */ /* 0x000fe40000010000 */
[----:B------:R-:W-:Y:S01]  /*6f10*/  WARPGROUP.ARRIVE ;  /* 0x00000000000079c5 */ /* 0x000fe20000000000 */
[----:B------:R-:W1:Y:S01]  /*6f20*/  MUFU.TANH R84, R84 ;  /* 0x0000005400547308 */ /* 0x000e620000002400 */
[----:B---3--:R-:W-:-:S04]  /*6f30*/  FSEL R199, R98, -INF , P1 ;  /* 0xff80000062c77808 */ /* 0x008fc80000800000 */
[----:B------:R-:W-:Y:S01]  /*6f40*/  HGMMA.64x96x16.F32.BF16 R24, gdesc[UR8], R24, gsb0 ;  /* 0x01600000081879f0 */ /* 0x000fe20008001818 */
[----:B------:R-:W-:Y:S01]  /*6f50*/  R2UR UR8, R192 ;  /* 0x00000000c00872ca */ /* 0x000fe200000e0000 */
[----:B------:R-:W-:Y:S01]  /*6f60*/  UMOV UR10, UR6 ;  /* 0x00000006000a7c82 */ /* 0x000fe20008000000 */
[----:B------:R-:W-:Y:S01]  /*6f70*/  R2UR UR9, R193 ;  /* 0x00000000c10972ca */ /* 0x000fe200000e0000 */
[----:B------:R-:W-:Y:S01]  /*6f80*/  UMOV UR11, 0x40000040 ;  /* 0x40000040000b7882 */ /* 0x000fe20000000000 */
[----:B------:R-:W3:Y:S01]  /*6f90*/  MUFU.TANH R195, R195 ;  /* 0x000000c300c37308 */ /* 0x000ee20000002400 */
[----:B--2---:R-:W-:Y:S01]  /*6fa0*/  FSEL R206, R82, -INF , P2 ;  /* 0xff80000052ce7808 */ /* 0x004fe20001000000 */
[----:B------:R-:W-:Y:S02]  /*6fb0*/  FFMA.FTZ R222, R199, UR4, -R222 ;  /* 0x00000004c7de7c23 */ /* 0x000fe400080108de */
[----:B------:R-:W2:Y:S02]  /*6fc0*/  SHFL.IDX PT, R199, R13, R9, 0x1f ;  /* 0x00001f090dc77589 */ /* 0x000ea400000e0000 */
[--C-:B------:R-:W-:Y:S01]  /*6fd0*/  FFMA.FTZ R225, R206, UR4, -R223.reuse ;  /* 0x00000004cee17c23 */ /* 0x100fe200080108df */
[----:B-1----:R-:W-:Y:S01]  /*6fe0*/  FSEL R198, R84, -INF , P1 ;  /* 0xff80000054c67808 */ /* 0x002fe20000800000 */
[----:B------:R-:W1:Y:S04]  /*6ff0*/  MUFU.TANH R99, R99 ;  /* 0x0000006300637308 */ /* 0x000e680000002400 */
[----:B------:R-:W-:-:S04]  /*7000*/  FFMA.FTZ R223, R198, UR4, -R223 ;  /* 0x00000004c6df7c23 */ /* 0x000fc800080108df */
[----:B------:R-:W4:Y:S01]  /*7010*/  MUFU.TANH R100, R100 ;  /* 0x0000006400647308 */ /* 0x000f220000002400 */
[----:B---3--:R-:W-:-:S05]  /*7020*/  FSEL R220, R195, -INF , P2 ;  /* 0xff800000c3dc7808 */ /* 0x008fca0001000000 */
[----:B------:R-:W-:Y:S02]  /*7030*/  FFMA.FTZ R220, R220, UR4, -R217 ;  /* 0x00000004dcdc7c23 */ /* 0x000fe400080108d9 */
[----:B------:R-:W3:Y:S01]  /*7040*/  MUFU.TANH R102, R102 ;  /* 0x0000006600667308 */ /* 0x000ee20000002400 */
[----:B-1----:R-:W-:-:S05]  /*7050*/  FSEL R198, R99, -INF , P1 ;  /* 0xff80000063c67808 */ /* 0x002fca0000800000 */
[----:B------:R-:W-:Y:S01]  /*7060*/  FFMA.FTZ R217, R198, UR4, -R217 ;  /* 0x00000004c6d97c23 */ /* 0x000fe200080108d9 */
[----:B------:R-:W-:Y:S01]  /*7070*/  FFMA.FTZ R198, -R15, R15, 1 ;  /* 0x3f8000000fc67423 */ /* 0x000fe2000001010f */
[----:B------:R-:W-:Y:S01]  /*7080*/  MUFU.EX2 R118, R118 ;  /* 0x0000007600767308 */ /* 0x000fe20000000800 */
[----:B----4-:R-:W-:-:S05]  /*7090*/  FSEL R221, R100, -INF , P2 ;  /* 0xff80000064dd7808 */ /* 0x010fca0001000000 */
[----:B------:R-:W-:Y:S02]  /*70a0*/  FFMA.FTZ R221, R221, UR4, -R218 ;  /* 0x00000004dddd7c23 */ /* 0x000fe400080108da */
[----:B------:R-:W1:Y:S01]  /*70b0*/  MUFU.TANH R101, R101 ;  /* 0x0000006500657308 */ /* 0x000e620000002400 */
[----:B---3--:R-:W-:-:S05]  /*70c0*/  FSEL R203, R102, -INF , P1 ;  /* 0xff80000066cb7808 */ /* 0x008fca0000800000 */
[----:B------:R-:W-:Y:S02]  /*70d0*/  FFMA.FTZ R218, R203, UR4, -R218 ;  /* 0x00000004cbda7c23 */ /* 0x000fe400080108da */
[----:B------:R-:W-:Y:S01]  /*70e0*/  MUFU.TANH R103, R103 ;  /* 0x0000006700677308 */ /* 0x000fe20000002400 */
[----:B------:R-:W-:Y:S07]  /*70f0*/  SHFL.IDX PT, R203, R13, R233, 0x1f ;  /* 0x00001fe90dcb7589 */ /* 0x000fee00000e0000 */
[----:B------:R-:W3:Y:S01]  /*7100*/  MUFU.TANH R104, R104 ;  /* 0x0000006800687308 */ /* 0x000ee20000002400 */
[----:B-1----:R-:W-:-:S05]  /*7110*/  FSEL R219, R101, -INF , P2 ;  /* 0xff80000065db7808 */ /* 0x002fca0001000000 */
[----:B------:R-:W-:Y:S02]  /*7120*/  FFMA.FTZ R219, R219, UR4, -R216 ;  /* 0x00000004dbdb7c23 */ /* 0x000fe400080108d8 */
[----:B------:R-:W-:Y:S08]  /*7130*/  MUFU.TANH R106, R106 ;  /* 0x0000006a006a7308 */ /* 0x000ff00000002400 */
[----:B------:R1:W-:Y:S01]  /*7140*/  MUFU.EX2 R14, R201 ;  /* 0x000000c9000e7308 */ /* 0x0003e20000000800 */
[----:B---3--:R-:W-:-:S05]  /*7150*/  FSEL R206, R104, -INF , P2 ;  /* 0xff80000068ce7808 */ /* 0x008fca0001000000 */
[----:B--2---:R-:W-:Y:S02]  /*7160*/  FFMA.FTZ R206, R206, UR4, -R199 ;  /* 0x00000004cece7c23 */ /* 0x004fe400080108c7 */
[----:B------:R-:W-:Y:S01]  /*7170*/  MUFU.TANH R105, R105 ;  /* 0x0000006900697308 */ /* 0x000fe20000002400 */
[----:B-1----:R-:W1:Y:S07]  /*7180*/  SHFL.IDX PT, R201, R13, R232, 0x1f ;  /* 0x00001fe80dc97589 */ /* 0x002e6e00000e0000 */
[----:B------:R-:W-:Y:S08]  /*7190*/  MUFU.TANH R107, R107 ;  /* 0x0000006b006b7308 */ /* 0x000ff00000002400 */
[----:B------:R-:W2:Y:S01]  /*71a0*/  MUFU.TANH R108, R108 ;  /* 0x0000006c006c7308 */ /* 0x000ea20000002400 */
[----:B------:R-:W-:-:S02]  /*71b0*/  WARPGROUP.DEPBAR.LE gsb0, 0x0 ;  /* 0x00008000000079c5 */ /* 0x000fc40000010000 */
[----:B------:R-:W-:-:S05]  /*71c0*/  WARPGROUP.ARRIVE ;  /* 0x00000000000079c5 */ /* 0x000fca0000000000 */
[----:B------:R-:W-:Y:S01]  /*71d0*/  MUFU.TANH R110, R110 ;  /* 0x0000006e006e7308 */ /* 0x000fe20000002400 */
[----:B------:R-:W-:Y:S07]  /*71e0*/  HGMMA.64x96x16.F32.BF16 R24, gdesc[UR8], R24, gsb0 ;  /* 0x01600000081879f0 */ /* 0x000fee0008001818 */
[----:B------:R-:W-:Y:S01]  /*71f0*/  MUFU.TANH R109, R109 ;  /* 0x0000006d006d7308 */ /* 0x000fe20000002400 */
[----:B--2---:R-:W-:-:S07]  /*7200*/  FSEL R207, R108, -INF , P2 ;  /* 0xff8000006ccf7808 */ /* 0x004fce0001000000 */
[----:B------:R-:W-:Y:S08]  /*7210*/  MUFU.TANH R111, R111 ;  /* 0x0000006f006f7308 */ /* 0x000ff00000002400 */
[----:B------:R2:W-:Y:S08]  /*7220*/  MUFU.EX2 R15, R200 ;  /* 0x000000c8000f7308 */ /* 0x0005f00000000800 */
[----:B------:R-:W-:Y:S01]  /*7230*/  MUFU.TANH R112, R112 ;  /* 0x0000007000707308 */ /* 0x000fe20000002400 */
[----:B--2---:R-:W-:-:S05]  /*7240*/  FSEL R200, R105, -INF , P2 ;  /* 0xff80000069c87808 */ /* 0x004fca0001000000 */
[----:B-1----:R-:W-:Y:S02]  /*7250*/  FFMA.FTZ R200, R200, UR4, -R201 ;  /* 0x00000004c8c87c23 */ /* 0x002fe400080108c9 */
[----:B------:R-:W1:Y:S08]  /*7260*/  MUFU.TANH R114, R114 ;  /* 0x0000007200727308 */ /* 0x000e700000002400 */
[----:B------:R-:W2:Y:S08]  /*7270*/  MUFU.TANH R113, R113 ;  /* 0x0000007100717308 */ /* 0x000eb00000002400 */
[----:B------:R-:W-:Y:S01]  /*7280*/  MUFU.TANH R115, R115 ;  /* 0x0000007300737308 */ /* 0x000fe20000002400 */
[----:B-1----:R-:W-:-:S07]  /*7290*/  FSEL R13, R114, -INF , P1 ;  /* 0xff800000720d7808 */ /* 0x002fce0000800000 */
[----:B------:R-:W1:Y:S01]  /*72a0*/  MUFU.TANH R116, R116 ;  /* 0x0000007400747308 */ /* 0x000e620000002400 */
[----:B--2---:R-:W-:-:S05]  /*72b0*/  FSEL R209, R113, -INF , P2 ;  /* 0xff80000071d17808 */ /* 0x004fca0001000000 */
[----:B------:R-:W-:Y:S02]  /*72c0*/  FFMA.FTZ R209, R209, UR4, -R210 ;  /* 0x00000004d1d17c23 */ /* 0x000fe400080108d2 */
[----:B------:R-:W2:Y:S08]  /*72d0*/  MUFU.TANH R197, R197 ;  /* 0x000000c500c57308 */ /* 0x000eb00000002400 */
[----:B------:R-:W-:Y:S01]  /*72e0*/  MUFU.TANH R196, R196 ;  /* 0x000000c400c47308 */ /* 0x000fe20000002400 */
[----:B-1----:R-:W-:-:S07]  /*72f0*/  FSEL R228, R116, -INF , P2 ;  /* 0xff80000074e47808 */ /* 0x002fce0001000000 */
[----:B------:R-:W-:Y:S01]  /*7300*/  MUFU.TANH R119, R119 ;  /* 0x0000007700777308 */ /* 0x000fe20000002400 */
[----:B--2---:R-:W-:-:S07]  /*7310*/  FSEL R213, R197, -INF , P1 ;  /* 0xff800000c5d57808 */ /* 0x004fce0000800000 */
[----:B------:R-:W1:Y:S01]  /*7320*/  MUFU.EX2 R88, R88 ;  /* 0x0000005800587308 */ /* 0x000e620000000800 */
[----:B------:R-:W-:Y:S02]  /*7330*/  WARPGROUP.DEPBAR.LE gsb0, 0x0 ;  /* 0x00008000000079c5 */ /* 0x000fe40000010000 */
[----:B------:R-:W2:Y:S05]  /*7340*/  LDS R227, [R227+0x380] ;  /* 0x00038000e3e37984 */ /* 0x000eaa0000000800 */
[----:B------:R-:W-:Y:S08]  /*7350*/  MUFU.EX2 R117, R117 ;  /* 0x0000007500757308 */ /* 0x000ff00000000800 */
[----:B------:R-:W3:Y:S08]  /*7360*/  MUFU.EX2 R86, R86 ;  /* 0x0000005600567308 */ /* 0x000ef00000000800 */
[----:B------:R-:W4:Y:S08]  /*7370*/  MUFU.EX2 R87, R87 ;  /* 0x0000005700577308 */ /* 0x000f300000000800 */
[----:B------:R-:W-:Y:S01]  /*7380*/  MUFU.EX2 R91, R91 ;  /* 0x0000005b005b7308 */ /* 0x000fe20000000800 */
[----:B------:R-:W-:Y:S01]  /*7390*/  FFMA.FTZ R235, -R235, R235, 1 ;  /* 0x3f800000ebeb7423 */ /* 0x000fe200000101eb */
[----:B------:R-:W-:-:S06]  /*73a0*/  FFMA.FTZ R21, -R21, R21, 1 ;  /* 0x3f80000015157423 */ /* 0x000fcc0000010115 */
[----:B------:R-:W-:Y:S01]  /*73b0*/  MUFU.EX2 R96, R96 ;  /* 0x0000006000607308 */ /* 0x000fe20000000800 */
[----:B--2---:R-:W2:Y:S07]  /*73c0*/  SHFL.IDX PT, R234, R227, R9, 0x1f ;  /* 0x00001f09e3ea7589 */ /* 0x004eae00000e0000 */
[----:B------:R-:W-:Y:S01]  /*73d0*/  MUFU.EX2 R90, R90 ;  /* 0x0000005a005a7308 */ /* 0x000fe20000000800 */
[----:B------:R-:W-:Y:S04]  /*73e0*/  SHFL.IDX PT, R232, R227, R232, 0x1f ;  /* 0x00001fe8e3e87589 */ /* 0x000fe800000e0000 */
[----:B------:R-:W3:Y:S03]  /*73f0*/  SHFL.IDX PT, R233, R227, R233, 0x1f ;  /* 0x00001fe9e3e97589 */ /* 0x000ee600000e0000 */
[----:B------:R-:W-:Y:S01]  /*7400*/  MUFU.EX2 R89, R89 ;  /* 0x0000005900597308 */ /* 0x000fe20000000800 */
[----:B------:R-:W4:Y:S04]  /*7410*/  SHFL.IDX PT, R229, R227, R229, 0x1f ;  /* 0x00001fe5e3e57589 */ /* 0x000f2800000e0000 */
[----:B------:R-:W4:Y:S03]  /*7420*/  SHFL.IDX PT, R230, R227, R230, 0x1f ;  /* 0x00001fe6e3e67589 */ /* 0x000f2600000e0000 */
[----:B------:R-:W-:Y:S01]  /*7430*/  MUFU.EX2 R97, R97 ;  /* 0x0000006100617308 */ /* 0x000fe20000000800 */
[----:B------:R-:W4:Y:S01]  /*7440*/  SHFL.IDX PT, R231, R227, R231, 0x1f ;  /* 0x00001fe7e3e77589 */ /* 0x000f2200000e0000 */
[--C-:B--2---:R-:W-:Y:S01]  /*7450*/  FADD.FTZ R24, R24, -R234.reuse ;  /* 0x800000ea18187221 */ /* 0x104fe20000010000 */
[----:B------:R-:W-:-:S05]  /*7460*/  FADD.FTZ R234, R26, -R234 ;  /* 0x800000ea1aea7221 */ /* 0x000fca0000010000 */
[----:B------:R-:W-:Y:S01]  /*7470*/  MUFU.EX2 R93, R93 ;  /* 0x0000005d005d7308 */ /* 0x000fe20000000800 */
[----:B------:R-:W-:Y:S01]  /*7480*/  FMUL.FTZ R24, R118, R24 ;  /* 0x0000001876187220 */ /* 0x000fe20000410000 */
[----:B-1----:R-:W-:-:S03]  /*7490*/  FMUL.FTZ R234, R88, R234 ;  /* 0x000000ea58ea7220 */ /* 0x002fc60000410000 */
[----:B------:R-:W-:Y:S01]  /*74a0*/  FMUL.FTZ R198, R198, R24 ;  /* 0x00000018c6c67220 */ /* 0x000fe20000410000 */
[----:B------:R-:W-:Y:S02]  /*74b0*/  FSEL R24, R103, -INF , P1 ;  /* 0xff80000067187808 */ /* 0x000fe40000800000 */
[----:B------:R1:W-:Y:S01]  /*74c0*/  MUFU.EX2 R26, R202 ;  /* 0x000000ca001a7308 */ /* 0x0003e20000000800 */
[----:B---3--:R-:W-:Y:S01]  /*74d0*/  FADD.FTZ R28, R28, -R233 ;  /* 0x800000e91c1c7221 */ /* 0x008fe20000010000 */
[--C-:B----4-:R-:W-:Y:S01]  /*74e0*/  FADD.FTZ R29, R29, -R229.reuse ;  /* 0x800000e51d1d7221 */ /* 0x110fe20000010000 */
[----:B------:R-:W-:Y:S01]  /*74f0*/  FADD.FTZ R31, R31, -R229 ;  /* 0x800000e51f1f7221 */ /* 0x000fe20000010000 */
[----:B------:R-:W-:Y:S01]  /*7500*/  FFMA.FTZ R216, R24, UR4, -R216 ;  /* 0x0000000418d87c23 */ /* 0x000fe200080108d8 */
[----:B------:R-:W-:Y:S01]  /*7510*/  FSEL R24, R106, -INF , P1 ;  /* 0xff8000006a187808 */ /* 0x000fe20000800000 */
[----:B------:R-:W-:Y:S01]  /*7520*/  FADD.FTZ R35, R35, -R230 ;  /* 0x800000e623237221 */ /* 0x000fe20000010000 */
[----:B------:R-:W-:Y:S01]  /*7530*/  FFMA.FTZ R84, -R84, R84, 1 ;  /* 0x3f80000054547423 */ /* 0x000fe20000010154 */
[----:B------:R-:W-:Y:S01]  /*7540*/  FFMA.FTZ R194, -R194, R194, 1 ;  /* 0x3f800000c2c27423 */ /* 0x000fe200000101c2 */
[----:B-1----:R-:W-:Y:S01]  /*7550*/  FFMA.FTZ R202, R207, UR4, -R203 ;  /* 0x00000004cfca7c23 */ /* 0x002fe200080108cb */
[----:B------:R-:W-:Y:S01]  /*7560*/  FFMA.FTZ R199, R24, UR4, -R199 ;  /* 0x0000000418c77c23 */ /* 0x000fe200080108c7 */
[----:B------:R-:W-:Y:S01]  /*7570*/  FSEL R24, R107, -INF , P1 ;  /* 0xff8000006b187808 */ /* 0x000fe20000800000 */
[--C-:B------:R-:W-:Y:S01]  /*7580*/  FADD.FTZ R38, R38, -R231.reuse ;  /* 0x800000e726267221 */ /* 0x100fe20000010000 */
[----:B------:R-:W-:Y:S01]  /*7590*/  FSEL R207, R111, -INF , P1 ;  /* 0xff8000006fcf7808 */ /* 0x000fe20000800000 */
[----:B------:R-:W-:Y:S01]  /*75a0*/  FADD.FTZ R36, R36, -R231 ;  /* 0x800000e724247221 */ /* 0x000fe20000010000 */
[----:B------:R-:W-:Y:S01]  /*75b0*/  FFMA.FTZ R73, -R73, R73, 1 ;  /* 0x3f80000049497423 */ /* 0x000fe20000010149 */
[----:B------:R-:W-:Y:S01]  /*75c0*/  FFMA.FTZ R201, R24, UR4, -R201 ;  /* 0x0000000418c97c23 */ /* 0x000fe200080108c9 */
[----:B------:R-:W-:Y:S01]  /*75d0*/  FSEL R24, R110, -INF , P1 ;  /* 0xff8000006e187808 */ /* 0x000fe20000800000 */
[----:B------:R-:W-:Y:S01]  /*75e0*/  FFMA.FTZ R74, -R74, R74, 1 ;  /* 0x3f8000004a4a7423 */ /* 0x000fe2000001014a */
[----:B------:R-:W-:Y:S01]  /*75f0*/  MUFU.EX2 R95, R95 ;  /* 0x0000005f005f7308 */ /* 0x000fe20000000800 */
[----:B------:R-:W-:Y:S01]  /*7600*/  FFMA.FTZ R77, -R77, R77, 1 ;  /* 0x3f8000004d4d7423 */ /* 0x000fe2000001014d */
[----:B------:R-:W-:Y:S01]  /*7610*/  FADD.FTZ R30, R30, -R233 ;  /* 0x800000e91e1e7221 */ /* 0x000fe20000010000 */
[----:B------:R-:W-:-:S05]  /*7620*/  FFMA.FTZ R203, R24, UR4, -R203 ;  /* 0x0000000418cb7c23 */ /* 0x000fca00080108cb */
[----:B------:R1:W2:Y:S08]  /*7630*/  MUFU.EX2 R24, R204 ;  /* 0x000000cc00187308 */ /* 0x0002b00000000800 */
[----:B------:R-:W-:Y:S01]  /*7640*/  MUFU.EX2 R94, R94 ;  /* 0x0000005e005e7308 */ /* 0x000fe20000000800 */
[----:B-1----:R-:W-:-:S05]  /*7650*/  FSEL R204, R109, -INF , P2 ;  /* 0xff8000006dcc7808 */ /* 0x002fca0001000000 */
[--C-:B------:R-:W-:Y:S01]  /*7660*/  FFMA.FTZ R204, R204, UR4, -R205.reuse ;  /* 0x00000004cccc7c23 */ /* 0x100fe200080108cd */
[----:B------:R-:W-:Y:S01]  /*7670*/  FFMA.FTZ R205, R207, UR4, -R205 ;  /* 0x00000004cfcd7c23 */ /* 0x000fe200080108cd */
[----:B------:R-:W-:Y:S01]  /*7680*/  FSEL R207, R112, -INF , P2 ;  /* 0xff80000070cf7808 */ /* 0x000fe20001000000 */
[----:B------:R-:W1:Y:S04]  /*7690*/  MUFU.EX2 R92, R92 ;  /* 0x0000005c005c7308 */ /* 0x000e680000000800 */
[--C-:B------:R-:W-:Y:S01]  /*76a0*/  FFMA.FTZ R207, R207, UR4, -R208.reuse ;  /* 0x00000004cfcf7c23 */ /* 0x100fe200080108d0 */
[----:B------:R-:W-:Y:S01]  /*76b0*/  FFMA.FTZ R208, R13, UR4, -R208 ;  /* 0x000000040dd07c23 */ /* 0x000fe200080108d0 */
[----:B------:R-:W-:Y:S02]  /*76c0*/  FSEL R13, R115, -INF , P1 ;  /* 0xff800000730d7808 */ /* 0x000fe40000800000 */
[----:B------:R-:W3:Y:S03]  /*76d0*/  MUFU.EX2 R85, R85 ;  /* 0x0000005500557308 */ /* 0x000ee60000000800 */
[----:B------:R-:W-:-:S05]  /*76e0*/  FFMA.FTZ R210, R13, UR4, -R210 ;  /* 0x000000040dd27c23 */ /* 0x000fca00080108d2 */
[----:B------:R4:W-:Y:S02]  /*76f0*/  MUFU.EX2 R13, R211 ;  /* 0x000000d3000d7308 */ /* 0x0009e40000000800 */
[--C-:B----4-:R-:W-:Y:S01]  /*7700*/  FFMA.FTZ R211, R228, UR4, -R212.reuse ;  /* 0x00000004e4d37c23 */ /* 0x110fe200080108d4 */
[----:B------:R-:W-:Y:S01]  /*7710*/  FFMA.FTZ R212, R213, UR4, -R212 ;  /* 0x00000004d5d47c23 */ /* 0x000fe200080108d4 */
[----:B------:R-:W-:Y:S02]  /*7720*/  FSEL R213, R196, -INF , P2 ;  /* 0xff800000c4d57808 */ /* 0x000fe40001000000 */
[----:B------:R-:W-:-:S03]  /*7730*/  FSEL R228, R119, -INF , P1 ;  /* 0xff80000077e47808 */ /* 0x000fc60000800000 */
[--C-:B------:R-:W-:Y:S02]  /*7740*/  FFMA.FTZ R213, R213, UR4, -R214.reuse ;  /* 0x00000004d5d57c23 */ /* 0x100fe400080108d6 */
[----:B------:R-:W-:Y:S01]  /*7750*/  FFMA.FTZ R214, R228, UR4, -R214 ;  /* 0x00000004e4d67c23 */ /* 0x000fe200080108d6 */
[----:B------:R-:W-:Y:S02]  /*7760*/  VIADD R228, R9, 0x10 ;  /* 0x0000001009e47836 */ /* 0x000fe40000000000 */
[----:B------:R-:W-:Y:S01]  /*7770*/  FMUL.FTZ R28, R86, R28 ;  /* 0x0000001c561c7220 */ /* 0x000fe20000410000 */
[----:B------:R-:W-:Y:S01]  /*7780*/  FMUL.FTZ R29, R87, R29 ;  /* 0x0000001d571d7220 */ /* 0x000fe20000410000 */
[----:B--2---:R-:W-:Y:S01]  /*7790*/  FMUL.FTZ R38, R24, R38 ;  /* 0x0000002618267220 */ /* 0x004fe20000410000 */
[C---:B------:R-:W-:Y:S01]  /*77a0*/  IADD3 R231, R9.reuse, 0xc, RZ ;  /* 0x0000000c09e77810 */ /* 0x040fe20007ffe0ff */
[----:B------:R-:W2:Y:S01]  /*77b0*/  SHFL.IDX PT, R228, R227, R228, 0x1f ;  /* 0x00001fe4e3e47589 */ /* 0x000ea200000e0000 */
[----:B------:R-:W-:Y:S01]  /*77c0*/  FMUL.FTZ R36, R26, R36 ;  /* 0x000000241a247220 */ /* 0x000fe20000410000 */
[----:B------:R-:W-:-:S02]  /*77d0*/  VIADD R229, R9, 0x14 ;  /* 0x0000001409e57836 */ /* 0x000fc40000000000 */
[----:B------:R-:W-:Y:S01]  /*77e0*/  FFMA.FTZ R80, -R80, R80, 1 ;  /* 0x3f80000050507423 */ /* 0x000fe20000010150 */
[----:B------:R-:W4:Y:S01]  /*77f0*/  SHFL.IDX PT, R227, R227, R12, 0x1f ;  /* 0x00001f0ce3e37589 */ /* 0x000f2200000e0000 */
[----:B------:R-:W-:Y:S01]  /*7800*/  IADD3 R233, R9, 0x18, RZ ;  /* 0x0000001809e97810 */ /* 0x000fe20007ffe0ff */
[----:B------:R-:W-:Y:S01]  /*7810*/  FFMA.FTZ R79, -R79, R79, 1 ;  /* 0x3f8000004f4f7423 */ /* 0x000fe2000001014f */
[----:B------:R-:W-:Y:S01]  /*7820*/  FFMA.FTZ R76, -R76, R76, 1 ;  /* 0x3f8000004c4c7423 */ /* 0x000fe2000001014c */
[----:B-1----:R-:W-:Y:S01]  /*7830*/  FMUL.FTZ R35, R92, R35 ;  /* 0x000000235c237220 */ /* 0x002fe20000410000 */
[----:B------:R-:W-:Y:S01]  /*7840*/  FFMA.FTZ R72, -R72, R72, 1 ;  /* 0x3f80000048487423 */ /* 0x000fe20000010148 */
[----:B------:R-:W-:Y:S01]  /*7850*/  FFMA.FTZ R99, -R99, R99, 1 ;  /* 0x3f80000063637423 */ /* 0x000fe20000010163 */
[----:B------:R-:W-:Y:S01]  /*7860*/  MUFU.EX2 R201, R201 ;  /* 0x000000c900c97308 */ /* 0x000fe20000000800 */
[----:B------:R-:W-:Y:S01]  /*7870*/  FFMA.FTZ R82, -R82, R82, 1 ;  /* 0x3f80000052527423 */ /* 0x000fe20000010152 */
[----:B------:R-:W-:-:S06]  /*7880*/  FFMA.FTZ R81, -R81, R81, 1 ;  /* 0x3f80000051517423 */ /* 0x000fcc0000010151 */
[----:B------:R-:W-:Y:S08]  /*7890*/  MUFU.EX2 R199, R199 ;  /* 0x000000c700c77308 */ /* 0x000ff00000000800 */
[----:B------:R-:W-:Y:S01]  /*78a0*/  MUFU.EX2 R200, R200 ;  /* 0x000000c800c87308 */ /* 0x000fe20000000800 */
[----:B--2---:R-:W-:Y:S01]  /*78b0*/  FADD.FTZ R34, R34, -R228 ;  /* 0x800000e422227221 */ /* 0x004fe20000010000 */
[--C-:B----4-:R-:W-:Y:S01]  /*78c0*/  FADD.FTZ R37, R37, -R227.reuse ;  /* 0x800000e325257221 */ /* 0x110fe20000010000 */
[----:B------:R-:W-:-:S05]  /*78d0*/  FADD.FTZ R39, R39, -R227 ;  /* 0x800000e327277221 */ /* 0x000fca0000010000 */
[----:B------:R-:W-:Y:S01]  /*78e0*/  MUFU.EX2 R203, R203 ;  /* 0x000000cb00cb7308 */ /* 0x000fe20000000800 */
[----:B------:R-:W-:-:S07]  /*78f0*/  FFMA.FTZ R100, -R100, R100, 1 ;  /* 0x3f80000064647423 */ /* 0x000fce0000010164 */
[----:B------:R-:W-:Y:S08]  /*7900*/  MUFU.EX2 R209, R209 ;  /* 0x000000d100d17308 */ /* 0x000ff00000000800 */
[----:B------:R-:W-:Y:S08]  /*7910*/  MUFU.EX2 R210, R210 ;  /* 0x000000d200d27308 */ /* 0x000ff00000000800 */
[----:B------:R-:W-:Y:S08]  /*7920*/  MUFU.EX2 R202, R202 ;  /* 0x000000ca00ca7308 */ /* 0x000ff00000000800 */
[----:B------:R-:W-:Y:S08]  /*7930*/  MUFU.EX2 R204, R204 ;  /* 0x000000cc00cc7308 */ /* 0x000ff00000000800 */
[----:B------:R-:W-:Y:S01]  /*7940*/  MUFU.EX2 R205, R205 ;  /* 0x000000cd00cd7308 */ /* 0x000fe20000000800 */
[----:B------:R-:W-:-:S07]  /*7950*/  FFMA.FTZ R237, -R237, R237, 1 ;  /* 0x3f800000eded7423 */ /* 0x000fce00000101ed */
[----:B------:R-:W-:Y:S01]  /*7960*/  MUFU.EX2 R207, R207 ;  /* 0x000000cf00cf7308 */ /* 0x000fe20000000800 */
[----:B---3--:R-:W-:-:S07]  /*7970*/  FMUL.FTZ R30, R85, R30 ;  /* 0x0000001e551e7220 */ /* 0x008fce0000410000 */
[----:B------:R-:W-:Y:S08]  /*7980*/  MUFU.EX2 R208, R208 ;  /* 0x000000d000d07308 */ /* 0x000ff00000000800 */
[----:B------:R-:W-:Y:S08]  /*7990*/  MUFU.EX2 R211, R211 ;  /* 0x000000d300d37308 */ /* 0x000ff00000000800 */
[----:B------:R-:W-:Y:S01]  /*79a0*/  MUFU.EX2 R212, R212 ;  /* 0x000000d400d47308 */ /* 0x000fe20000000800 */
[----:B------:R-:W-:Y:S01]  /*79b0*/  FFMA.FTZ R101, -R101, R101, 1 ;  /* 0x3f80000065657423 */ /* 0x000fe20000010165 */
[----:B------:R-:W-:Y:S01]  /*79c0*/  FFMA.FTZ R103, -R103, R103, 1 ;  /* 0x3f80000067677423 */ /* 0x000fe20000010167 */
[----:B------:R-:W-:Y:S01]  /*79d0*/  FFMA.FTZ R108, -R108, R108, 1 ;  /* 0x3f8000006c6c7423 */ /* 0x000fe2000001016c */
[----:B------:R-:W-:Y:S01]  /*79e0*/  FFMA.FTZ R196, -R196, R196, 1 ;  /* 0x3f800000c4c47423 */ /* 0x000fe200000101c4 */
[----:B------:R-:W-:Y:S01]  /*79f0*/  FFMA.FTZ R116, -R116, R116, 1 ;  /* 0x3f80000074747423 */ /* 0x000fe20000010174 */
[----:B------:R-:W-:Y:S01]  /*7a00*/  FFMA.FTZ R197, -R197, R197, 1 ;  /* 0x3f800000c5c57423 */ /* 0x000fe200000101c5 */
[----:B------:R-:W-:Y:S01]  /*7a10*/  FFMA.FTZ R119, -R119, R119, 1 ;  /* 0x3f80000077777423 */ /* 0x000fe20000010177 */
[----:B------:R1:W-:Y:S01]  /*7a20*/  MUFU.EX2 R12, R226 ;  /* 0x000000e2000c7308 */ /* 0x0003e20000000800 */
[----:B------:R-:W-:Y:S01]  /*7a30*/  R2UR UR4, R236 ;  /* 0x00000000ec0472ca */ /* 0x000fe200000e0000 */
[----:B-1----:R-:W-:-:S06]  /*7a40*/  FFMA.FTZ R226, -R18, R18, 1 ;  /* 0x3f80000012e27423 */ /* 0x002fcc0000010112 */
[----:B------:R1:W-:Y:S02]  /*7a50*/  MUFU.EX2 R18, R215 ;  /* 0x000000d700127308 */ /* 0x0003e40000000800 */
[----:B-1----:R-:W-:Y:S01]  /*7a60*/  FMUL.FTZ R215, R226, R234 ;  /* 0x000000eae2d77220 */ /* 0x002fe20000410000 */
[----:B------:R-:W-:Y:S01]  /*7a70*/  FADD.FTZ R226, R25, -R232 ;  /* 0x800000e819e27221 */ /* 0x000fe20000010000 */
[----:B------:R-:W-:-:S04]  /*7a80*/  FMUL.FTZ R34, R91, R34 ;  /* 0x000000225b227220 */ /* 0x000fc80000410000 */
[----:B------:R1:W-:Y:S01]  /*7a90*/  MUFU.EX2 R25, R225 ;  /* 0x000000e100197308 */ /* 0x0003e20000000800 */
[----:B------:R-:W-:-:S07]  /*7aa0*/  FADD.FTZ R232, R27, -R232 ;  /* 0x800000e81be87221 */ /* 0x000fce0000010000 */
[----:B------:R2:W-:Y:S01]  /*7ab0*/  MUFU.EX2 R27, R223 ;  /* 0x000000df001b7308 */ /* 0x0005e20000000800 */
[----:B-1----:R-:W-:Y:S01]  /*7ac0*/  FADD.FTZ R225, R32, -R228 ;  /* 0x800000e420e17221 */ /* 0x002fe20000010000 */
[----:B------:R-:W-:Y:S01]  /*7ad0*/  FADD.FTZ R228, R33, -R230 ;  /* 0x800000e621e47221 */ /* 0x000fe20000010000 */
[----:B------:R-:W-:-:S05]  /*7ae0*/  FFMA.FTZ R33, -R5, R5, 1 ;  /* 0x3f80000005217423 */ /* 0x000fca0000010105 */
[----:B------:R1:W3:Y:S01]  /*7af0*/  MUFU.EX2 R32, R224 ;  /* 0x000000e000207308 */ /* 0x0002e20000000800 */
[----:B------:R-:W-:Y:S01]  /*7b00*/  FMUL.FTZ R225, R15, R225 ;  /* 0x000000e10fe17220 */ /* 0x000fe20000410000 */
[----:B------:R-:W-:Y:S01]  /*7b10*/  VIADD R230, R9, 0x10 ;  /* 0x0000001009e67836 */ /* 0x000fe20000000000 */
[----:B------:R4:W5:Y:S01]  /*7b20*/  LDL.LU R5, [R1+0x38] ;  /* 0x0000380001057983 */ /* 0x0009620000300800 */
[----:B--2---:R-:W-:-:S03]  /*7b30*/  FFMA.FTZ R223, -R4, R4, 1 ;  /* 0x3f80000004df7423 */ /* 0x004fc60000010104 */
[----:B------:R4:W5:Y:S01]  /*7b40*/  LDL.LU R4, [R1+0x34] ;  /* 0x0000340001047983 */ /* 0x0009620000300800 */
[----:B------:R-:W-:Y:S01]  /*7b50*/  FMUL.FTZ R37, R90, R37 ;  /* 0x000000255a257220 */ /* 0x000fe20000410000 */
[----:B-1----:R-:W-:Y:S01]  /*7b60*/  FMUL.FTZ R224, R117, R226 ;  /* 0x000000e275e07220 */ /* 0x002fe20000410000 */
[----:B------:R-:W-:Y:S01]  /*7b70*/  FMUL.FTZ R232, R89, R232 ;  /* 0x000000e859e87220 */ /* 0x000fe20000410000 */
[----:B------:R1:W2:Y:S02]  /*7b80*/  LDS R226, [R10+0x380] ;  /* 0x000380000ae27984 */ /* 0x0002a40000000800 */
[----:B------:R-:W-:Y:S01]  /*7b90*/  FMUL.FTZ R224, R33, R224 ;  /* 0x000000e021e07220 */ /* 0x000fe20000410000 */
[----:B------:R-:W-:Y:S01]  /*7ba0*/  FFMA.FTZ R33, -R3, R3, 1 ;  /* 0x3f80000003217423 */ /* 0x000fe20000010103 */
[----:B------:R-:W-:Y:S01]  /*7bb0*/  FMUL.FTZ R73, R73, R36 ;  /* 0x0000002449497220 */ /* 0x000fe20000410000 */
[----:B------:R4:W5:Y:S01]  /*7bc0*/  LDL.LU R3, [R1+0x30] ;  /* 0x0000300001037983 */ /* 0x0009620000300800 */
[----:B------:R-:W-:Y:S01]  /*7bd0*/  FMUL.FTZ R223, R223, R232 ;  /* 0x000000e8dfdf7220 */ /* 0x000fe20000410000 */
[----:B-1----:R1:W4:Y:S02]  /*7be0*/  MUFU.EX2 R10, R222 ;  /* 0x000000de000a7308 */ /* 0x0023240000000800 */
[----:B-1----:R-:W-:Y:S01]  /*7bf0*/  FMUL.FTZ R222, R33, R28 ;  /* 0x0000001c21de7220 */ /* 0x002fe20000410000 */
[----:B------:R-:W-:-:S05]  /*7c00*/  FFMA.FTZ R28, -R2, R2, 1 ;  /* 0x3f800000021c7423 */ /* 0x000fca0000010102 */
[----:B------:R1:W4:Y:S01]  /*7c10*/  MUFU.EX2 R33, R220 ;  /* 0x000000dc00217308 */ /* 0x0003220000000800 */
[----:B------:R1:W5:Y:S02]  /*7c20*/  LDL.LU R2, [R1+0x2c] ;  /* 0x00002c0001027983 */ /* 0x0003640000300800 */
[----:B-1----:R-:W-:Y:S01]  /*7c30*/  FMUL.FTZ R220, R14, R31 ;  /* 0x0000001f0edc7220 */ /* 0x002fe20000410000 */
[----:B------:R-:W-:-:S03]  /*7c40*/  FMUL.FTZ R31, R28, R29 ;  /* 0x0000001d1c1f7220 */ /* 0x000fc60000410000 */
[----:B------:R-:W-:Y:S01]  /*7c50*/  FMUL.FTZ R29, R235, R220 ;  /* 0x000000dceb1d7220 */ /* 0x000fe20000410000 */
[----:B------:R-:W-:Y:S01]  /*7c60*/  FFMA.FTZ R220, -R19, R19, 1 ;  /* 0x3f80000013dc7423 */ /* 0x000fe20000010113 */
[----:B------:R-:W-:Y:S01]  /*7c70*/  VIADD R235, R9, 0x4 ;  /* 0x0000000409eb7836 */ /* 0x000fe20000000000 */
[----:B------:R1:W4:Y:S02]  /*7c80*/  MUFU.EX2 R19, R217 ;  /* 0x000000d900137308 */ /* 0x0003240000000800 */
[----:B-1----:R-:W-:Y:S01]  /*7c90*/  FMUL.FTZ R217, R21, R34 ;  /* 0x0000002215d97220 */ /* 0x002fe20000410000 */
[----:B------:R-:W-:Y:S02]  /*7ca0*/  FFMA.FTZ R34, -R75, R75, 1 ;  /* 0x3f8000004b227423 */ /* 0x000fe4000001014b */
[----:B--2---:R-:W1:Y:S02]  /*7cb0*/  SHFL.IDX PT, R75, R226, R235, 0x1f ;  /* 0x00001febe24b7589 */ /* 0x004e6400000e0000 */
[----:B------:R-:W-:-:S02]  /*7cc0*/  FMUL.FTZ R38, R34, R38 ;  /* 0x0000002622267220 */ /* 0x000fc40000410000 */
[----:B------:R-:W2:Y:S01]  /*7cd0*/  SHFL.IDX PT, R28, R226, R9, 0x1f ;  /* 0x00001f09e21c7589 */ /* 0x000ea200000e0000 */
[----:B------:R3:W-:Y:S01]  /*7ce0*/  MUFU.EX2 R34, R219 ;  /* 0x000000db00227308 */ /* 0x0007e20000000800 */
[----:B------:R-:W-:Y:S02]  /*7cf0*/  FMUL.FTZ R220, R220, R225 ;  /* 0x000000e1dcdc7220 */ /* 0x000fe40000410000 */
[----:B------:R-:W4:Y:S04]  /*7d00*/  SHFL.IDX PT, R225, R226, R230, 0x1f ;  /* 0x00001fe6e2e17589 */ /* 0x000f2800000e0000 */
[----:B---3--:R-:W3:Y:S01]  /*7d10*/  SHFL.IDX PT, R219, R226, R231, 0x1f ;  /* 0x00001fe7e2db7589 */ /* 0x008ee200000e0000 */
[--C-:B-1----:R-:W-:Y:S01]  /*7d20*/  FADD.FTZ R41, R41, -R75.reuse ;  /* 0x8000004b29297221 */ /* 0x102fe20000010000 */
[----:B------:R-:W-:Y:S01]  /*7d30*/  FADD.FTZ R43, R43, -R75 ;  /* 0x8000004b2b2b7221 */ /* 0x000fe20000010000 */
[--C-:B--2---:R-:W-:Y:S01]  /*7d40*/  FADD.FTZ R40, R40, -R28.reuse ;  /* 0x8000001c28287221 */ /* 0x104fe20000010000 */
[----:B------:R-:W-:Y:S01]  /*7d50*/  FADD.FTZ R28, R42, -R28 ;  /* 0x8000001c2a1c7221 */ /* 0x000fe20000010000 */
[----:B------:R-:W-:Y:S01]  /*7d60*/  FFMA.FTZ R42, -R78, R78, 1 ;  /* 0x3f8000004e2a7423 */ /* 0x000fe2000001014e */
[----:B------:R-:W-:Y:S01]  /*7d70*/  FMUL.FTZ R75, R96, R41 ;  /* 0x00000029604b7220 */ /* 0x000fe20000410000 */
[----:B----4-:R-:W-:Y:S01]  /*7d80*/  FADD.FTZ R48, R48, -R225 ;  /* 0x800000e130307221 */ /* 0x010fe20000010000 */
[----:B---3--:R-:W-:-:S02]  /*7d90*/  FADD.FTZ R47, R47, -R219 ;  /* 0x800000db2f2f7221 */ /* 0x008fc40000010000 */
[----:B------:R-:W-:Y:S01]  /*7da0*/  FMUL.FTZ R42, R42, R75 ;  /* 0x0000004b2a2a7220 */ /* 0x000fe20000410000 */
[----:B------:R-:W-:Y:S01]  /*7db0*/  FMUL.FTZ R75, R32, R48 ;  /* 0x00000030204b7220 */ /* 0x000fe20000410000 */
[----:B------:R-:W-:-:S04]  /*7dc0*/  FMUL.FTZ R47, R27, R47 ;  /* 0x0000002f1b2f7220 */ /* 0x000fc80000410000 */
[----:B------:R-:W-:Y:S01]  /*7dd0*/  FMUL.FTZ R48, R84, R47 ;  /* 0x0000002f54307220 */ /* 0x000fe20000410000 */
[----:B------:R-:W-:Y:S02]  /*7de0*/  FMUL.FTZ R47, R194, R75 ;  /* 0x0000004bc22f7220 */ /* 0x000fe40000410000 */
[----:B------:R-:W2:Y:S01]  /*7df0*/  LDL R194, [R1+0x18] ;  /* 0x0000180001c27983 */ /* 0x000ea20000100800 */
[----:B------:R-:W-:Y:S01]  /*7e00*/  FFMA.FTZ R21, -R20, R20, 1 ;  /* 0x3f80000014157423 */ /* 0x000fe20000010114 */
[----:B------:R-:W-:Y:S01]  /*7e10*/  FMUL.FTZ R36, R97, R39 ;  /* 0x0000002761247220 */ /* 0x000fe20000410000 */
[----:B------:R1:W-:Y:S01]  /*7e20*/  MUFU.EX2 R20, R221 ;  /* 0x000000dd00147308 */ /* 0x0003e20000000800 */
[----:B------:R-:W-:Y:S01]  /*7e30*/  FMUL.FTZ R39, R74, R37 ;  /* 0x000000254a277220 */ /* 0x000fe20000410000 */
[----:B------:R-:W-:Y:S01]  /*7e40*/  VIADD R232, R9, 0x8 ;  /* 0x0000000809e87836 */ /* 0x000fe20000000000 */
[----:B------:R-:W-:Y:S01]  /*7e50*/  LDS R74, [R11+0x380] ;  /* 0x000380000b4a7984 */ /* 0x000fe20000000800 */
[----:B-1----:R-:W-:-:S04]  /*7e60*/  FMUL.FTZ R221, R93, R228 ;  /* 0x000000e45ddd7220 */ /* 0x002fc80000410000 */
[----:B------:R-:W-:Y:S02]  /*7e70*/  FMUL.FTZ R221, R21, R221 ;  /* 0x000000dd15dd7220 */ /* 0x000fe40000410000 */
[----:B------:R1:W-:Y:S01]  /*7e80*/  MUFU.EX2 R21, R218 ;  /* 0x000000da00157308 */ /* 0x0003e20000000800 */
[----:B------:R-:W3:Y:S04]  /*7e90*/  SHFL.IDX PT, R227, R226, R229, 0x1f ;  /* 0x00001fe5e2e37589 */ /* 0x000ee800000e0000 */
[----:B-1----:R-:W1:Y:S01]  /*7ea0*/  SHFL.IDX PT, R218, R226, R232, 0x1f ;  /* 0x00001fe8e2da7589 */ /* 0x002e6200000e0000 */
[----:B------:R-:W-:Y:S01]  /*7eb0*/  FMUL.FTZ R40, R95, R40 ;  /* 0x000000285f287220 */ /* 0x000fe20000410000 */
[----:B------:R-:W-:Y:S01]  /*7ec0*/  FMUL.FTZ R43, R94, R43 ;  /* 0x0000002b5e2b7220 */ /* 0x000fe20000410000 */
[----:B------:R-:W-:-:S02]  /*7ed0*/  VIADD R234, R9, 0x1c ;  /* 0x0000001c09ea7836 */ /* 0x000fc40000000000 */
[----:B------:R-:W-:Y:S01]  /*7ee0*/  FMUL.FTZ R41, R77, R40 ;  /* 0x000000284d297220 */ /* 0x000fe20000410000 */
[----:B------:R-:W-:Y:S01]  /*7ef0*/  FMUL.FTZ R40, R80, R43 ;  /* 0x0000002b50287220 */ /* 0x000fe20000410000 */
[----:B------:R-:W-:Y:S01]  /*7f00*/  FADD.FTZ R50, R50, -R225 ;  /* 0x800000e132327221 */ /* 0x000fe20000010000 */
[----:B------:R-:W-:Y:S01]  /*7f10*/  FFMA.FTZ R43, -R83, R83, 1 ;  /* 0x3f800000532b7423 */ /* 0x000fe20000010153 */
[----:B------:R-:W-:Y:S01]  /*7f20*/  SHFL.IDX PT, R228, R226, R233, 0x1f ;  /* 0x00001fe9e2e47589 */ /* 0x000fe200000e0000 */
[----:B------:R-:W-:Y:S01]  /*7f30*/  FMUL.FTZ R28, R13, R28 ;  /* 0x0000001c0d1c7220 */ /* 0x000fe20000410000 */
[----:B------:R-:W-:Y:S02]  /*7f40*/  FMUL.FTZ R77, R10, R50 ;  /* 0x000000320a4d7220 */ /* 0x000fe40000410000 */
[----:B------:R-:W4:Y:S01]  /*7f50*/  SHFL.IDX PT, R226, R226, R234, 0x1f ;  /* 0x00001feae2e27589 */ /* 0x000f2200000e0000 */
[--C-:B---3--:R-:W-:Y:S01]  /*7f60*/  FADD.FTZ R49, R49, -R227.reuse ;  /* 0x800000e331317221 */ /* 0x108fe20000010000 */
[----:B------:R-:W-:Y:S01]  /*7f70*/  FADD.FTZ R51, R51, -R227 ;  /* 0x800000e333337221 */ /* 0x000fe20000010000 */
[----:B-1----:R-:W-:-:S04]  /*7f80*/  FADD.FTZ R46, R46, -R218 ;  /* 0x800000da2e2e7221 */ /* 0x002fc80000010000 */
[----:B------:R-:W-:Y:S01]  /*7f90*/  FMUL.FTZ R46, R18, R46 ;  /* 0x0000002e122e7220 */ /* 0x000fe20000410000 */
[----:B------:R-:W-:Y:S01]  /*7fa0*/  FMUL.FTZ R11, R79, R28 ;  /* 0x0000001c4f0b7220 */ /* 0x000fe20000410000 */
[----:B------:R-:W1:Y:S02]  /*7fb0*/  SHFL.IDX PT, R80, R74, R235, 0x1f ;  /* 0x00001feb4a507589 */ /* 0x000e6400000e0000 */
[----:B------:R-:W-:Y:S01]  /*7fc0*/  FMUL.FTZ R43, R43, R46 ;  /* 0x0000002e2b2b7220 */ /* 0x000fe20000410000 */
[----:B------:R-:W-:Y:S01]  /*7fd0*/  FFMA.FTZ R46, -R98, R98, 1 ;  /* 0x3f800000622e7423 */ /* 0x000fe20000010162 */
[----:B------:R-:W-:Y:S01]  /*7fe0*/  FMUL.FTZ R37, R76, R36 ;  /* 0x000000244c257220 */ /* 0x000fe20000410000 */
[----:B------:R-:W-:Y:S01]  /*7ff0*/  FFMA.FTZ R50, -R195, R195, 1 ;  /* 0x3f800000c3327423 */ /* 0x000fe200000101c3 */
[----:B------:R-:W-:Y:S01]  /*8000*/  FMUL.FTZ R49, R33, R49 ;  /* 0x0000003121317220 */ /* 0x000fe20000410000 */
[----:B------:R-:W-:Y:S01]  /*8010*/  FMUL.FTZ R28, R19, R51 ;  /* 0x00000033131c7220 */ /* 0x000fe20000410000 */
[----:B------:R-:W3:Y:S01]  /*8020*/  SHFL.IDX PT, R79, R74, R232, 0x1f ;  /* 0x00001fe84a4f7589 */ /* 0x000ee200000e0000 */
[----:B------:R-:W-:-:S03]  /*8030*/  FMUL.FTZ R46, R46, R77 ;  /* 0x0000004d2e2e7220 */ /* 0x000fc60000410000 */
[----:B------:R-:W3:Y:S01]  /*8040*/  SHFL.IDX PT, R76, R74, R231, 0x1f ;  /* 0x00001fe74a4c7589 */ /* 0x000ee200000e0000 */
[----:B------:R-:W-:-:S03]  /*8050*/  FMUL.FTZ R50, R50, R49 ;  /* 0x0000003132327220 */ /* 0x000fc60000410000 */
[----:B------:R-:W3:Y:S01]  /*8060*/  SHFL.IDX PT, R75, R74, R233, 0x1f ;  /* 0x00001fe94a4b7589 */ /* 0x000ee200000e0000 */
[----:B------:R-:W-:Y:S01]  /*8070*/  FMUL.FTZ R72, R72, R35 ;  /* 0x0000002348487220 */ /* 0x000fe20000410000 */
[----:B------:R-:W-:Y:S02]  /*8080*/  FMUL.FTZ R49, R99, R28 ;  /* 0x0000001c63317220 */ /* 0x000fe40000410000 */
[----:B------:R-:W3:Y:S01]  /*8090*/  SHFL.IDX PT, R83, R74, R9, 0x1f ;  /* 0x00001f094a537589 */ /* 0x000ee200000e0000 */
[----:B------:R-:W1:Y:S03]  /*80a0*/  MUFU.EX2 R35, R216 ;  /* 0x000000d800237308 */ /* 0x000e660000000800 */
[----:B------:R-:W3:Y:S04]  /*80b0*/  SHFL.IDX PT, R77, R74, R230, 0x1f ;  /* 0x00001fe64a4d7589 */ /* 0x000ee800000e0000 */
[----:B------:R-:W3:Y:S01]  /*80c0*/  SHFL.IDX PT, R28, R74, R229, 0x1f ;  /* 0x00001fe54a1c7589 */ /* 0x000ee200000e0000 */
[----:B------:R-:W-:Y:S01]  /*80d0*/  FADD.FTZ R45, R45, -R219 ;  /* 0x800000db2d2d7221 */ /* 0x000fe20000010000 */
[----:B------:R-:W-:-:S02]  /*80e0*/  FADD.FTZ R44, R44, -R218 ;  /* 0x800000da2c2c7221 */ /* 0x000fc40000010000 */
[----:B------:R3:W3:Y:S01]  /*80f0*/  SHFL.IDX PT, R78, R74, R234, 0x1f ;  /* 0x00001fea4a4e7589 */ /* 0x0006e200000e0000 */
[----:B------:R-:W-:Y:S01]  /*8100*/  FMUL.FTZ R45, R25, R45 ;  /* 0x0000002d192d7220 */ /* 0x000fe20000410000 */
[----:B----4-:R-:W-:Y:S01]  /*8110*/  FADD.FTZ R55, R55, -R226 ;  /* 0x800000e237377221 */ /* 0x010fe20000010000 */
[----:B------:R-:W-:Y:S01]  /*8120*/  FMUL.FTZ R44, R12, R44 ;  /* 0x0000002c0c2c7220 */ /* 0x000fe20000410000 */
[----:B------:R-:W-:Y:S01]  /*8130*/  FADD.FTZ R52, R52, -R228 ;  /* 0x800000e434347221 */ /* 0x000fe20000010000 */
[----:B------:R-:W4:Y:S01]  /*8140*/  MUFU.EX2 R36, R206 ;  /* 0x000000ce00247308 */ /* 0x000f220000000800 */
[----:B------:R-:W-:Y:S01]  /*8150*/  FMUL.FTZ R45, R82, R45 ;  /* 0x0000002d522d7220 */ /* 0x000fe20000410000 */
[----:B------:R-:W-:Y:S01]  /*8160*/  FADD.FTZ R53, R53, -R226 ;  /* 0x800000e235357221 */ /* 0x000fe20000010000 */
[----:B------:R-:W-:Y:S01]  /*8170*/  FMUL.FTZ R44, R81, R44 ;  /* 0x0000002c512c7220 */ /* 0x000fe20000410000 */
[----:B-1----:R-:W-:Y:S01]  /*8180*/  FMUL.FTZ R82, R35, R55 ;  /* 0x0000003723527220 */ /* 0x002fe20000410000 */
[--C-:B------:R-:W-:Y:S01]  /*8190*/  FADD.FTZ R57, R57, -R80.reuse ;  /* 0x8000005039397221 */ /* 0x100fe20000010000 */
[----:B------:R-:W-:Y:S01]  /*81a0*/  FMUL.FTZ R81, R20, R52 ;  /* 0x0000003414517220 */ /* 0x000fe20000410000 */
[----:B------:R-:W-:Y:S01]  /*81b0*/  FADD.FTZ R80, R59, -R80 ;  /* 0x800000503b507221 */ /* 0x000fe20000010000 */
[----:B---3--:R-:W-:Y:S01]  /*81c0*/  FADD.FTZ R55, R60, -R79 ;  /* 0x8000004f3c377221 */ /* 0x008fe20000010000 */
[----:B------:R-:W-:Y:S01]  /*81d0*/  FADD.FTZ R60, R63, -R76 ;  /* 0x8000004c3f3c7221 */ /* 0x000fe20000010000 */
[--C-:B------:R-:W-:Y:S01]  /*81e0*/  FADD.FTZ R68, R68, -R75.reuse ;  /* 0x8000004b44447221 */ /* 0x100fe20000010000 */
[----:B------:R-:W-:Y:S01]  /*81f0*/  FADD.FTZ R63, R70, -R75 ;  /* 0x8000004b463f7221 */ /* 0x000fe20000010000 */
[----:B------:R-:W1:Y:S01]  /*8200*/  MUFU.EX2 R74, R213 ;  /* 0x000000d5004a7308 */ /* 0x000e620000000800 */
[----:B------:R-:W-:Y:S01]  /*8210*/  FMUL.FTZ R52, R34, R53 ;  /* 0x0000003522347220 */ /* 0x000fe20000410000 */
[----:B------:R-:W-:Y:S01]  /*8220*/  FADD.FTZ R58, R58, -R83 ;  /* 0x800000533a3a7221 */ /* 0x000fe20000010000 */
[--C-:B------:R-:W-:Y:S01]  /*8230*/  FADD.FTZ R64, R64, -R77.reuse ;  /* 0x8000004d40407221 */ /* 0x100fe20000010000 */
[----:B------:R-:W-:Y:S01]  /*8240*/  FADD.FTZ R59, R66, -R77 ;  /* 0x8000004d423b7221 */ /* 0x000fe20000010000 */
[----:B------:R-:W-:Y:S01]  /*8250*/  FMUL.FTZ R53, R100, R81 ;  /* 0x0000005164357220 */ /* 0x000fe20000410000 */
[----:B------:R-:W-:Y:S01]  /*8260*/  FFMA.FTZ R77, -R107, R107, 1 ;  /* 0x3f8000006b4d7423 */ /* 0x000fe2000001016b */
[----:B------:R-:W-:Y:S01]  /*8270*/  FMUL.FTZ R80, R201, R80 ;  /* 0x00000050c9507220 */ /* 0x000fe20000410000 */
[----:B------:R-:W3:Y:S01]  /*8280*/  MUFU.EX2 R75, R214 ;  /* 0x000000d6004b7308 */ /* 0x000ee20000000800 */
[----:B------:R-:W-:Y:S01]  /*8290*/  FADD.FTZ R81, R56, -R83 ;  /* 0x8000005338517221 */ /* 0x000fe20000010000 */
[----:B------:R-:W-:Y:S01]  /*82a0*/  FADD.FTZ R62, R62, -R79 ;  /* 0x8000004f3e3e7221 */ /* 0x000fe20000010000 */
[----:B------:R-:W-:Y:S01]  /*82b0*/  FADD.FTZ R56, R65, -R28 ;  /* 0x8000001c41387221 */ /* 0x000fe20000010000 */
[----:B------:R-:W-:Y:S01]  /*82c0*/  FADD.FTZ R54, R54, -R228 ;  /* 0x800000e436367221 */ /* 0x000fe20000010000 */
[----:B------:R-:W-:Y:S01]  /*82d0*/  FMUL.FTZ R65, R199, R58 ;  /* 0x0000003ac7417220 */ /* 0x000fe20000410000 */
[----:B------:R-:W-:Y:S01]  /*82e0*/  FMUL.FTZ R58, R200, R57 ;  /* 0x00000039c83a7220 */ /* 0x000fe20000410000 */
        /* <DEDUP_REMOVED lines=9> */
[----:B------:R-:W-:Y:S01]  /*8380*/  FFMA.FTZ R76, -R104, R104, 1 ;  /* 0x3f800000684c7423 */ /* 0x000fe20000010168 */
[----:B----4-:R-:W-:Y:S01]  /*8390*/  FMUL.FTZ R81, R36, R81 ;  /* 0x0000005124517220 */ /* 0x010fe20000410000 */
[----:B------:R-:W-:Y:S01]  /*83a0*/  FMUL.FTZ R57, R209, R56 ;  /* 0x00000038d1397220 */ /* 0x000fe20000410000 */
[----:B------:R-:W-:Y:S01]  /*83b0*/  FMUL.FTZ R51, R51, R54 ;  /* 0x0000003633337220 */ /* 0x000fe20000410000 */
[--C-:B------:R-:W-:Y:S01]  /*83c0*/  FADD.FTZ R69, R69, -R78.reuse ;  /* 0x8000004e45457221 */ /* 0x100fe20000010000 */
[----:B------:R-:W-:Y:S01]  /*83d0*/  FFMA.FTZ R98, -R113, R113, 1 ;  /* 0x3f80000071627423 */ /* 0x000fe20000010171 */
[----:B------:R-:W-:Y:S01]  /*83e0*/  FFMA.FTZ R99, -R115, R115, 1 ;  /* 0x3f80000073637423 */ /* 0x000fe20000010173 */
[----:B------:R-:W-:Y:S01]  /*83f0*/  FMUL.FTZ R56, R210, R67 ;  /* 0x00000043d2387220 */ /* 0x000fe20000410000 */
[----:B------:R-:W-:Y:S01]  /*8400*/  FMUL.FTZ R54, R101, R52 ;  /* 0x0000003465367220 */ /* 0x000fe20000410000 */
[----:B------:R-:W-:Y:S01]  /*8410*/  FADD.FTZ R28, R71, -R78 ;  /* 0x8000004e471c7221 */ /* 0x000fe20000010000 */
        /* <DEDUP_REMOVED lines=9> */
[----:B------:R-:W-:Y:S01]  /*84b0*/  FMUL.FTZ R98, R98, R57 ;  /* 0x0000003962627220 */ /* 0x000fe20000410000 */
[----:B------:R-:W-:Y:S01]  /*84c0*/  FMUL.FTZ R99, R99, R56 ;  /* 0x0000003863637220 */ /* 0x000fe20000410000 */
[----:B-1----:R-:W-:Y:S01]  /*84d0*/  FMUL.FTZ R69, R74, R69 ;  /* 0x000000454a457220 */ /* 0x002fe20000410000 */
[----:B------:R-:W-:Y:S01]  /*84e0*/  F2FP.BF16.F32.PACK_AB R71, R29, R30 ;  /* 0x0000001e1d47723e */ /* 0x000fe200000010ff */
[----:B------:R-:W-:Y:S01]  /*84f0*/  FFMA.FTZ R83, -R112, R112, 1 ;  /* 0x3f80000070537423 */ /* 0x000fe20000010170 */
[----:B------:R-:W-:Y:S01]  /*8500*/  FFMA.FTZ R84, -R114, R114, 1 ;  /* 0x3f80000072547423 */ /* 0x000fe20000010172 */
        /* <DEDUP_REMOVED lines=25> */
[----:B------:R-:W-:Y:S01]  /*86a0*/  UMOV UR6, UR4 ;  /* 0x0000000400067c82 */ /* 0x000fe20008000000 */
[----:B------:R-:W-:Y:S01]  /*86b0*/  F2FP.BF16.F32.PACK_AB R62, R45, R44 ;  /* 0x0000002c2d3e723e */ /* 0x000fe200000010ff */
[----:B------:R-:W-:Y:S01]  /*86c0*/  UMOV UR7, 0x40000040 ;  /* 0x4000004000077882 */ /* 0x000fe20000000000 */
[----:B------:R-:W-:Y:S01]  /*86d0*/  F2FP.BF16.F32.PACK_AB R63, R48, R43 ;  /* 0x0000002b303f723e */ /* 0x000fe200000010ff */
[----:B------:R-:W3:Y:S01]  /*86e0*/  LDL R37, [R1+0x24] ;  /* 0x0000240001257983 */ /* 0x000ee20000100800 */
        /* <DEDUP_REMOVED lines=78> */
[----:B------:R-:W-:Y:S01]  /*8bd0*/  UMOV UR5, 0x40000040 ;  /* 0x4000004000057882 */ /* 0x000fe20000000000 */
[----:B------:R-:W-:Y:S02]  /*8be0*/  WARPGROUP.DEPBAR.LE gsb0, 0x0 ;  /* 0x00008000000079c5 */ /* 0x000fe40000010000 */
[----:B------:R2:W-:Y:S06]  /*8bf0*/  MEMBAR.ALL.CTA ;  /* 0x0000000000007992 */ /* 0x0005ec0000008000 */
[----:B--2---:R-:W2:Y:S02]  /*8c00*/  FENCE.VIEW.ASYNC.S ;  /* 0x00000000000073c6 */ /* 0x004ea40000000000 */
[----:B--2---:R-:W-:Y:S06]  /*8c10*/  BAR.SYNC.DEFER_BLOCKING 0x9, 0x100 ;  /* 0x0244000000007b1d */ /* 0x004fec0000010000 */
[----:B------:R-:W-:-:S06]  /*8c20*/  WARPGROUP.ARRIVE ;  /* 0x00000000000079c5 */ /* 0x000fcc0000000000 */
[----:B------:R-:W-:Y:S01]  /*8c30*/  HGMMA.64x16x16.F32.BF16 R40, gdesc[UR4].tnspA, RZ, !UPT, gsb0 ;  /* 0x20200000042879f0 */ /* 0x000fe2000c0018ff */
[----:B------:R-:W-:Y:S01]  /*8c40*/  UIADD3 UR10, UR6, 0x100, URZ ;  /* 0x00000100060a7890 */ /* 0x000fe2000fffe03f */
[----:B------:R-:W-:Y:S01]  /*8c50*/  UMOV UR8, UR4 ;  /* 0x0000000400087c82 */ /* 0x000fe20008000000 */
[----:B------:R-:W-:Y:S01]  /*8c60*/  UMOV UR9, UR5 ;  /* 0x0000000500097c82 */ /* 0x000fe20008000000 */
[----:B------:R-:W-:Y:S01]  /*8c70*/  UMOV UR11, 0x40000040 ;  /* 0x40000040000b7882 */ /* 0x000fe20000000000 */
[----:B------:R-:W-:Y:S02]  /*8c80*/  WARPGROUP.DEPBAR.LE gsb0, 0x0 ;  /* 0x00008000000079c5 */ /* 0x000fe40000010000 */
[----:B------:R-:W-:-:S06]  /*8c90*/  WARPGROUP.ARRIVE ;  /* 0x00000000000079c5 */ /* 0x000fcc0000000000 */
[----:B------:R-:W-:Y:S01]  /*8ca0*/  HGMMA.64x16x16.F32.BF16 R32, gdesc[UR8].tnspA, RZ, !UPT, gsb0 ;  /* 0x20200000082079f0 */ /* 0x000fe2000c0018ff */
[----:B------:R-:W-:Y:S01]  /*8cb0*/  UIADD3 UR12, UR6, 0x200, URZ ;  /* 0x00000200060c7890 */ /* 0x000fe2000fffe03f */
[----:B------:R-:W-:Y:S01]  /*8cc0*/  UMOV UR8, UR4 ;  /* 0x0000000400087c82 */ /* 0x000fe20008000000 */
[----:B------:R-:W-:Y:S01]  /*8cd0*/  UMOV UR9, UR5 ;  /* 0x0000000500097c82 */ /* 0x000fe20008000000 */
[----:B------:R-:W-:-:S04]  /*8ce0*/  UMOV UR11, 0x40000040 ;  /* 0x40000040000b7882 */ /* 0x000fc80000000000 */
        /* <DEDUP_REMOVED lines=139> */
[----:B-1----:R-:W-:Y:S05]  /*95a0*/  @!P0 BRA `(.L_x_2443) ;  /* 0x0000000000048947 */ /* 0x002fea0003800000 */
[----:B------:R-:W-:Y:S01]  /*95b0*/  BPT.TRAP 0x1 ;  /* 0x000000040000795c */ /* 0x000fe20000300000 */
.L_x_2443:
        /* <DEDUP_REMOVED lines=13> */
[----:B------:R-:W-:Y:S02]  /*9690*/  VIADD R11, R10, 0x9 ;  /* 0x000000090a0b7836 */ /* 0x000fe40000000000 */
[----:B------:R-:W1:Y:S02]  /*96a0*/  S2R R10, SR_TID.X ;  /* 0x00000000000a7919 */ /* 0x000e640000002100 */
        /* <DEDUP_REMOVED lines=43> */
.L_x_2444:
[----:B------:R-:W-:Y:S01]  /*9960*/  VIADD R16, R16, 0x1 ;  /* 0x0000000110107836 */ /* 0x000fe20000000000 */
[----:B------:R-:W-:Y:S01]  /*9970*/  IADD3 R6, R6, 0x26820, RZ ;  /* 0x0002682006067810 */ /* 0x000fe20007ffe0ff */
[----:B------:R-:W-:-:S03]  /*9980*/  VIADD R0, R0, 0x1 ;  /* 0x0000000100007836 */ /* 0x000fc60000000000 */
[----:B------:R-:W-:Y:S02]  /*9990*/  ISETP.GE.AND P1, PT, R16, UR37, PT ;  /* 0x0000002510007c0c */ /* 0x000fe4000bf26270 */
[C---:B------:R-:W-:Y:S02]  /*99a0*/  ISETP.NE.AND P0, PT, R0.reuse, 0x2, PT ;  /* 0x000000020000780c */ /* 0x040fe40003f05270 */
[----:B------:R-:W-:Y:S02]  /*99b0*/  PRMT R6, RZ, 0x654, R6 ;  /* 0x00000654ff067816 */ /* 0x000fe40000000006 */
[----:B--2---:R-:W-:Y:S02]  /*99c0*/  SEL R5, RZ, 0x1, P0 ;  /* 0x00000001ff057807 */ /* 0x004fe40000000000 */
[----:B------:R3:W-:Y:S01]  /*99d0*/  SYNCS.ARRIVE.TRANS64.RED.A1T0 RZ, [R6+URZ], RZ ;  /* 0x000000ff06ff79a7 */ /* 0x0007e2000810043f */
[----:B------:R-:W-:Y:S02]  /*99e0*/  SEL R0, R0, RZ, P0 ;  /* 0x000000ff00007207 */ /* 0x000fe40000000000 */
[----:B------:R-:W-:-:S02]  /*99f0*/  LOP3.LUT R4, R4, R5, RZ, 0x3c, !PT ;  /* 0x0000000504047212 */ /* 0x000fc400078e3cff */
[----:B------:R-:W-:Y:S05]  /*9a00*/  @!P1 BRA `(.L_x_2445) ;  /* 0xffffffc400309947 */ /* 0x000fea000383ffff */
.L_x_2434:
        /* <DEDUP_REMOVED lines=34> */
.L_x_2414:
[----:B------:R-:W-:Y:S05]  /*9c30*/  @P0 BRA `(.L_x_2446) ;  /* 0x0000000800c80947 */ /* 0x000fea0003800000 */
[----:B------:R-:W4:Y:S01]  /*9c40*/  S2R R3, SR_CgaCtaId ;  /* 0x0000000000037919 */ /* 0x000f220000008800 */
[----:B------:R-:W-:-:S04]  /*9c50*/  MOV R0, 0x400 ;  /* 0x0000040000007802 */ /* 0x000fc80000000f00 */
[----:B----4-:R-:W-:-:S04]  /*9c60*/  LEA R17, R3, R0, 0x18 ;  /* 0x0000000003117211 */ /* 0x010fc800078ec0ff */
[----:B------:R-:W-:-:S13]  /*9c70*/  LOP3.LUT P0, RZ, R17, 0x3ff, RZ, 0xc0, !PT ;  /* 0x000003ff11ff7812 */ /* 0x000fda000780c0ff */
[----:B------:R-:W-:Y:S05]  /*9c80*/  @!P0 BRA `(.L_x_2447) ;  /* 0x0000000000408947 */ /* 0x000fea0003800000 */
[----:B------:R-:W-:Y:S01]  /*9c90*/  MOV R0, 0x0 ;  /* 0x0000000000007802 */ /* 0x000fe20000000f00 */
[----:B------:R-:W-:Y:S01]  /*9ca0*/  ULDC.64 UR4, c[0x4][0x90] ;  /* 0x0100240000047ab9 */ /* 0x000fe20000000a00 */
[----:B------:R-:W-:Y:S01]  /*9cb0*/  ULDC.64 UR6, c[0x4][0x98] ;  /* 0x0100260000067ab9 */ /* 0x000fe20000000a00 */
[----:B------:R-:W-:Y:S01]  /*9cc0*/  MOV R4, UR4 ;  /* 0x0000000400047c02 */ /* 0x000fe20008000f00 */
[----:B------:R4:W4:Y:S01]  /*9cd0*/  LDC.64 R2, c[0x4][R0] ;  /* 0x0100000000027b82 */ /* 0x0009220000000a00 */
[----:B------:R-:W-:Y:S01]  /*9ce0*/  IMAD.U32 R5, RZ, RZ, UR5 ;  /* 0x00000005ff057e24 */ /* 0x000fe2000f8e00ff */
[----:B------:R-:W-:Y:S01]  /*9cf0*/  ULDC.64 UR4, c[0x4][0x18] ;  /* 0x0100060000047ab9 */ /* 0x000fe20000000a00 */
[----:B---3--:R-:W-:Y:S01]  /*9d00*/  IMAD.U32 R6, RZ, RZ, UR6 ;  /* 0x00000006ff067e24 */ /* 0x008fe2000f8e00ff */
[----:B------:R-:W-:Y:S01]  /*9d10*/  MOV R7, UR7 ;  /* 0x0000000700077c02 */ /* 0x000fe20008000f00 */
[----:B------:R-:W-:Y:S01]  /*9d20*/  IMAD.U32 R10, RZ, RZ, UR4 ;  /* 0x00000004ff0a7e24 */ /* 0x000fe2000f8e00ff */
[----:B--2---:R-:W-:Y:S01]  /*9d30*/  MOV R8, 0x70 ;  /* 0x0000007000087802 */ /* 0x004fe20000000f00 */
[----:B------:R-:W-:-:S02]  /*9d40*/  IMAD.U32 R11, RZ, RZ, UR5 ;  /* 0x00000005ff0b7e24 */ /* 0x000fc4000f8e00ff */
[----:B------:R-:W-:Y:S02]  /*9d50*/  IMAD.MOV.U32 R12, RZ, RZ, 0x1 ;  /* 0x00000001ff0c7424 */ /* 0x000fe400078e00ff */
[----:B-1----:R-:W-:-:S07]  /*9d60*/  IMAD.MOV.U32 R13, RZ, RZ, RZ ;  /* 0x000000ffff0d7224 */ /* 0x002fce00078e00ff */
[----:B------:R-:W-:-:S07]  /*9d70*/  LEPC R20, `(.L_x_2447) ;  /* 0x000000001014794e */ /* 0x000fce0000000000 */
[----:B----4-:R-:W-:Y:S05]  /*9d80*/  CALL.ABS.NOINC R2 ;  /* 0x0000000002007343 */ /* 0x010fea0003c00000 */
.L_x_2447:
        /* <DEDUP_REMOVED lines=11> */
[----:B---3--:R-:W-:Y:S01]  /*9e40*/  MOV R6, UR4 ;  /* 0x0000000400067c02 */ /* 0x008fe20008000f00 */
[----:B------:R-:W-:Y:S01]  /*9e50*/  IMAD.U32 R7, RZ, RZ, UR5 ;  /* 0x00000005ff077e24 */ /* 0x000fe2000f8e00ff */
[----:B------:R-:W-:Y:S01]  /*9e60*/  MOV R11, UR7 ;  /* 0x00000007000b7c02 */ /* 0x000fe20008000f00 */
[----:B--2---:R-:W-:Y:S01]  /*9e70*/  IMAD.MOV.U32 R8, RZ, RZ, 0x70 ;  /* 0x00000070ff087424 */ /* 0x004fe200078e00ff */
[----:B-1----:R-:W-:Y:S01]  /*9e80*/  MOV R13, RZ ;  /* 0x000000ff000d7202 */ /* 0x002fe20000000f00 */
[----:B------:R-:W-:-:S07]  /*9e90*/  IMAD.MOV.U32 R12, RZ, RZ, 0x1 ;  /* 0x00000001ff0c7424 */ /* 0x000fce00078e00ff */
[----:B------:R-:W-:-:S07]  /*9ea0*/  LEPC R20, `(.L_x_2448) ;  /* 0x000000001014794e */ /* 0x000fce0000000000 */
[----:B----4-:R-:W-:Y:S05]  /*9eb0*/  CALL.ABS.NOINC R2 ;  /* 0x0000000002007343 */ /* 0x010fea0003c00000 */
.L_x_2448:
        /* <DEDUP_REMOVED lines=9> */
[----:B---3--:R-:W-:Y:S01]  /*9f50*/  MOV R6, UR6 ;  /* 0x0000000600067c02 */ /* 0x008fe20008000f00 */
[----:B------:R-:W-:Y:S01]  /*9f60*/  IMAD.U32 R7, RZ, RZ, UR7 ;  /* 0x00000007ff077e24 */ /* 0x000fe2000f8e00ff */
[----:B------:R-:W-:Y:S01]  /*9f70*/  MOV R11, UR5 ;  /* 0x00000005000b7c02 */ /* 0x000fe20008000f00 */
[----:B------:R-:W-:Y:S01]  /*9f80*/  IMAD.U32 R10, RZ, RZ, UR4 ;  /* 0x00000004ff0a7e24 */ /* 0x000fe2000f8e00ff */
[----:B-1----:R-:W-:Y:S01]  /*9f90*/  MOV R13, RZ ;  /* 0x000000ff000d7202 */ /* 0x002fe20000000f00 */
[----:B--2---:R-:W-:-:S02]  /*9fa0*/  IMAD.MOV.U32 R8, RZ, RZ, 0x70 ;  /* 0x00000070ff087424 */ /* 0x004fc400078e00ff */
[----:B------:R-:W-:-:S07]  /*9fb0*/  IMAD.MOV.U32 R12, RZ, RZ, 0x1 ;  /* 0x00000001ff0c7424 */ /* 0x000fce00078e00ff */
[----:B------:R-:W-:-:S07]  /*9fc0*/  LEPC R20, `(.L_x_2449) ;  /* 0x000000001014794e */ /* 0x000fce0000000000 */
[----:B----4-:R-:W-:Y:S05]  /*9fd0*/  CALL.ABS.NOINC R2 ;  /* 0x0000000002007343 */ /* 0x010fea0003c00000 */
.L_x_2449:
        /* <DEDUP_REMOVED lines=18> */
.L_x_2450:
[----:B------:R-:W4:Y:S01]  /*a100*/  S2R R0, SR_TID.X ;  /* 0x0000000000007919 */ /* 0x000f220000002100 */
        /* <DEDUP_REMOVED lines=17> */
[----:B----4-:R-:W-:Y:S01]  /*a220*/  VIADD R7, R0, 0xffffff80 ;  /* 0xffffff8000077836 */ /* 0x010fe20000000000 */
        /* <DEDUP_REMOVED lines=8> */
[----:B---3--:R-:W-:Y:S01]  /*a2b0*/  SHF.R.S32.HI R6, RZ, 0x5, R2 ;  /* 0x00000005ff067819 */ /* 0x008fe20000011402 */
[----:B------:R-:W-:Y:S01]  /*a2c0*/  IMAD.IADD R0, R7, 0x1, -R0 ;  /* 0x0000000107007824 */ /* 0x000fe200078e0a00 */
[----:B------:R-:W-:Y:S01]  /*a2d0*/  F2FP.BF16.F32.PACK_AB R122, R125, R124 ;  /* 0x0000007c7d7a723e */ /* 0x000fe200000010ff */
[----:B------:R-:W-:Y:S01]  /*a2e0*/  IMAD.SHL.U32 R7, R4, 0x8, RZ ;  /* 0x0000000804077824 */ /* 0x000fe200078e00ff */
[----:B------:R-:W-:Y:S02]  /*a2f0*/  F2FP.BF16.F32.PACK_AB R123, R127, R126 ;  /* 0x0000007e7f7b723e */ /* 0x000fe400000010ff */
[----:B------:R-:W-:Y:S02]  /*a300*/  SHF.R.S32.HI R3, RZ, 0x1f, R0 ;  /* 0x0000001fff037819 */ /* 0x000fe40000011400 */
[----:B------:R-:W-:Y:S02]  /*a310*/  F2FP.BF16.F32.PACK_AB R129, R131, R130 ;  /* 0x000000828381723e */ /* 0x000fe400000010ff */
[----:B------:R-:W-:-:S02]  /*a320*/  LEA.HI R3, R3, R0, RZ, 0x3 ;  /* 0x0000000003037211 */ /* 0x000fc400078f18ff */
[----:B------:R-:W-:Y:S02]  /*a330*/  F2FP.BF16.F32.PACK_AB R136, R137, R136 ;  /* 0x000000888988723e */ /* 0x000fe400000010ff */
[C---:B------:R-:W-:Y:S02]  /*a340*/  LOP3.LUT R5, R3.reuse, 0xfffffff8, RZ, 0xc0, !PT ;  /* 0xfffffff803057812 */ /* 0x040fe400078ec0ff */
[----:B------:R-:W-:Y:S02]  /*a350*/  SHF.L.U32 R3, R3, 0x6, RZ ;  /* 0x0000000603037819 */ /* 0x000fe400000006ff */
[----:B------:R-:W-:Y:S02]  /*a360*/  IADD3 R5, R0, -R5, RZ ;  /* 0x8000000500057210 */ /* 0x000fe40007ffe0ff */
[----:B------:R-:W-:Y:S02]  /*a370*/  LOP3.LUT R3, R3, 0x7ffffe00, RZ, 0xc0, !PT ;  /* 0x7ffffe0003037812 */ /* 0x000fe400078ec0ff */
[C---:B------:R-:W-:Y:S01]  /*a380*/  R2P PR, R5.reuse, 0x6 ;  /* 0x0000000605007804 */ /* 0x040fe20000000000 */
[----:B------:R-:W-:Y:S01]  /*a390*/  IMAD.SHL.U32 R0, R5, 0x40, RZ ;  /* 0x0000004005007824 */ /* 0x000fe200078e00ff */
[----:B------:R-:W-:Y:S01]  /*a3a0*/  F2FP.BF16.F32.PACK_AB R130, R133, R132 ;  /* 0x000000848582723e */ /* 0x000fe200000010ff */
[----:B------:R-:W-:Y:S01]  /*a3b0*/  IMAD R3, R6, 0x400, R3 ;  /* 0x0000040006037824 */ /* 0x000fe200078e0203 */
[----:B------:R-:W-:Y:S01]  /*a3c0*/  F2FP.BF16.F32.PACK_AB R131, R135, R134 ;  /* 0x000000868783723e */ /* 0x000fe200000010ff */
[----:B------:R-:W-:Y:S01]  /*a3d0*/  IMAD.MOV.U32 R5, RZ, RZ, 0x40 ;  /* 0x00000040ff057424 */ /* 0x000fe200078e00ff */
[----:B------:R-:W-:-:S02]  /*a3e0*/  LOP3.LUT R0, R0, 0x1c0, RZ, 0xc0, !PT ;  /* 0x000001c000007812 */ /* 0x000fc400078ec0ff */
[----:B------:R-:W-:Y:S02]  /*a3f0*/  F2FP.BF16.F32.PACK_AB R137, R139, R138 ;  /* 0x0000008a8b89723e */ /* 0x000fe400000010ff */
[----:B------:R-:W-:Y:S02]  /*a400*/  LOP3.LUT R7, R0, 0x8, R7, 0xf8, !PT ;  /* 0x0000000800077812 */ /* 0x000fe400078ef807 */
[----:B------:R-:W-:Y:S02]  /*a410*/  SHF.R.U32.HI R0, RZ, 0x3, R0 ;  /* 0x00000003ff007819 */ /* 0x000fe40000011600 */
[----:B------:R-:W-:Y:S02]  /*a420*/  SEL R5, R5, 0xffffffc0, !P2 ;  /* 0xffffffc005057807 */ /* 0x000fe40005000000 */
[----:B------:R-:W-:Y:S02]  /*a430*/  LOP3.LUT R0, R7, R0, RZ, 0x3c, !PT ;  /* 0x0000000007007212 */ /* 0x000fe400078e3cff */
[----:B------:R-:W-:-:S02]  /*a440*/  F2FP.BF16.F32.PACK_AB R144, R145, R144 ;  /* 0x000000909190723e */ /* 0x000fc400000010ff */
[----:B------:R-:W-:Y:S01]  /*a450*/  F2FP.BF16.F32.PACK_AB R138, R141, R140 ;  /* 0x0000008c8d8a723e */ /* 0x000fe200000010ff */
[----:B------:R-:W-:Y:S01]  /*a460*/  IMAD.IADD R0, R0, 0x1, R3 ;  /* 0x0000000100007824 */ /* 0x000fe200078e0203 */
[----:B------:R-:W-:Y:S02]  /*a470*/  MOV R3, 0x20 ;  /* 0x0000002000037802 */ /* 0x000fe40000000f00 */
[----:B------:R-:W-:Y:S01]  /*a480*/  F2FP.BF16.F32.PACK_AB R139, R143, R142 ;  /* 0x0000008e8f8b723e */ /* 0x000fe200000010ff */
[----:B------:R-:W-:Y:S01]  /*a490*/  IMAD R0, R0, 0x2, R17 ;  /* 0x0000000200007824 */ /* 0x000fe200078e0211 */
[----:B------:R-:W-:Y:S02]  /*a4a0*/  SEL R3, R3, 0xffffffe0, !P1 ;  /* 0xffffffe003037807 */ /* 0x000fe40004800000 */
[----:B------:R-:W-:Y:S02]  /*a4b0*/  F2FP.BF16.F32.PACK_AB R145, R147, R146 ;  /* 0x000000929391723e */ /* 0x000fe400000010ff */
[--C-:B------:R-:W-:Y:S01]  /*a4c0*/  IADD3 R4, R5, 0x4000, R0.reuse ;  /* 0x0000400005047810 */ /* 0x100fe20007ffe000 */
[----:B------:R-:W-:Y:S01]  /*a4d0*/  STSM.16.M88.4 [R0+0x4000], R152 ;  /* 0x0040009800007844 */ /* 0x000fe20000000200 */
[----:B------:R-:W-:-:S02]  /*a4e0*/  IADD3 R2, R3, 0x4000, R0 ;  /* 0x0000400003027810 */ /* 0x000fc40007ffe000 */
[----:B------:R-:W-:Y:S01]  /*a4f0*/  IADD3 R3, R3, R4, RZ ;  /* 0x0000000403037210 */ /* 0x000fe20007ffe0ff */
[----:B------:R-:W3:Y:S01]  /*a500*/  SHFL.IDX PT, R5, R6, RZ, 0x1f ;  /* 0x00001fff06057589 */ /* 0x000ee200000e0000 */
[----:B------:R-:W-:Y:S02]  /*a510*/  F2FP.BF16.F32.PACK_AB R146, R149, R148 ;  /* 0x000000949592723e */ /* 0x000fe400000010ff */
[----:B------:R-:W-:Y:S01]  /*a520*/  F2FP.BF16.F32.PACK_AB R147, R151, R150 ;  /* 0x000000969793723e */ /* 0x000fe200000010ff */
[----:B------:R4:W-:Y:S04]  /*a530*/  STSM.16.M88.4 [R2], R160 ;  /* 0x000000a002007844 */ /* 0x0009e80000000200 */
[----:B------:R4:W-:Y:S04]  /*a540*/  STSM.16.M88.4 [R4], R168 ;  /* 0x000000a804007844 */ /* 0x0009e80000000200 */
[----:B------:R4:W-:Y:S04]  /*a550*/  STSM.16.M88.4 [R3], R176 ;  /* 0x000000b003007844 */ /* 0x0009e80000000200 */
[----:B------:R4:W-:Y:S04]  /*a560*/  STSM.16.M88.4 [R0], R120 ;  /* 0x0000007800007844 */ /* 0x0009e80000000200 */
[----:B------:R4:W-:Y:S04]  /*a570*/  STSM.16.M88.4 [R2+-0x4000], R128 ;  /* 0xffc0008002007844 */ /* 0x0009e80000000200 */
[----:B------:R4:W-:Y:S01]  /*a580*/  STSM.16.M88.4 [R4+-0x4000], R136 ;  /* 0xffc0008804007844 */ /* 0x0009e20000000200 */
[----:B---3--:R-:W-:-:S03]  /*a590*/  ISETP.NE.AND P0, PT, R5, 0x7, PT ;  /* 0x000000070500780c */ /* 0x008fc60003f05270 */
[----:B------:R4:W-:Y:S01]  /*a5a0*/  STSM.16.M88.4 [R3+-0x4000], R144 ;  /* 0xffc0009003007844 */ /* 0x0009e20000000200 */
[----:B------:R-:W-:Y:S01]  /*a5b0*/  @!PT LDS RZ, [RZ] ;  /* 0x00000000fffff984 */ /* 0x000fe20000000800 */
[----:B------:R-:W-:Y:S01]  /*a5c0*/  @!PT LDS RZ, [RZ] ;  /* 0x00000000fffff984 */ /* 0x000fe20000000800 */
[----:B------:R-:W-:Y:S01]  /*a5d0*/  @!PT LDS RZ, [RZ] ;  /* 0x00000000fffff984 */ /* 0x000fe20000000800 */
[----:B------:R3:W-:Y:S06]  /*a5e0*/  MEMBAR.ALL.CTA ;  /* 0x0000000000007992 */ /* 0x0007ec0000008000 */
[----:B---3--:R-:W3:Y:S02]  /*a5f0*/  FENCE.VIEW.ASYNC.S ;  /* 0x00000000000073c6 */ /* 0x008ee40000000000 */
[----:B---3--:R-:W-:Y:S06]  /*a600*/  BAR.ARV 0x1, 0x120 ;  /* 0x0044800000007b1d */ /* 0x008fec0000002000 */
[----:B------:R-:W-:Y:S05]  /*a610*/  @P0 BRA `(.L_x_2451) ;  /* 0x0000000000480947 */ /* 0x000fea0003800000 */
[----:B------:R-:W-:Y:S01]  /*a620*/  BAR.SYNC.DEFER_BLOCKING 0x1, 0x120 ;  /* 0x0044800000007b1d */ /* 0x000fe20000010000 */
[----:B------:R-:W-:-:S05]  /*a630*/  ELECT P0, URZ, PT ;  /* 0x00000000003f782f */ /* 0x000fca0003800000 */
[----:B------:R-:W-:Y:S08]  /*a640*/  BSSY B0, `(.L_x_2451) ;  /* 0x000000f000007945 */ /* 0x000ff00003800000 */
[----:B------:R-:W-:Y:S05]  /*a650*/  @!P0 BRA `(.L_x_2452) ;  /* 0x0000000000348947 */ /* 0x000fea0003800000 */
[----:B------:R-:W-:Y:S01]  /*a660*/  R2UR UR6, R17 ;  /* 0x00000000110672ca */ /* 0x000fe200000e0000 */
[----:B------:R-:W-:Y:S01]  /*a670*/  ULDC.64 UR8, c[0x0][0x198] ;  /* 0x0000660000087ab9 */ /* 0x000fe20000000a00 */
[----:B------:R-:W-:Y:S02]  /*a680*/  USHF.L.U32 UR42, UR36, 0x7, URZ ;  /* 0x00000007242a7899 */ /* 0x000fe4000800063f */
[----:B------:R-:W-:Y:S02]  /*a690*/  UIADD3 UR4, UP0, UR8, 0x770, URZ ;  /* 0x0000077008047890 */ /* 0x000fe4000ff1e03f */
[----:B------:R-:W-:Y:S02]  /*a6a0*/  UIADD3 UR8, UP1, UR8, 0x670, URZ ;  /* 0x0000067008087890 */ /* 0x000fe4000ff3e03f */
[----:B------:R-:W-:Y:S02]  /*a6b0*/  UIADD3.X UR5, URZ, UR9, URZ, UP0, !UPT ;  /* 0x000000093f057290 */ /* 0x000fe400087fe43f */
[----:B------:R-:W-:Y:S01]  /*a6c0*/  UIADD3.X UR9, URZ, UR9, URZ, UP1, !UPT ;  /* 0x000000093f097290 */ /* 0x000fe20008ffe43f */
[----:B------:R-:W-:-:S02]  /*a6d0*/  UMOV UR41, URZ ;  /* 0x0000003f00297c82 */ /* 0x000fc40008000000 */
[----:B------:R-:W-:-:S09]  /*a6e0*/  UIADD3 UR40, UR6, 0x4000, URZ ;  /* 0x0000400006287890 */ /* 0x000fd2000fffe03f */
[----:B------:R3:W-:Y:S02]  /*a6f0*/  UTMASTG.4D [UR40], [UR4] ;  /* 0x00000028040073b5 */ /* 0x0007e40008018000 */
[----:B---3--:R-:W-:Y:S02]  /*a700*/  UMOV UR40, UR6 ;  /* 0x0000000600287c82 */ /* 0x008fe40008000000 */
[----:B------:R3:W-:Y:S02]  /*a710*/  UTMASTG.4D [UR40], [UR8] ;  /* 0x00000028080073b5 */ /* 0x0007e40008018000 */
[----:B---3--:R0:W-:Y:S02]  /*a720*/  UTMACMDFLUSH ;  /* 0x00000000000079b7 */ /* 0x0081e40000000000 */
.L_x_2452:
[----:B------:R-:W-:Y:S05]  /*a730*/  BSYNC B0 ;  /* 0x0000000000007941 */ /* 0x000fea0003800000 */
.L_x_2451:
[----:B------:R-:W-:-:S04]  /*a740*/  DEPBAR.LE SB0, 0x0 ;  /* 0x000080000000791a */ /* 0x000fc80000000000 */
[----:B------:R-:W-:Y:S05]  /*a750*/  BRA `(.L_x_2413) ;  /* 0x00000038006c7947 */ /* 0x000fea0003800000 */
.L_x_2446:
[----:B------:R-:W4:Y:S01]  /*a760*/  S2R R0, SR_TID.X ;  /* 0x0000000000007919 */ /* 0x000f220000002100 */
[----:B------:R-:W5:Y:S01]  /*a770*/  LDC.64 R2, c[0x0][0x820] ;  /* 0x00020800ff027b82 */ /* 0x000f620000000a00 */
[----:B------:R-:W-:Y:S01]  /*a780*/  IMAD.U32 R9, RZ, RZ, UR43 ;  /* 0x0000002bff097e24 */ /* 0x000fe2000f8e00ff */
[----:B------:R-:W-:Y:S01]  /*a790*/  BSSY B0, `(.L_x_2453) ;  /* 0x0000038000007945 */ /* 0x000fe20003800000 */
[----:B------:R-:W-:Y:S02]  /*a7a0*/  IMAD.U32 R27, RZ, RZ, UR36 ;  /* 0x00000024ff1b7e24 */ /* 0x000fe4000f8e00ff */
[----:B------:R-:W-:Y:S01]  /*a7b0*/  IMAD.U32 R25, RZ, RZ, UR44 ;  /* 0x0000002cff197e24 */ /* 0x000fe2000f8e00ff */
[----:B------:R-:W-:Y:S02]  /*a7c0*/  SHF.R.S32.HI R9, RZ, 0x1f, R9 ;  /* 0x0000001fff097819 */ /* 0x000fe40000011409 */
[----:B------:R-:W1:Y:S02]  /*a7d0*/  LDC.64 R18, c[0x0][0x808] ;  /* 0x00020200ff127b82 */ /* 0x000e640000000a00 */
[----:B------:R-:W-:-:S06]  /*a7e0*/  SHF.R.S32.HI R25, RZ, 0x1f, R25 ;  /* 0x0000001fff197819 */ /* 0x000fcc0000011419 */
[----:B------:R-:W5:Y:S08]  /*a7f0*/  LDC.64 R14, c[0x0][0x828] ;  /* 0x00020a00ff0e7b82 */ /* 0x000f700000000a00 */
[----:B------:R-:W5:Y:S01]  /*a800*/  LDC.64 R16, c[0x0][0x850] ;  /* 0x00021400ff107b82 */ /* 0x000f620000000a00 */
[----:B----4-:R-:W-:-:S07]  /*a810*/  VIADD R5, R0, 0xffffff80 ;  /* 0xffffff8000057836 */ /* 0x010fce0000000000 */
[----:B------:R-:W4:Y:S01]  /*a820*/  LDC R23, c[0x0][0x83c] ;  /* 0x00020f00ff177b82 */ /* 0x000f220000000800 */
[----:B-1----:R-:W-:Y:S01]  /*a830*/  IMAD R11, R27, -0x80, R18 ;  /* 0xffffff801b0b7824 */ /* 0x002fe200078e0212 */
[----:B------:R-:W-:-:S04]  /*a840*/  SHF.R.S32.HI R0, RZ, 0x1f, R5 ;  /* 0x0000001fff007819 */ /* 0x000fc80000011405 */
[----:B--2---:R-:W-:Y:S02]  /*a850*/  LEA.HI R8, R0, R5, RZ, 0x3 ;  /* 0x0000000500087211 */ /* 0x004fe400078f18ff */
[----:B------:R-:W1:Y:S02]  /*a860*/  LDC.64 R20, c[0x0][0x858] ;  /* 0x00021600ff147b82 */ /* 0x000e640000000a00 */
[----:B------:R-:W-:-:S04]  /*a870*/  LOP3.LUT R0, R8, 0x1ffffff8, RZ, 0xc0, !PT ;  /* 0x1ffffff808007812 */ /* 0x000fc800078ec0ff */
[----:B------:R-:W-:-:S05]  /*a880*/  IADD3 R0, R5, -R0, RZ ;  /* 0x8000000005007210 */ /* 0x000fca0007ffe0ff */
[----:B---3--:R-:W-:Y:S02]  /*a890*/  IMAD.SHL.U32 R6, R0, 0x8, RZ ;  /* 0x0000000800067824 */ /* 0x008fe400078e00ff */
[----:B-----5:R-:W-:-:S03]  /*a8a0*/  IMAD R0, R9, R2, RZ ;  /* 0x0000000209007224 */ /* 0x020fc600078e02ff */
[----:B------:R-:W-:Y:S01]  /*a8b0*/  SHF.R.S32.HI R7, RZ, 0x1f, R6 ;  /* 0x0000001fff077819 */ /* 0x000fe20000011406 */
[----:B------:R-:W-:Y:S02]  /*a8c0*/  IMAD R3, R3, UR43, R0 ;  /* 0x0000002b03037c24 */ /* 0x000fe4000f8e0200 */
[----:B------:R-:W-:Y:S01]  /*a8d0*/  IMAD.WIDE.U32 R4, R2, UR43, R6 ;  /* 0x0000002b02047c25 */ /* 0x000fe2000f8e0006 */
[----:B------:R-:W-:-:S03]  /*a8e0*/  SHF.R.S32.HI R2, RZ, 0x3, R8 ;  /* 0x00000003ff027819 */ /* 0x000fc60000011408 */
[----:B------:R-:W-:Y:S01]  /*a8f0*/  IMAD R8, R25, R14, RZ ;  /* 0x0000000e19087224 */ /* 0x000fe200078e02ff */
[----:B------:R-:W-:Y:S01]  /*a900*/  IADD3 R5, R5, R3, RZ ;  /* 0x0000000305057210 */ /* 0x000fe20007ffe0ff */
[C---:B------:R-:W-:Y:S01]  /*a910*/  VIADD R0, R2.reuse, 0x20 ;  /* 0x0000002002007836 */ /* 0x040fe20000000000 */
[CC--:B------:R-:W-:Y:S01]  /*a920*/  ISETP.GE.AND P2, PT, R2.reuse, R11.reuse, PT ;  /* 0x0000000b0200720c */ /* 0x0c0fe20003f46270 */
[----:B------:R-:W-:Y:S02]  /*a930*/  VIADD R3, R2, 0x60 ;  /* 0x0000006002037836 */ /* 0x000fe40000000000 */
[----:B------:R-:W-:Y:S01]  /*a940*/  IMAD R15, R15, UR44, R8 ;  /* 0x0000002c0f0f7c24 */ /* 0x000fe2000f8e0208 */
[-C--:B------:R-:W-:Y:S01]  /*a950*/  ISETP.GE.AND P3, PT, R0, R11.reuse, PT ;  /* 0x0000000b0000720c */ /* 0x080fe20003f66270 */
[----:B------:R-:W-:Y:S01]  /*a960*/  IMAD.WIDE.U32 R12, R14, UR44, R4 ;  /* 0x0000002c0e0c7c25 */ /* 0x000fe2000f8e0004 */
[----:B------:R-:W-:Y:S02]  /*a970*/  ISETP.GE.AND P1, PT, R3, R11, PT ;  /* 0x0000000b0300720c */ /* 0x000fe40003f26270 */
[----:B------:R-:W-:Y:S01]  /*a980*/  IADD3 R0, R2, 0x40, RZ ;  /* 0x0000004002007810 */ /* 0x000fe20007ffe0ff */
[----:B------:R-:W-:Y:S01]  /*a990*/  IMAD.IADD R5, R13, 0x1, R15 ;  /* 0x000000010d057824 */ /* 0x000fe200078e020f */
[----:B------:R-:W-:-:S02]  /*a9a0*/  SHF.R.S32.HI R3, RZ, 0x1f, R2 ;  /* 0x0000001fff037819 */ /* 0x000fc40000011402 */
[----:B------:R-:W-:Y:S01]  /*a9b0*/  ISETP.GE.AND P0, PT, R0, R11, PT ;  /* 0x0000000b0000720c */ /* 0x000fe20003f06270 */
[----:B------:R-:W-:Y:S01]  /*a9c0*/  IMAD R0, R9, R16, RZ ;  /* 0x0000001009007224 */ /* 0x000fe200078e02ff */
[CC--:B------:R-:W-:Y:S01]  /*a9d0*/  ISETP.GE.OR P6, PT, R6.reuse, R19.reuse, P2 ;  /* 0x000000130600720c */ /* 0x0c0fe200017c6670 */
[----:B------:R-:W-:Y:S01]  /*a9e0*/  IMAD.WIDE R10, R27, 0x80, R2 ;  /* 0x000000801b0a7825 */ /* 0x000fe200078e0202 */
[CC--:B------:R-:W-:Y:S01]  /*a9f0*/  ISETP.GE.OR P4, PT, R6.reuse, R19.reuse, P3 ;  /* 0x000000130600720c */ /* 0x0c0fe20001f86670 */
[----:B------:R-:W2:Y:S01]  /*aa00*/  LDC.64 R26, c[0x0][0x208] ;  /* 0x00008200ff1a7b82 */ /* 0x000ea20000000a00 */
[----:B------:R-:W-:Y:S01]  /*aa10*/  ISETP.GE.OR P5, PT, R6, R19, P0 ;  /* 0x000000130600720c */ /* 0x000fe200007a6670 */
[----:B------:R-:W-:Y:S02]  /*aa20*/  IMAD R17, R17, UR43, R0 ;  /* 0x0000002b11117c24 */ /* 0x000fe4000f8e0200 */
[----:B------:R-:W-:-:S06]  /*aa30*/  IMAD.WIDE.U32 R8, R16, UR43, R6 ;  /* 0x0000002b10087c25 */ /* 0x000fcc000f8e0006 */
[----:B-1--4-:R-:W-:Y:S05]  /*aa40*/  @P6 BRA `(.L_x_2454) ;  /* 0x0000000000306947 */ /* 0x012fea0003800000 */
[----:B------:R-:W-:Y:S01]  /*aa50*/  ULDC.64 UR4, c[0x0][0x818] ;  /* 0x0002060000047ab9 */ /* 0x000fe20000000a00 */
[----:B------:R-:W-:Y:S01]  /*aa60*/  MOV R4, R12 ;  /* 0x0000000c00047202 */ /* 0x000fe20000000f00 */
[----:B------:R-:W-:Y:S01]  /*aa70*/  IMAD R15, R11, UR4, RZ ;  /* 0x000000040b0f7c24 */ /* 0x000fe2000f8e02ff */
[----:B--2---:R-:W-:Y:S02]  /*aa80*/  R2UR UR6, R26 ;  /* 0x000000001a0672ca */ /* 0x004fe400000e0000 */
        /* <DEDUP_REMOVED lines=8> */
.L_x_2454:
[----:B------:R-:W-:Y:S05]  /*ab10*/  BSYNC B0 ;  /* 0x0000000000007941 */ /* 0x000fea0003800000 */
.L_x_2453:
[----:B------:R-:W-:Y:S01]  /*ab20*/  IMAD.IADD R9, R9, 0x1, R17 ;  /* 0x0000000109097824 */ /* 0x000fe200078e0211 */
[----:B------:R-:W-:Y:S01]  /*ab30*/  BSSY B0, `(.L_x_2455) ;  /* 0x0000019000007945 */ /* 0x000fe20003800000 */
[----:B------:R-:W-:Y:S01]  /*ab40*/  IMAD R0, R25, R20, RZ ;  /* 0x0000001419007224 */ /* 0x000fe200078e02ff */
[----:B------:R-:W-:Y:S01]  /*ab50*/  ISETP.GE.OR P6, PT, R6, R19, P1 ;  /* 0x000000130600720c */ /* 0x000fe20000fc6670 */
[----:B------:R-:W-:Y:S01]  /*ab60*/  IMAD.WIDE.U32 R8, R20, UR44, R8 ;  /* 0x0000002c14087c25 */ /* 0x000fe2000f8e0008 */
[CC--:B------:R-:W-:Y:S02]  /*ab70*/  ISETP.GE.OR P2, PT, R6.reuse, R23.reuse, P2 ;  /* 0x000000170600720c */ /* 0x0c0fe40001746670 */
[CC--:B------:R-:W-:Y:S01]  /*ab80*/  ISETP.GE.OR P3, PT, R6.reuse, R23.reuse, P3 ;  /* 0x000000170600720c */ /* 0x0c0fe20001f66670 */
[----:B-1----:R-:W-:Y:S01]  /*ab90*/  IMAD R15, R21, UR44, R0 ;  /* 0x0000002c150f7c24 */ /* 0x002fe2000f8e0200 */
[CC--:B------:R-:W-:Y:S02]  /*aba0*/  ISETP.GE.OR P0, PT, R6.reuse, R23.reuse, P0 ;  /* 0x000000170600720c */ /* 0x0c0fe40000706670 */
[----:B------:R-:W-:Y:S01]  /*abb0*/  ISETP.GE.OR P1, PT, R6, R23, P1 ;  /* 0x000000170600720c */ /* 0x000fe20000f26670 */
[----:B------:R-:W-:-:S12]  /*abc0*/  @P4 BRA `(.L_x_2456) ;  /* 0x00000000003c4947 */ /* 0x000fd80003800000 */
[----:B------:R-:W-:Y:S01]  /*abd0*/  IADD3 R7, P4, R10, 0x20, RZ ;  /* 0x000000200a077810 */ /* 0x000fe20007f9e0ff */
[----:B------:R-:W-:Y:S01]  /*abe0*/  ULDC.64 UR4, c[0x0][0x818] ;  /* 0x0002060000047ab9 */ /* 0x000fe20000000a00 */
[----:B------:R-:W-:Y:S01]  /*abf0*/  IMAD.MOV.U32 R2, RZ, RZ, R12 ;  /* 0x000000ffff027224 */ /* 0x000fe200078e000c */
[----:B--2---:R-:W-:Y:S01]  /*ac00*/  R2UR UR6, R26 ;  /* 0x000000001a0672ca */ /* 0x004fe200000e0000 */
[----:B------:R-:W-:Y:S01]  /*ac10*/  IMAD.MOV.U32 R3, RZ, RZ, R5 ;  /* 0x000000ffff037224 */ /* 0x000fe200078e0005 */
[----:B------:R-:W-:Y:S02]  /*ac20*/  IADD3.X R0, RZ, R11, RZ, P4, !PT ;  /* 0x0000000bff007210 */ /* 0x000fe400027fe4ff */
        /* <DEDUP_REMOVED lines=9> */
.L_x_2456:
[----:B------:R-:W-:Y:S05]  /*acc0*/  BSYNC B0 ;  /* 0x0000000000007941 */ /* 0x000fea0003800000 */
.L_x_2455:
[----:B------:R-:W-:Y:S04]  /*acd0*/  BSSY B0, `(.L_x_2457) ;  /* 0x0000011000007945 */ /* 0x000fe80003800000 */
[----:B------:R-:W-:Y:S05]  /*ace0*/  @P5 BRA `(.L_x_2458) ;  /* 0x00000000003c5947 */ /* 0x000fea0003800000 */
[----:B-1----:R-:W-:Y:S01]  /*acf0*/  IADD3 R7, P4, R10, 0x40, RZ ;  /* 0x000000400a077810 */ /* 0x002fe20007f9e0ff */
[----:B------:R-:W-:Y:S01]  /*ad00*/  ULDC.64 UR4, c[0x0][0x818] ;  /* 0x0002060000047ab9 */ /* 0x000fe20000000a00 */
[----:B------:R-:W-:Y:S01]  /*ad10*/  MOV R3, R5 ;  /* 0x0000000500037202 */ /* 0x000fe20000000f00 */
[----:B------:R-:W-:Y:S01]  /*ad20*/  IMAD.MOV.U32 R2, RZ, RZ, R12 ;  /* 0x000000ffff027224 */ /* 0x000fe200078e000c */
[----:B--2---:R-:W-:Y:S01]  /*ad30*/  R2UR UR6, R26 ;  /* 0x000000001a0672ca */ /* 0x004fe200000e0000 */
[----:B------:R-:W-:Y:S01]  /*ad40*/  IMAD.X R0, RZ, RZ, R11, P4 ;  /* 0x000000ffff007224 */ /* 0x000fe200020e060b */
[----:B------:R-:W-:Y:S01]  /*ad50*/  R2UR UR7, R27 ;  /* 0x000000001b0772ca */ /* 0x000fe200000e0000 */
        /* <DEDUP_REMOVED lines=8> */
.L_x_2458:
[----:B------:R-:W-:Y:S05]  /*ade0*/  BSYNC B0 ;  /* 0x0000000000007941 */ /* 0x000fea0003800000 */
.L_x_2457:
[----:B------:R-:W-:Y:S04]  /*adf0*/  BSSY B0, `(.L_x_2459) ;  /* 0x0000011000007945 */ /* 0x000fe80003800000 */
[----:B------:R-:W-:Y:S05]  /*ae00*/  @P6 BRA `(.L_x_2460) ;  /* 0x00000000003c6947 */ /* 0x000fea0003800000 */
[----:B-1-3--:R-:W-:Y:S01]  /*ae10*/  IADD3 R7, P4, R10, 0x60, RZ ;  /* 0x000000600a077810 */ /* 0x00afe20007f9e0ff */
        /* <DEDUP_REMOVED lines=14> */
.L_x_2460:
[----:B------:R-:W-:Y:S05]  /*af00*/  BSYNC B0 ;  /* 0x0000000000007941 */ /* 0x000fea0003800000 */
.L_x_2459:
[----:B------:R-:W-:Y:S01]  /*af10*/  BSSY B0, `(.L_x_2461) ;  /* 0x000000f000007945 */ /* 0x000fe20003800000 */
[----:B----4-:R-:W-:-:S03]  /*af20*/  IADD3 R5, R9, R15, RZ ;  /* 0x0000000f09057210 */ /* 0x010fc60007ffe0ff */
[----:B------:R-:W-:Y:S05]  /*af30*/  @P2 BRA `(.L_x_2462) ;  /* 0x0000000000302947 */ /* 0x000fea0003800000 */
[----:B------:R-:W-:Y:S01]  /*af40*/  ULDC.64 UR4, c[0x0][0x848] ;  /* 0x0002120000047ab9 */ /* 0x000fe20000000a00 */
[----:B------:R-:W-:Y:S01]  /*af50*/  IMAD.MOV.U32 R4, RZ, RZ, R8 ;  /* 0x000000ffff047224 */ /* 0x000fe200078e0008 */
[----:B--2---:R-:W-:Y:S01]  /*af60*/  R2UR UR6, R26 ;  /* 0x000000001a0672ca */ /* 0x004fe200000e0000 */
[----:B-1-3--:R-:W-:Y:S01]  /*af70*/  IMAD R7, R11, UR4, RZ ;  /* 0x000000040b077c24 */ /* 0x00afe2000f8e02ff */
        /* <DEDUP_REMOVED lines=8> */
.L_x_2462:
[----:B------:R-:W-:Y:S05]  /*b000*/  BSYNC B0 ;  /* 0x0000000000007941 */ /* 0x000fea0003800000 */
.L_x_2461:
[----:B------:R-:W-:Y:S04]  /*b010*/  BSSY B0, `(.L_x_2463) ;  /* 0x0000011000007945 */ /* 0x000fe80003800000 */
[----:B------:R-:W-:Y:S05]  /*b020*/  @P3 BRA `(.L_x_2464) ;  /* 0x00000000003c3947 */ /* 0x000fea0003800000 */
[----:B-1-34-:R-:W-:Y:S01]  /*b030*/  IADD3 R7, P2, R10, 0x20, RZ ;  /* 0x000000200a077810 */ /* 0x01afe20007f5e0ff */
        /* <DEDUP_REMOVED lines=14> */
.L_x_2464:
[----:B------:R-:W-:Y:S05]  /*b120*/  BSYNC B0 ;  /* 0x0000000000007941 */ /* 0x000fea0003800000 */
.L_x_2463:
[----:B------:R-:W-:Y:S04]  /*b130*/  BSSY B0, `(.L_x_2465) ;  /* 0x0000011000007945 */ /* 0x000fe80003800000 */
[----:B------:R-:W-:Y:S05]  /*b140*/  @P0 BRA `(.L_x_2466) ;  /* 0x00000000003c0947 */ /* 0x000fea0003800000 */
[----:B-1-34-:R-:W-:Y:S01]  /*b150*/  IADD3 R7, P0, R10, 0x40, RZ ;  /* 0x000000400a077810 */ /* 0x01afe20007f1e0ff */
        /* <DEDUP_REMOVED lines=14> */
.L_x_2466:
[----:B------:R-:W-:Y:S05]  /*b240*/  BSYNC B0 ;  /* 0x0000000000007941 */ /* 0x000fea0003800000 */
.L_x_2465:
        /* <DEDUP_REMOVED lines=17> */
.L_x_2409:
        /* <DEDUP_REMOVED lines=8> */
[----:B------:R-:W1:Y:S01]  /*b3e0*/  S2UR UR7, SR_CTAID.X ;  /* 0x00000000000779c3 */ /* 0x000e620000002500 */
[----:B------:R-:W-:Y:S02]  /*b3f0*/  ULDC UR8, c[0x0][0xb50] ;  /* 0x0002d40000087ab9 */ /* 0x000fe40000000800 */
[----:B------:R-:W-:-:S05]  /*b400*/  UISETP.NE.AND UP0, UPT, UR8, 0x1, UPT ;  /* 0x000000010800788c */ /* 0x000fca000bf05270 */
[----:B------:R-:W2:Y:S06]  /*b410*/  LDC R0, c[0x0][0xb68] ;  /* 0x0002da00ff007b82 */ /* 0x000eac0000000800 */
[----:B------:R-:W-:Y:S01]  /*b420*/  @UP0 ULDC UR4, c[0x0][0xb54] ;  /* 0x0002d50000040ab9 */ /* 0x000fe20000000800 */
[----:B------:R-:W-:Y:S01]  /*b430*/  @UP0 ULDC UR9, c[0x0][0xb58] ;  /* 0x0002d60000090ab9 */ /* 0x000fe20000000800 */
[----:B-1----:R-:W-:Y:S02]  /*b440*/  UIMAD.WIDE.U32 UR4, UR7, UR4, URZ ;  /* 0x00000004070472a5 */ /* 0x002fe4000f8e003f */
[----:B------:R-:W-:-:S02]  /*b450*/  UMOV UR6, UR7 ;  /* 0x0000000700067c82 */ /* 0x000fc40008000000 */
[----:B------:R-:W-:-:S04]  /*b460*/  @UP0 USHF.R.U32.HI UR6, URZ, UR9, UR5 ;  /* 0x000000093f060299 */ /* 0x000fc80008011605 */
[----:B------:R-:W-:Y:S02]  /*b470*/  UIADD3 UR4, -UR6, URZ, URZ ;  /* 0x0000003f06047290 */ /* 0x000fe4000fffe13f */
[----:B--2---:R-:W-:Y:S02]  /*b480*/  ISETP.LE.AND P0, PT, R0, UR6, PT ;  /* 0x0000000600007c0c */ /* 0x004fe4000bf03270 */
[----:B------:R-:W-:-:S11]  /*b490*/  UIMAD UR8, UR8, UR4, UR7 ;  /* 0x00000004080872a4 */ /* 0x000fd6000f8e0207 */
[----:B------:R-:W-:Y:S05]  /*b4a0*/  @!P0 BRA `(.L_x_2468) ;  /* 0x0000000000208947 */ /* 0x000fea0003800000 */
        /* <DEDUP_REMOVED lines=8> */
.L_x_2468:
[----:B------:R-:W-:Y:S01]  /*b530*/  ULDC UR9, c[0x0][0xb44] ;  /* 0x0002d10000097ab9 */ /* 0x000fe20000000800 */
[----:B------:R-:W-:Y:S01]  /*b540*/  UMOV UR7, UR8 ;  /* 0x0000000800077c82 */ /* 0x000fe20008000000 */
[----:B------:R-:W-:-:S11]  /*b550*/  UISETP.NE.AND UP0, UPT, UR9, 0x1, UPT ;  /* 0x000000010900788c */ /* 0x000fd6000bf05270 */
[----:B------:R-:W-:Y:S02]  /*b560*/  @UP0 ULDC.64 UR10, c[0x0][0xb48] ;  /* 0x0002d200000a0ab9 */ /* 0x000fe40000000a00 */
[----:B------:R-:W-:-:S04]  /*b570*/  UIMAD.WIDE.U32 UR4, UR8, UR10, URZ ;  /* 0x0000000a080472a5 */ /* 0x000fc8000f8e003f */
[----:B------:R-:W-:-:S04]  /*b580*/  @UP0 USHF.R.U32.HI UR7, URZ, UR11, UR5 ;  /* 0x0000000b3f070299 */ /* 0x000fc80008011605 */
[----:B------:R-:W-:-:S12]  /*b590*/  UIMAD UR4, UR7, UR9, URZ ;  /* 0x00000009070472a4 */ /* 0x000fd8000f8e023f */
.L_x_2469:
        /* <DEDUP_REMOVED lines=17> */
[----:B------:R-:W-:Y:S01]  /*b6b0*/  ULDC UR6, c[0x0][0x74c] ;  /* 0x0001d30000067ab9 */ /* 0x000fe20000000800 */
[----:B------:R-:W-:Y:S02]  /*b6c0*/  UIADD3 UR4, UR4, 0x5f, URZ ;  /* 0x0000005f04047890 */ /* 0x000fe4000fffe03f */
[----:B------:R-:W-:Y:S02]  /*b6d0*/  UIADD3 UR7, -UR6, UR7, -UR5 ;  /* 0x0000000706077290 */ /* 0x000fe4000fffe905 */
[----:B------:R-:W-:Y:S02]  /*b6e0*/  UIMAD.WIDE UR4, UR4, 0x2aaaaaab, URZ ;  /* 0x2aaaaaab040478a5 */ /* 0x000fe4000f8e023f */
[----:B------:R-:W-:-:S02]  /*b6f0*/  UIMAD.WIDE UR6, UR7, 0x2aaaaaab, URZ ;  /* 0x2aaaaaab070678a5 */ /* 0x000fc4000f8e023f */
[----:B------:R-:W-:Y:S02]  /*b700*/  USHF.R.U32.HI UR4, URZ, 0x1f, UR5 ;  /* 0x0000001f3f047899 */ /* 0x000fe40008011605 */
[----:B------:R-:W-:Y:S02]  /*b710*/  USHF.R.U32.HI UR6, URZ, 0x1f, UR7 ;  /* 0x0000001f3f067899 */ /* 0x000fe40008011607 */
[----:B------:R-:W-:Y:S02]  /*b720*/  ULEA.HI.SX32 UR5, UR5, UR4, 0x1c ;  /* 0x0000000405057291 */ /* 0x000fe4000f8fe23f */
[----:B------:R-:W-:-:S04]  /*b730*/  ULEA.HI.SX32 UR6, UR7, UR6, 0x1c ;  /* 0x0000000607067291 */ /* 0x000fc8000f8fe23f */
[----:B------:R-:W-:-:S04]  /*b740*/  UISETP.LT.AND UP0, UPT, URZ, UR6, UPT ;  /* 0x000000063f00728c */ /* 0x000fc8000bf01270 */
[----:B------:R-:W-:-:S04]  /*b750*/  USEL UR8, URZ, UR6, !UP0 ;  /* 0x000000063f087287 */ /* 0x000fc8000c000000 */
[----:B------:R-:W-:-:S06]  /*b760*/  UISETP.GT.AND UP0, UPT, UR5, UR8, UPT ;  /* 0x000000080500728c */ /* 0x000fcc000bf04270 */
[----:B------:R-:W-:-:S13]  /*b770*/  PLOP3.LUT P0, PT, PT, PT, UP0, 0x80, 0x0 ;  /* 0x000000000000781c */ /* 0x000fda0003f0f008 */
[----:B------:R-:W-:Y:S05]  /*b780*/  @!P0 BRA `(.L_x_2413) ;  /* 0x0000002800608947 */ /* 0x000fea0003800000 */
[----:B------:R-:W-:Y:S01]  /*b790*/  USHF.R.S32.HI UR4, URZ, 0x1f, UR11 ;  /* 0x0000001f3f047899 */ /* 0x000fe2000801140b */
[----:B------:R-:W-:Y:S01]  /*b7a0*/  ULDC.64 UR12, c[0x0][0x2d8] ;  /* 0x0000b600000c7ab9 */ /* 0x000fe20000000a00 */
[----:B------:R-:W-:Y:S02]  /*b7b0*/  ELECT P0, URZ, PT ;  /* 0x00000000003f782f */ /* 0x000fe40003800000 */
[----:B------:R-:W-:Y:S02]  /*b7c0*/  UIMAD UR9, UR4, UR12, URZ ;  /* 0x0000000c040972a4 */ /* 0x000fe4000f8e023f */
[----:B------:R-:W-:Y:S02]  /*b7d0*/  UIADD3 UR4, UR5, -UR8, URZ ;  /* 0x8000000805047290 */ /* 0x000fe4000fffe03f */
[----:B------:R-:W-:Y:S02]  /*b7e0*/  UIMAD.WIDE.U32 UR6, UR11, UR12, URZ ;  /* 0x0000000c0b0672a5 */ /* 0x000fe4000f8e003f */
[----:B------:R-:W-:-:S02]  /*b7f0*/  ULOP3.LUT UR4, UR4, 0x1, URZ, 0xc0, !UPT ;  /* 0x0000000104047892 */ /* 0x000fc4000f8ec03f */
[----:B------:R-:W-:Y:S02]  /*b800*/  UIMAD UR9, UR11, UR13, UR9 ;  /* 0x0000000d0b0972a4 */ /* 0x000fe4000f8e0209 */
[----:B------:R-:W-:Y:S02]  /*b810*/  UISETP.NE.U32.AND UP0, UPT, UR4, 0x1, UPT ;  /* 0x000000010400788c */ /* 0x000fe4000bf05070 */
[----:B------:R-:W-:Y:S01]  /*b820*/  USHF.R.S32.HI UR11, URZ, 0x1f, UR10 ;  /* 0x0000001f3f0b7899 */ /* 0x000fe2000801140a */
[----:B------:R-:W-:Y:S01]  /*b830*/  ULDC.64 UR12, c[0x0][0x2e0] ;  /* 0x0000b800000c7ab9 */ /* 0x000fe20000000a00 */
[----:B------:R-:W-:Y:S02]  /*b840*/  UIADD3 UR7, UR7, UR9, URZ ;  /* 0x0000000907077290 */ /* 0x000fe4000fffe03f */
[----:B------:R-:W-:Y:S01]  /*b850*/  PLOP3.LUT P1, PT, PT, PT, UP0, 0x80, 0x0 ;  /* 0x000000000000781c */ /* 0x000fe20003f2f008 */
[----:B------:R-:W-:Y:S02]  /*b860*/  UIMAD UR9, UR11, UR12, URZ ;  /* 0x0000000c0b0972a4 */ /* 0x000fe4000f8e023f */
[----:B------:R-:W-:-:S02]  /*b870*/  UIMAD.WIDE.U32 UR6, UR10, UR12, UR6 ;  /* 0x0000000c0a0672a5 */ /* 0x000fc4000f8e0006 */
[----:B------:R-:W-:-:S04]  /*b880*/  UIMAD UR9, UR10, UR13, UR9 ;  /* 0x0000000d0a0972a4 */ /* 0x000fc8000f8e0209 */
[----:B------:R-:W-:-:S04]  /*b890*/  UIADD3 UR23, UR7, UR9, URZ ;  /* 0x0000000907177290 */ /* 0x000fc8000fffe03f */
[----:B------:R-:W-:Y:S08]  /*b8a0*/  @P1 BRA `(.L_x_2470) ;  /* 0x0000000000bc1947 */ /* 0x000ff00003800000 */
[----:B------:R-:W-:Y:S01]  /*b8b0*/  UIMAD UR15, UR8, 0x1800, URZ ;  /* 0x00001800080f78a4 */ /* 0x000fe2000f8e023f */
        /* <DEDUP_REMOVED lines=9> */
[----:B------:R-:W-:Y:S01]  /*b950*/  UMOV UR16, 0x0 ;  /* 0x0000000000107882 */ /* 0x000fe20000000000 */
[----:B------:R-:W-:Y:S02]  /*b960*/  UMOV UR17, 0x14f00000 ;  /* 0x14f0000000117882 */ /* 0x000fe40000000000 */
[----:B------:R-:W-:-:S02]  /*b970*/  ULEA.HI.X UR11, UR13, UR11, UR14, 0x2, UP0 ;  /* 0x0000000b0d0b7291 */ /* 0x000fc400080f140e */
[----:B-1----:R-:W-:-:S03]  /*b980*/  ULEA UR4, UR12, UR4, 0x18 ;  /* 0x000000040c047291 */ /* 0x002fc6000f8ec03f */
[----:B------:R-:W-:Y:S01]  /*b990*/  UMOV UR12, 0x300 ;  /* 0x00000300000c7882 */ /* 0x000fe20000000000 */
[----:B------:R-:W-:-:S09]  /*b9a0*/  UIADD3 UR4, UR4, 0x8000, URZ ;  /* 0x0000800004047890 */ /* 0x000fd2000fffe03f */
[----:B------:R1:W-:Y:S02]  /*b9b0*/  UBLKRED.G.S.ADD.F32.RN [UR10], [UR4], UR12, desc[UR16] ;  /* 0x0000100a040073bb */ /* 0x0003e400080a140c */
[----:B-1----:R0:W-:Y:S02]  /*b9c0*/  UTMACMDFLUSH ;  /* 0x00000000000079b7 */ /* 0x0021e40000000000 */
.L_x_2472:
[----:B------:R-:W-:Y:S05]  /*b9d0*/  BSYNC B0 ;  /* 0x0000000000007941 */ /* 0x000fea0003800000 */
.L_x_2471:
        /* <DEDUP_REMOVED lines=9> */
[----:B------:R-:W-:Y:S02]  /*ba70*/  UMOV UR17, 0x14f00000 ;  /* 0x14f0000000117882 */ /* 0x000fe40000000000 */
[----:B------:R-:W-:Y:S02]  /*ba80*/  ULEA.HI.X.SX32 UR4, UR4, UR23, 0x1, UP0 ;  /* 0x0000001704047291 */ /* 0x000fe400080f0e3f */
[----:B------:R-:W-:-:S04]  /*ba90*/  ULEA UR10, UP0, UR14, UR10, 0x2 ;  /* 0x0000000a0e0a7291 */ /* 0x000fc8000f80103f */
[----:B------:R-:W-:-:S03]  /*baa0*/  ULEA.HI.X UR11, UR14, UR11, UR4, 0x2, UP0 ;  /* 0x0000000b0e0b7291 */ /* 0x000fc600080f1404 */
[----:B------:R-:W-:Y:S01]  /*bab0*/  UMOV UR4, 0x300 ;  /* 0x0000030000047882 */ /* 0x000fe20000000000 */
[----:B-1----:R-:W-:-:S04]  /*bac0*/  ULEA UR12, UR13, UR12, 0x18 ;  /* 0x0000000c0d0c7291 */ /* 0x002fc8000f8ec03f */
[----:B------:R-:W-:-:S09]  /*bad0*/  UIADD3 UR12, UR12, 0xb000, URZ ;  /* 0x0000b0000c0c7890 */ /* 0x000fd2000fffe03f */
[----:B------:R1:W-:Y:S01]  /*bae0*/  UBLKRED.G.S.ADD.F32.RN [UR10], [UR12], UR4, desc[UR16] ;  /* 0x0000100a0c0073bb */ /* 0x0003e200080a1404 */
[----:B------:R0:W-:Y:S01]  /*baf0*/  UTMACMDFLUSH ;  /* 0x00000000000079b7 */ /* 0x0001e20000000000 */
[----:B-1----:R-:W-:-:S04]  /*bb00*/  DEPBAR.LE SB0, 0x1 ;  /* 0x000080400000791a */ /* 0x002fc80000000000 */
.L_x_2474:
[----:B------:R-:W-:Y:S05]  /*bb10*/  BSYNC B0 ;  /* 0x0000000000007941 */ /* 0x000fea0003800000 */
.L_x_2473:
[----:B------:R-:W-:Y:S06]  /*bb20*/  BAR.ARV 0xa, 0xa0 ;  /* 0x0282800000007b1d */ /* 0x000fec0000002000 */
[----:B------:R-:W-:Y:S04]  /*bb30*/  BSSY B0, `(.L_x_2475) ;  /* 0x0000003000007945 */ /* 0x000fe80003800000 */
[----:B------:R-:W-:Y:S05]  /*bb40*/  @!P0 BRA `(.L_x_2476) ;  /* 0x0000000000048947 */ /* 0x000fea0003800000 */
[----:B------:R-:W-:-:S04]  /*bb50*/  DEPBAR.LE SB0, 0x0 ;  /* 0x000080000000791a */ /* 0x000fc80000000000 */
.L_x_2476:
[----:B------:R-:W-:Y:S05]  /*bb60*/  BSYNC B0 ;  /* 0x0000000000007941 */ /* 0x000fea0003800000 */
.L_x_2475:
[----:B------:R-:W-:Y:S06]  /*bb70*/  BAR.ARV 0xb, 0xa0 ;  /* 0x02c2800000007b1d */ /* 0x000fec0000002000 */
[----:B------:R-:W-:Y:S01]  /*bb80*/  UIADD3 UR12, UR8, 0x1, URZ ;  /* 0x00000001080c7890 */ /* 0x000fe2000fffe03f */
[----:B------:R-:W-:Y:S11]  /*bb90*/  BRA `(.L_x_2477) ;  /* 0x0000000000047947 */ /* 0x000ff60003800000 */
.L_x_2470:
[----:B------:R-:W-:-:S05]  /*bba0*/  UMOV UR12, UR8 ;  /* 0x00000008000c7c82 */ /* 0x000fca0008000000 */
.L_x_2477:
[----:B------:R-:W-:-:S04]  /*bbb0*/  UIADD3 UR4, UR8, 0x1, URZ ;  /* 0x0000000108047890 */ /* 0x000fc8000fffe03f */
[----:B------:R-:W-:-:S06]  /*bbc0*/  UISETP.NE.AND UP0, UPT, UR5, UR4, UPT ;  /* 0x000000040500728c */ /* 0x000fcc000bf05270 */
[----:B------:R-:W-:-:S13]  /*bbd0*/  PLOP3.LUT P1, PT, PT, PT, UP0, 0x80, 0x0 ;  /* 0x000000000000781c */ /* 0x000fda0003f2f008 */
[----:B------:R-:W-:Y:S05]  /*bbe0*/  @!P1 BRA `(.L_x_2413) ;  /* 0x0000002400489947 */ /* 0x000fea0003800000 */
[----:B------:R-:W-:Y:S01]  /*bbf0*/  ULDC.64 UR10, c[0x0][0x2c0] ;  /* 0x0000b000000a7ab9 */ /* 0x000fe20000000a00 */
[----:B------:R-:W-:Y:S02]  /*bc00*/  UIADD3 UR19, UR9, UR7, URZ ;  /* 0x0000000709137290 */ /* 0x000fe4000fffe03f */
[----:B------:R-:W-:Y:S02]  /*bc10*/  ULEA UR18, UP0, UR6, UR10, 0x2 ;  /* 0x0000000a06127291 */ /* 0x000fe4000f80103f */
[----:B------:R-:W-:Y:S02]  /*bc20*/  UIMAD UR13, UR12, 0x1800, URZ ;  /* 0x000018000c0d78a4 */ /* 0x000fe4000f8e023f */
[----:B------:R-:W-:Y:S02]  /*bc30*/  ULEA.HI.X UR19, UR6, UR11, UR19, 0x2, UP0 ;  /* 0x0000000b06137291 */ /* 0x000fe400080f1413 */
[----:B------:R-:W-:Y:S02]  /*bc40*/  UIADD3 UR14, UP0, UR18, 0x3000, URZ ;  /* 0x00003000120e7890 */ /* 0x000fe4000ff1e03f */
[----:B------:R-:W-:-:S02]  /*bc50*/  UIADD3 UR16, UP1, UR18, 0x6000, URZ ;  /* 0x0000600012107890 */ /* 0x000fc4000ff3e03f */
[----:B------:R-:W-:Y:S02]  /*bc60*/  UIADD3 UR18, UP2, UR18, 0x9000, URZ ;  /* 0x0000900012127890 */ /* 0x000fe4000ff5e03f */
[----:B------:R-:W-:Y:S02]  /*bc70*/  UIADD3.X UR15, URZ, UR19, URZ, UP0, !UPT ;  /* 0x000000133f0f7290 */ /* 0x000fe400087fe43f */
[----:B------:R-:W-:Y:S02]  /*bc80*/  UIADD3.X UR17, URZ, UR19, URZ, UP1, !UPT ;  /* 0x000000133f117290 */ /* 0x000fe40008ffe43f */
[----:B------:R-:W-:Y:S01]  /*bc90*/  UIADD3.X UR19, URZ, UR19, URZ, UP2, !UPT ;  /* 0x000000133f137290 */ /* 0x000fe200097fe43f */
[----:B------:R-:W-:Y:S01]  /*bca0*/  UMOV UR4, URZ ;  /* 0x0000003f00047c82 */ /* 0x000fe20008000000 */
[----:B------:R-:W-:Y:S01]  /*bcb0*/  ULDC.64 UR24, c[0x0][0x2c0] ;  /* 0x0000b00000187ab9 */ /* 0x000fe20000000a00 */
[----:B------:R-:W-:-:S09]  /*bcc0*/  UMOV UR20, UR13 ;  /* 0x0000000d00147c82 */ /* 0x000fd20008000000 */
.L_x_2490:
        /* <DEDUP_REMOVED lines=20> */
.L_x_2479:
[----:B------:R-:W-:Y:S05]  /*be10*/  BSYNC B0 ;  /* 0x0000000000007941 */ /* 0x000fea0003800000 */
.L_x_2478:
        /* <DEDUP_REMOVED lines=13> */
.L_x_2481:
[----:B------:R-:W-:Y:S05]  /*bef0*/  BSYNC B0 ;  /* 0x0000000000007941 */ /* 0x000fea0003800000 */
.L_x_2480:
[----:B------:R-:W-:Y:S06]  /*bf00*/  BAR.ARV 0xa, 0xa0 ;  /* 0x0282800000007b1d */ /* 0x000fec0000002000 */
[----:B------:R-:W-:Y:S04]  /*bf10*/  BSSY B0, `(.L_x_2482) ;  /* 0x0000003000007945 */ /* 0x000fe80003800000 */
[----:B------:R-:W-:Y:S05]  /*bf20*/  @!P0 BRA `(.L_x_2483) ;  /* 0x0000000000048947 */ /* 0x000fea0003800000 */
[----:B------:R-:W-:-:S04]  /*bf30*/  DEPBAR.LE SB0, 0x0 ;  /* 0x000080000000791a */ /* 0x000fc80000000000 */
.L_x_2483:
[----:B------:R-:W-:Y:S05]  /*bf40*/  BSYNC B0 ;  /* 0x0000000000007941 */ /* 0x000fea0003800000 */
.L_x_2482:
        /* <DEDUP_REMOVED lines=13> */
.L_x_2485:
[----:B------:R-:W-:Y:S05]  /*c020*/  BSYNC B0 ;  /* 0x0000000000007941 */ /* 0x000fea0003800000 */
.L_x_2484:
        /* <DEDUP_REMOVED lines=13> */
.L_x_2487:
[----:B------:R-:W-:Y:S05]  /*c100*/  BSYNC B0 ;  /* 0x0000000000007941 */ /* 0x000fea0003800000 */
.L_x_2486:
[----:B------:R-:W-:Y:S01]  /*c110*/  UIADD3 UR12, UR12, 0x2, URZ ;  /* 0x000000020c0c7890 */ /* 0x000fe2000fffe03f */
[----:B------:R-:W-:Y:S06]  /*c120*/  BAR.ARV 0xa, 0xa0 ;  /* 0x0282800000007b1d */ /* 0x000fec0000002000 */
[----:B------:R-:W-:Y:S01]  /*c130*/  UISETP.GE.AND UP0, UPT, UR12, UR5, UPT ;  /* 0x000000050c00728c */ /* 0x000fe2000bf06270 */
[----:B------:R-:W-:Y:S04]  /*c140*/  BSSY B0, `(.L_x_2488) ;  /* 0x0000003000007945 */ /* 0x000fe80003800000 */
[----:B------:R-:W-:Y:S06]  /*c150*/  @!P0 BRA `(.L_x_2489) ;  /* 0x0000000000048947 */ /* 0x000fec0003800000 */
[----:B------:R-:W-:-:S04]  /*c160*/  DEPBAR.LE SB0, 0x0 ;  /* 0x000080000000791a */ /* 0x000fc80000000000 */
.L_x_2489:
[----:B------:R-:W-:Y:S05]  /*c170*/  BSYNC B0 ;  /* 0x0000000000007941 */ /* 0x000fea0003800000 */
.L_x_2488:
[----:B------:R-:W-:Y:S06]  /*c180*/  BAR.ARV 0xb, 0xa0 ;  /* 0x02c2800000007b1d */ /* 0x000fec0000002000 */
[----:B------:R-:W-:Y:S01]  /*c190*/  PLOP3.LUT P1, PT, PT, PT, UP0, 0x80, 0x0 ;  /* 0x000000000000781c */ /* 0x000fe20003f2f008 */
[----:B------:R-:W-:Y:S02]  /*c1a0*/  UIADD3 UR20, UR20, 0x3000, URZ ;  /* 0x0000300014147890 */ /* 0x000fe4000fffe03f */
[----:B------:R-:W-:-:S10]  /*c1b0*/  UIADD3 UR4, UR4, 0x3000, URZ ;  /* 0x0000300004047890 */ /* 0x000fd4000fffe03f */
[----:B------:R-:W-:Y:S05]  /*c1c0*/  @!P1 BRA `(.L_x_2490) ;  /* 0xfffffff800c09947 */ /* 0x000fea000383ffff */
[----:B------:R-:W-:Y:S05]  /*c1d0*/  BRA `(.L_x_2413) ;  /* 0x0000001c00cc7947 */ /* 0x000fea0003800000 */
.L_x_2467:
        /* <DEDUP_REMOVED lines=21> */
.L_x_2491:
[----:B------:R-:W-:Y:S01]  /*c330*/  ULDC UR8, c[0x0][0xb44] ;  /* 0x0002d10000087ab9 */ /* 0x000fe20000000800 */
[----:B------:R-:W-:Y:S01]  /*c340*/  UMOV UR11, UR7 ;  /* 0x00000007000b7c82 */ /* 0x000fe20008000000 */
[----:B------:R-:W-:-:S11]  /*c350*/  UISETP.NE.AND UP0, UPT, UR8, 0x1, UPT ;  /* 0x000000010800788c */ /* 0x000fd6000bf05270 */
[----:B------:R-:W-:Y:S02]  /*c360*/  @UP0 ULDC.64 UR12, c[0x0][0xb48] ;  /* 0x0002d200000c0ab9 */ /* 0x000fe40000000a00 */
[----:B------:R-:W-:-:S04]  /*c370*/  UIMAD.WIDE.U32 UR4, UR7, UR12, URZ ;  /* 0x0000000c070472a5 */ /* 0x000fc8000f8e003f */
[----:B------:R-:W-:-:S04]  /*c380*/  @UP0 USHF.R.U32.HI UR11, URZ, UR13, UR5 ;  /* 0x0000000d3f0b0299 */ /* 0x000fc80008011605 */
[----:B------:R-:W-:-:S12]  /*c390*/  UIMAD UR4, UR11, UR8, URZ ;  /* 0x000000080b0472a4 */ /* 0x000fd8000f8e023f */
.L_x_2492:
[----:B------:R-:W-:Y:S01]  /*c3a0*/  ULDC UR8, c[0x0][0xb38] ;  /* 0x0002ce0000087ab9 */ /* 0x000fe20000000800 */
[----:B------:R-:W-:Y:S01]  /*c3b0*/  UIADD3 UR4, UR7, -UR4, URZ ;  /* 0x8000000407047290 */ /* 0x000fe2000fffe03f */
[----:B------:R-:W-:Y:S01]  /*c3c0*/  MOV R8, 0x1 ;  /* 0x0000000100087802 */ /* 0x000fe20000000f00 */
[----:B------:R-:W-:Y:S01]  /*c3d0*/  UISETP.NE.AND UP0, UPT, UR8, 0x1, UPT ;  /* 0x000000010800788c */ /* 0x000fe2000bf05270 */
[----:B------:R-:W-:Y:S01]  /*c3e0*/  IMAD.MOV.U32 R0, RZ, RZ, RZ ;  /* 0x000000ffff007224 */ /* 0x000fe200078e00ff */
[----:B------:R-:W-:Y:S02]  /*c3f0*/  ULDC UR5, c[0x0][0xb44] ;  /* 0x0002d10000057ab9 */ /* 0x000fe40000000800 */
[----:B------:R-:W-:-:S07]  /*c400*/  UIMAD UR6, UR6, UR5, UR4 ;  /* 0x00000005060672a4 */ /* 0x000fce000f8e0204 */
        /* <DEDUP_REMOVED lines=9> */
[----:B------:R-:W1:Y:S01]  /*c4a0*/  LDC R3, c[0x0][0x280] ;  /* 0x0000a000ff037b82 */ /* 0x000e620000000800 */
[----:B------:R-:W-:Y:S01]  /*c4b0*/  USHF.L.U32 UR11, UR11, 0x7, URZ ;  /* 0x000000070b0b7899 */ /* 0x000fe2000800063f */
[----:B------:R-:W-:-:S06]  /*c4c0*/  ULDC UR4, c[0x0][0x74c] ;  /* 0x0001d30000047ab9 */ /* 0x000fcc0000000800 */
[----:B------:R-:W1:Y:S02]  /*c4d0*/  LDC R2, c[0x0][0x290] ;  /* 0x0000a400ff027b82 */ /* 0x000e640000000800 */
[----:B-1----:R-:W-:Y:S02]  /*c4e0*/  IADD3 R2, -R2, UR11, R3 ;  /* 0x0000000b02027c10 */ /* 0x002fe4000fffe103 */
[----:B------:R-:W-:-:S03]  /*c4f0*/  IADD3 R3, R3, 0x5f, RZ ;  /* 0x0000005f03037810 */ /* 0x000fc60007ffe0ff */
[----:B------:R-:W-:Y:S02]  /*c500*/  VIADD R2, R2, -UR4 ;  /* 0x8000000402027c36 */ /* 0x000fe40008000000 */
[----:B------:R-:W-:-:S04]  /*c510*/  IMAD.HI R4, R3, 0x2aaaaaab, RZ ;  /* 0x2aaaaaab03047827 */ /* 0x000fc800078e02ff */
[----:B------:R-:W-:Y:S01]  /*c520*/  IMAD.HI R2, R2, 0x2aaaaaab, RZ ;  /* 0x2aaaaaab02027827 */ /* 0x000fe200078e02ff */
[----:B------:R-:W-:-:S04]  /*c530*/  SHF.R.U32.HI R5, RZ, 0x1f, R4 ;  /* 0x0000001fff057819 */ /* 0x000fc80000011604 */
[----:B------:R-:W-:Y:S02]  /*c540*/  SHF.R.U32.HI R3, RZ, 0x1f, R2 ;  /* 0x0000001fff037819 */ /* 0x000fe40000011602 */
[----:B------:R-:W-:Y:S02]  /*c550*/  LEA.HI.SX32 R4, R4, R5, 0x1c ;  /* 0x0000000504047211 */ /* 0x000fe400078fe2ff */
[----:B------:R-:W-:-:S04]  /*c560*/  LEA.HI.SX32 R3, R2, R3, 0x1c ;  /* 0x0000000302037211 */ /* 0x000fc800078fe2ff */
[----:B------:R-:W-:-:S04]  /*c570*/  VIMNMX R5, RZ, R3, !PT ;  /* 0x00000003ff057248 */ /* 0x000fc80007fe0100 */
[----:B------:R-:W-:-:S13]  /*c580*/  ISETP.GT.AND P0, PT, R4, R5, PT ;  /* 0x000000050400720c */ /* 0x000fda0003f04270 */
[----:B------:R-:W-:Y:S05]  /*c590*/  @!P0 BRA `(.L_x_2493) ;  /* 0x0000001800488947 */ /* 0x000fea0003800000 */
[----:B------:R-:W1:Y:S01]  /*c5a0*/  LDC.64 R2, c[0x0][0x718] ;  /* 0x0001c600ff027b82 */ /* 0x000e620000000a00 */
[----:B------:R-:W-:Y:S01]  /*c5b0*/  IMAD.U32 R9, RZ, RZ, UR20 ;  /* 0x00000014ff097e24 */ /* 0x000fe2000f8e00ff */
[----:B------:R-:W-:Y:S01]  /*c5c0*/  ULDC UR4, c[0x0][0x2e8] ;  /* 0x0000ba0000047ab9 */ /* 0x000fe20000000800 */
[----:B------:R-:W-:Y:S01]  /*c5d0*/  ELECT P0, URZ, PT ;  /* 0x00000000003f782f */ /* 0x000fe20003800000 */
[----:B------:R-:W-:Y:S01]  /*c5e0*/  BSSY B0, `(.L_x_2493) ;  /* 0x000018d000007945 */ /* 0x000fe20003800000 */
[----:B------:R-:W-:Y:S01]  /*c5f0*/  UISETP.NE.AND UP0, UPT, UR4, 0x1, UPT ;  /* 0x000000010400788c */ /* 0x000fe2000bf05270 */
[----:B------:R-:W-:Y:S01]  /*c600*/  SHF.R.S32.HI R9, RZ, 0x1f, R9 ;  /* 0x0000001fff097819 */ /* 0x000fe20000011409 */
[----:B------:R-:W-:Y:S01]  /*c610*/  UMOV UR12, UR20 ;  /* 0x00000014000c7c82 */ /* 0x000fe20008000000 */
[----:B------:R-:W2:Y:S08]  /*c620*/  LDC.64 R6, c[0x0][0x730] ;  /* 0x0001cc00ff067b82 */ /* 0x000eb00000000a00 */
[----:B------:R-:W3:Y:S01]  /*c630*/  LDC.64 R12, c[0x0][0x720] ;  /* 0x0001c800ff0c7b82 */ /* 0x000ee20000000a00 */
[----:B------:R-:W-:Y:S01]  /*c640*/  @UP0 ULDC UR4, c[0x0][0x2ec] ;  /* 0x0000bb0000040ab9 */ /* 0x000fe20000000800 */
[----:B------:R-:W-:Y:S01]  /*c650*/  @UP0 ULDC UR6, c[0x0][0x2f0] ;  /* 0x0000bc0000060ab9 */ /* 0x000fe20000000800 */
[----:B------:R-:W-:-:S04]  /*c660*/  UIMAD.WIDE.U32 UR4, UR20, UR4, URZ ;  /* 0x00000004140472a5 */ /* 0x000fc8000f8e003f */
[----:B------:R-:W-:Y:S01]  /*c670*/  @UP0 USHF.R.U32.HI UR12, URZ, UR6, UR5 ;  /* 0x000000063f0c0299 */ /* 0x000fe20008011605 */
[C---:B-1----:R-:W-:Y:S02]  /*c680*/  IMAD R0, R9.reuse, R2, RZ ;  /* 0x0000000209007224 */ /* 0x042fe400078e02ff */
[----:B--2---:R-:W-:Y:S02]  /*c690*/  IMAD R10, R9, R6, RZ ;  /* 0x00000006090a7224 */ /* 0x004fe400078e02ff */
[----:B------:R-:W-:Y:S02]  /*c6a0*/  IMAD R9, R3, UR20, R0 ;  /* 0x0000001403097c24 */ /* 0x000fe4000f8e0200 */
[----:B------:R-:W-:-:S04]  /*c6b0*/  IMAD.WIDE.U32 R2, R2, UR20, RZ ;  /* 0x0000001402027c25 */ /* 0x000fc8000f8e00ff */
[----:B------:R-:W-:Y:S02]  /*c6c0*/  IMAD R15, R7, UR20, R10 ;  /* 0x00000014070f7c24 */ /* 0x000fe4000f8e020a */
[----:B------:R-:W-:Y:S01]  /*c6d0*/  IMAD.IADD R3, R3, 0x1, R9 ;  /* 0x0000000103037824 */ /* 0x000fe200078e0209 */
[----:B------:R-:W1:Y:S01]  /*c6e0*/  LDC.64 R10, c[0x0][0x738] ;  /* 0x0001ce00ff0a7b82 */ /* 0x000e620000000a00 */
[----:B------:R-:W-:Y:S02]  /*c6f0*/  IMAD.U32 R9, RZ, RZ, UR21 ;  /* 0x00000015ff097e24 */ /* 0x000fe4000f8e00ff */
[----:B---3--:R-:W-:-:S03]  /*c700*/  IMAD.WIDE.U32 R2, R12, UR21, R2 ;  /* 0x000000150c027c25 */ /* 0x008fc6000f8e0002 */
[----:B------:R-:W-:Y:S01]  /*c710*/  SHF.R.S32.HI R9, RZ, 0x1f, R9 ;  /* 0x0000001fff097819 */ /* 0x000fe20000011409 */
[----:B------:R-:W-:Y:S01]  /*c720*/  IMAD.WIDE.U32 R6, R6, UR20, RZ ;  /* 0x0000001406067c25 */ /* 0x000fe2000f8e00ff */
[----:B------:R2:W-:Y:S03]  /*c730*/  STL.64 [R1], R2 ;  /* 0x0000000201007387 */ /* 0x0005e60000100a00 */
[----:B------:R-:W-:Y:S01]  /*c740*/  IMAD R0, R9, R12, RZ ;  /* 0x0000000c09007224 */ /* 0x000fe200078e02ff */
[----:B------:R-:W-:-:S03]  /*c750*/  IADD3 R7, R7, R15, RZ ;  /* 0x0000000f07077210 */ /* 0x000fc60007ffe0ff */
[----:B------:R-:W-:Y:S02]  /*c760*/  IMAD R13, R13, UR21, R0 ;  /* 0x000000150d0d7c24 */ /* 0x000fe4000f8e0200 */
[----:B-1----:R-:W-:Y:S02]  /*c770*/  IMAD R0, R9, R10, RZ ;  /* 0x0000000a09007224 */ /* 0x002fe400078e02ff */
[----:B------:R-:W-:-:S04]  /*c780*/  IMAD.WIDE.U32 R6, R10, UR21, R6 ;  /* 0x000000150a067c25 */ /* 0x000fc8000f8e0006 */
[----:B------:R-:W-:Y:S02]  /*c790*/  IMAD R11, R11, UR21, R0 ;  /* 0x000000150b0b7c24 */ /* 0x000fe4000f8e0200 */
[----:B------:R-:W-:Y:S01]  /*c7a0*/  IMAD.MOV.U32 R0, RZ, RZ, RZ ;  /* 0x000000ffff007224 */ /* 0x000fe200078e00ff */
[----:B--2---:R-:W-:Y:S06]  /*c7b0*/  @!P0 BRA `(.L_x_2494) ;  /* 0x0000001400bc8947 */ /* 0x004fec0003800000 */
        /* <DEDUP_REMOVED lines=10> */
.L_x_2523:
[----:B------:R-:W2:Y:S01]  /*c860*/  LDL.64 R14, [R1] ;  /* 0x00000000010e7983 */ /* 0x000ea20000100a00 */
[----:B------:R-:W-:Y:S01]  /*c870*/  IMAD.IADD R21, R7, 0x1, R11 ;  /* 0x0000000107157824 */ /* 0x000fe200078e020b */
[----:B------:R-:W-:Y:S01]  /*c880*/  MOV R8, 0x1 ;  /* 0x0000000100087802 */ /* 0x000fe20000000f00 */
[----:B--2---:R-:W-:-:S05]  /*c890*/  IMAD.IADD R10, R15, 0x1, R13 ;  /* 0x000000010f0a7824 */ /* 0x004fca00078e020d */
[----:B------:R2:W-:Y:S01]  /*c8a0*/  STL [R1+0x8], R10 ;  /* 0x0000080a01007387 */ /* 0x0005e20000100800 */
[----:B------:R-:W-:Y:S05]  /*c8b0*/  @P0 BRA `(.L_x_2496) ;  /* 0x0000000000180947 */ /* 0x000fea0003800000 */
[----:B------:R-:W3:Y:S01]  /*c8c0*/  S2R R2, SR_TID.X ;  /* 0x0000000000027919 */ /* 0x000ee20000002100 */
[----:B-1----:R-:W-:-:S04]  /*c8d0*/  IMAD.MOV.U32 R3, RZ, RZ, 0x3180 ;  /* 0x00003180ff037424 */ /* 0x002fc800078e00ff */
[----:B------:R4:W-:Y:S01]  /*c8e0*/  SYNCS.ARRIVE.TRANS64 RZ, [R0+URZ+0x26810], R3 ;  /* 0x0268100300ff79a7 */ /* 0x0009e2000800003f */
[----:B---3--:R-:W-:-:S13]  /*c8f0*/  LOP3.LUT P1, RZ, R2, 0x1f, RZ, 0xc0, !PT ;  /* 0x0000001f02ff7812 */ /* 0x008fda000782c0ff */
[----:B----4-:R-:W-:Y:S05]  /*c900*/  @!P1 BRA `(.L_x_2496) ;  /* 0x0000000000049947 */ /* 0x010fea0003800000 */
[----:B------:R-:W-:Y:S01]  /*c910*/  BPT.TRAP 0x1 ;  /* 0x000000040000795c */ /* 0x000fe20000300000 */
.L_x_2496:
[----:B------:R-:W-:Y:S01]  /*c920*/  R2UR UR19, R5 ;  /* 0x00000000051372ca */ /* 0x000fe200000e0000 */
[----:B------:R-:W3:Y:S01]  /*c930*/  LDC.64 R12, c[0x0][0x198] ;  /* 0x00006600ff0c7b82 */ /* 0x000ee20000000a00 */
[----:B------:R-:W-:Y:S01]  /*c940*/  ULDC.64 UR4, c[0x0][0x700] ;  /* 0x0001c00000047ab9 */ /* 0x000fe20000000a00 */
[----:B------:R-:W-:Y:S01]  /*c950*/  R2UR UR8, R0 ;  /* 0x00000000000872ca */ /* 0x000fe200000e0000 */
[----:B------:R-:W-:Y:S01]  /*c960*/  UMOV UR24, 0x0 ;  /* 0x0000000000187882 */ /* 0x000fe20000000000 */
[----:B------:R-:W-:Y:S01]  /*c970*/  MOV R9, UR4 ;  /* 0x0000000400097c02 */ /* 0x000fe20008000f00 */
[----:B------:R-:W-:Y:S01]  /*c980*/  UMOV UR25, 0x14f00000 ;  /* 0x14f0000000197882 */ /* 0x000fe20000000000 */
[----:B------:R-:W-:Y:S01]  /*c990*/  UMOV UR18, URZ ;  /* 0x0000003f00127c82 */ /* 0x000fe20008000000 */
[----:B------:R-:W-:Y:S01]  /*c9a0*/  UMOV UR9, 0x18 ;  /* 0x0000001800097882 */ /* 0x000fe20000000000 */
[----:B------:R-:W-:Y:S01]  /*c9b0*/  UMOV UR13, UR21 ;  /* 0x00000015000d7c82 */ /* 0x000fe20008000000 */
[----:B------:R-:W-:Y:S01]  /*c9c0*/  UMOV UR10, UR18 ;  /* 0x00000012000a7c82 */ /* 0x000fe20008000000 */
[----:B------:R-:W-:Y:S01]  /*c9d0*/  UMOV UR28, UR12 ;  /* 0x0000000c001c7c82 */ /* 0x000fe20008000000 */
[----:B------:R-:W-:Y:S01]  /*c9e0*/  UMOV UR29, UR21 ;  /* 0x00000015001d7c82 */ /* 0x000fe20008000000 */
[----:B------:R-:W-:-:S03]  /*c9f0*/  UIMAD UR19, UR19, 0x60, URZ ;  /* 0x00000060131378a4 */ /* 0x000fc6000f8e023f */
[----:B------:R-:W-:Y:S02]  /*ca00*/  UIADD3 UR16, UR8, 0xe000, URZ ;  /* 0x0000e00008107890 */ /* 0x000fe4000fffe03f */
[----:B------:R-:W-:Y:S01]  /*ca10*/  UIADD3 UR17, UR8, 0x26810, URZ ;  /* 0x0002681008117890 */ /* 0x000fe2000fffe03f */
[----:B-1----:R-:W-:Y:S01]  /*ca20*/  IMAD.U32 R3, RZ, RZ, UR19 ;  /* 0x00000013ff037e24 */ /* 0x002fe2000f8e00ff */
[----:B------:R-:W-:Y:S01]  /*ca30*/  IADD3 R2, P1, R14, UR19, RZ ;  /* 0x000000130e027c10 */ /* 0x000fe2000ff3e0ff */
[----:B------:R-:W-:Y:S01]  /*ca40*/  UIADD3 UR26, UR8, 0x1a000, URZ ;  /* 0x0001a000081a7890 */ /* 0x000fe2000fffe03f */
[----:B------:R-:W-:Y:S02]  /*ca50*/  VIADD R14, R4, 0xffffffff ;  /* 0xffffffff040e7836 */ /* 0x000fe40000000000 */
[----:B------:R-:W-:Y:S01]  /*ca60*/  LEA.HI.X.SX32 R3, R3, R10, 0x1, P1 ;  /* 0x0000000a03037211 */ /* 0x000fe200008f0eff */
[----:B--2---:R-:W-:Y:S01]  /*ca70*/  IMAD.U32 R10, RZ, RZ, UR5 ;  /* 0x00000005ff0a7e24 */ /* 0x004fe2000f8e00ff */
[C---:B------:R-:W-:Y:S01]  /*ca80*/  LEA R11, P1, R2.reuse, R9, 0x2 ;  /* 0x00000009020b7211 */ /* 0x040fe200078210ff */
[----:B------:R-:W-:Y:S01]  /*ca90*/  UMOV UR27, UR17 ;  /* 0x00000011001b7c82 */ /* 0x000fe20008000000 */
[----:B------:R1:W-:Y:S02]  /*caa0*/  STL [R1+0x1c], R14 ;  /* 0x00001c0e01007387 */ /* 0x0003e40000100800 */
[----:B------:R-:W-:Y:S01]  /*cab0*/  R2UR UR4, R11 ;  /* 0x000000000b0472ca */ /* 0x000fe200000e0000 */
[----:B---3--:R-:W-:Y:S01]  /*cac0*/  IMAD.MOV.U32 R11, RZ, RZ, R12 ;  /* 0x000000ffff0b7224 */ /* 0x008fe200078e000c */
[----:B------:R-:W-:Y:S01]  /*cad0*/  LEA.HI.X R2, R2, R10, R3, 0x2, P1 ;  /* 0x0000000a02027211 */ /* 0x000fe200008f1403 */
[----:B------:R1:W-:Y:S01]  /*cae0*/  STL [R1+0x10], RZ ;  /* 0x000010ff01007387 */ /* 0x0003e20000100800 */
[----:B------:R-:W-:Y:S01]  /*caf0*/  MOV R12, R13 ;  /* 0x0000000d000c7202 */ /* 0x000fe20000000f00 */
[----:B------:R-:W-:Y:S01]  /*cb00*/  IMAD.MOV.U32 R13, RZ, RZ, 0x8000 ;  /* 0x00008000ff0d7424 */ /* 0x000fe200078e00ff */
[----:B------:R-:W-:-:S02]  /*cb10*/  R2UR UR5, R2 ;  /* 0x00000000020572ca */ /* 0x000fc400000e0000 */
[----:B------:R-:W-:-:S04]  /*cb20*/  IADD3 R2, P1, R11, 0xf0, RZ ;  /* 0x000000f00b027810 */ /* 0x000fc80007f3e0ff */
[----:B------:R-:W-:Y:S01]  /*cb30*/  R2UR UR22, R2 ;  /* 0x00000000021672ca */ /* 0x000fe200000e0000 */
[----:B------:R-:W-:-:S05]  /*cb40*/  IMAD.X R3, RZ, RZ, R12, P1 ;  /* 0x000000ffff037224 */ /* 0x000fca00008e060c */
[----:B------:R-:W-:-:S13]  /*cb50*/  R2UR UR23, R3 ;  /* 0x00000000031772ca */ /* 0x000fda00000e0000 */
[----:B------:R-:W-:Y:S01]  /*cb60*/  UTMALDG.4D [UR16], [UR22], desc[UR24] ;  /* 0x00001810160075b4 */ /* 0x000fe20008019000 */
[----:B------:R2:W-:Y:S01]  /*cb70*/  UBLKCP.S.G [UR26], [UR4], UR9 ;  /* 0x0000001a040073ba */ /* 0x0005e20008000209 */
[----:B------:R3:W-:Y:S02]  /*cb80*/  SYNCS.ARRIVE.TRANS64 RZ, [R0+URZ+0x26800], R13 ;  /* 0x0268000d00ff79a7 */ /* 0x0007e4000800003f */
[----:B---3--:R-:W-:-:S04]  /*cb90*/  IADD3 R13, P1, R11, 0x2f0, RZ ;  /* 0x000002f00b0d7810 */ /* 0x008fc80007f3e0ff */
[----:B------:R-:W-:Y:S01]  /*cba0*/  R2UR UR6, R13 ;  /* 0x000000000d0672ca */ /* 0x000fe200000e0000 */
[----:B--2---:R-:W-:Y:S01]  /*cbb0*/  UIADD3 UR9, UR8, 0x26800, URZ ;  /* 0x0002680008097890 */ /* 0x004fe2000fffe03f */
[----:B------:R-:W-:Y:S01]  /*cbc0*/  IADD3.X R13, RZ, R12, RZ, P1, !PT ;  /* 0x0000000cff0d7210 */ /* 0x000fe20000ffe4ff */
[----:B------:R-:W-:Y:S01]  /*cbd0*/  UIADD3 UR24, UR8, 0x4000, URZ ;  /* 0x0000400008187890 */ /* 0x000fe2000fffe03f */
[----:B------:R-:W-:Y:S02]  /*cbe0*/  UMOV UR16, 0x0 ;  /* 0x0000000000107882 */ /* 0x000fe40000000000 */
[----:B------:R-:W-:Y:S01]  /*cbf0*/  R2UR UR7, R13 ;  /* 0x000000000d0772ca */ /* 0x000fe200000e0000 */
[----:B------:R-:W-:Y:S01]  /*cc00*/  UMOV UR17, 0x10000000 ;  /* 0x1000000000117882 */ /* 0x000fe20000000000 */
[----:B------:R-:W-:Y:S01]  /*cc10*/  IADD3 R13, P1, R11, 0x3f0, RZ ;  /* 0x000003f00b0d7810 */ /* 0x000fe20007f3e0ff */
[----:B------:R-:W-:Y:S01]  /*cc20*/  UMOV UR27, UR11 ;  /* 0x0000000b001b7c82 */ /* 0x000fe20008000000 */
[----:B------:R-:W-:Y:S01]  /*cc30*/  UMOV UR26, UR18 ;  /* 0x00000012001a7c82 */ /* 0x000fe20008000000 */
[----:B------:R-:W-:Y:S01]  /*cc40*/  UMOV UR25, UR9 ;  /* 0x0000000900197c82 */ /* 0x000fe20008000000 */
[----:B------:R-:W-:Y:S01]  /*cc50*/  R2UR UR14, R13 ;  /* 0x000000000d0e72ca */ /* 0x000fe200000e0000 */
[----:B------:R-:W-:Y:S01]  /*cc60*/  IMAD.X R13, RZ, RZ, R12, P1 ;  /* 0x000000ffff0d7224 */ /* 0x000fe200008e060c */
[----:B------:R-:W-:-:S04]  /*cc70*/  ISETP.GE.AND P1, PT, R5, R14, PT ;  /* 0x0000000e0500720c */ /* 0x000fc80003f26270 */
[----:B------:R-:W-:Y:S01]  /*cc80*/  R2UR UR15, R13 ;  /* 0x000000000d0f72ca */ /* 0x000fe200000e0000 */
[----:B------:R1:W-:-:S12]  /*cc90*/  UTMALDG.4D [UR8], [UR6], desc[UR16] ;  /* 0x00001008060075b4 */ /* 0x0003d80008019000 */
[----:B------:R1:W-:Y:S02]  /*cca0*/  UTMALDG.4D [UR24], [UR14], desc[UR16] ;  /* 0x000010180e0075b4 */ /* 0x0003e40008019000 */
[----:B-1----:R-:W-:Y:S05]  /*ccb0*/  @P1 BRA `(.L_x_2497) ;  /* 0x0000000c00b01947 */ /* 0x002fea0003800000 */
[-C--:B------:R-:W-:Y:S01]  /*ccc0*/  LOP3.LUT R16, RZ, R5.reuse, RZ, 0x33, !PT ;  /* 0x00000005ff107212 */ /* 0x080fe200078e33ff */
[----:B------:R-:W-:Y:S01]  /*ccd0*/  IMAD.MOV.U32 R8, RZ, RZ, 0x1 ;  /* 0x00000001ff087424 */ /* 0x000fe200078e00ff */
[----:B------:R-:W-:Y:S02]  /*cce0*/  MOV R13, R5 ;  /* 0x00000005000d7202 */ /* 0x000fe40000000f00 */
[C---:B------:R-:W-:Y:S01]  /*ccf0*/  IADD3 R16, R4.reuse, R16, RZ ;  /* 0x0000001004107210 */ /* 0x040fe20007ffe0ff */
[----:B------:R-:W-:-:S05]  /*cd00*/  VIADD R4, R4, 0xfffffffe ;  /* 0xfffffffe04047836 */ /* 0x000fca0000000000 */
[----:B------:R-:W-:Y:S02]  /*cd10*/  ISETP.NE.AND P1, PT, R4, R5, PT ;  /* 0x000000050400720c */ /* 0x000fe40003f25270 */
[----:B------:R-:W-:-:S05]  /*cd20*/  LOP3.LUT R4, R16, 0x1, RZ, 0xc0, !PT ;  /* 0x0000000110047812 */ /* 0x000fca00078ec0ff */
[----:B------:R1:W-:Y:S06]  /*cd30*/  STL [R1+0x18], R4 ;  /* 0x0000180401007387 */ /* 0x0003ec0000100800 */
[----:B------:R-:W-:Y:S05]  /*cd40*/  @!P1 BRA `(.L_x_2498) ;  /* 0x0000000800589947 */ /* 0x000fea0003800000 */
[----:B------:R-:W-:Y:S01]  /*cd50*/  IMAD.IADD R16, R16, 0x1, -R4 ;  /* 0x0000000110107824 */ /* 0x000fe200078e0a04 */
[----:B------:R-:W-:Y:S01]  /*cd60*/  MOV R8, 0x1 ;  /* 0x0000000100087802 */ /* 0x000fe20000000f00 */
[----:B------:R-:W-:-:S07]  /*cd70*/  IMAD.MOV.U32 R13, RZ, RZ, R5 ;  /* 0x000000ffff0d7224 */ /* 0x000fce00078e0005 */
.L_x_2507:
[----:B--23--:R-:W-:-:S04]  /*cd80*/  SHF.L.U32 R17, R8, 0x1f, RZ ;  /* 0x0000001f08117819 */ /* 0x00cfc800000006ff */
[----:B------:R-:W2:Y:S02]  /*cd90*/  SYNCS.PHASECHK.TRANS64.TRYWAIT P1, [R0+URZ+0x26840], R17 ;  /* 0x02684011000075a7 */ /* 0x000ea4000802017f */
[----:B--2---:R-:W-:Y:S05]  /*cda0*/  @!P1 BRA `(.L_x_2499) ;  /* 0x0000001400749947 */ /* 0x004fea0003800000 */
.L_x_2524:
[----:B------:R-:W-:Y:S05]  /*cdb0*/  @P0 BRA `(.L_x_2500) ;  /* 0x00000000001c0947 */ /* 0x000fea0003800000 */
[----:B------:R-:W3:Y:S01]  /*cdc0*/  S2R R2, SR_TID.X ;  /* 0x0000000000027919 */ /* 0x000ee20000002100 */
[----:B------:R-:W-:-:S04]  /*cdd0*/  IMAD.MOV.U32 R3, RZ, RZ, 0x3180 ;  /* 0x00003180ff037424 */ /* 0x000fc800078e00ff */
[----:B------:R4:W-:Y:S01]  /*cde0*/  SYNCS.ARRIVE.TRANS64 RZ, [R0+URZ+0x26830], R3 ;  /* 0x0268300300ff79a7 */ /* 0x0009e2000800003f */
[----:B---3--:R-:W-:-:S04]  /*cdf0*/  LOP3.LUT R2, R2, 0x1f, RZ, 0xc0, !PT ;  /* 0x0000001f02027812 */ /* 0x008fc800078ec0ff */
[----:B------:R-:W-:-:S13]  /*ce00*/  ISETP.NE.AND P1, PT, R2, RZ, PT ;  /* 0x000000ff0200720c */ /* 0x000fda0003f25270 */
[----:B----4-:R-:W-:Y:S05]  /*ce10*/  @!P1 BRA `(.L_x_2500) ;  /* 0x0000000000049947 */ /* 0x010fea0003800000 */
[----:B------:R-:W-:Y:S01]  /*ce20*/  BPT.TRAP 0x1 ;  /* 0x000000040000795c */ /* 0x000fe20000300000 */
.L_x_2500:
[----:B------:R-:W3:Y:S01]  /*ce30*/  LDC.64 R14, c[0x0][0x728] ;  /* 0x0001ca00ff0e7b82 */ /* 0x000ee20000000a00 */
[----:B------:R-:W-:Y:S01]  /*ce40*/  IMAD R18, R13, 0x60, RZ ;  /* 0x000000600d127824 */ /* 0x000fe200078e02ff */
[----:B------:R-:W-:Y:S01]  /*ce50*/  R2UR UR4, R0 ;  /* 0x00000000000472ca */ /* 0x000fe200000e0000 */
[----:B------:R-:W-:Y:S01]  /*ce60*/  UMOV UR14, 0x0 ;  /* 0x00000000000e7882 */ /* 0x000fe20000000000 */
[----:B------:R-:W-:Y:S01]  /*ce70*/  UMOV UR15, 0x14f00000 ;  /* 0x14f00000000f7882 */ /* 0x000fe20000000000 */
[----:B------:R-:W-:Y:S01]  /*ce80*/  UMOV UR18, URZ ;  /* 0x0000003f00127c82 */ /* 0x000fe20008000000 */
[C---:B------:R-:W-:Y:S01]  /*ce90*/  IADD3 R2, P1, R18.reuse, R6, RZ ;  /* 0x0000000612027210 */ /* 0x040fe20007f3e0ff */
[----:B------:R-:W-:Y:S01]  /*cea0*/  UMOV UR10, 0x18 ;  /* 0x00000018000a7882 */ /* 0x000fe20000000000 */
[----:B-1----:R-:W1:Y:S01]  /*ceb0*/  LDC.64 R4, c[0x0][0x198] ;  /* 0x00006600ff047b82 */ /* 0x002e620000000a00 */
        /* <DEDUP_REMOVED lines=20> */
.L_x_2525:
        /* <DEDUP_REMOVED lines=8> */
.L_x_2502:
[----:B------:R-:W3:Y:S01]  /*d080*/  LDL.64 R2, [R1] ;  /* 0x0000000001027983 */ /* 0x000ee20000100a00 */
[----:B------:R-:W-:Y:S01]  /*d090*/  IADD3 R19, R18, 0x60, RZ ;  /* 0x0000006012137810 */ /* 0x000fe20007ffe0ff */
[----:B------:R-:W-:Y:S02]  /*d0a0*/  ULDC.64 UR4, c[0x0][0x700] ;  /* 0x0001c00000047ab9 */ /* 0x000fe40000000a00 */
[----:B------:R-:W-:Y:S01]  /*d0b0*/  IMAD.U32 R9, RZ, RZ, UR4 ;  /* 0x00000004ff097e24 */ /* 0x000fe2000f8e00ff */
[----:B---3--:R-:W-:-:S04]  /*d0c0*/  IADD3 R2, P1, R19, R2, RZ ;  /* 0x0000000213027210 */ /* 0x008fc80007f3e0ff */
[----:B------:R-:W-:-:S04]  /*d0d0*/  LEA R3, P2, R2, R9, 0x2 ;  /* 0x0000000902037211 */ /* 0x000fc800078410ff */
[----:B------:R-:W-:Y:S02]  /*d0e0*/  R2UR UR14, R3 ;  /* 0x00000000030e72ca */ /* 0x000fe400000e0000 */
[----:B------:R-:W3:Y:S01]  /*d0f0*/  LDL R3, [R1+0x8] ;  /* 0x0000080001037983 */ /* 0x000ee20000100800 */
[----:B------:R-:W-:Y:S01]  /*d100*/  SHF.R.S32.HI R20, RZ, 0x1f, R19 ;  /* 0x0000001fff147819 */ /* 0x000fe20000011413 */
[----:B------:R-:W-:Y:S01]  /*d110*/  UMOV UR6, 0x0 ;  /* 0x0000000000067882 */ /* 0x000fe20000000000 */
[----:B------:R-:W-:Y:S01]  /*d120*/  MOV R10, UR5 ;  /* 0x00000005000a7c02 */ /* 0x000fe20008000f00 */
[----:B------:R-:W-:Y:S01]  /*d130*/  UMOV UR7, 0x14f00000 ;  /* 0x14f0000000077882 */ /* 0x000fe20000000000 */
[----:B------:R-:W-:Y:S01]  /*d140*/  R2UR UR8, R0 ;  /* 0x00000000000872ca */ /* 0x000fe200000e0000 */
[----:B------:R-:W-:Y:S01]  /*d150*/  UMOV UR18, URZ ;  /* 0x0000003f00127c82 */ /* 0x000fe20008000000 */
[----:B------:R-:W-:Y:S01]  /*d160*/  R2UR UR19, R19 ;  /* 0x00000000131372ca */ /* 0x000fe200000e0000 */
[----:B------:R-:W-:-:S10]  /*d170*/  UMOV UR10, 0x18 ;  /* 0x00000018000a7882 */ /* 0x000fd40000000000 */
[----:B------:R-:W-:Y:S02]  /*d180*/  UIADD3 UR16, UR8, 0x11000, URZ ;  /* 0x0001100008107890 */ /* 0x000fe4000fffe03f */
[----:B------:R-:W-:Y:S02]  /*d190*/  UIADD3 UR17, UR8, 0x26818, URZ ;  /* 0x0002681808117890 */ /* 0x000fe4000fffe03f */
[----:B------:R-:W-:-:S05]  /*d1a0*/  UIADD3 UR8, UR8, 0x1a200, URZ ;  /* 0x0001a20008087890 */ /* 0x000fca000fffe03f */
[----:B------:R-:W-:Y:S01]  /*d1b0*/  UMOV UR9, UR17 ;  /* 0x0000001100097c82 */ /* 0x000fe20008000000 */
[----:B---3--:R-:W-:-:S05]  /*d1c0*/  IMAD.X R3, R20, 0x1, R3, P1 ;  /* 0x0000000114037824 */ /* 0x008fca00008e0603 */
[----:B------:R-:W-:-:S04]  /*d1d0*/  LEA.HI.X R2, R2, R10, R3, 0x2, P2 ;  /* 0x0000000a02027211 */ /* 0x000fc800010f1403 */
[----:B------:R-:W-:Y:S02]  /*d1e0*/  R2UR UR15, R2 ;  /* 0x00000000020f72ca */ /* 0x000fe400000e0000 */
[----:B------:R-:W-:-:S04]  /*d1f0*/  IADD3 R2, P1, R11, 0xf0, RZ ;  /* 0x000000f00b027810 */ /* 0x000fc80007f3e0ff */
[----:B------:R-:W-:Y:S02]  /*d200*/  IADD3.X R3, RZ, R12, RZ, P1, !PT ;  /* 0x0000000cff037210 */ /* 0x000fe40000ffe4ff */
[----:B------:R-:W-:Y:S02]  /*d210*/  R2UR UR4, R2 ;  /* 0x00000000020472ca */ /* 0x000fe400000e0000 */
[----:B------:R-:W-:-:S13]  /*d220*/  R2UR UR5, R3 ;  /* 0x00000000030572ca */ /* 0x000fda00000e0000 */
[----:B------:R3:W-:Y:S01]  /*d230*/  UTMALDG.4D [UR16], [UR4], desc[UR6] ;  /* 0x00000610040075b4 */ /* 0x0007e20008019000 */
[----:B------:R3:W-:Y:S01]  /*d240*/  UBLKCP.S.G [UR8], [UR14], UR10 ;  /* 0x000000080e0073ba */ /* 0x0007e2000800020a */
[----:B------:R-:W4:Y:S02]  /*d250*/  SYNCS.PHASECHK.TRANS64.TRYWAIT P1, [R0+URZ+0x26848], R17 ;  /* 0x02684811000075a7 */ /* 0x000f24000802017f */
[----:B---34-:R-:W-:Y:S05]  /*d260*/  @!P1 BRA `(.L_x_2503) ;  /* 0x00000010006c9947 */ /* 0x018fea0003800000 */
.L_x_2526:
        /* <DEDUP_REMOVED lines=8> */
.L_x_2504:
        /* <DEDUP_REMOVED lines=24> */
.L_x_2528:
        /* <DEDUP_REMOVED lines=8> */
.L_x_2506:
[----:B----4-:R-:W4:Y:S04]  /*d4f0*/  LDL.64 R4, [R1] ;  /* 0x0000000001047983 */ /* 0x010f280000100a00 */
[----:B------:R-:W5:Y:S01]  /*d500*/  LDL R14, [R1+0x8] ;  /* 0x00000800010e7983 */ /* 0x000f620000100800 */
        /* <DEDUP_REMOVED lines=8> */
[----:B------:R-:W-:Y:S01]  /*d590*/  UMOV UR10, 0x18 ;  /* 0x00000018000a7882 */ /* 0x000fe20000000000 */
[----:B------:R-:W-:-:S04]  /*d5a0*/  IADD3 R13, R13, 0x2, RZ ;  /* 0x000000020d0d7810 */ /* 0x000fc80007ffe0ff */
[----:B------:R-:W-:Y:S02]  /*d5b0*/  UIADD3 UR19, UR19, 0xc0, URZ ;  /* 0x000000c013137890 */ /* 0x000fe4000fffe03f */
[----:B------:R-:W-:Y:S02]  /*d5c0*/  UIADD3 UR16, UR8, 0xe000, URZ ;  /* 0x0000e00008107890 */ /* 0x000fe4000fffe03f */
[----:B------:R-:W-:Y:S02]  /*d5d0*/  UIADD3 UR17, UR8, 0x26810, URZ ;  /* 0x0002681008117890 */ /* 0x000fe4000fffe03f */
[----:B------:R-:W-:-:S05]  /*d5e0*/  UIADD3 UR8, UR8, 0x1a000, URZ ;  /* 0x0001a00008087890 */ /* 0x000fca000fffe03f */
[----:B------:R-:W-:Y:S02]  /*d5f0*/  UMOV UR9, UR17 ;  /* 0x0000001100097c82 */ /* 0x000fe40008000000 */
[----:B------:R1:W-:Y:S01]  /*d600*/  UTMALDG.4D [UR16], [UR4], desc[UR6] ;  /* 0x00000610040075b4 */ /* 0x0003e20008019000 */
[----:B----4-:R-:W-:-:S04]  /*d610*/  IADD3 R4, P1, R4, UR19, RZ ;  /* 0x0000001304047c10 */ /* 0x010fc8000ff3e0ff */
[----:B------:R-:W-:-:S04]  /*d620*/  LEA R5, P2, R4, R9, 0x2 ;  /* 0x0000000904057211 */ /* 0x000fc800078410ff */
[----:B------:R-:W-:Y:S02]  /*d630*/  R2UR UR14, R5 ;  /* 0x00000000050e72ca */ /* 0x000fe400000e0000 */
[----:B------:R-:W-:-:S04]  /*d640*/  MOV R5, UR19 ;  /* 0x0000001300057c02 */ /* 0x000fc80008000f00 */
[----:B-----5:R-:W-:Y:S02]  /*d650*/  LEA.HI.X.SX32 R5, R5, R14, 0x1, P1 ;  /* 0x0000000e05057211 */ /* 0x020fe400008f0eff */
[----:B------:R-:W-:Y:S02]  /*d660*/  ISETP.NE.AND P1, PT, R16, RZ, PT ;  /* 0x000000ff1000720c */ /* 0x000fe40003f25270 */
[----:B------:R-:W-:-:S04]  /*d670*/  LEA.HI.X R5, R4, R10, R5, 0x2, P2 ;  /* 0x0000000a04057211 */ /* 0x000fc800010f1405 */
[----:B------:R-:W-:-:S13]  /*d680*/  R2UR UR15, R5 ;  /* 0x00000000050f72ca */ /* 0x000fda00000e0000 */
[----:B------:R1:W-:Y:S02]  /*d690*/  UBLKCP.S.G [UR8], [UR14], UR10 ;  /* 0x000000080e0073ba */ /* 0x0003e4000800020a */
[----:B-1----:R-:W-:Y:S05]  /*d6a0*/  @P1 BRA `(.L_x_2507) ;  /* 0xfffffff400b41947 */ /* 0x002fea000383ffff */
.L_x_2498:
[----:B-1----:R-:W4:Y:S04]  /*d6b0*/  LDL.LU R4, [R1+0x18] ;  /* 0x0000180001047983 */ /* 0x002f280000300800 */
[----:B------:R1:W5:Y:S01]  /*d6c0*/  LDL R5, [R1+0x1c] ;  /* 0x00001c0001057983 */ /* 0x0003620000100800 */
[----:B----4-:R-:W-:-:S13]  /*d6d0*/  ISETP.NE.AND P1, PT, R4, RZ, PT ;  /* 0x000000ff0400720c */ /* 0x010fda0003f25270 */
[----:B-1----:R-:W-:Y:S05]  /*d6e0*/  @!P1 BRA `(.L_x_2497) ;  /* 0x0000000400249947 */ /* 0x002fea0003800000 */
[----:B------:R-:W-:-:S04]  /*d6f0*/  SHF.L.U32 R14, R8, 0x1f, RZ ;  /* 0x0000001f080e7819 */ /* 0x000fc800000006ff */
[----:B------:R-:W1:Y:S02]  /*d700*/  SYNCS.PHASECHK.TRANS64.TRYWAIT P1, [R0+URZ+0x26840], R14 ;  /* 0x0268400e000075a7 */ /* 0x000e64000802017f */
[----:B-1----:R-:W-:Y:S05]  /*d710*/  @!P1 BRA `(.L_x_2508) ;  /* 0x0000000c006c9947 */ /* 0x002fea0003800000 */
.L_x_2529:
[----:B------:R-:W-:Y:S05]  /*d720*/  @P0 BRA `(.L_x_2509) ;  /* 0x00000000001c0947 */ /* 0x000fea0003800000 */
[----:B------:R-:W4:Y:S02]  /*d730*/  S2R R4, SR_TID.X ;  /* 0x0000000000047919 */ /* 0x000f240000002100 */
[----:B----45:R-:W-:Y:S01]  /*d740*/  LOP3.LUT R5, R4, 0x1f, RZ, 0xc0, !PT ;  /* 0x0000001f04057812 */ /* 0x030fe200078ec0ff */
[----:B------:R-:W-:-:S03]  /*d750*/  IMAD.MOV.U32 R4, RZ, RZ, 0x3180 ;  /* 0x00003180ff047424 */ /* 0x000fc600078e00ff */
[----:B------:R-:W-:Y:S01]  /*d760*/  ISETP.NE.AND P1, PT, R5, RZ, PT ;  /* 0x000000ff0500720c */ /* 0x000fe20003f25270 */
[----:B------:R4:W-:-:S12]  /*d770*/  SYNCS.ARRIVE.TRANS64 RZ, [R0+URZ+0x26830], R4 ;  /* 0x0268300400ff79a7 */ /* 0x0009d8000800003f */
[----:B----4-:R-:W-:Y:S05]  /*d780*/  @!P1 BRA `(.L_x_2509) ;  /* 0x0000000000049947 */ /* 0x010fea0003800000 */
[----:B------:R-:W-:Y:S01]  /*d790*/  BPT.TRAP 0x1 ;  /* 0x000000040000795c */ /* 0x000fe20000300000 */
.L_x_2509:
[----:B-----5:R-:W4:Y:S01]  /*d7a0*/  LDC.64 R4, c[0x0][0x728] ;  /* 0x0001ca00ff047b82 */ /* 0x020f220000000a00 */
[----:B------:R-:W-:Y:S01]  /*d7b0*/  IMAD R13, R13, 0x60, RZ ;  /* 0x000000600d0d7824 */ /* 0x000fe200078e02ff */
        /* <DEDUP_REMOVED lines=10> */
[----:B----4-:R-:W-:-:S04]  /*d860*/  LEA R4, P2, R15, R4, 0x2 ;  /* 0x000000040f047211 */ /* 0x010fc800078410ff */
[----:B------:R-:W-:Y:S01]  /*d870*/  UMOV UR9, UR17 ;  /* 0x0000001100097c82 */ /* 0x000fe20008000000 */
[----:B------:R-:W-:Y:S02]  /*d880*/  R2UR UR14, R4 ;  /* 0x00000000040e72ca */ /* 0x000fe400000e0000 */
[----:B------:R-:W-:-:S04]  /*d890*/  LEA.HI.X.SX32 R4, R13, R21, 0x1, P1 ;  /* 0x000000150d047211 */ /* 0x000fc800008f0eff */
[----:B------:R-:W-:-:S04]  /*d8a0*/  LEA.HI.X R4, R15, R5, R4, 0x2, P2 ;  /* 0x000000050f047211 */ /* 0x000fc800010f1404 */
[----:B------:R-:W-:Y:S02]  /*d8b0*/  R2UR UR15, R4 ;  /* 0x00000000040f72ca */ /* 0x000fe400000e0000 */
[----:B------:R-:W-:-:S04]  /*d8c0*/  IADD3 R4, P1, R11, 0x1f0, RZ ;  /* 0x000001f00b047810 */ /* 0x000fc80007f3e0ff */
[----:B------:R-:W-:Y:S02]  /*d8d0*/  R2UR UR4, R4 ;  /* 0x00000000040472ca */ /* 0x000fe400000e0000 */
[----:B------:R-:W-:-:S04]  /*d8e0*/  IADD3.X R4, RZ, R12, RZ, P1, !PT ;  /* 0x0000000cff047210 */ /* 0x000fc80000ffe4ff */
[----:B------:R-:W-:-:S13]  /*d8f0*/  R2UR UR5, R4 ;  /* 0x00000000040572ca */ /* 0x000fda00000e0000 */
[----:B------:R4:W-:Y:S01]  /*d900*/  UTMALDG.4D [UR16], [UR4], desc[UR6] ;  /* 0x00000610040075b4 */ /* 0x0009e20008019000 */
[----:B------:R4:W-:Y:S01]  /*d910*/  UBLKCP.S.G [UR8], [UR14], UR10 ;  /* 0x000000080e0073ba */ /* 0x0009e2000800020a */
[----:B------:R-:W1:Y:S02]  /*d920*/  SYNCS.PHASECHK.TRANS64.TRYWAIT P1, [R0+URZ+0x26828], R14 ;  /* 0x0268280e000075a7 */ /* 0x000e64000802017f */
[----:B-1--4-:R-:W-:Y:S05]  /*d930*/  @!P1 BRA `(.L_x_2510) ;  /* 0x0000000800f89947 */ /* 0x012fea0003800000 */
.L_x_2530:
[----:B------:R-:W-:Y:S05]  /*d940*/  @P0 BRA `(.L_x_2511) ;  /* 0x00000000001c0947 */ /* 0x000fea0003800000 */
[----:B------:R-:W4:Y:S01]  /*d950*/  S2R R4, SR_TID.X ;  /* 0x0000000000047919 */ /* 0x000f220000002100 */
[----:B------:R-:W-:-:S04]  /*d960*/  IMAD.MOV.U32 R5, RZ, RZ, 0x3180 ;  /* 0x00003180ff057424 */ /* 0x000fc800078e00ff */
[----:B------:R1:W-:Y:S01]  /*d970*/  SYNCS.ARRIVE.TRANS64 RZ, [R0+URZ+0x26818], R5 ;  /* 0x0268180500ff79a7 */ /* 0x0003e2000800003f */
[----:B----4-:R-:W-:-:S04]  /*d980*/  LOP3.LUT R4, R4, 0x1f, RZ, 0xc0, !PT ;  /* 0x0000001f04047812 */ /* 0x010fc800078ec0ff */
[----:B------:R-:W-:-:S13]  /*d990*/  ISETP.NE.AND P0, PT, R4, RZ, PT ;  /* 0x000000ff0400720c */ /* 0x000fda0003f05270 */
[----:B-1----:R-:W-:Y:S05]  /*d9a0*/  @!P0 BRA `(.L_x_2511) ;  /* 0x0000000000048947 */ /* 0x002fea0003800000 */
[----:B------:R-:W-:Y:S01]  /*d9b0*/  BPT.TRAP 0x1 ;  /* 0x000000040000795c */ /* 0x000fe20000300000 */
.L_x_2511:
[----:B------:R-:W4:Y:S04]  /*d9c0*/  LDL.LU.64 R4, [R1] ;  /* 0x0000000001047983 */ /* 0x000f280000300a00 */
[----:B-1----:R-:W2:Y:S01]  /*d9d0*/  LDL.LU R14, [R1+0x8] ;  /* 0x00000800010e7983 */ /* 0x002ea20000300800 */
[----:B------:R-:W-:Y:S01]  /*d9e0*/  R2UR UR19, R13 ;  /* 0x000000000d1372ca */ /* 0x000fe200000e0000 */
[----:B------:R-:W-:Y:S01]  /*d9f0*/  UMOV UR6, 0x0 ;  /* 0x0000000000067882 */ /* 0x000fe20000000000 */
[----:B------:R-:W-:Y:S01]  /*da00*/  R2UR UR8, R0 ;  /* 0x00000000000872ca */ /* 0x000fe200000e0000 */
[----:B------:R-:W-:Y:S01]  /*da10*/  UMOV UR7, 0x14f00000 ;  /* 0x14f0000000077882 */ /* 0x000fe20000000000 */
[----:B------:R-:W-:Y:S01]  /*da20*/  R2UR UR4, R2 ;  /* 0x00000000020472ca */ /* 0x000fe200000e0000 */
[----:B------:R-:W-:Y:S01]  /*da30*/  UMOV UR18, URZ ;  /* 0x0000003f00127c82 */ /* 0x000fe20008000000 */
[----:B------:R-:W-:Y:S01]  /*da40*/  R2UR UR5, R3 ;  /* 0x00000000030572ca */ /* 0x000fe200000e0000 */
[----:B------:R-:W-:-:S06]  /*da50*/  UMOV UR10, 0x18 ;  /* 0x00000018000a7882 */ /* 0x000fcc0000000000 */
[----:B------:R-:W-:Y:S02]  /*da60*/  UIADD3 UR19, UR19, 0x60, URZ ;  /* 0x0000006013137890 */ /* 0x000fe4000fffe03f */
[----:B------:R-:W-:Y:S02]  /*da70*/  UIADD3 UR16, UR8, 0x11000, URZ ;  /* 0x0001100008107890 */ /* 0x000fe4000fffe03f */
[----:B------:R-:W-:Y:S02]  /*da80*/  UIADD3 UR17, UR8, 0x26818, URZ ;  /* 0x0002681808117890 */ /* 0x000fe4000fffe03f */
[----:B------:R-:W-:Y:S01]  /*da90*/  UIADD3 UR8, UR8, 0x1a200, URZ ;  /* 0x0001a20008087890 */ /* 0x000fe2000fffe03f */
[----:B------:R-:W-:-:S04]  /*daa0*/  IMAD.MOV.U32 R2, RZ, RZ, 0x1 ;  /* 0x00000001ff027424 */ /* 0x000fc800078e00ff */
[----:B------:R-:W-:Y:S02]  /*dab0*/  UMOV UR9, UR17 ;  /* 0x0000001100097c82 */ /* 0x000fe40008000000 */
[----:B------:R1:W-:Y:S01]  /*dac0*/  UTMALDG.4D [UR16], [UR4], desc[UR6] ;  /* 0x00000610040075b4 */ /* 0x0003e20008019000 */
[----:B----4-:R-:W-:Y:S02]  /*dad0*/  IADD3 R4, P0, R4, UR19, RZ ;  /* 0x0000001304047c10 */ /* 0x010fe4000ff1e0ff */
[----:B------:R-:W-:-:S04]  /*dae0*/  MOV R5, UR19 ;  /* 0x0000001300057c02 */ /* 0x000fc80008000f00 */
[----:B--2---:R-:W-:Y:S02]  /*daf0*/  LEA.HI.X.SX32 R5, R5, R14, 0x1, P0 ;  /* 0x0000000e05057211 */ /* 0x004fe400000f0eff */
[----:B------:R-:W-:-:S04]  /*db00*/  LEA R9, P0, R4, R9, 0x2 ;  /* 0x0000000904097211 */ /* 0x000fc800078010ff */
[----:B------:R-:W-:Y:S02]  /*db10*/  LEA.HI.X R10, R4, R10, R5, 0x2, P0 ;  /* 0x0000000a040a7211 */ /* 0x000fe400000f1405 */
[----:B------:R-:W-:Y:S01]  /*db20*/  R2UR UR14, R9 ;  /* 0x00000000090e72ca */ /* 0x000fe200000e0000 */
[----:B------:R1:W5:Y:S01]  /*db30*/  LDL.LU R5, [R1+0x1c] ;  /* 0x00001c0001057983 */ /* 0x0003620000300800 */
[----:B------:R-:W-:-:S03]  /*db40*/  R2UR UR15, R10 ;  /* 0x000000000a0f72ca */ /* 0x000fc600000e0000 */
[----:B------:R1:W-:Y:S10]  /*db50*/  STL [R1+0x10], R2 ;  /* 0x0000100201007387 */ /* 0x0003f40000100800 */
[----:B------:R1:W-:Y:S02]  /*db60*/  UBLKCP.S.G [UR8], [UR14], UR10 ;  /* 0x000000080e0073ba */ /* 0x0003e4000800020a */
[----:B-1----:R-:W-:Y:S01]  /*db70*/  NOP ;  /* 0x0000000000007918 */ /* 0x002fe20000000000 */
.L_x_2497:
[----:B------:R-:W4:Y:S01]  /*db80*/  LDL R3, [R1+0x10] ;  /* 0x0000100001037983 */ /* 0x000f220000100800 */
[----:B------:R-:W1:Y:S02]  /*db90*/  S2R R2, SR_TID.X ;  /* 0x0000000000027919 */ /* 0x000e640000002100 */
[----:B-1----:R-:W-:-:S04]  /*dba0*/  LOP3.LUT R2, R2, 0x7f, RZ, 0xc0, !PT ;  /* 0x0000007f02027812 */ /* 0x002fc800078ec0ff */
[----:B------:R-:W-:Y:S02]  /*dbb0*/  ISETP.NE.AND P1, PT, R2, RZ, PT ;  /* 0x000000ff0200720c */ /* 0x000fe40003f25270 */
[----:B----4-:R-:W-:Y:S02]  /*dbc0*/  LEA R4, R3, R0, 0x3 ;  /* 0x0000000003047211 */ /* 0x010fe400078e18ff */
[----:B------:R-:W-:-:S04]  /*dbd0*/  SHF.L.U32 R3, R8, 0x1f, RZ ;  /* 0x0000001f08037819 */ /* 0x000fc800000006ff */
[----:B------:R-:W1:Y:S02]  /*dbe0*/  SYNCS.PHASECHK.TRANS64.TRYWAIT P0, [R4+URZ+0x26840], R3 ;  /* 0x02684003040075a7 */ /* 0x000e64000800017f */
[----:B-1----:R-:W-:Y:S05]  /*dbf0*/  @!P0 BRA `(.L_x_2512) ;  /* 0x00000008005c8947 */ /* 0x002fea0003800000 */
.L_x_2531:
[----:B------:R-:W-:Y:S05]  /*dc00*/  @P1 BRA `(.L_x_2513) ;  /* 0x0000000000181947 */ /* 0x000fea0003800000 */
[----:B------:R-:W4:Y:S01]  /*dc10*/  S2R R2, SR_TID.X ;  /* 0x0000000000027919 */ /* 0x000f220000002100 */
[----:B-1----:R-:W-:-:S04]  /*dc20*/  IMAD.MOV.U32 R3, RZ, RZ, 0x3180 ;  /* 0x00003180ff037424 */ /* 0x002fc800078e00ff */
[----:B------:R1:W-:Y:S01]  /*dc30*/  SYNCS.ARRIVE.TRANS64 RZ, [R4+URZ+0x26830], R3 ;  /* 0x0268300304ff79a7 */ /* 0x0003e2000800003f */
[----:B----4-:R-:W-:-:S13]  /*dc40*/  LOP3.LUT P0, RZ, R2, 0x1f, RZ, 0xc0, !PT ;  /* 0x0000001f02ff7812 */ /* 0x010fda000780c0ff */
[----:B-1----:R-:W-:Y:S05]  /*dc50*/  @!P0 BRA `(.L_x_2513) ;  /* 0x0000000000048947 */ /* 0x002fea0003800000 */
[----:B------:R-:W-:Y:S01]  /*dc60*/  BPT.TRAP 0x1 ;  /* 0x000000040000795c */ /* 0x000fe20000300000 */
.L_x_2513:
[----:B------:R-:W4:Y:S01]  /*dc70*/  LDL.LU R9, [R1+0x10] ;  /* 0x0000100001097983 */ /* 0x000f220000300800 */
[----:B-----5:R-:W-:Y:S01]  /*dc80*/  R2UR UR19, R5 ;  /* 0x00000000051372ca */ /* 0x020fe200000e0000 */
[----:B-1----:R-:W1:Y:S01]  /*dc90*/  LDC.64 R2, c[0x0][0x728] ;  /* 0x0001ca00ff027b82 */ /* 0x002e620000000a00 */
[----:B------:R-:W-:Y:S01]  /*dca0*/  R2UR UR17, R4 ;  /* 0x00000000041172ca */ /* 0x000fe200000e0000 */
[----:B------:R-:W-:Y:S01]  /*dcb0*/  UMOV UR6, 0x0 ;  /* 0x0000000000067882 */ /* 0x000fe20000000000 */
[----:B------:R-:W-:Y:S01]  /*dcc0*/  UMOV UR7, 0x14f00000 ;  /* 0x14f0000000077882 */ /* 0x000fe20000000000 */
[----:B------:R-:W-:Y:S01]  /*dcd0*/  UMOV UR18, URZ ;  /* 0x0000003f00127c82 */ /* 0x000fe20008000000 */
[----:B------:R-:W-:-:S07]  /*dce0*/  UMOV UR10, 0x18 ;  /* 0x00000018000a7882 */ /* 0x000fce0000000000 */
[----:B------:R-:W-:Y:S02]  /*dcf0*/  UIMAD UR19, UR19, 0x60, URZ ;  /* 0x00000060131378a4 */ /* 0x000fe4000f8e023f */
[----:B------:R-:W-:-:S04]  /*dd00*/  UIADD3 UR17, UR17, 0x26830, URZ ;  /* 0x0002683011117890 */ /* 0x000fc8000fffe03f */
[----:B------:R-:W-:Y:S02]  /*dd10*/  IADD3 R6, P0, R6, UR19, RZ ;  /* 0x0000001306067c10 */ /* 0x000fe4000ff1e0ff */
[----:B------:R-:W-:Y:S01]  /*dd20*/  MOV R10, UR19 ;  /* 0x00000013000a7c02 */ /* 0x000fe20008000f00 */
[----:B------:R-:W-:-:S03]  /*dd30*/  UMOV UR9, UR17 ;  /* 0x0000001100097c82 */ /* 0x000fc60008000000 */
[----:B------:R-:W-:Y:S02]  /*dd40*/  LEA.HI.X.SX32 R21, R10, R21, 0x1, P0 ;  /* 0x000000150a157211 */ /* 0x000fe400000f0eff */
[----:B-1----:R-:W-:-:S04]  /*dd50*/  LEA R2, P0, R6, R2, 0x2 ;  /* 0x0000000206027211 */ /* 0x002fc800078010ff */
[----:B------:R-:W-:Y:S02]  /*dd60*/  LEA.HI.X R3, R6, R3, R21, 0x2, P0 ;  /* 0x0000000306037211 */ /* 0x000fe400000f1415 */
[----:B------:R-:W-:Y:S02]  /*dd70*/  IADD3 R11, P0, R11, 0x1f0, RZ ;  /* 0x000001f00b0b7810 */ /* 0x000fe40007f1e0ff */
[----:B------:R-:W-:Y:S02]  /*dd80*/  R2UR UR14, R2 ;  /* 0x00000000020e72ca */ /* 0x000fe400000e0000 */
[----:B------:R-:W-:Y:S02]  /*dd90*/  IADD3.X R12, RZ, R12, RZ, P0, !PT ;  /* 0x0000000cff0c7210 */ /* 0x000fe400007fe4ff */
[----:B------:R-:W-:Y:S02]  /*dda0*/  R2UR UR4, R11 ;  /* 0x000000000b0472ca */ /* 0x000fe400000e0000 */
[----:B------:R-:W-:-:S02]  /*ddb0*/  R2UR UR5, R12 ;  /* 0x000000000c0572ca */ /* 0x000fc400000e0000 */
[----:B------:R-:W-:Y:S01]  /*ddc0*/  R2UR UR15, R3 ;  /* 0x00000000030f72ca */ /* 0x000fe200000e0000 */
[C-C-:B----4-:R-:W-:Y:S02]  /*ddd0*/  IMAD R4, R9.reuse, 0x3000, R0.reuse ;  /* 0x0000300009047824 */ /* 0x150fe400078e0200 */
[----:B--23--:R-:W-:-:S03]  /*dde0*/  IMAD R0, R9, 0x200, R0 ;  /* 0x0000020009007824 */ /* 0x00cfc600078e0200 */
[----:B------:R-:W-:Y:S02]  /*ddf0*/  R2UR UR16, R4 ;  /* 0x00000000041072ca */ /* 0x000fe400000e0000 */
[----:B------:R-:W-:Y:S01]  /*de00*/  R2UR UR8, R0 ;  /* 0x00000000000872ca */ /* 0x000fe200000e0000 */
[----:B------:R-:W-:-:S05]  /*de10*/  VIADD R0, R9, 0x1 ;  /* 0x0000000109007836 */ /* 0x000fca0000000000 */
[----:B------:R-:W-:-:S04]  /*de20*/  ISETP.NE.AND P0, PT, R0, 0x2, PT ;  /* 0x000000020000780c */ /* 0x000fc80003f05270 */
[----:B------:R-:W-:Y:S01]  /*de30*/  SEL R3, RZ, 0x1, P0 ;  /* 0x00000001ff037807 */ /* 0x000fe20000000000 */
[----:B------:R-:W-:Y:S01]  /*de40*/  UIADD3 UR16, UR16, 0x14000, URZ ;  /* 0x0001400010107890 */ /* 0x000fe2000fffe03f */
[----:B------:R-:W-:Y:S01]  /*de50*/  SEL R0, R0, RZ, P0 ;  /* 0x000000ff00007207 */ /* 0x000fe20000000000 */
[----:B------:R-:W-:Y:S01]  /*de60*/  UIADD3 UR8, UR8, 0x1a380, URZ ;  /* 0x0001a38008087890 */ /* 0x000fe2000fffe03f */
[----:B------:R-:W-:-:S06]  /*de70*/  LOP3.LUT R8, R8, R3, RZ, 0x3c, !PT ;  /* 0x0000000308087212 */ /* 0x000fcc00078e3cff */
[----:B------:R1:W-:Y:S02]  /*de80*/  UTMALDG.4D [UR16], [UR4], desc[UR6] ;  /* 0x00000610040075b4 */ /* 0x0003e40008019000 */
[----:B------:R1:W-:Y:S02]  /*de90*/  UBLKCP.S.G [UR8], [UR14], UR10 ;  /* 0x000000080e0073ba */ /* 0x0003e4000800020a */
[----:B-1----:R-:W-:Y:S01]  /*dea0*/  NOP ;  /* 0x0000000000007918 */ /* 0x002fe20000000000 */
.L_x_2494:
[----:B------:R-:W-:Y:S05]  /*deb0*/  BSYNC B0 ;  /* 0x0000000000007941 */ /* 0x000fea0003800000 */
.L_x_2493:
[----:B------:R-:W-:-:S03]  /*dec0*/  UMOV UR4, 0xffffffff ;  /* 0xffffffff00047882 */ /* 0x000fc60000000000 */
[----:B------:R-:W-:Y:S05]  /*ded0*/  BRA.DIV UR4, `(.L_x_2514) ;  /* 0x0000000604b87947 */ /* 0x000fea000b800000 */
[----:B------:R-:W-:-:S13]  /*dee0*/  ELECT P6, URZ, PT ;  /* 0x00000000003f782f */ /* 0x000fda00038c0000 */
.L_x_2534:
[----:B------:R-:W-:Y:S05]  /*def0*/  @!P6 BRA `(.L_x_2413) ;  /* 0x000000000084e947 */ /* 0x000fea0003800000 */
[----:B------:R-:W2:Y:S02]  /*df00*/  LDL.LU R2, [R1+0xc] ;  /* 0x00000c0001027983 */ /* 0x000ea40000300800 */
[----:B--2---:R-:W-:-:S04]  /*df10*/  LOP3.LUT R2, R2, 0x2, RZ, 0xfc, !PT ;  /* 0x0000000202027812 */ /* 0x004fc800078efcff */
[----:B------:R-:W-:-:S13]  /*df20*/  ISETP.NE.AND P2, PT, R2, 0x3, PT ;  /* 0x000000030200780c */ /* 0x000fda0003f45270 */
[----:B------:R-:W-:Y:S05]  /*df30*/  @!P2 BRA `(.L_x_2515) ;  /* 0x000000000004a947 */ /* 0x000fea0003800000 */
[----:B------:R-:W-:Y:S01]  /*df40*/  BPT.TRAP 0x1 ;  /* 0x000000040000795c */ /* 0x000fe20000300000 */
.L_x_2515:
        /* <DEDUP_REMOVED lines=15> */
.L_x_2535:
[----:B------:R-:W2:Y:S02]  /*e040*/  SYNCS.PHASECHK.TRANS64.TRYWAIT P0, [R3+URZ], R2 ;  /* 0x00000002030075a7 */ /* 0x000ea4000800017f */
[----:B--2---:R-:W-:Y:S05]  /*e050*/  @!P0 BRA `(.L_x_2517) ;  /* 0x00000004008c8947 */ /* 0x004fea0003800000 */
.L_x_2536:
[----:B------:R-:W-:Y:S05]  /*e060*/  @!P2 BRA `(.L_x_2518) ;  /* 0x000000000004a947 */ /* 0x000fea0003800000 */
[----:B------:R-:W-:Y:S01]  /*e070*/  BPT.TRAP 0x1 ;  /* 0x000000040000795c */ /* 0x000fe20000300000 */
.L_x_2518:
[----:B--2---:R-:W-:-:S05]  /*e080*/  IADD3 R3, R9, 0x26840, RZ ;  /* 0x0002684009037810 */ /* 0x004fca0007ffe0ff */
[----:B------:R-:W-:-:S04]  /*e090*/  IMAD R5, R0, 0x8, R3 ;  /* 0x0000000800057824 */ /* 0x000fc800078e0203 */
[----:B------:R-:W2:Y:S02]  /*e0a0*/  SYNCS.PHASECHK.TRANS64.TRYWAIT P0, [R5+URZ], R4 ;  /* 0x00000004050075a7 */ /* 0x000ea4000800017f */
[----:B--2---:R-:W-:Y:S05]  /*e0b0*/  @!P0 BRA `(.L_x_2519) ;  /* 0x0000000400888947 */ /* 0x004fea0003800000 */
.L_x_2537:
[----:B------:R-:W-:-:S07]  /*e0c0*/  LEA R3, R6, R3, 0x3 ;  /* 0x0000000306037211 */ /* 0x000fce00078e18ff */
.L_x_2520:
[----:B---3--:R3:W4:Y:S02]  /*e0d0*/  SYNCS.PHASECHK.TRANS64.TRYWAIT P0, [R3+URZ], R2 ;  /* 0x00000002030075a7 */ /* 0x008724000800017f */
[----:B----4-:R-:W-:Y:S05]  /*e0e0*/  @!P0 NANOSLEEP.SYNCS 0x989680 ;  /* 0x009896800000895d */ /* 0x010fea0003900000 */
[----:B------:R-:W4:Y:S02]  /*e0f0*/  @!P0 SYNCS.PHASECHK.TRANS64 P0, [R3+URZ], R2 ;  /* 0x00000002030085a7 */ /* 0x000f24000800007f */
[----:B----4-:R-:W-:Y:S05]  /*e100*/  @!P0 BRA `(.L_x_2520) ;  /* 0xfffffffc00f08947 */ /* 0x010fea000383ffff */
.L_x_2413:
[----:B------:R-:W-:Y:S05]  /*e110*/  BSYNC B6 ;  /* 0x0000000000067941 */ /* 0x000fea0003800000 */
.L_x_2408:
[----:B------:R-:W-:Y:S05]  /*e120*/  EXIT ;  /* 0x000000000000794d */ /* 0x000fea0003800000 */
.L_x_2419:
[----:B------:R-:W-:Y:S01]  /*e130*/  IMAD.MOV.U32 R12, RZ, RZ, RZ ;  /* 0x000000ffff0c7224 */ /* 0x000fe200078e00ff */
[----:B------:R-:W-:Y:S01]  /*e140*/  MOV R11, 0x1f ;  /* 0x0000001f000b7802 */ /* 0x000fe20000000f00 */
[----:B------:R-:W-:-:S07]  /*e150*/  IMAD.MOV.U32 R15, RZ, RZ, -0x1 ;  /* 0xffffffffff0f7424 */ /* 0x000fce00078e00ff */
[----:B------:R-:W-:Y:S05]  /*e160*/  WARPSYNC.COLLECTIVE R15, `(.L_x_2521) ;  /* 0x000000000f087348 */ /* 0x000fea0003c00000 */
[----:B------:R1:W2:Y:S02]  /*e170*/  SHFL.IDX P6, R14, R13, R12, R11 ;  /* 0x0000000c0d0e7389 */ /* 0x0002a400000c000b */
[----:B-12---:R-:W-:Y:S01]  /*e180*/  ENDCOLLECTIVE ;  /* 0x000000000000791b */ /* 0x006fe20003800000 */
.L_x_2521:
[----:B------:R-:W-:Y:S05]  /*e190*/  BRA `(.L_x_2522) ;  /* 0xffffff2c00e07947 */ /* 0x000fea000383ffff */
.L_x_2421:
[----:B----4-:R4:W1:Y:S02]  /*e1a0*/  SYNCS.PHASECHK.TRANS64.TRYWAIT P0, [R17+URZ+0x26800], R2 ;  /* 0x02680002110075a7 */ /* 0x010864000800017f */
[----:B-1----:R-:W-:Y:S05]  /*e1b0*/  @!P0 NANOSLEEP.SYNCS 0x989680 ;  /* 0x009896800000895d */ /* 0x002fea0003900000 */
[----:B------:R-:W1:Y:S02]  /*e1c0*/  @!P0 SYNCS.PHASECHK.TRANS64 P0, [R17+URZ+0x26800], R2 ;  /* 0x02680002110085a7 */ /* 0x000e64000800007f */
[----:B-1----:R-:W-:Y:S05]  /*e1d0*/  @!P0 BRA `(.L_x_2421) ;  /* 0xfffffffc00f08947 */ /* 0x002fea000383ffff */
[----:B------:R-:W-:Y:S05]  /*e1e0*/  BRA `(.L_x_2420) ;  /* 0xffffff2c00e87947 */ /* 0x000fea000383ffff */
.L_x_2426:
[----:B--2---:R2:W3:Y:S02]  /*e1f0*/  SYNCS.PHASECHK.TRANS64.TRYWAIT P1, [R8+URZ+0x26810], R21 ;  /* 0x02681015080075a7 */ /* 0x0044e4000802017f */
[----:B---3--:R-:W-:Y:S05]  /*e200*/  @!P1 NANOSLEEP.SYNCS 0x989680 ;  /* 0x009896800000995d */ /* 0x008fea0003900000 */
[----:B------:R-:W3:Y:S02]  /*e210*/  @!P1 SYNCS.PHASECHK.TRANS64 P1, [R8+URZ+0x26810], R21 ;  /* 0x02681015080095a7 */ /* 0x000ee4000802007f */
[----:B---3--:R-:W-:Y:S05]  /*e220*/  @!P1 BRA `(.L_x_2426) ;  /* 0xfffffffc00f09947 */ /* 0x008fea000383ffff */
[----:B------:R-:W-:Y:S05]  /*e230*/  BRA `(.L_x_2425) ;  /* 0xffffff3800347947 */ /* 0x000fea000383ffff */
.L_x_2430:
[----:B------:R1:W1:Y:S02]  /*e240*/  SYNCS.PHASECHK.TRANS64.TRYWAIT P1, [R8+URZ+0x26830], R21 ;  /* 0x02683015080075a7 */ /* 0x000264000802017f */
[----:B-1----:R-:W-:Y:S05]  /*e250*/  @!P1 NANOSLEEP.SYNCS 0x989680 ;  /* 0x009896800000995d */ /* 0x002fea0003900000 */
[----:B------:R-:W1:Y:S02]  /*e260*/  @!P1 SYNCS.PHASECHK.TRANS64 P1, [R8+URZ+0x26830], R21 ;  /* 0x02683015080095a7 */ /* 0x000e64000802007f */
[----:B-1----:R-:W-:Y:S05]  /*e270*/  @!P1 BRA `(.L_x_2430) ;  /* 0xfffffffc00f09947 */ /* 0x002fea000383ffff */
[----:B------:R-:W-:Y:S05]  /*e280*/  BRA `(.L_x_2429) ;  /* 0xffffff3c00307947 */ /* 0x000fea000383ffff */
.L_x_2438:
[----:B--2---:R2:W3:Y:S02]  /*e290*/  SYNCS.PHASECHK.TRANS64.TRYWAIT P1, [R6+URZ+0x26810], R15 ;  /* 0x0268100f060075a7 */ /* 0x0044e4000802017f */
[----:B---3--:R-:W-:Y:S05]  /*e2a0*/  @!P1 NANOSLEEP.SYNCS 0x989680 ;  /* 0x009896800000995d */ /* 0x008fea0003900000 */
[----:B------:R-:W3:Y:S02]  /*e2b0*/  @!P1 SYNCS.PHASECHK.TRANS64 P1, [R6+URZ+0x26810], R15 ;  /* 0x0268100f060095a7 */ /* 0x000ee4000802007f */
[----:B---3--:R-:W-:Y:S05]  /*e2c0*/  @!P1 BRA `(.L_x_2438) ;  /* 0xfffffffc00f09947 */ /* 0x008fea000383ffff */
[----:B------:R-:W-:Y:S05]  /*e2d0*/  BRA `(.L_x_2437) ;  /* 0xffffff7c003c7947 */ /* 0x000fea000383ffff */
.L_x_2442:
[----:B------:R1:W1:Y:S02]  /*e2e0*/  SYNCS.PHASECHK.TRANS64.TRYWAIT P1, [R6+URZ+0x26830], R15 ;  /* 0x0268300f060075a7 */ /* 0x000264000802017f */
[----:B-1----:R-:W-:Y:S05]  /*e2f0*/  @!P1 NANOSLEEP.SYNCS 0x989680 ;  /* 0x009896800000995d */ /* 0x002fea0003900000 */
[----:B------:R-:W1:Y:S02]  /*e300*/  @!P1 SYNCS.PHASECHK.TRANS64 P1, [R6+URZ+0x26830], R15 ;  /* 0x0268300f060095a7 */ /* 0x000e64000802007f */
[----:B-1----:R-:W-:Y:S05]  /*e310*/  @!P1 BRA `(.L_x_2442) ;  /* 0xfffffffc00f09947 */ /* 0x002fea000383ffff */
[----:B------:R-:W-:Y:S05]  /*e320*/  BRA `(.L_x_2441) ;  /* 0xffffff80002c7947 */ /* 0x000fea000383ffff */
.L_x_2495:
[----:B-1----:R1:W2:Y:S02]  /*e330*/  SYNCS.PHASECHK.TRANS64.TRYWAIT P1, [R0+URZ+0x26820], R3 ;  /* 0x02682003000075a7 */ /* 0x0022a4000802017f */
[----:B--2---:R-:W-:Y:S05]  /*e340*/  @!P1 NANOSLEEP.SYNCS 0x989680 ;  /* 0x009896800000995d */ /* 0x004fea0003900000 */
[----:B------:R-:W2:Y:S02]  /*e350*/  @!P1 SYNCS.PHASECHK.TRANS64 P1, [R0+URZ+0x26820], R3 ;  /* 0x02682003000095a7 */ /* 0x000ea4000802007f */
[----:B--2---:R-:W-:Y:S05]  /*e360*/  @!P1 BRA `(.L_x_2495) ;  /* 0xfffffffc00f09947 */ /* 0x004fea000383ffff */
[----:B------:R-:W-:Y:S05]  /*e370*/  BRA `(.L_x_2523) ;  /* 0xffffffe400387947 */ /* 0x000fea000383ffff */
.L_x_2499:
[----:B--2---:R2:W3:Y:S02]  /*e380*/  SYNCS.PHASECHK.TRANS64.TRYWAIT P1, [R0+URZ+0x26840], R17 ;  /* 0x02684011000075a7 */ /* 0x0044e4000802017f */
[----:B---3--:R-:W-:Y:S05]  /*e390*/  @!P1 NANOSLEEP.SYNCS 0x989680 ;  /* 0x009896800000995d */ /* 0x008fea0003900000 */
[----:B------:R-:W3:Y:S02]  /*e3a0*/  @!P1 SYNCS.PHASECHK.TRANS64 P1, [R0+URZ+0x26840], R17 ;  /* 0x02684011000095a7 */ /* 0x000ee4000802007f */
[----:B---3--:R-:W-:Y:S05]  /*e3b0*/  @!P1 BRA `(.L_x_2499) ;  /* 0xfffffffc00f09947 */ /* 0x008fea000383ffff */
[----:B------:R-:W-:Y:S05]  /*e3c0*/  BRA `(.L_x_2524) ;  /* 0xffffffe800787947 */ /* 0x000fea000383ffff */
.L_x_2501:
[----:B-1----:R1:W3:Y:S02]  /*e3d0*/  SYNCS.PHASECHK.TRANS64.TRYWAIT P1, [R0+URZ+0x26828], R17 ;  /* 0x02682811000075a7 */ /* 0x0022e4000802017f */
[----:B---3--:R-:W-:Y:S05]  /*e3e0*/  @!P1 NANOSLEEP.SYNCS 0x989680 ;  /* 0x009896800000995d */ /* 0x008fea0003900000 */
[----:B------:R-:W3:Y:S02]  /*e3f0*/  @!P1 SYNCS.PHASECHK.TRANS64 P1, [R0+URZ+0x26828], R17 ;  /* 0x02682811000095a7 */ /* 0x000ee4000802007f */
[----:B---3--:R-:W-:Y:S05]  /*e400*/  @!P1 BRA `(.L_x_2501) ;  /* 0xfffffffc00f09947 */ /* 0x008fea000383ffff */
[----:B------:R-:W-:Y:S05]  /*e410*/  BRA `(.L_x_2525) ;  /* 0xffffffe800f87947 */ /* 0x000fea000383ffff */
.L_x_2503:
[----:B---3--:R3:W4:Y:S02]  /*e420*/  SYNCS.PHASECHK.TRANS64.TRYWAIT P1, [R0+URZ+0x26848], R17 ;  /* 0x02684811000075a7 */ /* 0x008724000802017f */
[----:B----4-:R-:W-:Y:S05]  /*e430*/  @!P1 NANOSLEEP.SYNCS 0x989680 ;  /* 0x009896800000995d */ /* 0x010fea0003900000 */
[----:B------:R-:W4:Y:S02]  /*e440*/  @!P1 SYNCS.PHASECHK.TRANS64 P1, [R0+URZ+0x26848], R17 ;  /* 0x02684811000095a7 */ /* 0x000f24000802007f */
[----:B----4-:R-:W-:Y:S05]  /*e450*/  @!P1 BRA `(.L_x_2503) ;  /* 0xfffffffc00f09947 */ /* 0x010fea000383ffff */
[----:B------:R-:W-:Y:S05]  /*e460*/  BRA `(.L_x_2526) ;  /* 0xffffffec00807947 */ /* 0x000fea000383ffff */
.L_x_2505:
[----:B------:R-:W-:-:S07]  /*e470*/  SHF.L.U32 R4, R8, 0x1f, RZ ;  /* 0x0000001f08047819 */ /* 0x000fce00000006ff */
.L_x_2527:
[----:B----4-:R4:W1:Y:S02]  /*e480*/  SYNCS.PHASECHK.TRANS64.TRYWAIT P1, [R0+URZ+0x26820], R4 ;  /* 0x02682004000075a7 */ /* 0x010864000802017f */
[----:B-1----:R-:W-:Y:S05]  /*e490*/  @!P1 NANOSLEEP.SYNCS 0x989680 ;  /* 0x009896800000995d */ /* 0x002fea0003900000 */
[----:B------:R-:W1:Y:S02]  /*e4a0*/  @!P1 SYNCS.PHASECHK.TRANS64 P1, [R0+URZ+0x26820], R4 ;  /* 0x02682004000095a7 */ /* 0x000e64000802007f */
[----:B-1----:R-:W-:Y:S05]  /*e4b0*/  @!P1 BRA `(.L_x_2527) ;  /* 0xfffffffc00f09947 */ /* 0x002fea000383ffff */
[----:B------:R-:W-:Y:S05]  /*e4c0*/  BRA `(.L_x_2528) ;  /* 0xffffffec00e87947 */ /* 0x000fea000383ffff */
.L_x_2508:
[----:B-1----:R1:W4:Y:S02]  /*e4d0*/  SYNCS.PHASECHK.TRANS64.TRYWAIT P1, [R0+URZ+0x26840], R14 ;  /* 0x0268400e000075a7 */ /* 0x002324000802017f */
[----:B----4-:R-:W-:Y:S05]  /*e4e0*/  @!P1 NANOSLEEP.SYNCS 0x989680 ;  /* 0x009896800000995d */ /* 0x010fea0003900000 */
[----:B------:R-:W4:Y:S02]  /*e4f0*/  @!P1 SYNCS.PHASECHK.TRANS64 P1, [R0+URZ+0x26840], R14 ;  /* 0x0268400e000095a7 */ /* 0x000f24000802007f */
[----:B----4-:R-:W-:Y:S05]  /*e500*/  @!P1 BRA `(.L_x_2508) ;  /* 0xfffffffc00f09947 */ /* 0x010fea000383ffff */
[----:B------:R-:W-:Y:S05]  /*e510*/  BRA `(.L_x_2529) ;  /* 0xfffffff000807947 */ /* 0x000fea000383ffff */
.L_x_2510:
[----:B-1----:R1:W4:Y:S02]  /*e520*/  SYNCS.PHASECHK.TRANS64.TRYWAIT P1, [R0+URZ+0x26828], R14 ;  /* 0x0268280e000075a7 */ /* 0x002324000802017f */
[----:B----4-:R-:W-:Y:S05]  /*e530*/  @!P1 NANOSLEEP.SYNCS 0x989680 ;  /* 0x009896800000995d */ /* 0x010fea0003900000 */
[----:B------:R-:W4:Y:S02]  /*e540*/  @!P1 SYNCS.PHASECHK.TRANS64 P1, [R0+URZ+0x26828], R14 ;  /* 0x0268280e000095a7 */ /* 0x000f24000802007f */
[----:B----4-:R-:W-:Y:S05]  /*e550*/  @!P1 BRA `(.L_x_2510) ;  /* 0xfffffffc00f09947 */ /* 0x010fea000383ffff */
[----:B------:R-:W-:Y:S05]  /*e560*/  BRA `(.L_x_2530) ;  /* 0xfffffff000f47947 */ /* 0x000fea000383ffff */
.L_x_2512:
[----:B-1----:R1:W4:Y:S02]  /*e570*/  SYNCS.PHASECHK.TRANS64.TRYWAIT P0, [R4+URZ+0x26840], R3 ;  /* 0x02684003040075a7 */ /* 0x002324000800017f */
[----:B----4-:R-:W-:Y:S05]  /*e580*/  @!P0 NANOSLEEP.SYNCS 0x989680 ;  /* 0x009896800000895d */ /* 0x010fea0003900000 */
[----:B------:R-:W4:Y:S02]  /*e590*/  @!P0 SYNCS.PHASECHK.TRANS64 P0, [R4+URZ+0x26840], R3 ;  /* 0x02684003040085a7 */ /* 0x000f24000800007f */
[----:B----4-:R-:W-:Y:S05]  /*e5a0*/  @!P0 BRA `(.L_x_2512) ;  /* 0xfffffffc00f08947 */ /* 0x010fea000383ffff */
[----:B------:R-:W-:Y:S05]  /*e5b0*/  BRA `(.L_x_2531) ;  /* 0xfffffff400907947 */ /* 0x000fea000383ffff */
.L_x_2514:
[----:B------:R-:W-:Y:S01]  /*e5c0*/  BSSY B0, `(.L_x_2532) ;  /* 0x0000006000007945 */ /* 0x000fe20003800000 */
[----:B------:R-:W-:-:S07]  /*e5d0*/  MOV R15, 0xffffffff ;  /* 0xffffffff000f7802 */ /* 0x000fce0000000f00 */
[----:B------:R-:W-:Y:S05]  /*e5e0*/  WARPSYNC.COLLECTIVE R15, `(.L_x_2533) ;  /* 0x000000000f0c7348 */ /* 0x000fea0003c00000 */
[----:B------:R-:W-:Y:S02]  /*e5f0*/  ELECT P6, UR62, PT ;  /* 0x00000000003e782f */ /* 0x000fe400038c0000 */
[----:B------:R-:W-:Y:S01]  /*e600*/  MOV R14, UR62 ;  /* 0x0000003e000e7c02 */ /* 0x000fe20008000f00 */
[----:B------:R-:W-:Y:S10]  /*e610*/  ENDCOLLECTIVE ;  /* 0x000000000000791b */ /* 0x000ff40003800000 */
.L_x_2533:
[----:B------:R-:W-:Y:S05]  /*e620*/  BSYNC B0 ;  /* 0x0000000000007941 */ /* 0x000fea0003800000 */
.L_x_2532:
[----:B------:R-:W-:Y:S05]  /*e630*/  BRA `(.L_x_2534) ;  /* 0xfffffff8002c7947 */ /* 0x000fea000383ffff */
.L_x_2516:
[----:B-1----:R1:W2:Y:S02]  /*e640*/  SYNCS.PHASECHK.TRANS64.TRYWAIT P0, [R7+URZ], R4 ;  /* 0x00000004070075a7 */ /* 0x0022a4000800017f */
[----:B--2---:R-:W-:Y:S05]  /*e650*/  @!P0 NANOSLEEP.SYNCS 0x989680 ;  /* 0x009896800000895d */ /* 0x004fea0003900000 */
[----:B------:R-:W2:Y:S02]  /*e660*/  @!P0 SYNCS.PHASECHK.TRANS64 P0, [R7+URZ], R4 ;  /* 0x00000004070085a7 */ /* 0x000ea4000800007f */
[----:B--2---:R-:W-:Y:S05]  /*e670*/  @!P0 BRA `(.L_x_2516) ;  /* 0xfffffffc00f08947 */ /* 0x004fea000383ffff */
[----:B------:R-:W-:Y:S05]  /*e680*/  BRA `(.L_x_2535) ;  /* 0xfffffff8006c7947 */ /* 0x000fea000383ffff */
.L_x_2517:
[----:B--2---:R2:W3:Y:S02]  /*e690*/  SYNCS.PHASECHK.TRANS64.TRYWAIT P0, [R3+URZ], R2 ;  /* 0x00000002030075a7 */ /* 0x0044e4000800017f */
[----:B---3--:R-:W-:Y:S05]  /*e6a0*/  @!P0 NANOSLEEP.SYNCS 0x989680 ;  /* 0x009896800000895d */ /* 0x008fea0003900000 */
[----:B------:R-:W3:Y:S02]  /*e6b0*/  @!P0 SYNCS.PHASECHK.TRANS64 P0, [R3+URZ], R2 ;  /* 0x00000002030085a7 */ /* 0x000ee4000800007f */
[----:B---3--:R-:W-:Y:S05]  /*e6c0*/  @!P0 BRA `(.L_x_2517) ;  /* 0xfffffffc00f08947 */ /* 0x008fea000383ffff */
[----:B------:R-:W-:Y:S05]  /*e6d0*/  BRA `(.L_x_2536) ;  /* 0xfffffff800607947 */ /* 0x000fea000383ffff */
.L_x_2519:
[----:B--2---:R2:W3:Y:S02]  /*e6e0*/  SYNCS.PHASECHK.TRANS64.TRYWAIT P0, [R5+URZ], R4 ;  /* 0x00000004050075a7 */ /* 0x0044e4000800017f */
[----:B---3--:R-:W-:Y:S05]  /*e6f0*/  @!P0 NANOSLEEP.SYNCS 0x989680 ;  /* 0x009896800000895d */ /* 0x008fea0003900000 */
[----:B------:R-:W3:Y:S02]  /*e700*/  @!P0 SYNCS.PHASECHK.TRANS64 P0, [R5+URZ], R4 ;  /* 0x00000004050085a7 */ /* 0x000ee4000800007f */
[----:B---3--:R-:W-:Y:S05]  /*e710*/  @!P0 BRA `(.L_x_2519) ;  /* 0xfffffffc00f08947 */ /* 0x008fea000383ffff */
[----:B------:R-:W-:Y:S05]  /*e720*/  BRA `(.L_x_2537) ;  /* 0xfffffff800647947 */ /* 0x000fea000383ffff */
.L_x_2538:
        /* <DEDUP_REMOVED lines=13> */
.L_x_7390:


//--------------------- .text._ZN7cutlass13device_kernelIN5flash11enable_sm90INS1_16FlashAttnBwdSm90INS1_25CollectiveMainloopBwdSm90ILi2ELi2ELi2EN4cute5tupleIJNS5_1CILi1EEES8_S8_EEENS6_IJNS7_ILi96EEENS7_ILi128EEENS7_ILi64EEEEEENS_10bfloat16_tEfNS_4arch4Sm90ELb1ELb0ELb1ELb0ELb1ELb1ELb0ELb1ELi2ELi1ELi2ELi2ELb0EEENS1_21CollectiveEpilogueBwdISD_SE_SG_Li256ELb0ELb0ELi1EEENS1_25SingleTileBwdLPTSchedulerILb0ELi128ELb1EEEEEEEEEvNT_6ParamsE --------------------------
	.section	.text._ZN7cutlass13device_kernelIN5flash11enable_sm90INS1_16FlashAttnBwdSm90INS1_25CollectiveMainloopBwdSm90ILi2ELi2ELi2EN4cute5tupleIJNS5_1CILi1EEES8_S8_EEENS6_IJNS7_ILi96EEENS7_ILi128EEENS7_ILi64EEEEEENS_10bfloat16_tEfNS_4arch4Sm90ELb1ELb0ELb1ELb0ELb1ELb1ELb0ELb1ELi2ELi1ELi2ELi2ELb0EEENS1_21CollectiveEpilogueBwdISD_SE_SG_Li256ELb0ELb0ELi1EEENS1_25SingleTileBwdLPTSchedulerILb0ELi128ELb1EEEEEEEEEvNT_6ParamsE,"ax",@progbits
	.align	128
.text._ZN7cutlass13device_kernelIN5flash11enable_sm90INS1_16FlashAttnBwdSm90INS1_25CollectiveMainloopBwdSm90ILi2ELi2ELi2EN4cute5tupleIJNS5_1CILi1EEES8_S8_EEENS6_IJNS7_ILi96EEENS7_ILi128EEENS7_ILi64EEEEEENS_10bfloat16_tEfNS_4arch4Sm90ELb1ELb0ELb1ELb0ELb1ELb1ELb0ELb1ELi2ELi1ELi2ELi2ELb0EEENS1_21CollectiveEpilogueBwdISD_SE_SG_Li256ELb0ELb0ELi1EEENS1_25SingleTileBwdLPTSchedulerILb0ELi128ELb1EEEEEEEEEvNT_6ParamsE:
        .type           _ZN7cutlass13device_kernelIN5flash11enable_sm90INS1_16FlashAttnBwdSm90INS1_25CollectiveMainloopBwdSm90ILi2ELi2ELi2EN4cute5tupleIJNS5_1CILi1EEES8_S8_EEENS6_IJNS7_ILi96EEENS7_ILi128EEENS7_ILi64EEEEEENS_10bfloat16_tEfNS_4arch4Sm90ELb1ELb0ELb1ELb0ELb1ELb1ELb0ELb1ELi2ELi1ELi2ELi2ELb0EEENS1_21CollectiveEpilogueBwdISD_SE_SG_Li256ELb0ELb0ELi1EEENS1_25SingleTileBwdLPTSchedulerILb0ELi128ELb1EEEEEEEEEvNT_6ParamsE,@function
        .size           _ZN7cutlass13device_kernelIN5flash11enable_sm90INS1_16FlashAttnBwdSm90INS1_25CollectiveMainloopBwdSm90ILi2ELi2ELi2EN4cute5tupleIJNS5_1CILi1EEES8_S8_EEENS6_IJNS7_ILi96EEENS7_ILi128EEENS7_ILi64EEEEEENS_10bfloat16_tEfNS_4arch4Sm90ELb1ELb0ELb1ELb0ELb1ELb1ELb0ELb1ELi2ELi1ELi2ELi2ELb0EEENS1_21CollectiveEpilogueBwdISD_SE_SG_Li256ELb0ELb0ELi1EEENS1_25SingleTileBwdLPTSchedulerILb0ELi128ELb1EEEEEEEEEvNT_6ParamsE,(.L_x_7391 - _ZN7cutlass13device_kernelIN5flash11enable_sm90INS1_16FlashAttnBwdSm90INS1_25CollectiveMainloopBwdSm90ILi2ELi2ELi2EN4cute5tupleIJNS5_1CILi1EEES8_S8_EEENS6_IJNS7_ILi96EEENS7_ILi128EEENS7_ILi64EEEEEENS_10bfloat16_tEfNS_4arch4Sm90ELb1ELb0ELb1ELb0ELb1ELb1ELb0ELb1ELi2ELi1ELi2ELi2ELb0EEENS1_21CollectiveEpilogueBwdISD_SE_SG_Li256ELb0ELb0ELi1EEENS1_25SingleTileBwdLPTSchedulerILb0ELi128ELb1EEEEEEEEEvNT_6ParamsE)
        .other          _ZN7cutlass13device_kernelIN5flash11enable_sm90INS1_16FlashAttnBwdSm90INS1_25CollectiveMainloopBwdSm90ILi2ELi2ELi2EN4cute5tupleIJNS5_1CILi1EEES8_S8_EEENS6_IJNS7_ILi96EEENS7_ILi128EEENS7_ILi64EEEEEENS_10bfloat16_tEfNS_4arch4Sm90ELb1ELb0ELb1ELb0ELb1ELb1ELb0ELb1ELi2ELi1ELi2ELi2ELb0EEENS1_21CollectiveEpilogueBwdISD_SE_SG_Li256ELb0ELb0ELi1EEENS1_25SingleTileBwdLPTSchedulerILb0ELi128ELb1EEEEEEEEEvNT_6ParamsE,@"STO_CUDA_ENTRY STV_DEFAULT"
_ZN7cutlass13device_kernelIN5flash11enable_sm90INS1_16FlashAttnBwdSm90INS1_25CollectiveMainloopBwdSm90ILi2ELi2ELi2EN4cute5tupleIJNS5_1CILi1EEES8_S8_EEENS6_IJNS7_ILi96EEENS7_ILi128EEENS7_ILi64EEEEEENS_10bfloat16_tEfNS_4arch4Sm90ELb1ELb0ELb1ELb0ELb1ELb1ELb0ELb1ELi2ELi1ELi2ELi2ELb0EEENS1_21CollectiveEpilogueBwdISD_SE_SG_Li256ELb0ELb0ELi1EEENS1_25SingleTileBwdLPTSchedulerILb0ELi128ELb1EEEEEEEEEvNT_6ParamsE:
        /* <DEDUP_REMOVED lines=29> */
.L_x_2540:
[----:B------:R-:W-:Y:S05]  /*01d0*/  BSYNC B0 ;  /* 0x0000000000007941 */ /* 0x000fea0003800000 */
.L_x_2539:
        /* <DEDUP_REMOVED lines=34> */
.L_x_2541:
        /* <DEDUP_REMOVED lines=22> */
.L_x_2542:
[----:B---3--:R-:W-:Y:S01]  /*0560*/  ISETP.NE.AND P0, PT, R2, RZ, PT ;  /* 0x000000ff0200720c */ /* 0x008fe20003f05270 */
[----:B------:R-:W-:Y:S01]  /*0570*/  IMAD.MOV.U32 R2, RZ, RZ, 0x1 ;  /* 0x00000001ff027424 */ /* 0x000fe200078e00ff */
[----:B------:R-:W-:Y:S01]  /*0580*/  NOP ;  /* 0x0000000000007918 */ /* 0x000fe20000000000 */
[----:B------:R-:W-:Y:S01]  /*0590*/  ULDC.64 UR36, c[0x0][0x208] ;  /* 0x0000820000247ab9 */ /* 0x000fe20000000a00 */
[----:B------:R-:W-:Y:S02]  /*05a0*/  BSSY B6, `(.L_x_2543) ;  /* 0x0000e4e000067945 */ /* 0x000fe40003800000 */
[----:B------:R-:W-:-:S05]  /*05b0*/  SEL R2, R2, 0x2, !P0 ;  /* 0x0000000202027807 */ /* 0x000fca0004000000 */
[----:B------:R3:W-:Y:S01]  /*05c0*/  STL [R1+0xc], R2 ;  /* 0x00000c0201007387 */ /* 0x0007e20000100800 */
[----:B-12-4-:R-:W-:Y:S06]  /*05d0*/  BAR.SYNC.DEFER_BLOCKING 0x0 ;  /* 0x0000000000007b1d */ /* 0x016fec0000010000 */
[----:B------:R-:W-:Y:S05]  /*05e0*/  @!P0 BRA `(.L_x_2544) ;  /* 0x000000ac00388947 */ /* 0x000fea0003800000 */
.L_x_2545:
        /* <DEDUP_REMOVED lines=32> */
.L_x_2546:
[----:B------:R-:W-:Y:S01]  /*07f0*/  ULDC UR7, c[0x0][0xb44] ;  /* 0x0002d10000077ab9 */ /* 0x000fe20000000800 */
[----:B------:R-:W-:Y:S01]  /*0800*/  UMOV UR38, UR10 ;  /* 0x0000000a00267c82 */ /* 0x000fe20008000000 */
[----:B------:R-:W-:-:S11]  /*0810*/  UISETP.NE.AND UP0, UPT, UR7, 0x1, UPT ;  /* 0x000000010700788c */ /* 0x000fd6000bf05270 */
[----:B------:R-:W-:Y:S02]  /*0820*/  @UP0 ULDC.64 UR8, c[0x0][0xb48] ;  /* 0x0002d20000080ab9 */ /* 0x000fe40000000a00 */
[----:B------:R-:W-:-:S04]  /*0830*/  UIMAD.WIDE.U32 UR4, UR10, UR8, URZ ;  /* 0x000000080a0472a5 */ /* 0x000fc8000f8e003f */
[----:B------:R-:W-:-:S04]  /*0840*/  @UP0 USHF.R.U32.HI UR38, URZ, UR9, UR5 ;  /* 0x000000093f260299 */ /* 0x000fc80008011605 */
[----:B------:R-:W-:-:S12]  /*0850*/  UIMAD UR4, UR38, UR7, URZ ;  /* 0x00000007260472a4 */ /* 0x000fd8000f8e023f */
.L_x_2547:
        /* <DEDUP_REMOVED lines=8> */
[----:B------:R-:W-:Y:S01]  /*08e0*/  UMOV UR44, UR7 ;  /* 0x00000007002c7c82 */ /* 0x000fe20008000000 */
[----:B------:R-:W-:Y:S02]  /*08f0*/  ULOP3.LUT UR4, URZ, UR38, URZ, 0x33, !UPT ;  /* 0x000000263f047292 */ /* 0x000fe4000f8e333f */
[----:B------:R-:W-:-:S03]  /*0900*/  @UP0 USHF.R.U32.HI UR44, URZ, UR6, UR5 ;  /* 0x000000063f2c0299 */ /* 0x000fc60008011605 */
[----:B------:R-:W-:Y:S01]  /*0910*/  ULDC UR6, c[0x0][0xb2c] ;  /* 0x0002cb0000067ab9 */ /* 0x000fe20000000800 */
[----:B------:R-:W-:Y:S02]  /*0920*/  UIADD3 UR5, -UR44, URZ, URZ ;  /* 0x0000003f2c057290 */ /* 0x000fe4000fffe13f */
[----:B------:R-:W-:Y:S01]  /*0930*/  ISETP.LE.AND P0, PT, RZ, UR44, PT ;  /* 0x0000002cff007c0c */ /* 0x000fe2000bf03270 */
[----:B------:R-:W-:Y:S02]  /*0940*/  UIADD3 UR4, UR4, UR6, URZ ;  /* 0x0000000604047290 */ /* 0x000fe4000fffe03f */
[----:B------:R-:W-:-:S10]  /*0950*/  UIMAD UR43, UR43, UR5, UR7 ;  /* 0x000000052b2b72a4 */ /* 0x000fd4000f8e0207 */
[----:B------:R-:W-:Y:S05]  /*0960*/  @!P0 BRA `(.L_x_2548) ;  /* 0x000000e000448947 */ /* 0x000fea0003800000 */
[----:B------:R-:W1:Y:S01]  /*0970*/  LDC R0, c[0x0][0x280] ;  /* 0x0000a000ff007b82 */ /* 0x000e620000000800 */
[----:B------:R-:W-:Y:S01]  /*0980*/  USHF.L.U32 UR42, UR4, 0x7, URZ ;  /* 0x00000007042a7899 */ /* 0x000fe2000800063f */
[----:B------:R-:W-:Y:S02]  /*0990*/  PLOP3.LUT P0, PT, PT, PT, PT, 0x80, 0x0 ;  /* 0x000000000000781c */ /* 0x000fe40003f0f070 */
[----:B------:R-:W-:Y:S01]  /*09a0*/  CS2R R150, SRZ ;  /* 0x0000000000967805 */ /* 0x000fe2000001ff00 */
[----:B------:R-:W-:Y:S01]  /*09b0*/  ULDC UR4, c[0x0][0x74c] ;  /* 0x0001d30000047ab9 */ /* 0x000fe20000000800 */
[----:B------:R-:W-:Y:S02]  /*09c0*/  CS2R R148, SRZ ;  /* 0x0000000000947805 */ /* 0x000fe4000001ff00 */
[----:B------:R-:W-:Y:S02]  /*09d0*/  CS2R R146, SRZ ;  /* 0x0000000000927805 */ /* 0x000fe4000001ff00 */
[----:B------:R-:W-:Y:S01]  /*09e0*/  CS2R R144, SRZ ;  /* 0x0000000000907805 */ /* 0x000fe2000001ff00 */
[----:B------:R-:W1:Y:S01]  /*09f0*/  LDC R3, c[0x0][0x290] ;  /* 0x0000a400ff037b82 */ /* 0x000e620000000800 */
        /* <DEDUP_REMOVED lines=23> */
[----:B-1----:R-:W-:Y:S01]  /*0b70*/  IADD3 R2, -R3, UR42, R0 ;  /* 0x0000002a03027c10 */ /* 0x002fe2000fffe100 */
[----:B------:R-:W-:Y:S01]  /*0b80*/  VIADD R0, R0, 0x5f ;  /* 0x0000005f00007836 */ /* 0x000fe20000000000 */
[----:B------:R-:W-:-:S02]  /*0b90*/  CS2R R160, SRZ ;  /* 0x0000000000a07805 */ /* 0x000fc4000001ff00 */
[----:B------:R-:W-:Y:S02]  /*0ba0*/  CS2R R158, SRZ ;  /* 0x00000000009e7805 */ /* 0x000fe4000001ff00 */
[----:B------:R-:W-:Y:S01]  /*0bb0*/  CS2R R156, SRZ ;  /* 0x00000000009c7805 */ /* 0x000fe2000001ff00 */
[----:B------:R-:W-:Y:S01]  /*0bc0*/  VIADD R2, R2, -UR4 ;  /* 0x8000000402027c36 */ /* 0x000fe20008000000 */
[----:B------:R-:W-:Y:S01]  /*0bd0*/  CS2R R154, SRZ ;  /* 0x00000000009a7805 */ /* 0x000fe2000001ff00 */
[----:B------:R-:W-:Y:S01]  /*0be0*/  IMAD.HI R0, R0, 0x2aaaaaab, RZ ;  /* 0x2aaaaaab00007827 */ /* 0x000fe200078e02ff */
[----:B------:R-:W-:-:S03]  /*0bf0*/  CS2R R152, SRZ ;  /* 0x0000000000987805 */ /* 0x000fc6000001ff00 */
[----:B------:R-:W-:Y:S01]  /*0c00*/  IMAD.HI R2, R2, 0x2aaaaaab, RZ ;  /* 0x2aaaaaab02027827 */ /* 0x000fe200078e02ff */
[----:B------:R-:W-:-:S04]  /*0c10*/  SHF.R.U32.HI R3, RZ, 0x1f, R0 ;  /* 0x0000001fff037819 */ /* 0x000fc80000011600 */
[----:B------:R-:W-:Y:S02]  /*0c20*/  SHF.R.U32.HI R5, RZ, 0x1f, R2 ;  /* 0x0000001fff057819 */ /* 0x000fe40000011602 */
[----:B------:R-:W-:Y:S02]  /*0c30*/  LEA.HI.SX32 R4, R0, R3, 0x1c ;  /* 0x0000000300047211 */ /* 0x000fe400078fe2ff */
[----:B------:R-:W-:-:S03]  /*0c40*/  LEA.HI.SX32 R5, R2, R5, 0x1c ;  /* 0x0000000502057211 */ /* 0x000fc600078fe2ff */
[----:B------:R1:W-:Y:S01]  /*0c50*/  STL [R1+0x2c], R4 ;  /* 0x00002c0401007387 */ /* 0x0003e20000100800 */
[----:B------:R-:W-:-:S04]  /*0c60*/  VIMNMX R16, RZ, R5, !PT ;  /* 0x00000005ff107248 */ /* 0x000fc80007fe0100 */
[----:B------:R-:W-:-:S13]  /*0c70*/  ISETP.GT.AND P1, PT, R4, R16, PT ;  /* 0x000000100400720c */ /* 0x000fda0003f24270 */
[----:B-1----:R-:W-:Y:S05]  /*0c80*/  @!P1 BRA `(.L_x_2549) ;  /* 0x0000009000009947 */ /* 0x002fea0003800000 */
[----:B------:R-:W1:Y:S01]  /*0c90*/  S2R R4, SR_TID.X ;  /* 0x0000000000047919 */ /* 0x000e620000002100 */
[----:B------:R-:W-:-:S04]  /*0ca0*/  MOV R0, RZ ;  /* 0x000000ff00007202 */ /* 0x000fc80000000f00 */
[----:B------:R-:W-:Y:S02]  /*0cb0*/  LOP3.LUT P0, RZ, R0, 0x3ff, RZ, 0xc0, !PT ;  /* 0x000003ff00ff7812 */ /* 0x000fe4000780c0ff */
[----:B-1----:R-:W-:-:S11]  /*0cc0*/  IADD3 R18, R4, -0x80, RZ ;  /* 0xffffff8004127810 */ /* 0x002fd60007ffe0ff */
        /* <DEDUP_REMOVED lines=17> */
.L_x_2551:
        /* <DEDUP_REMOVED lines=15> */
.L_x_2550:
        /* <DEDUP_REMOVED lines=22> */
.L_x_2553:
[----:B------:R-:W1:Y:S01]  /*1030*/  LDC.64 R2, c[0x4][R2] ;  /* 0x0100000002027b82 */ /* 0x000e620000000a00 */
[----:B------:R-:W-:Y:S01]  /*1040*/  ULDC.64 UR4, c[0x4][0x90] ;  /* 0x0100240000047ab9 */ /* 0x000fe20000000a00 */
[----:B------:R-:W-:Y:S01]  /*1050*/  ULDC.64 UR6, c[0x4][0x30] ;  /* 0x01000c0000067ab9 */ /* 0x000fe20000000a00 */
[----:B------:R-:W-:Y:S01]  /*1060*/  IMAD.U32 R4, RZ, RZ, UR4 ;  /* 0x00000004ff047e24 */ /* 0x000fe2000f8e00ff */
[----:B------:R-:W-:Y:S01]  /*1070*/  MOV R5, UR5 ;  /* 0x0000000500057c02 */ /* 0x000fe20008000f00 */
[----:B------:R-:W-:Y:S01]  /*1080*/  ULDC.64 UR4, c[0x4][0x98] ;  /* 0x0100260000047ab9 */ /* 0x000fe20000000a00 */
[----:B------:R-:W-:Y:S01]  /*1090*/  MOV R10, UR6 ;  /* 0x00000006000a7c02 */ /* 0x000fe20008000f00 */
[----:B------:R-:W-:Y:S01]  /*10a0*/  IMAD.U32 R6, RZ, RZ, UR4 ;  /* 0x00000004ff067e24 */ /* 0x000fe2000f8e00ff */
[----:B------:R-:W-:Y:S01]  /*10b0*/  MOV R12, 0x1 ;  /* 0x00000001000c7802 */ /* 0x000fe20000000f00 */
[----:B------:R-:W-:Y:S02]  /*10c0*/  IMAD.U32 R7, RZ, RZ, UR5 ;  /* 0x00000005ff077e24 */ /* 0x000fe4000f8e00ff */
[----:B------:R-:W-:-:S02]  /*10d0*/  IMAD.U32 R11, RZ, RZ, UR7 ;  /* 0x00000007ff0b7e24 */ /* 0x000fc4000f8e00ff */
[----:B------:R-:W-:Y:S02]  /*10e0*/  IMAD.MOV.U32 R8, RZ, RZ, 0x70 ;  /* 0x00000070ff087424 */ /* 0x000fe400078e00ff */
[----:B------:R-:W-:-:S07]  /*10f0*/  IMAD.MOV.U32 R13, RZ, RZ, RZ ;  /* 0x000000ffff0d7224 */ /* 0x000fce00078e00ff */
[----:B------:R-:W-:-:S07]  /*1100*/  LEPC R20, `(.L_x_2552) ;  /* 0x000000001014794e */ /* 0x000fce0000000000 */
[----:B-1----:R-:W-:Y:S05]  /*1110*/  CALL.ABS.NOINC R2 ;  /* 0x0000000002007343 */ /* 0x002fea0003c00000 */
.L_x_2552:
[----:B------:R-:W-:Y:S01]  /*1120*/  SHF.R.S32.HI R7, RZ, 0x1f, R18 ;  /* 0x0000001fff077819 */ /* 0x000fe20000011412 */
[----:B------:R-:W-:-:S03]  /*1130*/  UMOV UR4, 0xffffffff ;  /* 0xffffffff00047882 */ /* 0x000fc60000000000 */
[----:B------:R-:W-:-:S04]  /*1140*/  LEA.HI R0, R7, R18, RZ, 0x7 ;  /* 0x0000001207007211 */ /* 0x000fc800078f38ff */
[----:B------:R-:W-:Y:S01]  /*1150*/  SHF.R.S32.HI R13, RZ, 0x7, R0 ;  /* 0x00000007ff0d7819 */ /* 0x000fe20000011400 */
[----:B------:R-:W-:Y:S06]  /*1160*/  BRA.DIV UR4, `(.L_x_2554) ;  /* 0x000000da044c7947 */ /* 0x000fec000b800000 */
[----:B------:R1:W2:Y:S02]  /*1170*/  SHFL.IDX PT, R14, R13, RZ, 0x1f ;  /* 0x00001fff0d0e7589 */ /* 0x0002a400000e0000 */
.L_x_2675:
[----:B------:R-:W-:Y:S01]  /*1180*/  SHF.L.U32 R2, RZ, 0x1f, RZ ;  /* 0x0000001fff027819 */ /* 0x000fe200000006ff */
[----:B------:R-:W3:Y:S01]  /*1190*/  LDC R10, c[0x0][0x280] ;  /* 0x0000a000ff0a7b82 */ /* 0x000ee20000000800 */
[----:B------:R-:W-:Y:S01]  /*11a0*/  IMAD.SHL.U32 R3, R18, 0x40, RZ ;  /* 0x0000004012037824 */ /* 0x000fe200078e00ff */
[CC--:B------:R-:W-:Y:S02]  /*11b0*/  LEA.HI R8, R7.reuse, R18.reuse, RZ, 0x5 ;  /* 0x0000001207087211 */ /* 0x0c0fe400078f28ff */
[----:B------:R-:W-:Y:S01]  /*11c0*/  LEA.HI R5, R7, R18, RZ, 0x4 ;  /* 0x0000001207057211 */ /* 0x000fe200078f20ff */
[----:B------:R-:W4:Y:S03]  /*11d0*/  SYNCS.PHASECHK.TRANS64.TRYWAIT P0, [R17+URZ+0x26800], R2 ;  /* 0x02680002110075a7 */ /* 0x000f26000800017f */
[----:B------:R-:W1:Y:S01]  /*11e0*/  LDC R11, c[0x0][0x290] ;  /* 0x0000a400ff0b7b82 */ /* 0x000e620000000800 */
[----:B----4-:R-:W-:Y:S05]  /*11f0*/  @P0 BRA `(.L_x_2555) ;  /* 0x0000000000080947 */ /* 0x010fea0003800000 */
[----:B------:R-:W4:Y:S02]  /*1200*/  SYNCS.PHASECHK.TRANS64.TRYWAIT P0, [R17+URZ+0x26800], R2 ;  /* 0x02680002110075a7 */ /* 0x000f24000800017f */
[----:B----4-:R-:W-:Y:S05]  /*1210*/  @!P0 BRA `(.L_x_2556) ;  /* 0x000000d8003c8947 */ /* 0x010fea0003800000 */
.L_x_2555:
[----:B----4-:R-:W-:Y:S01]  /*1220*/  SHF.R.S32.HI R2, RZ, 0x5, R8 ;  /* 0x00000005ff027819 */ /* 0x010fe20000011408 */
[----:B------:R-:W-:Y:S01]  /*1230*/  ULDC UR4, c[0x0][0x74c] ;  /* 0x0001d30000047ab9 */ /* 0x000fe20000000800 */
[----:B------:R-:W-:Y:S02]  /*1240*/  SHF.R.S32.HI R6, RZ, 0x4, R5 ;  /* 0x00000004ff067819 */ /* 0x000fe40000011405 */
[----:B------:R-:W-:Y:S01]  /*1250*/  LOP3.LUT R3, R3, 0x1c0, RZ, 0xc0, !PT ;  /* 0x000001c003037812 */ /* 0x000fe200078ec0ff */
[----:B------:R-:W-:Y:S01]  /*1260*/  IMAD.SHL.U32 R4, R2, 0x10, RZ ;  /* 0x0000001002047824 */ /* 0x000fe200078e00ff */
[----:B------:R-:W-:Y:S02]  /*1270*/  LEA.HI R9, R5, R6, RZ, 0x1 ;  /* 0x0000000605097211 */ /* 0x000fe400078f08ff */
[----:B------:R-:W-:Y:S02]  /*1280*/  LEA.HI R2, R7, R18, RZ, 0x3 ;  /* 0x0000001207027211 */ /* 0x000fe400078f18ff */
[----:B------:R-:W-:-:S02]  /*1290*/  LOP3.LUT R5, R3, 0x30, R4, 0xf8, !PT ;  /* 0x0000003003057812 */ /* 0x000fc400078ef804 */
[----:B------:R-:W-:Y:S02]  /*12a0*/  LOP3.LUT R9, R9, 0x7ffffe, RZ, 0xc0, !PT ;  /* 0x007ffffe09097812 */ /* 0x000fe400078ec0ff */
[----:B------:R-:W-:Y:S02]  /*12b0*/  LOP3.LUT R4, R5, 0x8, R2, 0xf8, !PT ;  /* 0x0000000805047812 */ /* 0x000fe400078ef802 */
[----:B--2---:R-:W-:Y:S02]  /*12c0*/  LEA.HI R2, R14, R14, RZ, 0x1 ;  /* 0x0000000e0e027211 */ /* 0x004fe400078f08ff */
[----:B------:R-:W-:Y:S02]  /*12d0*/  IADD3 R6, R6, -R9, RZ ;  /* 0x8000000906067210 */ /* 0x000fe40007ffe0ff */
[----:B------:R-:W-:Y:S02]  /*12e0*/  LOP3.LUT R5, R2, 0xfffffffe, RZ, 0xc0, !PT ;  /* 0xfffffffe02057812 */ /* 0x000fe400078ec0ff */
[----:B------:R-:W-:Y:S01]  /*12f0*/  SHF.R.U32.HI R3, RZ, 0x3, R3 ;  /* 0x00000003ff037819 */ /* 0x000fe20000011603 */
[----:B------:R-:W-:Y:S01]  /*1300*/  IMAD R6, R13, 0xc, R6 ;  /* 0x0000000c0d067824 */ /* 0x000fe200078e0206 */
[----:B---3--:R-:W-:Y:S01]  /*1310*/  IADD3 R10, R10, 0x7f, RZ ;  /* 0x0000007f0a0a7810 */ /* 0x008fe20007ffe0ff */
[----:B------:R-:W-:Y:S01]  /*1320*/  IMAD.IADD R5, R14, 0x1, -R5 ;  /* 0x000000010e057824 */ /* 0x000fe200078e0a05 */
[----:B------:R-:W-:Y:S01]  /*1330*/  LOP3.LUT R3, R4, R3, RZ, 0x3c, !PT ;  /* 0x0000000304037212 */ /* 0x000fe200078e3cff */
[----:B------:R-:W2:Y:S01]  /*1340*/  LDL R14, [R1+0x2c] ;  /* 0x00002c00010e7983 */ /* 0x000ea20000100800 */
[----:B-1----:R-:W-:-:S03]  /*1350*/  IADD3 R10, -R11, UR42, R10 ;  /* 0x0000002a0b0a7c10 */ /* 0x002fc6000fffe10a */
[----:B------:R-:W-:Y:S01]  /*1360*/  IMAD.U32 R2, R6, 0x200, R3 ;  /* 0x0000020006027824 */ /* 0x000fe200078e0003 */
[----:B------:R-:W-:Y:S01]  /*1370*/  LOP3.LUT R3, R0, 0xffffff80, RZ, 0xc0, !PT ;  /* 0xffffff8000037812 */ /* 0x000fe200078ec0ff */
[----:B------:R-:W-:-:S04]  /*1380*/  VIADD R10, R10, -UR4 ;  /* 0x800000040a0a7c36 */ /* 0x000fc80008000000 */
[----:B------:R-:W-:-:S04]  /*1390*/  IMAD.HI R10, R10, 0x2aaaaaab, RZ ;  /* 0x2aaaaaab0a0a7827 */ /* 0x000fc800078e02ff */
[----:B------:R-:W-:Y:S01]  /*13a0*/  IMAD.IADD R6, R18, 0x1, -R3 ;  /* 0x0000000112067824 */ /* 0x000fe200078e0a03 */
[----:B------:R-:W-:-:S04]  /*13b0*/  SHF.R.U32.HI R9, RZ, 0x1f, R10 ;  /* 0x0000001fff097819 */ /* 0x000fc8000001160a */
[--C-:B------:R-:W-:Y:S02]  /*13c0*/  SHF.R.S32.HI R12, RZ, 0x1f, R6.reuse ;  /* 0x0000001fff0c7819 */ /* 0x100fe40000011406 */
[----:B------:R-:W-:Y:S02]  /*13d0*/  LEA.HI.SX32 R9, R10, R9, 0x1c ;  /* 0x000000090a097211 */ /* 0x000fe400078fe2ff */
[----:B------:R-:W-:Y:S01]  /*13e0*/  LEA.HI R10, R12, R6, RZ, 0x2 ;  /* 0x000000060c0a7211 */ /* 0x000fe200078f10ff */
[----:B------:R1:W-:Y:S04]  /*13f0*/  STL [R1+0x18], R2 ;  /* 0x0000180201007387 */ /* 0x0003e80000100800 */
[----:B------:R3:W-:Y:S04]  /*1400*/  STL [R1+0x1c], R12 ;  /* 0x00001c0c01007387 */ /* 0x0007e80000100800 */
[----:B------:R3:W-:Y:S01]  /*1410*/  STL [R1+0x10], R10 ;  /* 0x0000100a01007387 */ /* 0x0007e20000100800 */
[----:B-1----:R-:W-:Y:S01]  /*1420*/  IMAD R2, R13, 0x300, R6 ;  /* 0x000003000d027824 */ /* 0x002fe200078e0206 */
[----:B------:R-:W-:-:S04]  /*1430*/  LOP3.LUT R3, R10, 0xfffffffc, RZ, 0xc0, !PT ;  /* 0xfffffffc0a037812 */ /* 0x000fc800078ec0ff */
[----:B------:R-:W-:Y:S01]  /*1440*/  SHF.L.U32 R2, R2, 0x2, RZ ;  /* 0x0000000202027819 */ /* 0x000fe200000006ff */
[----:B------:R-:W-:Y:S01]  /*1450*/  IMAD.MOV.U32 R4, RZ, RZ, RZ ;  /* 0x000000ffff047224 */ /* 0x000fe200078e00ff */
        /* <DEDUP_REMOVED lines=33> */
[----:B------:R-:W-:Y:S02]  /*1670*/  IMAD R2, R2, 0x4, R17 ;  /* 0x0000000402027824 */ /* 0x000fe400078e0211 */
[----:B------:R-:W-:Y:S01]  /*1680*/  IMAD.IADD R3, R6, 0x1, -R3 ;  /* 0x0000000106037824 */ /* 0x000fe200078e0a03 */
[----:B--2---:R-:W-:-:S04]  /*1690*/  VIADDMNMX R237, R9, 0x1, R14, PT ;  /* 0x0000000109ed7846 */ /* 0x004fc8000380010e */
[----:B------:R-:W-:-:S13]  /*16a0*/  ISETP.GE.AND P0, PT, R16, R237, PT ;  /* 0x000000ed1000720c */ /* 0x000fda0003f06270 */
[----:B---3--:R-:W-:Y:S05]  /*16b0*/  @P0 BRA `(.L_x_2557) ;  /* 0x0000004000740947 */ /* 0x008fea0003800000 */
[----:B------:R-:W-:Y:S01]  /*16c0*/  LOP3.LUT R9, R8, 0xffffffe0, RZ, 0xc0, !PT ;  /* 0xffffffe008097812 */ /* 0x000fe200078ec0ff */
[----:B------:R-:W-:Y:S01]  /*16d0*/  VIADD R11, R11, -UR42 ;  /* 0x8000002a0b0b7c36 */ /* 0x000fe20008000000 */
[----:B------:R-:W-:Y:S01]  /*16e0*/  LEA.HI R6, R12, R6, RZ, 0x5 ;  /* 0x000000060c067211 */ /* 0x000fe200078f28ff */
[----:B------:R-:W-:Y:S01]  /*16f0*/  IMAD.MOV.U32 R151, RZ, RZ, RZ ;  /* 0x000000ffff977224 */ /* 0x000fe200078e00ff */
[----:B------:R-:W-:Y:S02]  /*1700*/  IADD3 R9, R18, -R9, RZ ;  /* 0x8000000912097210 */ /* 0x000fe40007ffe0ff */
[----:B------:R-:W-:Y:S02]  /*1710*/  LEA.HI R4, R13, R13, RZ, 0x1 ;  /* 0x0000000d0d047211 */ /* 0x000fe400078f08ff */
        /* <DEDUP_REMOVED lines=12> */
[----:B------:R-:W-:Y:S02]  /*17e0*/  LOP3.LUT R13, R6, 0xfffffffc, RZ, 0xc0, !PT ;  /* 0xfffffffc060d7812 */ /* 0x000fe400078ec0ff */
        /* <DEDUP_REMOVED lines=38> */
.L_x_2568:
[----:B-1-3--:R-:W2:Y:S01]  /*1a50*/  LDL R8, [R1+0xc] ;  /* 0x00000c0001087983 */ /* 0x00aea20000100800 */
[----:B------:R-:W-:Y:S05]  /*1a60*/  YIELD ;  /* 0x0000000000007946 */ /* 0x000fea0003800000 */
[----:B--2---:R-:W-:-:S04]  /*1a70*/  LOP3.LUT R8, R8, 0x1, RZ, 0xfc, !PT ;  /* 0x0000000108087812 */ /* 0x004fc800078efcff */
[----:B------:R-:W-:-:S13]  /*1a80*/  ISETP.NE.AND P0, PT, R8, 0x3, PT ;  /* 0x000000030800780c */ /* 0x000fda0003f05270 */
[----:B------:R-:W-:Y:S05]  /*1a90*/  @!P0 BRA `(.L_x_2558) ;  /* 0x0000000000048947 */ /* 0x000fea0003800000 */
[----:B------:R-:W-:Y:S01]  /*1aa0*/  BPT.TRAP 0x1 ;  /* 0x000000040000795c */ /* 0x000fe20000300000 */
.L_x_2558:
[----:B------:R-:W-:Y:S02]  /*1ab0*/  LEA R8, R0, R17, 0x3 ;  /* 0x0000001100087211 */ /* 0x000fe400078e18ff */
[----:B------:R-:W-:-:S04]  /*1ac0*/  SHF.L.U32 R21, R4, 0x1f, RZ ;  /* 0x0000001f04157819 */ /* 0x000fc800000006ff */
[----:B------:R1:W2:Y:S01]  /*1ad0*/  SYNCS.PHASECHK.TRANS64.TRYWAIT P1, [R8+URZ+0x26810], R21 ;  /* 0x02681015080075a7 */ /* 0x0002a2000802017f */
[----:B------:R-:W-:Y:S05]  /*1ae0*/  @!P0 BRA `(.L_x_2559) ;  /* 0x0000000000048947 */ /* 0x000fea0003800000 */
[----:B------:R-:W-:Y:S01]  /*1af0*/  BPT.TRAP 0x1 ;  /* 0x000000040000795c */ /* 0x000fe20000300000 */
.L_x_2559:
[----:B------:R-:W-:-:S05]  /*1b00*/  VIADD R9, R17, 0xe000 ;  /* 0x0000e00011097836 */ /* 0x000fca0000000000 */
[----:B------:R-:W-:-:S04]  /*1b10*/  SHF.R.U32.HI R9, RZ, 0x4, R9 ;  /* 0x00000004ff097819 */ /* 0x000fc80000011609 */
[----:B------:R-:W-:Y:S01]  /*1b20*/  LOP3.LUT R9, R9, 0x3fff, RZ, 0xc0, !PT ;  /* 0x00003fff09097812 */ /* 0x000fe200078ec0ff */
[----:B--2---:R-:W-:Y:S06]  /*1b30*/  @P1 BRA `(.L_x_2560) ;  /* 0x0000000000081947 */ /* 0x004fec0003800000 */
[----:B------:R-:W2:Y:S02]  /*1b40*/  SYNCS.PHASECHK.TRANS64.TRYWAIT P1, [R8+URZ+0x26810], R21 ;  /* 0x02681015080075a7 */ /* 0x000ea4000802017f */
[----:B--2---:R-:W-:Y:S05]  /*1b50*/  @!P1 BRA `(.L_x_2561) ;  /* 0x000000d000009947 */ /* 0x004fea0003800000 */
.L_x_2560:
        /* <DEDUP_REMOVED lines=58> */
.L_x_2562:
[----:B------:R1:W1:Y:S01]  /*1f00*/  SYNCS.PHASECHK.TRANS64.TRYWAIT P1, [R8+URZ+0x26830], R21 ;  /* 0x02683015080075a7 */ /* 0x000262000802017f */
[----:B------:R-:W-:Y:S05]  /*1f10*/  @!P0 BRA `(.L_x_2563) ;  /* 0x0000000000048947 */ /* 0x000fea0003800000 */
[----:B------:R-:W-:Y:S01]  /*1f20*/  BPT.TRAP 0x1 ;  /* 0x000000040000795c */ /* 0x000fe20000300000 */
.L_x_2563:
[----:B------:R-:W-:-:S05]  /*1f30*/  VIADD R12, R17, 0x14000 ;  /* 0x00014000110c7836 */ /* 0x000fca0000000000 */
[----:B------:R-:W-:-:S04]  /*1f40*/  SHF.R.U32.HI R12, RZ, 0x4, R12 ;  /* 0x00000004ff0c7819 */ /* 0x000fc8000001160c */
[----:B------:R-:W-:-:S04]  /*1f50*/  LOP3.LUT R12, R12, 0x3fff, RZ, 0xc0, !PT ;  /* 0x00003fff0c0c7812 */ /* 0x000fc800078ec0ff */
[----:B------:R-:W-:Y:S01]  /*1f60*/  LOP3.LUT R19, R12, 0x10000, RZ, 0xfc, !PT ;  /* 0x000100000c137812 */ /* 0x000fe200078efcff */
[----:B-1----:R-:W-:Y:S06]  /*1f70*/  @P1 BRA `(.L_x_2564) ;  /* 0x0000000000081947 */ /* 0x002fec0003800000 */
[----:B------:R-:W1:Y:S02]  /*1f80*/  SYNCS.PHASECHK.TRANS64.TRYWAIT P1, [R8+URZ+0x26830], R21 ;  /* 0x02683015080075a7 */ /* 0x000e64000802017f */
[----:B-1----:R-:W-:Y:S05]  /*1f90*/  @!P1 BRA `(.L_x_2565) ;  /* 0x000000cc00049947 */ /* 0x002fea0003800000 */
.L_x_2564:
        /* <DEDUP_REMOVED lines=41> */
[----:B------:R-:W-:Y:S01]  /*2230*/  FMUL.FTZ R191, R113, UR10 ;  /* 0x0000000a71bf7c20 */ /* 0x000fe20008410000 */
[----:B-1----:R-:W-:Y:S01]  /*2240*/  IMAD R92, R16, -0x60, R93 ;  /* 0xffffffa0105c7824 */ /* 0x002fe200078e025d */
[----:B------:R-:W1:Y:S01]  /*2250*/  MUFU.TANH R18, R18 ;  /* 0x0000001200127308 */ /* 0x000e620000002400 */
[----:B------:R-:W-:Y:S01]  /*2260*/  FMUL.FTZ R80, R87, UR10 ;  /* 0x0000000a57507c20 */ /* 0x000fe20008410000 */
[----:B--2---:R-:W-:Y:S01]  /*2270*/  FMUL.FTZ R21, R76, UR10 ;  /* 0x0000000a4c157c20 */ /* 0x004fe20008410000 */
        /* <DEDUP_REMOVED lines=8> */
[----:B---3--:R-:W3:Y:S01]  /*2300*/  SHFL.IDX PT, R104, R15, R6, 0x1f ;  /* 0x00001f060f687589 */ /* 0x008ee200000e0000 */
[C---:B------:R-:W-:Y:S01]  /*2310*/  SEL R103, R92.reuse, 0x60, P2 ;  /* 0x000000605c677807 */ /* 0x040fe20001000000 */
[----:B------:R-:W-:Y:S01]  /*2320*/  FMUL.FTZ R84, R91, UR10 ;  /* 0x0000000a5b547c20 */ /* 0x000fe20008410000 */
[----:B------:R-:W-:Y:S01]  /*2330*/  IADD3 R193, R92, 0x8, RZ ;  /* 0x000000085cc17810 */ /* 0x000fe20007ffe0ff */
[----:B------:R-:W-:Y:S01]  /*2340*/  FMUL.FTZ R91, R98, UR10 ;  /* 0x0000000a625b7c20 */ /* 0x000fe20008410000 */
[----:B------:R-:W4:Y:S01]  /*2350*/  MUFU.TANH R74, R74 ;  /* 0x0000004a004a7308 */ /* 0x000f220000002400 */
[C---:B------:R-:W-:Y:S01]  /*2360*/  ISETP.GT.AND P6, PT, R103.reuse, RZ, PT ;  /* 0x000000ff6700720c */ /* 0x040fe20003fc4270 */
        /* <DEDUP_REMOVED lines=181> */
[----:B------:R-:W-:Y:S01]  /*2ec0*/  SHFL.IDX PT, R232, R190, R118, 0x1f ;  /* 0x00001f76bee87589 */ /* 0x000fe200000e0000 */
[----:B------:R-:W-:Y:S01]  /*2ed0*/  ISETP.GT.AND P4, PT, R193, 0x59, PT ;  /* 0x00000059c100780c */ /* 0x000fe20003f84270 */
[----:B------:R-:W-:-:S04]  /*2ee0*/  FMUL.FTZ R193, R116, UR10 ;  /* 0x0000000a74c17c20 */ /* 0x000fc80008410000 */
[----:B------:R-:W-:Y:S08]  /*2ef0*/  MUFU.TANH R196, R196 ;  /* 0x000000c400c47308 */ /* 0x000ff00000002400 */
[----:B------:R-:W-:Y:S08]  /*2f00*/  MUFU.TANH R193, R193 ;  /* 0x000000c100c17308 */ /* 0x000ff00000002400 */
[----:B------:R-:W-:Y:S08]  /*2f10*/  MUFU.TANH R194, R194 ;  /* 0x000000c200c27308 */ /* 0x000ff00000002400 */
[----:B------:R-:W-:Y:S08]  /*2f20*/  MUFU.TANH R201, R201 ;  /* 0x000000c900c97308 */ /* 0x000ff00000002400 */
[----:B------:R-:W1:Y:S01]  /*2f30*/  MUFU.EX2 R104, R104 ;  /* 0x0000006800687308 */ /* 0x000e620000000800 */
        /* <DEDUP_REMOVED lines=12> */
[----:B-1----:R-:W-:Y:S01]  /*3000*/  FMUL.FTZ R195, R104, R195 ;  /* 0x000000c368c37220 */ /* 0x002fe20000410000 */
[----:B------:R-:W-:Y:S02]  /*3010*/  MUFU.EX2 R26, R26 ;  /* 0x0000001a001a7308 */ /* 0x000fe40000000800 */
[----:B------:R-:W1:Y:S04]  /*3020*/  SHFL.IDX PT, R24, R15, R192, 0x1f ;  /* 0x00001fc00f187589 */ /* 0x000e6800000e0000 */
[----:B------:R-:W3:Y:S04]  /*3030*/  SHFL.IDX PT, R227, R15, R199, 0x1f ;  /* 0x00001fc70fe37589 */ /* 0x000ee800000e0000 */
[----:B------:R-:W4:Y:S04]  /*3040*/  SHFL.IDX PT, R234, R190, R192, 0x1f ;  /* 0x00001fc0beea7589 */ /* 0x000f2800000e0000 */
[----:B------:R-:W5:Y:S01]  /*3050*/  SHFL.IDX PT, R233, R190, R199, 0x1f ;  /* 0x00001fc7bee97589 */ /* 0x000f6200000e0000 */
[--C-:B--2---:R-:W-:Y:S01]  /*3060*/  FFMA.FTZ R92, R92, UR4, -R229.reuse ;  /* 0x000000045c5c7c23 */ /* 0x104fe200080108e5 */
[----:B------:R-:W-:Y:S01]  /*3070*/  FFMA.FTZ R207, R207, UR4, -R229 ;  /* 0x00000004cfcf7c23 */ /* 0x000fe200080108e5 */
[--C-:B------:R-:W-:Y:S01]  /*3080*/  FFMA.FTZ R229, R206, UR4, -R225.reuse ;  /* 0x00000004cee57c23 */ /* 0x100fe200080108e1 */
[----:B------:R-:W-:Y:S01]  /*3090*/  FFMA.FTZ R206, R223, UR4, -R225 ;  /* 0x00000004dfce7c23 */ /* 0x000fe200080108e1 */
[----:B------:R-:W-:Y:S01]  /*30a0*/  FMUL.FTZ R195, R19, R195 ;  /* 0x000000c313c37220 */ /* 0x000fe20000410000 */
[----:B------:R-:W-:Y:S01]  /*30b0*/  FADD.FTZ R29, R29, -R232 ;  /* 0x800000e81d1d7221 */ /* 0x000fe20000010000 */
        /* <DEDUP_REMOVED lines=9> */
[----:B------:R-:W-:Y:S02]  /*3150*/  MUFU.EX2 R19, R224 ;  /* 0x000000e000137308 */ /* 0x000fe40000000800 */
[----:B------:R-:W1:Y:S04]  /*3160*/  SHFL.IDX PT, R225, R14, R197, 0x1f ;  /* 0x00001fc50ee17589 */ /* 0x000e6800000e0000 */
[----:B------:R-:W1:Y:S02]  /*3170*/  SHFL.IDX PT, R226, R15, R198, 0x1f ;  /* 0x00001fc60fe27589 */ /* 0x000e6400000e0000 */
[----:B------:R-:W1:Y:S02]  /*3180*/  MUFU.EX2 R94, R94 ;  /* 0x0000005e005e7308 */ /* 0x000e640000000800 */
[----:B------:R-:W1:Y:S01]  /*3190*/  SHFL.IDX PT, R15, R14, R192, 0x1f ;  /* 0x00001fc00e0f7589 */ /* 0x000e6200000e0000 */
[----:B------:R-:W-:Y:S01]  /*31a0*/  FADD.FTZ R232, R31, -R232 ;  /* 0x800000e81fe87221 */ /* 0x000fe20000010000 */
[----:B----4-:R-:W-:Y:S01]  /*31b0*/  FADD.FTZ R27, R27, -R234 ;  /* 0x800000ea1b1b7221 */ /* 0x010fe20000010000 */
[--C-:B-----5:R-:W-:Y:S01]  /*31c0*/  FADD.FTZ R32, R32, -R233.reuse ;  /* 0x800000e920207221 */ /* 0x120fe20000010000 */
[----:B------:R-:W-:Y:S01]  /*31d0*/  FADD.FTZ R34, R34, -R233 ;  /* 0x800000e922227221 */ /* 0x000fe20000010000 */
[----:B------:R-:W-:Y:S01]  /*31e0*/  FFMA.FTZ R76, -R76, R76, 1 ;  /* 0x3f8000004c4c7423 */ /* 0x000fe2000001014c */
[----:B------:R-:W-:Y:S01]  /*31f0*/  FFMA.FTZ R77, -R77, R77, 1 ;  /* 0x3f8000004d4d7423 */ /* 0x000fe2000001014d */
[----:B------:R-:W-:Y:S01]  /*3200*/  MUFU.EX2 R207, R207 ;  /* 0x000000cf00cf7308 */ /* 0x000fe20000000800 */
[--C-:B--2---:R-:W-:Y:S01]  /*3210*/  FFMA.FTZ R93, R93, UR4, -R231.reuse ;  /* 0x000000045d5d7c23 */ /* 0x104fe200080108e7 */
[----:B------:R-:W-:Y:S01]  /*3220*/  FFMA.FTZ R208, R208, UR4, -R231 ;  /* 0x00000004d0d07c23 */ /* 0x000fe200080108e7 */
[----:B------:R-:W-:Y:S01]  /*3230*/  FFMA.FTZ R231, R96, UR4, -R228 ;  /* 0x0000000460e77c23 */ /* 0x000fe200080108e4 */
[--C-:B---3--:R-:W-:Y:S01]  /*3240*/  FFMA.FTZ R97, R97, UR4, -R227.reuse ;  /* 0x0000000461617c23 */ /* 0x108fe200080108e3 */
[----:B------:R-:W-:Y:S01]  /*3250*/  FFMA.FTZ R203, R203, UR4, -R227 ;  /* 0x00000004cbcb7c23 */ /* 0x000fe200080108e3 */
[----:B------:R-:W2:Y:S01]  /*3260*/  SHFL.IDX PT, R228, R13, R192, 0x1f ;  /* 0x00001fc00de47589 */ /* 0x000ea200000e0000 */
[----:B------:R-:W-:Y:S01]  /*3270*/  FFMA.FTZ R80, -R80, R80, 1 ;  /* 0x3f80000050507423 */ /* 0x000fe20000010150 */
[--C-:B-1----:R-:W-:Y:S01]  /*3280*/  FFMA.FTZ R99, R99, UR4, -R225.reuse ;  /* 0x0000000463637c23 */ /* 0x102fe200080108e1 */
[----:B------:R-:W-:Y:S01]  /*3290*/  FFMA.FTZ R217, R217, UR4, -R225 ;  /* 0x00000004d9d97c23 */ /* 0x000fe200080108e1 */
[----:B------:R-:W1:Y:S01]  /*32a0*/  SHFL.IDX PT, R227, R13, R117, 0x1f ;  /* 0x00001f750de37589 */ /* 0x000e6200000e0000 */
[----:B------:R-:W-:Y:S01]  /*32b0*/  FFMA.FTZ R81, -R81, R81, 1 ;  /* 0x3f80000051517423 */ /* 0x000fe20000010151 */
[--C-:B------:R-:W-:Y:S01]  /*32c0*/  FFMA.FTZ R95, R95, UR4, -R226.reuse ;  /* 0x000000045f5f7c23 */ /* 0x100fe200080108e2 */
[----:B------:R-:W-:Y:S01]  /*32d0*/  FFMA.FTZ R205, R205, UR4, -R226 ;  /* 0x00000004cdcd7c23 */ /* 0x000fe200080108e2 */
[----:B------:R-:W3:Y:S01]  /*32e0*/  SHFL.IDX PT, R225, R13, R199, 0x1f ;  /* 0x00001fc70de17589 */ /* 0x000ee200000e0000 */
[----:B------:R-:W-:Y:S01]  /*32f0*/  FFMA.FTZ R82, -R82, R82, 1 ;  /* 0x3f80000052527423 */ /* 0x000fe20000010152 */
[--C-:B------:R-:W-:Y:S01]  /*3300*/  FFMA.FTZ R223, R98, UR4, -R15.reuse ;  /* 0x0000000462df7c23 */ /* 0x100fe2000801080f */
[----:B------:R-:W-:Y:S01]  /*3310*/  FFMA.FTZ R202, R202, UR4, -R15 ;  /* 0x00000004caca7c23 */ /* 0x000fe2000801080f */
[----:B------:R-:W4:Y:S01]  /*3320*/  SHFL.IDX PT, R226, R14, R199, 0x1f ;  /* 0x00001fc70ee27589 */ /* 0x000f2200000e0000 */
[----:B------:R5:W-:Y:S03]  /*3330*/  MUFU.EX2 R15, R229 ;  /* 0x000000e5000f7308 */ /* 0x000be60000000800 */
[----:B------:R-:W4:Y:S05]  /*3340*/  SHFL.IDX PT, R98, R14, R198, 0x1f ;  /* 0x00001fc60e627589 */ /* 0x000f2a00000e0000 */
[----:B------:R1:W-:Y:S01]  /*3350*/  MUFU.EX2 R96, R223 ;  /* 0x000000df00607308 */ /* 0x0003e20000000800 */
[----:B-----5:R5:W5:Y:S01]  /*3360*/  SHFL.IDX PT, R229, R14, R200, 0x1f ;  /* 0x00001fc80ee57589 */ /* 0x020b6200000e0000 */
[--C-:B--2---:R-:W-:Y:S01]  /*3370*/  FFMA.FTZ R102, R102, UR4, -R228.reuse ;  /* 0x0000000466667c23 */ /* 0x104fe200080108e4 */
[----:B------:R-:W-:Y:S01]  /*3380*/  FFMA.FTZ R216, R216, UR4, -R228 ;  /* 0x00000004d8d87c23 */ /* 0x000fe200080108e4 */
[----:B------:R-:W-:Y:S01]  /*3390*/  FSEL R228, R193, -INF , !P1 ;  /* 0xff800000c1e47808 */ /* 0x000fe20004800000 */
[--C-:B-1----:R-:W-:Y:S01]  /*33a0*/  FFMA.FTZ R103, R103, UR4, -R227.reuse ;  /* 0x0000000467677c23 */ /* 0x102fe200080108e3 */
[----:B------:R-:W-:Y:S01]  /*33b0*/  FFMA.FTZ R215, R215, UR4, -R227 ;  /* 0x00000004d7d77c23 */ /* 0x000fe200080108e3 */
[----:B------:R-:W1:Y:S01]  /*33c0*/  SHFL.IDX PT, R223, R13, R6, 0x1f ;  /* 0x00001f060ddf7589 */ /* 0x000e6200000e0000 */
[----:B------:R-:W2:Y:S01]  /*33d0*/  MUFU.EX2 R31, R219 ;  /* 0x000000db001f7308 */ /* 0x000ea20000000800 */
[--C-:B---3--:R-:W-:Y:S01]  /*33e0*/  FFMA.FTZ R220, R220, UR4, -R225.reuse ;  /* 0x00000004dcdc7c23 */ /* 0x108fe200080108e1 */
[----:B------:R-:W-:Y:S01]  /*33f0*/  FFMA.FTZ R212, R212, UR4, -R225 ;  /* 0x00000004d4d47c23 */ /* 0x000fe200080108e1 */
[----:B------:R-:W3:Y:S01]  /*3400*/  SHFL.IDX PT, R227, R13, R198, 0x1f ;  /* 0x00001fc60de37589 */ /* 0x000ee200000e0000 */
[----:B------:R-:W-:Y:S01]  /*3410*/  FSEL R225, R115, -INF , !P6 ;  /* 0xff80000073e17808 */ /* 0x000fe20007000000 */
[--C-:B----4-:R-:W-:Y:S01]  /*3420*/  FFMA.FTZ R230, R230, UR4, -R226.reuse ;  /* 0x00000004e6e67c23 */ /* 0x110fe200080108e2 */
[----:B------:R-:W-:-:S02]  /*3430*/  FFMA.FTZ R218, R218, UR4, -R226 ;  /* 0x00000004dada7c23 */ /* 0x000fc400080108e2 */
[----:B------:R-:W4:Y:S01]  /*3440*/  SHFL.IDX PT, R226, R13, R118, 0x1f ;  /* 0x00001f760de27589 */ /* 0x000f2200000e0000 */
[--C-:B------:R-:W-:Y:S01]  /*3450*/  FFMA.FTZ R100, R100, UR4, -R98.reuse ;  /* 0x0000000464647c23 */ /* 0x100fe20008010862 */
[----:B------:R-:W-:Y:S01]  /*3460*/  FFMA.FTZ R213, R213, UR4, -R98 ;  /* 0x00000004d5d57c23 */ /* 0x000fe20008010862 */
[----:B-----5:R5:W-:Y:S01]  /*3470*/  MUFU.EX2 R14, R231 ;  /* 0x000000e7000e7308 */ /* 0x020be20000000800 */
[--C-:B------:R-:W-:Y:S01]  /*3480*/  FFMA.FTZ R222, R222, UR4, -R229.reuse ;  /* 0x00000004dede7c23 */ /* 0x100fe200080108e5 */
[----:B------:R-:W-:Y:S01]  /*3490*/  FFMA.FTZ R210, R210, UR4, -R229 ;  /* 0x00000004d2d27c23 */ /* 0x000fe200080108e5 */
[----:B------:R-:W-:-:S05]  /*34a0*/  FSEL R229, R201, -INF , !P4 ;  /* 0xff800000c9e57808 */ /* 0x000fca0006000000 */
[----:B------:R2:W-:Y:S01]  /*34b0*/  MUFU.EX2 R98, R230 ;  /* 0x000000e600627308 */ /* 0x0005e20000000800 */
[----:B-----5:R-:W5:Y:S01]  /*34c0*/  SHFL.IDX PT, R231, R190, R117, 0x1f ;  /* 0x00001f75bee77589 */ /* 0x020f6200000e0000 */
[--C-:B-1----:R-:W-:Y:S01]  /*34d0*/  FFMA.FTZ R101, R101, UR4, -R223.reuse ;  /* 0x0000000465657c23 */ /* 0x102fe200080108df */
[----:B------:R-:W-:Y:S02]  /*34e0*/  FFMA.FTZ R214, R214, UR4, -R223 ;  /* 0x00000004d6d67c23 */ /* 0x000fe400080108df */
[----:B------:R-:W1:Y:S01]  /*34f0*/  SHFL.IDX PT, R223, R13, R197, 0x1f ;  /* 0x00001fc50ddf7589 */ /* 0x000e6200000e0000 */
[----:B---3--:R-:W-:Y:S02]  /*3500*/  FFMA.FTZ R228, R228, UR4, -R227 ;  /* 0x00000004e4e47c23 */ /* 0x008fe400080108e3 */
[----:B------:R-:W3:Y:S01]  /*3510*/  MUFU.EX2 R209, R209 ;  /* 0x000000d100d17308 */ /* 0x000ee20000000800 */
[----:B--2---:R-:W-:Y:S01]  /*3520*/  SHFL.IDX PT, R230, R190, R197, 0x1f ;  /* 0x00001fc5bee67589 */ /* 0x004fe200000e0000 */
[--C-:B----4-:R-:W-:Y:S01]  /*3530*/  FFMA.FTZ R235, R235, UR4, -R226.reuse ;  /* 0x00000004ebeb7c23 */ /* 0x110fe200080108e2 */
[----:B------:R-:W-:-:S02]  /*3540*/  FFMA.FTZ R211, R211, UR4, -R226 ;  /* 0x00000004d3d37c23 */ /* 0x000fc400080108e2 */
[----:B------:R2:W4:Y:S03]  /*3550*/  SHFL.IDX PT, R226, R13, R200, 0x1f ;  /* 0x00001fc80de27589 */ /* 0x00052600000e0000 */
[----:B------:R2:W-:Y:S01]  /*3560*/  MUFU.EX2 R12, R235 ;  /* 0x000000eb000c7308 */ /* 0x0005e20000000800 */
[----:B------:R-:W-:Y:S01]  /*3570*/  FFMA.FTZ R219, -R18, R18, 1 ;  /* 0x3f80000012db7423 */ /* 0x000fe20000010112 */
[--C-:B-----5:R-:W-:Y:S01]  /*3580*/  FADD.FTZ R28, R28, -R231.reuse ;  /* 0x800000e71c1c7221 */ /* 0x120fe20000010000 */
[----:B--2---:R-:W2:Y:S05]  /*3590*/  LDL R235, [R1+0x18] ;  /* 0x0000180001eb7983 */ /* 0x004eaa0000100800 */
[----:B------:R5:W-:Y:S01]  /*35a0*/  MUFU.EX2 R13, R222 ;  /* 0x000000de000d7308 */ /* 0x000be20000000800 */
[----:B------:R-:W-:Y:S01]  /*35b0*/  FADD.FTZ R30, R30, -R231 ;  /* 0x800000e71e1e7221 */ /* 0x000fe20000010000 */
[----:B------:R-:W-:-:S06]  /*35c0*/  FMUL.FTZ R32, R94, R32 ;  /* 0x000000205e207220 */ /* 0x000fcc0000410000 */
[----:B------:R-:W-:Y:S01]  /*35d0*/  MUFU.EX2 R93, R93 ;  /* 0x0000005d005d7308 */ /* 0x000fe20000000800 */
[----:B-----5:R-:W-:-:S05]  /*35e0*/  FSEL R222, R191, -INF , !P5 ;  /* 0xff800000bfde7808 */ /* 0x020fca0006800000 */
[--C-:B-1----:R-:W-:Y:S01]  /*35f0*/  FFMA.FTZ R222, R222, UR4, -R223.reuse ;  /* 0x00000004dede7c23 */ /* 0x102fe200080108df */
        /* <DEDUP_REMOVED lines=10> */
[----:B------:R-:W1:Y:S07]  /*36a0*/  SHFL.IDX PT, R190, R190, R200, 0x1f ;  /* 0x00001fc8bebe7589 */ /* 0x000e6e00000e0000 */
[----:B------:R-:W4:Y:S08]  /*36b0*/  MUFU.EX2 R18, R221 ;  /* 0x000000dd00127308 */ /* 0x000f300000000800 */
[----:B------:R-:W-:Y:S08]  /*36c0*/  MUFU.EX2 R202, R202 ;  /* 0x000000ca00ca7308 */ /* 0x000ff00000000800 */
[----:B------:R-:W-:Y:S01]  /*36d0*/  MUFU.EX2 R206, R206 ;  /* 0x000000ce00ce7308 */ /* 0x000fe20000000800 */
[--C-:B-1----:R-:W-:Y:S01]  /*36e0*/  FADD.FTZ R37, R37, -R190.reuse ;  /* 0x800000be25257221 */ /* 0x102fe20000010000 */
[----:B------:R-:W-:Y:S01]  /*36f0*/  FADD.FTZ R39, R39, -R190 ;  /* 0x800000be27277221 */ /* 0x000fe20000010000 */
        /* <DEDUP_REMOVED lines=12> */
[----:B---3--:R-:W-:Y:S01]  /*37c0*/  FMUL.FTZ R73, R209, R34 ;  /* 0x00000022d1497220 */ /* 0x008fe20000410000 */
[----:B------:R-:W-:Y:S01]  /*37d0*/  FFMA.FTZ R32, -R75, R75, 1 ;  /* 0x3f8000004b207423 */ /* 0x000fe2000001014b */
[----:B------:R-:W-:Y:S01]  /*37e0*/  FMUL.FTZ R22, R22, R23 ;  /* 0x0000001716167220 */ /* 0x000fe20000410000 */
[----:B------:R-:W-:Y:S01]  /*37f0*/  FMUL.FTZ R23, R27, R28 ;  /* 0x0000001c1b177220 */ /* 0x000fe20000410000 */
[----:B----4-:R-:W-:Y:S01]  /*3800*/  FMUL.FTZ R27, R18, R232 ;  /* 0x000000e8121b7220 */ /* 0x010fe20000410000 */
[----:B------:R-:W-:Y:S01]  /*3810*/  FMUL.FTZ R32, R32, R73 ;  /* 0x0000004920207220 */ /* 0x000fe20000410000 */
[----:B------:R-:W-:Y:S01]  /*3820*/  FFMA.FTZ R30, -R72, R72, 1 ;  /* 0x3f800000481e7423 */ /* 0x000fe20000010148 */
[----:B------:R-:W1:Y:S01]  /*3830*/  SHFL.IDX PT, R73, R11, R117, 0x1f ;  /* 0x00001f750b497589 */ /* 0x000e6200000e0000 */
[----:B------:R-:W-:Y:S03]  /*3840*/  MUFU.EX2 R203, R203 ;  /* 0x000000cb00cb7308 */ /* 0x000fe60000000800 */
[----:B------:R-:W3:Y:S01]  /*3850*/  SHFL.IDX PT, R75, R11, R197, 0x1f ;  /* 0x00001fc50b4b7589 */ /* 0x000ee200000e0000 */
[----:B------:R-:W-:-:S04]  /*3860*/  FMUL.FTZ R30, R30, R27 ;  /* 0x0000001b1e1e7220 */ /* 0x000fc80000410000 */
[----:B------:R-:W4:Y:S01]  /*3870*/  MUFU.EX2 R27, R205 ;  /* 0x000000cd001b7308 */ /* 0x000f220000000800 */
[--C-:B------:R-:W-:Y:S01]  /*3880*/  FADD.FTZ R33, R33, -R230.reuse ;  /* 0x800000e621217221 */ /* 0x100fe20000010000 */
[----:B------:R-:W-:Y:S01]  /*3890*/  FADD.FTZ R35, R35, -R230 ;  /* 0x800000e623237221 */ /* 0x000fe20000010000 */
[----:B------:R-:W-:Y:S01]  /*38a0*/  FFMA.FTZ R34, -R74, R74, 1 ;  /* 0x3f8000004a227423 */ /* 0x000fe2000001014a */
[--C-:B------:R-:W-:Y:S01]  /*38b0*/  FADD.FTZ R36, R36, -R229.reuse ;  /* 0x800000e524247221 */ /* 0x100fe20000010000 */
[----:B------:R-:W-:Y:S01]  /*38c0*/  FMUL.FTZ R33, R93, R33 ;  /* 0x000000215d217220 */ /* 0x000fe20000410000 */
[----:B------:R-:W-:Y:S01]  /*38d0*/  FMUL.FTZ R35, R208, R35 ;  /* 0x00000023d0237220 */ /* 0x000fe20000410000 */
[----:B------:R-:W-:Y:S01]  /*38e0*/  FADD.FTZ R38, R38, -R229 ;  /* 0x800000e526267221 */ /* 0x000fe20000010000 */
[----:B------:R-:W-:Y:S01]  /*38f0*/  FMUL.FTZ R36, R95, R36 ;  /* 0x000000245f247220 */ /* 0x000fe20000410000 */
[----:B------:R-:W-:Y:S01]  /*3900*/  FMUL.FTZ R34, R34, R33 ;  /* 0x0000002122227220 */ /* 0x000fe20000410000 */
[----:B------:R-:W-:Y:S01]  /*3910*/  FMUL.FTZ R33, R76, R35 ;  /* 0x000000234c217220 */ /* 0x000fe20000410000 */
[----:B------:R-:W5:Y:S01]  /*3920*/  SHFL.IDX PT, R28, R11, R6, 0x1f ;  /* 0x00001f060b1c7589 */ /* 0x000f6200000e0000 */
[----:B------:R-:W-:Y:S01]  /*3930*/  FFMA.FTZ R35, -R79, R79, 1 ;  /* 0x3f8000004f237423 */ /* 0x000fe2000001014f */
[----:B------:R-:W-:Y:S01]  /*3940*/  FMUL.FTZ R36, R77, R36 ;  /* 0x000000244d247220 */ /* 0x000fe20000410000 */
[----:B------:R-:W5:Y:S01]  /*3950*/  MUFU.EX2 R204, R204 ;  /* 0x000000cc00cc7308 */ /* 0x000f620000000800 */
[----:B------:R-:W5:Y:S01]  /*3960*/  SHFL.IDX PT, R72, R11, R192, 0x1f ;  /* 0x00001fc00b487589 */ /* 0x000f6200000e0000 */
[----:B-1----:R-:W-:Y:S01]  /*3970*/  FADD.FTZ R79, R44, -R73 ;  /* 0x800000492c4f7221 */ /* 0x002fe20000010000 */
[----:B----4-:R-:W-:Y:S01]  /*3980*/  FMUL.FTZ R38, R27, R38 ;  /* 0x000000261b267220 */ /* 0x010fe20000410000 */
[----:B---3--:R-:W-:Y:S01]  /*3990*/  FADD.FTZ R44, R51, -R75 ;  /* 0x8000004b332c7221 */ /* 0x008fe20000010000 */
[----:B------:R-:W1:Y:S02]  /*39a0*/  SHFL.IDX PT, R77, R11, R200, 0x1f ;  /* 0x00001fc80b4d7589 */ /* 0x000e6400000e0000 */
[----:B------:R-:W-:Y:S01]  /*39b0*/  FMUL.FTZ R35, R35, R38 ;  /* 0x0000002623237220 */ /* 0x000fe20000410000 */
[----:B------:R-:W3:Y:S01]  /*39c0*/  MUFU.EX2 R218, R218 ;  /* 0x000000da00da7308 */ /* 0x000ee20000000800 */
[----:B------:R-:W-:Y:S04]  /*39d0*/  LDS R51, [R10+0x380] ;  /* 0x000380000a337984 */ /* 0x000fe80000000800 */
[----:B------:R-:W4:Y:S01]  /*39e0*/  SHFL.IDX PT, R38, R11, R118, 0x1f ;  /* 0x00001f760b267589 */ /* 0x000f2200000e0000 */
[----:B------:R-:W-:-:S02]  /*39f0*/  FFMA.FTZ R89, -R89, R89, 1 ;  /* 0x3f80000059597423 */ /* 0x000fc40000010159 */
[----:B------:R-:W3:Y:S01]  /*3a00*/  MUFU.EX2 R99, R99 ;  /* 0x0000006300637308 */ /* 0x000ee20000000800 */
[----:B------:R-:W3:Y:S01]  /*3a10*/  SHFL.IDX PT, R74, R11, R199, 0x1f ;  /* 0x00001fc70b4a7589 */ /* 0x000ee200000e0000 */
[----:B------:R-:W-:Y:S01]  /*3a20*/  FMUL.FTZ R39, R207, R39 ;  /* 0x00000027cf277220 */ /* 0x000fe20000410000 */
[----:B-----5:R-:W-:Y:S02]  /*3a30*/  FADD.FTZ R40, R40, -R28 ;  /* 0x8000001c28287221 */ /* 0x020fe40000010000 */
[----:B------:R5:W3:Y:S01]  /*3a40*/  SHFL.IDX PT, R76, R11, R198, 0x1f ;  /* 0x00001fc60b4c7589 */ /* 0x000ae200000e0000 */
[----:B------:R-:W-:Y:S02]  /*3a50*/  FADD.FTZ R73, R46, -R73 ;  /* 0x800000492e497221 */ /* 0x000fe40000010000 */
[----:B------:R-:W3:Y:S01]  /*3a60*/  MUFU.EX2 R217, R217 ;  /* 0x000000d900d97308 */ /* 0x000ee20000000800 */
[----:B------:R-:W-:Y:S01]  /*3a70*/  FADD.FTZ R41, R41, -R72 ;  /* 0x8000004829297221 */ /* 0x000fe20000010000 */
[----:B------:R-:W-:Y:S01]  /*3a80*/  FMUL.FTZ R40, R15, R40 ;  /* 0x000000280f287220 */ /* 0x000fe20000410000 */
[----:B-1----:R-:W-:-:S02]  /*3a90*/  FADD.FTZ R46, R53, -R77 ;  /* 0x8000004d352e7221 */ /* 0x002fc40000010000 */
[----:B------:R-:W-:Y:S01]  /*3aa0*/  FMUL.FTZ R53, R96, R41 ;  /* 0x0000002960357220 */ /* 0x000fe20000410000 */
[----:B-----5:R-:W-:Y:S01]  /*3ab0*/  FMUL.FTZ R11, R80, R39 ;  /* 0x00000027500b7220 */ /* 0x020fe20000410000 */
[----:B------:R-:W-:Y:S01]  /*3ac0*/  FADD.FTZ R39, R42, -R28 ;  /* 0x8000001c2a277221 */ /* 0x000fe20000010000 */
[----:B------:R-:W-:Y:S01]  /*3ad0*/  FMUL.FTZ R41, R81, R40 ;  /* 0x0000002851297220 */ /* 0x000fe20000410000 */
[----:B------:R-:W-:Y:S01]  /*3ae0*/  FMUL.FTZ R40, R82, R53 ;  /* 0x0000003552287220 */ /* 0x000fe20000410000 */
[----:B------:R-:W-:Y:S01]  /*3af0*/  FFMA.FTZ R84, -R84, R84, 1 ;  /* 0x3f80000054547423 */ /* 0x000fe20000010154 */
[----:B------:R-:W-:Y:S01]  /*3b00*/  FFMA.FTZ R83, -R83, R83, 1 ;  /* 0x3f80000053537423 */ /* 0x000fe20000010153 */
[----:B----4-:R-:W-:Y:S01]  /*3b10*/  FADD.FTZ R28, R45, -R38 ;  /* 0x800000262d1c7221 */ /* 0x010fe20000010000 */
[----:B------:R-:W-:Y:S01]  /*3b20*/  FFMA.FTZ R53, -R86, R86, 1 ;  /* 0x3f80000056357423 */ /* 0x000fe20000010156 */
[----:B------:R-:W1:Y:S02]  /*3b30*/  MUFU.EX2 R210, R210 ;  /* 0x000000d200d27308 */ /* 0x000e640000000800 */
[----:B------:R-:W-:Y:S01]  /*3b40*/  FMUL.FTZ R28, R97, R28 ;  /* 0x0000001c611c7220 */ /* 0x000fe20000410000 */
[----:B---3--:R-:W-:Y:S01]  /*3b50*/  FADD.FTZ R45, R48, -R74 ;  /* 0x8000004a302d7221 */ /* 0x008fe20000010000 */
[----:B------:R-:W-:Y:S01]  /*3b60*/  FADD.FTZ R38, R47, -R38 ;  /* 0x800000262f267221 */ /* 0x000fe20000010000 */
[----:B------:R-:W-:Y:S01]  /*3b70*/  FADD.FTZ R47, R50, -R74 ;  /* 0x8000004a322f7221 */ /* 0x000fe20000010000 */
[----:B------:R-:W-:Y:S01]  /*3b80*/  FMUL.FTZ R53, R53, R28 ;  /* 0x0000001c35357220 */ /* 0x000fe20000410000 */
[----:B------:R-:W-:Y:S01]  /*3b90*/  FMUL.FTZ R79, R14, R79 ;  /* 0x0000004f0e4f7220 */ /* 0x000fe20000410000 */
[----:B------:R-:W-:Y:S01]  /*3ba0*/  FMUL.FTZ R28, R98, R45 ;  /* 0x0000002d621c7220 */ /* 0x000fe20000410000 */
[----:B------:R-:W-:Y:S01]  /*3bb0*/  FFMA.FTZ R50, -R85, R85, 1 ;  /* 0x3f80000055327423 */ /* 0x000fe20000010155 */
[----:B------:R-:W-:Y:S01]  /*3bc0*/  FADD.FTZ R43, R43, -R72 ;  /* 0x800000482b2b7221 */ /* 0x000fe20000010000 */
[----:B------:R-:W3:Y:S01]  /*3bd0*/  SHFL.IDX PT, R192, R51, R192, 0x1f ;  /* 0x00001fc033c07589 */ /* 0x000ee200000e0000 */
[----:B------:R-:W-:Y:S01]  /*3be0*/  FMUL.FTZ R45, R89, R28 ;  /* 0x0000001c592d7220 */ /* 0x000fe20000410000 */
[----:B------:R-:W-:Y:S01]  /*3bf0*/  FMUL.FTZ R50, R50, R79 ;  /* 0x0000004f32327220 */ /* 0x000fe20000410000 */
[----:B------:R-:W-:Y:S01]  /*3c00*/  FADD.FTZ R42, R49, -R75 ;  /* 0x8000004b312a7221 */ /* 0x000fe20000010000 */
[----:B------:R-:W4:Y:S01]  /*3c10*/  SHFL.IDX PT, R79, R51, R6, 0x1f ;  /* 0x00001f06334f7589 */ /* 0x000f2200000e0000 */
[----:B------:R-:W-:Y:S01]  /*3c20*/  FMUL.FTZ R43, R202, R43 ;  /* 0x0000002bca2b7220 */ /* 0x000fe20000410000 */
[----:B------:R-:W5:Y:S02]  /*3c30*/  MUFU.EX2 R100, R100 ;  /* 0x0000006400647308 */ /* 0x000f640000000800 */
[----:B------:R-:W4:Y:S01]  /*3c40*/  SHFL.IDX PT, R28, R51, R197, 0x1f ;  /* 0x00001fc5331c7589 */ /* 0x000f2200000e0000 */
[----:B------:R-:W-:-:S03]  /*3c50*/  FMUL.FTZ R48, R206, R39 ;  /* 0x00000027ce307220 */ /* 0x000fc60000410000 */
[----:B------:R-:W4:Y:S01]  /*3c60*/  SHFL.IDX PT, R75, R51, R198, 0x1f ;  /* 0x00001fc6334b7589 */ /* 0x000f2200000e0000 */
[----:B------:R-:W-:Y:S01]  /*3c70*/  FFMA.FTZ R88, -R88, R88, 1 ;  /* 0x3f80000058587423 */ /* 0x000fe20000010158 */
[----:B------:R-:W4:Y:S02]  /*3c80*/  MUFU.EX2 R213, R213 ;  /* 0x000000d500d57308 */ /* 0x000f240000000800 */
[----:B------:R-:W4:Y:S01]  /*3c90*/  SHFL.IDX PT, R117, R51, R117, 0x1f ;  /* 0x00001f7533757589 */ /* 0x000f2200000e0000 */
[----:B------:R-:W-:-:S03]  /*3ca0*/  FMUL.FTZ R10, R84, R43 ;  /* 0x0000002b540a7220 */ /* 0x000fc60000410000 */
[----:B------:R-:W4:Y:S02]  /*3cb0*/  SHFL.IDX PT, R118, R51, R118, 0x1f ;  /* 0x00001f7633767589 */ /* 0x000f2400000e0000 */
[----:B------:R-:W4:Y:S02]  /*3cc0*/  MUFU.EX2 R102, R102 ;  /* 0x0000006600667308 */ /* 0x000f240000000800 */
[----:B------:R-:W4:Y:S01]  /*3cd0*/  SHFL.IDX PT, R199, R51, R199, 0x1f ;  /* 0x00001fc733c77589 */ /* 0x000f2200000e0000 */
[----:B------:R-:W-:Y:S01]  /*3ce0*/  FMUL.FTZ R39, R83, R48 ;  /* 0x0000003053277220 */ /* 0x000fe20000410000 */
[----:B------:R-:W-:Y:S01]  /*3cf0*/  FMUL.FTZ R43, R203, R38 ;  /* 0x00000026cb2b7220 */ /* 0x000fe20000410000 */
[----:B------:R-:W-:Y:S01]  /*3d00*/  FFMA.FTZ R48, -R87, R87, 1 ;  /* 0x3f80000057307423 */ /* 0x000fe20000010157 */
[----:B------:R-:W4:Y:S01]  /*3d10*/  SHFL.IDX PT, R200, R51, R200, 0x1f ;  /* 0x00001fc833c87589 */ /* 0x000f2200000e0000 */
[----:B------:R-:W-:Y:S01]  /*3d20*/  FMUL.FTZ R73, R204, R73 ;  /* 0x00000049cc497220 */ /* 0x000fe20000410000 */
[----:B------:R-:W-:Y:S01]  /*3d30*/  FMUL.FTZ R38, R218, R47 ;  /* 0x0000002fda267220 */ /* 0x000fe20000410000 */
[----:B------:R-:W-:Y:S01]  /*3d40*/  FMUL.FTZ R47, R88, R43 ;  /* 0x0000002b582f7220 */ /* 0x000fe20000410000 */
[----:B------:R-:W4:Y:S01]  /*3d50*/  MUFU.EX2 R101, R101 ;  /* 0x0000006500657308 */ /* 0x000f220000000800 */
[----:B------:R-:W-:Y:S01]  /*3d60*/  FMUL.FTZ R48, R48, R73 ;  /* 0x0000004930307220 */ /* 0x000fe20000410000 */
[----:B------:R-:W-:Y:S01]  /*3d70*/  FMUL.FTZ R43, R99, R42 ;  /* 0x0000002a632b7220 */ /* 0x000fe20000410000 */
[----:B------:R-:W-:Y:S01]  /*3d80*/  FMUL.FTZ R44, R217, R44 ;  /* 0x0000002cd92c7220 */ /* 0x000fe20000410000 */
[----:B------:R-:W-:Y:S01]  /*3d90*/  FFMA.FTZ R90, -R90, R90, 1 ;  /* 0x3f8000005a5a7423 */ /* 0x000fe2000001015a */
[----:B------:R-:W-:-:S03]  /*3da0*/  FFMA.FTZ R73, -R184, R184, 1 ;  /* 0x3f800000b8497423 */ /* 0x000fc600000101b8 */
[----:B------:R-:W4:Y:S01]  /*3db0*/  MUFU.EX2 R223, R223 ;  /* 0x000000df00df7308 */ /* 0x000f220000000800 */
[----:B------:R-:W-:Y:S01]  /*3dc0*/  FMUL.FTZ R42, R90, R43 ;  /* 0x0000002b5a2a7220 */ /* 0x000fe20000410000 */
[----:B------:R-:W-:Y:S01]  /*3dd0*/  FMUL.FTZ R73, R73, R44 ;  /* 0x0000002c49497220 */ /* 0x000fe20000410000 */
[----:B------:R-:W-:-:S05]  /*3de0*/  FADD.FTZ R55, R55, -R77 ;  /* 0x8000004d37377221 */ /* 0x000fca0000010000 */
[----:B------:R-:W2:Y:S01]  /*3df0*/  MUFU.EX2 R215, R215 ;  /* 0x000000d700d77308 */ /* 0x000ea20000000800 */
[--C-:B------:R-:W-:Y:S01]  /*3e00*/  FADD.FTZ R49, R52, -R76.reuse ;  /* 0x8000004c34317221 */ /* 0x100fe20000010000 */
[----:B------:R-:W-:-:S06]  /*3e10*/  FADD.FTZ R54, R54, -R76 ;  /* 0x8000004c36367221 */ /* 0x000fcc0000010000 */
[----:B------:R-:W2:Y:S08]  /*3e20*/  MUFU.EX2 R119, R119 ;  /* 0x0000007700777308 */ /* 0x000eb00000000800 */
[----:B------:R-:W2:Y:S01]  /*3e30*/  MUFU.EX2 R220, R220 ;  /* 0x000000dc00dc7308 */ /* 0x000ea20000000800 */
[----:B------:R-:W-:-:S07]  /*3e40*/  FFMA.FTZ R188, -R188, R188, 1 ;  /* 0x3f800000bcbc7423 */ /* 0x000fce00000101bc */
[----:B------:R-:W2:Y:S01]  /*3e50*/  MUFU.EX2 R92, R92 ;  /* 0x0000005c005c7308 */ /* 0x000ea20000000800 */
[----:B-1----:R-:W-:Y:S01]  /*3e60*/  FMUL.FTZ R55, R210, R55 ;  /* 0x00000037d2377220 */ /* 0x002fe20000410000 */
[----:B---3--:R-:W-:-:S06]  /*3e70*/  FADD.FTZ R81, R57, -R192 ;  /* 0x800000c039517221 */ /* 0x008fcc0000010000 */
[----:B------:R-:W1:Y:S01]  /*3e80*/  MUFU.EX2 R103, R103 ;  /* 0x0000006700677308 */ /* 0x000e620000000800 */
[----:B------:R-:W-:Y:S01]  /*3e90*/  FFMA.FTZ R52, -R185, R185, 1 ;  /* 0x3f800000b9347423 */ /* 0x000fe200000101b9 */
[----:B-----5:R-:W-:-:S06]  /*3ea0*/  FMUL.FTZ R49, R100, R49 ;  /* 0x0000003164317220 */ /* 0x020fcc0000410000 */
[----:B------:R-:W3:Y:S01]  /*3eb0*/  MUFU.EX2 R228, R228 ;  /* 0x000000e400e47308 */ /* 0x000ee20000000800 */
[----:B------:R-:W-:Y:S01]  /*3ec0*/  FFMA.FTZ R187, -R187, R187, 1 ;  /* 0x3f800000bbbb7423 */ /* 0x000fe200000101bb */
[----:B----4-:R-:W-:-:S06]  /*3ed0*/  FMUL.FTZ R54, R213, R54 ;  /* 0x00000036d5367220 */ /* 0x010fcc0000410000 */
[----:B------:R-:W-:Y:S01]  /*3ee0*/  MUFU.EX2 R225, R225 ;  /* 0x000000e100e17308 */ /* 0x000fe20000000800 */
[----:B------:R-:W-:Y:S01]  /*3ef0*/  FADD.FTZ R56, R56, -R79 ;  /* 0x8000004f38387221 */ /* 0x000fe20000010000 */
[----:B------:R-:W-:-:S06]  /*3f00*/  FADD.FTZ R65, R65, -R28 ;  /* 0x8000001c41417221 */ /* 0x000fcc0000010000 */
[----:B------:R-:W4:Y:S01]  /*3f10*/  MUFU.EX2 R214, R214 ;  /* 0x000000d600d67308 */ /* 0x000f220000000800 */
[----:B------:R-:W-:-:S07]  /*3f20*/  FMUL.FTZ R77, R13, R46 ;  /* 0x0000002e0d4d7220 */ /* 0x000fce0000410000 */
[----:B------:R-:W5:Y:S01]  /*3f30*/  MUFU.EX2 R43, R216 ;  /* 0x000000d8002b7308 */ /* 0x000f620000000800 */
[----:B------:R-:W-:-:S07]  /*3f40*/  FADD.FTZ R79, R58, -R79 ;  /* 0x8000004f3a4f7221 */ /* 0x000fce0000010000 */
[----:B------:R-:W5:Y:S01]  /*3f50*/  MUFU.EX2 R44, R211 ;  /* 0x000000d3002c7308 */ /* 0x000f620000000800 */
[----:B------:R-:W-:Y:S01]  /*3f60*/  FADD.FTZ R28, R67, -R28 ;  /* 0x8000001c431c7221 */ /* 0x000fe20000010000 */
[----:B------:R-:W-:-:S06]  /*3f70*/  FADD.FTZ R57, R68, -R75 ;  /* 0x8000004b44397221 */ /* 0x000fcc0000010000 */
[----:B------:R-:W-:Y:S01]  /*3f80*/  MUFU.EX2 R222, R222 ;  /* 0x000000de00de7308 */ /* 0x000fe20000000800 */
[----:B------:R-:W-:-:S07]  /*3f90*/  FADD.FTZ R70, R70, -R75 ;  /* 0x8000004b46467221 */ /* 0x000fce0000010000 */
[----:B------:R-:W5:Y:S01]  /*3fa0*/  MUFU.EX2 R212, R212 ;  /* 0x000000d400d47308 */ /* 0x000f620000000800 */
[----:B------:R-:W-:-:S07]  /*3fb0*/  FMUL.FTZ R46, R188, R55 ;  /* 0x00000037bc2e7220 */ /* 0x000fce0000410000 */
[----:B------:R-:W5:Y:S01]  /*3fc0*/  MUFU.EX2 R227, R227 ;  /* 0x000000e300e37308 */ /* 0x000f620000000800 */
[----:B------:R-:W-:-:S07]  /*3fd0*/  FADD.FTZ R62, R62, -R117 ;  /* 0x800000753e3e7221 */ /* 0x000fce0000010000 */
[----:B------:R-:W5:Y:S01]  /*3fe0*/  MUFU.EX2 R226, R226 ;  /* 0x000000e200e27308 */ /* 0x000f620000000800 */
[----:B------:R-:W-:Y:S01]  /*3ff0*/  FFMA.FTZ R75, -R105, R105, 1 ;  /* 0x3f800000694b7423 */ /* 0x000fe20000010169 */
[----:B------:R-:W-:Y:S01]  /*4000*/  FMUL.FTZ R58, R102, R81 ;  /* 0x00000051663a7220 */ /* 0x000fe20000410000 */
[----:B------:R-:W-:Y:S01]  /*4010*/  FADD.FTZ R25, R25, -R234 ;  /* 0x800000ea19197221 */ /* 0x000fe20000010000 */
[----:B------:R-:W-:Y:S01]  /*4020*/  FMUL.FTZ R52, R52, R49 ;  /* 0x0000003134347220 */ /* 0x000fe20000410000 */
[----:B------:R-:W-:Y:S01]  /*4030*/  FADD.FTZ R83, R61, -R118 ;  /* 0x800000763d537221 */ /* 0x000fe20000010000 */
[----:B------:R-:W-:Y:S01]  /*4040*/  FADD.FTZ R55, R64, -R199 ;  /* 0x800000c740377221 */ /* 0x000fe20000010000 */
[----:B------:R-:W-:Y:S01]  /*4050*/  FMUL.FTZ R49, R187, R54 ;  /* 0x00000036bb317220 */ /* 0x000fe20000410000 */
[----:B------:R-:W-:Y:S01]  /*4060*/  FADD.FTZ R192, R59, -R192 ;  /* 0x800000c03bc07221 */ /* 0x000fe20000010000 */
[----:B------:R-:W-:Y:S01]  /*4070*/  FFMA.FTZ R54, -R189, R189, 1 ;  /* 0x3f800000bd367423 */ /* 0x000fe200000101bd */
[----:B------:R-:W-:Y:S01]  /*4080*/  FMUL.FTZ R59, R101, R56 ;  /* 0x00000038653b7220 */ /* 0x000fe20000410000 */
[----:B------:R-:W-:Y:S01]  /*4090*/  FFMA.FTZ R115, -R115, R115, 1 ;  /* 0x3f80000073737423 */ /* 0x000fe20000010173 */
[----:B------:R-:W-:Y:S01]  /*40a0*/  FMUL.FTZ R28, R223, R28 ;  /* 0x0000001cdf1c7220 */ /* 0x000fe20000410000 */
[----:B------:R-:W-:Y:S01]  /*40b0*/  FFMA.FTZ R186, -R186, R186, 1 ;  /* 0x3f800000baba7423 */ /* 0x000fe200000101ba */
[----:B------:R-:W-:Y:S01]  /*40c0*/  FADD.FTZ R60, R60, -R117 ;  /* 0x800000753c3c7221 */ /* 0x000fe20000010000 */
[----:B------:R-:W-:Y:S01]  /*40d0*/  FMUL.FTZ R75, R75, R58 ;  /* 0x0000003a4b4b7220 */ /* 0x000fe20000410000 */
[----:B------:R-:W-:Y:S01]  /*40e0*/  FFMA.FTZ R76, -R110, R110, 1 ;  /* 0x3f8000006e4c7423 */ /* 0x000fe2000001016e */
[----:B--2---:R-:W-:Y:S01]  /*40f0*/  FMUL.FTZ R61, R215, R62 ;  /* 0x0000003ed73d7220 */ /* 0x004fe20000410000 */
[----:B------:R-:W-:Y:S01]  /*4100*/  FMUL.FTZ R25, R119, R25 ;  /* 0x0000001977197220 */ /* 0x000fe20000410000 */
[----:B------:R-:W-:Y:S01]  /*4110*/  FADD.FTZ R63, R63, -R118 ;  /* 0x800000763f3f7221 */ /* 0x000fe20000010000 */
[--C-:B------:R-:W-:Y:S01]  /*4120*/  FADD.FTZ R56, R69, -R200.reuse ;  /* 0x800000c845387221 */ /* 0x100fe20000010000 */
[----:B------:R-:W-:Y:S01]  /*4130*/  FFMA.FTZ R109, -R109, R109, 1 ;  /* 0x3f8000006d6d7423 */ /* 0x000fe2000001016d */
        /* <DEDUP_REMOVED lines=10> */
[----:B------:R-:W-:Y:S01]  /*41e0*/  FMUL.FTZ R51, R186, R77 ;  /* 0x0000004dba337220 */ /* 0x000fe20000410000 */
[----:B-1----:R-:W-:Y:S01]  /*41f0*/  FMUL.FTZ R59, R103, R60 ;  /* 0x0000003c673b7220 */ /* 0x002fe20000410000 */
[----:B------:R-:W-:Y:S01]  /*4200*/  FMUL.FTZ R76, R76, R61 ;  /* 0x0000003d4c4c7220 */ /* 0x000fe20000410000 */
[----:B---3--:R-:W-:Y:S01]  /*4210*/  FMUL.FTZ R28, R228, R57 ;  /* 0x00000039e41c7220 */ /* 0x008fe20000410000 */
[----:B------:R-:W-:Y:S01]  /*4220*/  FMUL.FTZ R25, R219, R25 ;  /* 0x00000019db197220 */ /* 0x000fe20000410000 */
[----:B------:R-:W-:Y:S01]  /*4230*/  FFMA.FTZ R72, -R106, R106, 1 ;  /* 0x3f8000006a487423 */ /* 0x000fe2000001016a */
[----:B------:R-:W-:Y:S01]  /*4240*/  FFMA.FTZ R77, -R107, R107, 1 ;  /* 0x3f8000006b4d7423 */ /* 0x000fe2000001016b */
[----:B----4-:R-:W-:Y:S01]  /*4250*/  FMUL.FTZ R79, R214, R79 ;  /* 0x0000004fd64f7220 */ /* 0x010fe20000410000 */
[----:B-----5:R-:W-:Y:S01]  /*4260*/  FMUL.FTZ R192, R43, R192 ;  /* 0x000000c02bc07220 */ /* 0x020fe20000410000 */
[----:B------:R-:W-:Y:S01]  /*4270*/  FFMA.FTZ R74, -R108, R108, 1 ;  /* 0x3f8000006c4a7423 */ /* 0x000fe2000001016c */
[----:B------:R-:W-:Y:S01]  /*4280*/  FFMA.FTZ R111, -R111, R111, 1 ;  /* 0x3f8000006f6f7423 */ /* 0x000fe2000001016f */
[----:B------:R-:W-:Y:S01]  /*4290*/  FMUL.FTZ R60, R44, R63 ;  /* 0x0000003f2c3c7220 */ /* 0x000fe20000410000 */
[----:B------:R-:W-:Y:S01]  /*42a0*/  FMUL.FTZ R109, R109, R58 ;  /* 0x0000003a6d6d7220 */ /* 0x000fe20000410000 */
        /* <DEDUP_REMOVED lines=8> */
[----:B------:R-:W-:Y:S01]  /*4330*/  FFMA.FTZ R193, -R193, R193, 1 ;  /* 0x3f800000c1c17423 */ /* 0x000fe200000101c1 */
[----:B------:R-:W-:Y:S01]  /*4340*/  FFMA.FTZ R194, -R194, R194, 1 ;  /* 0x3f800000c2c27423 */ /* 0x000fe200000101c2 */
[----:B------:R-:W-:Y:S01]  /*4350*/  FFMA.FTZ R196, -R196, R196, 1 ;  /* 0x3f800000c4c47423 */ /* 0x000fe200000101c4 */
[----:B------:R-:W-:Y:S01]  /*4360*/  FFMA.FTZ R201, -R201, R201, 1 ;  /* 0x3f800000c9c97423 */ /* 0x000fe200000101c9 */
[----:B------:R-:W-:Y:S01]  /*4370*/  FMUL.FTZ R55, R227, R70 ;  /* 0x00000046e3377220 */ /* 0x000fe20000410000 */
        /* <DEDUP_REMOVED lines=270> */
.L_x_2566:
        /* <DEDUP_REMOVED lines=56> */
.L_x_2567:
        /* <DEDUP_REMOVED lines=11> */
.L_x_2557:
[----:B-1----:R-:W2:Y:S02]  /*5890*/  LDL R8, [R1+0x2c] ;  /* 0x00002c0001087983 */ /* 0x002ea40000100800 */
[----:B--2---:R-:W-:-:S13]  /*58a0*/  ISETP.GE.AND P0, PT, R16, R8, PT ;  /* 0x000000081000720c */ /* 0x004fda0003f06270 */
[----:B------:R-:W-:Y:S05]  /*58b0*/  @P0 BRA `(.L_x_2569) ;  /* 0x00000040006c0947 */ /* 0x000fea0003800000 */
[----:B------:R-:W2:Y:S01]  /*58c0*/  LDL.LU R14, [R1+0x1c] ;  /* 0x00001c00010e7983 */ /* 0x000ea20000300800 */
[----:B------:R-:W1:Y:S03]  /*58d0*/  LDC R24, c[0x0][0x290] ;  /* 0x0000a400ff187b82 */ /* 0x000e660000000800 */
[----:B------:R-:W3:Y:S04]  /*58e0*/  LDL.LU R21, [R1+0x10] ;  /* 0x0000100001157983 */ /* 0x000ee80000300800 */
[----:B------:R-:W4:Y:S01]  /*58f0*/  LDL.LU R25, [R1+0xc] ;  /* 0x00000c0001197983 */ /* 0x000f220000300800 */
[----:B------:R-:W5:Y:S02]  /*5900*/  S2R R6, SR_TID.X ;  /* 0x0000000000067919 */ /* 0x000f640000002100 */
[----:B-----5:R-:W-:-:S05]  /*5910*/  VIADD R6, R6, 0xffffff80 ;  /* 0xffffff8006067836 */ /* 0x020fca0000000000 */
[----:B------:R-:W-:-:S04]  /*5920*/  SHF.R.S32.HI R7, RZ, 0x1f, R6 ;  /* 0x0000001fff077819 */ /* 0x000fc80000011406 */
[CC--:B------:R-:W-:Y:S02]  /*5930*/  LEA.HI R8, R7.reuse, R6.reuse, RZ, 0x5 ;  /* 0x0000000607087211 */ /* 0x0c0fe400078f28ff */
[CC--:B------:R-:W-:Y:S02]  /*5940*/  LEA.HI R12, R7.reuse, R6.reuse, RZ, 0x2 ;  /* 0x00000006070c7211 */ /* 0x0c0fe400078f10ff */
[----:B------:R-:W-:Y:S02]  /*5950*/  LOP3.LUT R9, R8, 0xffffffe0, RZ, 0xc0, !PT ;  /* 0xffffffe008097812 */ /* 0x000fe400078ec0ff */
[----:B------:R-:W-:Y:S02]  /*5960*/  LEA.HI R8, R7, R6, RZ, 0x7 ;  /* 0x0000000607087211 */ /* 0x000fe400078f38ff */
[----:B------:R-:W-:Y:S02]  /*5970*/  IADD3 R9, R6, -R9, RZ ;  /* 0x8000000906097210 */ /* 0x000fe40007ffe0ff */
[----:B------:R-:W-:-:S02]  /*5980*/  LOP3.LUT R7, R8, 0xffffff80, RZ, 0xc0, !PT ;  /* 0xffffff8008077812 */ /* 0x000fc400078ec0ff */
[----:B------:R-:W-:Y:S02]  /*5990*/  SHF.R.S32.HI R10, RZ, 0x1f, R9 ;  /* 0x0000001fff0a7819 */ /* 0x000fe40000011409 */
[----:B------:R-:W-:Y:S01]  /*59a0*/  SHF.R.S32.HI R8, RZ, 0x7, R8 ;  /* 0x00000007ff087819 */ /* 0x000fe20000011408 */
[----:B------:R-:W-:Y:S01]  /*59b0*/  IMAD.IADD R7, R6, 0x1, -R7 ;  /* 0x0000000106077824 */ /* 0x000fe200078e0a07 */
[CC--:B------:R-:W-:Y:S02]  /*59c0*/  LEA.HI R11, R10.reuse, R9.reuse, RZ, 0x3 ;  /* 0x000000090a0b7211 */ /* 0x0c0fe400078f18ff */
[----:B------:R-:W-:Y:S02]  /*59d0*/  LEA.HI R10, R10, R9, RZ, 0x2 ;  /* 0x000000090a0a7211 */ /* 0x000fe400078f10ff */
[----:B------:R-:W-:Y:S02]  /*59e0*/  LOP3.LUT R9, R12, 0xfffffffc, RZ, 0xc0, !PT ;  /* 0xfffffffc0c097812 */ /* 0x000fe400078ec0ff */
[----:B------:R-:W-:-:S02]  /*59f0*/  SHF.R.S32.HI R11, RZ, 0x3, R11 ;  /* 0x00000003ff0b7819 */ /* 0x000fc4000001140b */
[----:B------:R-:W-:Y:S01]  /*5a00*/  SHF.R.S32.HI R13, RZ, 0x2, R10 ;  /* 0x00000002ff0d7819 */ /* 0x000fe2000001140a */
[----:B------:R-:W-:Y:S01]  /*5a10*/  IMAD.IADD R9, R6, 0x1, -R9 ;  /* 0x0000000106097824 */ /* 0x000fe200078e0a09 */
[----:B------:R-:W-:Y:S02]  /*5a20*/  LEA.HI R6, R8, R8, RZ, 0x1 ;  /* 0x0000000808067211 */ /* 0x000fe400078f08ff */
[C---:B------:R-:W-:Y:S01]  /*5a30*/  IADD3 R12, R13.reuse, 0x8, RZ ;  /* 0x000000080d0c7810 */ /* 0x040fe20007ffe0ff */
[----:B------:R-:W-:Y:S01]  /*5a40*/  VIADD R18, R13, 0x10 ;  /* 0x000000100d127836 */ /* 0x000fe20000000000 */
[----:B------:R-:W-:Y:S01]  /*5a50*/  LEA.HI R10, R10, R13, RZ, 0x1 ;  /* 0x0000000d0a0a7211 */ /* 0x000fe200078f08ff */
[----:B-1----:R-:W-:-:S03]  /*5a60*/  VIADD R24, R24, -UR42 ;  /* 0x8000002a18187c36 */ /* 0x002fc60008000000 */
[----:B------:R-:W-:Y:S02]  /*5a70*/  LEA.HI R19, R18, R18, RZ, 0x1 ;  /* 0x0000001212137211 */ /* 0x000fe400078f08ff */
[----:B------:R-:W-:Y:S02]  /*5a80*/  LOP3.LUT R10, R10, 0xfffffffe, RZ, 0xc0, !PT ;  /* 0xfffffffe0a0a7812 */ /* 0x000fe400078ec0ff */
[----:B------:R-:W-:Y:S02]  /*5a90*/  SHF.R.S32.HI R20, RZ, 0x1, R19 ;  /* 0x00000001ff147819 */ /* 0x000fe40000011413 */
[----:B------:R-:W-:Y:S02]  /*5aa0*/  IADD3 R10, R13, -R10, RZ ;  /* 0x8000000a0d0a7210 */ /* 0x000fe40007ffe0ff */
[----:B------:R-:W-:-:S04]  /*5ab0*/  LOP3.LUT R19, R19, 0xfffffffe, RZ, 0xc0, !PT ;  /* 0xfffffffe13137812 */ /* 0x000fc800078ec0ff */
[----:B------:R-:W-:Y:S01]  /*5ac0*/  IADD3 R19, R18, -R19, RZ ;  /* 0x8000001312137210 */ /* 0x000fe20007ffe0ff */
[----:B------:R-:W-:Y:S01]  /*5ad0*/  IMAD.MOV.U32 R185, RZ, RZ, 0x40000040 ;  /* 0x40000040ffb97424 */ /* 0x000fe200078e00ff */
[----:B------:R-:W-:Y:S01]  /*5ae0*/  MOV R189, 0x40000040 ;  /* 0x4000004000bd7802 */ /* 0x000fe20000000f00 */
[----:B------:R-:W-:Y:S02]  /*5af0*/  IMAD.MOV.U32 R187, RZ, RZ, 0x40000040 ;  /* 0x40000040ffbb7424 */ /* 0x000fe400078e00ff */
[----:B------:R-:W-:Y:S02]  /*5b00*/  IMAD.MOV.U32 R191, RZ, RZ, 0x40000040 ;  /* 0x40000040ffbf7424 */ /* 0x000fe400078e00ff */
[----:B------:R-:W-:Y:S01]  /*5b10*/  IMAD.MOV.U32 R193, RZ, RZ, 0x40000040 ;  /* 0x40000040ffc17424 */ /* 0x000fe200078e00ff */
[----:B--2---:R-:W-:Y:S02]  /*5b20*/  LEA.HI R23, R14, R7, RZ, 0x5 ;  /* 0x000000070e177211 */ /* 0x004fe400078f28ff */
[----:B------:R-:W-:Y:S01]  /*5b30*/  LOP3.LUT R7, R6, 0xfffffffe, RZ, 0xc0, !PT ;  /* 0xfffffffe06077812 */ /* 0x000fe200078ec0ff */
[----:B------:R-:W-:-:S04]  /*5b40*/  IMAD.HI R6, R11, 0x2aaaaaab, RZ ;  /* 0x2aaaaaab0b067827 */ /* 0x000fc800078e02ff */
[----:B------:R-:W-:Y:S01]  /*5b50*/  IMAD.IADD R22, R8, 0x1, -R7 ;  /* 0x0000000108167824 */ /* 0x000fe200078e0a07 */
[----:B------:R-:W-:Y:S02]  /*5b60*/  SHF.R.U32.HI R7, RZ, 0x1, R6 ;  /* 0x00000001ff077819 */ /* 0x000fe40000011606 */
[----:B------:R-:W-:Y:S02]  /*5b70*/  LEA.HI R14, R12, R12, RZ, 0x1 ;  /* 0x0000000c0c0e7211 */ /* 0x000fe400078f08ff */
[----:B------:R-:W-:Y:S02]  /*5b80*/  LEA.HI R6, R6, R7, RZ, 0x1 ;  /* 0x0000000706067211 */ /* 0x000fe400078f08ff */
[----:B------:R-:W-:-:S03]  /*5b90*/  SHF.R.S32.HI R15, RZ, 0x1, R14 ;  /* 0x00000001ff0f7819 */ /* 0x000fc6000001140e */
[----:B------:R-:W-:Y:S01]  /*5ba0*/  IMAD R11, R6, -0xc, R11 ;  /* 0xfffffff4060b7824 */ /* 0x000fe200078e020b */
[--C-:B---3--:R-:W-:Y:S02]  /*5bb0*/  SHF.R.S32.HI R6, RZ, 0x2, R21.reuse ;  /* 0x00000002ff067819 */ /* 0x108fe40000011415 */
[----:B------:R-:W-:Y:S02]  /*5bc0*/  SHF.R.S32.HI R21, RZ, 0x1f, R21 ;  /* 0x0000001fff157819 */ /* 0x000fe40000011415 */
[----:B------:R-:W-:Y:S01]  /*5bd0*/  SHF.R.S32.HI R23, RZ, 0x5, R23 ;  /* 0x00000005ff177819 */ /* 0x000fe20000011417 */
[----:B------:R-:W-:Y:S01]  /*5be0*/  IMAD.HI R8, R15, 0x2aaaaaab, RZ ;  /* 0x2aaaaaab0f087827 */ /* 0x000fe200078e02ff */
[----:B------:R-:W-:-:S03]  /*5bf0*/  LEA.HI R21, R21, R6, RZ, 0x3 ;  /* 0x0000000615157211 */ /* 0x000fc600078f18ff */
[----:B------:R-:W-:Y:S01]  /*5c00*/  IMAD R23, R23, -0x10, R24 ;  /* 0xfffffff017177824 */ /* 0x000fe200078e0218 */
[----:B------:R-:W-:Y:S02]  /*5c10*/  LOP3.LUT R21, R21, 0xfffffff8, RZ, 0xc0, !PT ;  /* 0xfffffff815157812 */ /* 0x000fe400078ec0ff */
[----:B------:R-:W-:Y:S01]  /*5c20*/  LOP3.LUT R7, R14, 0xfffffffe, RZ, 0xc0, !PT ;  /* 0xfffffffe0e077812 */ /* 0x000fe200078ec0ff */
[----:B------:R-:W-:Y:S01]  /*5c30*/  IMAD.HI R14, R20, 0x2aaaaaab, RZ ;  /* 0x2aaaaaab140e7827 */ /* 0x000fe200078e02ff */
[----:B------:R-:W-:Y:S02]  /*5c40*/  SHF.R.U32.HI R13, RZ, 0x1, R8 ;  /* 0x00000001ff0d7819 */ /* 0x000fe40000011608 */
[----:B------:R-:W-:Y:S01]  /*5c50*/  IADD3 R21, R23, R21, -R6 ;  /* 0x0000001517157210 */ /* 0x000fe20007ffe806 */
[----:B------:R-:W-:Y:S01]  /*5c60*/  IMAD R10, R11, 0x8, R10 ;  /* 0x000000080b0a7824 */ /* 0x000fe200078e020a */
[----:B------:R-:W-:Y:S02]  /*5c70*/  LEA.HI R8, R8, R13, RZ, 0x1 ;  /* 0x0000000d08087211 */ /* 0x000fe400078f08ff */
[C---:B------:R-:W-:Y:S01]  /*5c80*/  LEA R6, R5.reuse, R17, 0xb ;  /* 0x0000001105067211 */ /* 0x040fe200078e58ff */
[----:B------:R-:W-:Y:S01]  /*5c90*/  IMAD R5, R5, 0x2000, R17 ;  /* 0x0000200005057824 */ /* 0x000fe200078e0211 */
[----:B------:R-:W-:Y:S01]  /*5ca0*/  SHF.R.U32.HI R13, RZ, 0x1, R14 ;  /* 0x00000001ff0d7819 */ /* 0x000fe2000001160e */
[----:B------:R1:W-:Y:S01]  /*5cb0*/  STL [R1+0x28], R10 ;  /* 0x0000280a01007387 */ /* 0x0003e20000100800 */
[----:B------:R-:W-:Y:S01]  /*5cc0*/  IMAD.IADD R7, R12, 0x1, -R7 ;  /* 0x000000010c077824 */ /* 0x000fe200078e0a07 */
[----:B------:R-:W-:Y:S01]  /*5cd0*/  IADD3 R6, R6, 0x1a800, RZ ;  /* 0x0001a80006067810 */ /* 0x000fe20007ffe0ff */
[----:B------:R-:W-:Y:S01]  /*5ce0*/  IMAD R8, R8, -0xc, R15 ;  /* 0xfffffff408087824 */ /* 0x000fe200078e020f */
[----:B------:R-:W-:-:S02]  /*5cf0*/  LEA.HI R13, R14, R13, RZ, 0x1 ;  /* 0x0000000d0e0d7211 */ /* 0x000fc400078f08ff */
[----:B------:R-:W-:Y:S01]  /*5d00*/  SHF.R.U32.HI R6, RZ, 0x4, R6 ;  /* 0x00000004ff067819 */ /* 0x000fe20000011606 */
[----:B-1----:R-:W-:Y:S01]  /*5d10*/  VIADD R10, R5, 0x4000 ;  /* 0x00004000050a7836 */ /* 0x002fe20000000000 */
[----:B------:R-:W-:Y:S01]  /*5d20*/  SHF.R.U32.HI R5, RZ, 0x4, R5 ;  /* 0x00000004ff057819 */ /* 0x000fe20000011605 */
[----:B------:R-:W-:Y:S02]  /*5d30*/  IMAD R7, R8, 0x8, R7 ;  /* 0x0000000808077824 */ /* 0x000fe400078e0207 */
[----:B------:R-:W-:Y:S01]  /*5d40*/  IMAD R20, R13, -0xc, R20 ;  /* 0xfffffff40d147824 */ /* 0x000fe200078e0214 */
[----:B------:R-:W-:Y:S02]  /*5d50*/  SHF.R.U32.HI R10, RZ, 0x4, R10 ;  /* 0x00000004ff0a7819 */ /* 0x000fe4000001160a */
[----:B------:R-:W-:Y:S01]  /*5d60*/  LOP3.LUT R5, R5, 0x3fff, RZ, 0xc0, !PT ;  /* 0x00003fff05057812 */ /* 0x000fe200078ec0ff */
[----:B------:R1:W-:Y:S01]  /*5d70*/  STL [R1+0x24], R7 ;  /* 0x0000240701007387 */ /* 0x0003e20000100800 */
[----:B------:R-:W-:-:S02]  /*5d80*/  LOP3.LUT R6, R6, 0x3fff, RZ, 0xc0, !PT ;  /* 0x00003fff06067812 */ /* 0x000fc400078ec0ff */
[----:B------:R-:W-:Y:S02]  /*5d90*/  LOP3.LUT R10, R10, 0x3fff, RZ, 0xc0, !PT ;  /* 0x00003fff0a0a7812 */ /* 0x000fe400078ec0ff */
[----:B------:R-:W-:Y:S02]  /*5da0*/  LOP3.LUT R11, R5, 0x10000, RZ, 0xfc, !PT ;  /* 0x00010000050b7812 */ /* 0x000fe400078efcff */
[----:B------:R-:W-:Y:S01]  /*5db0*/  LOP3.LUT R6, R6, 0x10000, RZ, 0xfc, !PT ;  /* 0x0001000006067812 */ /* 0x000fe200078efcff */
[----:B-1----:R-:W-:Y:S01]  /*5dc0*/  IMAD R7, R20, 0x8, R19 ;  /* 0x0000000814077824 */ /* 0x002fe200078e0213 */
[----:B------:R-:W-:-:S04]  /*5dd0*/  LOP3.LUT R5, R10, 0x10000, RZ, 0xfc, !PT ;  /* 0x000100000a057812 */ /* 0x000fc800078efcff */
[----:B------:R4:W-:Y:S01]  /*5de0*/  STL [R1+0x1c], R7 ;  /* 0x00001c0701007387 */ /* 0x0009e20000100800 */
[C---:B------:R-:W-:Y:S01]  /*5df0*/  VIADD R188, R5.reuse, 0x2 ;  /* 0x0000000205bc7836 */ /* 0x040fe20000000000 */
[C---:B------:R-:W-:Y:S02]  /*5e00*/  IADD3 R190, R5.reuse, 0x4, RZ ;  /* 0x0000000405be7810 */ /* 0x040fe40007ffe0ff */
[----:B------:R-:W-:Y:S01]  /*5e10*/  STL [R1+0x14], R11 ;  /* 0x0000140b01007387 */ /* 0x000fe20000100800 */
[----:B------:R-:W-:-:S03]  /*5e20*/  VIADD R192, R5, 0x6 ;  /* 0x0000000605c07836 */ /* 0x000fc60000000000 */
[----:B------:R1:W-:Y:S01]  /*5e30*/  STL [R1+0x20], R6 ;  /* 0x0000200601007387 */ /* 0x0003e20000100800 */
[----:B------:R-:W-:Y:S01]  /*5e40*/  IMAD R8, R22, -0x40, R21 ;  /* 0xffffffc016087824 */ /* 0x000fe200078e0215 */
[----:B------:R-:W-:Y:S02]  /*5e50*/  IADD3 R10, R9, 0x8, RZ ;  /* 0x00000008090a7810 */ /* 0x000fe40007ffe0ff */
[----:B------:R2:W-:Y:S01]  /*5e60*/  STL [R1+0x10], R5 ;  /* 0x0000100501007387 */ /* 0x0005e20000100800 */
[----:B----4-:R-:W-:Y:S01]  /*5e70*/  LOP3.LUT R7, R25, 0x1, RZ, 0xfc, !PT ;  /* 0x0000000119077812 */ /* 0x010fe200078efcff */
[C---:B------:R-:W-:Y:S01]  /*5e80*/  VIADD R22, R11.reuse, 0x2 ;  /* 0x000000020b167836 */ /* 0x040fe20000000000 */
[C---:B------:R-:W-:Y:S01]  /*5e90*/  IADD3 R184, R11.reuse, 0x4, RZ ;  /* 0x000000040bb87810 */ /* 0x040fe20007ffe0ff */
[----:B------:R-:W-:Y:S01]  /*5ea0*/  VIADD R186, R11, 0x6 ;  /* 0x000000060bba7836 */ /* 0x000fe20000000000 */
[C---:B------:R-:W-:Y:S01]  /*5eb0*/  IADD3 R10, R9.reuse, 0x14, RZ ;  /* 0x00000014090a7810 */ /* 0x040fe20007ffe0ff */
[C---:B-1----:R-:W-:Y:S01]  /*5ec0*/  VIADD R6, R9.reuse, 0xc ;  /* 0x0000000c09067836 */ /* 0x042fe20000000000 */
[----:B------:R-:W-:Y:S01]  /*5ed0*/  MOV R23, 0x40000040 ;  /* 0x4000004000177802 */ /* 0x000fe20000000f00 */
[----:B------:R-:W-:-:S02]  /*5ee0*/  VIADD R6, R9, 0x18 ;  /* 0x0000001809067836 */ /* 0x000fc40000000000 */
[C---:B--2---:R-:W-:Y:S02]  /*5ef0*/  VIADD R5, R9.reuse, 0x4 ;  /* 0x0000000409057836 */ /* 0x044fe40000000000 */
[C---:B------:R-:W-:Y:S02]  /*5f00*/  VIADD R5, R9.reuse, 0x10 ;  /* 0x0000001009057836 */ /* 0x040fe40000000000 */
[----:B------:R-:W-:-:S07]  /*5f10*/  VIADD R5, R9, 0x1c ;  /* 0x0000001c09057836 */ /* 0x000fce0000000000 */
.L_x_2580:
[----:B------:R-:W-:Y:S01]  /*5f20*/  ISETP.NE.AND P0, PT, R7, 0x3, PT ;  /* 0x000000030700780c */ /* 0x000fe20003f05270 */
[----:B------:R-:W-:-:S12]  /*5f30*/  YIELD ;  /* 0x0000000000007946 */ /* 0x000fd80003800000 */
[----:B------:R-:W-:Y:S05]  /*5f40*/  @!P0 BRA `(.L_x_2570) ;  /* 0x0000000000048947 */ /* 0x000fea0003800000 */
[----:B------:R-:W-:Y:S01]  /*5f50*/  BPT.TRAP 0x1 ;  /* 0x000000040000795c */ /* 0x000fe20000300000 */
.L_x_2570:
[----:B------:R-:W-:Y:S02]  /*5f60*/  LEA R6, R0, R17, 0x3 ;  /* 0x0000001100067211 */ /* 0x000fe400078e18ff */
[----:B------:R-:W-:-:S04]  /*5f70*/  SHF.L.U32 R15, R4, 0x1f, RZ ;  /* 0x0000001f040f7819 */ /* 0x000fc800000006ff */
[----:B------:R1:W2:Y:S01]  /*5f80*/  SYNCS.PHASECHK.TRANS64.TRYWAIT P1, [R6+URZ+0x26810], R15 ;  /* 0x0268100f060075a7 */ /* 0x0002a2000802017f */
[----:B------:R-:W-:Y:S05]  /*5f90*/  @!P0 BRA `(.L_x_2571) ;  /* 0x0000000000048947 */ /* 0x000fea0003800000 */
[----:B------:R-:W-:Y:S01]  /*5fa0*/  BPT.TRAP 0x1 ;  /* 0x000000040000795c */ /* 0x000fe20000300000 */
.L_x_2571:
[----:B------:R-:W-:-:S05]  /*5fb0*/  VIADD R5, R17, 0xe000 ;  /* 0x0000e00011057836 */ /* 0x000fca0000000000 */
[----:B------:R-:W-:-:S04]  /*5fc0*/  SHF.R.U32.HI R5, RZ, 0x4, R5 ;  /* 0x00000004ff057819 */ /* 0x000fc80000011605 */
[----:B------:R-:W-:-:S04]  /*5fd0*/  LOP3.LUT R5, R5, 0x3fff, RZ, 0xc0, !PT ;  /* 0x00003fff05057812 */ /* 0x000fc800078ec0ff */
[----:B------:R-:W-:Y:S01]  /*5fe0*/  LOP3.LUT R11, R5, 0x10000, RZ, 0xfc, !PT ;  /* 0x00010000050b7812 */ /* 0x000fe200078efcff */
[----:B--2---:R-:W-:Y:S06]  /*5ff0*/  @P1 BRA `(.L_x_2572) ;  /* 0x0000000000081947 */ /* 0x004fec0003800000 */
[----:B------:R-:W2:Y:S02]  /*6000*/  SYNCS.PHASECHK.TRANS64.TRYWAIT P1, [R6+URZ+0x26810], R15 ;  /* 0x0268100f060075a7 */ /* 0x000ea4000802017f */
[----:B--2---:R-:W-:Y:S05]  /*6010*/  @!P1 BRA `(.L_x_2573) ;  /* 0x0000008800f89947 */ /* 0x004fea0003800000 */
.L_x_2572:
        /* <DEDUP_REMOVED lines=54> */
.L_x_2574:
[----:B------:R1:W1:Y:S01]  /*6380*/  SYNCS.PHASECHK.TRANS64.TRYWAIT P1, [R6+URZ+0x26830], R15 ;  /* 0x0268300f060075a7 */ /* 0x000262000802017f */
[----:B------:R-:W-:Y:S05]  /*6390*/  @!P0 BRA `(.L_x_2575) ;  /* 0x0000000000048947 */ /* 0x000fea0003800000 */
[----:B------:R-:W-:Y:S01]  /*63a0*/  BPT.TRAP 0x1 ;  /* 0x000000040000795c */ /* 0x000fe20000300000 */
.L_x_2575:
        /* <DEDUP_REMOVED lines=8> */
.L_x_2576:
        /* <DEDUP_REMOVED lines=290> */
[----:B------:R-:W-:-:S02]  /*7650*/  FADD.FTZ R30, R30, -R233 ;  /* 0x800000e91e1e7221 */ /* 0x000fc40000010000 */
        /* <DEDUP_REMOVED lines=27> */
[C---:B------:R-:W-:Y:S01]  /*7810*/  VIADD R229, R9.reuse, 0x14 ;  /* 0x0000001409e57836 */ /* 0x040fe20000000000 */
[----:B------:R-:W-:Y:S01]  /*7820*/  IADD3 R233, R9, 0x18, RZ ;  /* 0x0000001809e97810 */ /* 0x000fe20007ffe0ff */
[----:B------:R-:W4:Y:S01]  /*7830*/  SHFL.IDX PT, R227, R227, R12, 0x1f ;  /* 0x00001f0ce3e37589 */ /* 0x000f2200000e0000 */
[----:B------:R-:W-:Y:S01]  /*7840*/  FFMA.FTZ R77, -R77, R77, 1 ;  /* 0x3f8000004d4d7423 */ /* 0x000fe2000001014d */
[----:B------:R-:W-:Y:S01]  /*7850*/  FFMA.FTZ R80, -R80, R80, 1 ;  /* 0x3f80000050507423 */ /* 0x000fe20000010150 */
[----:B------:R-:W-:Y:S01]  /*7860*/  FFMA.FTZ R76, -R76, R76, 1 ;  /* 0x3f8000004c4c7423 */ /* 0x000fe2000001014c */
[----:B------:R-:W-:Y:S01]  /*7870*/  FFMA.FTZ R79, -R79, R79, 1 ;  /* 0x3f8000004f4f7423 */ /* 0x000fe2000001014f */
[----:B-1----:R-:W-:Y:S01]  /*7880*/  FMUL.FTZ R35, R92, R35 ;  /* 0x000000235c237220 */ /* 0x002fe20000410000 */
[----:B------:R-:W-:Y:S01]  /*7890*/  FFMA.FTZ R72, -R72, R72, 1 ;  /* 0x3f80000048487423 */ /* 0x000fe20000010148 */
[----:B------:R-:W-:Y:S01]  /*78a0*/  FFMA.FTZ R99, -R99, R99, 1 ;  /* 0x3f80000063637423 */ /* 0x000fe20000010163 */
[----:B------:R-:W-:Y:S01]  /*78b0*/  MUFU.EX2 R201, R201 ;  /* 0x000000c900c97308 */ /* 0x000fe20000000800 */
[----:B------:R-:W-:Y:S01]  /*78c0*/  FFMA.FTZ R81, -R81, R81, 1 ;  /* 0x3f80000051517423 */ /* 0x000fe20000010151 */
[----:B------:R-:W-:Y:S01]  /*78d0*/  FFMA.FTZ R100, -R100, R100, 1 ;  /* 0x3f80000064647423 */ /* 0x000fe20000010164 */
[----:B------:R-:W-:-:S05]  /*78e0*/  FFMA.FTZ R82, -R82, R82, 1 ;  /* 0x3f80000052527423 */ /* 0x000fca0000010152 */
[----:B------:R-:W-:Y:S08]  /*78f0*/  MUFU.EX2 R199, R199 ;  /* 0x000000c700c77308 */ /* 0x000ff00000000800 */
[----:B------:R-:W-:Y:S01]  /*7900*/  MUFU.EX2 R200, R200 ;  /* 0x000000c800c87308 */ /* 0x000fe20000000800 */
[----:B--2---:R-:W-:Y:S01]  /*7910*/  FADD.FTZ R34, R34, -R228 ;  /* 0x800000e422227221 */ /* 0x004fe20000010000 */
[--C-:B----4-:R-:W-:Y:S01]  /*7920*/  FADD.FTZ R37, R37, -R227.reuse ;  /* 0x800000e325257221 */ /* 0x110fe20000010000 */
[----:B------:R-:W-:-:S05]  /*7930*/  FADD.FTZ R39, R39, -R227 ;  /* 0x800000e327277221 */ /* 0x000fca0000010000 */
[----:B------:R-:W-:Y:S08]  /*7940*/  MUFU.EX2 R202, R202 ;  /* 0x000000ca00ca7308 */ /* 0x000ff00000000800 */
[----:B------:R-:W-:Y:S08]  /*7950*/  MUFU.EX2 R203, R203 ;  /* 0x000000cb00cb7308 */ /* 0x000ff00000000800 */
[----:B------:R-:W-:Y:S08]  /*7960*/  MUFU.EX2 R204, R204 ;  /* 0x000000cc00cc7308 */ /* 0x000ff00000000800 */
[----:B------:R-:W-:Y:S08]  /*7970*/  MUFU.EX2 R205, R205 ;  /* 0x000000cd00cd7308 */ /* 0x000ff00000000800 */
[----:B------:R-:W-:Y:S08]  /*7980*/  MUFU.EX2 R209, R209 ;  /* 0x000000d100d17308 */ /* 0x000ff00000000800 */
[----:B------:R-:W-:Y:S08]  /*7990*/  MUFU.EX2 R207, R207 ;  /* 0x000000cf00cf7308 */ /* 0x000ff00000000800 */
[----:B------:R-:W-:Y:S01]  /*79a0*/  MUFU.EX2 R210, R210 ;  /* 0x000000d200d27308 */ /* 0x000fe20000000800 */
[----:B------:R-:W-:-:S07]  /*79b0*/  FFMA.FTZ R101, -R101, R101, 1 ;  /* 0x3f80000065657423 */ /* 0x000fce0000010165 */
[----:B------:R-:W-:Y:S01]  /*79c0*/  MUFU.EX2 R208, R208 ;  /* 0x000000d000d07308 */ /* 0x000fe20000000800 */
[----:B------:R-:W-:-:S07]  /*79d0*/  FFMA.FTZ R103, -R103, R103, 1 ;  /* 0x3f80000067677423 */ /* 0x000fce0000010167 */
[----:B------:R-:W-:Y:S01]  /*79e0*/  MUFU.EX2 R211, R211 ;  /* 0x000000d300d37308 */ /* 0x000fe20000000800 */
[----:B------:R-:W-:-:S07]  /*79f0*/  FFMA.FTZ R237, -R237, R237, 1 ;  /* 0x3f800000eded7423 */ /* 0x000fce00000101ed */
[----:B------:R-:W-:Y:S01]  /*7a00*/  MUFU.EX2 R212, R212 ;  /* 0x000000d400d47308 */ /* 0x000fe20000000800 */
[----:B---3--:R-:W-:Y:S01]  /*7a10*/  FMUL.FTZ R30, R85, R30 ;  /* 0x0000001e551e7220 */ /* 0x008fe20000410000 */
        /* <DEDUP_REMOVED lines=68> */
[----:B------:R-:W-:Y:S01]  /*7e60*/  FMUL.FTZ R36, R97, R39 ;  /* 0x0000002761247220 */ /* 0x000fe20000410000 */
[----:B------:R-:W-:Y:S01]  /*7e70*/  FFMA.FTZ R21, -R20, R20, 1 ;  /* 0x3f80000014157423 */ /* 0x000fe20000010114 */
[----:B------:R-:W-:Y:S01]  /*7e80*/  FMUL.FTZ R39, R74, R37 ;  /* 0x000000254a277220 */ /* 0x000fe20000410000 */
[----:B------:R1:W3:Y:S01]  /*7e90*/  MUFU.EX2 R20, R221 ;  /* 0x000000dd00147308 */ /* 0x0002e20000000800 */
[----:B------:R-:W-:Y:S01]  /*7ea0*/  LDS R74, [R11+0x380] ;  /* 0x000380000b4a7984 */ /* 0x000fe20000000800 */
[----:B------:R-:W-:Y:S02]  /*7eb0*/  VIADD R232, R9, 0x8 ;  /* 0x0000000809e87836 */ /* 0x000fe40000000000 */
[----:B-1----:R-:W-:-:S04]  /*7ec0*/  FMUL.FTZ R221, R93, R228 ;  /* 0x000000e45ddd7220 */ /* 0x002fc80000410000 */
[----:B------:R-:W-:Y:S02]  /*7ed0*/  FMUL.FTZ R221, R21, R221 ;  /* 0x000000dd15dd7220 */ /* 0x000fe40000410000 */
[----:B------:R1:W-:Y:S01]  /*7ee0*/  MUFU.EX2 R21, R218 ;  /* 0x000000da00157308 */ /* 0x0003e20000000800 */
[----:B------:R-:W4:Y:S04]  /*7ef0*/  SHFL.IDX PT, R227, R226, R229, 0x1f ;  /* 0x00001fe5e2e37589 */ /* 0x000f2800000e0000 */
[----:B-1----:R-:W1:Y:S01]  /*7f00*/  SHFL.IDX PT, R218, R226, R232, 0x1f ;  /* 0x00001fe8e2da7589 */ /* 0x002e6200000e0000 */
[----:B------:R-:W-:Y:S02]  /*7f10*/  VIADD R234, R9, 0x1c ;  /* 0x0000001c09ea7836 */ /* 0x000fe40000000000 */
[----:B------:R-:W-:Y:S01]  /*7f20*/  FMUL.FTZ R40, R95, R40 ;  /* 0x000000285f287220 */ /* 0x000fe20000410000 */
[----:B------:R-:W-:Y:S01]  /*7f30*/  FMUL.FTZ R43, R94, R43 ;  /* 0x0000002b5e2b7220 */ /* 0x000fe20000410000 */
[----:B------:R-:W3:Y:S02]  /*7f40*/  SHFL.IDX PT, R228, R226, R233, 0x1f ;  /* 0x00001fe9e2e47589 */ /* 0x000ee400000e0000 */
[----:B------:R-:W-:Y:S01]  /*7f50*/  FMUL.FTZ R41, R77, R40 ;  /* 0x000000284d297220 */ /* 0x000fe20000410000 */
[----:B------:R-:W-:Y:S01]  /*7f60*/  FMUL.FTZ R40, R80, R43 ;  /* 0x0000002b50287220 */ /* 0x000fe20000410000 */
[----:B------:R-:W3:Y:S01]  /*7f70*/  SHFL.IDX PT, R226, R226, R234, 0x1f ;  /* 0x00001feae2e27589 */ /* 0x000ee200000e0000 */
[----:B------:R-:W-:Y:S01]  /*7f80*/  FADD.FTZ R50, R50, -R225 ;  /* 0x800000e132327221 */ /* 0x000fe20000010000 */
[----:B------:R-:W-:Y:S01]  /*7f90*/  FFMA.FTZ R43, -R83, R83, 1 ;  /* 0x3f800000532b7423 */ /* 0x000fe20000010153 */
[----:B------:R-:W-:-:S02]  /*7fa0*/  FMUL.FTZ R28, R13, R28 ;  /* 0x0000001c0d1c7220 */ /* 0x000fc40000410000 */
[----:B------:R-:W-:Y:S01]  /*7fb0*/  FMUL.FTZ R77, R10, R50 ;  /* 0x000000320a4d7220 */ /* 0x000fe20000410000 */
[----:B----4-:R-:W-:Y:S01]  /*7fc0*/  FADD.FTZ R49, R49, -R227 ;  /* 0x800000e331317221 */ /* 0x010fe20000010000 */
[----:B-1----:R-:W-:-:S04]  /*7fd0*/  FADD.FTZ R46, R46, -R218 ;  /* 0x800000da2e2e7221 */ /* 0x002fc80000010000 */
[----:B------:R-:W-:Y:S01]  /*7fe0*/  FMUL.FTZ R46, R18, R46 ;  /* 0x0000002e122e7220 */ /* 0x000fe20000410000 */
[----:B------:R-:W-:Y:S01]  /*7ff0*/  FADD.FTZ R51, R51, -R227 ;  /* 0x800000e333337221 */ /* 0x000fe20000010000 */
[----:B------:R-:W1:Y:S02]  /*8000*/  SHFL.IDX PT, R83, R74, R9, 0x1f ;  /* 0x00001f094a537589 */ /* 0x000e6400000e0000 */
[----:B------:R-:W-:Y:S01]  /*8010*/  FMUL.FTZ R43, R43, R46 ;  /* 0x0000002e2b2b7220 */ /* 0x000fe20000410000 */
[----:B------:R-:W-:Y:S01]  /*8020*/  FFMA.FTZ R46, -R98, R98, 1 ;  /* 0x3f800000622e7423 */ /* 0x000fe20000010162 */
        /* <DEDUP_REMOVED lines=8> */
[----:B------:R-:W4:Y:S01]  /*80b0*/  SHFL.IDX PT, R76, R74, R231, 0x1f ;  /* 0x00001fe74a4c7589 */ /* 0x000f2200000e0000 */
[----:B------:R-:W-:Y:S01]  /*80c0*/  FMUL.FTZ R72, R72, R35 ;  /* 0x0000002348487220 */ /* 0x000fe20000410000 */
[----:B------:R-:W-:-:S02]  /*80d0*/  FMUL.FTZ R50, R50, R49 ;  /* 0x0000003132327220 */ /* 0x000fc40000410000 */
[----:B------:R-:W4:Y:S01]  /*80e0*/  SHFL.IDX PT, R77, R74, R233, 0x1f ;  /* 0x00001fe94a4d7589 */ /* 0x000f2200000e0000 */
[----:B------:R-:W1:Y:S01]  /*80f0*/  MUFU.EX2 R35, R216 ;  /* 0x000000d800237308 */ /* 0x000e620000000800 */
[----:B------:R-:W-:Y:S01]  /*8100*/  FMUL.FTZ R49, R99, R28 ;  /* 0x0000001c63317220 */ /* 0x000fe20000410000 */
[----:B------:R-:W-:Y:S01]  /*8110*/  FADD.FTZ R44, R44, -R218 ;  /* 0x800000da2c2c7221 */ /* 0x000fe20000010000 */
[----:B------:R-:W4:Y:S04]  /*8120*/  SHFL.IDX PT, R28, R74, R229, 0x1f ;  /* 0x00001fe54a1c7589 */ /* 0x000f2800000e0000 */
[----:B------:R-:W4:Y:S01]  /*8130*/  SHFL.IDX PT, R78, R74, R234, 0x1f ;  /* 0x00001fea4a4e7589 */ /* 0x000f2200000e0000 */
[----:B------:R-:W4:Y:S01]  /*8140*/  MUFU.EX2 R36, R206 ;  /* 0x000000ce00247308 */ /* 0x000f220000000800 */
[----:B------:R-:W-:-:S02]  /*8150*/  FMUL.FTZ R44, R12, R44 ;  /* 0x0000002c0c2c7220 */ /* 0x000fc40000410000 */
[----:B------:R4:W4:Y:S01]  /*8160*/  SHFL.IDX PT, R79, R74, R230, 0x1f ;  /* 0x00001fe64a4f7589 */ /* 0x00092200000e0000 */
[----:B---3--:R-:W-:Y:S01]  /*8170*/  FADD.FTZ R52, R52, -R228 ;  /* 0x800000e434347221 */ /* 0x008fe20000010000 */
[----:B------:R-:W-:Y:S01]  /*8180*/  FADD.FTZ R45, R45, -R219 ;  /* 0x800000db2d2d7221 */ /* 0x000fe20000010000 */
[--C-:B------:R-:W-:Y:S01]  /*8190*/  FADD.FTZ R53, R53, -R226.reuse ;  /* 0x800000e235357221 */ /* 0x100fe20000010000 */
[----:B------:R-:W-:Y:S01]  /*81a0*/  FMUL.FTZ R44, R81, R44 ;  /* 0x0000002c512c7220 */ /* 0x000fe20000410000 */
[----:B------:R-:W-:Y:S01]  /*81b0*/  FMUL.FTZ R81, R20, R52 ;  /* 0x0000003414517220 */ /* 0x000fe20000410000 */
[----:B------:R-:W-:Y:S01]  /*81c0*/  FMUL.FTZ R45, R25, R45 ;  /* 0x0000002d192d7220 */ /* 0x000fe20000410000 */
[----:B------:R-:W-:Y:S01]  /*81d0*/  FADD.FTZ R55, R55, -R226 ;  /* 0x800000e237377221 */ /* 0x000fe20000010000 */
[----:B------:R-:W-:Y:S01]  /*81e0*/  FMUL.FTZ R52, R34, R53 ;  /* 0x0000003522347220 */ /* 0x000fe20000410000 */
[----:B------:R-:W-:Y:S01]  /*81f0*/  FMUL.FTZ R53, R100, R81 ;  /* 0x0000005164357220 */ /* 0x000fe20000410000 */
[----:B------:R-:W-:Y:S01]  /*8200*/  FMUL.FTZ R45, R82, R45 ;  /* 0x0000002d522d7220 */ /* 0x000fe20000410000 */
[----:B-1----:R-:W-:Y:S01]  /*8210*/  FADD.FTZ R81, R56, -R83 ;  /* 0x8000005338517221 */ /* 0x002fe20000010000 */
[----:B------:R-:W-:Y:S01]  /*8220*/  FMUL.FTZ R82, R35, R55 ;  /* 0x0000003723527220 */ /* 0x000fe20000410000 */
[--C-:B----4-:R-:W-:Y:S01]  /*8230*/  FADD.FTZ R57, R57, -R80.reuse ;  /* 0x8000005039397221 */ /* 0x110fe20000010000 */
[----:B------:R-:W-:Y:S01]  /*8240*/  FADD.FTZ R80, R59, -R80 ;  /* 0x800000503b507221 */ /* 0x000fe20000010000 */
[----:B------:R-:W-:Y:S01]  /*8250*/  FADD.FTZ R55, R60, -R75 ;  /* 0x8000004b3c377221 */ /* 0x000fe20000010000 */
[--C-:B------:R-:W-:Y:S01]  /*8260*/  FADD.FTZ R61, R61, -R76.reuse ;  /* 0x8000004c3d3d7221 */ /* 0x100fe20000010000 */
[----:B------:R-:W-:Y:S01]  /*8270*/  FADD.FTZ R60, R63, -R76 ;  /* 0x8000004c3f3c7221 */ /* 0x000fe20000010000 */
[----:B------:R-:W-:Y:S01]  /*8280*/  FADD.FTZ R54, R54, -R228 ;  /* 0x800000e436367221 */ /* 0x000fe20000010000 */
[----:B------:R-:W-:Y:S01]  /*8290*/  FADD.FTZ R58, R58, -R83 ;  /* 0x800000533a3a7221 */ /* 0x000fe20000010000 */
[----:B------:R-:W-:Y:S01]  /*82a0*/  FADD.FTZ R62, R62, -R75 ;  /* 0x8000004b3e3e7221 */ /* 0x000fe20000010000 */
[----:B------:R-:W-:Y:S01]  /*82b0*/  FFMA.FTZ R76, -R104, R104, 1 ;  /* 0x3f800000684c7423 */ /* 0x000fe20000010168 */
[----:B------:R-:W-:Y:S01]  /*82c0*/  FMUL.FTZ R81, R36, R81 ;  /* 0x0000005124517220 */ /* 0x000fe20000410000 */
[----:B------:R-:W1:Y:S01]  /*82d0*/  MUFU.EX2 R74, R213 ;  /* 0x000000d5004a7308 */ /* 0x000e620000000800 */
[--C-:B------:R-:W-:Y:S01]  /*82e0*/  FADD.FTZ R68, R68, -R77.reuse ;  /* 0x8000004d44447221 */ /* 0x100fe20000010000 */
[----:B------:R-:W-:Y:S01]  /*82f0*/  FADD.FTZ R59, R70, -R77 ;  /* 0x8000004d463b7221 */ /* 0x000fe20000010000 */
[----:B------:R-:W-:Y:S01]  /*8300*/  FFMA.FTZ R77, -R107, R107, 1 ;  /* 0x3f8000006b4d7423 */ /* 0x000fe2000001016b */
[----:B------:R-:W-:Y:S01]  /*8310*/  FMUL.FTZ R80, R201, R80 ;  /* 0x00000050c9507220 */ /* 0x000fe20000410000 */
[----:B------:R-:W-:-:S03]  /*8320*/  FFMA.FTZ R51, -R102, R102, 1 ;  /* 0x3f80000066337423 */ /* 0x000fc60000010166 */
[----:B------:R-:W3:Y:S01]  /*8330*/  MUFU.EX2 R75, R214 ;  /* 0x000000d6004b7308 */ /* 0x000ee20000000800 */
[----:B------:R-:W-:Y:S01]  /*8340*/  FMUL.FTZ R54, R21, R54 ;  /* 0x0000003615367220 */ /* 0x000fe20000410000 */
[----:B------:R-:W-:Y:S01]  /*8350*/  FMUL.FTZ R76, R76, R81 ;  /* 0x000000514c4c7220 */ /* 0x000fe20000410000 */
[----:B------:R-:W-:Y:S01]  /*8360*/  FMUL.FTZ R63, R199, R58 ;  /* 0x0000003ac73f7220 */ /* 0x000fe20000410000 */
[--C-:B------:R-:W-:Y:S01]  /*8370*/  FADD.FTZ R56, R65, -R28.reuse ;  /* 0x8000001c41387221 */ /* 0x100fe20000010000 */
[----:B------:R-:W-:Y:S01]  /*8380*/  FADD.FTZ R67, R67, -R28 ;  /* 0x8000001c43437221 */ /* 0x000fe20000010000 */
[----:B------:R-:W-:Y:S01]  /*8390*/  FFMA.FTZ R81, -R105, R105, 1 ;  /* 0x3f80000069517423 */ /* 0x000fe20000010169 */
[----:B------:R-:W-:Y:S01]  /*83a0*/  FMUL.FTZ R58, R200, R57 ;  /* 0x00000039c83a7220 */ /* 0x000fe20000410000 */
[--C-:B------:R-:W-:Y:S01]  /*83b0*/  FADD.FTZ R69, R69, -R78.reuse ;  /* 0x8000004e45457221 */ /* 0x100fe20000010000 */
[----:B------:R-:W-:Y:S01]  /*83c0*/  FADD.FTZ R28, R71, -R78 ;  /* 0x8000004e471c7221 */ /* 0x000fe20000010000 */
[----:B------:R-:W-:Y:S01]  /*83d0*/  FMUL.FTZ R77, R77, R80 ;  /* 0x000000504d4d7220 */ /* 0x000fe20000410000 */
[----:B------:R-:W-:Y:S01]  /*83e0*/  FFMA.FTZ R78, -R106, R106, 1 ;  /* 0x3f8000006a4e7423 */ /* 0x000fe2000001016a */
[----:B------:R-:W-:Y:S01]  /*83f0*/  FFMA.FTZ R80, -R108, R108, 1 ;  /* 0x3f8000006c507423 */ /* 0x000fe2000001016c */
[----:B------:R-:W-:Y:S01]  /*8400*/  FMUL.FTZ R55, R202, R55 ;  /* 0x00000037ca377220 */ /* 0x000fe20000410000 */
[----:B------:R-:W-:Y:S01]  /*8410*/  FMUL.FTZ R51, R51, R54 ;  /* 0x0000003633337220 */ /* 0x000fe20000410000 */
[----:B------:R-:W-:Y:S01]  /*8420*/  FMUL.FTZ R57, R203, R62 ;  /* 0x0000003ecb397220 */ /* 0x000fe20000410000 */
[----:B------:R-:W-:Y:S01]  /*8430*/  FMUL.FTZ R54, R101, R52 ;  /* 0x0000003465367220 */ /* 0x000fe20000410000 */
[--C-:B------:R-:W-:Y:S01]  /*8440*/  FADD.FTZ R64, R64, -R79.reuse ;  /* 0x8000004f40407221 */ /* 0x100fe20000010000 */
        /* <DEDUP_REMOVED lines=14> */
[----:B------:R-:W-:Y:S01]  /*8530*/  FMUL.FTZ R82, R82, R61 ;  /* 0x0000003d52527220 */ /* 0x000fe20000410000 */
[----:B------:R-:W-:Y:S01]  /*8540*/  FFMA.FTZ R84, -R114, R114, 1 ;  /* 0x3f80000072547423 */ /* 0x000fe20000010172 */
[----:B------:R-:W-:Y:S01]  /*8550*/  FMUL.FTZ R61, R208, R79 ;  /* 0x0000004fd03d7220 */ /* 0x000fe20000410000 */
[----:B------:R-:W-:Y:S01]  /*8560*/  FFMA.FTZ R83, -R109, R109, 1 ;  /* 0x3f8000006d537423 */ /* 0x000fe2000001016d */
[----:B------:R-:W-:Y:S01]  /*8570*/  FMUL.FTZ R79, R112, R57 ;  /* 0x00000039704f7220 */ /* 0x000fe20000410000 */
[----:B------:R-:W-:Y:S01]  /*8580*/  FMUL.FTZ R99, R99, R56 ;  /* 0x0000003863637220 */ /* 0x000fe20000410000 */
[----:B-1----:R-:W-:Y:S01]  /*8590*/  FMUL.FTZ R69, R74, R69 ;  /* 0x000000454a457220 */ /* 0x002fe20000410000 */
[----:B------:R-:W-:Y:S01]  /*85a0*/  F2FP.BF16.F32.PACK_AB R71, R29, R30 ;  /* 0x0000001e1d47723e */ /* 0x000fe200000010ff */
[----:B------:R-:W-:Y:S01]  /*85b0*/  FFMA.FTZ R98, -R113, R113, 1 ;  /* 0x3f80000071627423 */ /* 0x000fe20000010171 */
[----:B------:R-:W-:Y:S01]  /*85c0*/  FMUL.FTZ R57, R211, R68 ;  /* 0x00000044d3397220 */ /* 0x000fe20000410000 */
[----:B------:R-:W-:Y:S01]  /*85d0*/  FMUL.FTZ R56, R212, R59 ;  /* 0x0000003bd4387220 */ /* 0x000fe20000410000 */
[----:B---3--:R-:W-:Y:S01]  /*85e0*/  FMUL.FTZ R28, R75, R28 ;  /* 0x0000001c4b1c7220 */ /* 0x008fe20000410000 */
        /* <DEDUP_REMOVED lines=258> */
.L_x_2578:
        /* <DEDUP_REMOVED lines=58> */
.L_x_2579:
[----:B--2---:R-:W2:Y:S01]  /*99b0*/  LDL R5, [R1+0x2c] ;  /* 0x00002c0001057983 */ /* 0x004ea20000100800 */
        /* <DEDUP_REMOVED lines=10> */
[----:B-1----:R-:W-:Y:S05]  /*9a60*/  @!P1 BRA `(.L_x_2580) ;  /* 0xffffffc4002c9947 */ /* 0x002fea000383ffff */
.L_x_2569:
        /* <DEDUP_REMOVED lines=34> */
.L_x_2549:
[----:B------:R-:W-:Y:S05]  /*9c90*/  @P0 BRA `(.L_x_2581) ;  /* 0x0000000800c40947 */ /* 0x000fea0003800000 */
[----:B------:R-:W1:Y:S01]  /*9ca0*/  S2R R3, SR_CgaCtaId ;  /* 0x0000000000037919 */ /* 0x000e620000008800 */
[----:B------:R-:W-:-:S04]  /*9cb0*/  MOV R0, 0x400 ;  /* 0x0000040000007802 */ /* 0x000fc80000000f00 */
[----:B-1----:R-:W-:-:S04]  /*9cc0*/  LEA R17, R3, R0, 0x18 ;  /* 0x0000000003117211 */ /* 0x002fc800078ec0ff */
        /* <DEDUP_REMOVED lines=18> */
.L_x_2582:
        /* <DEDUP_REMOVED lines=19> */
.L_x_2583:
        /* <DEDUP_REMOVED lines=9> */
[----:B------:R-:W-:Y:S01]  /*9fb0*/  MOV R6, UR6 ;  /* 0x0000000600067c02 */ /* 0x000fe20008000f00 */
[----:B------:R-:W-:Y:S01]  /*9fc0*/  IMAD.U32 R7, RZ, RZ, UR7 ;  /* 0x00000007ff077e24 */ /* 0x000fe2000f8e00ff */
[----:B------:R-:W-:Y:S01]  /*9fd0*/  MOV R11, UR5 ;  /* 0x00000005000b7c02 */ /* 0x000fe20008000f00 */
[----:B------:R-:W-:Y:S01]  /*9fe0*/  IMAD.U32 R10, RZ, RZ, UR4 ;  /* 0x00000004ff0a7e24 */ /* 0x000fe2000f8e00ff */
[----:B------:R-:W-:Y:S01]  /*9ff0*/  MOV R13, RZ ;  /* 0x000000ff000d7202 */ /* 0x000fe20000000f00 */
[----:B------:R-:W-:-:S02]  /*a000*/  IMAD.MOV.U32 R8, RZ, RZ, 0x70 ;  /* 0x00000070ff087424 */ /* 0x000fc400078e00ff */
[----:B-1----:R-:W-:-:S07]  /*a010*/  IMAD.MOV.U32 R12, RZ, RZ, 0x1 ;  /* 0x00000001ff0c7424 */ /* 0x002fce00078e00ff */
[----:B------:R-:W-:-:S07]  /*a020*/  LEPC R20, `(.L_x_2584) ;  /* 0x000000001014794e */ /* 0x000fce0000000000 */
[----:B--2---:R-:W-:Y:S05]  /*a030*/  CALL.ABS.NOINC R2 ;  /* 0x0000000002007343 */ /* 0x004fea0003c00000 */
.L_x_2584:
        /* <DEDUP_REMOVED lines=18> */
.L_x_2585:
[----:B------:R-:W1:Y:S01]  /*a160*/  S2R R0, SR_TID.X ;  /* 0x0000000000007919 */ /* 0x000e620000002100 */
        /* <DEDUP_REMOVED lines=17> */
[----:B-1----:R-:W-:Y:S01]  /*a280*/  VIADD R7, R0, 0xffffff80 ;  /* 0xffffff8000077836 */ /* 0x002fe20000000000 */
        /* <DEDUP_REMOVED lines=45> */
[----:B------:R-:W1:Y:S01]  /*a560*/  SHFL.IDX PT, R5, R6, RZ, 0x1f ;  /* 0x00001fff06057589 */ /* 0x000e6200000e0000 */
        /* <DEDUP_REMOVED lines=8> */
[----:B-1----:R-:W-:-:S03]  /*a5f0*/  ISETP.NE.AND P0, PT, R5, 0x7, PT ;  /* 0x000000070500780c */ /* 0x002fc60003f05270 */
        /* <DEDUP_REMOVED lines=12> */
[----:B------:R-:W-:Y:S01]  /*a6c0*/  R2UR UR6, R17 ;  /* 0x00000000110672ca */ /* 0x000fe200000e0000 */
[----:B------:R-:W-:Y:S01]  /*a6d0*/  ULDC.64 UR8, c[0x0][0x198] ;  /* 0x0000660000087ab9 */ /* 0x000fe20000000a00 */
[----:B------:R-:W-:Y:S01]  /*a6e0*/  UMOV UR41, URZ ;  /* 0x0000003f00297c82 */ /* 0x000fe20008000000 */
[----:B------:R-:W-:Y:S02]  /*a6f0*/  UIADD3 UR4, UP0, UR8, 0x770, URZ ;  /* 0x0000077008047890 */ /* 0x000fe4000ff1e03f */
[----:B------:R-:W-:Y:S02]  /*a700*/  UIADD3 UR8, UP1, UR8, 0x670, URZ ;  /* 0x0000067008087890 */ /* 0x000fe4000ff3e03f */
[----:B------:R-:W-:Y:S02]  /*a710*/  UIADD3.X UR5, URZ, UR9, URZ, UP0, !UPT ;  /* 0x000000093f057290 */ /* 0x000fe400087fe43f */
[----:B------:R-:W-:-:S04]  /*a720*/  UIADD3.X UR9, URZ, UR9, URZ, UP1, !UPT ;  /* 0x000000093f097290 */ /* 0x000fc80008ffe43f */
[----:B------:R-:W-:-:S09]  /*a730*/  UIADD3 UR40, UR6, 0x4000, URZ ;  /* 0x0000400006287890 */ /* 0x000fd2000fffe03f */
[----:B------:R1:W-:Y:S02]  /*a740*/  UTMASTG.4D [UR40], [UR4] ;  /* 0x00000028040073b5 */ /* 0x0003e40008018000 */
[----:B-1----:R-:W-:Y:S02]  /*a750*/  UMOV UR40, UR6 ;  /* 0x0000000600287c82 */ /* 0x002fe40008000000 */
[----:B------:R1:W-:Y:S02]  /*a760*/  UTMASTG.4D [UR40], [UR8] ;  /* 0x00000028080073b5 */ /* 0x0003e40008018000 */
[----:B-1----:R0:W-:Y:S02]  /*a770*/  UTMACMDFLUSH ;  /* 0x00000000000079b7 */ /* 0x0021e40000000000 */
.L_x_2587:
[----:B------:R-:W-:Y:S05]  /*a780*/  BSYNC B0 ;  /* 0x0000000000007941 */ /* 0x000fea0003800000 */
.L_x_2586:
[----:B------:R-:W-:-:S04]  /*a790*/  DEPBAR.LE SB0, 0x0 ;  /* 0x000080000000791a */ /* 0x000fc80000000000 */
[----:B------:R-:W-:Y:S05]  /*a7a0*/  BRA `(.L_x_2548) ;  /* 0x0000004000b47947 */ /* 0x000fea0003800000 */
.L_x_2581:
[----:B------:R-:W1:Y:S01]  /*a7b0*/  S2R R0, SR_TID.X ;  /* 0x0000000000007919 */ /* 0x000e620000002100 */
[----:B------:R-:W2:Y:S01]  /*a7c0*/  LDC.64 R6, c[0x0][0x820] ;  /* 0x00020800ff067b82 */ /* 0x000ea20000000a00 */
[----:B------:R-:W-:Y:S01]  /*a7d0*/  IMAD.U32 R9, RZ, RZ, UR43 ;  /* 0x0000002bff097e24 */ /* 0x000fe2000f8e00ff */
[----:B------:R-:W-:Y:S01]  /*a7e0*/  ULOP3.LUT UR4, URZ, UR38, URZ, 0x33, !UPT ;  /* 0x000000263f047292 */ /* 0x000fe2000f8e333f */
[----:B------:R-:W-:Y:S01]  /*a7f0*/  IMAD.U32 R25, RZ, RZ, UR44 ;  /* 0x0000002cff197e24 */ /* 0x000fe2000f8e00ff */
[----:B------:R-:W-:Y:S02]  /*a800*/  BSSY B0, `(.L_x_2588) ;  /* 0x0000036000007945 */ /* 0x000fe40003800000 */
[----:B------:R-:W-:Y:S02]  /*a810*/  SHF.R.S32.HI R9, RZ, 0x1f, R9 ;  /* 0x0000001fff097819 */ /* 0x000fe40000011409 */
[----:B------:R-:W3:Y:S01]  /*a820*/  LDC.64 R18, c[0x0][0x808] ;  /* 0x00020200ff127b82 */ /* 0x000ee20000000a00 */
[----:B------:R-:W-:-:S07]  /*a830*/  SHF.R.S32.HI R25, RZ, 0x1f, R25 ;  /* 0x0000001fff197819 */ /* 0x000fce0000011419 */
[----:B------:R-:W4:Y:S08]  /*a840*/  LDC.64 R14, c[0x0][0x828] ;  /* 0x00020a00ff0e7b82 */ /* 0x000f300000000a00 */
[----:B------:R-:W5:Y:S01]  /*a850*/  LDC R10, c[0x0][0xb2c] ;  /* 0x0002cb00ff0a7b82 */ /* 0x000f620000000800 */
[----:B-1----:R-:W-:-:S07]  /*a860*/  VIADD R3, R0, 0xffffff80 ;  /* 0xffffff8000037836 */ /* 0x002fce0000000000 */
[----:B------:R-:W1:Y:S01]  /*a870*/  LDC.64 R16, c[0x0][0x850] ;  /* 0x00021400ff107b82 */ /* 0x000e620000000a00 */
[----:B---3--:R-:W-:Y:S01]  /*a880*/  VIADD R11, R18, -UR42 ;  /* 0x8000002a120b7c36 */ /* 0x008fe20008000000 */
[----:B------:R-:W-:-:S04]  /*a890*/  SHF.R.S32.HI R0, RZ, 0x1f, R3 ;  /* 0x0000001fff007819 */ /* 0x000fc80000011403 */
[----:B------:R-:W-:Y:S02]  /*a8a0*/  LEA.HI R8, R0, R3, RZ, 0x3 ;  /* 0x0000000300087211 */ /* 0x000fe400078f18ff */
[----:B------:R-:W3:Y:S02]  /*a8b0*/  LDC R23, c[0x0][0x83c] ;  /* 0x00020f00ff177b82 */ /* 0x000ee40000000800 */
[----:B------:R-:W-:-:S04]  /*a8c0*/  LOP3.LUT R0, R8, 0x1ffffff8, RZ, 0xc0, !PT ;  /* 0x1ffffff808007812 */ /* 0x000fc800078ec0ff */
[----:B------:R-:W-:Y:S02]  /*a8d0*/  IADD3 R0, R3, -R0, RZ ;  /* 0x8000000003007210 */ /* 0x000fe40007ffe0ff */
[----:B------:R-:W3:Y:S03]  /*a8e0*/  LDC.64 R20, c[0x0][0x858] ;  /* 0x00021600ff147b82 */ /* 0x000ee60000000a00 */
[----:B------:R-:W-:Y:S02]  /*a8f0*/  IMAD.SHL.U32 R4, R0, 0x8, RZ ;  /* 0x0000000800047824 */ /* 0x000fe400078e00ff */
[----:B--2---:R-:W-:-:S03]  /*a900*/  IMAD R0, R9, R6, RZ ;  /* 0x0000000609007224 */ /* 0x004fc600078e02ff */
[----:B------:R-:W-:Y:S01]  /*a910*/  SHF.R.S32.HI R5, RZ, 0x1f, R4 ;  /* 0x0000001fff057819 */ /* 0x000fe20000011404 */
[----:B------:R-:W-:Y:S02]  /*a920*/  IMAD R7, R7, UR43, R0 ;  /* 0x0000002b07077c24 */ /* 0x000fe4000f8e0200 */
[----:B----4-:R-:W-:Y:S02]  /*a930*/  IMAD R0, R25, R14, RZ ;  /* 0x0000000e19007224 */ /* 0x010fe400078e02ff */
[----:B------:R-:W-:-:S04]  /*a940*/  IMAD.WIDE.U32 R2, R6, UR43, R4 ;  /* 0x0000002b06027c25 */ /* 0x000fc8000f8e0004 */
[----:B------:R-:W-:Y:S01]  /*a950*/  IMAD.MOV.U32 R6, RZ, RZ, R2 ;  /* 0x000000ffff067224 */ /* 0x000fe200078e0002 */
[----:B------:R-:W-:Y:S01]  /*a960*/  SHF.R.S32.HI R2, RZ, 0x3, R8 ;  /* 0x00000003ff027819 */ /* 0x000fe20000011408 */
[----:B------:R-:W-:Y:S01]  /*a970*/  IMAD R15, R15, UR44, R0 ;  /* 0x0000002c0f0f7c24 */ /* 0x000fe2000f8e0200 */
[----:B------:R-:W-:Y:S02]  /*a980*/  IADD3 R7, R3, R7, RZ ;  /* 0x0000000703077210 */ /* 0x000fe40007ffe0ff */
[C---:B------:R-:W-:Y:S01]  /*a990*/  ISETP.GE.AND P2, PT, R2.reuse, R11, PT ;  /* 0x0000000b0200720c */ /* 0x040fe20003f46270 */
[C---:B------:R-:W-:Y:S01]  /*a9a0*/  VIADD R3, R2.reuse, 0x40 ;  /* 0x0000004002037836 */ /* 0x040fe20000000000 */
[C---:B------:R-:W-:Y:S01]  /*a9b0*/  IADD3 R0, R2.reuse, 0x20, RZ ;  /* 0x0000002002007810 */ /* 0x040fe20007ffe0ff */
[----:B------:R-:W-:Y:S01]  /*a9c0*/  VIADD R8, R2, 0x60 ;  /* 0x0000006002087836 */ /* 0x000fe20000000000 */
[----:B------:R-:W-:Y:S01]  /*a9d0*/  ISETP.GE.OR P6, PT, R4, R19, P2 ;  /* 0x000000130400720c */ /* 0x000fe200017c6670 */
[----:B------:R-:W-:Y:S01]  /*a9e0*/  IMAD.WIDE.U32 R12, R14, UR44, R6 ;  /* 0x0000002c0e0c7c25 */ /* 0x000fe2000f8e0006 */
[----:B------:R-:W-:-:S02]  /*a9f0*/  ISETP.GE.AND P3, PT, R0, R11, PT ;  /* 0x0000000b0000720c */ /* 0x000fc40003f66270 */
[-C--:B------:R-:W-:Y:S01]  /*aa00*/  ISETP.GE.AND P0, PT, R3, R11.reuse, PT ;  /* 0x0000000b0300720c */ /* 0x080fe20003f06270 */
[----:B-1----:R-:W-:Y:S01]  /*aa10*/  IMAD R0, R9, R16, RZ ;  /* 0x0000001009007224 */ /* 0x002fe200078e02ff */
[----:B------:R-:W-:Y:S01]  /*aa20*/  ISETP.GE.AND P1, PT, R8, R11, PT ;  /* 0x0000000b0800720c */ /* 0x000fe20003f26270 */
[----:B------:R-:W-:Y:S01]  /*aa30*/  IMAD.WIDE.U32 R8, R16, UR43, R4 ;  /* 0x0000002b10087c25 */ /* 0x000fe2000f8e0004 */
[----:B-----5:R-:W-:Y:S02]  /*aa40*/  IADD3 R11, R10, UR4, RZ ;  /* 0x000000040a0b7c10 */ /* 0x020fe4000fffe0ff */
[----:B------:R-:W-:Y:S01]  /*aa50*/  SHF.R.S32.HI R3, RZ, 0x1f, R2 ;  /* 0x0000001fff037819 */ /* 0x000fe20000011402 */
[----:B------:R-:W-:Y:S01]  /*aa60*/  IMAD R17, R17, UR43, R0 ;  /* 0x0000002b11117c24 */ /* 0x000fe2000f8e0200 */
[CC--:B------:R-:W-:Y:S01]  /*aa70*/  ISETP.GE.OR P4, PT, R4.reuse, R19.reuse, P3 ;  /* 0x000000130400720c */ /* 0x0c0fe20001f86670 */
[----:B------:R-:W-:Y:S01]  /*aa80*/  IMAD.IADD R7, R13, 0x1, R15 ;  /* 0x000000010d077824 */ /* 0x000fe200078e020f */
[----:B------:R-:W-:Y:S01]  /*aa90*/  ISETP.GE.OR P5, PT, R4, R19, P0 ;  /* 0x000000130400720c */ /* 0x000fe200007a6670 */
[----:B------:R-:W-:Y:S01]  /*aaa0*/  IMAD.WIDE R10, R11, 0x80, R2 ;  /* 0x000000800b0a7825 */ /* 0x000fe200078e0202 */
[----:B------:R-:W-:Y:S11]  /*aab0*/  @P6 BRA `(.L_x_2589) ;  /* 0x0000000000286947 */ /* 0x000ff60003800000 */
        /* <DEDUP_REMOVED lines=10> */
.L_x_2589:
[----:B------:R-:W-:Y:S05]  /*ab60*/  BSYNC B0 ;  /* 0x0000000000007941 */ /* 0x000fea0003800000 */
.L_x_2588:
[----:B------:R-:W-:Y:S01]  /*ab70*/  IMAD.IADD R9, R9, 0x1, R17 ;  /* 0x0000000109097824 */ /* 0x000fe200078e0211 */
[----:B------:R-:W-:Y:S01]  /*ab80*/  BSSY B0, `(.L_x_2590) ;  /* 0x0000017000007945 */ /* 0x000fe20003800000 */
[----:B---3--:R-:W-:Y:S01]  /*ab90*/  IMAD R0, R25, R20, RZ ;  /* 0x0000001419007224 */ /* 0x008fe200078e02ff */
        /* <DEDUP_REMOVED lines=21> */
.L_x_2591:
[----:B------:R-:W-:Y:S05]  /*acf0*/  BSYNC B0 ;  /* 0x0000000000007941 */ /* 0x000fea0003800000 */
.L_x_2590:
        /* <DEDUP_REMOVED lines=15> */
.L_x_2593:
[----:B------:R-:W-:Y:S05]  /*adf0*/  BSYNC B0 ;  /* 0x0000000000007941 */ /* 0x000fea0003800000 */
.L_x_2592:
        /* <DEDUP_REMOVED lines=15> */
.L_x_2595:
[----:B------:R-:W-:Y:S05]  /*aef0*/  BSYNC B0 ;  /* 0x0000000000007941 */ /* 0x000fea0003800000 */
.L_x_2594:
[----:B------:R-:W-:Y:S01]  /*af00*/  BSSY B0, `(.L_x_2596) ;  /* 0x000000d000007945 */ /* 0x000fe20003800000 */
[----:B-123--:R-:W-:-:S03]  /*af10*/  IMAD.IADD R5, R9, 0x1, R15 ;  /* 0x0000000109057824 */ /* 0x00efc600078e020f */
[----:B------:R-:W-:Y:S05]  /*af20*/  @P2 BRA `(.L_x_2597) ;  /* 0x0000000000282947 */ /* 0x000fea0003800000 */
        /* <DEDUP_REMOVED lines=10> */
.L_x_2597:
[----:B------:R-:W-:Y:S05]  /*afd0*/  BSYNC B0 ;  /* 0x0000000000007941 */ /* 0x000fea0003800000 */
.L_x_2596:
        /* <DEDUP_REMOVED lines=15> */
.L_x_2599:
[----:B------:R-:W-:Y:S05]  /*b0d0*/  BSYNC B0 ;  /* 0x0000000000007941 */ /* 0x000fea0003800000 */
.L_x_2598:
[----:B------:R-:W-:Y:S04]  /*b0e0*/  BSSY B0, `(.L_x_2600) ;  /* 0x000000f000007945 */ /* 0x000fe80003800000 */
[----:B------:R-:W-:Y:S05]  /*b0f0*/  @P0 BRA `(.L_x_2601) ;  /* 0x0000000000340947 */ /* 0x000fea0003800000 */
[----:B-12---:R-:W-:Y:S01]  /*b100*/  IADD3 R7, P0, R10, 0x40, RZ ;  /* 0x000000400a077810 */ /* 0x006fe20007f1e0ff */
        /* <DEDUP_REMOVED lines=12> */
.L_x_2601:
[----:B------:R-:W-:Y:S05]  /*b1d0*/  BSYNC B0 ;  /* 0x0000000000007941 */ /* 0x000fea0003800000 */
.L_x_2600:
[----:B------:R-:W-:Y:S05]  /*b1e0*/  @P1 BRA `(.L_x_2548) ;  /* 0x0000003800241947 */ /* 0x000fea0003800000 */
[----:B-123--:R-:W-:Y:S01]  /*b1f0*/  IADD3 R7, P0, R10, 0x60, RZ ;  /* 0x000000600a077810 */ /* 0x00efe20007f1e0ff */
        /* <DEDUP_REMOVED lines=13> */
.L_x_2544:
        /* <DEDUP_REMOVED lines=29> */
.L_x_2603:
[----:B------:R-:W-:Y:S01]  /*b4a0*/  ULDC UR9, c[0x0][0xb44] ;  /* 0x0002d10000097ab9 */ /* 0x000fe20000000800 */
[----:B------:R-:W-:Y:S01]  /*b4b0*/  UMOV UR7, UR8 ;  /* 0x0000000800077c82 */ /* 0x000fe20008000000 */
[----:B------:R-:W-:-:S11]  /*b4c0*/  UISETP.NE.AND UP0, UPT, UR9, 0x1, UPT ;  /* 0x000000010900788c */ /* 0x000fd6000bf05270 */
[----:B------:R-:W-:Y:S02]  /*b4d0*/  @UP0 ULDC.64 UR10, c[0x0][0xb48] ;  /* 0x0002d200000a0ab9 */ /* 0x000fe40000000a00 */
[----:B------:R-:W-:-:S04]  /*b4e0*/  UIMAD.WIDE.U32 UR4, UR8, UR10, URZ ;  /* 0x0000000a080472a5 */ /* 0x000fc8000f8e003f */
[----:B------:R-:W-:-:S04]  /*b4f0*/  @UP0 USHF.R.U32.HI UR7, URZ, UR11, UR5 ;  /* 0x0000000b3f070299 */ /* 0x000fc80008011605 */
[----:B------:R-:W-:-:S12]  /*b500*/  UIMAD UR4, UR7, UR9, URZ ;  /* 0x00000009070472a4 */ /* 0x000fd8000f8e023f */
.L_x_2604:
[----:B------:R-:W-:Y:S01]  /*b510*/  ULDC UR17, c[0x0][0xb38] ;  /* 0x0002ce0000117ab9 */ /* 0x000fe20000000800 */
[----:B------:R-:W-:Y:S02]  /*b520*/  UIADD3 UR4, UR8, -UR4, URZ ;  /* 0x8000000408047290 */ /* 0x000fe4000fffe03f */
[----:B------:R-:W-:Y:S01]  /*b530*/  UISETP.NE.AND UP0, UPT, UR17, 0x1, UPT ;  /* 0x000000011100788c */ /* 0x000fe2000bf05270 */
[----:B------:R-:W-:Y:S01]  /*b540*/  ULDC UR5, c[0x0][0xb44] ;  /* 0x0002d10000057ab9 */ /* 0x000fe20000000800 */
[----:B------:R-:W-:Y:S02]  /*b550*/  ULOP3.LUT UR7, URZ, UR7, URZ, 0x33, !UPT ;  /* 0x000000073f077292 */ /* 0x000fe4000f8e333f */
[----:B------:R-:W-:Y:S01]  /*b560*/  UIMAD UR6, UR6, UR5, UR4 ;  /* 0x00000005060672a4 */ /* 0x000fe2000f8e0204 */
[----:B------:R-:W-:Y:S02]  /*b570*/  ULDC UR18, c[0x0][0xb2c] ;  /* 0x0002cb0000127ab9 */ /* 0x000fe40000000800 */
[----:B------:R-:W-:-:S04]  /*b580*/  UIADD3 UR18, UR7, UR18, URZ ;  /* 0x0000001207127290 */ /* 0x000fc8000fffe03f */
        /* <DEDUP_REMOVED lines=12> */
[----:B------:R-:W-:-:S03]  /*b650*/  ULDC UR5, c[0x0][0x74c] ;  /* 0x0001d30000057ab9 */ /* 0x000fc60000000800 */
[----:B------:R-:W-:-:S04]  /*b660*/  UIADD3 UR4, -UR5, UR4, -UR16 ;  /* 0x0000000405047290 */ /* 0x000fc8000fffe910 */
[----:B------:R-:W-:Y:S02]  /*b670*/  UIMAD.WIDE UR6, UR4, 0x2aaaaaab, URZ ;  /* 0x2aaaaaab040678a5 */ /* 0x000fe4000f8e023f */
[----:B------:R-:W-:Y:S02]  /*b680*/  UIADD3 UR4, UR14, 0x5f, URZ ;  /* 0x0000005f0e047890 */ /* 0x000fe4000fffe03f */
[----:B------:R-:W-:Y:S02]  /*b690*/  USHF.R.U32.HI UR6, URZ, 0x1f, UR7 ;  /* 0x0000001f3f067899 */ /* 0x000fe40008011607 */
[----:B------:R-:W-:Y:S02]  /*b6a0*/  UIMAD.WIDE UR4, UR4, 0x2aaaaaab, URZ ;  /* 0x2aaaaaab040478a5 */ /* 0x000fe4000f8e023f */
[----:B------:R-:W-:Y:S02]  /*b6b0*/  ULEA.HI.SX32 UR6, UR7, UR6, 0x1c ;  /* 0x0000000607067291 */ /* 0x000fe4000f8fe23f */
[----:B------:R-:W-:-:S02]  /*b6c0*/  USHF.R.U32.HI UR4, URZ, 0x1f, UR5 ;  /* 0x0000001f3f047899 */ /* 0x000fc40008011605 */
[----:B------:R-:W-:Y:S02]  /*b6d0*/  UISETP.LT.AND UP0, UPT, URZ, UR6, UPT ;  /* 0x000000063f00728c */ /* 0x000fe4000bf01270 */
[----:B------:R-:W-:Y:S02]  /*b6e0*/  ULEA.HI.SX32 UR5, UR5, UR4, 0x1c ;  /* 0x0000000405057291 */ /* 0x000fe4000f8fe23f */
[----:B------:R-:W-:-:S04]  /*b6f0*/  USEL UR8, URZ, UR6, !UP0 ;  /* 0x000000063f087287 */ /* 0x000fc8000c000000 */
[----:B------:R-:W-:-:S06]  /*b700*/  UISETP.GT.AND UP0, UPT, UR5, UR8, UPT ;  /* 0x000000080500728c */ /* 0x000fcc000bf04270 */
[----:B------:R-:W-:-:S13]  /*b710*/  PLOP3.LUT P0, PT, PT, PT, UP0, 0x80, 0x0 ;  /* 0x000000000000781c */ /* 0x000fda0003f0f008 */
[----:B------:R-:W-:Y:S05]  /*b720*/  @!P0 BRA `(.L_x_2548) ;  /* 0x0000003000d48947 */ /* 0x000fea0003800000 */
[----:B------:R-:W-:Y:S01]  /*b730*/  USHF.R.S32.HI UR19, URZ, 0x1f, UR17 ;  /* 0x0000001f3f137899 */ /* 0x000fe20008011411 */
[----:B------:R-:W1:Y:S01]  /*b740*/  S2R R0, SR_TID.X ;  /* 0x0000000000007919 */ /* 0x000e620000002100 */
[----:B------:R-:W-:Y:S01]  /*b750*/  ULDC.64 UR12, c[0x0][0x2d8] ;  /* 0x0000b600000c7ab9 */ /* 0x000fe20000000a00 */
[----:B------:R-:W-:Y:S01]  /*b760*/  USHF.R.S32.HI UR9, URZ, 0x1f, UR10 ;  /* 0x0000001f3f097899 */ /* 0x000fe2000801140a */
[----:B------:R-:W-:Y:S01]  /*b770*/  LOP3.LUT R8, RZ, UR18, RZ, 0x33, !PT ;  /* 0x00000012ff087c12 */ /* 0x000fe2000f8e33ff */
[----:B------:R-:W-:Y:S02]  /*b780*/  UIMAD UR4, UR19, UR12, URZ ;  /* 0x0000000c130472a4 */ /* 0x000fe4000f8e023f */
[----:B------:R-:W-:Y:S02]  /*b790*/  UIMAD.WIDE.U32 UR6, UR17, UR12, URZ ;  /* 0x0000000c110672a5 */ /* 0x000fe4000f8e003f */
[----:B------:R-:W-:Y:S02]  /*b7a0*/  UIMAD UR4, UR17, UR13, UR4 ;  /* 0x0000000d110472a4 */ /* 0x000fe4000f8e0204 */
[----:B------:R-:W-:-:S02]  /*b7b0*/  UIADD3 UR11, UR5, -UR8, URZ ;  /* 0x80000008050b7290 */ /* 0x000fc4000fffe03f */
[----:B------:R-:W-:Y:S01]  /*b7c0*/  UIADD3 UR7, UR7, UR4, URZ ;  /* 0x0000000407077290 */ /* 0x000fe2000fffe03f */
[----:B------:R-:W-:Y:S01]  /*b7d0*/  ULDC.64 UR12, c[0x0][0x2e0] ;  /* 0x0000b800000c7ab9 */ /* 0x000fe20000000a00 */
[----:B------:R-:W-:Y:S02]  /*b7e0*/  UIADD3 UR4, UR16, 0x7f, URZ ;  /* 0x0000007f10047890 */ /* 0x000fe4000fffe03f */
[----:B------:R-:W-:Y:S02]  /*b7f0*/  UIMAD UR9, UR9, UR12, URZ ;  /* 0x0000000c090972a4 */ /* 0x000fe4000f8e023f */
[----:B------:R-:W-:Y:S02]  /*b800*/  UIMAD.WIDE.U32 UR6, UR10, UR12, UR6 ;  /* 0x0000000c0a0672a5 */ /* 0x000fe4000f8e0006 */
[----:B------:R-:W-:Y:S02]  /*b810*/  UIADD3 UR12, UR16, 0xdf, -UR14 ;  /* 0x000000df100c7890 */ /* 0x000fe4000fffe80e */
[----:B------:R-:W-:Y:S01]  /*b820*/  ULOP3.LUT UR14, UR11, 0x1, URZ, 0xc0, !UPT ;  /* 0x000000010b0e7892 */ /* 0x000fe2000f8ec03f */
[----:B------:R-:W-:Y:S01]  /*b830*/  ULDC UR15, c[0x0][0x288] ;  /* 0x0000a200000f7ab9 */ /* 0x000fe20000000800 */
[----:B------:R-:W-:-:S02]  /*b840*/  UIMAD UR9, UR10, UR13, UR9 ;  /* 0x0000000d0a0972a4 */ /* 0x000fc4000f8e0209 */
[----:B------:R-:W-:Y:S02]  /*b850*/  UISETP.NE.U32.AND UP0, UPT, UR14, 0x1, UPT ;  /* 0x000000010e00788c */ /* 0x000fe4000bf05070 */
[----:B------:R-:W-:Y:S02]  /*b860*/  UIMAD UR10, UR10, UR15, URZ ;  /* 0x0000000f0a0a72a4 */ /* 0x000fe4000f8e023f */
[----:B------:R-:W-:Y:S01]  /*b870*/  USHF.R.S32.HI UR11, URZ, 0x1f, UR4 ;  /* 0x0000001f3f0b7899 */ /* 0x000fe20008011404 */
[----:B-1----:R-:W-:Y:S01]  /*b880*/  LOP3.LUT R0, R0, 0x1f, RZ, 0xc0, !PT ;  /* 0x0000001f00007812 */ /* 0x002fe200078ec0ff */
[----:B------:R-:W-:Y:S01]  /*b890*/  UIADD3 UR13, UP1, UR17, UR10, URZ ;  /* 0x0000000a110d7290 */ /* 0x000fe2000ff3e03f */
[----:B------:R-:W-:Y:S01]  /*b8a0*/  PLOP3.LUT P1, PT, PT, PT, UP0, 0x80, 0x0 ;  /* 0x000000000000781c */ /* 0x000fe20003f2f008 */
[----:B------:R-:W-:Y:S01]  /*b8b0*/  ULEA.HI UR11, UR11, UR4, URZ, 0x7 ;  /* 0x000000040b0b7291 */ /* 0x000fe2000f8f383f */
[----:B------:R-:W-:Y:S01]  /*b8c0*/  ULDC UR16, c[0x0][0x760] ;  /* 0x0001d80000107ab9 */ /* 0x000fe20000000800 */
[----:B------:R-:W-:Y:S01]  /*b8d0*/  ELECT P0, URZ, PT ;  /* 0x00000000003f782f */ /* 0x000fe20003800000 */
[----:B------:R-:W-:-:S02]  /*b8e0*/  UIMAD UR14, UR15, UR16, URZ ;  /* 0x000000100f0e72a4 */ /* 0x000fc4000f8e023f */
[----:B------:R-:W-:Y:S02]  /*b8f0*/  ULEA.HI.X.SX32 UR15, UR10, UR19, 0x1, UP1 ;  /* 0x000000130a0f7291 */ /* 0x000fe400088f0e3f */
[----:B------:R-:W-:Y:S02]  /*b900*/  USHF.R.S32.HI UR16, URZ, 0x7, UR11 ;  /* 0x000000073f107899 */ /* 0x000fe4000801140b */
[----:B------:R-:W-:-:S03]  /*b910*/  UIADD3 UR25, UR7, UR9, URZ ;  /* 0x0000000907197290 */ /* 0x000fc6000fffe03f */
[----:B------:R-:W-:Y:S09]  /*b920*/  @P1 BRA `(.L_x_2605) ;  /* 0x0000000400881947 */ /* 0x000ff20003800000 */
        /* <DEDUP_REMOVED lines=8> */
[----:B------:R-:W-:-:S04]  /*b9b0*/  IMAD.U32 R2, RZ, RZ, UR11 ;  /* 0x0000000bff027e24 */ /* 0x000fc8000f8e00ff */
[----:B------:R-:W-:Y:S01]  /*b9c0*/  MOV R3, UR4 ;  /* 0x0000000400037c02 */ /* 0x000fe20008000f00 */
[----:B------:R-:W-:Y:S06]  /*b9d0*/  @P2 BRA `(.L_x_2607) ;  /* 0x0000000000302947 */ /* 0x000fec0003800000 */
[----:B------:R-:W-:-:S04]  /*b9e0*/  UIMAD UR4, UR8, 0x60, UR12 ;  /* 0x00000060080478a4 */ /* 0x000fc8000f8e020c */
[----:B------:R-:W-:-:S04]  /*b9f0*/  USHF.R.S32.HI UR10, URZ, 0x1f, UR4 ;  /* 0x0000001f3f0a7899 */ /* 0x000fc80008011404 */
[----:B------:R-:W-:-:S04]  /*ba00*/  ULEA.HI UR10, UR10, UR4, URZ, 0x7 ;  /* 0x000000040a0a7291 */ /* 0x000fc8000f8f383f */
[----:B------:R-:W-:-:S04]  /*ba10*/  USHF.R.S32.HI UR10, URZ, 0x7, UR10 ;  /* 0x000000073f0a7899 */ /* 0x000fc8000801140a */
[----:B------:R-:W-:-:S04]  /*ba20*/  UISETP.LT.AND UP0, UPT, UR16, UR10, UPT ;  /* 0x0000000a1000728c */ /* 0x000fc8000bf01270 */
[----:B------:R-:W-:-:S06]  /*ba30*/  USEL UR10, UR16, UR10, UP0 ;  /* 0x0000000a100a7287 */ /* 0x000fcc0008000000 */
[----:B------:R-:W-:-:S07]  /*ba40*/  VIADD R5, R8, UR10 ;  /* 0x0000000a08057c36 */ /* 0x000fce0008000000 */
.L_x_2608:
[----:B------:R-:W2:Y:S04]  /*ba50*/  LDG.E.STRONG.GPU R4, desc[UR36][R2.64] ;  /* 0x0000002402047981 */ /* 0x000ea8000c1ef900 */
[----:B--2---:R-:W-:Y:S01]  /*ba60*/  CCTL.IVALL ;  /* 0x00000000ff00798f */ /* 0x004fe20002000000 */
[----:B------:R-:W-:Y:S05]  /*ba70*/  YIELD ;  /* 0x0000000000007946 */ /* 0x000fea0003800000 */
[----:B------:R-:W-:-:S13]  /*ba80*/  ISETP.NE.AND P1, PT, R4, R5, PT ;  /* 0x000000050400720c */ /* 0x000fda0003f25270 */
[----:B------:R-:W-:Y:S05]  /*ba90*/  @P1 BRA `(.L_x_2608) ;  /* 0xfffffffc00ec1947 */ /* 0x000fea000383ffff */
.L_x_2607:
[----:B------:R-:W-:Y:S05]  /*baa0*/  BSYNC B0 ;  /* 0x0000000000007941 */ /* 0x000fea0003800000 */
.L_x_2606:
[----:B------:R-:W-:-:S03]  /*bab0*/  UMOV UR4, 0xffffffff ;  /* 0xffffffff00047882 */ /* 0x000fc60000000000 */
[----:B------:R-:W-:Y:S05]  /*bac0*/  BRA.DIV UR4, `(.L_x_2609) ;  /* 0x0000003204747947 */ /* 0x000fea000b800000 */
[----:B------:R-:W-:Y:S01]  /*bad0*/  NOP ;  /* 0x0000000000007918 */ /* 0x000fe20000000000 */
.L_x_2678:
[----:B------:R-:W-:Y:S01]  /*bae0*/  IMAD.U32 R9, RZ, RZ, UR8 ;  /* 0x00000008ff097e24 */ /* 0x000fe2000f8e00ff */
[----:B------:R-:W-:Y:S05]  /*baf0*/  WARPSYNC.ALL ;  /* 0x0000000000007948 */ /* 0x000fea0003800000 */
[----:B------:R-:W-:Y:S01]  /*bb00*/  BAR.SYNC.DEFER_BLOCKING 0xd, 0xa0 ;  /* 0x0342800000007b1d */ /* 0x000fe20000010000 */
[----:B------:R-:W-:-:S05]  /*bb10*/  IMAD R9, R9, 0x1800, RZ ;  /* 0x0000180009097824 */ /* 0x000fca00078e02ff */
[----:B------:R-:W-:Y:S04]  /*bb20*/  BSSY B0, `(.L_x_2610) ;  /* 0x0000012000007945 */ /* 0x000fe80003800000 */
[----:B------:R-:W-:Y:S05]  /*bb30*/  @!P0 BRA `(.L_x_2611) ;  /* 0x0000000000408947 */ /* 0x000fea0003800000 */
[----:B------:R-:W1:Y:S01]  /*bb40*/  LDC.64 R6, c[0x0][0x2c0] ;  /* 0x0000b000ff067b82 */ /* 0x000e620000000a00 */
[----:B------:R-:W-:Y:S01]  /*bb50*/  IADD3 R5, P1, R9, UR6, RZ ;  /* 0x0000000609057c10 */ /* 0x000fe2000ff3e0ff */
[----:B------:R-:W-:Y:S01]  /*bb60*/  UMOV UR4, 0x400 ;  /* 0x0000040000047882 */ /* 0x000fe20000000000 */
[----:B------:R-:W-:Y:S01]  /*bb70*/  UMOV UR20, 0x0 ;  /* 0x0000000000147882 */ /* 0x000fe20000000000 */
[----:B------:R-:W-:-:S04]  /*bb80*/  UMOV UR21, 0x14f00000 ;  /* 0x14f0000000157882 */ /* 0x000fc80000000000 */
[----:B------:R-:W2:Y:S01]  /*bb90*/  S2UR UR10, SR_CgaCtaId ;  /* 0x00000000000a79c3 */ /* 0x000ea20000008800 */
[----:B-1----:R-:W-:Y:S02]  /*bba0*/  LEA R4, P3, R5, R6, 0x2 ;  /* 0x0000000605047211 */ /* 0x002fe400078610ff */
[----:B------:R-:W-:Y:S02]  /*bbb0*/  LEA.HI.X.SX32 R6, R9, UR25, 0x1, P1 ;  /* 0x0000001909067c11 */ /* 0x000fe400088f0eff */
[----:B------:R-:W-:Y:S02]  /*bbc0*/  R2UR UR18, R4 ;  /* 0x00000000041272ca */ /* 0x000fe400000e0000 */
[----:B------:R-:W-:Y:S01]  /*bbd0*/  LEA.HI.X R5, R5, R7, R6, 0x2, P3 ;  /* 0x0000000705057211 */ /* 0x000fe200018f1406 */
[----:B--2---:R-:W-:-:S03]  /*bbe0*/  ULEA UR4, UR10, UR4, 0x18 ;  /* 0x000000040a047291 */ /* 0x004fc6000f8ec03f */
[----:B------:R-:W-:Y:S01]  /*bbf0*/  R2UR UR19, R5 ;  /* 0x00000000051372ca */ /* 0x000fe200000e0000 */
[----:B------:R-:W-:Y:S01]  /*bc00*/  UMOV UR10, 0x300 ;  /* 0x00000300000a7882 */ /* 0x000fe20000000000 */
[----:B------:R-:W-:-:S11]  /*bc10*/  UIADD3 UR4, UR4, 0x8000, URZ ;  /* 0x0000800004047890 */ /* 0x000fd6000fffe03f */
[----:B------:R1:W-:Y:S02]  /*bc20*/  UBLKRED.G.S.ADD.F32.RN [UR18], [UR4], UR10, desc[UR20] ;  /* 0x00001412040073bb */ /* 0x0003e400080a140a */
[----:B-1----:R0:W-:Y:S02]  /*bc30*/  UTMACMDFLUSH ;  /* 0x00000000000079b7 */ /* 0x0021e40000000000 */
.L_x_2611:
[----:B------:R-:W-:Y:S05]  /*bc40*/  BSYNC B0 ;  /* 0x0000000000007941 */ /* 0x000fea0003800000 */
.L_x_2610:
        /* <DEDUP_REMOVED lines=20> */
.L_x_2613:
[----:B------:R-:W-:Y:S05]  /*bd90*/  BSYNC B0 ;  /* 0x0000000000007941 */ /* 0x000fea0003800000 */
.L_x_2612:
[----:B------:R-:W-:Y:S06]  /*bda0*/  BAR.ARV 0xa, 0xa0 ;  /* 0x0282800000007b1d */ /* 0x000fec0000002000 */
[----:B------:R-:W-:Y:S04]  /*bdb0*/  BSSY B0, `(.L_x_2614) ;  /* 0x0000003000007945 */ /* 0x000fe80003800000 */
[----:B------:R-:W-:Y:S05]  /*bdc0*/  @!P0 BRA `(.L_x_2615) ;  /* 0x0000000000048947 */ /* 0x000fea0003800000 */
[----:B------:R-:W-:-:S04]  /*bdd0*/  DEPBAR.LE SB0, 0x0 ;  /* 0x000080000000791a */ /* 0x000fc80000000000 */
.L_x_2615:
[----:B------:R-:W-:Y:S05]  /*bde0*/  BSYNC B0 ;  /* 0x0000000000007941 */ /* 0x000fea0003800000 */
.L_x_2614:
        /* <DEDUP_REMOVED lines=19> */
.L_x_2617:
[----:B------:R-:W-:Y:S05]  /*bf20*/  BSYNC B0 ;  /* 0x0000000000007941 */ /* 0x000fea0003800000 */
.L_x_2616:
[----:B------:R-:W-:Y:S01]  /*bf30*/  UIADD3 UR17, UR8, 0x1, URZ ;  /* 0x0000000108117890 */ /* 0x000fe2000fffe03f */
[----:B------:R-:W-:Y:S11]  /*bf40*/  BRA `(.L_x_2618) ;  /* 0x0000000000047947 */ /* 0x000ff60003800000 */
.L_x_2605:
[----:B------:R-:W-:-:S05]  /*bf50*/  UMOV UR17, UR8 ;  /* 0x0000000800117c82 */ /* 0x000fca0008000000 */
.L_x_2618:
[----:B------:R-:W-:-:S04]  /*bf60*/  UIADD3 UR4, UR8, 0x1, URZ ;  /* 0x0000000108047890 */ /* 0x000fc8000fffe03f */
[----:B------:R-:W-:-:S06]  /*bf70*/  UISETP.NE.AND UP0, UPT, UR5, UR4, UPT ;  /* 0x000000040500728c */ /* 0x000fcc000bf05270 */
[----:B------:R-:W-:-:S13]  /*bf80*/  PLOP3.LUT P1, PT, PT, PT, UP0, 0x80, 0x0 ;  /* 0x000000000000781c */ /* 0x000fda0003f2f008 */
[----:B------:R-:W-:Y:S05]  /*bf90*/  @!P1 BRA `(.L_x_2548) ;  /* 0x0000002800b89947 */ /* 0x000fea0003800000 */
[----:B------:R-:W-:Y:S01]  /*bfa0*/  ULDC.64 UR10, c[0x0][0x2c0] ;  /* 0x0000b000000a7ab9 */ /* 0x000fe20000000a00 */
[----:B------:R-:W-:Y:S02]  /*bfb0*/  UIADD3 UR21, UR9, UR7, URZ ;  /* 0x0000000709157290 */ /* 0x000fe4000fffe03f */
[----:B------:R-:W-:Y:S01]  /*bfc0*/  ULEA UR20, UP0, UR6, UR10, 0x2 ;  /* 0x0000000a06147291 */ /* 0x000fe2000f80103f */
[----:B------:R-:W-:Y:S01]  /*bfd0*/  UMOV UR22, UR17 ;  /* 0x0000001100167c82 */ /* 0x000fe20008000000 */
[----:B------:R-:W-:Y:S02]  /*bfe0*/  UMOV UR4, URZ ;  /* 0x0000003f00047c82 */ /* 0x000fe40008000000 */
[----:B------:R-:W-:Y:S02]  /*bff0*/  ULEA.HI.X UR21, UR6, UR11, UR21, 0x2, UP0 ;  /* 0x0000000b06157291 */ /* 0x000fe400080f1415 */
[----:B------:R-:W-:-:S04]  /*c000*/  UIADD3 UR20, UP0, UR20, 0x3000, URZ ;  /* 0x0000300014147890 */ /* 0x000fc8000ff1e03f */
[----:B------:R-:W-:-:S12]  /*c010*/  UIADD3.X UR21, URZ, UR21, URZ, UP0, !UPT ;  /* 0x000000153f157290 */ /* 0x000fd800087fe43f */
.L_x_2643:
[----:B------:R-:W-:Y:S01]  /*c020*/  UIMAD UR23, UR14, UR17, URZ ;  /* 0x000000110e1772a4 */ /* 0x000fe2000f8e023f */
[----:B------:R-:W-:Y:S01]  /*c030*/  ISETP.NE.AND P2, PT, R0, RZ, PT ;  /* 0x000000ff0000720c */ /* 0x000fe20003f45270 */
[----:B------:R-:W-:Y:S01]  /*c040*/  ULDC.64 UR10, c[0x0][0x768] ;  /* 0x0001da00000a7ab9 */ /* 0x000fe20000000a00 */
[----:B------:R-:W-:Y:S01]  /*c050*/  UIMAD UR28, UR17, 0x60, UR12 ;  /* 0x00000060111c78a4 */ /* 0x000fe2000f8e020c */
        /* <DEDUP_REMOVED lines=8> */
[----:B------:R-:W-:-:S04]  /*c0e0*/  USHF.R.S32.HI UR18, URZ, 0x1f, UR28 ;  /* 0x0000001f3f127899 */ /* 0x000fc8000801141c */
[----:B------:R-:W-:-:S04]  /*c0f0*/  ULEA.HI UR18, UR18, UR28, URZ, 0x7 ;  /* 0x0000001c12127291 */ /* 0x000fc8000f8f383f */
[----:B------:R-:W-:-:S04]  /*c100*/  USHF.R.S32.HI UR18, URZ, 0x7, UR18 ;  /* 0x000000073f127899 */ /* 0x000fc80008011412 */
[----:B------:R-:W-:-:S04]  /*c110*/  UISETP.LT.AND UP0, UPT, UR16, UR18, UPT ;  /* 0x000000121000728c */ /* 0x000fc8000bf01270 */
[----:B------:R-:W-:-:S06]  /*c120*/  USEL UR18, UR16, UR18, UP0 ;  /* 0x0000001210127287 */ /* 0x000fcc0008000000 */
[----:B------:R-:W-:-:S07]  /*c130*/  VIADD R5, R8, UR18 ;  /* 0x0000001208057c36 */ /* 0x000fce0008000000 */
.L_x_2621:
[----:B------:R-:W2:Y:S04]  /*c140*/  LDG.E.STRONG.GPU R4, desc[UR36][R2.64] ;  /* 0x0000002402047981 */ /* 0x000ea8000c1ef900 */
[----:B--2---:R-:W-:Y:S01]  /*c150*/  CCTL.IVALL ;  /* 0x00000000ff00798f */ /* 0x004fe20002000000 */
[----:B------:R-:W-:Y:S05]  /*c160*/  YIELD ;  /* 0x0000000000007946 */ /* 0x000fea0003800000 */
[----:B------:R-:W-:-:S13]  /*c170*/  ISETP.NE.AND P1, PT, R4, R5, PT ;  /* 0x000000050400720c */ /* 0x000fda0003f25270 */
[----:B------:R-:W-:Y:S05]  /*c180*/  @P1 BRA `(.L_x_2621) ;  /* 0xfffffffc00ec1947 */ /* 0x000fea000383ffff */
.L_x_2620:
[----:B------:R-:W-:Y:S05]  /*c190*/  BSYNC B0 ;  /* 0x0000000000007941 */ /* 0x000fea0003800000 */
.L_x_2619:
[----:B------:R-:W-:-:S03]  /*c1a0*/  UMOV UR18, 0xffffffff ;  /* 0xffffffff00127882 */ /* 0x000fc60000000000 */
[----:B------:R-:W-:Y:S05]  /*c1b0*/  BRA.DIV UR18, `(.L_x_2622) ;  /* 0x0000002a12d47947 */ /* 0x000fea000b800000 */
[----:B------:R-:W-:Y:S01]  /*c1c0*/  NOP ;  /* 0x0000000000007918 */ /* 0x000fe20000000000 */
.L_x_2681:
[----:B------:R-:W-:Y:S05]  /*c1d0*/  WARPSYNC.ALL ;  /* 0x0000000000007948 */ /* 0x000fea0003800000 */
[----:B------:R-:W-:Y:S06]  /*c1e0*/  BAR.SYNC.DEFER_BLOCKING 0xd, 0xa0 ;  /* 0x0342800000007b1d */ /* 0x000fec0000010000 */
[----:B------:R-:W-:Y:S04]  /*c1f0*/  BSSY B0, `(.L_x_2623) ;  /* 0x0000011000007945 */ /* 0x000fe80003800000 */
[----:B------:R-:W-:Y:S05]  /*c200*/  @!P0 BRA `(.L_x_2624) ;  /* 0x00000000003c8947 */ /* 0x000fea0003800000 */
[----:B------:R-:W1:Y:S01]  /*c210*/  S2UR UR24, SR_CgaCtaId ;  /* 0x00000000001879c3 */ /* 0x000e620000008800 */
[----:B------:R-:W-:Y:S01]  /*c220*/  UIMAD UR18, UR17, 0x1800, URZ ;  /* 0x00001800111278a4 */ /* 0x000fe2000f8e023f */
        /* <DEDUP_REMOVED lines=13> */
.L_x_2624:
[----:B------:R-:W-:Y:S05]  /*c300*/  BSYNC B0 ;  /* 0x0000000000007941 */ /* 0x000fea0003800000 */
.L_x_2623:
[----:B------:R-:W-:Y:S01]  /*c310*/  UIMAD UR18, UR22, 0x1800, UR4 ;  /* 0x00001800161278a4 */ /* 0x000fe2000f8e0204 */
        /* <DEDUP_REMOVED lines=14> */
.L_x_2626:
[----:B------:R-:W-:Y:S05]  /*c400*/  BSYNC B0 ;  /* 0x0000000000007941 */ /* 0x000fea0003800000 */
.L_x_2625:
[----:B------:R-:W-:Y:S06]  /*c410*/  BAR.ARV 0xa, 0xa0 ;  /* 0x0282800000007b1d */ /* 0x000fec0000002000 */
[----:B------:R-:W-:Y:S04]  /*c420*/  BSSY B0, `(.L_x_2627) ;  /* 0x0000003000007945 */ /* 0x000fe80003800000 */
[----:B------:R-:W-:Y:S05]  /*c430*/  @!P0 BRA `(.L_x_2628) ;  /* 0x0000000000048947 */ /* 0x000fea0003800000 */
[----:B------:R-:W-:-:S04]  /*c440*/  DEPBAR.LE SB0, 0x0 ;  /* 0x000080000000791a */ /* 0x000fc80000000000 */
.L_x_2628:
[----:B------:R-:W-:Y:S05]  /*c450*/  BSYNC B0 ;  /* 0x0000000000007941 */ /* 0x000fea0003800000 */
.L_x_2627:
        /* <DEDUP_REMOVED lines=19> */
.L_x_2630:
[----:B------:R-:W-:Y:S05]  /*c590*/  BSYNC B0 ;  /* 0x0000000000007941 */ /* 0x000fea0003800000 */
.L_x_2629:
        /* <DEDUP_REMOVED lines=9> */
[----:B------:R-:W-:-:S04]  /*c630*/  UIADD3 UR10, UR28, 0x60, URZ ;  /* 0x000000601c0a7890 */ /* 0x000fc8000fffe03f */
[----:B------:R-:W-:-:S04]  /*c640*/  USHF.R.S32.HI UR11, URZ, 0x1f, UR10 ;  /* 0x0000001f3f0b7899 */ /* 0x000fc8000801140a */
[----:B------:R-:W-:-:S04]  /*c650*/  ULEA.HI UR11, UR11, UR10, URZ, 0x7 ;  /* 0x0000000a0b0b7291 */ /* 0x000fc8000f8f383f */
[----:B------:R-:W-:-:S04]  /*c660*/  USHF.R.S32.HI UR11, URZ, 0x7, UR11 ;  /* 0x000000073f0b7899 */ /* 0x000fc8000801140b */
[----:B------:R-:W-:-:S04]  /*c670*/  UISETP.LT.AND UP0, UPT, UR16, UR11, UPT ;  /* 0x0000000b1000728c */ /* 0x000fc8000bf01270 */
[----:B------:R-:W-:-:S06]  /*c680*/  USEL UR11, UR16, UR11, UP0 ;  /* 0x0000000b100b7287 */ /* 0x000fcc0008000000 */
[----:B------:R-:W-:-:S07]  /*c690*/  VIADD R5, R8, UR11 ;  /* 0x0000000b08057c36 */ /* 0x000fce0008000000 */
.L_x_2633:
[----:B------:R-:W2:Y:S04]  /*c6a0*/  LDG.E.STRONG.GPU R4, desc[UR36][R2.64] ;  /* 0x0000002402047981 */ /* 0x000ea8000c1ef900 */
[----:B--2---:R-:W-:Y:S01]  /*c6b0*/  CCTL.IVALL ;  /* 0x00000000ff00798f */ /* 0x004fe20002000000 */
[----:B------:R-:W-:Y:S05]  /*c6c0*/  YIELD ;  /* 0x0000000000007946 */ /* 0x000fea0003800000 */
[----:B------:R-:W-:-:S13]  /*c6d0*/  ISETP.NE.AND P1, PT, R4, R5, PT ;  /* 0x000000050400720c */ /* 0x000fda0003f25270 */
[----:B------:R-:W-:Y:S05]  /*c6e0*/  @P1 BRA `(.L_x_2633) ;  /* 0xfffffffc00ec1947 */ /* 0x000fea000383ffff */
.L_x_2632:
[----:B------:R-:W-:Y:S05]  /*c6f0*/  BSYNC B0 ;  /* 0x0000000000007941 */ /* 0x000fea0003800000 */
.L_x_2631:
[----:B------:R-:W-:-:S03]  /*c700*/  UMOV UR10, 0xffffffff ;  /* 0xffffffff000a7882 */ /* 0x000fc60000000000 */
[----:B------:R-:W-:Y:S05]  /*c710*/  BRA.DIV UR10, `(.L_x_2634) ;  /* 0x000000260a987947 */ /* 0x000fea000b800000 */
[----:B------:R-:W-:Y:S01]  /*c720*/  NOP ;  /* 0x0000000000007918 */ /* 0x000fe20000000000 */
.L_x_2684:
        /* <DEDUP_REMOVED lines=15> */
.L_x_2636:
[----:B------:R-:W-:Y:S05]  /*c820*/  BSYNC B0 ;  /* 0x0000000000007941 */ /* 0x000fea0003800000 */
.L_x_2635:
        /* <DEDUP_REMOVED lines=15> */
.L_x_2638:
[----:B------:R-:W-:Y:S05]  /*c920*/  BSYNC B0 ;  /* 0x0000000000007941 */ /* 0x000fea0003800000 */
.L_x_2637:
[----:B------:R-:W-:Y:S06]  /*c930*/  BAR.ARV 0xa, 0xa0 ;  /* 0x0282800000007b1d */ /* 0x000fec0000002000 */
[----:B------:R-:W-:Y:S04]  /*c940*/  BSSY B0, `(.L_x_2639) ;  /* 0x0000003000007945 */ /* 0x000fe80003800000 */
[----:B------:R-:W-:Y:S05]  /*c950*/  @!P0 BRA `(.L_x_2640) ;  /* 0x0000000000048947 */ /* 0x000fea0003800000 */
[----:B------:R-:W-:-:S04]  /*c960*/  DEPBAR.LE SB0, 0x0 ;  /* 0x000080000000791a */ /* 0x000fc80000000000 */
.L_x_2640:
[----:B------:R-:W-:Y:S05]  /*c970*/  BSYNC B0 ;  /* 0x0000000000007941 */ /* 0x000fea0003800000 */
.L_x_2639:
        /* <DEDUP_REMOVED lines=19> */
.L_x_2642:
[----:B------:R-:W-:Y:S05]  /*cab0*/  BSYNC B0 ;  /* 0x0000000000007941 */ /* 0x000fea0003800000 */
.L_x_2641:
[----:B------:R-:W-:Y:S02]  /*cac0*/  UIADD3 UR17, UR17, 0x2, URZ ;  /* 0x0000000211117890 */ /* 0x000fe4000fffe03f */
[----:B------:R-:W-:Y:S02]  /*cad0*/  UIADD3 UR4, UR4, 0x3000, URZ ;  /* 0x0000300004047890 */ /* 0x000fe4000fffe03f */
[----:B------:R-:W-:-:S06]  /*cae0*/  UISETP.GE.AND UP0, UPT, UR17, UR5, UPT ;  /* 0x000000051100728c */ /* 0x000fcc000bf06270 */
[----:B------:R-:W-:-:S13]  /*caf0*/  PLOP3.LUT P1, PT, PT, PT, UP0, 0x80, 0x0 ;  /* 0x000000000000781c */ /* 0x000fda0003f2f008 */
[----:B------:R-:W-:Y:S05]  /*cb00*/  @!P1 BRA `(.L_x_2643) ;  /* 0xfffffff400449947 */ /* 0x000fea000383ffff */
[----:B------:R-:W-:Y:S05]  /*cb10*/  BRA `(.L_x_2548) ;  /* 0x0000001c00d87947 */ /* 0x000fea0003800000 */
.L_x_2602:
        /* <DEDUP_REMOVED lines=21> */
.L_x_2644:
[----:B------:R-:W-:Y:S01]  /*cc70*/  ULDC UR9, c[0x0][0xb44] ;  /* 0x0002d10000097ab9 */ /* 0x000fe20000000800 */
[----:B------:R-:W-:Y:S01]  /*cc80*/  UMOV UR7, UR8 ;  /* 0x0000000800077c82 */ /* 0x000fe20008000000 */
[----:B------:R-:W-:-:S11]  /*cc90*/  UISETP.NE.AND UP0, UPT, UR9, 0x1, UPT ;  /* 0x000000010900788c */ /* 0x000fd6000bf05270 */
[----:B------:R-:W-:Y:S02]  /*cca0*/  @UP0 ULDC.64 UR10, c[0x0][0xb48] ;  /* 0x0002d200000a0ab9 */ /* 0x000fe40000000a00 */
[----:B------:R-:W-:-:S04]  /*ccb0*/  UIMAD.WIDE.U32 UR4, UR8, UR10, URZ ;  /* 0x0000000a080472a5 */ /* 0x000fc8000f8e003f */
[----:B------:R-:W-:-:S04]  /*ccc0*/  @UP0 USHF.R.U32.HI UR7, URZ, UR11, UR5 ;  /* 0x0000000b3f070299 */ /* 0x000fc80008011605 */
[----:B------:R-:W-:-:S12]  /*ccd0*/  UIMAD UR4, UR7, UR9, URZ ;  /* 0x00000009070472a4 */ /* 0x000fd8000f8e023f */
.L_x_2645:
        /* <DEDUP_REMOVED lines=17> */
[----:B------:R-:W-:Y:S01]  /*cdf0*/  ULOP3.LUT UR7, URZ, UR7, URZ, 0x33, !UPT ;  /* 0x000000073f077292 */ /* 0x000fe2000f8e333f */
[----:B------:R-:W-:-:S03]  /*ce00*/  ULDC UR4, c[0x0][0xb2c] ;  /* 0x0002cb0000047ab9 */ /* 0x000fc60000000800 */
[----:B------:R-:W-:-:S03]  /*ce10*/  UIADD3 UR7, UR7, UR4, URZ ;  /* 0x0000000407077290 */ /* 0x000fc6000fffe03f */
[----:B------:R-:W1:Y:S01]  /*ce20*/  LDC R2, c[0x0][0x290] ;  /* 0x0000a400ff027b82 */ /* 0x000e620000000800 */
[----:B------:R-:W-:Y:S01]  /*ce30*/  USHF.L.U32 UR11, UR7, 0x7, URZ ;  /* 0x00000007070b7899 */ /* 0x000fe2000800063f */
[----:B------:R-:W-:-:S05]  /*ce40*/  ULDC UR4, c[0x0][0x74c] ;  /* 0x0001d30000047ab9 */ /* 0x000fca0000000800 */
        /* <DEDUP_REMOVED lines=56> */
.L_x_2685:
        /* <DEDUP_REMOVED lines=12> */
.L_x_2649:
        /* <DEDUP_REMOVED lines=68> */
[----:B------:R-:W-:Y:S01]  /*d6d0*/  MOV R13, R5 ;  /* 0x00000005000d7202 */ /* 0x000fe20000000f00 */
[----:B------:R-:W-:-:S07]  /*d6e0*/  IMAD.MOV.U32 R8, RZ, RZ, 0x1 ;  /* 0x00000001ff087424 */ /* 0x000fce00078e00ff */
.L_x_2660:
[----:B--23--:R-:W-:-:S04]  /*d6f0*/  SHF.L.U32 R17, R8, 0x1f, RZ ;  /* 0x0000001f08117819 */ /* 0x00cfc800000006ff */
[----:B------:R-:W2:Y:S02]  /*d700*/  SYNCS.PHASECHK.TRANS64.TRYWAIT P1, [R0+URZ+0x26840], R17 ;  /* 0x02684011000075a7 */ /* 0x000ea4000802017f */
[----:B--2---:R-:W-:Y:S05]  /*d710*/  @!P1 BRA `(.L_x_2652) ;  /* 0x0000001400c89947 */ /* 0x004fea0003800000 */
.L_x_2686:
[----:B------:R-:W-:Y:S05]  /*d720*/  @P0 BRA `(.L_x_2653) ;  /* 0x00000000001c0947 */ /* 0x000fea0003800000 */
[----:B------:R-:W3:Y:S01]  /*d730*/  S2R R2, SR_TID.X ;  /* 0x0000000000027919 */ /* 0x000ee20000002100 */
[----:B------:R-:W-:-:S04]  /*d740*/  MOV R3, 0x3180 ;  /* 0x0000318000037802 */ /* 0x000fc80000000f00 */
[----:B------:R4:W-:Y:S01]  /*d750*/  SYNCS.ARRIVE.TRANS64 RZ, [R0+URZ+0x26830], R3 ;  /* 0x0268300300ff79a7 */ /* 0x0009e2000800003f */
[----:B---3--:R-:W-:-:S04]  /*d760*/  LOP3.LUT R2, R2, 0x1f, RZ, 0xc0, !PT ;  /* 0x0000001f02027812 */ /* 0x008fc800078ec0ff */
[----:B------:R-:W-:-:S13]  /*d770*/  ISETP.NE.AND P1, PT, R2, RZ, PT ;  /* 0x000000ff0200720c */ /* 0x000fda0003f25270 */
[----:B----4-:R-:W-:Y:S05]  /*d780*/  @!P1 BRA `(.L_x_2653) ;  /* 0x0000000000049947 */ /* 0x010fea0003800000 */
[----:B------:R-:W-:Y:S01]  /*d790*/  BPT.TRAP 0x1 ;  /* 0x000000040000795c */ /* 0x000fe20000300000 */
.L_x_2653:
        /* <DEDUP_REMOVED lines=29> */
.L_x_2687:
        /* <DEDUP_REMOVED lines=8> */
.L_x_2655:
[----:B------:R-:W3:Y:S01]  /*d9f0*/  LDL.64 R2, [R1] ;  /* 0x0000000001027983 */ /* 0x000ee20000100a00 */
[----:B------:R-:W-:Y:S01]  /*da00*/  VIADD R19, R18, 0x60 ;  /* 0x0000006012137836 */ /* 0x000fe20000000000 */
[----:B------:R-:W-:Y:S02]  /*da10*/  ULDC.64 UR4, c[0x0][0x700] ;  /* 0x0001c00000047ab9 */ /* 0x000fe40000000a00 */
[----:B------:R-:W-:Y:S02]  /*da20*/  MOV R9, UR4 ;  /* 0x0000000400097c02 */ /* 0x000fe40008000f00 */
[----:B---3--:R-:W-:-:S04]  /*da30*/  IADD3 R2, P1, R19, R2, RZ ;  /* 0x0000000213027210 */ /* 0x008fc80007f3e0ff */
[----:B------:R-:W-:-:S04]  /*da40*/  LEA R3, P2, R2, R9, 0x2 ;  /* 0x0000000902037211 */ /* 0x000fc800078410ff */
[----:B------:R-:W-:Y:S02]  /*da50*/  R2UR UR14, R3 ;  /* 0x00000000030e72ca */ /* 0x000fe400000e0000 */
[----:B------:R-:W3:Y:S01]  /*da60*/  LDL R3, [R1+0x8] ;  /* 0x0000080001037983 */ /* 0x000ee20000100800 */
[----:B------:R-:W-:Y:S01]  /*da70*/  SHF.R.S32.HI R20, RZ, 0x1f, R19 ;  /* 0x0000001fff147819 */ /* 0x000fe20000011413 */
[----:B------:R-:W-:Y:S01]  /*da80*/  IMAD.U32 R10, RZ, RZ, UR5 ;  /* 0x00000005ff0a7e24 */ /* 0x000fe2000f8e00ff */
[----:B------:R-:W-:Y:S01]  /*da90*/  R2UR UR8, R0 ;  /* 0x00000000000872ca */ /* 0x000fe200000e0000 */
[----:B------:R-:W-:Y:S01]  /*daa0*/  UMOV UR6, 0x0 ;  /* 0x0000000000067882 */ /* 0x000fe20000000000 */
[----:B------:R-:W-:Y:S01]  /*dab0*/  R2UR UR19, R19 ;  /* 0x00000000131372ca */ /* 0x000fe200000e0000 */
[----:B------:R-:W-:Y:S01]  /*dac0*/  UMOV UR7, 0x14f00000 ;  /* 0x14f0000000077882 */ /* 0x000fe20000000000 */
[----:B------:R-:W-:Y:S01]  /*dad0*/  UMOV UR18, URZ ;  /* 0x0000003f00127c82 */ /* 0x000fe20008000000 */
[----:B------:R-:W-:-:S08]  /*dae0*/  UMOV UR10, 0x18 ;  /* 0x00000018000a7882 */ /* 0x000fd00000000000 */
[----:B------:R-:W-:Y:S02]  /*daf0*/  UIADD3 UR16, UR8, 0x11000, URZ ;  /* 0x0001100008107890 */ /* 0x000fe4000fffe03f */
[----:B------:R-:W-:Y:S02]  /*db00*/  UIADD3 UR17, UR8, 0x26818, URZ ;  /* 0x0002681808117890 */ /* 0x000fe4000fffe03f */
[----:B------:R-:W-:-:S05]  /*db10*/  UIADD3 UR8, UR8, 0x1a200, URZ ;  /* 0x0001a20008087890 */ /* 0x000fca000fffe03f */
[----:B------:R-:W-:Y:S01]  /*db20*/  UMOV UR9, UR17 ;  /* 0x0000001100097c82 */ /* 0x000fe20008000000 */
[----:B---3--:R-:W-:-:S04]  /*db30*/  IADD3.X R3, R20, R3, RZ, P1, !PT ;  /* 0x0000000314037210 */ /* 0x008fc80000ffe4ff */
[----:B------:R-:W-:-:S04]  /*db40*/  LEA.HI.X R2, R2, R10, R3, 0x2, P2 ;  /* 0x0000000a02027211 */ /* 0x000fc800010f1403 */
[----:B------:R-:W-:Y:S02]  /*db50*/  R2UR UR15, R2 ;  /* 0x00000000020f72ca */ /* 0x000fe400000e0000 */
[----:B------:R-:W-:-:S04]  /*db60*/  IADD3 R2, P1, R11, 0xf0, RZ ;  /* 0x000000f00b027810 */ /* 0x000fc80007f3e0ff */
[----:B------:R-:W-:Y:S01]  /*db70*/  R2UR UR4, R2 ;  /* 0x00000000020472ca */ /* 0x000fe200000e0000 */
[----:B------:R-:W-:-:S05]  /*db80*/  IMAD.X R3, RZ, RZ, R12, P1 ;  /* 0x000000ffff037224 */ /* 0x000fca00008e060c */
[----:B------:R-:W-:-:S13]  /*db90*/  R2UR UR5, R3 ;  /* 0x00000000030572ca */ /* 0x000fda00000e0000 */
[----:B------:R3:W-:Y:S01]  /*dba0*/  UTMALDG.4D [UR16], [UR4], desc[UR6] ;  /* 0x00000610040075b4 */ /* 0x0007e20008019000 */
[----:B------:R3:W-:Y:S01]  /*dbb0*/  UBLKCP.S.G [UR8], [UR14], UR10 ;  /* 0x000000080e0073ba */ /* 0x0007e2000800020a */
[----:B------:R-:W4:Y:S02]  /*dbc0*/  SYNCS.PHASECHK.TRANS64.TRYWAIT P1, [R0+URZ+0x26848], R17 ;  /* 0x02684811000075a7 */ /* 0x000f24000802017f */
[----:B---34-:R-:W-:Y:S05]  /*dbd0*/  @!P1 BRA `(.L_x_2656) ;  /* 0x0000001000c09947 */ /* 0x018fea0003800000 */
.L_x_2688:
        /* <DEDUP_REMOVED lines=8> */
.L_x_2657:
        /* <DEDUP_REMOVED lines=23> */
[----:B----45:R-:W-:Y:S05]  /*ddd0*/  @!P1 BRA `(.L_x_2658) ;  /* 0x0000001000549947 */ /* 0x030fea0003800000 */
.L_x_2690:
        /* <DEDUP_REMOVED lines=8> */
.L_x_2659:
[----:B----4-:R-:W4:Y:S04]  /*de60*/  LDL.64 R4, [R1] ;  /* 0x0000000001047983 */ /* 0x010f280000100a00 */
[----:B------:R-:W5:Y:S01]  /*de70*/  LDL R14, [R1+0x8] ;  /* 0x00000800010e7983 */ /* 0x000f620000100800 */
        /* <DEDUP_REMOVED lines=8> */
[----:B------:R-:W-:Y:S01]  /*df00*/  R2UR UR5, R3 ;  /* 0x00000000030572ca */ /* 0x000fe200000e0000 */
[----:B------:R-:W-:-:S04]  /*df10*/  VIADD R13, R13, 0x2 ;  /* 0x000000020d0d7836 */ /* 0x000fc80000000000 */
        /* <DEDUP_REMOVED lines=8> */
[----:B------:R-:W-:Y:S01]  /*dfa0*/  R2UR UR14, R5 ;  /* 0x00000000050e72ca */ /* 0x000fe200000e0000 */
[----:B------:R-:W-:-:S05]  /*dfb0*/  IMAD.U32 R5, RZ, RZ, UR19 ;  /* 0x00000013ff057e24 */ /* 0x000fca000f8e00ff */
[----:B-----5:R-:W-:Y:S02]  /*dfc0*/  LEA.HI.X.SX32 R5, R5, R14, 0x1, P1 ;  /* 0x0000000e05057211 */ /* 0x020fe400008f0eff */
[----:B------:R-:W-:Y:S02]  /*dfd0*/  ISETP.NE.AND P1, PT, R16, RZ, PT ;  /* 0x000000ff1000720c */ /* 0x000fe40003f25270 */
[----:B------:R-:W-:-:S04]  /*dfe0*/  LEA.HI.X R5, R4, R10, R5, 0x2, P2 ;  /* 0x0000000a04057211 */ /* 0x000fc800010f1405 */
[----:B------:R-:W-:-:S13]  /*dff0*/  R2UR UR15, R5 ;  /* 0x00000000050f72ca */ /* 0x000fda00000e0000 */
[----:B------:R1:W-:Y:S02]  /*e000*/  UBLKCP.S.G [UR8], [UR14], UR10 ;  /* 0x000000080e0073ba */ /* 0x0003e4000800020a */
[----:B-1----:R-:W-:Y:S05]  /*e010*/  @P1 BRA `(.L_x_2660) ;  /* 0xfffffff400b41947 */ /* 0x002fea000383ffff */
.L_x_2651:
[----:B-1----:R-:W4:Y:S04]  /*e020*/  LDL.LU R4, [R1+0x18] ;  /* 0x0000180001047983 */ /* 0x002f280000300800 */
[----:B------:R1:W5:Y:S01]  /*e030*/  LDL R5, [R1+0x1c] ;  /* 0x00001c0001057983 */ /* 0x0003620000100800 */
[----:B----4-:R-:W-:-:S13]  /*e040*/  ISETP.NE.AND P1, PT, R4, RZ, PT ;  /* 0x000000ff0400720c */ /* 0x010fda0003f25270 */
[----:B-1----:R-:W-:Y:S05]  /*e050*/  @!P1 BRA `(.L_x_2650) ;  /* 0x0000000400249947 */ /* 0x002fea0003800000 */
[----:B------:R-:W-:-:S04]  /*e060*/  SHF.L.U32 R14, R8, 0x1f, RZ ;  /* 0x0000001f080e7819 */ /* 0x000fc800000006ff */
[----:B------:R-:W1:Y:S02]  /*e070*/  SYNCS.PHASECHK.TRANS64.TRYWAIT P1, [R0+URZ+0x26840], R14 ;  /* 0x0268400e000075a7 */ /* 0x000e64000802017f */
[----:B-1----:R-:W-:Y:S05]  /*e080*/  @!P1 BRA `(.L_x_2661) ;  /* 0x0000000c00c09947 */ /* 0x002fea0003800000 */
.L_x_2691:
[----:B------:R-:W-:Y:S05]  /*e090*/  @P0 BRA `(.L_x_2662) ;  /* 0x00000000001c0947 */ /* 0x000fea0003800000 */
[----:B------:R-:W4:Y:S02]  /*e0a0*/  S2R R4, SR_TID.X ;  /* 0x0000000000047919 */ /* 0x000f240000002100 */
[----:B----45:R-:W-:Y:S02]  /*e0b0*/  LOP3.LUT R5, R4, 0x1f, RZ, 0xc0, !PT ;  /* 0x0000001f04057812 */ /* 0x030fe400078ec0ff */
[----:B------:R-:W-:Y:S02]  /*e0c0*/  MOV R4, 0x3180 ;  /* 0x0000318000047802 */ /* 0x000fe40000000f00 */
[----:B------:R-:W-:Y:S02]  /*e0d0*/  ISETP.NE.AND P1, PT, R5, RZ, PT ;  /* 0x000000ff0500720c */ /* 0x000fe40003f25270 */
[----:B------:R4:W-:Y:S11]  /*e0e0*/  SYNCS.ARRIVE.TRANS64 RZ, [R0+URZ+0x26830], R4 ;  /* 0x0268300400ff79a7 */ /* 0x0009f6000800003f */
[----:B----4-:R-:W-:Y:S05]  /*e0f0*/  @!P1 BRA `(.L_x_2662) ;  /* 0x0000000000049947 */ /* 0x010fea0003800000 */
[----:B------:R-:W-:Y:S01]  /*e100*/  BPT.TRAP 0x1 ;  /* 0x000000040000795c */ /* 0x000fe20000300000 */
.L_x_2662:
        /* <DEDUP_REMOVED lines=24> */
[----:B------:R-:W1:Y:S02]  /*e290*/  SYNCS.PHASECHK.TRANS64.TRYWAIT P1, [R0+URZ+0x26828], R14 ;  /* 0x0268280e000075a7 */ /* 0x000e64000802017f */
[----:B-1--4-:R-:W-:Y:S05]  /*e2a0*/  @!P1 BRA `(.L_x_2663) ;  /* 0x0000000c004c9947 */ /* 0x012fea0003800000 */
.L_x_2692:
[----:B------:R-:W-:Y:S05]  /*e2b0*/  @P0 BRA `(.L_x_2664) ;  /* 0x00000000001c0947 */ /* 0x000fea0003800000 */
[----:B------:R-:W4:Y:S01]  /*e2c0*/  S2R R4, SR_TID.X ;  /* 0x0000000000047919 */ /* 0x000f220000002100 */
[----:B------:R-:W-:-:S04]  /*e2d0*/  MOV R5, 0x3180 ;  /* 0x0000318000057802 */ /* 0x000fc80000000f00 */
[----:B------:R1:W-:Y:S01]  /*e2e0*/  SYNCS.ARRIVE.TRANS64 RZ, [R0+URZ+0x26818], R5 ;  /* 0x0268180500ff79a7 */ /* 0x0003e2000800003f */
[----:B----4-:R-:W-:-:S04]  /*e2f0*/  LOP3.LUT R4, R4, 0x1f, RZ, 0xc0, !PT ;  /* 0x0000001f04047812 */ /* 0x010fc800078ec0ff */
[----:B------:R-:W-:-:S13]  /*e300*/  ISETP.NE.AND P0, PT, R4, RZ, PT ;  /* 0x000000ff0400720c */ /* 0x000fda0003f05270 */
[----:B-1----:R-:W-:Y:S05]  /*e310*/  @!P0 BRA `(.L_x_2664) ;  /* 0x0000000000048947 */ /* 0x002fea0003800000 */
[----:B------:R-:W-:Y:S01]  /*e320*/  BPT.TRAP 0x1 ;  /* 0x000000040000795c */ /* 0x000fe20000300000 */
.L_x_2664:
        /* <DEDUP_REMOVED lines=14> */
[----:B------:R-:W-:-:S04]  /*e410*/  MOV R2, 0x1 ;  /* 0x0000000100027802 */ /* 0x000fc80000000f00 */
[----:B------:R-:W-:Y:S02]  /*e420*/  UMOV UR9, UR17 ;  /* 0x0000001100097c82 */ /* 0x000fe40008000000 */
[----:B------:R1:W-:Y:S01]  /*e430*/  UTMALDG.4D [UR16], [UR4], desc[UR6] ;  /* 0x00000610040075b4 */ /* 0x0003e20008019000 */
[----:B----4-:R-:W-:Y:S01]  /*e440*/  IMAD.U32 R5, RZ, RZ, UR19 ;  /* 0x00000013ff057e24 */ /* 0x010fe2000f8e00ff */
[----:B------:R-:W-:-:S04]  /*e450*/  IADD3 R4, P0, R4, UR19, RZ ;  /* 0x0000001304047c10 */ /* 0x000fc8000ff1e0ff */
        /* <DEDUP_REMOVED lines=9> */
.L_x_2650:
[----:B------:R-:W4:Y:S01]  /*e4f0*/  LDL R3, [R1+0x10] ;  /* 0x0000100001037983 */ /* 0x000f220000100800 */
[----:B------:R-:W1:Y:S02]  /*e500*/  S2R R2, SR_TID.X ;  /* 0x0000000000027919 */ /* 0x000e640000002100 */
[----:B-1----:R-:W-:-:S04]  /*e510*/  LOP3.LUT R2, R2, 0x7f, RZ, 0xc0, !PT ;  /* 0x0000007f02027812 */ /* 0x002fc800078ec0ff */
[----:B------:R-:W-:Y:S01]  /*e520*/  ISETP.NE.AND P1, PT, R2, RZ, PT ;  /* 0x000000ff0200720c */ /* 0x000fe20003f25270 */
[----:B----4-:R-:W-:Y:S01]  /*e530*/  IMAD R4, R3, 0x8, R0 ;  /* 0x0000000803047824 */ /* 0x010fe200078e0200 */
[----:B------:R-:W-:-:S04]  /*e540*/  SHF.L.U32 R3, R8, 0x1f, RZ ;  /* 0x0000001f08037819 */ /* 0x000fc800000006ff */
[----:B------:R-:W1:Y:S02]  /*e550*/  SYNCS.PHASECHK.TRANS64.TRYWAIT P0, [R4+URZ+0x26840], R3 ;  /* 0x02684003040075a7 */ /* 0x000e64000800017f */
[----:B-1----:R-:W-:Y:S05]  /*e560*/  @!P0 BRA `(.L_x_2665) ;  /* 0x0000000800b08947 */ /* 0x002fea0003800000 */
.L_x_2693:
[----:B------:R-:W-:Y:S05]  /*e570*/  @P1 BRA `(.L_x_2666) ;  /* 0x0000000000181947 */ /* 0x000fea0003800000 */
[----:B------:R-:W4:Y:S01]  /*e580*/  S2R R2, SR_TID.X ;  /* 0x0000000000027919 */ /* 0x000f220000002100 */
[----:B-1----:R-:W-:-:S04]  /*e590*/  MOV R3, 0x3180 ;  /* 0x0000318000037802 */ /* 0x002fc80000000f00 */
[----:B------:R1:W-:Y:S01]  /*e5a0*/  SYNCS.ARRIVE.TRANS64 RZ, [R4+URZ+0x26830], R3 ;  /* 0x0268300304ff79a7 */ /* 0x0003e2000800003f */
[----:B----4-:R-:W-:-:S13]  /*e5b0*/  LOP3.LUT P0, RZ, R2, 0x1f, RZ, 0xc0, !PT ;  /* 0x0000001f02ff7812 */ /* 0x010fda000780c0ff */
[----:B-1----:R-:W-:Y:S05]  /*e5c0*/  @!P0 BRA `(.L_x_2666) ;  /* 0x0000000000048947 */ /* 0x002fea0003800000 */
[----:B------:R-:W-:Y:S01]  /*e5d0*/  BPT.TRAP 0x1 ;  /* 0x000000040000795c */ /* 0x000fe20000300000 */
.L_x_2666:
        /* <DEDUP_REMOVED lines=10> */
[----:B------:R-:W-:Y:S01]  /*e680*/  IMAD.U32 R10, RZ, RZ, UR19 ;  /* 0x00000013ff0a7e24 */ /* 0x000fe2000f8e00ff */
[----:B------:R-:W-:Y:S02]  /*e690*/  IADD3 R6, P0, R6, UR19, RZ ;  /* 0x0000001306067c10 */ /* 0x000fe4000ff1e0ff */
[----:B------:R-:W-:Y:S02]  /*e6a0*/  UMOV UR9, UR17 ;  /* 0x0000001100097c82 */ /* 0x000fe40008000000 */
[----:B------:R-:W-:Y:S02]  /*e6b0*/  LEA.HI.X.SX32 R21, R10, R21, 0x1, P0 ;  /* 0x000000150a157211 */ /* 0x000fe400000f0eff */
[----:B-1----:R-:W-:-:S04]  /*e6c0*/  LEA R2, P0, R6, R2, 0x2 ;  /* 0x0000000206027211 */ /* 0x002fc800078010ff */
[----:B------:R-:W-:Y:S02]  /*e6d0*/  LEA.HI.X R3, R6, R3, R21, 0x2, P0 ;  /* 0x0000000306037211 */ /* 0x000fe400000f1415 */
[----:B------:R-:W-:Y:S02]  /*e6e0*/  IADD3 R11, P0, R11, 0x1f0, RZ ;  /* 0x000001f00b0b7810 */ /* 0x000fe40007f1e0ff */
[----:B------:R-:W-:Y:S02]  /*e6f0*/  R2UR UR14, R2 ;  /* 0x00000000020e72ca */ /* 0x000fe400000e0000 */
[----:B------:R-:W-:Y:S01]  /*e700*/  R2UR UR4, R11 ;  /* 0x000000000b0472ca */ /* 0x000fe200000e0000 */
[----:B------:R-:W-:Y:S01]  /*e710*/  IMAD.X R12, RZ, RZ, R12, P0 ;  /* 0x000000ffff0c7224 */ /* 0x000fe200000e060c */
[----:B------:R-:W-:-:S04]  /*e720*/  R2UR UR15, R3 ;  /* 0x00000000030f72ca */ /* 0x000fc800000e0000 */
[----:B------:R-:W-:Y:S01]  /*e730*/  R2UR UR5, R12 ;  /* 0x000000000c0572ca */ /* 0x000fe200000e0000 */
[C---:B----4-:R-:W-:Y:S01]  /*e740*/  IMAD R4, R9.reuse, 0x3000, R0 ;  /* 0x0000300009047824 */ /* 0x050fe200078e0200 */
[----:B--23--:R-:W-:-:S04]  /*e750*/  LEA R0, R9, R0, 0x9 ;  /* 0x0000000009007211 */ /* 0x00cfc800078e48ff */
[----:B------:R-:W-:Y:S02]  /*e760*/  R2UR UR16, R4 ;  /* 0x00000000041072ca */ /* 0x000fe400000e0000 */
[----:B------:R-:W-:Y:S02]  /*e770*/  R2UR UR8, R0 ;  /* 0x00000000000872ca */ /* 0x000fe400000e0000 */
[----:B------:R-:W-:-:S04]  /*e780*/  IADD3 R0, R9, 0x1, RZ ;  /* 0x0000000109007810 */ /* 0x000fc80007ffe0ff */
        /* <DEDUP_REMOVED lines=9> */
.L_x_2647:
[----:B------:R-:W-:Y:S05]  /*e820*/  BSYNC B0 ;  /* 0x0000000000007941 */ /* 0x000fea0003800000 */
.L_x_2646:
[----:B------:R-:W-:-:S03]  /*e830*/  UMOV UR4, 0xffffffff ;  /* 0xffffffff00047882 */ /* 0x000fc60000000000 */
[----:B------:R-:W-:Y:S05]  /*e840*/  BRA.DIV UR4, `(.L_x_2667) ;  /* 0x0000000a040c7947 */ /* 0x000fea000b800000 */
[----:B------:R-:W-:-:S13]  /*e850*/  ELECT P6, URZ, PT ;  /* 0x00000000003f782f */ /* 0x000fda00038c0000 */
.L_x_2696:
[----:B------:R-:W-:Y:S05]  /*e860*/  @!P6 BRA `(.L_x_2548) ;  /* 0x000000000084e947 */ /* 0x000fea0003800000 */
[----:B------:R-:W2:Y:S02]  /*e870*/  LDL.LU R2, [R1+0xc] ;  /* 0x00000c0001027983 */ /* 0x000ea40000300800 */
[----:B--2---:R-:W-:-:S04]  /*e880*/  LOP3.LUT R2, R2, 0x2, RZ, 0xfc, !PT ;  /* 0x0000000202027812 */ /* 0x004fc800078efcff */
[----:B------:R-:W-:-:S13]  /*e890*/  ISETP.NE.AND P2, PT, R2, 0x3, PT ;  /* 0x000000030200780c */ /* 0x000fda0003f45270 */
[----:B------:R-:W-:Y:S05]  /*e8a0*/  @!P2 BRA `(.L_x_2668) ;  /* 0x000000000004a947 */ /* 0x000fea0003800000 */
[----:B------:R-:W-:Y:S01]  /*e8b0*/  BPT.TRAP 0x1 ;  /* 0x000000040000795c */ /* 0x000fe20000300000 */
.L_x_2668:
        /* <DEDUP_REMOVED lines=15> */
.L_x_2697:
[----:B------:R-:W2:Y:S02]  /*e9b0*/  SYNCS.PHASECHK.TRANS64.TRYWAIT P0, [R3+URZ], R2 ;  /* 0x00000002030075a7 */ /* 0x000ea4000800017f */
[----:B--2---:R-:W-:Y:S05]  /*e9c0*/  @!P0 BRA `(.L_x_2670) ;  /* 0x0000000400e08947 */ /* 0x004fea0003800000 */
.L_x_2698:
[----:B------:R-:W-:Y:S05]  /*e9d0*/  @!P2 BRA `(.L_x_2671) ;  /* 0x000000000004a947 */ /* 0x000fea0003800000 */
[----:B------:R-:W-:Y:S01]  /*e9e0*/  BPT.TRAP 0x1 ;  /* 0x000000040000795c */ /* 0x000fe20000300000 */
.L_x_2671:
[----:B--2---:R-:W-:-:S05]  /*e9f0*/  VIADD R3, R9, 0x26840 ;  /* 0x0002684009037836 */ /* 0x004fca0000000000 */
[----:B------:R-:W-:-:S04]  /*ea00*/  LEA R5, R0, R3, 0x3 ;  /* 0x0000000300057211 */ /* 0x000fc800078e18ff */
[----:B------:R-:W2:Y:S02]  /*ea10*/  SYNCS.PHASECHK.TRANS64.TRYWAIT P0, [R5+URZ], R4 ;  /* 0x00000004050075a7 */ /* 0x000ea4000800017f */
[----:B--2---:R-:W-:Y:S05]  /*ea20*/  @!P0 BRA `(.L_x_2672) ;  /* 0x0000000400dc8947 */ /* 0x004fea0003800000 */
.L_x_2699:
[----:B------:R-:W-:-:S07]  /*ea30*/  IMAD R3, R6, 0x8, R3 ;  /* 0x0000000806037824 */ /* 0x000fce00078e0203 */
.L_x_2673:
[----:B---3--:R3:W4:Y:S02]  /*ea40*/  SYNCS.PHASECHK.TRANS64.TRYWAIT P0, [R3+URZ], R2 ;  /* 0x00000002030075a7 */ /* 0x008724000800017f */
[----:B----4-:R-:W-:Y:S05]  /*ea50*/  @!P0 NANOSLEEP.SYNCS 0x989680 ;  /* 0x009896800000895d */ /* 0x010fea0003900000 */
[----:B------:R-:W4:Y:S02]  /*ea60*/  @!P0 SYNCS.PHASECHK.TRANS64 P0, [R3+URZ], R2 ;  /* 0x00000002030085a7 */ /* 0x000f24000800007f */
[----:B----4-:R-:W-:Y:S05]  /*ea70*/  @!P0 BRA `(.L_x_2673) ;  /* 0xfffffffc00f08947 */ /* 0x010fea000383ffff */
.L_x_2548:
[----:B------:R-:W-:Y:S05]  /*ea80*/  BSYNC B6 ;  /* 0x0000000000067941 */ /* 0x000fea0003800000 */
.L_x_2543:
[----:B------:R-:W-:Y:S05]  /*ea90*/  EXIT ;  /* 0x000000000000794d */ /* 0x000fea0003800000 */
.L_x_2554:
[----:B------:R-:W-:Y:S01]  /*eaa0*/  MOV R12, RZ ;  /* 0x000000ff000c7202 */ /* 0x000fe20000000f00 */
[----:B------:R-:W-:Y:S01]  /*eab0*/  IMAD.MOV.U32 R11, RZ, RZ, 0x1f ;  /* 0x0000001fff0b7424 */ /* 0x000fe200078e00ff */
[----:B------:R-:W-:-:S07]  /*eac0*/  MOV R15, 0xffffffff ;  /* 0xffffffff000f7802 */ /* 0x000fce0000000f00 */
[----:B------:R-:W-:Y:S05]  /*ead0*/  WARPSYNC.COLLECTIVE R15, `(.L_x_2674) ;  /* 0x000000000f087348 */ /* 0x000fea0003c00000 */
[----:B------:R1:W2:Y:S02]  /*eae0*/  SHFL.IDX P6, R14, R13, R12, R11 ;  /* 0x0000000c0d0e7389 */ /* 0x0002a400000c000b */
[----:B-12---:R-:W-:Y:S01]  /*eaf0*/  ENDCOLLECTIVE ;  /* 0x000000000000791b */ /* 0x006fe20003800000 */
.L_x_2674:
[----:B------:R-:W-:Y:S05]  /*eb00*/  BRA `(.L_x_2675) ;  /* 0xffffff24009c7947 */ /* 0x000fea000383ffff */
.L_x_2556:
[----:B----4-:R4:W1:Y:S02]  /*eb10*/  SYNCS.PHASECHK.TRANS64.TRYWAIT P0, [R17+URZ+0x26800], R2 ;  /* 0x02680002110075a7 */ /* 0x010864000800017f */
[----:B-1----:R-:W-:Y:S05]  /*eb20*/  @!P0 NANOSLEEP.SYNCS 0x989680 ;  /* 0x009896800000895d */ /* 0x002fea0003900000 */
[----:B------:R-:W1:Y:S02]  /*eb30*/  @!P0 SYNCS.PHASECHK.TRANS64 P0, [R17+URZ+0x26800], R2 ;  /* 0x02680002110085a7 */ /* 0x000e64000800007f */
[----:B-1----:R-:W-:Y:S05]  /*eb40*/  @!P0 BRA `(.L_x_2556) ;  /* 0xfffffffc00f08947 */ /* 0x002fea000383ffff */
[----:B------:R-:W-:Y:S05]  /*eb50*/  BRA `(.L_x_2555) ;  /* 0xffffff2400b07947 */ /* 0x000fea000383ffff */
.L_x_2561:
[----:B--2---:R2:W3:Y:S02]  /*eb60*/  SYNCS.PHASECHK.TRANS64.TRYWAIT P1, [R8+URZ+0x26810], R21 ;  /* 0x02681015080075a7 */ /* 0x0044e4000802017f */
[----:B---3--:R-:W-:Y:S05]  /*eb70*/  @!P1 NANOSLEEP.SYNCS 0x989680 ;  /* 0x009896800000995d */ /* 0x008fea0003900000 */
[----:B------:R-:W3:Y:S02]  /*eb80*/  @!P1 SYNCS.PHASECHK.TRANS64 P1, [R8+URZ+0x26810], R21 ;  /* 0x02681015080095a7 */ /* 0x000ee4000802007f */
[----:B---3--:R-:W-:Y:S05]  /*eb90*/  @!P1 BRA `(.L_x_2561) ;  /* 0xfffffffc00f09947 */ /* 0x008fea000383ffff */
[----:B------:R-:W-:Y:S05]  /*eba0*/  BRA `(.L_x_2560) ;  /* 0xffffff2c00ec7947 */ /* 0x000fea000383ffff */
.L_x_2565:
[----:B------:R1:W1:Y:S02]  /*ebb0*/  SYNCS.PHASECHK.TRANS64.TRYWAIT P1, [R8+URZ+0x26830], R21 ;  /* 0x02683015080075a7 */ /* 0x000264000802017f */
[----:B-1----:R-:W-:Y:S05]  /*ebc0*/  @!P1 NANOSLEEP.SYNCS 0x989680 ;  /* 0x009896800000995d */ /* 0x002fea0003900000 */
[----:B------:R-:W1:Y:S02]  /*ebd0*/  @!P1 SYNCS.PHASECHK.TRANS64 P1, [R8+URZ+0x26830], R21 ;  /* 0x02683015080095a7 */ /* 0x000e64000802007f */
[----:B-1----:R-:W-:Y:S05]  /*ebe0*/  @!P1 BRA `(.L_x_2565) ;  /* 0xfffffffc00f09947 */ /* 0x002fea000383ffff */
[----:B------:R-:W-:Y:S05]  /*ebf0*/  BRA `(.L_x_2564) ;  /* 0xffffff3000e87947 */ /* 0x000fea000383ffff */
.L_x_2573:
[----:B--2---:R2:W3:Y:S02]  /*ec00*/  SYNCS.PHASECHK.TRANS64.TRYWAIT P1, [R6+URZ+0x26810], R15 ;  /* 0x0268100f060075a7 */ /* 0x0044e4000802017f */
[----:B---3--:R-:W-:Y:S05]  /*ec10*/  @!P1 NANOSLEEP.SYNCS 0x989680 ;  /* 0x009896800000995d */ /* 0x008fea0003900000 */
[----:B------:R-:W3:Y:S02]  /*ec20*/  @!P1 SYNCS.PHASECHK.TRANS64 P1, [R6+URZ+0x26810], R15 ;  /* 0x0268100f060095a7 */ /* 0x000ee4000802007f */
[----:B---3--:R-:W-:Y:S05]  /*ec30*/  @!P1 BRA `(.L_x_2573) ;  /* 0xfffffffc00f09947 */ /* 0x008fea000383ffff */
[----:B------:R-:W-:Y:S05]  /*ec40*/  BRA `(.L_x_2572) ;  /* 0xffffff7000f47947 */ /* 0x000fea000383ffff */
.L_x_2577:
[----:B------:R1:W1:Y:S02]  /*ec50*/  SYNCS.PHASECHK.TRANS64.TRYWAIT P1, [R6+URZ+0x26830], R15 ;  /* 0x0268300f060075a7 */ /* 0x000264000802017f */
[----:B-1----:R-:W-:Y:S05]  /*ec60*/  @!P1 NANOSLEEP.SYNCS 0x989680 ;  /* 0x009896800000995d */ /* 0x002fea0003900000 */
[----:B------:R-:W1:Y:S02]  /*ec70*/  @!P1 SYNCS.PHASECHK.TRANS64 P1, [R6+URZ+0x26830], R15 ;  /* 0x0268300f060095a7 */ /* 0x000e64000802007f */
[----:B-1----:R-:W-:Y:S05]  /*ec80*/  @!P1 BRA `(.L_x_2577) ;  /* 0xfffffffc00f09947 */ /* 0x002fea000383ffff */
[----:B------:R-:W-:Y:S05]  /*ec90*/  BRA `(.L_x_2576) ;  /* 0xffffff7400e47947 */ /* 0x000fea000383ffff */
.L_x_2609:
[----:B------:R-:W-:Y:S01]  /*eca0*/  BSSY B0, `(.L_x_2676) ;  /* 0x0000005000007945 */ /* 0x000fe20003800000 */
[----:B------:R-:W-:-:S07]  /*ecb0*/  IMAD.MOV.U32 R15, RZ, RZ, -0x1 ;  /* 0xffffffffff0f7424 */ /* 0x000fce00078e00ff */
[----:B------:R-:W-:Y:S05]  /*ecc0*/  WARPSYNC.COLLECTIVE R15, `(.L_x_2677) ;  /* 0x000000000f087348 */ /* 0x000fea0003c00000 */
[----:B------:R-:W-:Y:S01]  /*ecd0*/  NOP ;  /* 0x0000000000007918 */ /* 0x000fe20000000000 */
[----:B------:R-:W-:Y:S01]  /*ece0*/  ENDCOLLECTIVE ;  /* 0x000000000000791b */ /* 0x000fe20003800000 */
.L_x_2677:
[----:B------:R-:W-:Y:S05]  /*ecf0*/  BSYNC B0 ;  /* 0x0000000000007941 */ /* 0x000fea0003800000 */
.L_x_2676:
[----:B------:R-:W-:Y:S05]  /*ed00*/  BRA `(.L_x_2678) ;  /* 0xffffffcc00747947 */ /* 0x000fea000383ffff */
.L_x_2622:
[----:B------:R-:W-:Y:S01]  /*ed10*/  BSSY B0, `(.L_x_2679) ;  /* 0x0000005000007945 */ /* 0x000fe20003800000 */
[----:B------:R-:W-:-:S07]  /*ed20*/  MOV R15, 0xffffffff ;  /* 0xffffffff000f7802 */ /* 0x000fce0000000f00 */
[----:B------:R-:W-:Y:S05]  /*ed30*/  WARPSYNC.COLLECTIVE R15, `(.L_x_2680) ;  /* 0x000000000f087348 */ /* 0x000fea0003c00000 */
[----:B------:R-:W-:Y:S01]  /*ed40*/  NOP ;  /* 0x0000000000007918 */ /* 0x000fe20000000000 */
[----:B------:R-:W-:Y:S01]  /*ed50*/  ENDCOLLECTIVE ;  /* 0x000000000000791b */ /* 0x000fe20003800000 */
.L_x_2680:
[----:B------:R-:W-:Y:S05]  /*ed60*/  BSYNC B0 ;  /* 0x0000000000007941 */ /* 0x000fea0003800000 */
.L_x_2679:
[----:B------:R-:W-:Y:S05]  /*ed70*/  BRA `(.L_x_2681) ;  /* 0xffffffd400147947 */ /* 0x000fea000383ffff */
.L_x_2634:
[----:B------:R-:W-:Y:S01]  /*ed80*/  BSSY B0, `(.L_x_2682) ;  /* 0x0000005000007945 */ /* 0x000fe20003800000 */
[----:B------:R-:W-:-:S07]  /*ed90*/  IMAD.MOV.U32 R15, RZ, RZ, -0x1 ;  /* 0xffffffffff0f7424 */ /* 0x000fce00078e00ff */
[----:B------:R-:W-:Y:S05]  /*eda0*/  WARPSYNC.COLLECTIVE R15, `(.L_x_2683) ;  /* 0x000000000f087348 */ /* 0x000fea0003c00000 */
[----:B------:R-:W-:Y:S01]  /*edb0*/  NOP ;  /* 0x0000000000007918 */ /* 0x000fe20000000000 */
[----:B------:R-:W-:Y:S01]  /*edc0*/  ENDCOLLECTIVE ;  /* 0x000000000000791b */ /* 0x000fe20003800000 */
.L_x_2683:
[----:B------:R-:W-:Y:S05]  /*edd0*/  BSYNC B0 ;  /* 0x0000000000007941 */ /* 0x000fea0003800000 */
.L_x_2682:
[----:B------:R-:W-:Y:S05]  /*ede0*/  BRA `(.L_x_2684) ;  /* 0xffffffd800507947 */ /* 0x000fea000383ffff */
.L_x_2648:
[----:B-1----:R1:W2:Y:S02]  /*edf0*/  SYNCS.PHASECHK.TRANS64.TRYWAIT P1, [R0+URZ+0x26820], R3 ;  /* 0x02682003000075a7 */ /* 0x0022a4000802017f */
[----:B--2---:R-:W-:Y:S05]  /*ee00*/  @!P1 NANOSLEEP.SYNCS 0x989680 ;  /* 0x009896800000995d */ /* 0x004fea0003900000 */
[----:B------:R-:W2:Y:S02]  /*ee10*/  @!P1 SYNCS.PHASECHK.TRANS64 P1, [R0+URZ+0x26820], R3 ;  /* 0x02682003000095a7 */ /* 0x000ea4000802007f */
[----:B--2---:R-:W-:Y:S05]  /*ee20*/  @!P1 BRA `(.L_x_2648) ;  /* 0xfffffffc00f09947 */ /* 0x004fea000383ffff */
[----:B------:R-:W-:Y:S05]  /*ee30*/  BRA `(.L_x_2685) ;  /* 0xffffffe000e47947 */ /* 0x000fea000383ffff */
.L_x_2652:
[----:B--2---:R2:W3:Y:S02]  /*ee40*/  SYNCS.PHASECHK.TRANS64.TRYWAIT P1, [R0+URZ+0x26840], R17 ;  /* 0x02684011000075a7 */ /* 0x0044e4000802017f */
[----:B---3--:R-:W-:Y:S05]  /*ee50*/  @!P1 NANOSLEEP.SYNCS 0x989680 ;  /* 0x009896800000995d */ /* 0x008fea0003900000 */
[----:B------:R-:W3:Y:S02]  /*ee60*/  @!P1 SYNCS.PHASECHK.TRANS64 P1, [R0+URZ+0x26840], R17 ;  /* 0x02684011000095a7 */ /* 0x000ee4000802007f */
[----:B---3--:R-:W-:Y:S05]  /*ee70*/  @!P1 BRA `(.L_x_2652) ;  /* 0xfffffffc00f09947 */ /* 0x008fea000383ffff */
[----:B------:R-:W-:Y:S05]  /*ee80*/  BRA `(.L_x_2686) ;  /* 0xffffffe800247947 */ /* 0x000fea000383ffff */
.L_x_2654:
[----:B-1----:R1:W3:Y:S02]  /*ee90*/  SYNCS.PHASECHK.TRANS64.TRYWAIT P1, [R0+URZ+0x26828], R17 ;  /* 0x02682811000075a7 */ /* 0x0022e4000802017f */
[----:B---3--:R-:W-:Y:S05]  /*eea0*/  @!P1 NANOSLEEP.SYNCS 0x989680 ;  /* 0x009896800000995d */ /* 0x008fea0003900000 */
[----:B------:R-:W3:Y:S02]  /*eeb0*/  @!P1 SYNCS.PHASECHK.TRANS64 P1, [R0+URZ+0x26828], R17 ;  /* 0x02682811000095a7 */ /* 0x000ee4000802007f */
[----:B---3--:R-:W-:Y:S05]  /*eec0*/  @!P1 BRA `(.L_x_2654) ;  /* 0xfffffffc00f09947 */ /* 0x008fea000383ffff */
[----:B------:R-:W-:Y:S05]  /*eed0*/  BRA `(.L_x_2687) ;  /* 0xffffffe800a47947 */ /* 0x000fea000383ffff */
.L_x_2656:
[----:B---3--:R3:W4:Y:S02]  /*eee0*/  SYNCS.PHASECHK.TRANS64.TRYWAIT P1, [R0+URZ+0x26848], R17 ;  /* 0x02684811000075a7 */ /* 0x008724000802017f */
[----:B----4-:R-:W-:Y:S05]  /*eef0*/  @!P1 NANOSLEEP.SYNCS 0x989680 ;  /* 0x009896800000995d */ /* 0x010fea0003900000 */
[----:B------:R-:W4:Y:S02]  /*ef00*/  @!P1 SYNCS.PHASECHK.TRANS64 P1, [R0+URZ+0x26848], R17 ;  /* 0x02684811000095a7 */ /* 0x000f24000802007f */
[----:B----4-:R-:W-:Y:S05]  /*ef10*/  @!P1 BRA `(.L_x_2656) ;  /* 0xfffffffc00f09947 */ /* 0x010fea000383ffff */
[----:B------:R-:W-:Y:S05]  /*ef20*/  BRA `(.L_x_2688) ;  /* 0xffffffec002c7947 */ /* 0x000fea000383ffff */
.L_x_2658:
[----:B------:R-:W-:-:S07]  /*ef30*/  SHF.L.U32 R4, R8, 0x1f, RZ ;  /* 0x0000001f08047819 */ /* 0x000fce00000006ff */
.L_x_2689:
[----:B----4-:R4:W1:Y:S02]  /*ef40*/  SYNCS.PHASECHK.TRANS64.TRYWAIT P1, [R0+URZ+0x26820], R4 ;  /* 0x02682004000075a7 */ /* 0x010864000802017f */
[----:B-1----:R-:W-:Y:S05]  /*ef50*/  @!P1 NANOSLEEP.SYNCS 0x989680 ;  /* 0x009896800000995d */ /* 0x002fea0003900000 */
[----:B------:R-:W1:Y:S02]  /*ef60*/  @!P1 SYNCS.PHASECHK.TRANS64 P1, [R0+URZ+0x26820], R4 ;  /* 0x02682004000095a7 */ /* 0x000e64000802007f */
[----:B-1----:R-:W-:Y:S05]  /*ef70*/  @!P1 BRA `(.L_x_2689) ;  /* 0xfffffffc00f09947 */ /* 0x002fea000383ffff */
[----:B------:R-:W-:Y:S05]  /*ef80*/  BRA `(.L_x_2690) ;  /* 0xffffffec00947947 */ /* 0x000fea000383ffff */
.L_x_2661:
[----:B-1----:R1:W4:Y:S02]  /*ef90*/  SYNCS.PHASECHK.TRANS64.TRYWAIT P1, [R0+URZ+0x26840], R14 ;  /* 0x0268400e000075a7 */ /* 0x002324000802017f */
[----:B----4-:R-:W-:Y:S05]  /*efa0*/  @!P1 NANOSLEEP.SYNCS 0x989680 ;  /* 0x009896800000995d */ /* 0x010fea0003900000 */
[----:B------:R-:W4:Y:S02]  /*efb0*/  @!P1 SYNCS.PHASECHK.TRANS64 P1, [R0+URZ+0x26840], R14 ;  /* 0x0268400e000095a7 */ /* 0x000f24000802007f */
[----:B----4-:R-:W-:Y:S05]  /*efc0*/  @!P1 BRA `(.L_x_2661) ;  /* 0xfffffffc00f09947 */ /* 0x010fea000383ffff */
[----:B------:R-:W-:Y:S05]  /*efd0*/  BRA `(.L_x_2691) ;  /* 0xfffffff0002c7947 */ /* 0x000fea000383ffff */
.L_x_2663:
[----:B-1----:R1:W4:Y:S02]  /*efe0*/  SYNCS.PHASECHK.TRANS64.TRYWAIT P1, [R0+URZ+0x26828], R14 ;  /* 0x0268280e000075a7 */ /* 0x002324000802017f */
[----:B----4-:R-:W-:Y:S05]  /*eff0*/  @!P1 NANOSLEEP.SYNCS 0x989680 ;  /* 0x009896800000995d */ /* 0x010fea0003900000 */
[----:B------:R-:W4:Y:S02]  /*f000*/  @!P1 SYNCS.PHASECHK.TRANS64 P1, [R0+URZ+0x26828], R14 ;  /* 0x0268280e000095a7 */ /* 0x000f24000802007f */
[----:B----4-:R-:W-:Y:S05]  /*f010*/  @!P1 BRA `(.L_x_2663) ;  /* 0xfffffffc00f09947 */ /* 0x010fea000383ffff */
[----:B------:R-:W-:Y:S05]  /*f020*/  BRA `(.L_x_2692) ;  /* 0xfffffff000a07947 */ /* 0x000fea000383ffff */
.L_x_2665:
[----:B-1----:R1:W4:Y:S02]  /*f030*/  SYNCS.PHASECHK.TRANS64.TRYWAIT P0, [R4+URZ+0x26840], R3 ;  /* 0x02684003040075a7 */ /* 0x002324000800017f */
[----:B----4-:R-:W-:Y:S05]  /*f040*/  @!P0 NANOSLEEP.SYNCS 0x989680 ;  /* 0x009896800000895d */ /* 0x010fea0003900000 */
[----:B------:R-:W4:Y:S02]  /*f050*/  @!P0 SYNCS.PHASECHK.TRANS64 P0, [R4+URZ+0x26840], R3 ;  /* 0x02684003040085a7 */ /* 0x000f24000800007f */
[----:B----4-:R-:W-:Y:S05]  /*f060*/  @!P0 BRA `(.L_x_2665) ;  /* 0xfffffffc00f08947 */ /* 0x010fea000383ffff */
[----:B------:R-:W-:Y:S05]  /*f070*/  BRA `(.L_x_2693) ;  /* 0xfffffff4003c7947 */ /* 0x000fea000383ffff */
.L_x_2667:
[----:B------:R-:W-:Y:S01]  /*f080*/  BSSY B0, `(.L_x_2694) ;  /* 0x0000006000007945 */ /* 0x000fe20003800000 */
[----:B------:R-:W-:-:S07]  /*f090*/  MOV R15, 0xffffffff ;  /* 0xffffffff000f7802 */ /* 0x000fce0000000f00 */
[----:B------:R-:W-:Y:S05]  /*f0a0*/  WARPSYNC.COLLECTIVE R15, `(.L_x_2695) ;  /* 0x000000000f0c7348 */ /* 0x000fea0003c00000 */
[----:B------:R-:W-:Y:S02]  /*f0b0*/  ELECT P6, UR62, PT ;  /* 0x00000000003e782f */ /* 0x000fe400038c0000 */
[----:B------:R-:W-:Y:S01]  /*f0c0*/  MOV R14, UR62 ;  /* 0x0000003e000e7c02 */ /* 0x000fe20008000f00 */
[----:B------:R-:W-:Y:S10]  /*f0d0*/  ENDCOLLECTIVE ;  /* 0x000000000000791b */ /* 0x000ff40003800000 */
.L_x_2695:
[----:B------:R-:W-:Y:S05]  /*f0e0*/  BSYNC B0 ;  /* 0x0000000000007941 */ /* 0x000fea0003800000 */
.L_x_2694:
[----:B------:R-:W-:Y:S05]  /*f0f0*/  BRA `(.L_x_2696) ;  /* 0xfffffff400d87947 */ /* 0x000fea000383ffff */
.L_x_2669:
[----:B-1----:R1:W2:Y:S02]  /*f100*/  SYNCS.PHASECHK.TRANS64.TRYWAIT P0, [R7+URZ], R4 ;  /* 0x00000004070075a7 */ /* 0x0022a4000800017f */
[----:B--2---:R-:W-:Y:S05]  /*f110*/  @!P0 NANOSLEEP.SYNCS 0x989680 ;  /* 0x009896800000895d */ /* 0x004fea0003900000 */
[----:B------:R-:W2:Y:S02]  /*f120*/  @!P0 SYNCS.PHASECHK.TRANS64 P0, [R7+URZ], R4 ;  /* 0x00000004070085a7 */ /* 0x000ea4000800007f */
[----:B--2---:R-:W-:Y:S05]  /*f130*/  @!P0 BRA `(.L_x_2669) ;  /* 0xfffffffc00f08947 */ /* 0x004fea000383ffff */
[----:B------:R-:W-:Y:S05]  /*f140*/  BRA `(.L_x_2697) ;  /* 0xfffffff800187947 */ /* 0x000fea000383ffff */
.L_x_2670:
[----:B--2---:R2:W3:Y:S02]  /*f150*/  SYNCS.PHASECHK.TRANS64.TRYWAIT P0, [R3+URZ], R2 ;  /* 0x00000002030075a7 */ /* 0x0044e4000800017f */
[----:B---3--:R-:W-:Y:S05]  /*f160*/  @!P0 NANOSLEEP.SYNCS 0x989680 ;  /* 0x009896800000895d */ /* 0x008fea0003900000 */
[----:B------:R-:W3:Y:S02]  /*f170*/  @!P0 SYNCS.PHASECHK.TRANS64 P0, [R3+URZ], R2 ;  /* 0x00000002030085a7 */ /* 0x000ee4000800007f */
[----:B---3--:R-:W-:Y:S05]  /*f180*/  @!P0 BRA `(.L_x_2670) ;  /* 0xfffffffc00f08947 */ /* 0x008fea000383ffff */
[----:B------:R-:W-:Y:S05]  /*f190*/  BRA `(.L_x_2698) ;  /* 0xfffffff8000c7947 */ /* 0x000fea000383ffff */
.L_x_2672:
[----:B--2---:R2:W3:Y:S02]  /*f1a0*/  SYNCS.PHASECHK.TRANS64.TRYWAIT P0, [R5+URZ], R4 ;  /* 0x00000004050075a7 */ /* 0x0044e4000800017f */
[----:B---3--:R-:W-:Y:S05]  /*f1b0*/  @!P0 NANOSLEEP.SYNCS 0x989680 ;  /* 0x009896800000895d */ /* 0x008fea0003900000 */
[----:B------:R-:W3:Y:S02]  /*f1c0*/  @!P0 SYNCS.PHASECHK.TRANS64 P0, [R5+URZ], R4 ;  /* 0x00000004050085a7 */ /* 0x000ee4000800007f */
[----:B---3--:R-:W-:Y:S05]  /*f1d0*/  @!P0 BRA `(.L_x_2672) ;  /* 0xfffffffc00f08947 */ /* 0x008fea000383ffff */
[----:B------:R-:W-:Y:S05]  /*f1e0*/  BRA `(.L_x_2699) ;  /* 0xfffffff800107947 */ /* 0x000fea000383ffff */
.L_x_2700:
        /* <DEDUP_REMOVED lines=9> */
.L_x_7391:


//--------------------- .text._ZN7cutlass13device_kernelIN5flash11enable_sm90INS1_16FlashAttnBwdSm90INS1_25CollectiveMainloopBwdSm90ILi2ELi2ELi2EN4cute5tupleIJNS5_1CILi1EEES8_S8_EEENS6_IJNS7_ILi96EEENS7_ILi128EEENS7_ILi64EEEEEENS_10bfloat16_tEfNS_4arch4Sm90ELb1ELb0ELb1ELb0ELb0ELb1ELb0ELb1ELi2ELi1ELi2ELi2ELb0EEENS1_24CollectiveEpilogueBwdGQAISD_fSG_Li256ELb0ELb0EEENS1_25SingleTileBwdLPTSchedulerILb0ELi128ELb0EEEEEEEEEvNT_6ParamsE --------------------------
	.section	.text._ZN7cutlass13device_kernelIN5flash11enable_sm90INS1_16FlashAttnBwdSm90INS1_25CollectiveMainloopBwdSm90ILi2ELi2ELi2EN4cute5tupleIJNS5_1CILi1EEES8_S8_EEENS6_IJNS7_ILi96EEENS7_ILi128EEENS7_ILi64EEEEEENS_10bfloat16_tEfNS_4arch4Sm90ELb1ELb0ELb1ELb0ELb0ELb1ELb0ELb1ELi2ELi1ELi2ELi2ELb0EEENS1_24CollectiveEpilogueBwdGQAISD_fSG_Li256ELb0ELb0EEENS1_25SingleTileBwdLPTSchedulerILb0ELi128ELb0EEEEEEEEEvNT_6ParamsE,"ax",@progbits
	.align	128
.text._ZN7cutlass13device_kernelIN5flash11enable_sm90INS1_16FlashAttnBwdSm90INS1_25CollectiveMainloopBwdSm90ILi2ELi2ELi2EN4cute5tupleIJNS5_1CILi1EEES8_S8_EEENS6_IJNS7_ILi96EEENS7_ILi128EEENS7_ILi64EEEEEENS_10bfloat16_tEfNS_4arch4Sm90ELb1ELb0ELb1ELb0ELb0ELb1ELb0ELb1ELi2ELi1ELi2ELi2ELb0EEENS1_24CollectiveEpilogueBwdGQAISD_fSG_Li256ELb0ELb0EEENS1_25SingleTileBwdLPTSchedulerILb0ELi128ELb0EEEEEEEEEvNT_6ParamsE:
        .type           _ZN7cutlass13device_kernelIN5flash11enable_sm90INS1_16FlashAttnBwdSm90INS1_25CollectiveMainloopBwdSm90ILi2ELi2ELi2EN4cute5tupleIJNS5_1CILi1EEES8_S8_EEENS6_IJNS7_ILi96EEENS7_ILi128EEENS7_ILi64EEEEEENS_10bfloat16_tEfNS_4arch4Sm90ELb1ELb0ELb1ELb0ELb0ELb1ELb0ELb1ELi2ELi1ELi2ELi2ELb0EEENS1_24CollectiveEpilogueBwdGQAISD_fSG_Li256ELb0ELb0EEENS1_25SingleTileBwdLPTSchedulerILb0ELi128ELb0EEEEEEEEEvNT_6ParamsE,@function
        .size           _ZN7cutlass13device_kernelIN5flash11enable_sm90INS1_16FlashAttnBwdSm90INS1_25CollectiveMainloopBwdSm90ILi2ELi2ELi2EN4cute5tupleIJNS5_1CILi1EEES8_S8_EEENS6_IJNS7_ILi96EEENS7_ILi128EEENS7_ILi64EEEEEENS_10bfloat16_tEfNS_4arch4Sm90ELb1ELb0ELb1ELb0ELb0ELb1ELb0ELb1ELi2ELi1ELi2ELi2ELb0EEENS1_24CollectiveEpilogueBwdGQAISD_fSG_Li256ELb0ELb0EEENS1_25SingleTileBwdLPTSchedulerILb0ELi128ELb0EEEEEEEEEvNT_6ParamsE,(.L_x_7392 - _ZN7cutlass13device_kernelIN5flash11enable_sm90INS1_16FlashAttnBwdSm90INS1_25CollectiveMainloopBwdSm90ILi2ELi2ELi2EN4cute5tupleIJNS5_1CILi1EEES8_S8_EEENS6_IJNS7_ILi96EEENS7_ILi128EEENS7_ILi64EEEEEENS_10bfloat16_tEfNS_4arch4Sm90ELb1ELb0ELb1ELb0ELb0ELb1ELb0ELb1ELi2ELi1ELi2ELi2ELb0EEENS1_24CollectiveEpilogueBwdGQAISD_fSG_Li256ELb0ELb0EEENS1_25SingleTileBwdLPTSchedulerILb0ELi128ELb0EEEEEEEEEvNT_6ParamsE)
        .other          _ZN7cutlass13device_kernelIN5flash11enable_sm90INS1_16FlashAttnBwdSm90INS1_25CollectiveMainloopBwdSm90ILi2ELi2ELi2EN4cute5tupleIJNS5_1CILi1EEES8_S8_EEENS6_IJNS7_ILi96EEENS7_ILi128EEENS7_ILi64EEEEEENS_10bfloat16_tEfNS_4arch4Sm90ELb1ELb0ELb1ELb0ELb0ELb1ELb0ELb1ELi2ELi1ELi2ELi2ELb0EEENS1_24CollectiveEpilogueBwdGQAISD_fSG_Li256ELb0ELb0EEENS1_25SingleTileBwdLPTSchedulerILb0ELi128ELb0EEEEEEEEEvNT_6ParamsE,@"STO_CUDA_ENTRY STV_DEFAULT"
_ZN7cutlass13device_kernelIN5flash11enable_sm90INS1_16FlashAttnBwdSm90INS1_25CollectiveMainloopBwdSm90ILi2ELi2ELi2EN4cute5tupleIJNS5_1CILi1EEES8_S8_EEENS6_IJNS7_ILi96EEENS7_ILi128EEENS7_ILi64EEEEEENS_10bfloat16_tEfNS_4arch4Sm90ELb1ELb0ELb1ELb0ELb0ELb1ELb0ELb1ELi2ELi1ELi2ELi2ELb0EEENS1_24CollectiveEpilogueBwdGQAISD_fSG_Li256ELb0ELb0EEENS1_25SingleTileBwdLPTSchedulerILb0ELi128ELb0EEEEEEEEEvNT_6ParamsE:
        /* <DEDUP_REMOVED lines=23> */
.L_x_2702:
[----:B------:R-:W-:Y:S05]  /*0170*/  BSYNC B0 ;  /* 0x0000000000007941 */ /* 0x000fea0003800000 */
.L_x_2701:
        /* <DEDUP_REMOVED lines=34> */
.L_x_2703:
        /* <DEDUP_REMOVED lines=22> */
.L_x_2704:
        /* <DEDUP_REMOVED lines=8> */
.L_x_2707:
        /* <DEDUP_REMOVED lines=24> */
[----:B------:R-:W1:Y:S01]  /*0700*/  LDC R2, c[0x0][0x8e4] ;  /* 0x00023900ff027b82 */ /* 0x000e620000000800 */
[----:B------:R-:W-:Y:S01]  /*0710*/  IMAD.U32 R3, RZ, RZ, UR4 ;  /* 0x00000004ff037e24 */ /* 0x000fe2000f8e00ff */
[----:B-1----:R-:W-:-:S13]  /*0720*/  ISETP.NE.AND P0, PT, R2, 0x1, PT ;  /* 0x000000010200780c */ /* 0x002fda0003f05270 */
[----:B------:R-:W1:Y:S02]  /*0730*/  @P0 LDC.64 R4, c[0x0][0x8e8] ;  /* 0x00023a00ff040b82 */ /* 0x000e640000000a00 */
[----:B-1----:R-:W-:-:S05]  /*0740*/  @P0 IMAD.HI.U32 R0, R4, UR4, RZ ;  /* 0x0000000404000c27 */ /* 0x002fca000f8e00ff */
[----:B------:R-:W-:-:S05]  /*0750*/  @P0 SHF.R.U32.HI R3, RZ, R5, R0 ;  /* 0x00000005ff030219 */ /* 0x000fca0000011600 */
[----:B------:R1:W-:Y:S01]  /*0760*/  STL [R1+0x30], R3 ;  /* 0x0000300301007387 */ /* 0x0003e20000100800 */
[----:B------:R-:W-:Y:S01]  /*0770*/  IMAD R0, R3, R2, RZ ;  /* 0x0000000203007224 */ /* 0x000fe200078e02ff */
[----:B------:R-:W-:Y:S06]  /*0780*/  BRA `(.L_x_2709) ;  /* 0x0000000000207947 */ /* 0x000fec0003800000 */
.L_x_2708:
[----:B------:R-:W1:Y:S01]  /*0790*/  LDC R2, c[0x0][0x8cc] ;  /* 0x00023300ff027b82 */ /* 0x000e620000000800 */
[----:B------:R-:W-:Y:S01]  /*07a0*/  IMAD.U32 R3, RZ, RZ, UR4 ;  /* 0x00000004ff037e24 */ /* 0x000fe2000f8e00ff */
[----:B-1----:R-:W-:-:S13]  /*07b0*/  ISETP.NE.AND P0, PT, R2, 0x1, PT ;  /* 0x000000010200780c */ /* 0x002fda0003f05270 */
[----:B------:R-:W1:Y:S02]  /*07c0*/  @P0 LDC.64 R4, c[0x0][0x8d0] ;  /* 0x00023400ff040b82 */ /* 0x000e640000000a00 */
[----:B-1----:R-:W-:-:S05]  /*07d0*/  @P0 IMAD.HI.U32 R0, R4, UR4, RZ ;  /* 0x0000000404000c27 */ /* 0x002fca000f8e00ff */
[----:B------:R-:W-:-:S05]  /*07e0*/  @P0 SHF.R.U32.HI R3, RZ, R5, R0 ;  /* 0x00000005ff030219 */ /* 0x000fca0000011600 */
[----:B------:R2:W-:Y:S01]  /*07f0*/  STL [R1+0x30], R3 ;  /* 0x0000300301007387 */ /* 0x0005e20000100800 */
[----:B------:R-:W-:-:S07]  /*0800*/  IMAD R0, R3, R2, RZ ;  /* 0x0000000203007224 */ /* 0x000fce00078e02ff */
.L_x_2709:
[----:B------:R-:W3:Y:S01]  /*0810*/  LDC R2, c[0x0][0x8c0] ;  /* 0x00023000ff027b82 */ /* 0x000ee20000000800 */
[----:B------:R-:W-:-:S07]  /*0820*/  IADD3 R0, -R0, UR4, RZ ;  /* 0x0000000400007c10 */ /* 0x000fce000fffe1ff */
[----:B------:R-:W4:Y:S01]  /*0830*/  LDC R7, c[0x0][0x8cc] ;  /* 0x00023300ff077b82 */ /* 0x000f220000000800 */
[----:B---3--:R-:W-:Y:S01]  /*0840*/  ISETP.NE.AND P0, PT, R2, 0x1, PT ;  /* 0x000000010200780c */ /* 0x008fe20003f05270 */
[----:B----4-:R-:W-:-:S12]  /*0850*/  IMAD R4, R7, UR6, R0 ;  /* 0x0000000607047c24 */ /* 0x010fd8000f8e0200 */
[----:B-12---:R-:W1:Y:S01]  /*0860*/  @P0 LDC R3, c[0x0][0x8c4] ;  /* 0x00023100ff030b82 */ /* 0x006e620000000800 */
[----:B------:R-:W-:-:S07]  /*0870*/  MOV R6, R4 ;  /* 0x0000000400067202 */ /* 0x000fce0000000f00 */
[----:B------:R-:W2:Y:S01]  /*0880*/  @P0 LDC R5, c[0x0][0x8c8] ;  /* 0x00023200ff050b82 */ /* 0x000ea20000000800 */
[----:B-1----:R-:W-:-:S05]  /*0890*/  @P0 IMAD.HI.U32 R0, R4, R3, RZ ;  /* 0x0000000304000227 */ /* 0x002fca00078e00ff */
[----:B--2---:R-:W-:-:S04]  /*08a0*/  @P0 SHF.R.U32.HI R6, RZ, R5, R0 ;  /* 0x00000005ff060219 */ /* 0x004fc80000011600 */
[----:B------:R-:W-:Y:S01]  /*08b0*/  ISETP.GE.AND P0, PT, R6, RZ, PT ;  /* 0x000000ff0600720c */ /* 0x000fe20003f06270 */
[----:B------:R1:W-:Y:S01]  /*08c0*/  STL [R1+0x34], R6 ;  /* 0x0000340601007387 */ /* 0x0003e20000100800 */
[----:B------:R-:W-:-:S04]  /*08d0*/  IMAD.MOV R3, RZ, RZ, -R6 ;  /* 0x000000ffff037224 */ /* 0x000fc800078e0a06 */
[----:B------:R-:W-:-:S07]  /*08e0*/  IMAD R0, R2, R3, R4 ;  /* 0x0000000302007224 */ /* 0x000fce00078e0204 */
[----:B-1----:R-:W-:Y:S05]  /*08f0*/  @!P0 BRA `(.L_x_2710) ;  /* 0x000000c8009c8947 */ /* 0x002fea0003800000 */
[----:B------:R-:W2:Y:S01]  /*0900*/  LDL R6, [R1+0x30] ;  /* 0x0000300001067983 */ /* 0x000ea20000100800 */
[----:B------:R-:W2:Y:S01]  /*0910*/  LDC R2, c[0x0][0x280] ;  /* 0x0000a000ff027b82 */ /* 0x000ea20000000800 */
[----:B------:R-:W-:Y:S01]  /*0920*/  ULDC UR4, c[0x0][0x290] ;  /* 0x0000a40000047ab9 */ /* 0x000fe20000000800 */
[----:B------:R-:W-:Y:S01]  /*0930*/  PLOP3.LUT P0, PT, PT, PT, PT, 0x80, 0x0 ;  /* 0x000000000000781c */ /* 0x000fe20003f0f070 */
[----:B------:R1:W-:Y:S01]  /*0940*/  STL [R1+0x38], R0 ;  /* 0x0000380001007387 */ /* 0x0003e20000100800 */
[----:B------:R-:W-:Y:S02]  /*0950*/  CS2R R120, SRZ ;  /* 0x0000000000787805 */ /* 0x000fe4000001ff00 */
[----:B------:R-:W-:Y:S02]  /*0960*/  CS2R R152, SRZ ;  /* 0x0000000000987805 */ /* 0x000fe4000001ff00 */
[----:B------:R-:W-:Y:S02]  /*0970*/  CS2R R122, SRZ ;  /* 0x00000000007a7805 */ /* 0x000fe4000001ff00 */
[----:B------:R-:W-:Y:S01]  /*0980*/  CS2R R124, SRZ ;  /* 0x00000000007c7805 */ /* 0x000fe2000001ff00 */
[----:B------:R-:W3:Y:S01]  /*0990*/  LDC R4, c[0x0][0x74c] ;  /* 0x0001d300ff047b82 */ /* 0x000ee20000000800 */
        /* <DEDUP_REMOVED lines=28> */
[----:B--2---:R-:W-:Y:S01]  /*0b60*/  IMAD R3, R6, 0x80, R2 ;  /* 0x0000008006037824 */ /* 0x004fe200078e0202 */
[----:B------:R-:W-:-:S04]  /*0b70*/  IADD3 R2, R2, 0x5f, RZ ;  /* 0x0000005f02027810 */ /* 0x000fc80007ffe0ff */
[----:B---3--:R-:W-:Y:S01]  /*0b80*/  IADD3 R3, R3, -UR4, -R4 ;  /* 0x8000000403037c10 */ /* 0x008fe2000fffe804 */
[----:B------:R-:W-:-:S04]  /*0b90*/  IMAD.HI R2, R2, 0x2aaaaaab, RZ ;  /* 0x2aaaaaab02027827 */ /* 0x000fc800078e02ff */
        /* <DEDUP_REMOVED lines=30> */
.L_x_2713:
        /* <DEDUP_REMOVED lines=15> */
.L_x_2712:
        /* <DEDUP_REMOVED lines=22> */
.L_x_2715:
        /* <DEDUP_REMOVED lines=15> */
.L_x_2714:
[----:B------:R-:W-:Y:S01]  /*10c0*/  SHF.R.S32.HI R7, RZ, 0x1f, R18 ;  /* 0x0000001fff077819 */ /* 0x000fe20000011412 */
[----:B------:R-:W-:-:S03]  /*10d0*/  UMOV UR4, 0xffffffff ;  /* 0xffffffff00047882 */ /* 0x000fc60000000000 */
[----:B------:R-:W-:-:S04]  /*10e0*/  LEA.HI R0, R7, R18, RZ, 0x7 ;  /* 0x0000001207007211 */ /* 0x000fc800078f38ff */
[----:B------:R-:W-:Y:S01]  /*10f0*/  SHF.R.S32.HI R13, RZ, 0x7, R0 ;  /* 0x00000007ff0d7819 */ /* 0x000fe20000011400 */
[----:B------:R-:W-:Y:S06]  /*1100*/  BRA.DIV UR4, `(.L_x_2716) ;  /* 0x000000c204a07947 */ /* 0x000fec000b800000 */
[----:B------:R1:W2:Y:S02]  /*1110*/  SHFL.IDX PT, R14, R13, RZ, 0x1f ;  /* 0x00001fff0d0e7589 */ /* 0x0002a400000e0000 */
.L_x_2802:
[----:B------:R-:W-:Y:S01]  /*1120*/  SHF.L.U32 R2, RZ, 0x1f, RZ ;  /* 0x0000001fff027819 */ /* 0x000fe200000006ff */
[----:B------:R-:W3:Y:S01]  /*1130*/  LDC R10, c[0x0][0x280] ;  /* 0x0000a000ff0a7b82 */ /* 0x000ee20000000800 */
[----:B------:R-:W-:Y:S02]  /*1140*/  SHF.L.U32 R3, R18, 0x6, RZ ;  /* 0x0000000612037819 */ /* 0x000fe400000006ff */
[CC--:B------:R-:W-:Y:S02]  /*1150*/  LEA.HI R8, R7.reuse, R18.reuse, RZ, 0x5 ;  /* 0x0000001207087211 */ /* 0x0c0fe400078f28ff */
[----:B------:R-:W-:Y:S01]  /*1160*/  LEA.HI R5, R7, R18, RZ, 0x4 ;  /* 0x0000001207057211 */ /* 0x000fe200078f20ff */
[----:B------:R-:W4:Y:S02]  /*1170*/  SYNCS.PHASECHK.TRANS64.TRYWAIT P0, [R17+URZ+0x26800], R2 ;  /* 0x02680002110075a7 */ /* 0x000f24000800017f */
[----:B------:R-:W1:Y:S01]  /*1180*/  LDC R11, c[0x0][0x290] ;  /* 0x0000a400ff0b7b82 */ /* 0x000e620000000800 */
[----:B----4-:R-:W-:Y:S05]  /*1190*/  @P0 BRA `(.L_x_2717) ;  /* 0x0000000000080947 */ /* 0x010fea0003800000 */
[----:B------:R-:W4:Y:S02]  /*11a0*/  SYNCS.PHASECHK.TRANS64.TRYWAIT P0, [R17+URZ+0x26800], R2 ;  /* 0x02680002110075a7 */ /* 0x000f24000800017f */
[----:B----4-:R-:W-:Y:S05]  /*11b0*/  @!P0 BRA `(.L_x_2718) ;  /* 0x000000c000908947 */ /* 0x010fea0003800000 */
.L_x_2717:
[----:B------:R-:W5:Y:S01]  /*11c0*/  LDL R12, [R1+0x30] ;  /* 0x00003000010c7983 */ /* 0x000f620000100800 */
[----:B----4-:R-:W-:Y:S01]  /*11d0*/  SHF.R.S32.HI R2, RZ, 0x5, R8 ;  /* 0x00000005ff027819 */ /* 0x010fe20000011408 */
[----:B------:R-:W-:Y:S01]  /*11e0*/  ULDC UR4, c[0x0][0x74c] ;  /* 0x0001d30000047ab9 */ /* 0x000fe20000000800 */
[----:B------:R-:W-:Y:S01]  /*11f0*/  SHF.R.S32.HI R6, RZ, 0x4, R5 ;  /* 0x00000004ff067819 */ /* 0x000fe20000011405 */
[----:B------:R-:W4:Y:S01]  /*1200*/  LDL R15, [R1+0x2c] ;  /* 0x00002c00010f7983 */ /* 0x000f220000100800 */
[----:B------:R-:W-:Y:S01]  /*1210*/  LOP3.LUT R3, R3, 0x1c0, RZ, 0xc0, !PT ;  /* 0x000001c003037812 */ /* 0x000fe200078ec0ff */
[----:B------:R-:W-:Y:S01]  /*1220*/  IMAD.SHL.U32 R4, R2, 0x10, RZ ;  /* 0x0000001002047824 */ /* 0x000fe200078e00ff */
[----:B------:R-:W-:Y:S02]  /*1230*/  LEA.HI R9, R5, R6, RZ, 0x1 ;  /* 0x0000000605097211 */ /* 0x000fe400078f08ff */
[----:B-1-3--:R-:W-:Y:S02]  /*1240*/  IADD3 R10, -R11, 0x7f, R10 ;  /* 0x0000007f0b0a7810 */ /* 0x00afe40007ffe10a */
[----:B------:R-:W-:-:S02]  /*1250*/  LOP3.LUT R9, R9, 0x7ffffe, RZ, 0xc0, !PT ;  /* 0x007ffffe09097812 */ /* 0x000fc400078ec0ff */
[----:B------:R-:W-:Y:S02]  /*1260*/  LEA.HI R2, R7, R18, RZ, 0x3 ;  /* 0x0000001207027211 */ /* 0x000fe400078f18ff */
[----:B------:R-:W-:Y:S01]  /*1270*/  LOP3.LUT R5, R3, 0x30, R4, 0xf8, !PT ;  /* 0x0000003003057812 */ /* 0x000fe200078ef804 */
[----:B------:R-:W-:Y:S01]  /*1280*/  IMAD.IADD R6, R6, 0x1, -R9 ;  /* 0x0000000106067824 */ /* 0x000fe200078e0a09 */
[----:B------:R-:W-:Y:S02]  /*1290*/  SHF.R.U32.HI R3, RZ, 0x3, R3 ;  /* 0x00000003ff037819 */ /* 0x000fe40000011603 */
[----:B------:R-:W-:Y:S01]  /*12a0*/  LOP3.LUT R4, R5, 0x8, R2, 0xf8, !PT ;  /* 0x0000000805047812 */ /* 0x000fe200078ef802 */
[----:B------:R-:W-:Y:S01]  /*12b0*/  IMAD R6, R13, 0xc, R6 ;  /* 0x0000000c0d067824 */ /* 0x000fe200078e0206 */
[----:B--2---:R-:W-:Y:S02]  /*12c0*/  LEA.HI R2, R14, R14, RZ, 0x1 ;  /* 0x0000000e0e027211 */ /* 0x004fe400078f08ff */
[----:B------:R-:W-:-:S02]  /*12d0*/  LOP3.LUT R3, R4, R3, RZ, 0x3c, !PT ;  /* 0x0000000304037212 */ /* 0x000fc400078e3cff */
[----:B------:R-:W-:Y:S02]  /*12e0*/  LOP3.LUT R5, R2, 0xfffffffe, RZ, 0xc0, !PT ;  /* 0xfffffffe02057812 */ /* 0x000fe400078ec0ff */
[----:B------:R-:W-:Y:S02]  /*12f0*/  LEA R2, R6, R3, 0x9 ;  /* 0x0000000306027211 */ /* 0x000fe400078e48ff */
[----:B------:R-:W-:Y:S01]  /*1300*/  LOP3.LUT R3, R0, 0xffffff80, RZ, 0xc0, !PT ;  /* 0xffffff8000037812 */ /* 0x000fe200078ec0ff */
[----:B------:R-:W-:-:S03]  /*1310*/  IMAD.IADD R5, R14, 0x1, -R5 ;  /* 0x000000010e057824 */ /* 0x000fc600078e0a05 */
[----:B------:R-:W-:-:S04]  /*1320*/  IADD3 R6, R18, -R3, RZ ;  /* 0x8000000312067210 */ /* 0x000fc80007ffe0ff */
[--C-:B------:R-:W-:Y:S01]  /*1330*/  SHF.R.S32.HI R14, RZ, 0x1f, R6.reuse ;  /* 0x0000001fff0e7819 */ /* 0x100fe20000011406 */
[----:B------:R1:W-:Y:S04]  /*1340*/  STL [R1+0x18], R2 ;  /* 0x0000180201007387 */ /* 0x0003e80000100800 */
[----:B------:R2:W-:Y:S01]  /*1350*/  STL [R1+0x1c], R14 ;  /* 0x00001c0e01007387 */ /* 0x0005e20000100800 */
[----:B-1----:R-:W-:-:S04]  /*1360*/  IMAD R2, R13, 0x300, R6 ;  /* 0x000003000d027824 */ /* 0x002fc800078e0206 */
[----:B------:R-:W-:Y:S01]  /*1370*/  IMAD.SHL.U32 R2, R2, 0x4, RZ ;  /* 0x0000000402027824 */ /* 0x000fe200078e00ff */
[----:B------:R-:W-:Y:S01]  /*1380*/  CS2R R120, SRZ ;  /* 0x0000000000787805 */ /* 0x000fe2000001ff00 */
[----:B------:R-:W-:Y:S01]  /*1390*/  IMAD.MOV.U32 R0, RZ, RZ, RZ ;  /* 0x000000ffff007224 */ /* 0x000fe200078e00ff */
[----:B------:R-:W-:Y:S01]  /*13a0*/  CS2R R122, SRZ ;  /* 0x00000000007a7805 */ /* 0x000fe2000001ff00 */
[----:B------:R-:W-:Y:S01]  /*13b0*/  IMAD.MOV.U32 R4, RZ, RZ, RZ ;  /* 0x000000ffff047224 */ /* 0x000fe200078e00ff */
        /* <DEDUP_REMOVED lines=29> */
[----:B------:R-:W-:Y:S01]  /*1590*/  CS2R R182, SRZ ;  /* 0x0000000000b67805 */ /* 0x000fe2000001ff00 */
[----:B------:R-:W-:Y:S02]  /*15a0*/  IMAD R2, R2, 0x4, R17 ;  /* 0x0000000402027824 */ /* 0x000fe400078e0211 */
[----:B-----5:R-:W-:-:S05]  /*15b0*/  IMAD R10, R12, 0x80, R10 ;  /* 0x000000800c0a7824 */ /* 0x020fca00078e020a */
[----:B------:R-:W-:-:S05]  /*15c0*/  IADD3 R10, R10, -UR4, RZ ;  /* 0x800000040a0a7c10 */ /* 0x000fca000fffe0ff */
[----:B------:R-:W-:-:S05]  /*15d0*/  IMAD.HI R10, R10, 0x2aaaaaab, RZ ;  /* 0x2aaaaaab0a0a7827 */ /* 0x000fca00078e02ff */
[----:B------:R-:W-:-:S04]  /*15e0*/  SHF.R.U32.HI R9, RZ, 0x1f, R10 ;  /* 0x0000001fff097819 */ /* 0x000fc8000001160a */
[----:B------:R-:W-:Y:S02]  /*15f0*/  LEA.HI.SX32 R9, R10, R9, 0x1c ;  /* 0x000000090a097211 */ /* 0x000fe400078fe2ff */
[----:B------:R-:W-:Y:S02]  /*1600*/  LEA.HI R10, R14, R6, RZ, 0x2 ;  /* 0x000000060e0a7211 */ /* 0x000fe400078f10ff */
[----:B----4-:R-:W-:-:S03]  /*1610*/  VIADDMNMX R237, R9, 0x1, R15, PT ;  /* 0x0000000109ed7846 */ /* 0x010fc6000380010f */
[----:B------:R2:W-:Y:S01]  /*1620*/  STL [R1+0x10], R10 ;  /* 0x0000100a01007387 */ /* 0x0005e20000100800 */
[----:B------:R-:W-:Y:S02]  /*1630*/  ISETP.GE.AND P0, PT, R16, R237, PT ;  /* 0x000000ed1000720c */ /* 0x000fe40003f06270 */
[----:B------:R-:W-:-:S04]  /*1640*/  LOP3.LUT R3, R10, 0xfffffffc, RZ, 0xc0, !PT ;  /* 0xfffffffc0a037812 */ /* 0x000fc800078ec0ff */
[----:B------:R-:W-:-:S07]  /*1650*/  IADD3 R3, R6, -R3, RZ ;  /* 0x8000000306037210 */ /* 0x000fce0007ffe0ff */
[----:B--2---:R-:W-:Y:S05]  /*1660*/  @P0 BRA `(.L_x_2719) ;  /* 0x0000004000ec0947 */ /* 0x004fea0003800000 */
[----:B------:R-:W-:Y:S01]  /*1670*/  LOP3.LUT R9, R8, 0xffffffe0, RZ, 0xc0, !PT ;  /* 0xffffffe008097812 */ /* 0x000fe200078ec0ff */
[----:B------:R-:W-:Y:S01]  /*1680*/  IMAD R11, R12, -0x80, R11 ;  /* 0xffffff800c0b7824 */ /* 0x000fe200078e020b */
[----:B------:R-:W-:Y:S02]  /*1690*/  LEA.HI R6, R14, R6, RZ, 0x5 ;  /* 0x000000060e067211 */ /* 0x000fe400078f28ff */
[----:B------:R-:W-:Y:S02]  /*16a0*/  CS2R R150, SRZ ;  /* 0x0000000000967805 */ /* 0x000fe4000001ff00 */
[----:B------:R-:W-:Y:S01]  /*16b0*/  LEA.HI R4, R13, R13, RZ, 0x1 ;  /* 0x0000000d0d047211 */ /* 0x000fe200078f08ff */
[----:B------:R-:W-:Y:S01]  /*16c0*/  IMAD.IADD R9, R18, 0x1, -R9 ;  /* 0x0000000112097824 */ /* 0x000fe200078e0a09 */
[----:B------:R-:W-:Y:S02]  /*16d0*/  SHF.R.S32.HI R8, RZ, 0x5, R6 ;  /* 0x00000005ff087819 */ /* 0x000fe40000011406 */
[----:B------:R-:W-:-:S02]  /*16e0*/  CS2R R148, SRZ ;  /* 0x0000000000947805 */ /* 0x000fc4000001ff00 */
[----:B------:R-:W-:Y:S02]  /*16f0*/  LOP3.LUT R6, R4, 0xfffffffe, RZ, 0xc0, !PT ;  /* 0xfffffffe04067812 */ /* 0x000fe400078ec0ff */
[----:B------:R-:W-:Y:S02]  /*1700*/  CS2R R146, SRZ ;  /* 0x0000000000927805 */ /* 0x000fe4000001ff00 */
[----:B------:R-:W-:Y:S01]  /*1710*/  SHF.R.S32.HI R0, RZ, 0x1f, R9 ;  /* 0x0000001fff007819 */ /* 0x000fe20000011409 */
[----:B------:R-:W-:Y:S01]  /*1720*/  IMAD R23, R8, -0x10, R11 ;  /* 0xfffffff008177824 */ /* 0x000fe200078e020b */
[----:B------:R-:W-:Y:S01]  /*1730*/  SHF.R.S32.HI R14, RZ, 0x2, R10 ;  /* 0x00000002ff0e7819 */ /* 0x000fe2000001140a */
[----:B------:R-:W-:Y:S01]  /*1740*/  IMAD.IADD R22, R13, 0x1, -R6 ;  /* 0x000000010d167824 */ /* 0x000fe200078e0a06 */
[----:B------:R-:W-:Y:S02]  /*1750*/  LEA.HI R4, R0, R9, RZ, 0x2 ;  /* 0x0000000900047211 */ /* 0x000fe400078f10ff */
[----:B------:R-:W-:-:S02]  /*1760*/  CS2R R144, SRZ ;  /* 0x0000000000907805 */ /* 0x000fc4000001ff00 */
[----:B------:R-:W-:Y:S02]  /*1770*/  LEA.HI R6, R7, R18, RZ, 0x2 ;  /* 0x0000001207067211 */ /* 0x000fe400078f10ff */
[----:B------:R-:W-:Y:S02]  /*1780*/  CS2R R142, SRZ ;  /* 0x00000000008e7805 */ /* 0x000fe4000001ff00 */
[----:B------:R-:W-:Y:S02]  /*1790*/  SHF.R.S32.HI R11, RZ, 0x2, R4 ;  /* 0x00000002ff0b7819 */ /* 0x000fe40000011404 */
[----:B------:R-:W-:Y:S02]  /*17a0*/  CS2R R140, SRZ ;  /* 0x00000000008c7805 */ /* 0x000fe4000001ff00 */
[----:B------:R-:W-:Y:S02]  /*17b0*/  LEA.HI R0, R0, R9, RZ, 0x3 ;  /* 0x0000000900007211 */ /* 0x000fe400078f18ff */
[----:B------:R-:W-:-:S02]  /*17c0*/  CS2R R138, SRZ ;  /* 0x00000000008a7805 */ /* 0x000fc4000001ff00 */
[----:B------:R-:W-:Y:S01]  /*17d0*/  LOP3.LUT R9, R6, 0xfffffffc, RZ, 0xc0, !PT ;  /* 0xfffffffc06097812 */ /* 0x000fe200078ec0ff */
[C---:B------:R-:W-:Y:S01]  /*17e0*/  VIADD R15, R11.reuse, 0x10 ;  /* 0x000000100b0f7836 */ /* 0x040fe20000000000 */
[----:B------:R-:W-:Y:S02]  /*17f0*/  IADD3 R8, R11, 0x8, RZ ;  /* 0x000000080b087810 */ /* 0x000fe40007ffe0ff */
[----:B------:R-:W-:Y:S02]  /*1800*/  CS2R R136, SRZ ;  /* 0x0000000000887805 */ /* 0x000fe4000001ff00 */
        /* <DEDUP_REMOVED lines=8> */
[----:B------:R-:W-:Y:S02]  /*1890*/  SHF.R.S32.HI R12, RZ, 0x1, R10 ;  /* 0x00000001ff0c7819 */ /* 0x000fe4000001140a */
[----:B------:R-:W-:-:S02]  /*18a0*/  CS2R R128, SRZ ;  /* 0x0000000000807805 */ /* 0x000fc4000001ff00 */
[----:B------:R-:W-:Y:S01]  /*18b0*/  LEA.HI R7, R7, R14, RZ, 0x3 ;  /* 0x0000000e07077211 */ /* 0x000fe200078f18ff */
[----:B------:R-:W-:Y:S01]  /*18c0*/  IMAD.HI R6, R0, 0x2aaaaaab, RZ ;  /* 0x2aaaaaab00067827 */ /* 0x000fe200078e02ff */
[----:B------:R-:W-:Y:S02]  /*18d0*/  SHF.R.S32.HI R19, RZ, 0x1, R18 ;  /* 0x00000001ff137819 */ /* 0x000fe40000011412 */
[----:B------:R-:W-:Y:S02]  /*18e0*/  CS2R R126, SRZ ;  /* 0x00000000007e7805 */ /* 0x000fe4000001ff00 */
[----:B------:R-:W-:Y:S01]  /*18f0*/  LOP3.LUT R21, R7, 0xfffffff8, RZ, 0xc0, !PT ;  /* 0xfffffff807157812 */ /* 0x000fe200078ec0ff */
[----:B------:R-:W-:Y:S01]  /*1900*/  IMAD.HI R13, R12, 0x2aaaaaab, RZ ;  /* 0x2aaaaaab0c0d7827 */ /* 0x000fe200078e02ff */
[----:B------:R-:W-:Y:S02]  /*1910*/  LEA.HI R4, R4, R11, RZ, 0x1 ;  /* 0x0000000b04047211 */ /* 0x000fe400078f08ff */
[----:B------:R-:W-:-:S02]  /*1920*/  CS2R R124, SRZ ;  /* 0x00000000007c7805 */ /* 0x000fc4000001ff00 */
[----:B------:R-:W-:Y:S01]  /*1930*/  SHF.R.U32.HI R7, RZ, 0x1, R6 ;  /* 0x00000001ff077819 */ /* 0x000fe20000011606 */
[----:B------:R-:W-:Y:S01]  /*1940*/  IMAD.HI R20, R19, 0x2aaaaaab, RZ ;  /* 0x2aaaaaab13147827 */ /* 0x000fe200078e02ff */
[----:B------:R-:W-:Y:S02]  /*1950*/  IADD3 R23, R23, R21, -R14 ;  /* 0x0000001517177210 */ /* 0x000fe40007ffe80e */
[----:B------:R-:W-:Y:S02]  /*1960*/  CS2R R122, SRZ ;  /* 0x00000000007a7805 */ /* 0x000fe4000001ff00 */
[----:B------:R-:W-:Y:S02]  /*1970*/  LOP3.LUT R4, R4, 0xfffffffe, RZ, 0xc0, !PT ;  /* 0xfffffffe04047812 */ /* 0x000fe400078ec0ff */
[----:B------:R-:W-:Y:S02]  /*1980*/  CS2R R120, SRZ ;  /* 0x0000000000787805 */ /* 0x000fe4000001ff00 */
[----:B------:R-:W-:-:S02]  /*1990*/  SHF.R.U32.HI R14, RZ, 0x1, R13 ;  /* 0x00000001ff0e7819 */ /* 0x000fc4000001160d */
[----:B------:R-:W-:Y:S02]  /*19a0*/  CS2R R182, SRZ ;  /* 0x0000000000b67805 */ /* 0x000fe4000001ff00 */
[----:B------:R-:W-:Y:S02]  /*19b0*/  SHF.R.U32.HI R21, RZ, 0x1, R20 ;  /* 0x00000001ff157819 */ /* 0x000fe40000011614 */
[----:B------:R-:W-:Y:S02]  /*19c0*/  CS2R R180, SRZ ;  /* 0x0000000000b47805 */ /* 0x000fe4000001ff00 */
[----:B------:R-:W-:Y:S02]  /*19d0*/  LEA.HI R7, R6, R7, RZ, 0x1 ;  /* 0x0000000706077211 */ /* 0x000fe400078f08ff */
[----:B------:R-:W-:Y:S02]  /*19e0*/  CS2R R178, SRZ ;  /* 0x0000000000b27805 */ /* 0x000fe4000001ff00 */
[----:B------:R-:W-:-:S02]  /*19f0*/  IADD3 R4, R11, -R4, RZ ;  /* 0x800000040b047210 */ /* 0x000fc40007ffe0ff */
[----:B------:R-:W-:Y:S02]  /*1a00*/  CS2R R176, SRZ ;  /* 0x0000000000b07805 */ /* 0x000fe4000001ff00 */
[----:B------:R-:W-:Y:S01]  /*1a10*/  LEA.HI R13, R13, R14, RZ, 0x1 ;  /* 0x0000000e0d0d7211 */ /* 0x000fe200078f08ff */
[----:B------:R-:W-:Y:S01]  /*1a20*/  IMAD R7, R7, -0xc, R0 ;  /* 0xfffffff407077824 */ /* 0x000fe200078e0200 */
[----:B------:R-:W-:Y:S02]  /*1a30*/  LOP3.LUT R11, R10, 0xfffffffe, RZ, 0xc0, !PT ;  /* 0xfffffffe0a0b7812 */ /* 0x000fe400078ec0ff */
[----:B------:R-:W-:Y:S02]  /*1a40*/  CS2R R174, SRZ ;  /* 0x0000000000ae7805 */ /* 0x000fe4000001ff00 */
[----:B------:R-:W-:Y:S01]  /*1a50*/  LEA.HI R20, R20, R21, RZ, 0x1 ;  /* 0x0000001514147211 */ /* 0x000fe200078f08ff */
[----:B------:R-:W-:Y:S01]  /*1a60*/  IMAD R12, R13, -0xc, R12 ;  /* 0xfffffff40d0c7824 */ /* 0x000fe200078e020c */
[----:B------:R-:W-:Y:S01]  /*1a70*/  LOP3.LUT R18, R18, 0xfffffffe, RZ, 0xc0, !PT ;  /* 0xfffffffe12127812 */ /* 0x000fe200078ec0ff */
[----:B------:R-:W-:Y:S01]  /*1a80*/  IMAD.IADD R11, R8, 0x1, -R11 ;  /* 0x00000001080b7824 */ /* 0x000fe200078e0a0b */
[----:B------:R-:W-:Y:S01]  /*1a90*/  LEA R4, R7, R4, 0x3 ;  /* 0x0000000407047211 */ /* 0x000fe200078e18ff */
[----:B------:R-:W-:Y:S01]  /*1aa0*/  IMAD R19, R20, -0xc, R19 ;  /* 0xfffffff414137824 */ /* 0x000fe200078e0213 */
[----:B------:R-:W-:Y:S01]  /*1ab0*/  CS2R R172, SRZ ;  /* 0x0000000000ac7805 */ /* 0x000fe2000001ff00 */
[----:B------:R-:W-:Y:S01]  /*1ac0*/  IMAD.IADD R18, R15, 0x1, -R18 ;  /* 0x000000010f127824 */ /* 0x000fe200078e0a12 */
[----:B------:R-:W-:Y:S01]  /*1ad0*/  CS2R R170, SRZ ;  /* 0x0000000000aa7805 */ /* 0x000fe2000001ff00 */
[----:B------:R-:W-:Y:S01]  /*1ae0*/  IMAD R0, R12, 0x8, R11 ;  /* 0x000000080c007824 */ /* 0x000fe200078e020b */
[----:B------:R1:W-:Y:S01]  /*1af0*/  STL [R1+0x8], R4 ;  /* 0x0000080401007387 */ /* 0x0003e20000100800 */
[----:B------:R-:W-:Y:S01]  /*1b00*/  IMAD R6, R19, 0x8, R18 ;  /* 0x0000000813067824 */ /* 0x000fe200078e0212 */
[----:B------:R-:W-:Y:S01]  /*1b10*/  CS2R R168, SRZ ;  /* 0x0000000000a87805 */ /* 0x000fe2000001ff00 */
[----:B------:R-:W-:Y:S01]  /*1b20*/  IMAD R8, R22, -0x40, R23 ;  /* 0xffffffc016087824 */ /* 0x000fe200078e0217 */
[----:B------:R2:W-:Y:S01]  /*1b30*/  STL [R1+0x4], R0 ;  /* 0x0000040001007387 */ /* 0x0005e20000100800 */
[----:B------:R-:W-:-:S02]  /*1b40*/  CS2R R166, SRZ ;  /* 0x0000000000a67805 */ /* 0x000fc4000001ff00 */
[----:B------:R-:W-:Y:S02]  /*1b50*/  CS2R R164, SRZ ;  /* 0x0000000000a47805 */ /* 0x000fe4000001ff00 */
[----:B------:R-:W-:Y:S01]  /*1b60*/  CS2R R162, SRZ ;  /* 0x0000000000a27805 */ /* 0x000fe2000001ff00 */
[----:B------:R3:W-:Y:S01]  /*1b70*/  STL [R1], R6 ;  /* 0x0000000601007387 */ /* 0x0007e20000100800 */
[----:B------:R-:W-:Y:S02]  /*1b80*/  CS2R R160, SRZ ;  /* 0x0000000000a07805 */ /* 0x000fe4000001ff00 */
[----:B-1----:R-:W-:Y:S02]  /*1b90*/  MOV R4, RZ ;  /* 0x000000ff00047202 */ /* 0x002fe40000000f00 */
[----:B------:R-:W-:Y:S02]  /*1ba0*/  CS2R R158, SRZ ;  /* 0x00000000009e7805 */ /* 0x000fe4000001ff00 */
[----:B------:R-:W-:-:S02]  /*1bb0*/  CS2R R156, SRZ ;  /* 0x00000000009c7805 */ /* 0x000fc4000001ff00 */
[----:B------:R-:W-:Y:S01]  /*1bc0*/  CS2R R154, SRZ ;  /* 0x00000000009a7805 */ /* 0x000fe2000001ff00 */
[----:B--2---:R-:W-:Y:S01]  /*1bd0*/  IMAD.MOV.U32 R0, RZ, RZ, RZ ;  /* 0x000000ffff007224 */ /* 0x004fe200078e00ff */
[----:B---3--:R-:W-:-:S07]  /*1be0*/  CS2R R152, SRZ ;  /* 0x0000000000987805 */ /* 0x008fce000001ff00 */
.L_x_2730:
[----:B-1----:R-:W2:Y:S02]  /*1bf0*/  LDL R6, [R1+0xc] ;  /* 0x00000c0001067983 */ /* 0x002ea40000100800 */
[----:B--2---:R-:W-:-:S04]  /*1c00*/  LOP3.LUT R6, R6, 0x1, RZ, 0xfc, !PT ;  /* 0x0000000106067812 */ /* 0x004fc800078efcff */
[----:B------:R-:W-:-:S13]  /*1c10*/  ISETP.NE.AND P0, PT, R6, 0x3, PT ;  /* 0x000000030600780c */ /* 0x000fda0003f05270 */
[----:B------:R-:W-:Y:S05]  /*1c20*/  @!P0 BRA `(.L_x_2720) ;  /* 0x0000000000048947 */ /* 0x000fea0003800000 */
[----:B------:R-:W-:Y:S01]  /*1c30*/  BPT.TRAP 0x1 ;  /* 0x000000040000795c */ /* 0x000fe20000300000 */
.L_x_2720:
[----:B------:R-:W-:Y:S01]  /*1c40*/  IMAD R6, R0, 0x8, R17 ;  /* 0x0000000800067824 */ /* 0x000fe200078e0211 */
[----:B------:R-:W-:-:S04]  /*1c50*/  SHF.L.U32 R21, R4, 0x1f, RZ ;  /* 0x0000001f04157819 */ /* 0x000fc800000006ff */
[----:B------:R1:W2:Y:S01]  /*1c60*/  SYNCS.PHASECHK.TRANS64.TRYWAIT P1, [R6+URZ+0x26810], R21 ;  /* 0x02681015060075a7 */ /* 0x0002a2000802017f */
[----:B------:R-:W-:Y:S05]  /*1c70*/  @!P0 BRA `(.L_x_2721) ;  /* 0x0000000000048947 */ /* 0x000fea0003800000 */
[----:B------:R-:W-:Y:S01]  /*1c80*/  BPT.TRAP 0x1 ;  /* 0x000000040000795c */ /* 0x000fe20000300000 */
.L_x_2721:
[----:B------:R-:W-:-:S04]  /*1c90*/  IADD3 R7, R17, 0xe000, RZ ;  /* 0x0000e00011077810 */ /* 0x000fc80007ffe0ff */
[----:B------:R-:W-:-:S04]  /*1ca0*/  SHF.R.U32.HI R7, RZ, 0x4, R7 ;  /* 0x00000004ff077819 */ /* 0x000fc80000011607 */
[----:B------:R-:W-:Y:S01]  /*1cb0*/  LOP3.LUT R7, R7, 0x3fff, RZ, 0xc0, !PT ;  /* 0x00003fff07077812 */ /* 0x000fe200078ec0ff */
[----:B--2---:R-:W-:Y:S06]  /*1cc0*/  @P1 BRA `(.L_x_2722) ;  /* 0x0000000000081947 */ /* 0x004fec0003800000 */
[----:B------:R-:W2:Y:S02]  /*1cd0*/  SYNCS.PHASECHK.TRANS64.TRYWAIT P1, [R6+URZ+0x26810], R21 ;  /* 0x02681015060075a7 */ /* 0x000ea4000802017f */
[----:B--2---:R-:W-:Y:S05]  /*1ce0*/  @!P1 BRA `(.L_x_2723) ;  /* 0x000000b400d89947 */ /* 0x004fea0003800000 */
.L_x_2722:
        /* <DEDUP_REMOVED lines=12> */
[----:B------:R-:W-:-:S02]  /*1db0*/  VIADD R19, R17, 0x1a000 ;  /* 0x0001a00011137836 */ /* 0x000fc40000000000 */
        /* <DEDUP_REMOVED lines=24> */
[----:B---3--:R-:W-:-:S04]  /*1f40*/  IMAD R10, R0, 0x80, R14 ;  /* 0x00000080000a7824 */ /* 0x008fc800078e020e */
[----:B------:R-:W-:Y:S01]  /*1f50*/  IMAD R10, R3, 0x2, R10 ;  /* 0x00000002030a7824 */ /* 0x000fe200078e020a */
[----:B----4-:R-:W-:-:S03]  /*1f60*/  LEA R12, R0, R12, 0x7 ;  /* 0x0000000c000c7211 */ /* 0x010fc600078e38ff */
[C---:B------:R-:W-:Y:S01]  /*1f70*/  IMAD R15, R10.reuse, 0x4, R17 ;  /* 0x000000040a0f7824 */ /* 0x040fe200078e0211 */
[----:B------:R-:W-:Y:S01]  /*1f80*/  LEA R190, R10, R19, 0x2 ;  /* 0x000000130abe7211 */ /* 0x000fe200078e10ff */
[----:B-----5:R-:W-:Y:S01]  /*1f90*/  IMAD R14, R0, 0x80, R13 ;  /* 0x00000080000e7824 */ /* 0x020fe200078e020d */
[----:B------:R-:W-:-:S03]  /*1fa0*/  LEA R12, R3, R12, 0x1 ;  /* 0x0000000c030c7211 */ /* 0x000fc600078e08ff */
[----:B------:R-:W-:Y:S01]  /*1fb0*/  IMAD R18, R3, 0x2, R14 ;  /* 0x0000000203127824 */ /* 0x000fe200078e020e */
[C---:B------:R-:W-:Y:S01]  /*1fc0*/  LEA R14, R12.reuse, R17, 0x2 ;  /* 0x000000110c0e7211 */ /* 0x040fe200078e10ff */
[----:B------:R-:W-:Y:S02]  /*1fd0*/  IMAD R11, R12, 0x4, R19 ;  /* 0x000000040c0b7824 */ /* 0x000fe400078e0213 */
[C---:B------:R-:W-:Y:S02]  /*1fe0*/  IMAD R13, R18.reuse, 0x4, R17 ;  /* 0x00000004120d7824 */ /* 0x040fe400078e0211 */
[----:B------:R-:W-:Y:S01]  /*1ff0*/  IMAD R10, R18, 0x4, R19 ;  /* 0x00000004120a7824 */ /* 0x000fe200078e0213 */
[----:B------:R-:W-:Y:S02]  /*2000*/  WARPGROUP.DEPBAR.LE gsb0, 0x0 ;  /* 0x00008000000079c5 */ /* 0x000fe40000010000 */
        /* <DEDUP_REMOVED lines=8> */
.L_x_2724:
[----:B------:R1:W1:Y:S01]  /*2090*/  SYNCS.PHASECHK.TRANS64.TRYWAIT P1, [R6+URZ+0x26830], R21 ;  /* 0x02683015060075a7 */ /* 0x000262000802017f */
[----:B------:R-:W-:Y:S05]  /*20a0*/  @!P0 BRA `(.L_x_2725) ;  /* 0x0000000000048947 */ /* 0x000fea0003800000 */
[----:B------:R-:W-:Y:S01]  /*20b0*/  BPT.TRAP 0x1 ;  /* 0x000000040000795c */ /* 0x000fe20000300000 */
.L_x_2725:
[----:B------:R-:W-:-:S04]  /*20c0*/  IADD3 R12, R17, 0x14000, RZ ;  /* 0x00014000110c7810 */ /* 0x000fc80007ffe0ff */
[----:B------:R-:W-:-:S04]  /*20d0*/  SHF.R.U32.HI R12, RZ, 0x4, R12 ;  /* 0x00000004ff0c7819 */ /* 0x000fc8000001160c */
[----:B------:R-:W-:-:S04]  /*20e0*/  LOP3.LUT R12, R12, 0x3fff, RZ, 0xc0, !PT ;  /* 0x00003fff0c0c7812 */ /* 0x000fc800078ec0ff */
[----:B------:R-:W-:Y:S01]  /*20f0*/  LOP3.LUT R19, R12, 0x10000, RZ, 0xfc, !PT ;  /* 0x000100000c137812 */ /* 0x000fe200078efcff */
[----:B-1----:R-:W-:Y:S06]  /*2100*/  @P1 BRA `(.L_x_2726) ;  /* 0x0000000000081947 */ /* 0x002fec0003800000 */
[----:B------:R-:W1:Y:S02]  /*2110*/  SYNCS.PHASECHK.TRANS64.TRYWAIT P1, [R6+URZ+0x26830], R21 ;  /* 0x02683015060075a7 */ /* 0x000e64000802017f */
[----:B-1----:R-:W-:Y:S05]  /*2120*/  @!P1 BRA `(.L_x_2727) ;  /* 0x000000b000dc9947 */ /* 0x002fea0003800000 */
.L_x_2726:
[----:B------:R-:W-:Y:S01]  /*2130*/  UIADD3 UR9, UR9, 0x4000, URZ ;  /* 0x0000400009097890 */ /* 0x000fe2000fffe03f */
[----:B------:R-:W-:Y:S01]  /*2140*/  IMAD R19, R0, 0x300, R19 ;  /* 0x0000030000137824 */ /* 0x000fe200078e0213 */
[----:B------:R-:W-:Y:S01]  /*2150*/  WARPGROUP.ARRIVE ;  /* 0x00000000000079c5 */ /* 0x000fe20000000000 */
[----:B------:R-:W-:Y:S01]  /*2160*/  UMOV UR7, 0x40000040 ;  /* 0x4000004000077882 */ /* 0x000fe20000000000 */
[----:B------:R-:W-:Y:S01]  /*2170*/  USHF.R.U32.HI UR9, URZ, 0x4, UR9 ;  /* 0x000000043f097899 */ /* 0x000fe20008011609 */
[C---:B------:R-:W-:Y:S01]  /*2180*/  ISETP.GT.AND P2, PT, R8.reuse, RZ, PT ;  /* 0x000000ff0800720c */ /* 0x040fe20003f44270 */
[----:B------:R-:W-:Y:S01]  /*2190*/  UMOV UR5, 0x40000040 ;  /* 0x4000004000057882 */ /* 0x000fe20000000000 */
[----:B------:R-:W-:Y:S01]  /*21a0*/  R2UR UR8, R19 ;  /* 0x00000000130872ca */ /* 0x000fe200000e0000 */
[----:B------:R-:W-:Y:S01]  /*21b0*/  ULOP3.LUT UR9, UR9, 0x3fff, URZ, 0xc0, !UPT ;  /* 0x00003fff09097892 */ /* 0x000fe2000f8ec03f */
[----:B------:R-:W-:Y:S01]  /*21c0*/  ISETP.GT.AND P1, PT, R8, 0x8, PT ;  /* 0x000000080800780c */ /* 0x000fe20003f24270 */
[----:B------:R-:W-:Y:S01]  /*21d0*/  ULDC UR10, c[0x0][0x75c] ;  /* 0x0001d700000a7ab9 */ /* 0x000fe20000000800 */
[----:B------:R-:W-:Y:S01]  /*21e0*/  IADD3 R199, R9, 0x10, RZ ;  /* 0x0000001009c77810 */ /* 0x000fe20007ffe0ff */
        /* <DEDUP_REMOVED lines=42> */
[C---:B------:R-:W-:Y:S01]  /*2490*/  VIADD R193, R93.reuse, 0x8 ;  /* 0x000000085dc17836 */ /* 0x040fe20000000000 */
[----:B------:R-:W-:Y:S01]  /*24a0*/  SEL R103, R93, 0x60, P2 ;  /* 0x000000605d677807 */ /* 0x000fe20001000000 */
[----:B------:R-:W-:Y:S01]  /*24b0*/  FMUL.FTZ R91, R98, UR10 ;  /* 0x0000000a625b7c20 */ /* 0x000fe20008410000 */
[----:B------:R-:W-:Y:S01]  /*24c0*/  FMUL.FTZ R189, R104, UR10 ;  /* 0x0000000a68bd7c20 */ /* 0x000fe20008410000 */
[----:B------:R-:W-:Y:S01]  /*24d0*/  FMUL.FTZ R83, R90, UR10 ;  /* 0x0000000a5a537c20 */ /* 0x000fe20008410000 */
[----:B------:R-:W4:Y:S01]  /*24e0*/  MUFU.TANH R74, R74 ;  /* 0x0000004a004a7308 */ /* 0x000f220000002400 */
[C---:B------:R-:W-:Y:S01]  /*24f0*/  ISETP.GT.AND P6, PT, R103.reuse, RZ, PT ;  /* 0x000000ff6700720c */ /* 0x040fe20003fc4270 */
[----:B---3--:R-:W3:Y:S01]  /*2500*/  SHFL.IDX PT, R104, R15, R9, 0x1f ;  /* 0x00001f090f687589 */ /* 0x008ee200000e0000 */
        /* <DEDUP_REMOVED lines=35> */
[----:B------:R-:W-:Y:S01]  /*2740*/  FMUL.FTZ R194, R117, UR10 ;  /* 0x0000000a75c27c20 */ /* 0x000fe20008410000 */
[----:B------:R-:W-:Y:S01]  /*2750*/  VIADD R117, R9, 0x8 ;  /* 0x0000000809757836 */ /* 0x000fe20000000000 */
[----:B------:R-:W1:Y:S01]  /*2760*/  MUFU.TANH R185, R185 ;  /* 0x000000b900b97308 */ /* 0x000e620000002400 */
[----:B--2---:R-:W-:Y:S01]  /*2770*/  FSEL R96, R85, -INF , !P6 ;  /* 0xff80000055607808 */ /* 0x004fe20007000000 */
[----:B------:R-:W-:Y:S01]  /*2780*/  FMUL.FTZ R201, R119, UR10 ;  /* 0x0000000a77c97c20 */ /* 0x000fe20008410000 */
[----:B------:R-:W-:Y:S01]  /*2790*/  ISETP.GT.AND P6, PT, R103, 0x39, PT ;  /* 0x000000396700780c */ /* 0x000fe20003fc4270 */
[----:B------:R-:W2:Y:S01]  /*27a0*/  SHFL.IDX PT, R228, R15, R117, 0x1f ;  /* 0x00001f750fe47589 */ /* 0x000ea200000e0000 */
[----:B------:R-:W-:Y:S01]  /*27b0*/  FMUL.FTZ R196, R118, UR10 ;  /* 0x0000000a76c47c20 */ /* 0x000fe20008410000 */
[----:B------:R-:W-:-:S02]  /*27c0*/  VIADD R118, R9, 0xc ;  /* 0x0000000c09767836 */ /* 0x000fc40000000000 */
[----:B------:R-:W-:Y:S01]  /*27d0*/  FMUL.FTZ R115, R115, UR10 ;  /* 0x0000000a73737c20 */ /* 0x000fe20008410000 */
[----:B------:R-:W5:Y:S01]  /*27e0*/  MUFU.TANH R19, R19 ;  /* 0x0000001300137308 */ /* 0x000f620000002400 */
[----:B----4-:R-:W-:Y:S01]  /*27f0*/  FSEL R97, R86, -INF , !P5 ;  /* 0xff80000056617808 */ /* 0x010fe20006800000 */
[----:B------:R-:W-:Y:S01]  /*2800*/  IMAD R236, R0, 0x300, R12 ;  /* 0x0000030000ec7824 */ /* 0x000fe200078e020c */
[----:B------:R-:W-:Y:S01]  /*2810*/  ISETP.GT.AND P5, PT, R193, RZ, PT ;  /* 0x000000ffc100720c */ /* 0x000fe20003fa4270 */
[----:B------:R-:W4:Y:S04]  /*2820*/  SHFL.IDX PT, R225, R15, R118, 0x1f ;  /* 0x00001f760fe17589 */ /* 0x000f2800000e0000 */
[----:B------:R-:W3:Y:S01]  /*2830*/  MUFU.TANH R186, R186 ;  /* 0x000000ba00ba7308 */ /* 0x000ee20000002400 */
[----:B-1----:R-:W-:Y:S01]  /*2840*/  FSEL R100, R185, -INF , !P4 ;  /* 0xff800000b9647808 */ /* 0x002fe20006000000 */
[----:B------:R-:W1:Y:S01]  /*2850*/  SHFL.IDX PT, R227, R15, R199, 0x1f ;  /* 0x00001fc70fe37589 */ /* 0x000e6200000e0000 */
[----:B------:R-:W-:-:S05]  /*2860*/  ISETP.GT.AND P4, PT, R193, 0x1, PT ;  /* 0x00000001c100780c */ /* 0x000fca0003f84270 */
[----:B------:R-:W2:Y:S01]  /*2870*/  MUFU.TANH R20, R20 ;  /* 0x0000001400147308 */ /* 0x000ea20000002400 */
        /* <DEDUP_REMOVED lines=14> */
[----:B--2---:R-:W-:-:S02]  /*2960*/  FSEL R224, R20, -INF , !P4 ;  /* 0xff80000014e07808 */ /* 0x004fc40006000000 */
[----:B------:R-:W-:-:S05]  /*2970*/  ISETP.GT.AND P4, PT, R193, 0x10, PT ;  /* 0x00000010c100780c */ /* 0x000fca0003f84270 */
[----:B------:R-:W2:Y:S01]  /*2980*/  MUFU.TANH R75, R75 ;  /* 0x0000004b004b7308 */ /* 0x000ea20000002400 */
[----:B-----5:R-:W-:Y:S02]  /*2990*/  FSEL R219, R23, -INF , !P6 ;  /* 0xff80000017db7808 */ /* 0x020fe40007000000 */
[----:B------:R-:W-:-:S05]  /*29a0*/  ISETP.GT.AND P6, PT, R193, 0x11, PT ;  /* 0x00000011c100780c */ /* 0x000fca0003fc4270 */
[----:B------:R-:W5:Y:S01]  /*29b0*/  MUFU.TANH R21, R21 ;  /* 0x0000001500157308 */ /* 0x000f620000002400 */
[----:B---3--:R-:W-:Y:S02]  /*29c0*/  FSEL R221, R72, -INF , !P5 ;  /* 0xff80000048dd7808 */ /* 0x008fe40006800000 */
[----:B------:R-:W-:-:S05]  /*29d0*/  ISETP.GT.AND P5, PT, R193, 0x18, PT ;  /* 0x00000018c100780c */ /* 0x000fca0003fa4270 */
[----:B------:R-:W3:Y:S01]  /*29e0*/  MUFU.TANH R76, R76 ;  /* 0x0000004c004c7308 */ /* 0x000ee20000002400 */
[----:B--2---:R-:W-:Y:S02]  /*29f0*/  FSEL R209, R75, -INF , !P4 ;  /* 0xff8000004bd17808 */ /* 0x004fe40006000000 */
        /* <DEDUP_REMOVED lines=28> */
[----:B--2---:R-:W-:Y:S02]  /*2bc0*/  FSEL R206, R81, -INF , !P2 ;  /* 0xff80000051ce7808 */ /* 0x004fe40005000000 */
[----:B------:R-:W-:Y:S01]  /*2bd0*/  ISETP.GT.AND P2, PT, R103, 0x31, PT ;  /* 0x000000316700780c */ /* 0x000fe20003f44270 */
[----:B------:R-:W-:Y:S01]  /*2be0*/  HGMMA.64x96x16.F32.BF16 R24, gdesc[UR4], R24, gsb0 ;  /* 0x01600000041879f0 */ /* 0x000fe20008001818 */
[----:B------:R-:W-:Y:S01]  /*2bf0*/  UIADD3 UR6, UR8, 0x6, URZ ;  /* 0x0000000608067890 */ /* 0x000fe2000fffe03f */
[----:B-----5:R-:W-:Y:S01]  /*2c00*/  FSEL R204, R87, -INF , !P4 ;  /* 0xff80000057cc7808 */ /* 0x020fe20006000000 */
[----:B------:R-:W-:Y:S01]  /*2c10*/  UIADD3 UR4, UR9, 0x6, URZ ;  /* 0x0000000609047890 */ /* 0x000fe2000fffe03f */
[----:B------:R-:W2:Y:S01]  /*2c20*/  MUFU.TANH R89, R89 ;  /* 0x0000005900597308 */ /* 0x000ea20000002400 */
[----:B------:R-:W-:Y:S01]  /*2c30*/  UMOV UR7, 0x40000040 ;  /* 0x4000004000077882 */ /* 0x000fe20000000000 */
[----:B------:R-:W-:Y:S01]  /*2c40*/  UMOV UR5, 0x40000040 ;  /* 0x4000004000057882 */ /* 0x000fe20000000000 */
        /* <DEDUP_REMOVED lines=35> */
[----:B-----5:R-:W-:Y:S01]  /*2e80*/  FSEL R214, R106, -INF , !P2 ;  /* 0xff8000006ad67808 */ /* 0x020fe20005000000 */
[----:B------:R-:W-:Y:S02]  /*2e90*/  WARPGROUP.DEPBAR.LE gsb0, 0x0 ;  /* 0x00008000000079c5 */ /* 0x000fe40000010000 */
[----:B------:R-:W5:Y:S01]  /*2ea0*/  LDS R190, [R190+0x380] ;  /* 0x00038000bebe7984 */ /* 0x000f620000000800 */
[----:B------:R-:W-:Y:S01]  /*2eb0*/  WARPGROUP.ARRIVE ;  /* 0x00000000000079c5 */ /* 0x000fe20000000000 */
[----:B------:R-:W-:Y:S02]  /*2ec0*/  ISETP.GT.AND P2, PT, R193, 0x49, PT ;  /* 0x00000049c100780c */ /* 0x000fe40003f44270 */
[----:B------:R-:W1:Y:S01]  /*2ed0*/  MUFU.TANH R110, R110 ;  /* 0x0000006e006e7308 */ /* 0x000e620000002400 */
[----:B---3--:R-:W-:Y:S02]  /*2ee0*/  FSEL R216, R107, -INF , !P4 ;  /* 0xff8000006bd87808 */ /* 0x008fe40006000000 */
[----:B------:R-:W-:Y:S01]  /*2ef0*/  HGMMA.64x96x16.F32.BF16 R24, gdesc[UR4], R24, gsb0 ;  /* 0x01600000041879f0 */ /* 0x000fe20008001818 */
[----:B------:R-:W-:Y:S01]  /*2f00*/  ULDC UR4, c[0x0][0x744] ;  /* 0x0001d10000047ab9 */ /* 0x000fe20000000800 */
[----:B------:R-:W-:Y:S01]  /*2f10*/  ISETP.GT.AND P4, PT, R193, 0x50, PT ;  /* 0x00000050c100780c */ /* 0x000fe20003f84270 */
[----:B------:R-:W-:Y:S01]  /*2f20*/  FFMA.FTZ R113, R113, UR4, -R104 ;  /* 0x0000000471717c23 */ /* 0x000fe20008010868 */
[----:B------:R-:W-:Y:S01]  /*2f30*/  FFMA.FTZ R198, R198, UR4, -R228 ;  /* 0x00000004c6c67c23 */ /* 0x000fe200080108e4 */
[----:B------:R-:W3:Y:S01]  /*2f40*/  MUFU.TANH R111, R111 ;  /* 0x0000006f006f7308 */ /* 0x000ee20000002400 */
[----:B--2---:R-:W-:Y:S01]  /*2f50*/  FSEL R220, R112, -INF , !P6 ;  /* 0xff80000070dc7808 */ /* 0x004fe20007000000 */
[----:B------:R-:W-:Y:S01]  /*2f60*/  FFMA.FTZ R104, R226, UR4, -R104 ;  /* 0x00000004e2687c23 */ /* 0x000fe20008010868 */
[----:B------:R-:W-:Y:S01]  /*2f70*/  ISETP.GT.AND P6, PT, R193, 0x48, PT ;  /* 0x00000048c100780c */ /* 0x000fe20003fc4270 */
[----:B----4-:R-:W-:Y:S01]  /*2f80*/  FFMA.FTZ R221, R221, UR4, -R225 ;  /* 0x00000004dddd7c23 */ /* 0x010fe200080108e1 */
[----:B------:R-:W-:Y:S01]  /*2f90*/  FFMA.FTZ R219, R219, UR4, -R228 ;  /* 0x00000004dbdb7c23 */ /* 0x000fe200080108e4 */
[--C-:B-1----:R-:W-:Y:S01]  /*2fa0*/  FFMA.FTZ R94, R94, UR4, -R227.reuse ;  /* 0x000000045e5e7c23 */ /* 0x102fe200080108e3 */
[----:B------:R-:W1:Y:S01]  /*2fb0*/  SHFL.IDX PT, R228, R14, R117, 0x1f ;  /* 0x00001f750ee47589 */ /* 0x000e6200000e0000 */
[----:B------:R-:W2:Y:S01]  /*2fc0*/  MUFU.TANH R114, R114 ;  /* 0x0000007200727308 */ /* 0x000ea20000002400 */
[----:B------:R-:W-:Y:S01]  /*2fd0*/  FSEL R215, R110, -INF , !P6 ;  /* 0xff8000006ed77808 */ /* 0x000fe20007000000 */
[----:B------:R-:W-:Y:S01]  /*2fe0*/  FFMA.FTZ R209, R209, UR4, -R227 ;  /* 0x00000004d1d17c23 */ /* 0x000fe200080108e3 */
[----:B------:R-:W-:Y:S01]  /*2ff0*/  ISETP.GT.AND P6, PT, R193, 0x51, PT ;  /* 0x00000051c100780c */ /* 0x000fe20003fc4270 */
[----:B------:R-:W4:Y:S04]  /*3000*/  SHFL.IDX PT, R227, R14, R118, 0x1f ;  /* 0x00001f760ee37589 */ /* 0x000f2800000e0000 */
[----:B------:R-:W4:Y:S01]  /*3010*/  MUFU.EX2 R113, R113 ;  /* 0x0000007100717308 */ /* 0x000f220000000800 */
[----:B---3--:R-:W-:-:S02]  /*3020*/  FSEL R210, R111, -INF , !P2 ;  /* 0xff8000006fd27808 */ /* 0x008fc40005000000 */
[----:B------:R-:W-:-:S05]  /*3030*/  ISETP.GT.AND P2, PT, R193, 0x58, PT ;  /* 0x00000058c100780c */ /* 0x000fca0003f44270 */
[----:B------:R-:W-:Y:S01]  /*3040*/  MUFU.TANH R191, R191 ;  /* 0x000000bf00bf7308 */ /* 0x000fe20000002400 */
[----:B--2---:R-:W-:Y:S02]  /*3050*/  FSEL R212, R114, -INF , !P4 ;  /* 0xff80000072d47808 */ /* 0x004fe40006000000 */
[----:B------:R-:W-:Y:S01]  /*3060*/  ISETP.GT.AND P4, PT, R193, 0x59, PT ;  /* 0x00000059c100780c */ /* 0x000fe20003f84270 */
[----:B-----5:R-:W-:Y:S01]  /*3070*/  SHFL.IDX PT, R195, R190, R9, 0x1f ;  /* 0x00001f09bec37589 */ /* 0x020fe200000e0000 */
[----:B-1----:R-:W-:-:S03]  /*3080*/  FFMA.FTZ R204, R204, UR4, -R228 ;  /* 0x00000004cccc7c23 */ /* 0x002fc600080108e4 */
[----:B------:R-:W-:Y:S01]  /*3090*/  MUFU.TANH R115, R115 ;  /* 0x0000007300737308 */ /* 0x000fe20000002400 */
[----:B------:R-:W-:Y:S01]  /*30a0*/  SHFL.IDX PT, R232, R190, R118, 0x1f ;  /* 0x00001f76bee87589 */ /* 0x000fe200000e0000 */
[--C-:B----4-:R-:W-:Y:S01]  /*30b0*/  FFMA.FTZ R97, R97, UR4, -R227.reuse ;  /* 0x0000000461617c23 */ /* 0x110fe200080108e3 */
[----:B------:R-:W-:Y:S02]  /*30c0*/  FFMA.FTZ R202, R202, UR4, -R227 ;  /* 0x00000004caca7c23 */ /* 0x000fe400080108e3 */
[----:B------:R-:W-:Y:S03]  /*30d0*/  SHFL.IDX PT, R233, R190, R199, 0x1f ;  /* 0x00001fc7bee97589 */ /* 0x000fe600000e0000 */
[----:B------:R-:W-:Y:S01]  /*30e0*/  MUFU.TANH R196, R196 ;  /* 0x000000c400c47308 */ /* 0x000fe20000002400 */
[----:B------:R-:W1:Y:S07]  /*30f0*/  SHFL.IDX PT, R227, R13, R117, 0x1f ;  /* 0x00001f750de37589 */ /* 0x000e6e00000e0000 */
[----:B------:R-:W-:Y:S08]  /*3100*/  MUFU.TANH R194, R194 ;  /* 0x000000c200c27308 */ /* 0x000ff00000002400 */
[----:B------:R-:W-:Y:S08]  /*3110*/  MUFU.TANH R201, R201 ;  /* 0x000000c900c97308 */ /* 0x000ff00000002400 */
[----:B------:R-:W2:Y:S01]  /*3120*/  MUFU.EX2 R104, R104 ;  /* 0x0000006800687308 */ /* 0x000ea20000000800 */
[--C-:B-1----:R-:W-:Y:S01]  /*3130*/  FFMA.FTZ R103, R103, UR4, -R227.reuse ;  /* 0x0000000467677c23 */ /* 0x102fe200080108e3 */
[----:B------:R-:W-:Y:S01]  /*3140*/  FFMA.FTZ R215, R215, UR4, -R227 ;  /* 0x00000004d7d77c23 */ /* 0x000fe200080108e3 */
[----:B------:R-:W-:-:S02]  /*3150*/  WARPGROUP.DEPBAR.LE gsb0, 0x0 ;  /* 0x00008000000079c5 */ /* 0x000fc40000010000 */
[--C-:B------:R-:W-:Y:S01]  /*3160*/  FADD.FTZ R24, R24, -R195.reuse ;  /* 0x800000c318187221 */ /* 0x100fe20000010000 */
[----:B------:R-:W-:Y:S01]  /*3170*/  FADD.FTZ R195, R26, -R195 ;  /* 0x800000c31ac37221 */ /* 0x000fe20000010000 */
[----:B------:R-:W-:Y:S01]  /*3180*/  FFMA.FTZ R26, -R192, R192, 1 ;  /* 0x3f800000c01a7423 */ /* 0x000fe200000101c0 */
[----:B------:R-:W-:Y:S01]  /*3190*/  FMUL.FTZ R192, R116, UR10 ;  /* 0x0000000a74c07c20 */ /* 0x000fe20008410000 */
[----:B------:R-:W-:Y:S01]  /*31a0*/  FMUL.FTZ R193, R113, R24 ;  /* 0x0000001871c17220 */ /* 0x000fe20000410000 */
[----:B------:R-:W-:Y:S01]  /*31b0*/  LDS R11, [R11+0x380] ;  /* 0x000380000b0b7984 */ /* 0x000fe20000000800 */
[----:B------:R-:W-:Y:S02]  /*31c0*/  MUFU.EX2 R209, R209 ;  /* 0x000000d100d17308 */ /* 0x000fe40000000800 */
[----:B------:R-:W-:Y:S01]  /*31d0*/  FMUL.FTZ R116, R26, R193 ;  /* 0x000000c11a747220 */ /* 0x000fe20000410000 */
[C---:B------:R-:W-:Y:S01]  /*31e0*/  IADD3 R193, R9.reuse, 0x4, RZ ;  /* 0x0000000409c17810 */ /* 0x040fe20007ffe0ff */
[----:B------:R-:W-:Y:S01]  /*31f0*/  FFMA.FTZ R26, R200, UR4, -R225 ;  /* 0x00000004c81a7c23 */ /* 0x000fe200080108e1 */
[----:B------:R-:W-:Y:S01]  /*3200*/  IADD3 R200, R9, 0x1c, RZ ;  /* 0x0000001c09c87810 */ /* 0x000fe20007ffe0ff */
[----:B------:R-:W-:Y:S02]  /*3210*/  SHFL.IDX PT, R225, R14, R9, 0x1f ;  /* 0x00001f090ee17589 */ /* 0x000fe400000e0000 */
[----:B------:R-:W1:Y:S02]  /*3220*/  MUFU.TANH R192, R192 ;  /* 0x000000c000c07308 */ /* 0x000e640000002400 */
[----:B------:R-:W3:Y:S04]  /*3230*/  SHFL.IDX PT, R24, R15, R193, 0x1f ;  /* 0x00001fc10f187589 */ /* 0x000ee800000e0000 */
[----:B------:R-:W4:Y:S01]  /*3240*/  SHFL.IDX PT, R229, R15, R200, 0x1f ;  /* 0x00001fc80fe57589 */ /* 0x000f2200000e0000 */
[----:B--2---:R-:W-:Y:S01]  /*3250*/  FMUL.FTZ R195, R104, R195 ;  /* 0x000000c368c37220 */ /* 0x004fe20000410000 */
[----:B------:R-:W-:Y:S01]  /*3260*/  FADD.FTZ R29, R29, -R232 ;  /* 0x800000e81d1d7221 */ /* 0x000fe20000010000 */
[----:B------:R-:W-:Y:S01]  /*3270*/  MUFU.EX2 R26, R26 ;  /* 0x0000001a001a7308 */ /* 0x000fe20000000800 */
[----:B------:R-:W2:Y:S01]  /*3280*/  SHFL.IDX PT, R234, R190, R193, 0x1f ;  /* 0x00001fc1beea7589 */ /* 0x000ea200000e0000 */
[----:B------:R-:W-:-:S06]  /*3290*/  FFMA.FTZ R76, -R76, R76, 1 ;  /* 0x3f8000004c4c7423 */ /* 0x000fcc000001014c */
[----:B------:R-:W-:Y:S01]  /*32a0*/  MUFU.EX2 R94, R94 ;  /* 0x0000005e005e7308 */ /* 0x000fe20000000800 */
[----:B------:R-:W-:Y:S01]  /*32b0*/  FFMA.FTZ R77, -R77, R77, 1 ;  /* 0x3f8000004d4d7423 */ /* 0x000fe2000001014d */
[----:B------:R-:W-:-:S06]  /*32c0*/  FFMA.FTZ R80, -R80, R80, 1 ;  /* 0x3f80000050507423 */ /* 0x000fcc0000010150 */
[----:B------:R-:W-:Y:S01]  /*32d0*/  MUFU.EX2 R204, R204 ;  /* 0x000000cc00cc7308 */ /* 0x000fe20000000800 */
[--C-:B---3--:R-:W-:Y:S01]  /*32e0*/  FFMA.FTZ R119, R197, UR4, -R24.reuse ;  /* 0x00000004c5777c23 */ /* 0x108fe20008010818 */
[----:B------:R-:W-:Y:S01]  /*32f0*/  FFMA.FTZ R224, R224, UR4, -R24 ;  /* 0x00000004e0e07c23 */ /* 0x000fe20008010818 */
[----:B------:R-:W-:Y:S02]  /*3300*/  VIADD R197, R9, 0x14 ;  /* 0x0000001409c57836 */ /* 0x000fe40000000000 */
[--C-:B----4-:R-:W-:Y:S01]  /*3310*/  FFMA.FTZ R92, R92, UR4, -R229.reuse ;  /* 0x000000045c5c7c23 */ /* 0x110fe200080108e5 */
[----:B------:R-:W-:Y:S01]  /*3320*/  FFMA.FTZ R207, R207, UR4, -R229 ;  /* 0x00000004cfcf7c23 */ /* 0x000fe200080108e5 */
[--C-:B------:R-:W-:Y:S01]  /*3330*/  FFMA.FTZ R229, R206, UR4, -R225.reuse ;  /* 0x00000004cee57c23 */ /* 0x100fe200080108e1 */
[----:B------:R3:W-:Y:S01]  /*3340*/  MUFU.EX2 R24, R198 ;  /* 0x000000c600187308 */ /* 0x0007e20000000800 */
[----:B------:R-:W4:Y:S01]  /*3350*/  SHFL.IDX PT, R231, R15, R197, 0x1f ;  /* 0x00001fc50fe77589 */ /* 0x000f2200000e0000 */
[----:B------:R-:W-:-:S03]  /*3360*/  FFMA.FTZ R206, R222, UR4, -R225 ;  /* 0x00000004dece7c23 */ /* 0x000fc600080108e1 */
[----:B------:R-:W5:Y:S01]  /*3370*/  SHFL.IDX PT, R225, R14, R197, 0x1f ;  /* 0x00001fc50ee17589 */ /* 0x000f6200000e0000 */
[----:B------:R-:W-:Y:S01]  /*3380*/  FMUL.FTZ R195, R19, R195 ;  /* 0x000000c313c37220 */ /* 0x000fe20000410000 */
[----:B------:R-:W-:Y:S01]  /*3390*/  FADD.FTZ R232, R31, -R232 ;  /* 0x800000e81fe87221 */ /* 0x000fe20000010000 */
[----:B--2---:R-:W-:Y:S01]  /*33a0*/  FADD.FTZ R27, R27, -R234 ;  /* 0x800000ea1b1b7221 */ /* 0x004fe20000010000 */
[----:B---3--:R-:W-:Y:S02]  /*33b0*/  VIADD R198, R9, 0x18 ;  /* 0x0000001809c67836 */ /* 0x008fe40000000000 */
[--C-:B------:R-:W-:Y:S01]  /*33c0*/  FADD.FTZ R34, R34, -R233.reuse ;  /* 0x800000e922227221 */ /* 0x100fe20000010000 */
[----:B------:R-:W-:Y:S01]  /*33d0*/  FADD.FTZ R32, R32, -R233 ;  /* 0x800000e920207221 */ /* 0x000fe20000010000 */
[----:B------:R-:W-:Y:S01]  /*33e0*/  MUFU.EX2 R97, R97 ;  /* 0x0000006100617308 */ /* 0x000fe20000000800 */
[----:B------:R-:W2:Y:S04]  /*33f0*/  SHFL.IDX PT, R226, R15, R198, 0x1f ;  /* 0x00001fc60fe27589 */ /* 0x000ea800000e0000 */
[----:B------:R-:W3:Y:S03]  /*3400*/  SHFL.IDX PT, R15, R14, R193, 0x1f ;  /* 0x00001fc10e0f7589 */ /* 0x000ee600000e0000 */
[----:B------:R-:W-:Y:S01]  /*3410*/  MUFU.EX2 R202, R202 ;  /* 0x000000ca00ca7308 */ /* 0x000fe20000000800 */
[----:B------:R-:W-:Y:S01]  /*3420*/  SHFL.IDX PT, R227, R13, R198, 0x1f ;  /* 0x00001fc60de37589 */ /* 0x000fe200000e0000 */
[--C-:B----4-:R-:W-:Y:S01]  /*3430*/  FFMA.FTZ R93, R93, UR4, -R231.reuse ;  /* 0x000000045d5d7c23 */ /* 0x110fe200080108e7 */
[----:B------:R-:W-:Y:S01]  /*3440*/  FFMA.FTZ R208, R208, UR4, -R231 ;  /* 0x00000004d0d07c23 */ /* 0x000fe200080108e7 */
[----:B------:R-:W-:Y:S01]  /*3450*/  FFMA.FTZ R231, R96, UR4, -R228 ;  /* 0x0000000460e77c23 */ /* 0x000fe200080108e4 */
[----:B------:R-:W-:Y:S01]  /*3460*/  FFMA.FTZ R91, -R91, R91, 1 ;  /* 0x3f8000005b5b7423 */ /* 0x000fe2000001015b */
[--C-:B-----5:R-:W-:Y:S01]  /*3470*/  FFMA.FTZ R99, R99, UR4, -R225.reuse ;  /* 0x0000000463637c23 */ /* 0x120fe200080108e1 */
[----:B------:R-:W-:Y:S01]  /*3480*/  FFMA.FTZ R217, R217, UR4, -R225 ;  /* 0x00000004d9d97c23 */ /* 0x000fe200080108e1 */
[----:B------:R-:W4:Y:S01]  /*3490*/  SHFL.IDX PT, R228, R13, R193, 0x1f ;  /* 0x00001fc10de47589 */ /* 0x000f2200000e0000 */
[----:B------:R-:W5:Y:S03]  /*34a0*/  MUFU.EX2 R19, R224 ;  /* 0x000000e000137308 */ /* 0x000f660000000800 */
[----:B------:R-:W1:Y:S01]  /*34b0*/  SHFL.IDX PT, R225, R13, R199, 0x1f ;  /* 0x00001fc70de17589 */ /* 0x000e6200000e0000 */
[--C-:B--2---:R-:W-:Y:S01]  /*34c0*/  FFMA.FTZ R95, R95, UR4, -R226.reuse ;  /* 0x000000045f5f7c23 */ /* 0x104fe200080108e2 */
[----:B------:R-:W-:-:S03]  /*34d0*/  FFMA.FTZ R205, R205, UR4, -R226 ;  /* 0x00000004cdcd7c23 */ /* 0x000fc600080108e2 */
[----:B------:R-:W2:Y:S01]  /*34e0*/  MUFU.EX2 R31, R219 ;  /* 0x000000db001f7308 */ /* 0x000ea20000000800 */
[----:B------:R-:W2:Y:S01]  /*34f0*/  SHFL.IDX PT, R226, R14, R199, 0x1f ;  /* 0x00001fc70ee27589 */ /* 0x000ea200000e0000 */
[--C-:B---3--:R-:W-:Y:S01]  /*3500*/  FFMA.FTZ R222, R98, UR4, -R15.reuse ;  /* 0x0000000462de7c23 */ /* 0x108fe2000801080f */
[----:B------:R-:W-:Y:S02]  /*3510*/  FFMA.FTZ R203, R203, UR4, -R15 ;  /* 0x00000004cbcb7c23 */ /* 0x000fe4000801080f */
[----:B------:R-:W3:Y:S03]  /*3520*/  SHFL.IDX PT, R98, R14, R198, 0x1f ;  /* 0x00001fc60e627589 */ /* 0x000ee600000e0000 */
[----:B------:R5:W-:Y:S01]  /*3530*/  MUFU.EX2 R96, R222 ;  /* 0x000000de00607308 */ /* 0x000be20000000800 */
[----:B----4-:R-:W-:-:S07]  /*3540*/  FFMA.FTZ R102, R102, UR4, -R228 ;  /* 0x0000000466667c23 */ /* 0x010fce00080108e4 */
[----:B------:R4:W-:Y:S01]  /*3550*/  MUFU.EX2 R15, R229 ;  /* 0x000000e5000f7308 */ /* 0x0009e20000000800 */
[----:B-----5:R-:W5:Y:S01]  /*3560*/  SHFL.IDX PT, R222, R13, R9, 0x1f ;  /* 0x00001f090dde7589 */ /* 0x020f6200000e0000 */
[----:B------:R-:W-:Y:S01]  /*3570*/  FFMA.FTZ R216, R216, UR4, -R228 ;  /* 0x00000004d8d87c23 */ /* 0x000fe200080108e4 */
[--C-:B-1----:R-:W-:Y:S01]  /*3580*/  FFMA.FTZ R220, R220, UR4, -R225.reuse ;  /* 0x00000004dcdc7c23 */ /* 0x102fe200080108e1 */
[----:B------:R-:W-:Y:S01]  /*3590*/  FFMA.FTZ R212, R212, UR4, -R225 ;  /* 0x00000004d4d47c23 */ /* 0x000fe200080108e1 */
[----:B------:R-:W-:Y:S02]  /*35a0*/  FSEL R225, R115, -INF , !P6 ;  /* 0xff80000073e17808 */ /* 0x000fe40007000000 */
[----:B------:R-:W-:Y:S01]  /*35b0*/  FSEL R228, R192, -INF , !P1 ;  /* 0xff800000c0e47808 */ /* 0x000fe20004800000 */
[----:B------:R-:W-:Y:S01]  /*35c0*/  FMUL.FTZ R27, R19, R27 ;  /* 0x0000001b131b7220 */ /* 0x000fe20000410000 */
[--C-:B--2---:R-:W-:Y:S01]  /*35d0*/  FFMA.FTZ R230, R230, UR4, -R226.reuse ;  /* 0x00000004e6e67c23 */ /* 0x104fe200080108e2 */
[----:B------:R-:W-:Y:S01]  /*35e0*/  FFMA.FTZ R218, R218, UR4, -R226 ;  /* 0x00000004dada7c23 */ /* 0x000fe200080108e2 */
[----:B----4-:R1:W2:Y:S01]  /*35f0*/  SHFL.IDX PT, R229, R14, R200, 0x1f ;  /* 0x00001fc80ee57589 */ /* 0x0102a200000e0000 */
[----:B------:R-:W-:Y:S01]  /*3600*/  FFMA.FTZ R228, R228, UR4, -R227 ;  /* 0x00000004e4e47c23 */ /* 0x000fe200080108e3 */
[--C-:B---3--:R-:W-:Y:S01]  /*3610*/  FFMA.FTZ R100, R100, UR4, -R98.reuse ;  /* 0x0000000464647c23 */ /* 0x108fe20008010862 */
[----:B------:R-:W-:Y:S01]  /*3620*/  FFMA.FTZ R213, R213, UR4, -R98 ;  /* 0x00000004d5d57c23 */ /* 0x000fe20008010862 */
[----:B------:R-:W3:Y:S01]  /*3630*/  SHFL.IDX PT, R226, R13, R118, 0x1f ;  /* 0x00001f760de27589 */ /* 0x000ee200000e0000 */
[----:B------:R4:W-:Y:S08]  /*3640*/  MUFU.EX2 R98, R230 ;  /* 0x000000e600627308 */ /* 0x0009f00000000800 */
[----:B-1----:R1:W-:Y:S01]  /*3650*/  MUFU.EX2 R14, R231 ;  /* 0x000000e7000e7308 */ /* 0x0023e20000000800 */
[--C-:B-----5:R-:W-:Y:S01]  /*3660*/  FFMA.FTZ R101, R101, UR4, -R222.reuse ;  /* 0x0000000465657c23 */ /* 0x120fe200080108de */
[----:B------:R-:W-:Y:S01]  /*3670*/  FFMA.FTZ R214, R214, UR4, -R222 ;  /* 0x00000004d6d67c23 */ /* 0x000fe200080108de */
[----:B----4-:R-:W-:Y:S04]  /*3680*/  SHFL.IDX PT, R230, R190, R197, 0x1f ;  /* 0x00001fc5bee67589 */ /* 0x010fe800000e0000 */
[----:B------:R-:W4:Y:S01]  /*3690*/  SHFL.IDX PT, R222, R13, R197, 0x1f ;  /* 0x00001fc50dde7589 */ /* 0x000f2200000e0000 */
[----:B------:R-:W-:Y:S01]  /*36a0*/  FFMA.FTZ R219, -R18, R18, 1 ;  /* 0x3f80000012db7423 */ /* 0x000fe20000010112 */
[----:B------:R-:W-:Y:S01]  /*36b0*/  MUFU.EX2 R93, R93 ;  /* 0x0000005d005d7308 */ /* 0x000fe20000000800 */
[--C-:B--2---:R-:W-:Y:S01]  /*36c0*/  FFMA.FTZ R223, R223, UR4, -R229.reuse ;  /* 0x00000004dfdf7c23 */ /* 0x104fe200080108e5 */
[----:B------:R-:W-:Y:S01]  /*36d0*/  FFMA.FTZ R211, R211, UR4, -R229 ;  /* 0x00000004d3d37c23 */ /* 0x000fe200080108e5 */
[----:B------:R-:W-:Y:S01]  /*36e0*/  FSEL R229, R201, -INF , !P4 ;  /* 0xff800000c9e57808 */ /* 0x000fe20006000000 */
[----:B-1----:R-:W-:Y:S01]  /*36f0*/  SHFL.IDX PT, R231, R190, R117, 0x1f ;  /* 0x00001f75bee77589 */ /* 0x002fe200000e0000 */
[--C-:B---3--:R-:W-:Y:S01]  /*3700*/  FFMA.FTZ R235, R235, UR4, -R226.reuse ;  /* 0x00000004ebeb7c23 */ /* 0x108fe200080108e2 */
[----:B------:R-:W-:-:S02]  /*3710*/  FFMA.FTZ R210, R210, UR4, -R226 ;  /* 0x00000004d2d27c23 */ /* 0x000fc400080108e2 */
[----:B------:R-:W-:Y:S01]  /*3720*/  MUFU.EX2 R208, R208 ;  /* 0x000000d000d07308 */ /* 0x000fe20000000800 */
[----:B------:R1:W2:Y:S07]  /*3730*/  SHFL.IDX PT, R226, R13, R200, 0x1f ;  /* 0x00001fc80de27589 */ /* 0x0002ae00000e0000 */
[----:B------:R3:W-:Y:S08]  /*3740*/  MUFU.EX2 R12, R235 ;  /* 0x000000eb000c7308 */ /* 0x0007f00000000800 */
[----:B-1----:R1:W-:Y:S01]  /*3750*/  MUFU.EX2 R13, R223 ;  /* 0x000000df000d7308 */ /* 0x0023e20000000800 */
[----:B---3--:R-:W3:Y:S07]  /*3760*/  LDL R235, [R1+0x18] ;  /* 0x0000180001eb7983 */ /* 0x008eee0000100800 */
[----:B------:R-:W-:Y:S01]  /*3770*/  MUFU.EX2 R95, R95 ;  /* 0x0000005f005f7308 */ /* 0x000fe20000000800 */
[----:B-1----:R-:W-:-:S05]  /*3780*/  FSEL R223, R191, -INF , !P5 ;  /* 0xff800000bfdf7808 */ /* 0x002fca0006800000 */
[--C-:B----4-:R-:W-:Y:S01]  /*3790*/  FFMA.FTZ R223, R223, UR4, -R222.reuse ;  /* 0x00000004dfdf7c23 */ /* 0x110fe200080108de */
[----:B------:R-:W-:Y:S01]  /*37a0*/  FFMA.FTZ R222, R225, UR4, -R222 ;  /* 0x00000004e1de7c23 */ /* 0x000fe200080108de */
[----:B------:R-:W-:Y:S01]  /*37b0*/  FSEL R225, R196, -INF , !P2 ;  /* 0xff800000c4e17808 */ /* 0x000fe20005000000 */
[----:B------:R-:W-:Y:S04]  /*37c0*/  MUFU.EX2 R207, R207 ;  /* 0x000000cf00cf7308 */ /* 0x000fe80000000800 */
[----:B------:R-:W-:Y:S01]  /*37d0*/  FFMA.FTZ R227, R225, UR4, -R227 ;  /* 0x00000004e1e37c23 */ /* 0x000fe200080108e3 */
[----:B------:R-:W-:Y:S01]  /*37e0*/  FSEL R225, R194, -INF , !P3 ;  /* 0xff800000c2e17808 */ /* 0x000fe20005800000 */
[----:B------:R-:W-:Y:S02]  /*37f0*/  FMUL.FTZ R32, R94, R32 ;  /* 0x000000205e207220 */ /* 0x000fe40000410000 */
[----:B------:R-:W-:Y:S02]  /*3800*/  MUFU.EX2 R206, R206 ;  /* 0x000000ce00ce7308 */ /* 0x000fe40000000800 */
[--C-:B--2---:R-:W-:Y:S01]  /*3810*/  FFMA.FTZ R225, R225, UR4, -R226.reuse ;  /* 0x00000004e1e17c23 */ /* 0x104fe200080108e2 */
[----:B------:R-:W-:-:S02]  /*3820*/  FFMA.FTZ R226, R229, UR4, -R226 ;  /* 0x00000004e5e27c23 */ /* 0x000fc400080108e2 */
[----:B------:R-:W-:Y:S03]  /*3830*/  SHFL.IDX PT, R229, R190, R198, 0x1f ;  /* 0x00001fc6bee57589 */ /* 0x000fe600000e0000 */
[----:B------:R-:W-:Y:S01]  /*3840*/  MUFU.EX2 R203, R203 ;  /* 0x000000cb00cb7308 */ /* 0x000fe20000000800 */
[----:B------:R-:W1:Y:S07]  /*3850*/  SHFL.IDX PT, R190, R190, R200, 0x1f ;  /* 0x00001fc8bebe7589 */ /* 0x000e6e00000e0000 */
[----:B------:R-:W2:Y:S01]  /*3860*/  MUFU.EX2 R18, R221 ;  /* 0x000000dd00127308 */ /* 0x000ea20000000800 */
[----:B------:R-:W-:-:S04]  /*3870*/  FADD.FTZ R30, R30, -R231 ;  /* 0x800000e71e1e7221 */ /* 0x000fc80000010000 */
[----:B------:R-:W-:-:S03]  /*3880*/  FMUL.FTZ R30, R31, R30 ;  /* 0x0000001e1f1e7220 */ /* 0x000fc60000410000 */
[----:B------:R-:W-:Y:S08]  /*3890*/  MUFU.EX2 R218, R218 ;  /* 0x000000da00da7308 */ /* 0x000ff00000000800 */
[----:B------:R-:W-:Y:S01]  /*38a0*/  MUFU.EX2 R217, R217 ;  /* 0x000000d900d97308 */ /* 0x000fe20000000800 */
[--C-:B-1----:R-:W-:Y:S01]  /*38b0*/  FADD.FTZ R37, R37, -R190.reuse ;  /* 0x800000be25257221 */ /* 0x102fe20000010000 */
[----:B------:R-:W-:Y:S01]  /*38c0*/  FADD.FTZ R39, R39, -R190 ;  /* 0x800000be27277221 */ /* 0x000fe20000010000 */
[----:B------:R-:W-:Y:S01]  /*38d0*/  FFMA.FTZ R190, -R21, R21, 1 ;  /* 0x3f80000015be7423 */ /* 0x000fe20000010115 */
[----:B------:R-:W-:-:S04]  /*38e0*/  FFMA.FTZ R21, -R20, R20, 1 ;  /* 0x3f80000014157423 */ /* 0x000fc80000010114 */
[----:B------:R-:W-:Y:S01]  /*38f0*/  FMUL.FTZ R21, R21, R27 ;  /* 0x0000001b15157220 */ /* 0x000fe20000410000 */
[----:B------:R-:W-:Y:S01]  /*3900*/  FFMA.FTZ R27, -R22, R22, 1 ;  /* 0x3f800000161b7423 */ /* 0x000fe20000010116 */
[----:B------:R-:W-:Y:S01]  /*3910*/  FFMA.FTZ R22, -R23, R23, 1 ;  /* 0x3f80000017167423 */ /* 0x000fe20000010117 */
[----:B------:R-:W-:Y:S01]  /*3920*/  FMUL.FTZ R23, R26, R29 ;  /* 0x0000001d1a177220 */ /* 0x000fe20000410000 */
[----:B------:R-:W-:Y:S02]  /*3930*/  MUFU.EX2 R99, R99 ;  /* 0x0000006300637308 */ /* 0x000fe40000000800 */
[----:B------:R-:W-:Y:S01]  /*3940*/  FMUL.FTZ R22, R22, R30 ;  /* 0x0000001e16167220 */ /* 0x000fe20000410000 */
[----:B------:R-:W-:Y:S01]  /*3950*/  FMUL.FTZ R23, R27, R23 ;  /* 0x000000171b177220 */ /* 0x000fe20000410000 */
[----:B--2---:R-:W-:Y:S01]  /*3960*/  FMUL.FTZ R27, R18, R232 ;  /* 0x000000e8121b7220 */ /* 0x004fe20000410000 */
[----:B------:R-:W-:Y:S01]  /*3970*/  FFMA.FTZ R30, -R72, R72, 1 ;  /* 0x3f800000481e7423 */ /* 0x000fe20000010148 */
[----:B------:R-:W-:Y:S01]  /*3980*/  FFMA.FTZ R89, -R89, R89, 1 ;  /* 0x3f80000059597423 */ /* 0x000fe20000010159 */
[----:B------:R-:W-:Y:S01]  /*3990*/  FFMA.FTZ R184, -R184, R184, 1 ;  /* 0x3f800000b8b87423 */ /* 0x000fe200000101b8 */
[----:B------:R-:W-:Y:S01]  /*39a0*/  MUFU.EX2 R100, R100 ;  /* 0x0000006400647308 */ /* 0x000fe20000000800 */
[----:B------:R-:W-:-:S07]  /*39b0*/  FMUL.FTZ R30, R30, R27 ;  /* 0x0000001b1e1e7220 */ /* 0x000fce0000410000 */
[----:B------:R-:W1:Y:S01]  /*39c0*/  MUFU.EX2 R27, R205 ;  /* 0x000000cd001b7308 */ /* 0x000e620000000800 */
[--C-:B------:R-:W-:Y:S01]  /*39d0*/  FADD.FTZ R33, R33, -R230.reuse ;  /* 0x800000e621217221 */ /* 0x100fe20000010000 */
[----:B------:R-:W-:Y:S01]  /*39e0*/  FADD.FTZ R35, R35, -R230 ;  /* 0x800000e623237221 */ /* 0x000fe20000010000 */
[----:B------:R-:W-:Y:S01]  /*39f0*/  FFMA.FTZ R29, -R73, R73, 1 ;  /* 0x3f800000491d7423 */ /* 0x000fe20000010149 */
[----:B------:R-:W-:Y:S01]  /*3a00*/  FMUL.FTZ R73, R209, R34 ;  /* 0x00000022d1497220 */ /* 0x000fe20000410000 */
[----:B------:R-:W-:Y:S01]  /*3a10*/  FFMA.FTZ R34, -R74, R74, 1 ;  /* 0x3f8000004a227423 */ /* 0x000fe2000001014a */
[----:B------:R-:W-:Y:S01]  /*3a20*/  FMUL.FTZ R33, R93, R33 ;  /* 0x000000215d217220 */ /* 0x000fe20000410000 */
[----:B------:R-:W-:Y:S01]  /*3a30*/  FADD.FTZ R38, R38, -R229 ;  /* 0x800000e526267221 */ /* 0x000fe20000010000 */
[----:B------:R-:W-:Y:S01]  /*3a40*/  FMUL.FTZ R35, R208, R35 ;  /* 0x00000023d0237220 */ /* 0x000fe20000410000 */
[----:B------:R-:W-:Y:S01]  /*3a50*/  FADD.FTZ R28, R28, -R231 ;  /* 0x800000e71c1c7221 */ /* 0x000fe20000010000 */
[----:B------:R-:W-:Y:S01]  /*3a60*/  FMUL.FTZ R34, R34, R33 ;  /* 0x0000002122227220 */ /* 0x000fe20000410000 */
[----:B------:R-:W-:Y:S01]  /*3a70*/  MUFU.EX2 R213, R213 ;  /* 0x000000d500d57308 */ /* 0x000fe20000000800 */
[----:B------:R-:W-:Y:S01]  /*3a80*/  FMUL.FTZ R33, R76, R35 ;  /* 0x000000234c217220 */ /* 0x000fe20000410000 */
[----:B------:R-:W-:Y:S01]  /*3a90*/  FFMA.FTZ R35, -R79, R79, 1 ;  /* 0x3f8000004f237423 */ /* 0x000fe2000001014f */
[----:B-1----:R-:W-:Y:S01]  /*3aa0*/  FMUL.FTZ R38, R27, R38 ;  /* 0x000000261b267220 */ /* 0x002fe20000410000 */
[----:B------:R-:W-:-:S04]  /*3ab0*/  FMUL.FTZ R20, R24, R28 ;  /* 0x0000001c18147220 */ /* 0x000fc80000410000 */
[----:B------:R-:W-:Y:S01]  /*3ac0*/  MUFU.EX2 R92, R92 ;  /* 0x0000005c005c7308 */ /* 0x000fe20000000800 */
[----:B------:R-:W1:Y:S01]  /*3ad0*/  SHFL.IDX PT, R28, R11, R9, 0x1f ;  /* 0x00001f090b1c7589 */ /* 0x000e6200000e0000 */
[----:B------:R-:W-:-:S03]  /*3ae0*/  FMUL.FTZ R35, R35, R38 ;  /* 0x0000002623237220 */ /* 0x000fc60000410000 */
[----:B------:R-:W2:Y:S01]  /*3af0*/  SHFL.IDX PT, R38, R11, R118, 0x1f ;  /* 0x00001f760b267589 */ /* 0x000ea200000e0000 */
[----:B------:R-:W-:Y:S02]  /*3b00*/  FFMA.FTZ R90, -R90, R90, 1 ;  /* 0x3f8000005a5a7423 */ /* 0x000fe4000001015a */
[----:B------:R-:W-:Y:S01]  /*3b10*/  MUFU.EX2 R101, R101 ;  /* 0x0000006500657308 */ /* 0x000fe20000000800 */
[----:B------:R-:W4:Y:S01]  /*3b20*/  SHFL.IDX PT, R74, R11, R199, 0x1f ;  /* 0x00001fc70b4a7589 */ /* 0x000f2200000e0000 */
[----:B------:R-:W-:Y:S01]  /*3b30*/  FADD.FTZ R36, R36, -R229 ;  /* 0x800000e524247221 */ /* 0x000fe20000010000 */
[----:B------:R-:W-:Y:S01]  /*3b40*/  FMUL.FTZ R29, R29, R32 ;  /* 0x000000201d1d7220 */ /* 0x000fe20000410000 */
[----:B------:R-:W-:Y:S02]  /*3b50*/  FFMA.FTZ R32, -R75, R75, 1 ;  /* 0x3f8000004b207423 */ /* 0x000fe4000001014b */
[----:B------:R-:W-:Y:S01]  /*3b60*/  FMUL.FTZ R36, R95, R36 ;  /* 0x000000245f247220 */ /* 0x000fe20000410000 */
[----:B------:R-:W-:Y:S01]  /*3b70*/  FMUL.FTZ R39, R207, R39 ;  /* 0x00000027cf277220 */ /* 0x000fe20000410000 */
[----:B------:R-:W-:Y:S01]  /*3b80*/  FMUL.FTZ R32, R32, R73 ;  /* 0x0000004920207220 */ /* 0x000fe20000410000 */
[----:B------:R-:W5:Y:S01]  /*3b90*/  SHFL.IDX PT, R72, R11, R193, 0x1f ;  /* 0x00001fc10b487589 */ /* 0x000f6200000e0000 */
[----:B------:R-:W-:Y:S01]  /*3ba0*/  FMUL.FTZ R36, R77, R36 ;  /* 0x000000244d247220 */ /* 0x000fe20000410000 */
[----:B------:R-:W-:Y:S02]  /*3bb0*/  MUFU.EX2 R102, R102 ;  /* 0x0000006600667308 */ /* 0x000fe40000000800 */
[----:B------:R-:W5:Y:S04]  /*3bc0*/  SHFL.IDX PT, R73, R11, R117, 0x1f ;  /* 0x00001f750b497589 */ /* 0x000f6800000e0000 */
[----:B------:R-:W5:Y:S01]  /*3bd0*/  SHFL.IDX PT, R75, R11, R197, 0x1f ;  /* 0x00001fc50b4b7589 */ /* 0x000f6200000e0000 */
[--C-:B-1----:R-:W-:Y:S01]  /*3be0*/  FADD.FTZ R40, R40, -R28.reuse ;  /* 0x8000001c28287221 */ /* 0x102fe20000010000 */
[----:B------:R-:W-:Y:S02]  /*3bf0*/  MUFU.EX2 R119, R119 ;  /* 0x0000007700777308 */ /* 0x000fe40000000800 */
[----:B------:R-:W-:Y:S04]  /*3c00*/  SHFL.IDX PT, R76, R11, R198, 0x1f ;  /* 0x00001fc60b4c7589 */ /* 0x000fe800000e0000 */
[----:B------:R1:W5:Y:S02]  /*3c10*/  SHFL.IDX PT, R77, R11, R200, 0x1f ;  /* 0x00001fc80b4d7589 */ /* 0x00036400000e0000 */
[----:B------:R-:W-:Y:S01]  /*3c20*/  MUFU.EX2 R103, R103 ;  /* 0x0000006700677308 */ /* 0x000fe20000000800 */
[----:B-1----:R-:W-:Y:S01]  /*3c30*/  FMUL.FTZ R11, R80, R39 ;  /* 0x00000027500b7220 */ /* 0x002fe20000410000 */
[----:B------:R-:W-:Y:S01]  /*3c40*/  FADD.FTZ R39, R42, -R28 ;  /* 0x8000001c2a277221 */ /* 0x000fe20000010000 */
[----:B--2---:R-:W-:Y:S01]  /*3c50*/  FADD.FTZ R28, R45, -R38 ;  /* 0x800000262d1c7221 */ /* 0x004fe20000010000 */
[----:B----4-:R-:W-:-:S02]  /*3c60*/  FADD.FTZ R45, R48, -R74 ;  /* 0x8000004a302d7221 */ /* 0x010fc40000010000 */
[----:B------:R1:W2:Y:S01]  /*3c70*/  LDS R48, [R10+0x380] ;  /* 0x000380000a307984 */ /* 0x0002a20000000800 */
[--C-:B-----5:R-:W-:Y:S01]  /*3c80*/  FADD.FTZ R41, R41, -R72.reuse ;  /* 0x8000004829297221 */ /* 0x120fe20000010000 */
[----:B------:R-:W-:Y:S01]  /*3c90*/  FADD.FTZ R72, R43, -R72 ;  /* 0x800000482b487221 */ /* 0x000fe20000010000 */
[--C-:B------:R-:W-:Y:S01]  /*3ca0*/  FADD.FTZ R43, R44, -R73.reuse ;  /* 0x800000492c2b7221 */ /* 0x100fe20000010000 */
[----:B------:R-:W-:Y:S01]  /*3cb0*/  FADD.FTZ R73, R46, -R73 ;  /* 0x800000492e497221 */ /* 0x000fe20000010000 */
[--C-:B------:R-:W-:Y:S01]  /*3cc0*/  FADD.FTZ R42, R51, -R75.reuse ;  /* 0x8000004b332a7221 */ /* 0x100fe20000010000 */
[----:B------:R-:W-:Y:S01]  /*3cd0*/  FFMA.FTZ R46, -R81, R81, 1 ;  /* 0x3f800000512e7423 */ /* 0x000fe20000010151 */
[----:B------:R-:W-:Y:S01]  /*3ce0*/  FMUL.FTZ R51, R15, R40 ;  /* 0x000000280f337220 */ /* 0x000fe20000410000 */
[----:B------:R-:W-:Y:S01]  /*3cf0*/  FADD.FTZ R79, R50, -R74 ;  /* 0x8000004a324f7221 */ /* 0x000fe20000010000 */
[----:B-1----:R-:W-:Y:S02]  /*3d00*/  FMUL.FTZ R10, R14, R43 ;  /* 0x0000002b0e0a7220 */ /* 0x002fe40000410000 */
[----:B------:R-:W-:Y:S01]  /*3d10*/  FMUL.FTZ R46, R46, R51 ;  /* 0x000000332e2e7220 */ /* 0x000fe20000410000 */
[----:B------:R-:W-:Y:S01]  /*3d20*/  FFMA.FTZ R51, -R85, R85, 1 ;  /* 0x3f80000055337423 */ /* 0x000fe20000010155 */
[----:B------:R-:W-:Y:S01]  /*3d30*/  FADD.FTZ R47, R47, -R38 ;  /* 0x800000262f2f7221 */ /* 0x000fe20000010000 */
        /* <DEDUP_REMOVED lines=8> */
[----:B------:R-:W-:Y:S01]  /*3dc0*/  FADD.FTZ R44, R53, -R77 ;  /* 0x8000004d352c7221 */ /* 0x000fe20000010000 */
[----:B------:R-:W-:Y:S01]  /*3dd0*/  FMUL.FTZ R10, R202, R47 ;  /* 0x0000002fca0a7220 */ /* 0x000fe20000410000 */
        /* <DEDUP_REMOVED lines=10> */
[----:B------:R-:W1:Y:S01]  /*3e80*/  MUFU.EX2 R10, R211 ;  /* 0x000000d3000a7308 */ /* 0x000e620000000800 */
[----:B------:R-:W-:Y:S01]  /*3e90*/  FMUL.FTZ R43, R99, R38 ;  /* 0x00000026632b7220 */ /* 0x000fe20000410000 */
[----:B--2---:R-:W2:Y:S04]  /*3ea0*/  SHFL.IDX PT, R73, R48, R9, 0x1f ;  /* 0x00001f0930497589 */ /* 0x004ea800000e0000 */
[----:B------:R-:W4:Y:S01]  /*3eb0*/  SHFL.IDX PT, R72, R48, R193, 0x1f ;  /* 0x00001fc130487589 */ /* 0x000f2200000e0000 */
[----:B------:R-:W-:-:S03]  /*3ec0*/  FMUL.FTZ R38, R184, R75 ;  /* 0x0000004bb8267220 */ /* 0x000fc60000410000 */
[----:B------:R-:W5:Y:S04]  /*3ed0*/  SHFL.IDX PT, R118, R48, R118, 0x1f ;  /* 0x00001f7630767589 */ /* 0x000f6800000e0000 */
[----:B------:R-:W5:Y:S04]  /*3ee0*/  SHFL.IDX PT, R199, R48, R199, 0x1f ;  /* 0x00001fc730c77589 */ /* 0x000f6800000e0000 */
[----:B------:R-:W5:Y:S04]  /*3ef0*/  SHFL.IDX PT, R28, R48, R197, 0x1f ;  /* 0x00001fc5301c7589 */ /* 0x000f6800000e0000 */
[----:B------:R-:W5:Y:S04]  /*3f00*/  SHFL.IDX PT, R117, R48, R117, 0x1f ;  /* 0x00001f7530757589 */ /* 0x000f6800000e0000 */
[----:B------:R-:W5:Y:S04]  /*3f10*/  SHFL.IDX PT, R75, R48, R198, 0x1f ;  /* 0x00001fc6304b7589 */ /* 0x000f6800000e0000 */
[----:B------:R4:W3:Y:S01]  /*3f20*/  SHFL.IDX PT, R200, R48, R200, 0x1f ;  /* 0x00001fc830c87589 */ /* 0x0008e200000e0000 */
[----:B------:R-:W5:Y:S01]  /*3f30*/  MUFU.EX2 R220, R220 ;  /* 0x000000dc00dc7308 */ /* 0x000f620000000800 */
[----:B------:R-:W-:Y:S01]  /*3f40*/  FMUL.FTZ R42, R90, R43 ;  /* 0x0000002b5a2a7220 */ /* 0x000fe20000410000 */
[----:B------:R-:W-:Y:S01]  /*3f50*/  FADD.FTZ R55, R55, -R77 ;  /* 0x8000004d37377221 */ /* 0x000fe20000010000 */
[----:B------:R-:W-:Y:S01]  /*3f60*/  FADD.FTZ R54, R54, -R76 ;  /* 0x8000004c36367221 */ /* 0x000fe20000010000 */
[----:B------:R-:W-:-:S04]  /*3f70*/  FFMA.FTZ R185, -R185, R185, 1 ;  /* 0x3f800000b9b97423 */ /* 0x000fc800000101b9 */
[----:B------:R-:W5:Y:S01]  /*3f80*/  MUFU.EX2 R214, R214 ;  /* 0x000000d600d67308 */ /* 0x000f620000000800 */
[----:B------:R-:W-:Y:S01]  /*3f90*/  FMUL.FTZ R74, R100, R49 ;  /* 0x00000031644a7220 */ /* 0x000fe20000410000 */
[----:B------:R-:W-:-:S06]  /*3fa0*/  FFMA.FTZ R188, -R188, R188, 1 ;  /* 0x3f800000bcbc7423 */ /* 0x000fcc00000101bc */
[----:B------:R-:W3:Y:S01]  /*3fb0*/  MUFU.EX2 R43, R216 ;  /* 0x000000d8002b7308 */ /* 0x000ee20000000800 */
[----:B-1----:R-:W-:-:S07]  /*3fc0*/  FMUL.FTZ R79, R10, R55 ;  /* 0x000000370a4f7220 */ /* 0x002fce0000410000 */
[----:B------:R-:W1:Y:S01]  /*3fd0*/  MUFU.EX2 R221, R222 ;  /* 0x000000de00dd7308 */ /* 0x000e620000000800 */
[----:B------:R-:W-:Y:S01]  /*3fe0*/  FFMA.FTZ R186, -R186, R186, 1 ;  /* 0x3f800000baba7423 */ /* 0x000fe200000101ba */
[----:B------:R-:W-:Y:S01]  /*3ff0*/  FFMA.FTZ R187, -R187, R187, 1 ;  /* 0x3f800000bbbb7423 */ /* 0x000fe200000101bb */
[----:B------:R-:W-:Y:S01]  /*4000*/  FMUL.FTZ R54, R213, R54 ;  /* 0x00000036d5367220 */ /* 0x000fe20000410000 */
[----:B------:R-:W-:-:S04]  /*4010*/  FMUL.FTZ R77, R13, R44 ;  /* 0x0000002c0d4d7220 */ /* 0x000fc80000410000 */
[----:B------:R-:W1:Y:S01]  /*4020*/  MUFU.EX2 R227, R227 ;  /* 0x000000e300e37308 */ /* 0x000e620000000800 */
[----:B------:R-:W-:Y:S01]  /*4030*/  FMUL.FTZ R55, R185, R74 ;  /* 0x0000004ab9377220 */ /* 0x000fe20000410000 */
[----:B--2---:R-:W-:Y:S01]  /*4040*/  FADD.FTZ R74, R56, -R73 ;  /* 0x80000049384a7221 */ /* 0x004fe20000010000 */
[----:B------:R-:W-:-:S05]  /*4050*/  FMUL.FTZ R44, R188, R79 ;  /* 0x0000004fbc2c7220 */ /* 0x000fca0000410000 */
[----:B------:R-:W2:Y:S01]  /*4060*/  MUFU.EX2 R215, R215 ;  /* 0x000000d700d77308 */ /* 0x000ea20000000800 */
[----:B------:R-:W-:Y:S01]  /*4070*/  FFMA.FTZ R78, -R78, R78, 1 ;  /* 0x3f8000004e4e7423 */ /* 0x000fe2000001014e */
[----:B------:R-:W-:-:S06]  /*4080*/  FMUL.FTZ R37, R92, R37 ;  /* 0x000000255c257220 */ /* 0x000fcc0000410000 */
[----:B------:R-:W2:Y:S01]  /*4090*/  MUFU.EX2 R210, R210 ;  /* 0x000000d200d27308 */ /* 0x000ea20000000800 */
[----:B----4-:R-:W-:Y:S01]  /*40a0*/  FADD.FTZ R79, R57, -R72 ;  /* 0x80000048394f7221 */ /* 0x010fe20000010000 */
[----:B------:R-:W-:-:S06]  /*40b0*/  FMUL.FTZ R49, R187, R54 ;  /* 0x00000036bb317220 */ /* 0x000fcc0000410000 */
[----:B------:R-:W-:Y:S01]  /*40c0*/  MUFU.EX2 R223, R223 ;  /* 0x000000df00df7308 */ /* 0x000fe20000000800 */
[----:B------:R-:W-:Y:S01]  /*40d0*/  FMUL.FTZ R48, R186, R77 ;  /* 0x0000004dba307220 */ /* 0x000fe20000410000 */
[----:B-----5:R-:W-:-:S06]  /*40e0*/  FADD.FTZ R81, R61, -R118 ;  /* 0x800000763d517221 */ /* 0x020fcc0000010000 */
[----:B------:R-:W-:Y:S01]  /*40f0*/  MUFU.EX2 R228, R228 ;  /* 0x000000e400e47308 */ /* 0x000fe20000000800 */
[----:B------:R-:W-:-:S07]  /*4100*/  FADD.FTZ R57, R64, -R199 ;  /* 0x800000c740397221 */ /* 0x000fce0000010000 */
[----:B------:R-:W-:Y:S01]  /*4110*/  MUFU.EX2 R225, R225 ;  /* 0x000000e100e17308 */ /* 0x000fe20000000800 */
[----:B------:R-:W-:-:S07]  /*4120*/  FFMA.FTZ R83, -R83, R83, 1 ;  /* 0x3f80000053537423 */ /* 0x000fce0000010153 */
[----:B------:R-:W4:Y:S01]  /*4130*/  MUFU.EX2 R212, R212 ;  /* 0x000000d400d47308 */ /* 0x000f220000000800 */
[----:B------:R-:W-:-:S07]  /*4140*/  FADD.FTZ R77, R58, -R73 ;  /* 0x800000493a4d7221 */ /* 0x000fce0000010000 */
[----:B------:R-:W5:Y:S01]  /*4150*/  MUFU.EX2 R226, R226 ;  /* 0x000000e200e27308 */ /* 0x000f620000000800 */
[----:B------:R-:W-:Y:S01]  /*4160*/  FADD.FTZ R76, R59, -R72 ;  /* 0x800000483b4c7221 */ /* 0x000fe20000010000 */
[----:B------:R-:W-:Y:S01]  /*4170*/  FADD.FTZ R56, R65, -R28 ;  /* 0x8000001c41387221 */ /* 0x000fe20000010000 */
[----:B------:R-:W-:Y:S01]  /*4180*/  FFMA.FTZ R54, -R189, R189, 1 ;  /* 0x3f800000bd367423 */ /* 0x000fe200000101bd */
[----:B------:R-:W-:Y:S01]  /*4190*/  FMUL.FTZ R61, R101, R74 ;  /* 0x0000004a653d7220 */ /* 0x000fe20000410000 */
[----:B------:R-:W-:Y:S01]  /*41a0*/  FADD.FTZ R25, R25, -R234 ;  /* 0x800000ea19197221 */ /* 0x000fe20000010000 */
[--C-:B------:R-:W-:Y:S01]  /*41b0*/  FADD.FTZ R60, R60, -R117.reuse ;  /* 0x800000753c3c7221 */ /* 0x100fe20000010000 */
[----:B------:R-:W-:Y:S01]  /*41c0*/  FADD.FTZ R28, R67, -R28 ;  /* 0x8000001c431c7221 */ /* 0x000fe20000010000 */
[----:B------:R-:W-:Y:S01]  /*41d0*/  FMUL.FTZ R37, R78, R37 ;  /* 0x000000254e257220 */ /* 0x000fe20000410000 */
[----:B------:R-:W-:Y:S01]  /*41e0*/  FADD.FTZ R78, R62, -R117 ;  /* 0x800000753e4e7221 */ /* 0x000fe20000010000 */
[--C-:B------:R-:W-:Y:S01]  /*41f0*/  FADD.FTZ R59, R68, -R75.reuse ;  /* 0x8000004b443b7221 */ /* 0x100fe20000010000 */
[----:B------:R-:W-:Y:S01]  /*4200*/  FADD.FTZ R70, R70, -R75 ;  /* 0x8000004b46467221 */ /* 0x000fe20000010000 */
[----:B------:R-:W-:Y:S01]  /*4210*/  FFMA.FTZ R112, -R112, R112, 1 ;  /* 0x3f80000070707423 */ /* 0x000fe20000010170 */
[----:B------:R-:W-:Y:S01]  /*4220*/  FMUL.FTZ R57, R220, R57 ;  /* 0x00000039dc397220 */ /* 0x000fe20000410000 */
[----:B------:R-:W-:Y:S01]  /*4230*/  FMUL.FTZ R20, R190, R20 ;  /* 0x00000014be147220 */ /* 0x000fe20000410000 */
[----:B------:R-:W-:Y:S01]  /*4240*/  FMUL.FTZ R40, R83, R40 ;  /* 0x0000002853287220 */ /* 0x000fe20000410000 */
[----:B------:R-:W-:Y:S01]  /*4250*/  FMUL.FTZ R54, R54, R61 ;  /* 0x0000003d36367220 */ /* 0x000fe20000410000 */
[----:B------:R-:W-:Y:S01]  /*4260*/  FFMA.FTZ R73, -R105, R105, 1 ;  /* 0x3f80000069497423 */ /* 0x000fe20000010169 */
[----:B------:R-:W-:Y:S01]  /*4270*/  FFMA.FTZ R72, -R106, R106, 1 ;  /* 0x3f8000006a487423 */ /* 0x000fe2000001016a */
[----:B------:R-:W-:Y:S01]  /*4280*/  FFMA.FTZ R75, -R107, R107, 1 ;  /* 0x3f8000006b4b7423 */ /* 0x000fe2000001016b */
[----:B------:R-:W-:Y:S01]  /*4290*/  FMUL.FTZ R77, R214, R77 ;  /* 0x0000004dd64d7220 */ /* 0x000fe20000410000 */
[----:B------:R-:W-:Y:S01]  /*42a0*/  FMUL.FTZ R62, R102, R79 ;  /* 0x0000004f663e7220 */ /* 0x000fe20000410000 */
[----:B---3--:R-:W-:Y:S01]  /*42b0*/  FMUL.FTZ R76, R43, R76 ;  /* 0x0000004c2b4c7220 */ /* 0x008fe20000410000 */
[----:B------:R-:W-:Y:S01]  /*42c0*/  FMUL.FTZ R25, R119, R25 ;  /* 0x0000001977197220 */ /* 0x000fe20000410000 */
[----:B------:R-:W-:Y:S01]  /*42d0*/  FADD.FTZ R83, R63, -R118 ;  /* 0x800000763f537221 */ /* 0x000fe20000010000 */
[----:B------:R-:W-:Y:S01]  /*42e0*/  FFMA.FTZ R74, -R108, R108, 1 ;  /* 0x3f8000006c4a7423 */ /* 0x000fe2000001016c */
[----:B------:R-:W-:Y:S01]  /*42f0*/  FMUL.FTZ R61, R103, R60 ;  /* 0x0000003c673d7220 */ /* 0x000fe20000410000 */
[----:B------:R-:W-:Y:S01]  /*4300*/  FFMA.FTZ R115, -R115, R115, 1 ;  /* 0x3f80000073737423 */ /* 0x000fe20000010173 */
[----:B-1----:R-:W-:Y:S01]  /*4310*/  FMUL.FTZ R28, R221, R28 ;  /* 0x0000001cdd1c7220 */ /* 0x002fe20000410000 */
[----:B------:R-:W-:Y:S01]  /*4320*/  FADD.FTZ R199, R66, -R199 ;  /* 0x800000c742c77221 */ /* 0x000fe20000010000 */
[--C-:B------:R-:W-:Y:S01]  /*4330*/  FADD.FTZ R58, R69, -R200.reuse ;  /* 0x800000c8453a7221 */ /* 0x100fe20000010000 */
[----:B------:R-:W-:Y:S01]  /*4340*/  FADD.FTZ R71, R71, -R200 ;  /* 0x800000c847477221 */ /* 0x000fe20000010000 */
        /* <DEDUP_REMOVED lines=11> */
[----:B------:R-:W-:Y:S01]  /*4400*/  FFMA.FTZ R79, -R111, R111, 1 ;  /* 0x3f8000006f4f7423 */ /* 0x000fe2000001016f */
[----:B--2---:R-:W-:Y:S01]  /*4410*/  FMUL.FTZ R63, R215, R78 ;  /* 0x0000004ed73f7220 */ /* 0x004fe20000410000 */
[----:B------:R-:W-:Y:S01]  /*4420*/  FMUL.FTZ R60, R12, R81 ;  /* 0x000000510c3c7220 */ /* 0x000fe20000410000 */
[----:B------:R-:W-:Y:S01]  /*4430*/  FMUL.FTZ R62, R210, R83 ;  /* 0x00000053d23e7220 */ /* 0x000fe20000410000 */
[----:B------:R-:W-:Y:S01]  /*4440*/  FMUL.FTZ R74, R74, R61 ;  /* 0x0000003d4a4a7220 */ /* 0x000fe20000410000 */
[----:B------:R-:W-:Y:S01]  /*4450*/  FMUL.FTZ R115, R115, R28 ;  /* 0x0000001c73737220 */ /* 0x000fe20000410000 */
[----:B------:R-:W-:Y:S01]  /*4460*/  F2FP.BF16.F32.PACK_AB R70, R23, R20 ;  /* 0x000000141746723e */ /* 0x000fe200000010ff */
[----:B------:R-:W-:Y:S01]  /*4470*/  FFMA.FTZ R191, -R191, R191, 1 ;  /* 0x3f800000bfbf7423 */ /* 0x000fe200000101bf */
[----:B------:R-:W-:Y:S01]  /*4480*/  FFMA.FTZ R114, -R114, R114, 1 ;  /* 0x3f80000072727423 */ /* 0x000fe20000010172 */
[----:B----4-:R-:W-:Y:S01]  /*4490*/  FMUL.FTZ R199, R212, R199 ;  /* 0x000000c7d4c77220 */ /* 0x010fe20000410000 */
[----:B------:R-:W-:Y:S01]  /*44a0*/  FMUL.FTZ R56, R223, R56 ;  /* 0x00000038df387220 */ /* 0x000fe20000410000 */
[----:B------:R-:W-:Y:S01]  /*44b0*/  FFMA.FTZ R192, -R192, R192, 1 ;  /* 0x3f800000c0c07423 */ /* 0x000fe200000101c0 */
[----:B------:R-:W-:Y:S01]  /*44c0*/  FFMA.FTZ R194, -R194, R194, 1 ;  /* 0x3f800000c2c27423 */ /* 0x000fe200000101c2 */
[----:B------:R-:W-:Y:S01]  /*44d0*/  FFMA.FTZ R196, -R196, R196, 1 ;  /* 0x3f800000c4c47423 */ /* 0x000fe200000101c4 */
[----:B------:R-:W-:Y:S01]  /*44e0*/  FFMA.FTZ R201, -R201, R201, 1 ;  /* 0x3f800000c9c97423 */ /* 0x000fe200000101c9 */
[----:B------:R-:W-:Y:S01]  /*44f0*/  FMUL.FTZ R59, R228, R59 ;  /* 0x0000003be43b7220 */ /* 0x000fe20000410000 */
[----:B------:R-:W-:Y:S01]  /*4500*/  FMUL.FTZ R61, R225, R58 ;  /* 0x0000003ae13d7220 */ /* 0x000fe20000410000 */
[----:B-----5:R-:W-:Y:S01]  /*4510*/  FMUL.FTZ R28, R226, R71 ;  /* 0x00000047e21c7220 */ /* 0x020fe20000410000 */
        /* <DEDUP_REMOVED lines=29> */
[----:B------:R1:W-:Y:S01]  /*46f0*/  STSM.16.MT88.4 [R20+0x1a800], R68 ;  /* 0x01a8004414007844 */ /* 0x0003e20000004200 */
[----:B------:R-:W-:Y:S02]  /*4700*/  R2UR UR6, R236 ;  /* 0x00000000ec0672ca */ /* 0x000fe400000e0000 */
[----:B------:R-:W-:Y:S02]  /*4710*/  F2FP.BF16.F32.PACK_AB R53, R75, R72 ;  /* 0x000000484b35723e */ /* 0x000fe400000010ff */
[----:B------:R-:W-:Y:S02]  /*4720*/  F2FP.BF16.F32.PACK_AB R54, R77, R74 ;  /* 0x0000004a4d36723e */ /* 0x000fe400000010ff */
[----:B------:R-:W-:Y:S01]  /*4730*/  F2FP.BF16.F32.PACK_AB R55, R79, R76 ;  /* 0x0000004c4f37723e */ /* 0x000fe200000010ff */
[----:B------:R1:W-:Y:S01]  /*4740*/  STSM.16.MT88.4 [R20+0x1b000], R64 ;  /* 0x01b0004014007844 */ /* 0x0003e20000004200 */
[----:B------:R-:W-:-:S02]  /*4750*/  F2FP.BF16.F32.PACK_AB R48, R191, R112 ;  /* 0x00000070bf30723e */ /* 0x000fc400000010ff */
[----:B------:R-:W-:Y:S02]  /*4760*/  F2FP.BF16.F32.PACK_AB R49, R115, R114 ;  /* 0x000000727331723e */ /* 0x000fe400000010ff */
[----:B------:R-:W-:Y:S02]  /*4770*/  F2FP.BF16.F32.PACK_AB R50, R81, R192 ;  /* 0x000000c05132723e */ /* 0x000fe400000010ff */
[----:B------:R-:W-:Y:S01]  /*4780*/  F2FP.BF16.F32.PACK_AB R51, R201, R196 ;  /* 0x000000c4c933723e */ /* 0x000fe200000010ff */
[----:B------:R1:W-:Y:S01]  /*4790*/  STSM.16.MT88.4 [R20+0x1b800], R60 ;  /* 0x01b8003c14007844 */ /* 0x0003e20000004200 */
[----:B------:R-:W-:Y:S02]  /*47a0*/  F2FP.BF16.F32.PACK_AB R28, R119, R113 ;  /* 0x00000071771c723e */ /* 0x000fe400000010ff */
[----:B------:R-:W-:Y:S01]  /*47b0*/  F2FP.BF16.F32.PACK_AB R30, R26, R24 ;  /* 0x000000181a1e723e */ /* 0x000fe200000010ff */
[----:B------:R1:W-:Y:S01]  /*47c0*/  STSM.16.MT88.4 [R20+0x1c000], R56 ;  /* 0x01c0003814007844 */ /* 0x0003e20000004200 */
[----:B------:R-:W-:-:S02]  /*47d0*/  F2FP.BF16.F32.PACK_AB R29, R19, R104 ;  /* 0x00000068131d723e */ /* 0x000fc400000010ff */
[----:B------:R-:W-:Y:S01]  /*47e0*/  F2FP.BF16.F32.PACK_AB R31, R18, R31 ;  /* 0x0000001f121f723e */ /* 0x000fe200000010ff */
[----:B------:R1:W-:Y:S04]  /*47f0*/  STSM.16.MT88.4 [R20+0x1c800], R52 ;  /* 0x01c8003414007844 */ /* 0x0003e80000004200 */
        /* <DEDUP_REMOVED lines=54> */
[----:B------:R-:W-:-:S05]  /*4b60*/  VIADD R11, R17, 0x1a800 ;  /* 0x0001a800110b7836 */ /* 0x000fca0000000000 */
[----:B------:R-:W-:-:S04]  /*4b70*/  LEA R10, R5, R11, 0xb ;  /* 0x0000000b050a7211 */ /* 0x000fc800078e58ff */
        /* <DEDUP_REMOVED lines=167> */
.L_x_2728:
        /* <DEDUP_REMOVED lines=56> */
.L_x_2729:
[----:B------:R-:W-:Y:S01]  /*5970*/  IADD3 R16, R16, 0x1, RZ ;  /* 0x0000000110107810 */ /* 0x000fe20007ffe0ff */
[----:B------:R-:W-:Y:S02]  /*5980*/  VIADD R0, R0, 0x1 ;  /* 0x0000000100007836 */ /* 0x000fe40000000000 */
[----:B------:R-:W-:Y:S01]  /*5990*/  VIADD R6, R6, 0x26820 ;  /* 0x0002682006067836 */ /* 0x000fe20000000000 */
[----:B------:R-:W-:Y:S02]  /*59a0*/  ISETP.GE.AND P1, PT, R16, R237, PT ;  /* 0x000000ed1000720c */ /* 0x000fe40003f26270 */
[----:B------:R-:W-:Y:S02]  /*59b0*/  ISETP.NE.AND P0, PT, R0, 0x2, PT ;  /* 0x000000020000780c */ /* 0x000fe40003f05270 */
[----:B------:R-:W-:Y:S02]  /*59c0*/  PRMT R6, RZ, 0x654, R6 ;  /* 0x00000654ff067816 */ /* 0x000fe40000000006 */
[----:B-1----:R-:W-:-:S02]  /*59d0*/  SEL R7, RZ, 0x1, P0 ;  /* 0x00000001ff077807 */ /* 0x002fc40000000000 */
[----:B------:R1:W-:Y:S01]  /*59e0*/  SYNCS.ARRIVE.TRANS64.RED.A1T0 RZ, [R6+URZ], RZ ;  /* 0x000000ff06ff79a7 */ /* 0x0003e2000810043f */
[----:B------:R-:W-:Y:S02]  /*59f0*/  SEL R0, R0, RZ, P0 ;  /* 0x000000ff00007207 */ /* 0x000fe40000000000 */
[----:B------:R-:W-:Y:S02]  /*5a00*/  LOP3.LUT R4, R4, R7, RZ, 0x3c, !PT ;  /* 0x0000000704047212 */ /* 0x000fe400078e3cff */
[----:B------:R-:W-:Y:S05]  /*5a10*/  @!P1 BRA `(.L_x_2730) ;  /* 0xffffffc000749947 */ /* 0x000fea000383ffff */
.L_x_2719:
[----:B-1----:R-:W2:Y:S02]  /*5a20*/  LDL R6, [R1+0x2c] ;  /* 0x00002c0001067983 */ /* 0x002ea40000100800 */
[----:B--2---:R-:W-:-:S13]  /*5a30*/  ISETP.GE.AND P0, PT, R16, R6, PT ;  /* 0x000000061000720c */ /* 0x004fda0003f06270 */
[----:B------:R-:W-:Y:S05]  /*5a40*/  @P0 BRA `(.L_x_2731) ;  /* 0x00000040006c0947 */ /* 0x000fea0003800000 */
[----:B------:R-:W2:Y:S01]  /*5a50*/  LDL.LU R13, [R1+0x1c] ;  /* 0x00001c00010d7983 */ /* 0x000ea20000300800 */
[----:B------:R-:W1:Y:S03]  /*5a60*/  LDC R23, c[0x0][0x290] ;  /* 0x0000a400ff177b82 */ /* 0x000e660000000800 */
[----:B------:R-:W3:Y:S04]  /*5a70*/  LDL.LU R26, [R1+0x10] ;  /* 0x00001000011a7983 */ /* 0x000ee80000300800 */
[----:B------:R-:W1:Y:S04]  /*5a80*/  LDL R25, [R1+0x30] ;  /* 0x0000300001197983 */ /* 0x000e680000100800 */
[----:B------:R-:W4:Y:S01]  /*5a90*/  LDL.LU R24, [R1+0xc] ;  /* 0x00000c0001187983 */ /* 0x000f220000300800 */
[----:B------:R-:W5:Y:S02]  /*5aa0*/  S2R R6, SR_TID.X ;  /* 0x0000000000067919 */ /* 0x000f640000002100 */
[----:B-----5:R-:W-:-:S05]  /*5ab0*/  VIADD R6, R6, 0xffffff80 ;  /* 0xffffff8006067836 */ /* 0x020fca0000000000 */
[----:B------:R-:W-:-:S04]  /*5ac0*/  SHF.R.S32.HI R7, RZ, 0x1f, R6 ;  /* 0x0000001fff077819 */ /* 0x000fc80000011406 */
[----:B------:R-:W-:-:S04]  /*5ad0*/  LEA.HI R8, R7, R6, RZ, 0x5 ;  /* 0x0000000607087211 */ /* 0x000fc800078f28ff */
[----:B------:R-:W-:Y:S02]  /*5ae0*/  LOP3.LUT R9, R8, 0xffffffe0, RZ, 0xc0, !PT ;  /* 0xffffffe008097812 */ /* 0x000fe400078ec0ff */
[----:B------:R-:W-:-:S03]  /*5af0*/  LEA.HI R8, R7, R6, RZ, 0x7 ;  /* 0x0000000607087211 */ /* 0x000fc600078f38ff */
[----:B------:R-:W-:Y:S01]  /*5b00*/  IMAD.IADD R10, R6, 0x1, -R9 ;  /* 0x00000001060a7824 */ /* 0x000fe200078e0a09 */
[----:B------:R-:W-:Y:S02]  /*5b10*/  LEA.HI R9, R7, R6, RZ, 0x2 ;  /* 0x0000000607097211 */ /* 0x000fe400078f10ff */
[----:B------:R-:W-:Y:S02]  /*5b20*/  LOP3.LUT R7, R8, 0xffffff80, RZ, 0xc0, !PT ;  /* 0xffffff8008077812 */ /* 0x000fe400078ec0ff */
[----:B------:R-:W-:Y:S02]  /*5b30*/  SHF.R.S32.HI R11, RZ, 0x1f, R10 ;  /* 0x0000001fff0b7819 */ /* 0x000fe4000001140a */
[----:B------:R-:W-:Y:S02]  /*5b40*/  LOP3.LUT R9, R9, 0xfffffffc, RZ, 0xc0, !PT ;  /* 0xfffffffc09097812 */ /* 0x000fe400078ec0ff */
[CC--:B------:R-:W-:Y:S02]  /*5b50*/  LEA.HI R12, R11.reuse, R10.reuse, RZ, 0x2 ;  /* 0x0000000a0b0c7211 */ /* 0x0c0fe400078f10ff */
[----:B------:R-:W-:Y:S01]  /*5b60*/  LEA.HI R10, R11, R10, RZ, 0x3 ;  /* 0x0000000a0b0a7211 */ /* 0x000fe200078f18ff */
[C---:B------:R-:W-:Y:S01]  /*5b70*/  IMAD.IADD R9, R6.reuse, 0x1, -R9 ;  /* 0x0000000106097824 */ /* 0x040fe200078e0a09 */
[----:B------:R-:W-:-:S02]  /*5b80*/  IADD3 R7, R6, -R7, RZ ;  /* 0x8000000706077210 */ /* 0x000fc40007ffe0ff */
[----:B------:R-:W-:Y:S02]  /*5b90*/  SHF.R.S32.HI R11, RZ, 0x2, R12 ;  /* 0x00000002ff0b7819 */ /* 0x000fe4000001140c */
[----:B------:R-:W-:Y:S02]  /*5ba0*/  SHF.R.S32.HI R8, RZ, 0x7, R8 ;  /* 0x00000007ff087819 */ /* 0x000fe40000011408 */
[----:B------:R-:W-:Y:S02]  /*5bb0*/  SHF.R.S32.HI R10, RZ, 0x3, R10 ;  /* 0x00000003ff0a7819 */ /* 0x000fe4000001140a */
[----:B------:R-:W-:Y:S02]  /*5bc0*/  LEA.HI R6, R8, R8, RZ, 0x1 ;  /* 0x0000000808067211 */ /* 0x000fe400078f08ff */
[----:B------:R-:W-:Y:S02]  /*5bd0*/  IADD3 R18, R11, 0x10, RZ ;  /* 0x000000100b127810 */ /* 0x000fe40007ffe0ff */
[----:B------:R-:W-:-:S02]  /*5be0*/  LEA.HI R12, R12, R11, RZ, 0x1 ;  /* 0x0000000b0c0c7211 */ /* 0x000fc400078f08ff */
[----:B------:R-:W-:Y:S02]  /*5bf0*/  LEA.HI R19, R18, R18, RZ, 0x1 ;  /* 0x0000001212137211 */ /* 0x000fe400078f08ff */
[----:B------:R-:W-:Y:S02]  /*5c00*/  LOP3.LUT R12, R12, 0xfffffffe, RZ, 0xc0, !PT ;  /* 0xfffffffe0c0c7812 */ /* 0x000fe400078ec0ff */
[----:B------:R-:W-:-:S03]  /*5c10*/  SHF.R.S32.HI R20, RZ, 0x1, R19 ;  /* 0x00000001ff147819 */ /* 0x000fc60000011413 */
[----:B------:R-:W-:Y:S01]  /*5c20*/  IMAD.IADD R12, R11, 0x1, -R12 ;  /* 0x000000010b0c7824 */ /* 0x000fe200078e0a0c */
[----:B------:R-:W-:-:S05]  /*5c30*/  LOP3.LUT R19, R19, 0xfffffffe, RZ, 0xc0, !PT ;  /* 0xfffffffe13137812 */ /* 0x000fca00078ec0ff */
[----:B------:R-:W-:Y:S01]  /*5c40*/  IMAD.IADD R19, R18, 0x1, -R19 ;  /* 0x0000000112137824 */ /* 0x000fe200078e0a13 */
[----:B------:R-:W-:Y:S01]  /*5c50*/  MOV R187, 0x40000040 ;  /* 0x4000004000bb7802 */ /* 0x000fe20000000f00 */
[----:B------:R-:W-:Y:S01]  /*5c60*/  IMAD.MOV.U32 R185, RZ, RZ, 0x40000040 ;  /* 0x40000040ffb97424 */ /* 0x000fe200078e00ff */
[----:B------:R-:W-:Y:S01]  /*5c70*/  MOV R193, 0x40000040 ;  /* 0x4000004000c17802 */ /* 0x000fe20000000f00 */
[----:B------:R-:W-:Y:S02]  /*5c80*/  IMAD.MOV.U32 R189, RZ, RZ, 0x40000040 ;  /* 0x40000040ffbd7424 */ /* 0x000fe400078e00ff */
[----:B------:R-:W-:Y:S01]  /*5c90*/  IMAD.MOV.U32 R191, RZ, RZ, 0x40000040 ;  /* 0x40000040ffbf7424 */ /* 0x000fe200078e00ff */
[----:B--2---:R-:W-:Y:S01]  /*5ca0*/  LEA.HI R22, R13, R7, RZ, 0x5 ;  /* 0x000000070d167211 */ /* 0x004fe200078f28ff */
[----:B------:R-:W-:Y:S01]  /*5cb0*/  VIADD R13, R11, 0x8 ;  /* 0x000000080b0d7836 */ /* 0x000fe20000000000 */
[----:B------:R-:W-:Y:S01]  /*5cc0*/  LOP3.LUT R7, R6, 0xfffffffe, RZ, 0xc0, !PT ;  /* 0xfffffffe06077812 */ /* 0x000fe200078ec0ff */
[----:B------:R-:W-:-:S03]  /*5cd0*/  IMAD.HI R6, R10, 0x2aaaaaab, RZ ;  /* 0x2aaaaaab0a067827 */ /* 0x000fc600078e02ff */
[----:B------:R-:W-:Y:S01]  /*5ce0*/  LEA.HI R14, R13, R13, RZ, 0x1 ;  /* 0x0000000d0d0e7211 */ /* 0x000fe200078f08ff */
[----:B------:R-:W-:Y:S01]  /*5cf0*/  IMAD.IADD R21, R8, 0x1, -R7 ;  /* 0x0000000108157824 */ /* 0x000fe200078e0a07 */
[----:B------:R-:W-:Y:S02]  /*5d00*/  SHF.R.U32.HI R7, RZ, 0x1, R6 ;  /* 0x00000001ff077819 */ /* 0x000fe40000011606 */
[----:B------:R-:W-:Y:S02]  /*5d10*/  SHF.R.S32.HI R15, RZ, 0x1, R14 ;  /* 0x00000001ff0f7819 */ /* 0x000fe4000001140e */
[----:B------:R-:W-:Y:S01]  /*5d20*/  LEA.HI R7, R6, R7, RZ, 0x1 ;  /* 0x0000000706077211 */ /* 0x000fe200078f08ff */
[----:B------:R-:W-:Y:S01]  /*5d30*/  IMAD.HI R6, R20, 0x2aaaaaab, RZ ;  /* 0x2aaaaaab14067827 */ /* 0x000fe200078e02ff */
[----:B------:R-:W-:-:S03]  /*5d40*/  LOP3.LUT R14, R14, 0xfffffffe, RZ, 0xc0, !PT ;  /* 0xfffffffe0e0e7812 */ /* 0x000fc600078ec0ff */
[----:B------:R-:W-:Y:S01]  /*5d50*/  IMAD.HI R8, R15, 0x2aaaaaab, RZ ;  /* 0x2aaaaaab0f087827 */ /* 0x000fe200078e02ff */
[----:B------:R-:W-:Y:S02]  /*5d60*/  IADD3 R14, R13, -R14, RZ ;  /* 0x8000000e0d0e7210 */ /* 0x000fe40007ffe0ff */
[----:B------:R-:W-:Y:S02]  /*5d70*/  SHF.R.U32.HI R13, RZ, 0x1, R6 ;  /* 0x00000001ff0d7819 */ /* 0x000fe40000011606 */
[----:B------:R-:W-:Y:S01]  /*5d80*/  SHF.R.U32.HI R11, RZ, 0x1, R8 ;  /* 0x00000001ff0b7819 */ /* 0x000fe20000011608 */
[----:B------:R-:W-:Y:S01]  /*5d90*/  IMAD R7, R7, -0xc, R10 ;  /* 0xfffffff407077824 */ /* 0x000fe200078e020a */
[--C-:B---3--:R-:W-:Y:S02]  /*5da0*/  SHF.R.S32.HI R10, RZ, 0x2, R26.reuse ;  /* 0x00000002ff0a7819 */ /* 0x108fe4000001141a */
[----:B------:R-:W-:Y:S02]  /*5db0*/  LEA.HI R8, R8, R11, RZ, 0x1 ;  /* 0x0000000b08087211 */ /* 0x000fe400078f08ff */
[----:B------:R-:W-:-:S02]  /*5dc0*/  SHF.R.S32.HI R11, RZ, 0x1f, R26 ;  /* 0x0000001fff0b7819 */ /* 0x000fc4000001141a */
[----:B------:R-:W-:Y:S01]  /*5dd0*/  LEA.HI R13, R6, R13, RZ, 0x1 ;  /* 0x0000000d060d7211 */ /* 0x000fe200078f08ff */
[----:B------:R-:W-:Y:S01]  /*5de0*/  IMAD R6, R7, 0x8, R12 ;  /* 0x0000000807067824 */ /* 0x000fe200078e020c */
[----:B------:R-:W-:Y:S01]  /*5df0*/  SHF.R.S32.HI R22, RZ, 0x5, R22 ;  /* 0x00000005ff167819 */ /* 0x000fe20000011416 */
[----:B-1----:R-:W-:Y:S01]  /*5e00*/  IMAD R23, R25, -0x80, R23 ;  /* 0xffffff8019177824 */ /* 0x002fe200078e0217 */
[----:B------:R-:W-:Y:S02]  /*5e10*/  LEA.HI R11, R11, R10, RZ, 0x3 ;  /* 0x0000000a0b0b7211 */ /* 0x000fe400078f18ff */
[----:B------:R1:W-:Y:S01]  /*5e20*/  STL [R1+0x28], R6 ;  /* 0x0000280601007387 */ /* 0x0003e20000100800 */
[----:B------:R-:W-:Y:S01]  /*5e30*/  IMAD R22, R22, -0x10, R23 ;  /* 0xfffffff016167824 */ /* 0x000fe200078e0217 */
[----:B------:R-:W-:Y:S01]  /*5e40*/  LOP3.LUT R11, R11, 0xfffffff8, RZ, 0xc0, !PT ;  /* 0xfffffff80b0b7812 */ /* 0x000fe200078ec0ff */
[----:B------:R-:W-:-:S03]  /*5e50*/  IMAD R15, R8, -0xc, R15 ;  /* 0xfffffff4080f7824 */ /* 0x000fc600078e020f */
[----:B------:R-:W-:Y:S01]  /*5e60*/  IADD3 R8, R22, R11, -R10 ;  /* 0x0000000b16087210 */ /* 0x000fe20007ffe80a */
[C-C-:B-1----:R-:W-:Y:S02]  /*5e70*/  IMAD R6, R5.reuse, 0x800, R17.reuse ;  /* 0x0000080005067824 */ /* 0x142fe400078e0211 */
[----:B------:R-:W-:Y:S02]  /*5e80*/  IMAD R5, R5, 0x2000, R17 ;  /* 0x0000200005057824 */ /* 0x000fe400078e0211 */
[----:B------:R-:W-:Y:S02]  /*5e90*/  VIADD R6, R6, 0x1a800 ;  /* 0x0001a80006067836 */ /* 0x000fe40000000000 */
[----:B------:R-:W-:Y:S01]  /*5ea0*/  VIADD R10, R5, 0x4000 ;  /* 0x00004000050a7836 */ /* 0x000fe20000000000 */
[----:B------:R-:W-:Y:S01]  /*5eb0*/  SHF.R.U32.HI R5, RZ, 0x4, R5 ;  /* 0x00000004ff057819 */ /* 0x000fe20000011605 */
[----:B------:R-:W-:Y:S01]  /*5ec0*/  IMAD R20, R13, -0xc, R20 ;  /* 0xfffffff40d147824 */ /* 0x000fe200078e0214 */
[----:B------:R-:W-:-:S02]  /*5ed0*/  LEA R7, R15, R14, 0x3 ;  /* 0x0000000e0f077211 */ /* 0x000fc400078e18ff */
[----:B------:R-:W-:Y:S02]  /*5ee0*/  SHF.R.U32.HI R6, RZ, 0x4, R6 ;  /* 0x00000004ff067819 */ /* 0x000fe40000011606 */
[----:B------:R-:W-:Y:S02]  /*5ef0*/  SHF.R.U32.HI R10, RZ, 0x4, R10 ;  /* 0x00000004ff0a7819 */ /* 0x000fe4000001160a */
[----:B------:R-:W-:Y:S01]  /*5f00*/  LOP3.LUT R5, R5, 0x3fff, RZ, 0xc0, !PT ;  /* 0x00003fff05057812 */ /* 0x000fe200078ec0ff */
[----:B------:R1:W-:Y:S01]  /*5f10*/  STL [R1+0x24], R7 ;  /* 0x0000240701007387 */ /* 0x0003e20000100800 */
[----:B------:R-:W-:Y:S02]  /*5f20*/  LOP3.LUT R6, R6, 0x3fff, RZ, 0xc0, !PT ;  /* 0x00003fff06067812 */ /* 0x000fe400078ec0ff */
[----:B------:R-:W-:Y:S02]  /*5f30*/  LOP3.LUT R10, R10, 0x3fff, RZ, 0xc0, !PT ;  /* 0x00003fff0a0a7812 */ /* 0x000fe400078ec0ff */
[----:B------:R-:W-:-:S02]  /*5f40*/  LOP3.LUT R11, R5, 0x10000, RZ, 0xfc, !PT ;  /* 0x00010000050b7812 */ /* 0x000fc400078efcff */
[----:B------:R-:W-:Y:S02]  /*5f50*/  LOP3.LUT R6, R6, 0x10000, RZ, 0xfc, !PT ;  /* 0x0001000006067812 */ /* 0x000fe400078efcff */
[----:B-1----:R-:W-:Y:S02]  /*5f60*/  LEA R7, R20, R19, 0x3 ;  /* 0x0000001314077211 */ /* 0x002fe400078e18ff */
[----:B------:R-:W-:-:S03]  /*5f70*/  LOP3.LUT R5, R10, 0x10000, RZ, 0xfc, !PT ;  /* 0x000100000a057812 */ /* 0x000fc600078efcff */
[----:B------:R4:W-:Y:S01]  /*5f80*/  STL [R1+0x1c], R7 ;  /* 0x00001c0701007387 */ /* 0x0009e20000100800 */
[C---:B------:R-:W-:Y:S01]  /*5f90*/  IADD3 R188, R5.reuse, 0x2, RZ ;  /* 0x0000000205bc7810 */ /* 0x040fe20007ffe0ff */
[C---:B------:R-:W-:Y:S02]  /*5fa0*/  VIADD R190, R5.reuse, 0x4 ;  /* 0x0000000405be7836 */ /* 0x040fe40000000000 */
[----:B------:R-:W-:Y:S01]  /*5fb0*/  STL [R1+0x14], R11 ;  /* 0x0000140b01007387 */ /* 0x000fe20000100800 */
[----:B------:R-:W-:-:S03]  /*5fc0*/  VIADD R192, R5, 0x6 ;  /* 0x0000000605c07836 */ /* 0x000fc60000000000 */
[----:B------:R1:W-:Y:S01]  /*5fd0*/  STL [R1+0x20], R6 ;  /* 0x0000200601007387 */ /* 0x0003e20000100800 */
[----:B------:R-:W-:-:S03]  /*5fe0*/  VIADD R10, R9, 0x8 ;  /* 0x00000008090a7836 */ /* 0x000fc60000000000 */
[----:B------:R2:W-:Y:S01]  /*5ff0*/  STL [R1+0x10], R5 ;  /* 0x0000100501007387 */ /* 0x0005e20000100800 */
[----:B------:R-:W-:Y:S01]  /*6000*/  IMAD R8, R21, -0x40, R8 ;  /* 0xffffffc015087824 */ /* 0x000fe200078e0208 */
[----:B----4-:R-:W-:Y:S01]  /*6010*/  LOP3.LUT R7, R24, 0x1, RZ, 0xfc, !PT ;  /* 0x0000000118077812 */ /* 0x010fe200078efcff */
[C---:B------:R-:W-:Y:S01]  /*6020*/  VIADD R184, R11.reuse, 0x4 ;  /* 0x000000040bb87836 */ /* 0x040fe20000000000 */
[C---:B------:R-:W-:Y:S01]  /*6030*/  IADD3 R22, R11.reuse, 0x2, RZ ;  /* 0x000000020b167810 */ /* 0x040fe20007ffe0ff */
[----:B------:R-:W-:Y:S02]  /*6040*/  VIADD R186, R11, 0x6 ;  /* 0x000000060bba7836 */ /* 0x000fe40000000000 */
[C---:B-1----:R-:W-:Y:S01]  /*6050*/  VIADD R6, R9.reuse, 0xc ;  /* 0x0000000c09067836 */ /* 0x042fe20000000000 */
[C---:B--2---:R-:W-:Y:S01]  /*6060*/  IADD3 R5, R9.reuse, 0x4, RZ ;  /* 0x0000000409057810 */ /* 0x044fe20007ffe0ff */
[C---:B------:R-:W-:Y:S01]  /*6070*/  VIADD R10, R9.reuse, 0x14 ;  /* 0x00000014090a7836 */ /* 0x040fe20000000000 */
[C---:B------:R-:W-:Y:S01]  /*6080*/  IADD3 R5, R9.reuse, 0x10, RZ ;  /* 0x0000001009057810 */ /* 0x040fe20007ffe0ff */
[C---:B------:R-:W-:Y:S01]  /*6090*/  VIADD R6, R9.reuse, 0x18 ;  /* 0x0000001809067836 */ /* 0x040fe20000000000 */
[----:B------:R-:W-:Y:S01]  /*60a0*/  IADD3 R5, R9, 0x1c, RZ ;  /* 0x0000001c09057810 */ /* 0x000fe20007ffe0ff */
[----:B------:R-:W-:-:S07]  /*60b0*/  IMAD.MOV.U32 R23, RZ, RZ, 0x40000040 ;  /* 0x40000040ff177424 */ /* 0x000fce00078e00ff */
.L_x_2742:
[----:B------:R-:W-:-:S13]  /*60c0*/  ISETP.NE.AND P0, PT, R7, 0x3, PT ;  /* 0x000000030700780c */ /* 0x000fda0003f05270 */
[----:B------:R-:W-:Y:S05]  /*60d0*/  @!P0 BRA `(.L_x_2732) ;  /* 0x0000000000048947 */ /* 0x000fea0003800000 */
[----:B------:R-:W-:Y:S01]  /*60e0*/  BPT.TRAP 0x1 ;  /* 0x000000040000795c */ /* 0x000fe20000300000 */
.L_x_2732:
[----:B------:R-:W-:Y:S01]  /*60f0*/  IMAD R6, R0, 0x8, R17 ;  /* 0x0000000800067824 */ /* 0x000fe200078e0211 */
[----:B------:R-:W-:-:S04]  /*6100*/  SHF.L.U32 R15, R4, 0x1f, RZ ;  /* 0x0000001f040f7819 */ /* 0x000fc800000006ff */
[----:B------:R1:W2:Y:S01]  /*6110*/  SYNCS.PHASECHK.TRANS64.TRYWAIT P1, [R6+URZ+0x26810], R15 ;  /* 0x0268100f060075a7 */ /* 0x0002a2000802017f */
[----:B------:R-:W-:Y:S05]  /*6120*/  @!P0 BRA `(.L_x_2733) ;  /* 0x0000000000048947 */ /* 0x000fea0003800000 */
[----:B------:R-:W-:Y:S01]  /*6130*/  BPT.TRAP 0x1 ;  /* 0x000000040000795c */ /* 0x000fe20000300000 */
.L_x_2733:
[----:B------:R-:W-:-:S05]  /*6140*/  VIADD R5, R17, 0xe000 ;  /* 0x0000e00011057836 */ /* 0x000fca0000000000 */
[----:B------:R-:W-:-:S04]  /*6150*/  SHF.R.U32.HI R5, RZ, 0x4, R5 ;  /* 0x00000004ff057819 */ /* 0x000fc80000011605 */
[----:B------:R-:W-:-:S04]  /*6160*/  LOP3.LUT R5, R5, 0x3fff, RZ, 0xc0, !PT ;  /* 0x00003fff05057812 */ /* 0x000fc800078ec0ff */
[----:B------:R-:W-:Y:S01]  /*6170*/  LOP3.LUT R11, R5, 0x10000, RZ, 0xfc, !PT ;  /* 0x00010000050b7812 */ /* 0x000fe200078efcff */
[----:B--2---:R-:W-:Y:S06]  /*6180*/  @P1 BRA `(.L_x_2734) ;  /* 0x0000000000081947 */ /* 0x004fec0003800000 */
[----:B------:R-:W2:Y:S02]  /*6190*/  SYNCS.PHASECHK.TRANS64.TRYWAIT P1, [R6+URZ+0x26810], R15 ;  /* 0x0268100f060075a7 */ /* 0x000ea4000802017f */
[----:B--2---:R-:W-:Y:S05]  /*61a0*/  @!P1 BRA `(.L_x_2735) ;  /* 0x0000007000d09947 */ /* 0x004fea0003800000 */
.L_x_2734:
        /* <DEDUP_REMOVED lines=12> */
[----:B------:R-:W-:-:S02]  /*6270*/  R2UR UR9, R23 ;  /* 0x00000000170972ca */ /* 0x000fc400000e0000 */
[----:B------:R-:W-:Y:S02]  /*6280*/  IADD3 R11, R17, 0x1a000, RZ ;  /* 0x0001a000110b7810 */ /* 0x000fe40007ffe0ff */
[----:B---3--:R-:W-:Y:S02]  /*6290*/  R2UR UR4, R14 ;  /* 0x000000000e0472ca */ /* 0x008fe400000e0000 */
[----:B----4-:R-:W-:-:S11]  /*62a0*/  LEA R10, R0, R10, 0x7 ;  /* 0x0000000a000a7211 */ /* 0x010fd600078e38ff */
[----:B------:R-:W-:Y:S01]  /*62b0*/  HGMMA.64x96x16.F32.BF16 R72, gdesc[UR4], RZ, !UPT, gsb0 ;  /* 0x01600000044879f0 */ /* 0x000fe2000c0018ff */
[----:B------:R-:W-:Y:S01]  /*62c0*/  UIADD3 UR4, UR6, 0x2, URZ ;  /* 0x0000000206047890 */ /* 0x000fe2000fffe03f */
[----:B------:R-:W-:Y:S01]  /*62d0*/  R2UR UR5, R187 ;  /* 0x00000000bb0572ca */ /* 0x000fe200000e0000 */
[----:B------:R-:W-:Y:S01]  /*62e0*/  UMOV UR7, 0x40000040 ;  /* 0x4000004000077882 */ /* 0x000fe20000000000 */
[C---:B-----5:R-:W-:Y:S01]  /*62f0*/  IMAD R12, R0.reuse, 0x80, R12 ;  /* 0x00000080000c7824 */ /* 0x060fe200078e020c */
[C---:B------:R-:W-:Y:S01]  /*6300*/  LEA R10, R3.reuse, R10, 0x1 ;  /* 0x0000000a030a7211 */ /* 0x040fe200078e08ff */
[----:B--2---:R-:W-:Y:S02]  /*6310*/  IMAD R14, R0, 0x80, R13 ;  /* 0x00000080000e7824 */ /* 0x004fe400078e020d */
[----:B------:R-:W-:Y:S01]  /*6320*/  UMOV UR10, UR4 ;  /* 0x00000004000a7c82 */ /* 0x000fe20008000000 */
[----:B------:R-:W-:Y:S01]  /*6330*/  UIADD3 UR4, UR6, 0x4, URZ ;  /* 0x0000000406047890 */ /* 0x000fe2000fffe03f */
[C---:B------:R-:W-:Y:S01]  /*6340*/  IMAD R12, R3.reuse, 0x2, R12 ;  /* 0x00000002030c7824 */ /* 0x040fe200078e020c */
[----:B------:R-:W-:Y:S01]  /*6350*/  UIADD3 UR6, UR6, 0x6, URZ ;  /* 0x0000000606067890 */ /* 0x000fe2000fffe03f */
[----:B------:R-:W-:Y:S01]  /*6360*/  IMAD R18, R3, 0x2, R14 ;  /* 0x0000000203127824 */ /* 0x000fe200078e020e */
[----:B------:R-:W-:Y:S01]  /*6370*/  LEA R198, R10, R17, 0x2 ;  /* 0x000000110ac67211 */ /* 0x000fe200078e10ff */
[----:B------:R-:W-:-:S02]  /*6380*/  IMAD R14, R12, 0x4, R17 ;  /* 0x000000040c0e7824 */ /* 0x000fc400078e0211 */
[----:B------:R-:W-:Y:S02]  /*6390*/  IMAD R13, R18, 0x4, R17 ;  /* 0x00000004120d7824 */ /* 0x000fe400078e0211 */
[--C-:B------:R-:W-:Y:S02]  /*63a0*/  IMAD R227, R10, 0x4, R11.reuse ;  /* 0x000000040ae37824 */ /* 0x100fe400078e020b */
[----:B------:R-:W-:Y:S01]  /*63b0*/  IMAD R10, R12, 0x4, R11 ;  /* 0x000000040c0a7824 */ /* 0x000fe200078e020b */
[----:B------:R-:W-:Y:S01]  /*63c0*/  LEA R11, R18, R11, 0x2 ;  /* 0x0000000b120b7211 */ /* 0x000fe200078e10ff */
        /* <DEDUP_REMOVED lines=20> */
.L_x_2736:
[----:B------:R1:W1:Y:S01]  /*6510*/  SYNCS.PHASECHK.TRANS64.TRYWAIT P1, [R6+URZ+0x26830], R15 ;  /* 0x0268300f060075a7 */ /* 0x000262000802017f */
[----:B------:R-:W-:Y:S05]  /*6520*/  @!P0 BRA `(.L_x_2737) ;  /* 0x0000000000048947 */ /* 0x000fea0003800000 */
[----:B------:R-:W-:Y:S01]  /*6530*/  BPT.TRAP 0x1 ;  /* 0x000000040000795c */ /* 0x000fe20000300000 */
.L_x_2737:
[----:B------:R-:W-:-:S05]  /*6540*/  VIADD R12, R17, 0x14000 ;  /* 0x00014000110c7836 */ /* 0x000fca0000000000 */
[----:B------:R-:W-:-:S04]  /*6550*/  SHF.R.U32.HI R12, RZ, 0x4, R12 ;  /* 0x00000004ff0c7819 */ /* 0x000fc8000001160c */
[----:B------:R-:W-:-:S04]  /*6560*/  LOP3.LUT R12, R12, 0x3fff, RZ, 0xc0, !PT ;  /* 0x00003fff0c0c7812 */ /* 0x000fc800078ec0ff */
[----:B------:R-:W-:-:S05]  /*6570*/  LOP3.LUT R19, R12, 0x10000, RZ, 0xfc, !PT ;  /* 0x000100000c137812 */ /* 0x000fca00078efcff */
[----:B------:R-:W-:Y:S01]  /*6580*/  IMAD R19, R0, 0x300, R19 ;  /* 0x0000030000137824 */ /* 0x000fe200078e0213 */
[----:B-1----:R-:W-:Y:S06]  /*6590*/  @P1 BRA `(.L_x_2738) ;  /* 0x0000000000081947 */ /* 0x002fec0003800000 */
[----:B------:R-:W1:Y:S02]  /*65a0*/  SYNCS.PHASECHK.TRANS64.TRYWAIT P1, [R6+URZ+0x26830], R15 ;  /* 0x0268300f060075a7 */ /* 0x000e64000802017f */
[----:B-1----:R-:W-:Y:S05]  /*65b0*/  @!P1 BRA `(.L_x_2739) ;  /* 0x0000006c00e09947 */ /* 0x002fea0003800000 */
.L_x_2738:
        /* <DEDUP_REMOVED lines=8> */
[C---:B------:R-:W-:Y:S01]  /*6640*/  VIADD R229, R9.reuse, 0xc ;  /* 0x0000000c09e57836 */ /* 0x040fe20000000000 */
[----:B------:R-:W-:Y:S01]  /*6650*/  STL [R1+0x48], R5 ;  /* 0x0000480501007387 */ /* 0x000fe20000100800 */
[C---:B------:R-:W-:Y:S01]  /*6660*/  VIADD R232, R9.reuse, 0x4 ;  /* 0x0000000409e87836 */ /* 0x040fe20000000000 */
[C---:B------:R-:W-:Y:S01]  /*6670*/  IADD3 R233, R9.reuse, 0x8, RZ ;  /* 0x0000000809e97810 */ /* 0x040fe20007ffe0ff */
[C---:B------:R-:W-:Y:S01]  /*6680*/  VIADD R208, R9.reuse, 0x10 ;  /* 0x0000001009d07836 */ /* 0x040fe20000000000 */
[----:B------:R1:W-:Y:S01]  /*6690*/  STL [R1+0x44], R4 ;  /* 0x0000440401007387 */ /* 0x0003e20000100800 */
[C---:B------:R-:W-:Y:S01]  /*66a0*/  IADD3 R230, R9.reuse, 0x14, RZ ;  /* 0x0000001409e67810 */ /* 0x040fe20007ffe0ff */
[C---:B------:R-:W-:Y:S01]  /*66b0*/  VIADD R209, R9.reuse, 0x1c ;  /* 0x0000001c09d17836 */ /* 0x040fe20000000000 */
[C---:B------:R-:W-:Y:S01]  /*66c0*/  ISETP.GT.AND P2, PT, R8.reuse, RZ, PT ;  /* 0x000000ff0800720c */ /* 0x040fe20003f44270 */
[----:B------:R-:W-:Y:S01]  /*66d0*/  STL [R1+0x40], R3 ;  /* 0x0000400301007387 */ /* 0x000fe20000100800 */
[C---:B------:R-:W-:Y:S01]  /*66e0*/  VIADD R231, R9.reuse, 0x18 ;  /* 0x0000001809e77836 */ /* 0x040fe20000000000 */
[----:B------:R-:W-:Y:S01]  /*66f0*/  ISETP.GT.AND P1, PT, R8, 0x8, PT ;  /* 0x000000080800780c */ /* 0x000fe20003f24270 */
[----:B------:R-:W-:Y:S01]  /*6700*/  IMAD R236, R0, 0x300, R12 ;  /* 0x0000030000ec7824 */ /* 0x000fe200078e020c */
[----:B------:R1:W-:Y:S01]  /*6710*/  STL [R1+0x3c], R2 ;  /* 0x00003c0201007387 */ /* 0x0003e20000100800 */
[----:B------:R-:W-:-:S03]  /*6720*/  VIADD R12, R9, 0x1c ;  /* 0x0000001c090c7836 */ /* 0x000fc60000000000 */
        /* <DEDUP_REMOVED lines=21> */
[----:B------:R-:W-:Y:S01]  /*6880*/  FMUL.FTZ R235, R79, UR5 ;  /* 0x000000054feb7c20 */ /* 0x000fe20008410000 */
[----:B------:R-:W-:Y:S01]  /*6890*/  UIADD3 UR6, UR6, 0x6, URZ ;  /* 0x0000000606067890 */ /* 0x000fe2000fffe03f */
[----:B-1----:R1:W-:Y:S01]  /*68a0*/  MUFU.TANH R4, R75 ;  /* 0x0000004b00047308 */ /* 0x0023e20000002400 */
[----:B------:R-:W-:Y:S01]  /*68b0*/  FMUL.FTZ R77, R77, UR5 ;  /* 0x000000054d4d7c20 */ /* 0x000fe20008410000 */
[----:B------:R-:W-:Y:S01]  /*68c0*/  FMUL.FTZ R72, R83, UR5 ;  /* 0x0000000553487c20 */ /* 0x000fe20008410000 */
[----:B------:R-:W-:Y:S01]  /*68d0*/  FMUL.FTZ R83, R94, UR5 ;  /* 0x000000055e537c20 */ /* 0x000fe20008410000 */
[----:B------:R-:W-:Y:S01]  /*68e0*/  FMUL.FTZ R73, R73, UR5 ;  /* 0x0000000549497c20 */ /* 0x000fe20008410000 */
[----:B------:R-:W-:Y:S01]  /*68f0*/  SHFL.IDX PT, R94, R198, R229, 0x1f ;  /* 0x00001fe5c65e7589 */ /* 0x000fe200000e0000 */
[----:B------:R-:W-:Y:S01]  /*6900*/  FMUL.FTZ R237, R78, UR5 ;  /* 0x000000054eed7c20 */ /* 0x000fe20008410000 */
[----:B------:R-:W-:Y:S01]  /*6910*/  FMUL.FTZ R79, R90, UR5 ;  /* 0x000000055a4f7c20 */ /* 0x000fe20008410000 */
[----:B------:R-:W2:Y:S01]  /*6920*/  MUFU.TANH R15, R15 ;  /* 0x0000000f000f7308 */ /* 0x000ea20000002400 */
[----:B-1----:R-:W-:Y:S01]  /*6930*/  FMUL.FTZ R75, R86, UR5 ;  /* 0x00000005564b7c20 */ /* 0x002fe20008410000 */
[----:B------:R-:W-:Y:S01]  /*6940*/  SHFL.IDX PT, R90, R198, R232, 0x1f ;  /* 0x00001fe8c65a7589 */ /* 0x000fe200000e0000 */
[----:B------:R-:W-:Y:S01]  /*6950*/  FMUL.FTZ R76, R76, UR5 ;  /* 0x000000054c4c7c20 */ /* 0x000fe20008410000 */
[----:B------:R-:W-:Y:S01]  /*6960*/  FMUL.FTZ R19, R80, UR5 ;  /* 0x0000000550137c20 */ /* 0x000fe20008410000 */
[----:B------:R-:W-:Y:S01]  /*6970*/  FMUL.FTZ R21, R82, UR5 ;  /* 0x0000000552157c20 */ /* 0x000fe20008410000 */
[----:B------:R-:W1:Y:S01]  /*6980*/  SHFL.IDX PT, R86, R198, R9, 0x1f ;  /* 0x00001f09c6567589 */ /* 0x000e6200000e0000 */
[----:B------:R-:W-:Y:S01]  /*6990*/  FMUL.FTZ R82, R93, UR5 ;  /* 0x000000055d527c20 */ /* 0x000fe20008410000 */
[----:B------:R-:W3:Y:S01]  /*69a0*/  MUFU.TANH R18, R18 ;  /* 0x0000001200127308 */ /* 0x000ee20000002400 */
[----:B------:R-:W-:Y:S01]  /*69b0*/  FMUL.FTZ R80, R91, UR5 ;  /* 0x000000055b507c20 */ /* 0x000fe20008410000 */
[----:B------:R-:W4:Y:S01]  /*69c0*/  SHFL.IDX PT, R93, R198, R233, 0x1f ;  /* 0x00001fe9c65d7589 */ /* 0x000f2200000e0000 */
[----:B------:R-:W-:Y:S01]  /*69d0*/  FMUL.FTZ R20, R81, UR5 ;  /* 0x0000000551147c20 */ /* 0x000fe20008410000 */
[----:B------:R-:W-:Y:S01]  /*69e0*/  FMUL.FTZ R74, R85, UR5 ;  /* 0x00000005554a7c20 */ /* 0x000fe20008410000 */
[----:B------:R-:W-:Y:S01]  /*69f0*/  FMUL.FTZ R81, R92, UR5 ;  /* 0x000000055c517c20 */ /* 0x000fe20008410000 */
[----:B------:R-:W4:Y:S01]  /*6a00*/  SHFL.IDX PT, R91, R198, R208, 0x1f ;  /* 0x00001fd0c65b7589 */ /* 0x000f2200000e0000 */
[----:B------:R-:W-:Y:S01]  /*6a10*/  FMUL.FTZ R195, R97, UR5 ;  /* 0x0000000561c37c20 */ /* 0x000fe20008410000 */
[----:B------:R3:W-:Y:S01]  /*6a20*/  MUFU.TANH R2, R77 ;  /* 0x0000004d00027308 */ /* 0x0007e20000002400 */
[----:B--2---:R-:W-:Y:S01]  /*6a30*/  FSEL R85, R15, -INF , P2 ;  /* 0xff8000000f557808 */ /* 0x004fe20001000000 */
[----:B------:R-:W2:Y:S01]  /*6a40*/  SHFL.IDX PT, R92, R198, R230, 0x1f ;  /* 0x00001fe6c65c7589 */ /* 0x000ea200000e0000 */
[----:B------:R-:W-:Y:S01]  /*6a50*/  FMUL.FTZ R78, R89, UR5 ;  /* 0x00000005594e7c20 */ /* 0x000fe20008410000 */
[----:B------:R-:W-:Y:S01]  /*6a60*/  FMUL.FTZ R196, R117, UR5 ;  /* 0x0000000575c47c20 */ /* 0x000fe20008410000 */
[----:B------:R-:W-:Y:S01]  /*6a70*/  FSEL R89, R4, -INF , P1 ;  /* 0xff80000004597808 */ /* 0x000fe20000800000 */
[----:B------:R-:W2:Y:S01]  /*6a80*/  SHFL.IDX PT, R97, R198, R209, 0x1f ;  /* 0x00001fd1c6617589 */ /* 0x000ea200000e0000 */
[----:B------:R-:W-:Y:S01]  /*6a90*/  FMUL.FTZ R197, R118, UR5 ;  /* 0x0000000576c57c20 */ /* 0x000fe20008410000 */
[----:B------:R-:W1:Y:S01]  /*6aa0*/  MUFU.TANH R235, R235 ;  /* 0x000000eb00eb7308 */ /* 0x000e620000002400 */
[----:B---3--:R-:W-:Y:S01]  /*6ab0*/  FMUL.FTZ R77, R88, UR5 ;  /* 0x00000005584d7c20 */ /* 0x008fe20008410000 */
[----:B------:R-:W-:Y:S01]  /*6ac0*/  FSEL R88, R18, -INF , P1 ;  /* 0xff80000012587808 */ /* 0x000fe20000800000 */
        /* <DEDUP_REMOVED lines=13> */
[----:B------:R2:W-:Y:S01]  /*6ba0*/  MUFU.TANH R3, R76 ;  /* 0x0000004c00037308 */ /* 0x0005e20000002400 */
[----:B---3--:R-:W-:Y:S01]  /*6bb0*/  FMUL.FTZ R73, R84, UR5 ;  /* 0x0000000554497c20 */ /* 0x008fe20008410000 */
[----:B-1----:R-:W-:Y:S01]  /*6bc0*/  FSEL R201, R235, -INF , P1 ;  /* 0xff800000ebc97808 */ /* 0x002fe20000800000 */
        /* <DEDUP_REMOVED lines=14> */
[----:B------:R-:W-:Y:S01]  /*6cb0*/  FMUL.FTZ R116, R116, UR5 ;  /* 0x0000000574747c20 */ /* 0x000fe20008410000 */
[----:B------:R-:W-:-:S06]  /*6cc0*/  FMUL.FTZ R119, R119, UR5 ;  /* 0x0000000577777c20 */ /* 0x000fcc0008410000 */
        /* <DEDUP_REMOVED lines=16> */
[--C-:B------:R-:W-:Y:S01]  /*6dd0*/  FFMA.FTZ R87, R87, UR4, -R94.reuse ;  /* 0x0000000457577c23 */ /* 0x100fe2000801085e */
[----:B------:R-:W-:Y:S01]  /*6de0*/  FFMA.FTZ R201, R201, UR4, -R94 ;  /* 0x00000004c9c97c23 */ /* 0x000fe2000801085e */
[----:B------:R-:W-:Y:S01]  /*6df0*/  FSEL R86, R3, -INF , P2 ;  /* 0xff80000003567808 */ /* 0x000fe20001000000 */
[----:B------:R-:W4:Y:S01]  /*6e00*/  SHFL.IDX PT, R94, R14, R232, 0x1f ;  /* 0x00001fe80e5e7589 */ /* 0x000f2200000e0000 */
[----:B------:R-:W-:Y:S01]  /*6e10*/  FSEL R85, R237, -INF , P1 ;  /* 0xff800000ed557808 */ /* 0x000fe20000800000 */
[----:B------:R-:W4:Y:S01]  /*6e20*/  MUFU.TANH R73, R73 ;  /* 0x0000004900497308 */ /* 0x000f220000002400 */
[--C-:B------:R-:W-:Y:S01]  /*6e30*/  FFMA.FTZ R117, R117, UR4, -R90.reuse ;  /* 0x0000000475757c23 */ /* 0x100fe2000801085a */
[----:B------:R-:W-:Y:S01]  /*6e40*/  FFMA.FTZ R89, R89, UR4, -R90 ;  /* 0x0000000459597c23 */ /* 0x000fe2000801085a */
[----:B--2---:R-:W-:Y:S01]  /*6e50*/  FSEL R90, R21, -INF , P1 ;  /* 0xff800000155a7808 */ /* 0x004fe20000800000 */
[--C-:B------:R-:W-:Y:S01]  /*6e60*/  FFMA.FTZ R86, R86, UR4, -R93.reuse ;  /* 0x0000000456567c23 */ /* 0x100fe2000801085d */
[----:B------:R-:W-:Y:S01]  /*6e70*/  FFMA.FTZ R85, R85, UR4, -R93 ;  /* 0x0000000455557c23 */ /* 0x000fe2000801085d */
[----:B---3--:R-:W-:Y:S01]  /*6e80*/  FSEL R93, R20, -INF , P2 ;  /* 0xff800000145d7808 */ /* 0x008fe20001000000 */
[--C-:B------:R-:W-:Y:S01]  /*6e90*/  FFMA.FTZ R200, R200, UR4, -R91.reuse ;  /* 0x00000004c8c87c23 */ /* 0x100fe2000801085b */
[----:B------:R-:W2:Y:S01]  /*6ea0*/  MUFU.TANH R75, R75 ;  /* 0x0000004b004b7308 */ /* 0x000ea20000002400 */
[----:B-1----:R-:W-:Y:S01]  /*6eb0*/  FSEL R95, R72, -INF , P1 ;  /* 0xff800000485f7808 */ /* 0x002fe20000800000 */
[----:B------:R-:W-:Y:S01]  /*6ec0*/  FFMA.FTZ R91, R90, UR4, -R91 ;  /* 0x000000045a5b7c23 */ /* 0x000fe2000801085b */
[----:B----4-:R-:W-:Y:S01]  /*6ed0*/  FSEL R90, R74, -INF , P2 ;  /* 0xff8000004a5a7808 */ /* 0x010fe20001000000 */
[--C-:B------:R-:W-:Y:S01]  /*6ee0*/  FFMA.FTZ R93, R93, UR4, -R92.reuse ;  /* 0x000000045d5d7c23 */ /* 0x100fe2000801085c */
[----:B------:R-:W-:Y:S01]  /*6ef0*/  FSEL R96, R76, -INF , P1 ;  /* 0xff8000004c607808 */ /* 0x000fe20000800000 */
[----:B------:R-:W-:-:S02]  /*6f00*/  FFMA.FTZ R92, R95, UR4, -R92 ;  /* 0x000000045f5c7c23 */ /* 0x000fc4000801085c */
[----:B------:R-:W1:Y:S01]  /*6f10*/  MUFU.TANH R77, R77 ;  /* 0x0000004d004d7308 */ /* 0x000e620000002400 */
[----:B------:R-:W-:Y:S01]  /*6f20*/  FSEL R95, R73, -INF , P2 ;  /* 0xff800000495f7808 */ /* 0x000fe20001000000 */
[--C-:B------:R-:W-:Y:S01]  /*6f30*/  FFMA.FTZ R90, R90, UR4, -R97.reuse ;  /* 0x000000045a5a7c23 */ /* 0x100fe20008010861 */
[----:B------:R-:W-:-:S03]  /*6f40*/  FFMA.FTZ R97, R96, UR4, -R97 ;  /* 0x0000000460617c23 */ /* 0x000fc60008010861 */
        /* <DEDUP_REMOVED lines=158> */
[----:B------:R-:W-:Y:S01]  /*7930*/  IADD3 R228, R9, 0x10, RZ ;  /* 0x0000001009e47810 */ /* 0x000fe20007ffe0ff */
[----:B------:R-:W-:Y:S01]  /*7940*/  FMUL.FTZ R28, R86, R28 ;  /* 0x0000001c561c7220 */ /* 0x000fe20000410000 */
[----:B------:R-:W-:Y:S01]  /*7950*/  FMUL.FTZ R29, R87, R29 ;  /* 0x0000001d571d7220 */ /* 0x000fe20000410000 */
[----:B--2---:R-:W-:Y:S01]  /*7960*/  FMUL.FTZ R38, R24, R38 ;  /* 0x0000002618267220 */ /* 0x004fe20000410000 */
[C---:B------:R-:W-:Y:S02]  /*7970*/  VIADD R231, R9.reuse, 0xc ;  /* 0x0000000c09e77836 */ /* 0x040fe40000000000 */
[----:B------:R-:W-:Y:S01]  /*7980*/  FMUL.FTZ R36, R26, R36 ;  /* 0x000000241a247220 */ /* 0x000fe20000410000 */
[----:B------:R-:W2:Y:S01]  /*7990*/  SHFL.IDX PT, R228, R227, R228, 0x1f ;  /* 0x00001fe4e3e47589 */ /* 0x000ea200000e0000 */
[C---:B------:R-:W-:Y:S01]  /*79a0*/  IADD3 R229, R9.reuse, 0x14, RZ ;  /* 0x0000001409e57810 */ /* 0x040fe20007ffe0ff */
[----:B------:R-:W-:-:S02]  /*79b0*/  VIADD R233, R9, 0x18 ;  /* 0x0000001809e97836 */ /* 0x000fc40000000000 */
[----:B------:R-:W-:Y:S01]  /*79c0*/  FFMA.FTZ R77, -R77, R77, 1 ;  /* 0x3f8000004d4d7423 */ /* 0x000fe2000001014d */
[----:B------:R-:W4:Y:S01]  /*79d0*/  SHFL.IDX PT, R227, R227, R12, 0x1f ;  /* 0x00001f0ce3e37589 */ /* 0x000f2200000e0000 */
[----:B------:R-:W-:Y:S01]  /*79e0*/  FFMA.FTZ R80, -R80, R80, 1 ;  /* 0x3f80000050507423 */ /* 0x000fe20000010150 */
[----:B------:R-:W-:Y:S01]  /*79f0*/  FFMA.FTZ R99, -R99, R99, 1 ;  /* 0x3f80000063637423 */ /* 0x000fe20000010163 */
[----:B------:R-:W-:Y:S01]  /*7a00*/  FFMA.FTZ R76, -R76, R76, 1 ;  /* 0x3f8000004c4c7423 */ /* 0x000fe2000001014c */
[----:B-1----:R-:W-:Y:S01]  /*7a10*/  FMUL.FTZ R35, R92, R35 ;  /* 0x000000235c237220 */ /* 0x002fe20000410000 */
        /* <DEDUP_REMOVED lines=30> */
[----:B------:R-:W-:Y:S01]  /*7c00*/  FFMA.FTZ R119, -R119, R119, 1 ;  /* 0x3f80000077777423 */ /* 0x000fe20000010177 */
[----:B------:R-:W-:Y:S01]  /*7c10*/  R2UR UR4, R236 ;  /* 0x00000000ec0472ca */ /* 0x000fe200000e0000 */
[----:B-1----:R-:W-:-:S05]  /*7c20*/  FFMA.FTZ R226, -R18, R18, 1 ;  /* 0x3f80000012e27423 */ /* 0x002fca0000010112 */
        /* <DEDUP_REMOVED lines=63> */
[----:B------:R4:W-:Y:S01]  /*8020*/  LDS R74, [R11+0x380] ;  /* 0x000380000b4a7984 */ /* 0x0009e20000000800 */
[----:B------:R-:W-:Y:S01]  /*8030*/  IADD3 R232, R9, 0x8, RZ ;  /* 0x0000000809e87810 */ /* 0x000fe20007ffe0ff */
[----:B-1----:R-:W-:-:S02]  /*8040*/  FMUL.FTZ R221, R93, R228 ;  /* 0x000000e45ddd7220 */ /* 0x002fc40000410000 */
[----:B------:R-:W1:Y:S02]  /*8050*/  SHFL.IDX PT, R227, R226, R229, 0x1f ;  /* 0x00001fe5e2e37589 */ /* 0x000e6400000e0000 */
[----:B------:R-:W-:Y:S02]  /*8060*/  FMUL.FTZ R221, R21, R221 ;  /* 0x000000dd15dd7220 */ /* 0x000fe40000410000 */
[----:B------:R4:W3:Y:S02]  /*8070*/  MUFU.EX2 R21, R218 ;  /* 0x000000da00157308 */ /* 0x0008e40000000800 */
[----:B----4-:R-:W4:Y:S01]  /*8080*/  SHFL.IDX PT, R218, R226, R232, 0x1f ;  /* 0x00001fe8e2da7589 */ /* 0x010f2200000e0000 */
[----:B------:R-:W-:Y:S01]  /*8090*/  FMUL.FTZ R40, R95, R40 ;  /* 0x000000285f287220 */ /* 0x000fe20000410000 */
[----:B------:R-:W-:Y:S01]  /*80a0*/  FADD.FTZ R50, R50, -R225 ;  /* 0x800000e132327221 */ /* 0x000fe20000010000 */
[----:B------:R-:W-:Y:S01]  /*80b0*/  FFMA.FTZ R11, -R79, R79, 1 ;  /* 0x3f8000004f0b7423 */ /* 0x000fe2000001014f */
[----:B------:R-:W-:Y:S01]  /*80c0*/  FMUL.FTZ R28, R13, R28 ;  /* 0x0000001c0d1c7220 */ /* 0x000fe20000410000 */
[----:B------:R-:W-:Y:S01]  /*80d0*/  FMUL.FTZ R43, R94, R43 ;  /* 0x0000002b5e2b7220 */ /* 0x000fe20000410000 */
[----:B------:R-:W3:Y:S01]  /*80e0*/  SHFL.IDX PT, R228, R226, R233, 0x1f ;  /* 0x00001fe9e2e47589 */ /* 0x000ee200000e0000 */
[----:B------:R-:W-:-:S02]  /*80f0*/  VIADD R234, R9, 0x1c ;  /* 0x0000001c09ea7836 */ /* 0x000fc40000000000 */
[----:B------:R-:W-:Y:S01]  /*8100*/  FMUL.FTZ R41, R77, R40 ;  /* 0x000000284d297220 */ /* 0x000fe20000410000 */
[--C-:B-1----:R-:W-:Y:S01]  /*8110*/  FADD.FTZ R49, R49, -R227.reuse ;  /* 0x800000e331317221 */ /* 0x102fe20000010000 */
[----:B------:R-:W-:Y:S01]  /*8120*/  FADD.FTZ R51, R51, -R227 ;  /* 0x800000e333337221 */ /* 0x000fe20000010000 */
[----:B------:R-:W-:Y:S01]  /*8130*/  FMUL.FTZ R11, R11, R28 ;  /* 0x0000001c0b0b7220 */ /* 0x000fe20000410000 */
[----:B------:R-:W-:Y:S01]  /*8140*/  FMUL.FTZ R40, R80, R43 ;  /* 0x0000002b50287220 */ /* 0x000fe20000410000 */
[----:B------:R-:W-:Y:S01]  /*8150*/  FMUL.FTZ R77, R10, R50 ;  /* 0x000000320a4d7220 */ /* 0x000fe20000410000 */
[----:B------:R-:W-:Y:S01]  /*8160*/  FFMA.FTZ R43, -R83, R83, 1 ;  /* 0x3f800000532b7423 */ /* 0x000fe20000010153 */
[----:B------:R-:W-:Y:S01]  /*8170*/  FFMA.FTZ R50, -R195, R195, 1 ;  /* 0x3f800000c3327423 */ /* 0x000fe200000101c3 */
[----:B------:R-:W-:Y:S01]  /*8180*/  FMUL.FTZ R49, R33, R49 ;  /* 0x0000003121317220 */ /* 0x000fe20000410000 */
[----:B------:R-:W-:Y:S01]  /*8190*/  FMUL.FTZ R28, R19, R51 ;  /* 0x00000033131c7220 */ /* 0x000fe20000410000 */
[----:B----4-:R-:W-:Y:S01]  /*81a0*/  FADD.FTZ R46, R46, -R218 ;  /* 0x800000da2e2e7221 */ /* 0x010fe20000010000 */
[----:B------:R-:W1:Y:S03]  /*81b0*/  SHFL.IDX PT, R226, R226, R234, 0x1f ;  /* 0x00001feae2e27589 */ /* 0x000e6600000e0000 */
[----:B------:R-:W-:Y:S01]  /*81c0*/  FMUL.FTZ R46, R18, R46 ;  /* 0x0000002e122e7220 */ /* 0x000fe20000410000 */
[----:B------:R-:W-:Y:S01]  /*81d0*/  FMUL.FTZ R50, R50, R49 ;  /* 0x0000003132327220 */ /* 0x000fe20000410000 */
[----:B------:R-:W-:Y:S01]  /*81e0*/  FMUL.FTZ R49, R99, R28 ;  /* 0x0000001c63317220 */ /* 0x000fe20000410000 */
[----:B------:R-:W4:Y:S01]  /*81f0*/  SHFL.IDX PT, R75, R74, R235, 0x1f ;  /* 0x00001feb4a4b7589 */ /* 0x000f2200000e0000 */
[----:B------:R-:W-:Y:S01]  /*8200*/  FMUL.FTZ R43, R43, R46 ;  /* 0x0000002e2b2b7220 */ /* 0x000fe20000410000 */
[----:B------:R-:W-:Y:S01]  /*8210*/  FFMA.FTZ R46, -R98, R98, 1 ;  /* 0x3f800000622e7423 */ /* 0x000fe20000010162 */
[----:B------:R-:W-:Y:S01]  /*8220*/  FMUL.FTZ R37, R76, R36 ;  /* 0x000000244c257220 */ /* 0x000fe20000410000 */
[----:B------:R-:W4:Y:S02]  /*8230*/  SHFL.IDX PT, R28, R74, R232, 0x1f ;  /* 0x00001fe84a1c7589 */ /* 0x000f2400000e0000 */
[----:B------:R-:W-:-:S02]  /*8240*/  FMUL.FTZ R46, R46, R77 ;  /* 0x0000004d2e2e7220 */ /* 0x000fc40000410000 */
[----:B------:R-:W4:Y:S04]  /*8250*/  SHFL.IDX PT, R80, R74, R9, 0x1f ;  /* 0x00001f094a507589 */ /* 0x000f2800000e0000 */
[----:B------:R-:W4:Y:S01]  /*8260*/  SHFL.IDX PT, R76, R74, R229, 0x1f ;  /* 0x00001fe54a4c7589 */ /* 0x000f2200000e0000 */
[----:B------:R-:W-:-:S03]  /*8270*/  FMUL.FTZ R72, R72, R35 ;  /* 0x0000002348487220 */ /* 0x000fc60000410000 */
[----:B------:R-:W4:Y:S01]  /*8280*/  SHFL.IDX PT, R77, R74, R231, 0x1f ;  /* 0x00001fe74a4d7589 */ /* 0x000f2200000e0000 */
[----:B------:R-:W4:Y:S01]  /*8290*/  MUFU.EX2 R35, R216 ;  /* 0x000000d800237308 */ /* 0x000f220000000800 */
[----:B------:R-:W-:Y:S02]  /*82a0*/  FADD.FTZ R44, R44, -R218 ;  /* 0x800000da2c2c7221 */ /* 0x000fe40000010000 */
[----:B------:R-:W4:Y:S04]  /*82b0*/  SHFL.IDX PT, R79, R74, R230, 0x1f ;  /* 0x00001fe64a4f7589 */ /* 0x000f2800000e0000 */
[----:B------:R-:W4:Y:S04]  /*82c0*/  SHFL.IDX PT, R78, R74, R233, 0x1f ;  /* 0x00001fe94a4e7589 */ /* 0x000f2800000e0000 */
[----:B------:R-:W4:Y:S01]  /*82d0*/  SHFL.IDX PT, R74, R74, R234, 0x1f ;  /* 0x00001fea4a4a7589 */ /* 0x000f2200000e0000 */
[----:B------:R-:W-:Y:S01]  /*82e0*/  FMUL.FTZ R44, R12, R44 ;  /* 0x0000002c0c2c7220 */ /* 0x000fe20000410000 */
[--C-:B---3--:R-:W-:Y:S01]  /*82f0*/  FADD.FTZ R52, R52, -R228.reuse ;  /* 0x800000e434347221 */ /* 0x108fe20000010000 */
[----:B------:R-:W-:-:S02]  /*8300*/  FADD.FTZ R54, R54, -R228 ;  /* 0x800000e436367221 */ /* 0x000fc40000010000 */
[----:B------:R-:W-:Y:S01]  /*8310*/  FMUL.FTZ R44, R81, R44 ;  /* 0x0000002c512c7220 */ /* 0x000fe20000410000 */
[----:B------:R-:W-:Y:S01]  /*8320*/  FMUL.FTZ R81, R20, R52 ;  /* 0x0000003414517220 */ /* 0x000fe20000410000 */
[----:B------:R-:W3:Y:S01]  /*8330*/  MUFU.EX2 R214, R214 ;  /* 0x000000d600d67308 */ /* 0x000ee20000000800 */
[----:B-1----:R-:W-:Y:S01]  /*8340*/  FADD.FTZ R55, R55, -R226 ;  /* 0x800000e237377221 */ /* 0x002fe20000010000 */
[----:B------:R-:W-:Y:S01]  /*8350*/  FMUL.FTZ R52, R21, R54 ;  /* 0x0000003615347220 */ /* 0x000fe20000410000 */
[----:B------:R-:W-:Y:S01]  /*8360*/  FMUL.FTZ R54, R100, R81 ;  /* 0x0000005164367220 */ /* 0x000fe20000410000 */
[----:B----4-:R-:W-:Y:S01]  /*8370*/  FADD.FTZ R81, R57, -R75 ;  /* 0x8000004b39517221 */ /* 0x010fe20000010000 */
[----:B------:R-:W-:-:S03]  /*8380*/  FADD.FTZ R45, R45, -R219 ;  /* 0x800000db2d2d7221 */ /* 0x000fc60000010000 */
[----:B------:R-:W1:Y:S01]  /*8390*/  MUFU.EX2 R36, R206 ;  /* 0x000000ce00247308 */ /* 0x000e620000000800 */
[--C-:B------:R-:W-:Y:S01]  /*83a0*/  FADD.FTZ R57, R60, -R28.reuse ;  /* 0x8000001c3c397221 */ /* 0x100fe20000010000 */
[----:B------:R-:W-:Y:S01]  /*83b0*/  FMUL.FTZ R84, R35, R55 ;  /* 0x0000003723547220 */ /* 0x000fe20000410000 */
[----:B------:R-:W-:Y:S01]  /*83c0*/  FADD.FTZ R28, R62, -R28 ;  /* 0x8000001c3e1c7221 */ /* 0x000fe20000010000 */
[----:B------:R-:W-:Y:S01]  /*83d0*/  FADD.FTZ R55, R56, -R80 ;  /* 0x8000005038377221 */ /* 0x000fe20000010000 */
[----:B------:R-:W-:-:S03]  /*83e0*/  FADD.FTZ R62, R65, -R76 ;  /* 0x8000004c413e7221 */ /* 0x000fc60000010000 */
[----:B------:R-:W4:Y:S01]  /*83f0*/  MUFU.EX2 R213, R213 ;  /* 0x000000d500d57308 */ /* 0x000f220000000800 */
[----:B------:R-:W-:Y:S01]  /*8400*/  FADD.FTZ R67, R67, -R76 ;  /* 0x8000004c43437221 */ /* 0x000fe20000010000 */
[----:B------:R-:W-:Y:S01]  /*8410*/  FADD.FTZ R56, R59, -R75 ;  /* 0x8000004b3b387221 */ /* 0x000fe20000010000 */
[----:B------:R-:W-:Y:S01]  /*8420*/  FFMA.FTZ R76, -R105, R105, 1 ;  /* 0x3f800000694c7423 */ /* 0x000fe20000010169 */
[----:B------:R-:W-:Y:S01]  /*8430*/  FMUL.FTZ R81, R200, R81 ;  /* 0x00000051c8517220 */ /* 0x000fe20000410000 */
[----:B------:R-:W-:Y:S01]  /*8440*/  FMUL.FTZ R45, R25, R45 ;  /* 0x0000002d192d7220 */ /* 0x000fe20000410000 */
[--C-:B------:R-:W-:Y:S01]  /*8450*/  FADD.FTZ R61, R61, -R77.reuse ;  /* 0x8000004d3d3d7221 */ /* 0x100fe20000010000 */
[----:B------:R-:W-:Y:S01]  /*8460*/  FADD.FTZ R60, R63, -R77 ;  /* 0x8000004d3f3c7221 */ /* 0x000fe20000010000 */
[----:B------:R-:W-:Y:S01]  /*8470*/  FADD.FTZ R53, R53, -R226 ;  /* 0x800000e235357221 */ /* 0x000fe20000010000 */
[----:B------:R-:W-:Y:S01]  /*8480*/  FADD.FTZ R58, R58, -R80 ;  /* 0x800000503a3a7221 */ /* 0x000fe20000010000 */
[----:B------:R-:W-:Y:S01]  /*8490*/  FFMA.FTZ R77, -R110, R110, 1 ;  /* 0x3f8000006e4d7423 */ /* 0x000fe2000001016e */
[----:B------:R-:W-:Y:S01]  /*84a0*/  FMUL.FTZ R28, R203, R28 ;  /* 0x0000001ccb1c7220 */ /* 0x000fe20000410000 */
[----:B------:R-:W-:Y:S01]  /*84b0*/  FFMA.FTZ R80, -R108, R108, 1 ;  /* 0x3f8000006c507423 */ /* 0x000fe2000001016c */
[----:B------:R-:W-:Y:S01]  /*84c0*/  FMUL.FTZ R57, R202, R57 ;  /* 0x00000039ca397220 */ /* 0x000fe20000410000 */
[--C-:B------:R-:W-:Y:S01]  /*84d0*/  FADD.FTZ R64, R64, -R79.reuse ;  /* 0x8000004f40407221 */ /* 0x100fe20000010000 */
[----:B------:R-:W-:Y:S01]  /*84e0*/  FMUL.FTZ R63, R201, R56 ;  /* 0x00000038c93f7220 */ /* 0x000fe20000410000 */
[----:B------:R-:W-:Y:S01]  /*84f0*/  FMUL.FTZ R76, R76, R81 ;  /* 0x000000514c4c7220 */ /* 0x000fe20000410000 */
[----:B------:R-:W-:Y:S01]  /*8500*/  FMUL.FTZ R45, R82, R45 ;  /* 0x0000002d522d7220 */ /* 0x000fe20000410000 */
[--C-:B------:R-:W-:Y:S01]  /*8510*/  FADD.FTZ R68, R68, -R78.reuse ;  /* 0x8000004e44447221 */ /* 0x100fe20000010000 */
[----:B------:R-:W-:Y:S01]  /*8520*/  FADD.FTZ R59, R70, -R78 ;  /* 0x8000004e463b7221 */ /* 0x000fe20000010000 */
[----:B------:R-:W-:Y:S01]  /*8530*/  FFMA.FTZ R81, -R109, R109, 1 ;  /* 0x3f8000006d517423 */ /* 0x000fe2000001016d */
[----:B------:R-:W-:Y:S01]  /*8540*/  FMUL.FTZ R56, R204, R61 ;  /* 0x0000003dcc387220 */ /* 0x000fe20000410000 */
[----:B------:R-:W-:Y:S01]  /*8550*/  FMUL.FTZ R30, R237, R30 ;  /* 0x0000001eed1e7220 */ /* 0x000fe20000410000 */
[----:B------:R-:W-:Y:S01]  /*8560*/  FMUL.FTZ R82, R34, R53 ;  /* 0x0000003522527220 */ /* 0x000fe20000410000 */
[----:B------:R-:W-:Y:S01]  /*8570*/  FADD.FTZ R79, R66, -R79 ;  /* 0x8000004f424f7221 */ /* 0x000fe20000010000 */
[--C-:B------:R-:W-:Y:S01]  /*8580*/  FADD.FTZ R71, R71, -R74.reuse ;  /* 0x8000004a47477221 */ /* 0x100fe20000010000 */
[----:B------:R-:W-:Y:S01]  /*8590*/  FFMA.FTZ R78, -R111, R111, 1 ;  /* 0x3f8000006f4e7423 */ /* 0x000fe2000001016f */
[----:B------:R-:W-:Y:S01]  /*85a0*/  FMUL.FTZ R61, R205, R60 ;  /* 0x0000003ccd3d7220 */ /* 0x000fe20000410000 */
[----:B------:R-:W-:Y:S01]  /*85b0*/  FMUL.FTZ R77, R77, R28 ;  /* 0x0000001c4d4d7220 */ /* 0x000fe20000410000 */
[----:B------:R-:W-:Y:S01]  /*85c0*/  FFMA.FTZ R51, -R102, R102, 1 ;  /* 0x3f80000066337423 */ /* 0x000fe20000010166 */
[----:B------:R-:W-:Y:S01]  /*85d0*/  FADD.FTZ R66, R69, -R74 ;  /* 0x8000004a45427221 */ /* 0x000fe20000010000 */
        /* <DEDUP_REMOVED lines=8> */
[----:B---3--:R-:W-:Y:S01]  /*8660*/  FMUL.FTZ R56, R214, R71 ;  /* 0x00000047d6387220 */ /* 0x008fe20000410000 */
[----:B------:R-:W-:Y:S01]  /*8670*/  FMUL.FTZ R51, R51, R52 ;  /* 0x0000003433337220 */ /* 0x000fe20000410000 */
[----:B-1----:R-:W-:Y:S01]  /*8680*/  FMUL.FTZ R55, R36, R55 ;  /* 0x0000003724377220 */ /* 0x002fe20000410000 */
[----:B------:R-:W-:Y:S01]  /*8690*/  FFMA.FTZ R82, -R114, R114, 1 ;  /* 0x3f80000072527423 */ /* 0x000fe20000010172 */
[----:B------:R-:W-:Y:S01]  /*86a0*/  FMUL.FTZ R61, R208, R79 ;  /* 0x0000004fd03d7220 */ /* 0x000fe20000410000 */
[----:B------:R-:W-:Y:S01]  /*86b0*/  FMUL.FTZ R83, R83, R28 ;  /* 0x0000001c53537220 */ /* 0x000fe20000410000 */
[----:B------:R-:W-:Y:S01]  /*86c0*/  F2FP.BF16.F32.PACK_AB R71, R29, R30 ;  /* 0x0000001e1d47723e */ /* 0x000fe200000010ff */
[----:B------:R-:W-:Y:S01]  /*86d0*/  FMUL.FTZ R52, R103, R84 ;  /* 0x0000005467347220 */ /* 0x000fe20000410000 */
[----:B------:R-:W-:Y:S01]  /*86e0*/  FFMA.FTZ R75, -R106, R106, 1 ;  /* 0x3f8000006a4b7423 */ /* 0x000fe2000001016a */
[----:B------:R-:W-:Y:S01]  /*86f0*/  FMUL.FTZ R58, R199, R58 ;  /* 0x0000003ac73a7220 */ /* 0x000fe20000410000 */
[----:B------:R-:W-:Y:S01]  /*8700*/  FMUL.FTZ R74, R74, R63 ;  /* 0x0000003f4a4a7220 */ /* 0x000fe20000410000 */
[----:B------:R-:W-:Y:S01]  /*8710*/  FMUL.FTZ R79, R112, R57 ;  /* 0x00000039704f7220 */ /* 0x000fe20000410000 */
[----:B------:R-:W-:Y:S01]  /*8720*/  FMUL.FTZ R28, R212, R59 ;  /* 0x0000003bd41c7220 */ /* 0x000fe20000410000 */
[----:B------:R-:W-:Y:S01]  /*8730*/  FFMA.FTZ R84, -R113, R113, 1 ;  /* 0x3f80000071547423 */ /* 0x000fe20000010171 */
[----:B------:R-:W-:Y:S01]  /*8740*/  FMUL.FTZ R63, R209, R62 ;  /* 0x0000003ed13f7220 */ /* 0x000fe20000410000 */
[----:B------:R-:W-:Y:S01]  /*8750*/  FMUL.FTZ R57, R211, R68 ;  /* 0x00000044d3397220 */ /* 0x000fe20000410000 */
[----:B----4-:R-:W-:Y:S01]  /*8760*/  FMUL.FTZ R59, R213, R66 ;  /* 0x00000042d53b7220 */ /* 0x010fe20000410000 */
        /* <DEDUP_REMOVED lines=37> */
[----:B--2---:R-:W-:-:S05]  /*89c0*/  IMAD R30, R0, 0x3000, R194 ;  /* 0x00003000001e7824 */ /* 0x004fca00078e02c2 */
[----:B------:R-:W-:Y:S02]  /*89d0*/  LEA R11, R30, R17, 0x1 ;  /* 0x000000111e0b7211 */ /* 0x000fe400078e08ff */
[----:B------:R-:W-:-:S03]  /*89e0*/  F2FP.BF16.F32.PACK_AB R30, R87, R86 ;  /* 0x00000056571e723e */ /* 0x000fc600000010ff */
        /* <DEDUP_REMOVED lines=219> */
.L_x_2740:
        /* <DEDUP_REMOVED lines=58> */
.L_x_2741:
[----:B--2---:R-:W2:Y:S01]  /*9b40*/  LDL R5, [R1+0x2c] ;  /* 0x00002c0001057983 */ /* 0x004ea20000100800 */
[----:B------:R-:W-:Y:S01]  /*9b50*/  IADD3 R16, R16, 0x1, RZ ;  /* 0x0000000110107810 */ /* 0x000fe20007ffe0ff */
[----:B------:R-:W-:Y:S02]  /*9b60*/  VIADD R0, R0, 0x1 ;  /* 0x0000000100007836 */ /* 0x000fe40000000000 */
[----:B------:R-:W-:-:S03]  /*9b70*/  VIADD R6, R6, 0x26820 ;  /* 0x0002682006067836 */ /* 0x000fc60000000000 */
[C---:B------:R-:W-:Y:S02]  /*9b80*/  ISETP.NE.AND P0, PT, R0.reuse, 0x2, PT ;  /* 0x000000020000780c */ /* 0x040fe40003f05270 */
[----:B------:R-:W-:Y:S02]  /*9b90*/  PRMT R6, RZ, 0x654, R6 ;  /* 0x00000654ff067816 */ /* 0x000fe40000000006 */
[----:B------:R-:W-:Y:S02]  /*9ba0*/  SEL R0, R0, RZ, P0 ;  /* 0x000000ff00007207 */ /* 0x000fe40000000000 */
[----:B------:R1:W-:Y:S01]  /*9bb0*/  SYNCS.ARRIVE.TRANS64.RED.A1T0 RZ, [R6+URZ], RZ ;  /* 0x000000ff06ff79a7 */ /* 0x0003e2000810043f */
[----:B--2---:R-:W-:Y:S02]  /*9bc0*/  ISETP.GE.AND P1, PT, R16, R5, PT ;  /* 0x000000051000720c */ /* 0x004fe40003f26270 */
[----:B------:R-:W-:-:S04]  /*9bd0*/  SEL R5, RZ, 0x1, P0 ;  /* 0x00000001ff057807 */ /* 0x000fc80000000000 */
[----:B------:R-:W-:-:S07]  /*9be0*/  LOP3.LUT R4, R4, R5, RZ, 0x3c, !PT ;  /* 0x0000000504047212 */ /* 0x000fce00078e3cff */
[----:B-1----:R-:W-:Y:S05]  /*9bf0*/  @!P1 BRA `(.L_x_2742) ;  /* 0xffffffc400309947 */ /* 0x002fea000383ffff */
.L_x_2731:
        /* <DEDUP_REMOVED lines=34> */
.L_x_2711:
[----:B------:R-:W-:Y:S05]  /*9e20*/  @P0 BRA `(.L_x_2710) ;  /* 0x0000003400500947 */ /* 0x000fea0003800000 */
[----:B------:R-:W2:Y:S01]  /*9e30*/  LDL.LU R6, [R1+0x30] ;  /* 0x0000300001067983 */ /* 0x000ea20000300800 */
[----:B------:R-:W1:Y:S01]  /*9e40*/  LDC R0, c[0x0][0x850] ;  /* 0x00021400ff007b82 */ /* 0x000e620000000800 */
[----:B------:R-:W3:Y:S01]  /*9e50*/  S2R R12, SR_TID.X ;  /* 0x00000000000c7919 */ /* 0x000ee20000002100 */
[----:B------:R-:W4:Y:S01]  /*9e60*/  S2R R5, SR_CgaCtaId ;  /* 0x0000000000057919 */ /* 0x000f220000008800 */
[----:B------:R-:W-:Y:S01]  /*9e70*/  MOV R4, 0x400 ;  /* 0x0000040000047802 */ /* 0x000fe20000000f00 */
[----:B------:R-:W-:Y:S01]  /*9e80*/  ULDC.64 UR4, c[0x0][0x818] ;  /* 0x0002060000047ab9 */ /* 0x000fe20000000a00 */
[----:B------:R-:W-:Y:S01]  /*9e90*/  ULDC.64 UR6, c[0x0][0x840] ;  /* 0x0002100000067ab9 */ /* 0x000fe20000000a00 */
[----:B------:R-:W5:Y:S04]  /*9ea0*/  LDL.LU R11, [R1+0x38] ;  /* 0x00003800010b7983 */ /* 0x000f680000300800 */
[----:B------:R-:W5:Y:S01]  /*9eb0*/  LDL.LU R10, [R1+0x34] ;  /* 0x00003400010a7983 */ /* 0x000f620000300800 */
[----:B-1----:R-:W-:Y:S01]  /*9ec0*/  ISETP.NE.AND P0, PT, R0, 0x1, PT ;  /* 0x000000010000780c */ /* 0x002fe20003f05270 */
[----:B---3--:R-:W-:-:S12]  /*9ed0*/  VIADD R13, R12, 0xffffff80 ;  /* 0xffffff800c0d7836 */ /* 0x008fd80000000000 */
[----:B------:R-:W5:Y:S01]  /*9ee0*/  @P0 LDC R0, c[0x0][0x854] ;  /* 0x00021500ff000b82 */ /* 0x000f620000000800 */
[----:B----4-:R-:W-:Y:S02]  /*9ef0*/  LEA R15, R5, R4, 0x18 ;  /* 0x00000004050f7211 */ /* 0x010fe400078ec0ff */
[----:B------:R-:W-:-:S05]  /*9f00*/  SHF.R.S32.HI R2, RZ, 0x1f, R13 ;  /* 0x0000001fff027819 */ /* 0x000fca000001140d */
[----:B------:R-:W1:Y:S01]  /*9f10*/  @P0 LDC R3, c[0x0][0x858] ;  /* 0x00021600ff030b82 */ /* 0x000e620000000800 */
[----:B------:R-:W-:Y:S01]  /*9f20*/  LEA.HI R2, R2, R13, RZ, 0x7 ;  /* 0x0000000d02027211 */ /* 0x000fe200078f38ff */
[----:B--2---:R-:W-:-:S05]  /*9f30*/  IMAD.SHL.U32 R4, R6, 0x2000, RZ ;  /* 0x0000200006047824 */ /* 0x004fca00078e00ff */
[----:B------:R-:W-:Y:S01]  /*9f40*/  SHF.R.S32.HI R5, RZ, 0x1f, R4 ;  /* 0x0000001fff057819 */ /* 0x000fe20000011404 */
[----:B-----5:R-:W-:-:S05]  /*9f50*/  @P0 IMAD.HI.U32 R0, R11, R0, RZ ;  /* 0x000000000b000227 */ /* 0x020fca00078e00ff */
[----:B-1----:R-:W-:Y:S02]  /*9f60*/  @P0 SHF.R.U32.HI R11, RZ, R3, R0 ;  /* 0x00000003ff0b0219 */ /* 0x002fe40000011600 */
[C---:B------:R-:W-:Y:S02]  /*9f70*/  LOP3.LUT R0, R2.reuse, 0xfffff80, RZ, 0xc0, !PT ;  /* 0x0fffff8002007812 */ /* 0x040fe400078ec0ff */
[----:B------:R-:W-:Y:S01]  /*9f80*/  SHF.R.S32.HI R3, RZ, 0x1f, R11 ;  /* 0x0000001fff037819 */ /* 0x000fe2000001140b */
[----:B------:R1:W-:Y:S01]  /*9f90*/  @P0 STL [R1+0x38], R11 ;  /* 0x0000380b01000387 */ /* 0x0003e20000100800 */
[----:B------:R-:W-:Y:S01]  /*9fa0*/  SHF.L.U32 R2, R2, 0x5, RZ ;  /* 0x0000000502027819 */ /* 0x000fe200000006ff */
[----:B------:R-:W-:Y:S02]  /*9fb0*/  IMAD.IADD R0, R13, 0x1, -R0 ;  /* 0x000000010d007824 */ /* 0x000fe400078e0a00 */
[C---:B------:R-:W-:Y:S01]  /*9fc0*/  IMAD R6, R3.reuse, UR4, RZ ;  /* 0x0000000403067c24 */ /* 0x040fe2000f8e02ff */
[----:B------:R-:W-:Y:S01]  /*9fd0*/  LOP3.LUT R7, R2, 0x3ffff000, RZ, 0xc0, !PT ;  /* 0x3ffff00002077812 */ /* 0x000fe200078ec0ff */
[----:B------:R-:W-:-:S02]  /*9fe0*/  IMAD R8, R3, UR6, RZ ;  /* 0x0000000603087c24 */ /* 0x000fc4000f8e02ff */
[----:B------:R-:W-:-:S04]  /*9ff0*/  IMAD.WIDE.U32 R2, R11, UR4, R4 ;  /* 0x000000040b027c25 */ /* 0x000fc8000f8e0004 */
[C---:B------:R-:W-:Y:S01]  /*a000*/  IMAD R9, R11.reuse, UR5, R6 ;  /* 0x000000050b097c24 */ /* 0x040fe2000f8e0206 */
[----:B------:R-:W-:Y:S01]  /*a010*/  SHF.R.S32.HI R6, RZ, 0x1f, R10 ;  /* 0x0000001fff067819 */ /* 0x000fe2000001140a */
[----:B------:R-:W-:Y:S01]  /*a020*/  IMAD.WIDE.U32 R4, R11, UR6, R4 ;  /* 0x000000060b047c25 */ /* 0x000fe2000f8e0004 */
[----:B------:R-:W-:Y:S02]  /*a030*/  ULDC.64 UR4, c[0x0][0x820] ;  /* 0x0002080000047ab9 */ /* 0x000fe40000000a00 */
[----:B------:R-:W-:Y:S01]  /*a040*/  IADD3 R3, R3, R9, RZ ;  /* 0x0000000903037210 */ /* 0x000fe20007ffe0ff */
[----:B-1----:R-:W-:Y:S01]  /*a050*/  IMAD R11, R11, UR7, R8 ;  /* 0x000000070b0b7c24 */ /* 0x002fe2000f8e0208 */
[----:B------:R-:W-:Y:S01]  /*a060*/  ULDC.64 UR6, c[0x0][0x848] ;  /* 0x0002120000067ab9 */ /* 0x000fe20000000a00 */
[----:B------:R-:W-:Y:S02]  /*a070*/  IMAD R0, R0, 0x4, R7 ;  /* 0x0000000400007824 */ /* 0x000fe400078e0207 */
[----:B------:R-:W-:-:S02]  /*a080*/  IMAD R7, R6, UR4, RZ ;  /* 0x0000000406077c24 */ /* 0x000fc4000f8e02ff */
[----:B------:R-:W-:Y:S02]  /*a090*/  IMAD.IADD R5, R5, 0x1, R11 ;  /* 0x0000000105057824 */ /* 0x000fe400078e020b */
[----:B------:R-:W-:Y:S02]  /*a0a0*/  IMAD R6, R6, UR6, RZ ;  /* 0x0000000606067c24 */ /* 0x000fe4000f8e02ff */
[C---:B------:R-:W-:Y:S02]  /*a0b0*/  IMAD R7, R10.reuse, UR5, R7 ;  /* 0x000000050a077c24 */ /* 0x040fe4000f8e0207 */
[----:B------:R-:W-:-:S04]  /*a0c0*/  IMAD.WIDE.U32 R2, R10, UR4, R2 ;  /* 0x000000040a027c25 */ /* 0x000fc8000f8e0002 */
[C---:B------:R-:W-:Y:S01]  /*a0d0*/  IMAD R9, R10.reuse, UR7, R6 ;  /* 0x000000070a097c24 */ /* 0x040fe2000f8e0206 */
[----:B------:R-:W-:Y:S01]  /*a0e0*/  IADD3 R7, R3, R7, RZ ;  /* 0x0000000703077210 */ /* 0x000fe20007ffe0ff */
[----:B------:R-:W-:Y:S01]  /*a0f0*/  IMAD.WIDE.U32 R4, R10, UR6, R4 ;  /* 0x000000060a047c25 */ /* 0x000fe2000f8e0004 */
[----:B------:R-:W-:Y:S05]  /*a100*/  WARPSYNC.ALL ;  /* 0x0000000000007948 */ /* 0x000fea0003800000 */
[----:B------:R-:W-:Y:S02]  /*a110*/  IMAD R0, R0, 0x4, R15 ;  /* 0x0000000400007824 */ /* 0x000fe400078e020f */
        /* <DEDUP_REMOVED lines=33> */
.L_x_2745:
[----:B------:R-:W-:Y:S01]  /*a330*/  @P0 ELECT P1, URZ, PT ;  /* 0x00000000003f082f */ /* 0x000fe20003820000 */
[----:B------:R1:W-:-:S12]  /*a340*/  UBLKRED.G.S.ADD.F32.RN [UR4], [UR6], UR7, desc[UR8] ;  /* 0x00000804060073bb */ /* 0x0003d800080a1407 */
[----:B------:R-:W-:Y:S02]  /*a350*/  @P1 PLOP3.LUT P0, PT, P1, PT, PT, 0x8, 0x0 ;  /* 0x000000000000181c */ /* 0x000fe40000f0e170 */
[----:B------:R-:W-:-:S11]  /*a360*/  PLOP3.LUT P1, PT, PT, PT, PT, 0x8, 0x0 ;  /* 0x000000000000781c */ /* 0x000fd60003f2e170 */
[----:B-1----:R-:W-:Y:S05]  /*a370*/  @P0 BRA.U.ANY `(.L_x_2745) ;  /* 0xfffffffd00ec0947 */ /* 0x002fea000393ffff */
[----:B------:R0:W-:Y:S01]  /*a380*/  UTMACMDFLUSH ;  /* 0x00000000000079b7 */ /* 0x0001e20000000000 */
[----:B------:R-:W-:-:S04]  /*a390*/  DEPBAR.LE SB0, 0x0 ;  /* 0x000080000000791a */ /* 0x000fc80000000000 */
.L_x_2744:
[----:B------:R-:W-:Y:S05]  /*a3a0*/  BSYNC B0 ;  /* 0x0000000000007941 */ /* 0x000fea0003800000 */
.L_x_2743:
        /* <DEDUP_REMOVED lines=25> */
.L_x_2746:
        /* <DEDUP_REMOVED lines=8> */
.L_x_2706:
        /* <DEDUP_REMOVED lines=29> */
.L_x_2748:
[----:B------:R-:W-:Y:S01]  /*a790*/  ULDC UR9, c[0x0][0x8cc] ;  /* 0x0002330000097ab9 */ /* 0x000fe20000000800 */
[----:B------:R-:W-:Y:S01]  /*a7a0*/  UMOV UR7, UR8 ;  /* 0x0000000800077c82 */ /* 0x000fe20008000000 */
[----:B------:R-:W-:-:S11]  /*a7b0*/  UISETP.NE.AND UP0, UPT, UR9, 0x1, UPT ;  /* 0x000000010900788c */ /* 0x000fd6000bf05270 */
[----:B------:R-:W-:Y:S02]  /*a7c0*/  @UP0 ULDC.64 UR10, c[0x0][0x8d0] ;  /* 0x00023400000a0ab9 */ /* 0x000fe40000000a00 */
[----:B------:R-:W-:-:S04]  /*a7d0*/  UIMAD.WIDE.U32 UR4, UR8, UR10, URZ ;  /* 0x0000000a080472a5 */ /* 0x000fc8000f8e003f */
[----:B------:R-:W-:-:S04]  /*a7e0*/  @UP0 USHF.R.U32.HI UR7, URZ, UR11, UR5 ;  /* 0x0000000b3f070299 */ /* 0x000fc80008011605 */
[----:B------:R-:W-:-:S12]  /*a7f0*/  UIMAD UR4, UR7, UR9, URZ ;  /* 0x00000009070472a4 */ /* 0x000fd8000f8e023f */
.L_x_2749:
        /* <DEDUP_REMOVED lines=67> */
.L_x_2752:
[----:B------:R-:W-:Y:S05]  /*ac30*/  BSYNC B0 ;  /* 0x0000000000007941 */ /* 0x000fea0003800000 */
.L_x_2751:
        /* <DEDUP_REMOVED lines=19> */
.L_x_2754:
[----:B------:R-:W-:Y:S05]  /*ad70*/  BSYNC B0 ;  /* 0x0000000000007941 */ /* 0x000fea0003800000 */
.L_x_2753:
[----:B------:R-:W-:Y:S06]  /*ad80*/  BAR.ARV 0xa, 0xa0 ;  /* 0x0282800000007b1d */ /* 0x000fec0000002000 */
[----:B------:R-:W-:Y:S04]  /*ad90*/  BSSY B0, `(.L_x_2755) ;  /* 0x0000003000007945 */ /* 0x000fe80003800000 */
[----:B------:R-:W-:Y:S05]  /*ada0*/  @!P0 BRA `(.L_x_2756) ;  /* 0x0000000000048947 */ /* 0x000fea0003800000 */
[----:B------:R-:W-:-:S04]  /*adb0*/  DEPBAR.LE SB0, 0x0 ;  /* 0x000080000000791a */ /* 0x000fc80000000000 */
.L_x_2756:
[----:B------:R-:W-:Y:S05]  /*adc0*/  BSYNC B0 ;  /* 0x0000000000007941 */ /* 0x000fea0003800000 */
.L_x_2755:
[----:B------:R-:W-:Y:S06]  /*add0*/  BAR.ARV 0xb, 0xa0 ;  /* 0x02c2800000007b1d */ /* 0x000fec0000002000 */
[----:B------:R-:W-:Y:S01]  /*ade0*/  UIADD3 UR12, UR8, 0x1, URZ ;  /* 0x00000001080c7890 */ /* 0x000fe2000fffe03f */
[----:B------:R-:W-:Y:S11]  /*adf0*/  BRA `(.L_x_2757) ;  /* 0x0000000000047947 */ /* 0x000ff60003800000 */
.L_x_2750:
[----:B------:R-:W-:-:S05]  /*ae00*/  UMOV UR12, UR8 ;  /* 0x00000008000c7c82 */ /* 0x000fca0008000000 */
.L_x_2757:
        /* <DEDUP_REMOVED lines=18> */
.L_x_2770:
        /* <DEDUP_REMOVED lines=20> */
.L_x_2759:
[----:B------:R-:W-:Y:S05]  /*b070*/  BSYNC B0 ;  /* 0x0000000000007941 */ /* 0x000fea0003800000 */
.L_x_2758:
        /* <DEDUP_REMOVED lines=13> */
.L_x_2761:
[----:B------:R-:W-:Y:S05]  /*b150*/  BSYNC B0 ;  /* 0x0000000000007941 */ /* 0x000fea0003800000 */
.L_x_2760:
[----:B------:R-:W-:Y:S06]  /*b160*/  BAR.ARV 0xa, 0xa0 ;  /* 0x0282800000007b1d */ /* 0x000fec0000002000 */
[----:B------:R-:W-:Y:S04]  /*b170*/  BSSY B0, `(.L_x_2762) ;  /* 0x0000003000007945 */ /* 0x000fe80003800000 */
[----:B------:R-:W-:Y:S05]  /*b180*/  @!P0 BRA `(.L_x_2763) ;  /* 0x0000000000048947 */ /* 0x000fea0003800000 */
[----:B------:R-:W-:-:S04]  /*b190*/  DEPBAR.LE SB0, 0x0 ;  /* 0x000080000000791a */ /* 0x000fc80000000000 */
.L_x_2763:
[----:B------:R-:W-:Y:S05]  /*b1a0*/  BSYNC B0 ;  /* 0x0000000000007941 */ /* 0x000fea0003800000 */
.L_x_2762:
        /* <DEDUP_REMOVED lines=13> */
.L_x_2765:
[----:B------:R-:W-:Y:S05]  /*b280*/  BSYNC B0 ;  /* 0x0000000000007941 */ /* 0x000fea0003800000 */
.L_x_2764:
        /* <DEDUP_REMOVED lines=13> */
.L_x_2767:
[----:B------:R-:W-:Y:S05]  /*b360*/  BSYNC B0 ;  /* 0x0000000000007941 */ /* 0x000fea0003800000 */
.L_x_2766:
[----:B------:R-:W-:Y:S01]  /*b370*/  UIADD3 UR12, UR12, 0x2, URZ ;  /* 0x000000020c0c7890 */ /* 0x000fe2000fffe03f */
[----:B------:R-:W-:Y:S06]  /*b380*/  BAR.ARV 0xa, 0xa0 ;  /* 0x0282800000007b1d */ /* 0x000fec0000002000 */
[----:B------:R-:W-:Y:S01]  /*b390*/  UISETP.GE.AND UP0, UPT, UR12, UR5, UPT ;  /* 0x000000050c00728c */ /* 0x000fe2000bf06270 */
[----:B------:R-:W-:Y:S04]  /*b3a0*/  BSSY B0, `(.L_x_2768) ;  /* 0x0000003000007945 */ /* 0x000fe80003800000 */
[----:B------:R-:W-:Y:S06]  /*b3b0*/  @!P0 BRA `(.L_x_2769) ;  /* 0x0000000000048947 */ /* 0x000fec0003800000 */
[----:B------:R-:W-:-:S04]  /*b3c0*/  DEPBAR.LE SB0, 0x0 ;  /* 0x000080000000791a */ /* 0x000fc80000000000 */
.L_x_2769:
[----:B------:R-:W-:Y:S05]  /*b3d0*/  BSYNC B0 ;  /* 0x0000000000007941 */ /* 0x000fea0003800000 */
.L_x_2768:
[----:B------:R-:W-:Y:S06]  /*b3e0*/  BAR.ARV 0xb, 0xa0 ;  /* 0x02c2800000007b1d */ /* 0x000fec0000002000 */
[----:B------:R-:W-:Y:S01]  /*b3f0*/  PLOP3.LUT P1, PT, PT, PT, UP0, 0x80, 0x0 ;  /* 0x000000000000781c */ /* 0x000fe20003f2f008 */
[----:B------:R-:W-:Y:S02]  /*b400*/  UIADD3 UR20, UR20, 0x3000, URZ ;  /* 0x0000300014147890 */ /* 0x000fe4000fffe03f */
[----:B------:R-:W-:-:S10]  /*b410*/  UIADD3 UR4, UR4, 0x3000, URZ ;  /* 0x0000300004047890 */ /* 0x000fd4000fffe03f */
[----:B------:R-:W-:Y:S05]  /*b420*/  @!P1 BRA `(.L_x_2770) ;  /* 0xfffffff800c09947 */ /* 0x000fea000383ffff */
[----:B------:R-:W-:Y:S05]  /*b430*/  BRA `(.L_x_2710) ;  /* 0x0000001c00cc7947 */ /* 0x000fea0003800000 */
.L_x_2747:
        /* <DEDUP_REMOVED lines=21> */
.L_x_2771:
[----:B------:R-:W-:Y:S01]  /*b590*/  ULDC UR8, c[0x0][0x8cc] ;  /* 0x0002330000087ab9 */ /* 0x000fe20000000800 */
[----:B------:R-:W-:Y:S01]  /*b5a0*/  UMOV UR11, UR7 ;  /* 0x00000007000b7c82 */ /* 0x000fe20008000000 */
[----:B------:R-:W-:-:S11]  /*b5b0*/  UISETP.NE.AND UP0, UPT, UR8, 0x1, UPT ;  /* 0x000000010800788c */ /* 0x000fd6000bf05270 */
[----:B------:R-:W-:Y:S02]  /*b5c0*/  @UP0 ULDC.64 UR12, c[0x0][0x8d0] ;  /* 0x00023400000c0ab9 */ /* 0x000fe40000000a00 */
[----:B------:R-:W-:-:S04]  /*b5d0*/  UIMAD.WIDE.U32 UR4, UR7, UR12, URZ ;  /* 0x0000000c070472a5 */ /* 0x000fc8000f8e003f */
[----:B------:R-:W-:-:S04]  /*b5e0*/  @UP0 USHF.R.U32.HI UR11, URZ, UR13, UR5 ;  /* 0x0000000d3f0b0299 */ /* 0x000fc80008011605 */
[----:B------:R-:W-:-:S12]  /*b5f0*/  UIMAD UR4, UR11, UR8, URZ ;  /* 0x000000080b0472a4 */ /* 0x000fd8000f8e023f */
.L_x_2772:
        /* <DEDUP_REMOVED lines=20> */
[----:B-1----:R-:W-:Y:S01]  /*b740*/  IADD3 R2, -R2, UR11, R3 ;  /* 0x0000000b02027c10 */ /* 0x002fe2000fffe103 */
[----:B------:R-:W-:-:S03]  /*b750*/  VIADD R3, R3, 0x5f ;  /* 0x0000005f03037836 */ /* 0x000fc60000000000 */
[----:B------:R-:W-:Y:S01]  /*b760*/  IADD3 R2, R2, -UR4, RZ ;  /* 0x8000000402027c10 */ /* 0x000fe2000fffe0ff */
        /* <DEDUP_REMOVED lines=10> */
[----:B------:R-:W-:Y:S01]  /*b810*/  MOV R9, UR20 ;  /* 0x0000001400097c02 */ /* 0x000fe20008000f00 */
[----:B------:R-:W-:Y:S01]  /*b820*/  ULDC UR4, c[0x0][0x2e8] ;  /* 0x0000ba0000047ab9 */ /* 0x000fe20000000800 */
[----:B------:R-:W-:Y:S01]  /*b830*/  ELECT P0, URZ, PT ;  /* 0x00000000003f782f */ /* 0x000fe20003800000 */
[----:B------:R-:W-:Y:S01]  /*b840*/  BSSY B0, `(.L_x_2773) ;  /* 0x000018d000007945 */ /* 0x000fe20003800000 */
[----:B------:R-:W-:Y:S01]  /*b850*/  SHF.R.S32.HI R9, RZ, 0x1f, R9 ;  /* 0x0000001fff097819 */ /* 0x000fe20000011409 */
[----:B------:R-:W-:Y:S02]  /*b860*/  UISETP.NE.AND UP0, UPT, UR4, 0x1, UPT ;  /* 0x000000010400788c */ /* 0x000fe4000bf05270 */
[----:B------:R-:W2:Y:S01]  /*b870*/  LDC.64 R6, c[0x0][0x730] ;  /* 0x0001cc00ff067b82 */ /* 0x000ea20000000a00 */
[----:B------:R-:W-:-:S07]  /*b880*/  UMOV UR12, UR20 ;  /* 0x00000014000c7c82 */ /* 0x000fce0008000000 */
        /* <DEDUP_REMOVED lines=22> */
[----:B------:R-:W-:Y:S01]  /*b9f0*/  IMAD R11, R11, UR21, R0 ;  /* 0x000000150b0b7c24 */ /* 0x000fe2000f8e0200 */
[----:B------:R-:W-:Y:S01]  /*ba00*/  MOV R0, RZ ;  /* 0x000000ff00007202 */ /* 0x000fe20000000f00 */
[----:B--2---:R-:W-:Y:S06]  /*ba10*/  @!P0 BRA `(.L_x_2774) ;  /* 0x0000001400bc8947 */ /* 0x004fec0003800000 */
        /* <DEDUP_REMOVED lines=10> */
.L_x_2803:
[----:B------:R-:W2:Y:S01]  /*bac0*/  LDL.64 R14, [R1] ;  /* 0x00000000010e7983 */ /* 0x000ea20000100a00 */
[----:B------:R-:W-:Y:S01]  /*bad0*/  IMAD.IADD R21, R7, 0x1, R11 ;  /* 0x0000000107157824 */ /* 0x000fe200078e020b */
[----:B------:R-:W-:Y:S02]  /*bae0*/  MOV R8, 0x1 ;  /* 0x0000000100087802 */ /* 0x000fe40000000f00 */
[----:B--2---:R-:W-:-:S05]  /*baf0*/  IADD3 R10, R15, R13, RZ ;  /* 0x0000000d0f0a7210 */ /* 0x004fca0007ffe0ff */
        /* <DEDUP_REMOVED lines=8> */
.L_x_2776:
[----:B------:R-:W-:Y:S01]  /*bb80*/  R2UR UR19, R5 ;  /* 0x00000000051372ca */ /* 0x000fe200000e0000 */
[----:B------:R-:W3:Y:S01]  /*bb90*/  LDC.64 R12, c[0x0][0x198] ;  /* 0x00006600ff0c7b82 */ /* 0x000ee20000000a00 */
[----:B------:R-:W-:Y:S01]  /*bba0*/  ULDC.64 UR4, c[0x0][0x700] ;  /* 0x0001c00000047ab9 */ /* 0x000fe20000000a00 */
[----:B------:R-:W-:Y:S01]  /*bbb0*/  R2UR UR8, R0 ;  /* 0x00000000000872ca */ /* 0x000fe200000e0000 */
[----:B------:R-:W-:Y:S01]  /*bbc0*/  IMAD.U32 R9, RZ, RZ, UR4 ;  /* 0x00000004ff097e24 */ /* 0x000fe2000f8e00ff */
[----:B------:R-:W-:Y:S01]  /*bbd0*/  UMOV UR24, 0x0 ;  /* 0x0000000000187882 */ /* 0x000fe20000000000 */
        /* <DEDUP_REMOVED lines=10> */
[----:B------:R-:W-:Y:S01]  /*bc80*/  IADD3 R2, P1, R14, UR19, RZ ;  /* 0x000000130e027c10 */ /* 0x000fe2000ff3e0ff */
[----:B------:R-:W-:Y:S01]  /*bc90*/  UIADD3 UR26, UR8, 0x1a000, URZ ;  /* 0x0001a000081a7890 */ /* 0x000fe2000fffe03f */
[----:B-1----:R-:W-:Y:S01]  /*bca0*/  MOV R3, UR19 ;  /* 0x0000001300037c02 */ /* 0x002fe20008000f00 */
[----:B------:R-:W-:-:S03]  /*bcb0*/  VIADD R14, R4, 0xffffffff ;  /* 0xffffffff040e7836 */ /* 0x000fc60000000000 */
[----:B------:R-:W-:Y:S01]  /*bcc0*/  LEA.HI.X.SX32 R3, R3, R10, 0x1, P1 ;  /* 0x0000000a03037211 */ /* 0x000fe200008f0eff */
[----:B------:R-:W-:Y:S01]  /*bcd0*/  UMOV UR27, UR17 ;  /* 0x00000011001b7c82 */ /* 0x000fe20008000000 */
[C---:B------:R-:W-:Y:S01]  /*bce0*/  LEA R11, P1, R2.reuse, R9, 0x2 ;  /* 0x00000009020b7211 */ /* 0x040fe200078210ff */
[----:B------:R1:W-:Y:S01]  /*bcf0*/  STL [R1+0x1c], R14 ;  /* 0x00001c0e01007387 */ /* 0x0003e20000100800 */
[----:B--2---:R-:W-:Y:S02]  /*bd00*/  MOV R10, UR5 ;  /* 0x00000005000a7c02 */ /* 0x004fe40008000f00 */
[----:B------:R-:W-:Y:S01]  /*bd10*/  R2UR UR4, R11 ;  /* 0x000000000b0472ca */ /* 0x000fe200000e0000 */
[----:B---3--:R-:W-:Y:S01]  /*bd20*/  IMAD.MOV.U32 R11, RZ, RZ, R12 ;  /* 0x000000ffff0b7224 */ /* 0x008fe200078e000c */
[----:B------:R-:W-:Y:S01]  /*bd30*/  LEA.HI.X R2, R2, R10, R3, 0x2, P1 ;  /* 0x0000000a02027211 */ /* 0x000fe200008f1403 */
[----:B------:R1:W-:Y:S01]  /*bd40*/  STL [R1+0x10], RZ ;  /* 0x000010ff01007387 */ /* 0x0003e20000100800 */
[----:B------:R-:W-:-:S02]  /*bd50*/  MOV R12, R13 ;  /* 0x0000000d000c7202 */ /* 0x000fc40000000f00 */
[----:B------:R-:W-:Y:S02]  /*bd60*/  R2UR UR5, R2 ;  /* 0x00000000020572ca */ /* 0x000fe400000e0000 */
[----:B------:R-:W-:Y:S02]  /*bd70*/  IADD3 R2, P1, R11, 0xf0, RZ ;  /* 0x000000f00b027810 */ /* 0x000fe40007f3e0ff */
[----:B------:R-:W-:Y:S02]  /*bd80*/  MOV R13, 0x8000 ;  /* 0x00008000000d7802 */ /* 0x000fe40000000f00 */
        /* <DEDUP_REMOVED lines=8> */
[----:B------:R-:W-:Y:S01]  /*be10*/  IMAD.X R13, RZ, RZ, R12, P1 ;  /* 0x000000ffff0d7224 */ /* 0x000fe200008e060c */
[----:B--2---:R-:W-:Y:S02]  /*be20*/  UIADD3 UR9, UR8, 0x26800, URZ ;  /* 0x0002680008097890 */ /* 0x004fe4000fffe03f */
[----:B------:R-:W-:Y:S02]  /*be30*/  UIADD3 UR24, UR8, 0x4000, URZ ;  /* 0x0000400008187890 */ /* 0x000fe4000fffe03f */
[----:B------:R-:W-:Y:S01]  /*be40*/  R2UR UR7, R13 ;  /* 0x000000000d0772ca */ /* 0x000fe200000e0000 */
[----:B------:R-:W-:Y:S01]  /*be50*/  UMOV UR16, 0x0 ;  /* 0x0000000000107882 */ /* 0x000fe20000000000 */
[----:B------:R-:W-:Y:S01]  /*be60*/  IADD3 R13, P1, R11, 0x3f0, RZ ;  /* 0x000003f00b0d7810 */ /* 0x000fe20007f3e0ff */
[----:B------:R-:W-:Y:S01]  /*be70*/  UMOV UR17, 0x10000000 ;  /* 0x1000000000117882 */ /* 0x000fe20000000000 */
[----:B------:R-:W-:Y:S01]  /*be80*/  UMOV UR27, UR11 ;  /* 0x0000000b001b7c82 */ /* 0x000fe20008000000 */
[----:B------:R-:W-:Y:S01]  /*be90*/  UMOV UR26, UR18 ;  /* 0x00000012001a7c82 */ /* 0x000fe20008000000 */
[----:B------:R-:W-:Y:S01]  /*bea0*/  R2UR UR14, R13 ;  /* 0x000000000d0e72ca */ /* 0x000fe200000e0000 */
[----:B------:R-:W-:Y:S01]  /*beb0*/  UMOV UR25, UR9 ;  /* 0x0000000900197c82 */ /* 0x000fe20008000000 */
[----:B------:R-:W-:-:S02]  /*bec0*/  IADD3.X R13, RZ, R12, RZ, P1, !PT ;  /* 0x0000000cff0d7210 */ /* 0x000fc40000ffe4ff */
[----:B------:R-:W-:Y:S02]  /*bed0*/  ISETP.GE.AND P1, PT, R5, R14, PT ;  /* 0x0000000e0500720c */ /* 0x000fe40003f26270 */
[----:B------:R-:W-:Y:S01]  /*bee0*/  R2UR UR15, R13 ;  /* 0x000000000d0f72ca */ /* 0x000fe200000e0000 */
[----:B------:R1:W-:-:S12]  /*bef0*/  UTMALDG.4D [UR8], [UR6], desc[UR16] ;  /* 0x00001008060075b4 */ /* 0x0003d80008019000 */
[----:B------:R1:W-:Y:S02]  /*bf00*/  UTMALDG.4D [UR24], [UR14], desc[UR16] ;  /* 0x000010180e0075b4 */ /* 0x0003e40008019000 */
[----:B-1----:R-:W-:Y:S05]  /*bf10*/  @P1 BRA `(.L_x_2777) ;  /* 0x0000000c00b01947 */ /* 0x002fea0003800000 */
[----:B------:R-:W-:Y:S01]  /*bf20*/  LOP3.LUT R16, RZ, R5, RZ, 0x33, !PT ;  /* 0x00000005ff107212 */ /* 0x000fe200078e33ff */
[----:B------:R-:W-:Y:S01]  /*bf30*/  IMAD.MOV.U32 R13, RZ, RZ, R5 ;  /* 0x000000ffff0d7224 */ /* 0x000fe200078e0005 */
[----:B------:R-:W-:Y:S02]  /*bf40*/  MOV R8, 0x1 ;  /* 0x0000000100087802 */ /* 0x000fe40000000f00 */
[C---:B------:R-:W-:Y:S01]  /*bf50*/  IADD3 R16, R4.reuse, R16, RZ ;  /* 0x0000001004107210 */ /* 0x040fe20007ffe0ff */
[----:B------:R-:W-:-:S05]  /*bf60*/  VIADD R4, R4, 0xfffffffe ;  /* 0xfffffffe04047836 */ /* 0x000fca0000000000 */
[----:B------:R-:W-:Y:S02]  /*bf70*/  ISETP.NE.AND P1, PT, R4, R5, PT ;  /* 0x000000050400720c */ /* 0x000fe40003f25270 */
[----:B------:R-:W-:-:S05]  /*bf80*/  LOP3.LUT R4, R16, 0x1, RZ, 0xc0, !PT ;  /* 0x0000000110047812 */ /* 0x000fca00078ec0ff */
[----:B------:R1:W-:Y:S06]  /*bf90*/  STL [R1+0x18], R4 ;  /* 0x0000180401007387 */ /* 0x0003ec0000100800 */
[----:B------:R-:W-:Y:S05]  /*bfa0*/  @!P1 BRA `(.L_x_2778) ;  /* 0x0000000800589947 */ /* 0x000fea0003800000 */
[----:B------:R-:W-:Y:S01]  /*bfb0*/  IADD3 R16, R16, -R4, RZ ;  /* 0x8000000410107210 */ /* 0x000fe20007ffe0ff */
[----:B------:R-:W-:Y:S01]  /*bfc0*/  IMAD.MOV.U32 R13, RZ, RZ, R5 ;  /* 0x000000ffff0d7224 */ /* 0x000fe200078e0005 */
[----:B------:R-:W-:-:S07]  /*bfd0*/  MOV R8, 0x1 ;  /* 0x0000000100087802 */ /* 0x000fce0000000f00 */
.L_x_2787:
[----:B--23--:R-:W-:-:S04]  /*bfe0*/  SHF.L.U32 R17, R8, 0x1f, RZ ;  /* 0x0000001f08117819 */ /* 0x00cfc800000006ff */
[----:B------:R-:W2:Y:S02]  /*bff0*/  SYNCS.PHASECHK.TRANS64.TRYWAIT P1, [R0+URZ+0x26840], R17 ;  /* 0x02684011000075a7 */ /* 0x000ea4000802017f */
[----:B--2---:R-:W-:Y:S05]  /*c000*/  @!P1 BRA `(.L_x_2779) ;  /* 0x0000001400749947 */ /* 0x004fea0003800000 */
.L_x_2804:
        /* <DEDUP_REMOVED lines=8> */
.L_x_2780:
        /* <DEDUP_REMOVED lines=29> */
.L_x_2805:
        /* <DEDUP_REMOVED lines=8> */
.L_x_2782:
        /* <DEDUP_REMOVED lines=31> */
.L_x_2806:
        /* <DEDUP_REMOVED lines=8> */
.L_x_2784:
        /* <DEDUP_REMOVED lines=24> */
.L_x_2808:
        /* <DEDUP_REMOVED lines=8> */
.L_x_2786:
        /* <DEDUP_REMOVED lines=28> */
.L_x_2778:
[----:B-1----:R-:W4:Y:S04]  /*c910*/  LDL.LU R4, [R1+0x18] ;  /* 0x0000180001047983 */ /* 0x002f280000300800 */
[----:B------:R1:W5:Y:S01]  /*c920*/  LDL R5, [R1+0x1c] ;  /* 0x00001c0001057983 */ /* 0x0003620000100800 */
[----:B----4-:R-:W-:-:S13]  /*c930*/  ISETP.NE.AND P1, PT, R4, RZ, PT ;  /* 0x000000ff0400720c */ /* 0x010fda0003f25270 */
[----:B-1----:R-:W-:Y:S05]  /*c940*/  @!P1 BRA `(.L_x_2777) ;  /* 0x0000000400249947 */ /* 0x002fea0003800000 */
[----:B------:R-:W-:-:S04]  /*c950*/  SHF.L.U32 R14, R8, 0x1f, RZ ;  /* 0x0000001f080e7819 */ /* 0x000fc800000006ff */
[----:B------:R-:W1:Y:S02]  /*c960*/  SYNCS.PHASECHK.TRANS64.TRYWAIT P1, [R0+URZ+0x26840], R14 ;  /* 0x0268400e000075a7 */ /* 0x000e64000802017f */
[----:B-1----:R-:W-:Y:S05]  /*c970*/  @!P1 BRA `(.L_x_2788) ;  /* 0x0000000c006c9947 */ /* 0x002fea0003800000 */
.L_x_2809:
        /* <DEDUP_REMOVED lines=8> */
.L_x_2789:
        /* <DEDUP_REMOVED lines=26> */
.L_x_2810:
        /* <DEDUP_REMOVED lines=8> */
.L_x_2791:
        /* <DEDUP_REMOVED lines=28> */
.L_x_2777:
        /* <DEDUP_REMOVED lines=8> */
.L_x_2811:
[----:B------:R-:W-:Y:S05]  /*ce60*/  @P1 BRA `(.L_x_2793) ;  /* 0x0000000000181947 */ /* 0x000fea0003800000 */
[----:B------:R-:W4:Y:S01]  /*ce70*/  S2R R2, SR_TID.X ;  /* 0x0000000000027919 */ /* 0x000f220000002100 */
[----:B-1----:R-:W-:-:S04]  /*ce80*/  IMAD.MOV.U32 R3, RZ, RZ, 0x3180 ;  /* 0x00003180ff037424 */ /* 0x002fc800078e00ff */
[----:B------:R1:W-:Y:S01]  /*ce90*/  SYNCS.ARRIVE.TRANS64 RZ, [R4+URZ+0x26830], R3 ;  /* 0x0268300304ff79a7 */ /* 0x0003e2000800003f */
[----:B----4-:R-:W-:-:S13]  /*cea0*/  LOP3.LUT P0, RZ, R2, 0x1f, RZ, 0xc0, !PT ;  /* 0x0000001f02ff7812 */ /* 0x010fda000780c0ff */
[----:B-1----:R-:W-:Y:S05]  /*ceb0*/  @!P0 BRA `(.L_x_2793) ;  /* 0x0000000000048947 */ /* 0x002fea0003800000 */
[----:B------:R-:W-:Y:S01]  /*cec0*/  BPT.TRAP 0x1 ;  /* 0x000000040000795c */ /* 0x000fe20000300000 */
.L_x_2793:
        /* <DEDUP_REMOVED lines=36> */
.L_x_2774:
[----:B------:R-:W-:Y:S05]  /*d110*/  BSYNC B0 ;  /* 0x0000000000007941 */ /* 0x000fea0003800000 */
.L_x_2773:
[----:B------:R-:W-:-:S03]  /*d120*/  UMOV UR4, 0xffffffff ;  /* 0xffffffff00047882 */ /* 0x000fc60000000000 */
[----:B------:R-:W-:Y:S05]  /*d130*/  BRA.DIV UR4, `(.L_x_2794) ;  /* 0x0000000604b87947 */ /* 0x000fea000b800000 */
[----:B------:R-:W-:-:S13]  /*d140*/  ELECT P6, URZ, PT ;  /* 0x00000000003f782f */ /* 0x000fda00038c0000 */
.L_x_2814:
[----:B------:R-:W-:Y:S05]  /*d150*/  @!P6 BRA `(.L_x_2710) ;  /* 0x000000000084e947 */ /* 0x000fea0003800000 */
[----:B------:R-:W2:Y:S02]  /*d160*/  LDL.LU R2, [R1+0xc] ;  /* 0x00000c0001027983 */ /* 0x000ea40000300800 */
[----:B--2---:R-:W-:-:S04]  /*d170*/  LOP3.LUT R2, R2, 0x2, RZ, 0xfc, !PT ;  /* 0x0000000202027812 */ /* 0x004fc800078efcff */
[----:B------:R-:W-:-:S13]  /*d180*/  ISETP.NE.AND P2, PT, R2, 0x3, PT ;  /* 0x000000030200780c */ /* 0x000fda0003f45270 */
[----:B------:R-:W-:Y:S05]  /*d190*/  @!P2 BRA `(.L_x_2795) ;  /* 0x000000000004a947 */ /* 0x000fea0003800000 */
[----:B------:R-:W-:Y:S01]  /*d1a0*/  BPT.TRAP 0x1 ;  /* 0x000000040000795c */ /* 0x000fe20000300000 */
.L_x_2795:
        /* <DEDUP_REMOVED lines=15> */
.L_x_2815:
[----:B------:R-:W2:Y:S02]  /*d2a0*/  SYNCS.PHASECHK.TRANS64.TRYWAIT P0, [R3+URZ], R2 ;  /* 0x00000002030075a7 */ /* 0x000ea4000800017f */
[----:B--2---:R-:W-:Y:S05]  /*d2b0*/  @!P0 BRA `(.L_x_2797) ;  /* 0x00000004008c8947 */ /* 0x004fea0003800000 */
.L_x_2816:
[----:B------:R-:W-:Y:S05]  /*d2c0*/  @!P2 BRA `(.L_x_2798) ;  /* 0x000000000004a947 */ /* 0x000fea0003800000 */
[----:B------:R-:W-:Y:S01]  /*d2d0*/  BPT.TRAP 0x1 ;  /* 0x000000040000795c */ /* 0x000fe20000300000 */
.L_x_2798:
[----:B--2---:R-:W-:-:S05]  /*d2e0*/  IADD3 R3, R9, 0x26840, RZ ;  /* 0x0002684009037810 */ /* 0x004fca0007ffe0ff */
[----:B------:R-:W-:-:S04]  /*d2f0*/  IMAD R5, R0, 0x8, R3 ;  /* 0x0000000800057824 */ /* 0x000fc800078e0203 */
[----:B------:R-:W2:Y:S02]  /*d300*/  SYNCS.PHASECHK.TRANS64.TRYWAIT P0, [R5+URZ], R4 ;  /* 0x00000004050075a7 */ /* 0x000ea4000800017f */
[----:B--2---:R-:W-:Y:S05]  /*d310*/  @!P0 BRA `(.L_x_2799) ;  /* 0x0000000400888947 */ /* 0x004fea0003800000 */
.L_x_2817:
[----:B------:R-:W-:-:S07]  /*d320*/  LEA R3, R6, R3, 0x3 ;  /* 0x0000000306037211 */ /* 0x000fce00078e18ff */
.L_x_2800:
[----:B---3--:R3:W4:Y:S02]  /*d330*/  SYNCS.PHASECHK.TRANS64.TRYWAIT P0, [R3+URZ], R2 ;  /* 0x00000002030075a7 */ /* 0x008724000800017f */
[----:B----4-:R-:W-:Y:S05]  /*d340*/  @!P0 NANOSLEEP.SYNCS 0x989680 ;  /* 0x009896800000895d */ /* 0x010fea0003900000 */
[----:B------:R-:W4:Y:S02]  /*d350*/  @!P0 SYNCS.PHASECHK.TRANS64 P0, [R3+URZ], R2 ;  /* 0x00000002030085a7 */ /* 0x000f24000800007f */
[----:B----4-:R-:W-:Y:S05]  /*d360*/  @!P0 BRA `(.L_x_2800) ;  /* 0xfffffffc00f08947 */ /* 0x010fea000383ffff */
.L_x_2710:
[----:B------:R-:W-:Y:S05]  /*d370*/  BSYNC B6 ;  /* 0x0000000000067941 */ /* 0x000fea0003800000 */
.L_x_2705:
[----:B------:R-:W-:Y:S05]  /*d380*/  EXIT ;  /* 0x000000000000794d */ /* 0x000fea0003800000 */
.L_x_2716:
[----:B------:R-:W-:Y:S01]  /*d390*/  IMAD.MOV.U32 R12, RZ, RZ, RZ ;  /* 0x000000ffff0c7224 */ /* 0x000fe200078e00ff */
[----:B------:R-:W-:Y:S01]  /*d3a0*/  MOV R11, 0x1f ;  /* 0x0000001f000b7802 */ /* 0x000fe20000000f00 */
[----:B------:R-:W-:-:S07]  /*d3b0*/  IMAD.MOV.U32 R15, RZ, RZ, -0x1 ;  /* 0xffffffffff0f7424 */ /* 0x000fce00078e00ff */
[----:B------:R-:W-:Y:S05]  /*d3c0*/  WARPSYNC.COLLECTIVE R15, `(.L_x_2801) ;  /* 0x000000000f087348 */ /* 0x000fea0003c00000 */
[----:B------:R1:W2:Y:S02]  /*d3d0*/  SHFL.IDX P6, R14, R13, R12, R11 ;  /* 0x0000000c0d0e7389 */ /* 0x0002a400000c000b */
[----:B-12---:R-:W-:Y:S01]  /*d3e0*/  ENDCOLLECTIVE ;  /* 0x000000000000791b */ /* 0x006fe20003800000 */
.L_x_2801:
[----:B------:R-:W-:Y:S05]  /*d3f0*/  BRA `(.L_x_2802) ;  /* 0xffffff3c00487947 */ /* 0x000fea000383ffff */
.L_x_2718:
[----:B----4-:R4:W1:Y:S02]  /*d400*/  SYNCS.PHASECHK.TRANS64.TRYWAIT P0, [R17+URZ+0x26800], R2 ;  /* 0x02680002110075a7 */ /* 0x010864000800017f */
[----:B-1----:R-:W-:Y:S05]  /*d410*/  @!P0 NANOSLEEP.SYNCS 0x989680 ;  /* 0x009896800000895d */ /* 0x002fea0003900000 */
[----:B------:R-:W1:Y:S02]  /*d420*/  @!P0 SYNCS.PHASECHK.TRANS64 P0, [R17+URZ+0x26800], R2 ;  /* 0x02680002110085a7 */ /* 0x000e64000800007f */
[----:B-1----:R-:W-:Y:S05]  /*d430*/  @!P0 BRA `(.L_x_2718) ;  /* 0xfffffffc00f08947 */ /* 0x002fea000383ffff */
[----:B------:R-:W-:Y:S05]  /*d440*/  BRA `(.L_x_2717) ;  /* 0xffffff3c005c7947 */ /* 0x000fea000383ffff */
.L_x_2723:
[----:B--2---:R2:W3:Y:S02]  /*d450*/  SYNCS.PHASECHK.TRANS64.TRYWAIT P1, [R6+URZ+0x26810], R21 ;  /* 0x02681015060075a7 */ /* 0x0044e4000802017f */
[----:B---3--:R-:W-:Y:S05]  /*d460*/  @!P1 NANOSLEEP.SYNCS 0x989680 ;  /* 0x009896800000995d */ /* 0x008fea0003900000 */
[----:B------:R-:W3:Y:S02]  /*d470*/  @!P1 SYNCS.PHASECHK.TRANS64 P1, [R6+URZ+0x26810], R21 ;  /* 0x02681015060095a7 */ /* 0x000ee4000802007f */
[----:B---3--:R-:W-:Y:S05]  /*d480*/  @!P1 BRA `(.L_x_2723) ;  /* 0xfffffffc00f09947 */ /* 0x008fea000383ffff */
[----:B------:R-:W-:Y:S05]  /*d490*/  BRA `(.L_x_2722) ;  /* 0xffffff4800147947 */ /* 0x000fea000383ffff */
.L_x_2727:
[----:B------:R1:W1:Y:S02]  /*d4a0*/  SYNCS.PHASECHK.TRANS64.TRYWAIT P1, [R6+URZ+0x26830], R21 ;  /* 0x02683015060075a7 */ /* 0x000264000802017f */
[----:B-1----:R-:W-:Y:S05]  /*d4b0*/  @!P1 NANOSLEEP.SYNCS 0x989680 ;  /* 0x009896800000995d */ /* 0x002fea0003900000 */
[----:B------:R-:W1:Y:S02]  /*d4c0*/  @!P1 SYNCS.PHASECHK.TRANS64 P1, [R6+URZ+0x26830], R21 ;  /* 0x02683015060095a7 */ /* 0x000e64000802007f */
[----:B-1----:R-:W-:Y:S05]  /*d4d0*/  @!P1 BRA `(.L_x_2727) ;  /* 0xfffffffc00f09947 */ /* 0x002fea000383ffff */
[----:B------:R-:W-:Y:S05]  /*d4e0*/  BRA `(.L_x_2726) ;  /* 0xffffff4c00107947 */ /* 0x000fea000383ffff */
.L_x_2735:
[----:B--2---:R2:W3:Y:S02]  /*d4f0*/  SYNCS.PHASECHK.TRANS64.TRYWAIT P1, [R6+URZ+0x26810], R15 ;  /* 0x0268100f060075a7 */ /* 0x0044e4000802017f */
[----:B---3--:R-:W-:Y:S05]  /*d500*/  @!P1 NANOSLEEP.SYNCS 0x989680 ;  /* 0x009896800000995d */ /* 0x008fea0003900000 */
[----:B------:R-:W3:Y:S02]  /*d510*/  @!P1 SYNCS.PHASECHK.TRANS64 P1, [R6+URZ+0x26810], R15 ;  /* 0x0268100f060095a7 */ /* 0x000ee4000802007f */
[----:B---3--:R-:W-:Y:S05]  /*d520*/  @!P1 BRA `(.L_x_2735) ;  /* 0xfffffffc00f09947 */ /* 0x008fea000383ffff */
[----:B------:R-:W-:Y:S05]  /*d530*/  BRA `(.L_x_2734) ;  /* 0xffffff8c001c7947 */ /* 0x000fea000383ffff */
.L_x_2739:
[----:B------:R1:W1:Y:S02]  /*d540*/  SYNCS.PHASECHK.TRANS64.TRYWAIT P1, [R6+URZ+0x26830], R15 ;  /* 0x0268300f060075a7 */ /* 0x000264000802017f */
[----:B-1----:R-:W-:Y:S05]  /*d550*/  @!P1 NANOSLEEP.SYNCS 0x989680 ;  /* 0x009896800000995d */ /* 0x002fea0003900000 */
[----:B------:R-:W1:Y:S02]  /*d560*/  @!P1 SYNCS.PHASECHK.TRANS64 P1, [R6+URZ+0x26830], R15 ;  /* 0x0268300f060095a7 */ /* 0x000e64000802007f */
[----:B-1----:R-:W-:Y:S05]  /*d570*/  @!P1 BRA `(.L_x_2739) ;  /* 0xfffffffc00f09947 */ /* 0x002fea000383ffff */
[----:B------:R-:W-:Y:S05]  /*d580*/  BRA `(.L_x_2738) ;  /* 0xffffff90000c7947 */ /* 0x000fea000383ffff */
.L_x_2775:
[----:B-1----:R1:W2:Y:S02]  /*d590*/  SYNCS.PHASECHK.TRANS64.TRYWAIT P1, [R0+URZ+0x26820], R3 ;  /* 0x02682003000075a7 */ /* 0x0022a4000802017f */
[----:B--2---:R-:W-:Y:S05]  /*d5a0*/  @!P1 NANOSLEEP.SYNCS 0x989680 ;  /* 0x009896800000995d */ /* 0x004fea0003900000 */
[----:B------:R-:W2:Y:S02]  /*d5b0*/  @!P1 SYNCS.PHASECHK.TRANS64 P1, [R0+URZ+0x26820], R3 ;  /* 0x02682003000095a7 */ /* 0x000ea4000802007f */
[----:B--2---:R-:W-:Y:S05]  /*d5c0*/  @!P1 BRA `(.L_x_2775) ;  /* 0xfffffffc00f09947 */ /* 0x004fea000383ffff */
[----:B------:R-:W-:Y:S05]  /*d5d0*/  BRA `(.L_x_2803) ;  /* 0xffffffe400387947 */ /* 0x000fea000383ffff */
.L_x_2779:
[----:B--2---:R2:W3:Y:S02]  /*d5e0*/  SYNCS.PHASECHK.TRANS64.TRYWAIT P1, [R0+URZ+0x26840], R17 ;  /* 0x02684011000075a7 */ /* 0x0044e4000802017f */
[----:B---3--:R-:W-:Y:S05]  /*d5f0*/  @!P1 NANOSLEEP.SYNCS 0x989680 ;  /* 0x009896800000995d */ /* 0x008fea0003900000 */
[----:B------:R-:W3:Y:S02]  /*d600*/  @!P1 SYNCS.PHASECHK.TRANS64 P1, [R0+URZ+0x26840], R17 ;  /* 0x02684011000095a7 */ /* 0x000ee4000802007f */
[----:B---3--:R-:W-:Y:S05]  /*d610*/  @!P1 BRA `(.L_x_2779) ;  /* 0xfffffffc00f09947 */ /* 0x008fea000383ffff */
[----:B------:R-:W-:Y:S05]  /*d620*/  BRA `(.L_x_2804) ;  /* 0xffffffe800787947 */ /* 0x000fea000383ffff */
.L_x_2781:
[----:B-1----:R1:W3:Y:S02]  /*d630*/  SYNCS.PHASECHK.TRANS64.TRYWAIT P1, [R0+URZ+0x26828], R17 ;  /* 0x02682811000075a7 */ /* 0x0022e4000802017f */
[----:B---3--:R-:W-:Y:S05]  /*d640*/  @!P1 NANOSLEEP.SYNCS 0x989680 ;  /* 0x009896800000995d */ /* 0x008fea0003900000 */
[----:B------:R-:W3:Y:S02]  /*d650*/  @!P1 SYNCS.PHASECHK.TRANS64 P1, [R0+URZ+0x26828], R17 ;  /* 0x02682811000095a7 */ /* 0x000ee4000802007f */
[----:B---3--:R-:W-:Y:S05]  /*d660*/  @!P1 BRA `(.L_x_2781) ;  /* 0xfffffffc00f09947 */ /* 0x008fea000383ffff */
[----:B------:R-:W-:Y:S05]  /*d670*/  BRA `(.L_x_2805) ;  /* 0xffffffe800f87947 */ /* 0x000fea000383ffff */
.L_x_2783:
[----:B---3--:R3:W4:Y:S02]  /*d680*/  SYNCS.PHASECHK.TRANS64.TRYWAIT P1, [R0+URZ+0x26848], R17 ;  /* 0x02684811000075a7 */ /* 0x008724000802017f */
[----:B----4-:R-:W-:Y:S05]  /*d690*/  @!P1 NANOSLEEP.SYNCS 0x989680 ;  /* 0x009896800000995d */ /* 0x010fea0003900000 */
[----:B------:R-:W4:Y:S02]  /*d6a0*/  @!P1 SYNCS.PHASECHK.TRANS64 P1, [R0+URZ+0x26848], R17 ;  /* 0x02684811000095a7 */ /* 0x000f24000802007f */
[----:B----4-:R-:W-:Y:S05]  /*d6b0*/  @!P1 BRA `(.L_x_2783) ;  /* 0xfffffffc00f09947 */ /* 0x010fea000383ffff */
[----:B------:R-:W-:Y:S05]  /*d6c0*/  BRA `(.L_x_2806) ;  /* 0xffffffec00807947 */ /* 0x000fea000383ffff */
.L_x_2785:
[----:B------:R-:W-:-:S07]  /*d6d0*/  SHF.L.U32 R4, R8, 0x1f, RZ ;  /* 0x0000001f08047819 */ /* 0x000fce00000006ff */
.L_x_2807:
[----:B----4-:R4:W1:Y:S02]  /*d6e0*/  SYNCS.PHASECHK.TRANS64.TRYWAIT P1, [R0+URZ+0x26820], R4 ;  /* 0x02682004000075a7 */ /* 0x010864000802017f */
[----:B-1----:R-:W-:Y:S05]  /*d6f0*/  @!P1 NANOSLEEP.SYNCS 0x989680 ;  /* 0x009896800000995d */ /* 0x002fea0003900000 */
[----:B------:R-:W1:Y:S02]  /*d700*/  @!P1 SYNCS.PHASECHK.TRANS64 P1, [R0+URZ+0x26820], R4 ;  /* 0x02682004000095a7 */ /* 0x000e64000802007f */
[----:B-1----:R-:W-:Y:S05]  /*d710*/  @!P1 BRA `(.L_x_2807) ;  /* 0xfffffffc00f09947 */ /* 0x002fea000383ffff */
[----:B------:R-:W-:Y:S05]  /*d720*/  BRA `(.L_x_2808) ;  /* 0xffffffec00e87947 */ /* 0x000fea000383ffff */
.L_x_2788:
[----:B-1----:R1:W4:Y:S02]  /*d730*/  SYNCS.PHASECHK.TRANS64.TRYWAIT P1, [R0+URZ+0x26840], R14 ;  /* 0x0268400e000075a7 */ /* 0x002324000802017f */
[----:B----4-:R-:W-:Y:S05]  /*d740*/  @!P1 NANOSLEEP.SYNCS 0x989680 ;  /* 0x009896800000995d */ /* 0x010fea0003900000 */
[----:B------:R-:W4:Y:S02]  /*d750*/  @!P1 SYNCS.PHASECHK.TRANS64 P1, [R0+URZ+0x26840], R14 ;  /* 0x0268400e000095a7 */ /* 0x000f24000802007f */
[----:B----4-:R-:W-:Y:S05]  /*d760*/  @!P1 BRA `(.L_x_2788) ;  /* 0xfffffffc00f09947 */ /* 0x010fea000383ffff */
[----:B------:R-:W-:Y:S05]  /*d770*/  BRA `(.L_x_2809) ;  /* 0xfffffff000807947 */ /* 0x000fea000383ffff */
.L_x_2790:
[----:B-1----:R1:W4:Y:S02]  /*d780*/  SYNCS.PHASECHK.TRANS64.TRYWAIT P1, [R0+URZ+0x26828], R14 ;  /* 0x0268280e000075a7 */ /* 0x002324000802017f */
[----:B----4-:R-:W-:Y:S05]  /*d790*/  @!P1 NANOSLEEP.SYNCS 0x989680 ;  /* 0x009896800000995d */ /* 0x010fea0003900000 */
[----:B------:R-:W4:Y:S02]  /*d7a0*/  @!P1 SYNCS.PHASECHK.TRANS64 P1, [R0+URZ+0x26828], R14 ;  /* 0x0268280e000095a7 */ /* 0x000f24000802007f */
[----:B----4-:R-:W-:Y:S05]  /*d7b0*/  @!P1 BRA `(.L_x_2790) ;  /* 0xfffffffc00f09947 */ /* 0x010fea000383ffff */
[----:B------:R-:W-:Y:S05]  /*d7c0*/  BRA `(.L_x_2810) ;  /* 0xfffffff000f47947 */ /* 0x000fea000383ffff */
.L_x_2792:
[----:B-1----:R1:W4:Y:S02]  /*d7d0*/  SYNCS.PHASECHK.TRANS64.TRYWAIT P0, [R4+URZ+0x26840], R3 ;  /* 0x02684003040075a7 */ /* 0x002324000800017f */
[----:B----4-:R-:W-:Y:S05]  /*d7e0*/  @!P0 NANOSLEEP.SYNCS 0x989680 ;  /* 0x009896800000895d */ /* 0x010fea0003900000 */
[----:B------:R-:W4:Y:S02]  /*d7f0*/  @!P0 SYNCS.PHASECHK.TRANS64 P0, [R4+URZ+0x26840], R3 ;  /* 0x02684003040085a7 */ /* 0x000f24000800007f */
[----:B----4-:R-:W-:Y:S05]  /*d800*/  @!P0 BRA `(.L_x_2792) ;  /* 0xfffffffc00f08947 */ /* 0x010fea000383ffff */
[----:B------:R-:W-:Y:S05]  /*d810*/  BRA `(.L_x_2811) ;  /* 0xfffffff400907947 */ /* 0x000fea000383ffff */
.L_x_2794:
[----:B------:R-:W-:Y:S01]  /*d820*/  BSSY B0, `(.L_x_2812) ;  /* 0x0000006000007945 */ /* 0x000fe20003800000 */
[----:B------:R-:W-:-:S07]  /*d830*/  MOV R15, 0xffffffff ;  /* 0xffffffff000f7802 */ /* 0x000fce0000000f00 */
[----:B------:R-:W-:Y:S05]  /*d840*/  WARPSYNC.COLLECTIVE R15, `(.L_x_2813) ;  /* 0x000000000f0c7348 */ /* 0x000fea0003c00000 */
[----:B------:R-:W-:Y:S02]  /*d850*/  ELECT P6, UR62, PT ;  /* 0x00000000003e782f */ /* 0x000fe400038c0000 */
[----:B------:R-:W-:Y:S01]  /*d860*/  MOV R14, UR62 ;  /* 0x0000003e000e7c02 */ /* 0x000fe20008000f00 */
[----:B------:R-:W-:Y:S10]  /*d870*/  ENDCOLLECTIVE ;  /* 0x000000000000791b */ /* 0x000ff40003800000 */
.L_x_2813:
[----:B------:R-:W-:Y:S05]  /*d880*/  BSYNC B0 ;  /* 0x0000000000007941 */ /* 0x000fea0003800000 */
.L_x_2812:
[----:B------:R-:W-:Y:S05]  /*d890*/  BRA `(.L_x_2814) ;  /* 0xfffffff8002c7947 */ /* 0x000fea000383ffff */
.L_x_2796:
[----:B-1----:R1:W2:Y:S02]  /*d8a0*/  SYNCS.PHASECHK.TRANS64.TRYWAIT P0, [R7+URZ], R4 ;  /* 0x00000004070075a7 */ /* 0x0022a4000800017f */
[----:B--2---:R-:W-:Y:S05]  /*d8b0*/  @!P0 NANOSLEEP.SYNCS 0x989680 ;  /* 0x009896800000895d */ /* 0x004fea0003900000 */
[----:B------:R-:W2:Y:S02]  /*d8c0*/  @!P0 SYNCS.PHASECHK.TRANS64 P0, [R7+URZ], R4 ;  /* 0x00000004070085a7 */ /* 0x000ea4000800007f */
[----:B--2---:R-:W-:Y:S05]  /*d8d0*/  @!P0 BRA `(.L_x_2796) ;  /* 0xfffffffc00f08947 */ /* 0x004fea000383ffff */
[----:B------:R-:W-:Y:S05]  /*d8e0*/  BRA `(.L_x_2815) ;  /* 0xfffffff8006c7947 */ /* 0x000fea000383ffff */
.L_x_2797:
[----:B--2---:R2:W3:Y:S02]  /*d8f0*/  SYNCS.PHASECHK.TRANS64.TRYWAIT P0, [R3+URZ], R2 ;  /* 0x00000002030075a7 */ /* 0x0044e4000800017f */
[----:B---3--:R-:W-:Y:S05]  /*d900*/  @!P0 NANOSLEEP.SYNCS 0x989680 ;  /* 0x009896800000895d */ /* 0x008fea0003900000 */
[----:B------:R-:W3:Y:S02]  /*d910*/  @!P0 SYNCS.PHASECHK.TRANS64 P0, [R3+URZ], R2 ;  /* 0x00000002030085a7 */ /* 0x000ee4000800007f */
[----:B---3--:R-:W-:Y:S05]  /*d920*/  @!P0 BRA `(.L_x_2797) ;  /* 0xfffffffc00f08947 */ /* 0x008fea000383ffff */
[----:B------:R-:W-:Y:S05]  /*d930*/  BRA `(.L_x_2816) ;  /* 0xfffffff800607947 */ /* 0x000fea000383ffff */
.L_x_2799:
[----:B--2---:R2:W3:Y:S02]  /*d940*/  SYNCS.PHASECHK.TRANS64.TRYWAIT P0, [R5+URZ], R4 ;  /* 0x00000004050075a7 */ /* 0x0044e4000800017f */
[----:B---3--:R-:W-:Y:S05]  /*d950*/  @!P0 NANOSLEEP.SYNCS 0x989680 ;  /* 0x009896800000895d */ /* 0x008fea0003900000 */
[----:B------:R-:W3:Y:S02]  /*d960*/  @!P0 SYNCS.PHASECHK.TRANS64 P0, [R5+URZ], R4 ;  /* 0x00000004050085a7 */ /* 0x000ee4000800007f */
[----:B---3--:R-:W-:Y:S05]  /*d970*/  @!P0 BRA `(.L_x_2799) ;  /* 0xfffffffc00f08947 */ /* 0x008fea000383ffff */
[----:B------:R-:W-:Y:S05]  /*d980*/  BRA `(.L_x_2817) ;  /* 0xfffffff800647947 */ /* 0x000fea000383ffff */
.L_x_2818:
        /* <DEDUP_REMOVED lines=15> */
.L_x_7392:


//--------------------- .text._ZN7cutlass13device_kernelIN5flash11enable_sm90INS1_16FlashAttnBwdSm90INS1_25CollectiveMainloopBwdSm90ILi2ELi2ELi2EN4cute5tupleIJNS5_1CILi1EEES8_S8_EEENS6_IJNS7_ILi96EEENS7_ILi128EEENS7_ILi64EEEEEENS_10bfloat16_tEfNS_4arch4Sm90ELb1ELb0ELb1ELb0ELb1ELb1ELb0ELb1ELi2ELi1ELi2ELi2ELb0EEENS1_24CollectiveEpilogueBwdGQAISD_fSG_Li256ELb0ELb1EEENS1_25SingleTileBwdLPTSchedulerILb0ELi128ELb1EEEEEEEEEvNT_6ParamsE --------------------------
	.section	.text._ZN7cutlass13device_kernelIN5flash11enable_sm90INS1_16FlashAttnBwdSm90INS1_25CollectiveMainloopBwdSm90ILi2ELi2ELi2EN4cute5tupleIJNS5_1CILi1EEES8_S8_EEENS6_IJNS7_ILi96EEENS7_ILi128EEENS7_ILi64EEEEEENS_10bfloat16_tEfNS_4arch4Sm90ELb1ELb0ELb1ELb0ELb1ELb1ELb0ELb1ELi2ELi1ELi2ELi2ELb0EEENS1_24CollectiveEpilogueBwdGQAISD_fSG_Li256ELb0ELb1EEENS1_25SingleTileBwdLPTSchedulerILb0ELi128ELb1EEEEEEEEEvNT_6ParamsE,"ax",@progbits
	.align	128
.text._ZN7cutlass13device_kernelIN5flash11enable_sm90INS1_16FlashAttnBwdSm90INS1_25CollectiveMainloopBwdSm90ILi2ELi2ELi2EN4cute5tupleIJNS5_1CILi1EEES8_S8_EEENS6_IJNS7_ILi96EEENS7_ILi128EEENS7_ILi64EEEEEENS_10bfloat16_tEfNS_4arch4Sm90ELb1ELb0ELb1ELb0ELb1ELb1ELb0ELb1ELi2ELi1ELi2ELi2ELb0EEENS1_24CollectiveEpilogueBwdGQAISD_fSG_Li256ELb0ELb1EEENS1_25SingleTileBwdLPTSchedulerILb0ELi128ELb1EEEEEEEEEvNT_6ParamsE:
        .type           _ZN7cutlass13device_kernelIN5flash11enable_sm90INS1_16FlashAttnBwdSm90INS1_25CollectiveMainloopBwdSm90ILi2ELi2ELi2EN4cute5tupleIJNS5_1CILi1EEES8_S8_EEENS6_IJNS7_ILi96EEENS7_ILi128EEENS7_ILi64EEEEEENS_10bfloat16_tEfNS_4arch4Sm90ELb1ELb0ELb1ELb0ELb1ELb1ELb0ELb1ELi2ELi1ELi2ELi2ELb0EEENS1_24CollectiveEpilogueBwdGQAISD_fSG_Li256ELb0ELb1EEENS1_25SingleTileBwdLPTSchedulerILb0ELi128ELb1EEEEEEEEEvNT_6ParamsE,@function
        .size           _ZN7cutlass13device_kernelIN5flash11enable_sm90INS1_16FlashAttnBwdSm90INS1_25CollectiveMainloopBwdSm90ILi2ELi2ELi2EN4cute5tupleIJNS5_1CILi1EEES8_S8_EEENS6_IJNS7_ILi96EEENS7_ILi128EEENS7_ILi64EEEEEENS_10bfloat16_tEfNS_4arch4Sm90ELb1ELb0ELb1ELb0ELb1ELb1ELb0ELb1ELi2ELi1ELi2ELi2ELb0EEENS1_24CollectiveEpilogueBwdGQAISD_fSG_Li256ELb0ELb1EEENS1_25SingleTileBwdLPTSchedulerILb0ELi128ELb1EEEEEEEEEvNT_6ParamsE,(.L_x_7393 - _ZN7cutlass13device_kernelIN5flash11enable_sm90INS1_16FlashAttnBwdSm90INS1_25CollectiveMainloopBwdSm90ILi2ELi2ELi2EN4cute5tupleIJNS5_1CILi1EEES8_S8_EEENS6_IJNS7_ILi96EEENS7_ILi128EEENS7_ILi64EEEEEENS_10bfloat16_tEfNS_4arch4Sm90ELb1ELb0ELb1ELb0ELb1ELb1ELb0ELb1ELi2ELi1ELi2ELi2ELb0EEENS1_24CollectiveEpilogueBwdGQAISD_fSG_Li256ELb0ELb1EEENS1_25SingleTileBwdLPTSchedulerILb0ELi128ELb1EEEEEEEEEvNT_6ParamsE)
        .other          _ZN7cutlass13device_kernelIN5flash11enable_sm90INS1_16FlashAttnBwdSm90INS1_25CollectiveMainloopBwdSm90ILi2ELi2ELi2EN4cute5tupleIJNS5_1CILi1EEES8_S8_EEENS6_IJNS7_ILi96EEENS7_ILi128EEENS7_ILi64EEEEEENS_10bfloat16_tEfNS_4arch4Sm90ELb1ELb0ELb1ELb0ELb1ELb1ELb0ELb1ELi2ELi1ELi2ELi2ELb0EEENS1_24CollectiveEpilogueBwdGQAISD_fSG_Li256ELb0ELb1EEENS1_25SingleTileBwdLPTSchedulerILb0ELi128ELb1EEEEEEEEEvNT_6ParamsE,@"STO_CUDA_ENTRY STV_DEFAULT"
_ZN7cutlass13device_kernelIN5flash11enable_sm90INS1_16FlashAttnBwdSm90INS1_25CollectiveMainloopBwdSm90ILi2ELi2ELi2EN4cute5tupleIJNS5_1CILi1EEES8_S8_EEENS6_IJNS7_ILi96EEENS7_ILi128EEENS7_ILi64EEEEEENS_10bfloat16_tEfNS_4arch4Sm90ELb1ELb0ELb1ELb0ELb1ELb1ELb0ELb1ELi2ELi1ELi2ELi2ELb0EEENS1_24CollectiveEpilogueBwdGQAISD_fSG_Li256ELb0ELb1EEENS1_25SingleTileBwdLPTSchedulerILb0ELi128ELb1EEEEEEEEEvNT_6ParamsE:
        /* <DEDUP_REMOVED lines=23> */
.L_x_2820:
[----:B------:R-:W-:Y:S05]  /*0170*/  BSYNC B0 ;  /* 0x0000000000007941 */ /* 0x000fea0003800000 */
.L_x_2819:
        /* <DEDUP_REMOVED lines=34> */
.L_x_2821:
        /* <DEDUP_REMOVED lines=22> */
.L_x_2822:
        /* <DEDUP_REMOVED lines=9> */
.L_x_2825:
        /* <DEDUP_REMOVED lines=32> */
.L_x_2826:
[----:B------:R-:W-:Y:S01]  /*0790*/  ULDC UR7, c[0x0][0x8cc] ;  /* 0x0002330000077ab9 */ /* 0x000fe20000000800 */
[----:B------:R-:W-:Y:S01]  /*07a0*/  UMOV UR38, UR10 ;  /* 0x0000000a00267c82 */ /* 0x000fe20008000000 */
[----:B------:R-:W-:-:S11]  /*07b0*/  UISETP.NE.AND UP0, UPT, UR7, 0x1, UPT ;  /* 0x000000010700788c */ /* 0x000fd6000bf05270 */
[----:B------:R-:W-:Y:S02]  /*07c0*/  @UP0 ULDC.64 UR8, c[0x0][0x8d0] ;  /* 0x0002340000080ab9 */ /* 0x000fe40000000a00 */
[----:B------:R-:W-:-:S04]  /*07d0*/  UIMAD.WIDE.U32 UR4, UR10, UR8, URZ ;  /* 0x000000080a0472a5 */ /* 0x000fc8000f8e003f */
[----:B------:R-:W-:-:S04]  /*07e0*/  @UP0 USHF.R.U32.HI UR38, URZ, UR9, UR5 ;  /* 0x000000093f260299 */ /* 0x000fc80008011605 */
[----:B------:R-:W-:-:S12]  /*07f0*/  UIMAD UR4, UR38, UR7, URZ ;  /* 0x00000007260472a4 */ /* 0x000fd8000f8e023f */
.L_x_2827:
[----:B------:R-:W-:Y:S01]  /*0800*/  ULDC UR40, c[0x0][0x8c0] ;  /* 0x0002300000287ab9 */ /* 0x000fe20000000800 */
[----:B------:R-:W-:Y:S01]  /*0810*/  UIADD3 UR4, UR10, -UR4, URZ ;  /* 0x800000040a047290 */ /* 0x000fe2000fffe03f */
[----:B------:R-:W1:Y:S01]  /*0820*/  LDC R0, c[0x0][0x8b4] ;  /* 0x00022d00ff007b82 */ /* 0x000e620000000800 */
[----:B------:R-:W-:Y:S01]  /*0830*/  UISETP.NE.AND UP0, UPT, UR40, 0x1, UPT ;  /* 0x000000012800788c */ /* 0x000fe2000bf05270 */
[----:B------:R-:W-:Y:S02]  /*0840*/  ULDC UR5, c[0x0][0x8cc] ;  /* 0x0002330000057ab9 */ /* 0x000fe40000000800 */
[----:B------:R-:W-:-:S08]  /*0850*/  UIMAD UR6, UR6, UR5, UR4 ;  /* 0x00000005060672a4 */ /* 0x000fd0000f8e0204 */
[----:B------:R-:W-:Y:S01]  /*0860*/  @UP0 ULDC UR4, c[0x0][0x8c4] ;  /* 0x0002310000040ab9 */ /* 0x000fe20000000800 */
[----:B------:R-:W-:Y:S01]  /*0870*/  @UP0 ULDC UR7, c[0x0][0x8c8] ;  /* 0x0002320000070ab9 */ /* 0x000fe20000000800 */
[----:B------:R-:W-:Y:S02]  /*0880*/  UIMAD.WIDE.U32 UR4, UR6, UR4, URZ ;  /* 0x00000004060472a5 */ /* 0x000fe4000f8e003f */
[----:B------:R-:W-:Y:S02]  /*0890*/  UMOV UR39, UR6 ;  /* 0x0000000600277c82 */ /* 0x000fe40008000000 */
[----:B------:R-:W-:Y:S02]  /*08a0*/  @UP0 USHF.R.U32.HI UR39, URZ, UR7, UR5 ;  /* 0x000000073f270299 */ /* 0x000fe40008011605 */
[----:B------:R-:W-:Y:S02]  /*08b0*/  ULOP3.LUT UR5, URZ, UR38, URZ, 0x33, !UPT ;  /* 0x000000263f057292 */ /* 0x000fe4000f8e333f */
[----:B------:R-:W-:-:S02]  /*08c0*/  UIADD3 UR4, -UR39, URZ, URZ ;  /* 0x0000003f27047290 */ /* 0x000fc4000fffe13f */
[----:B------:R-:W-:Y:S02]  /*08d0*/  ISETP.LE.AND P0, PT, RZ, UR39, PT ;  /* 0x00000027ff007c0c */ /* 0x000fe4000bf03270 */
[----:B------:R-:W-:Y:S01]  /*08e0*/  UIMAD UR40, UR40, UR4, UR6 ;  /* 0x00000004282872a4 */ /* 0x000fe2000f8e0206 */
[----:B-1----:R-:W-:-:S10]  /*08f0*/  VIADD R19, R0, UR5 ;  /* 0x0000000500137c36 */ /* 0x002fd40008000000 */
[----:B------:R-:W-:Y:S05]  /*0900*/  @!P0 BRA `(.L_x_2828) ;  /* 0x000000d8003c8947 */ /* 0x000fea0003800000 */
[----:B------:R-:W1:Y:S01]  /*0910*/  LDC R0, c[0x0][0x280] ;  /* 0x0000a000ff007b82 */ /* 0x000e620000000800 */
[----:B------:R-:W-:Y:S01]  /*0920*/  ULDC UR4, c[0x0][0x290] ;  /* 0x0000a40000047ab9 */ /* 0x000fe20000000800 */
[----:B------:R-:W-:Y:S02]  /*0930*/  PLOP3.LUT P0, PT, PT, PT, PT, 0x80, 0x0 ;  /* 0x000000000000781c */ /* 0x000fe40003f0f070 */
[----:B------:R-:W-:Y:S02]  /*0940*/  CS2R R120, SRZ ;  /* 0x0000000000787805 */ /* 0x000fe4000001ff00 */
[----:B------:R-:W-:Y:S02]  /*0950*/  CS2R R152, SRZ ;  /* 0x0000000000987805 */ /* 0x000fe4000001ff00 */
[----:B------:R-:W-:Y:S02]  /*0960*/  CS2R R122, SRZ ;  /* 0x00000000007a7805 */ /* 0x000fe4000001ff00 */
[----:B------:R-:W-:-:S02]  /*0970*/  CS2R R124, SRZ ;  /* 0x00000000007c7805 */ /* 0x000fc4000001ff00 */
[----:B------:R-:W-:Y:S01]  /*0980*/  CS2R R126, SRZ ;  /* 0x00000000007e7805 */ /* 0x000fe2000001ff00 */
[----:B------:R-:W2:Y:S01]  /*0990*/  LDC R3, c[0x0][0x74c] ;  /* 0x0001d300ff037b82 */ /* 0x000ea20000000800 */
        /* <DEDUP_REMOVED lines=15> */
[----:B-1----:R-:W-:Y:S01]  /*0a90*/  IMAD R2, R19, 0x80, R0 ;  /* 0x0000008013027824 */ /* 0x002fe200078e0200 */
[----:B------:R-:W-:Y:S02]  /*0aa0*/  IADD3 R0, R0, 0x5f, RZ ;  /* 0x0000005f00007810 */ /* 0x000fe40007ffe0ff */
[----:B------:R-:W-:-:S02]  /*0ab0*/  CS2R R160, SRZ ;  /* 0x0000000000a07805 */ /* 0x000fc4000001ff00 */
[----:B------:R-:W-:Y:S02]  /*0ac0*/  CS2R R162, SRZ ;  /* 0x0000000000a27805 */ /* 0x000fe4000001ff00 */
[----:B------:R-:W-:Y:S02]  /*0ad0*/  CS2R R164, SRZ ;  /* 0x0000000000a47805 */ /* 0x000fe4000001ff00 */
[----:B------:R-:W-:Y:S01]  /*0ae0*/  CS2R R166, SRZ ;  /* 0x0000000000a67805 */ /* 0x000fe2000001ff00 */
[----:B------:R-:W-:Y:S01]  /*0af0*/  IMAD.HI R0, R0, 0x2aaaaaab, RZ ;  /* 0x2aaaaaab00007827 */ /* 0x000fe200078e02ff */
[----:B------:R-:W-:Y:S02]  /*0b00*/  CS2R R168, SRZ ;  /* 0x0000000000a87805 */ /* 0x000fe4000001ff00 */
[----:B--2---:R-:W-:Y:S02]  /*0b10*/  IADD3 R2, R2, -UR4, -R3 ;  /* 0x8000000402027c10 */ /* 0x004fe4000fffe803 */
[----:B------:R-:W-:-:S02]  /*0b20*/  CS2R R170, SRZ ;  /* 0x0000000000aa7805 */ /* 0x000fc4000001ff00 */
[----:B------:R-:W-:Y:S02]  /*0b30*/  CS2R R172, SRZ ;  /* 0x0000000000ac7805 */ /* 0x000fe4000001ff00 */
[----:B------:R-:W-:Y:S02]  /*0b40*/  SHF.R.U32.HI R3, RZ, 0x1f, R0 ;  /* 0x0000001fff037819 */ /* 0x000fe40000011600 */
[----:B------:R-:W-:Y:S01]  /*0b50*/  CS2R R174, SRZ ;  /* 0x0000000000ae7805 */ /* 0x000fe2000001ff00 */
[----:B------:R-:W-:Y:S01]  /*0b60*/  IMAD.HI R2, R2, 0x2aaaaaab, RZ ;  /* 0x2aaaaaab02027827 */ /* 0x000fe200078e02ff */
[----:B------:R-:W-:Y:S02]  /*0b70*/  CS2R R176, SRZ ;  /* 0x0000000000b07805 */ /* 0x000fe4000001ff00 */
[----:B------:R-:W-:Y:S02]  /*0b80*/  LEA.HI.SX32 R4, R0, R3, 0x1c ;  /* 0x0000000300047211 */ /* 0x000fe400078fe2ff */
[----:B------:R-:W-:-:S02]  /*0b90*/  CS2R R178, SRZ ;  /* 0x0000000000b27805 */ /* 0x000fc4000001ff00 */
[----:B------:R-:W-:Y:S02]  /*0ba0*/  CS2R R180, SRZ ;  /* 0x0000000000b47805 */ /* 0x000fe4000001ff00 */
[----:B------:R-:W-:Y:S02]  /*0bb0*/  SHF.R.U32.HI R5, RZ, 0x1f, R2 ;  /* 0x0000001fff057819 */ /* 0x000fe40000011602 */
[----:B------:R-:W-:Y:S01]  /*0bc0*/  CS2R R182, SRZ ;  /* 0x0000000000b67805 */ /* 0x000fe2000001ff00 */
[----:B------:R1:W-:Y:S01]  /*0bd0*/  STL [R1+0x30], R4 ;  /* 0x0000300401007387 */ /* 0x0003e20000100800 */
[----:B------:R-:W-:-:S04]  /*0be0*/  LEA.HI.SX32 R5, R2, R5, 0x1c ;  /* 0x0000000502057211 */ /* 0x000fc800078fe2ff */
        /* <DEDUP_REMOVED lines=24> */
.L_x_2831:
        /* <DEDUP_REMOVED lines=15> */
.L_x_2830:
        /* <DEDUP_REMOVED lines=22> */
.L_x_2833:
        /* <DEDUP_REMOVED lines=15> */
.L_x_2832:
[----:B------:R-:W-:Y:S01]  /*10b0*/  SHF.R.S32.HI R7, RZ, 0x1f, R18 ;  /* 0x0000001fff077819 */ /* 0x000fe20000011412 */
[----:B------:R-:W-:-:S03]  /*10c0*/  UMOV UR4, 0xffffffff ;  /* 0xffffffff00047882 */ /* 0x000fc60000000000 */
[----:B------:R-:W-:-:S04]  /*10d0*/  LEA.HI R0, R7, R18, RZ, 0x7 ;  /* 0x0000001207007211 */ /* 0x000fc800078f38ff */
[----:B------:R-:W-:Y:S01]  /*10e0*/  SHF.R.S32.HI R13, RZ, 0x7, R0 ;  /* 0x00000007ff0d7819 */ /* 0x000fe20000011400 */
[----:B------:R-:W-:Y:S06]  /*10f0*/  BRA.DIV UR4, `(.L_x_2834) ;  /* 0x000000d204487947 */ /* 0x000fec000b800000 */
[----:B------:R1:W2:Y:S02]  /*1100*/  SHFL.IDX PT, R14, R13, RZ, 0x1f ;  /* 0x00001fff0d0e7589 */ /* 0x0002a400000e0000 */
.L_x_2950:
        /* <DEDUP_REMOVED lines=10> */
.L_x_2835:
        /* <DEDUP_REMOVED lines=10> */
[----:B--2---:R-:W-:Y:S01]  /*1250*/  LEA.HI R2, R14, R14, RZ, 0x1 ;  /* 0x0000000e0e027211 */ /* 0x004fe200078f08ff */
[----:B------:R-:W-:Y:S01]  /*1260*/  IMAD.IADD R6, R6, 0x1, -R9 ;  /* 0x0000000106067824 */ /* 0x000fe200078e0a09 */
[----:B-1-3--:R-:W-:Y:S02]  /*1270*/  IADD3 R10, -R11, 0x7f, R10 ;  /* 0x0000007f0b0a7810 */ /* 0x00afe40007ffe10a */
[----:B------:R-:W-:Y:S01]  /*1280*/  LOP3.LUT R5, R2, 0xfffffffe, RZ, 0xc0, !PT ;  /* 0xfffffffe02057812 */ /* 0x000fe200078ec0ff */
[----:B------:R-:W-:Y:S01]  /*1290*/  IMAD R6, R13, 0xc, R6 ;  /* 0x0000000c0d067824 */ /* 0x000fe200078e0206 */
[----:B------:R-:W-:Y:S01]  /*12a0*/  SHF.R.U32.HI R3, RZ, 0x3, R3 ;  /* 0x00000003ff037819 */ /* 0x000fe20000011603 */
[----:B------:R-:W-:-:S02]  /*12b0*/  IMAD R10, R19, 0x80, R10 ;  /* 0x00000080130a7824 */ /* 0x000fc400078e020a */
[----:B------:R-:W-:Y:S01]  /*12c0*/  IMAD.IADD R5, R14, 0x1, -R5 ;  /* 0x000000010e057824 */ /* 0x000fe200078e0a05 */
[----:B------:R-:W-:Y:S01]  /*12d0*/  LOP3.LUT R3, R4, R3, RZ, 0x3c, !PT ;  /* 0x0000000304037212 */ /* 0x000fe200078e3cff */
[----:B------:R-:W2:Y:S01]  /*12e0*/  LDL R14, [R1+0x30] ;  /* 0x00003000010e7983 */ /* 0x000ea20000100800 */
[----:B------:R-:W-:Y:S02]  /*12f0*/  IADD3 R10, R10, -UR4, RZ ;  /* 0x800000040a0a7c10 */ /* 0x000fe4000fffe0ff */
[----:B------:R-:W-:Y:S02]  /*1300*/  LEA R2, R6, R3, 0x9 ;  /* 0x0000000306027211 */ /* 0x000fe400078e48ff */
[----:B------:R-:W-:Y:S01]  /*1310*/  LOP3.LUT R3, R0, 0xffffff80, RZ, 0xc0, !PT ;  /* 0xffffff8000037812 */ /* 0x000fe200078ec0ff */
[----:B------:R-:W-:-:S03]  /*1320*/  IMAD.HI R10, R10, 0x2aaaaaab, RZ ;  /* 0x2aaaaaab0a0a7827 */ /* 0x000fc600078e02ff */
[----:B------:R-:W-:Y:S02]  /*1330*/  IADD3 R6, R18, -R3, RZ ;  /* 0x8000000312067210 */ /* 0x000fe40007ffe0ff */
[----:B------:R-:W-:Y:S02]  /*1340*/  SHF.R.U32.HI R9, RZ, 0x1f, R10 ;  /* 0x0000001fff097819 */ /* 0x000fe4000001160a */
[--C-:B------:R-:W-:Y:S02]  /*1350*/  SHF.R.S32.HI R12, RZ, 0x1f, R6.reuse ;  /* 0x0000001fff0c7819 */ /* 0x100fe40000011406 */
[----:B------:R-:W-:Y:S02]  /*1360*/  LEA.HI.SX32 R9, R10, R9, 0x1c ;  /* 0x000000090a097211 */ /* 0x000fe400078fe2ff */
[----:B------:R-:W-:Y:S01]  /*1370*/  LEA.HI R10, R12, R6, RZ, 0x2 ;  /* 0x000000060c0a7211 */ /* 0x000fe200078f10ff */
[----:B------:R1:W-:Y:S04]  /*1380*/  STL [R1+0x1c], R2 ;  /* 0x00001c0201007387 */ /* 0x0003e80000100800 */
[----:B------:R3:W-:Y:S04]  /*1390*/  STL [R1+0x18], R12 ;  /* 0x0000180c01007387 */ /* 0x0007e80000100800 */
[----:B------:R3:W-:Y:S01]  /*13a0*/  STL [R1+0x10], R10 ;  /* 0x0000100a01007387 */ /* 0x0007e20000100800 */
[----:B-1----:R-:W-:Y:S01]  /*13b0*/  IMAD R2, R13, 0x300, R6 ;  /* 0x000003000d027824 */ /* 0x002fe200078e0206 */
[----:B------:R-:W-:-:S03]  /*13c0*/  LOP3.LUT R3, R10, 0xfffffffc, RZ, 0xc0, !PT ;  /* 0xfffffffc0a037812 */ /* 0x000fc600078ec0ff */
        /* <DEDUP_REMOVED lines=35> */
[----:B------:R-:W-:Y:S01]  /*1600*/  IMAD R2, R2, 0x4, R17 ;  /* 0x0000000402027824 */ /* 0x000fe200078e0211 */
[----:B------:R-:W-:Y:S02]  /*1610*/  IADD3 R3, R6, -R3, RZ ;  /* 0x8000000306037210 */ /* 0x000fe40007ffe0ff */
[----:B--2---:R-:W-:-:S04]  /*1620*/  VIADDMNMX R237, R9, 0x1, R14, PT ;  /* 0x0000000109ed7846 */ /* 0x004fc8000380010e */
[----:B------:R-:W-:-:S13]  /*1630*/  ISETP.GE.AND P0, PT, R16, R237, PT ;  /* 0x000000ed1000720c */ /* 0x000fda0003f06270 */
[----:B---3--:R-:W-:Y:S05]  /*1640*/  @P0 BRA `(.L_x_2837) ;  /* 0x0000004000ec0947 */ /* 0x008fea0003800000 */
        /* <DEDUP_REMOVED lines=88> */
.L_x_2848:
[----:B-1----:R-:W2:Y:S02]  /*1bd0*/  LDL R6, [R1+0xc] ;  /* 0x00000c0001067983 */ /* 0x002ea40000100800 */
[----:B--2---:R-:W-:-:S04]  /*1be0*/  LOP3.LUT R6, R6, 0x1, RZ, 0xfc, !PT ;  /* 0x0000000106067812 */ /* 0x004fc800078efcff */
[----:B------:R-:W-:-:S13]  /*1bf0*/  ISETP.NE.AND P0, PT, R6, 0x3, PT ;  /* 0x000000030600780c */ /* 0x000fda0003f05270 */
[----:B------:R-:W-:Y:S05]  /*1c00*/  @!P0 BRA `(.L_x_2838) ;  /* 0x0000000000048947 */ /* 0x000fea0003800000 */
[----:B------:R-:W-:Y:S01]  /*1c10*/  BPT.TRAP 0x1 ;  /* 0x000000040000795c */ /* 0x000fe20000300000 */
.L_x_2838:
[----:B------:R-:W-:Y:S01]  /*1c20*/  IMAD R6, R0, 0x8, R17 ;  /* 0x0000000800067824 */ /* 0x000fe200078e0211 */
[----:B------:R-:W-:-:S04]  /*1c30*/  SHF.L.U32 R21, R4, 0x1f, RZ ;  /* 0x0000001f04157819 */ /* 0x000fc800000006ff */
[----:B------:R1:W2:Y:S01]  /*1c40*/  SYNCS.PHASECHK.TRANS64.TRYWAIT P1, [R6+URZ+0x26810], R21 ;  /* 0x02681015060075a7 */ /* 0x0002a2000802017f */
[----:B------:R-:W-:Y:S05]  /*1c50*/  @!P0 BRA `(.L_x_2839) ;  /* 0x0000000000048947 */ /* 0x000fea0003800000 */
[----:B------:R-:W-:Y:S01]  /*1c60*/  BPT.TRAP 0x1 ;  /* 0x000000040000795c */ /* 0x000fe20000300000 */
.L_x_2839:
[----:B------:R-:W-:-:S04]  /*1c70*/  IADD3 R7, R17, 0xe000, RZ ;  /* 0x0000e00011077810 */ /* 0x000fc80007ffe0ff */
[----:B------:R-:W-:-:S04]  /*1c80*/  SHF.R.U32.HI R7, RZ, 0x4, R7 ;  /* 0x00000004ff077819 */ /* 0x000fc80000011607 */
[----:B------:R-:W-:Y:S01]  /*1c90*/  LOP3.LUT R7, R7, 0x3fff, RZ, 0xc0, !PT ;  /* 0x00003fff07077812 */ /* 0x000fe200078ec0ff */
[----:B--2---:R-:W-:Y:S06]  /*1ca0*/  @P1 BRA `(.L_x_2840) ;  /* 0x0000000000081947 */ /* 0x004fec0003800000 */
[----:B------:R-:W2:Y:S02]  /*1cb0*/  SYNCS.PHASECHK.TRANS64.TRYWAIT P1, [R6+URZ+0x26810], R21 ;  /* 0x02681015060075a7 */ /* 0x000ea4000802017f */
[----:B--2---:R-:W-:Y:S05]  /*1cc0*/  @!P1 BRA `(.L_x_2841) ;  /* 0x000000c400849947 */ /* 0x004fea0003800000 */
.L_x_2840:
        /* <DEDUP_REMOVED lines=58> */
.L_x_2842:
[----:B------:R1:W1:Y:S01]  /*2070*/  SYNCS.PHASECHK.TRANS64.TRYWAIT P1, [R6+URZ+0x26830], R21 ;  /* 0x02683015060075a7 */ /* 0x000262000802017f */
[----:B------:R-:W-:Y:S05]  /*2080*/  @!P0 BRA `(.L_x_2843) ;  /* 0x0000000000048947 */ /* 0x000fea0003800000 */
[----:B------:R-:W-:Y:S01]  /*2090*/  BPT.TRAP 0x1 ;  /* 0x000000040000795c */ /* 0x000fe20000300000 */
.L_x_2843:
[----:B------:R-:W-:-:S04]  /*20a0*/  IADD3 R12, R17, 0x14000, RZ ;  /* 0x00014000110c7810 */ /* 0x000fc80007ffe0ff */
[----:B------:R-:W-:-:S04]  /*20b0*/  SHF.R.U32.HI R12, RZ, 0x4, R12 ;  /* 0x00000004ff0c7819 */ /* 0x000fc8000001160c */
[----:B------:R-:W-:-:S04]  /*20c0*/  LOP3.LUT R12, R12, 0x3fff, RZ, 0xc0, !PT ;  /* 0x00003fff0c0c7812 */ /* 0x000fc800078ec0ff */
[----:B------:R-:W-:Y:S01]  /*20d0*/  LOP3.LUT R19, R12, 0x10000, RZ, 0xfc, !PT ;  /* 0x000100000c137812 */ /* 0x000fe200078efcff */
[----:B-1----:R-:W-:Y:S06]  /*20e0*/  @P1 BRA `(.L_x_2844) ;  /* 0x0000000000081947 */ /* 0x002fec0003800000 */
[----:B------:R-:W1:Y:S02]  /*20f0*/  SYNCS.PHASECHK.TRANS64.TRYWAIT P1, [R6+URZ+0x26830], R21 ;  /* 0x02683015060075a7 */ /* 0x000e64000802017f */
[----:B-1----:R-:W-:Y:S05]  /*2100*/  @!P1 BRA `(.L_x_2845) ;  /* 0x000000c000889947 */ /* 0x002fea0003800000 */
.L_x_2844:
        /* <DEDUP_REMOVED lines=98> */
[----:B------:R-:W-:Y:S01]  /*2730*/  FMUL.FTZ R196, R118, UR10 ;  /* 0x0000000a76c47c20 */ /* 0x000fe20008410000 */
[----:B------:R-:W1:Y:S01]  /*2740*/  MUFU.TANH R185, R185 ;  /* 0x000000b900b97308 */ /* 0x000e620000002400 */
[----:B--2---:R-:W-:Y:S01]  /*2750*/  FSEL R96, R85, -INF , !P6 ;  /* 0xff80000055607808 */ /* 0x004fe20007000000 */
[----:B------:R-:W-:Y:S01]  /*2760*/  VIADD R118, R9, 0xc ;  /* 0x0000000c09767836 */ /* 0x000fe20000000000 */
[----:B------:R-:W-:Y:S01]  /*2770*/  ISETP.GT.AND P6, PT, R103, 0x39, PT ;  /* 0x000000396700780c */ /* 0x000fe20003fc4270 */
[----:B------:R-:W-:Y:S01]  /*2780*/  IMAD R236, R0, 0x300, R12 ;  /* 0x0000030000ec7824 */ /* 0x000fe200078e020c */
[----:B------:R-:W-:Y:S01]  /*2790*/  SHFL.IDX PT, R227, R15, R199, 0x1f ;  /* 0x00001fc70fe37589 */ /* 0x000fe200000e0000 */
[----:B------:R-:W-:-:S02]  /*27a0*/  FMUL.FTZ R115, R115, UR10 ;  /* 0x0000000a73737c20 */ /* 0x000fc40008410000 */
[----:B------:R-:W2:Y:S01]  /*27b0*/  MUFU.TANH R19, R19 ;  /* 0x0000001300137308 */ /* 0x000ea20000002400 */
[----:B----4-:R-:W-:Y:S01]  /*27c0*/  FSEL R97, R86, -INF , !P5 ;  /* 0xff80000056617808 */ /* 0x010fe20006800000 */
[----:B------:R-:W4:Y:S01]  /*27d0*/  SHFL.IDX PT, R225, R15, R118, 0x1f ;  /* 0x00001f760fe17589 */ /* 0x000f2200000e0000 */
[----:B------:R-:W-:-:S05]  /*27e0*/  ISETP.GT.AND P5, PT, R193, RZ, PT ;  /* 0x000000ffc100720c */ /* 0x000fca0003fa4270 */
[----:B------:R-:W5:Y:S01]  /*27f0*/  MUFU.TANH R186, R186 ;  /* 0x000000ba00ba7308 */ /* 0x000f620000002400 */
[----:B-1----:R-:W-:Y:S02]  /*2800*/  FSEL R100, R185, -INF , !P4 ;  /* 0xff800000b9647808 */ /* 0x002fe40006000000 */
[----:B------:R-:W-:-:S05]  /*2810*/  ISETP.GT.AND P4, PT, R193, 0x1, PT ;  /* 0x00000001c100780c */ /* 0x000fca0003f84270 */
[----:B------:R-:W1:Y:S01]  /*2820*/  MUFU.TANH R20, R20 ;  /* 0x0000001400147308 */ /* 0x000e620000002400 */
[----:B------:R-:W-:Y:S02]  /*2830*/  WARPGROUP.DEPBAR.LE gsb0, 0x0 ;  /* 0x00008000000079c5 */ /* 0x000fe40000010000 */
[----:B------:R-:W-:Y:S01]  /*2840*/  WARPGROUP.ARRIVE ;  /* 0x00000000000079c5 */ /* 0x000fe20000000000 */
[C---:B--2---:R-:W-:Y:S01]  /*2850*/  FSEL R226, R19.reuse, -INF , !P5 ;  /* 0xff80000013e27808 */ /* 0x044fe20006800000 */
[----:B------:R-:W-:Y:S01]  /*2860*/  FFMA.FTZ R19, -R19, R19, 1 ;  /* 0x3f80000013137423 */ /* 0x000fe20000010113 */
[C---:B------:R-:W-:Y:S02]  /*2870*/  ISETP.GT.AND P5, PT, R193.reuse, 0x9, PT ;  /* 0x00000009c100780c */ /* 0x040fe40003fa4270 */
[----:B------:R-:W2:Y:S01]  /*2880*/  MUFU.TANH R23, R23 ;  /* 0x0000001700177308 */ /* 0x000ea20000002400 */
[----:B------:R-:W-:Y:S01]  /*2890*/  HGMMA.64x96x16.F32.BF16 R24, gdesc[UR4], R24, gsb0 ;  /* 0x01600000041879f0 */ /* 0x000fe20008001818 */
[----:B------:R-:W-:Y:S01]  /*28a0*/  UIADD3 UR6, UR8, 0x4, URZ ;  /* 0x0000000408067890 */ /* 0x000fe2000fffe03f */
[----:B-----5:R-:W-:Y:S01]  /*28b0*/  FSEL R223, R186, -INF , !P6 ;  /* 0xff800000badf7808 */ /* 0x020fe20007000000 */
[----:B------:R-:W-:Y:S01]  /*28c0*/  UIADD3 UR4, UR9, 0x4, URZ ;  /* 0x0000000409047890 */ /* 0x000fe2000fffe03f */
[----:B------:R-:W-:Y:S01]  /*28d0*/  ISETP.GT.AND P6, PT, R193, 0x8, PT ;  /* 0x00000008c100780c */ /* 0x000fe20003fc4270 */
[----:B------:R-:W-:Y:S01]  /*28e0*/  UMOV UR7, 0x40000040 ;  /* 0x4000004000077882 */ /* 0x000fe20000000000 */
[----:B------:R-:W-:Y:S01]  /*28f0*/  UMOV UR5, 0x40000040 ;  /* 0x4000004000057882 */ /* 0x000fe20000000000 */
[----:B------:R-:W5:Y:S01]  /*2900*/  MUFU.TANH R72, R72 ;  /* 0x0000004800487308 */ /* 0x000f620000002400 */
[----:B-1----:R-:W-:-:S02]  /*2910*/  FSEL R224, R20, -INF , !P4 ;  /* 0xff80000014e07808 */ /* 0x002fc40006000000 */
[----:B------:R-:W-:-:S05]  /*2920*/  ISETP.GT.AND P4, PT, R193, 0x10, PT ;  /* 0x00000010c100780c */ /* 0x000fca0003f84270 */
[----:B------:R-:W1:Y:S01]  /*2930*/  MUFU.TANH R75, R75 ;  /* 0x0000004b004b7308 */ /* 0x000e620000002400 */
[----:B--2---:R-:W-:Y:S02]  /*2940*/  FSEL R219, R23, -INF , !P6 ;  /* 0xff80000017db7808 */ /* 0x004fe40007000000 */
[----:B------:R-:W-:-:S05]  /*2950*/  ISETP.GT.AND P6, PT, R193, 0x11, PT ;  /* 0x00000011c100780c */ /* 0x000fca0003fc4270 */
[----:B------:R-:W2:Y:S01]  /*2960*/  MUFU.TANH R21, R21 ;  /* 0x0000001500157308 */ /* 0x000ea20000002400 */
[----:B-----5:R-:W-:Y:S02]  /*2970*/  FSEL R221, R72, -INF , !P5 ;  /* 0xff80000048dd7808 */ /* 0x020fe40006800000 */
[----:B------:R-:W-:-:S05]  /*2980*/  ISETP.GT.AND P5, PT, R193, 0x18, PT ;  /* 0x00000018c100780c */ /* 0x000fca0003fa4270 */
[----:B------:R-:W5:Y:S01]  /*2990*/  MUFU.TANH R76, R76 ;  /* 0x0000004c004c7308 */ /* 0x000f620000002400 */
[----:B-1----:R-:W-:Y:S02]  /*29a0*/  FSEL R209, R75, -INF , !P4 ;  /* 0xff8000004bd17808 */ /* 0x002fe40006000000 */
        /* <DEDUP_REMOVED lines=24> */
[----:B------:R-:W-:Y:S01]  /*2b30*/  ISETP.GT.AND P5, PT, R193, 0x30, PT ;  /* 0x00000030c100780c */ /* 0x000fe20003fa4270 */
[----:B------:R-:W-:Y:S02]  /*2b40*/  WARPGROUP.DEPBAR.LE gsb0, 0x0 ;  /* 0x00008000000079c5 */ /* 0x000fe40000010000 */
[----:B------:R-:W-:Y:S02]  /*2b50*/  WARPGROUP.ARRIVE ;  /* 0x00000000000079c5 */ /* 0x000fe40000000000 */
[----:B------:R-:W5:Y:S01]  /*2b60*/  MUFU.TANH R88, R88 ;  /* 0x0000005800587308 */ /* 0x000f620000002400 */
[----:B-1----:R-:W-:Y:S02]  /*2b70*/  FSEL R206, R81, -INF , !P2 ;  /* 0xff80000051ce7808 */ /* 0x002fe40005000000 */
[----:B------:R-:W-:Y:S01]  /*2b80*/  ISETP.GT.AND P2, PT, R103, 0x31, PT ;  /* 0x000000316700780c */ /* 0x000fe20003f44270 */
[----:B------:R-:W-:Y:S01]  /*2b90*/  HGMMA.64x96x16.F32.BF16 R24, gdesc[UR4], R24, gsb0 ;  /* 0x01600000041879f0 */ /* 0x000fe20008001818 */
[----:B------:R-:W-:Y:S01]  /*2ba0*/  UIADD3 UR6, UR8, 0x6, URZ ;  /* 0x0000000608067890 */ /* 0x000fe2000fffe03f */
[----:B--2---:R-:W-:Y:S01]  /*2bb0*/  FSEL R204, R87, -INF , !P4 ;  /* 0xff80000057cc7808 */ /* 0x004fe20006000000 */
[----:B------:R-:W-:Y:S01]  /*2bc0*/  UIADD3 UR4, UR9, 0x6, URZ ;  /* 0x0000000609047890 */ /* 0x000fe2000fffe03f */
[----:B------:R-:W1:Y:S01]  /*2bd0*/  MUFU.TANH R89, R89 ;  /* 0x0000005900597308 */ /* 0x000e620000002400 */
[----:B------:R-:W-:Y:S01]  /*2be0*/  UMOV UR7, 0x40000040 ;  /* 0x4000004000077882 */ /* 0x000fe20000000000 */
[----:B------:R-:W-:Y:S01]  /*2bf0*/  UMOV UR5, 0x40000040 ;  /* 0x4000004000057882 */ /* 0x000fe20000000000 */
        /* <DEDUP_REMOVED lines=35> */
[----:B--2---:R-:W-:Y:S01]  /*2e30*/  FSEL R214, R106, -INF , !P2 ;  /* 0xff8000006ad67808 */ /* 0x004fe20005000000 */
[----:B------:R-:W-:Y:S02]  /*2e40*/  WARPGROUP.DEPBAR.LE gsb0, 0x0 ;  /* 0x00008000000079c5 */ /* 0x000fe40000010000 */
[----:B------:R-:W2:Y:S01]  /*2e50*/  LDS R190, [R190+0x380] ;  /* 0x00038000bebe7984 */ /* 0x000ea20000000800 */
[----:B------:R-:W-:Y:S01]  /*2e60*/  WARPGROUP.ARRIVE ;  /* 0x00000000000079c5 */ /* 0x000fe20000000000 */
[----:B------:R-:W-:Y:S02]  /*2e70*/  ISETP.GT.AND P2, PT, R193, 0x49, PT ;  /* 0x00000049c100780c */ /* 0x000fe40003f44270 */
[----:B------:R-:W4:Y:S01]  /*2e80*/  MUFU.TANH R110, R110 ;  /* 0x0000006e006e7308 */ /* 0x000f220000002400 */
[----:B-----5:R-:W-:Y:S02]  /*2e90*/  FSEL R216, R107, -INF , !P4 ;  /* 0xff8000006bd87808 */ /* 0x020fe40006000000 */
[----:B------:R-:W-:Y:S01]  /*2ea0*/  HGMMA.64x96x16.F32.BF16 R24, gdesc[UR4], R24, gsb0 ;  /* 0x01600000041879f0 */ /* 0x000fe20008001818 */
[----:B------:R-:W-:Y:S01]  /*2eb0*/  ULDC UR4, c[0x0][0x744] ;  /* 0x0001d10000047ab9 */ /* 0x000fe20000000800 */
[----:B------:R-:W-:Y:S01]  /*2ec0*/  ISETP.GT.AND P4, PT, R193, 0x50, PT ;  /* 0x00000050c100780c */ /* 0x000fe20003f84270 */
[--C-:B---3--:R-:W-:Y:S01]  /*2ed0*/  FFMA.FTZ R113, R113, UR4, -R104.reuse ;  /* 0x0000000471717c23 */ /* 0x108fe20008010868 */
[----:B------:R-:W-:Y:S01]  /*2ee0*/  FFMA.FTZ R104, R226, UR4, -R104 ;  /* 0x00000004e2687c23 */ /* 0x000fe20008010868 */
[----:B------:R-:W3:Y:S01]  /*2ef0*/  MUFU.TANH R111, R111 ;  /* 0x0000006f006f7308 */ /* 0x000ee20000002400 */
[----:B-1----:R-:W-:Y:S01]  /*2f00*/  FSEL R220, R112, -INF , !P6 ;  /* 0xff80000070dc7808 */ /* 0x002fe20007000000 */
[----:B----4-:R-:W-:Y:S01]  /*2f10*/  FFMA.FTZ R221, R221, UR4, -R225 ;  /* 0x00000004dddd7c23 */ /* 0x010fe200080108e1 */
[----:B------:R-:W-:Y:S01]  /*2f20*/  ISETP.GT.AND P6, PT, R193, 0x48, PT ;  /* 0x00000048c100780c */ /* 0x000fe20003fc4270 */
[--C-:B------:R-:W-:Y:S01]  /*2f30*/  FFMA.FTZ R94, R94, UR4, -R227.reuse ;  /* 0x000000045e5e7c23 */ /* 0x100fe200080108e3 */
[----:B------:R-:W-:-:S02]  /*2f40*/  FFMA.FTZ R209, R209, UR4, -R227 ;  /* 0x00000004d1d17c23 */ /* 0x000fc400080108e3 */
[----:B------:R-:W1:Y:S01]  /*2f50*/  SHFL.IDX PT, R227, R14, R118, 0x1f ;  /* 0x00001f760ee37589 */ /* 0x000e6200000e0000 */
[----:B------:R-:W4:Y:S01]  /*2f60*/  MUFU.TANH R114, R114 ;  /* 0x0000007200727308 */ /* 0x000f220000002400 */
[----:B------:R-:W-:Y:S02]  /*2f70*/  FSEL R215, R110, -INF , !P6 ;  /* 0xff8000006ed77808 */ /* 0x000fe40007000000 */
[----:B------:R-:W-:-:S05]  /*2f80*/  ISETP.GT.AND P6, PT, R193, 0x51, PT ;  /* 0x00000051c100780c */ /* 0x000fca0003fc4270 */
[----:B------:R-:W5:Y:S01]  /*2f90*/  MUFU.EX2 R113, R113 ;  /* 0x0000007100717308 */ /* 0x000f620000000800 */
[----:B---3--:R-:W-:Y:S02]  /*2fa0*/  FSEL R210, R111, -INF , !P2 ;  /* 0xff8000006fd27808 */ /* 0x008fe40005000000 */
[----:B------:R-:W-:-:S05]  /*2fb0*/  ISETP.GT.AND P2, PT, R193, 0x58, PT ;  /* 0x00000058c100780c */ /* 0x000fca0003f44270 */
[----:B------:R-:W-:Y:S01]  /*2fc0*/  MUFU.TANH R191, R191 ;  /* 0x000000bf00bf7308 */ /* 0x000fe20000002400 */
[----:B----4-:R-:W-:Y:S02]  /*2fd0*/  FSEL R212, R114, -INF , !P4 ;  /* 0xff80000072d47808 */ /* 0x010fe40006000000 */
[----:B------:R-:W-:Y:S01]  /*2fe0*/  ISETP.GT.AND P4, PT, R193, 0x59, PT ;  /* 0x00000059c100780c */ /* 0x000fe20003f84270 */
[----:B--2---:R-:W2:Y:S01]  /*2ff0*/  SHFL.IDX PT, R195, R190, R9, 0x1f ;  /* 0x00001f09bec37589 */ /* 0x004ea200000e0000 */
[--C-:B-1----:R-:W-:Y:S01]  /*3000*/  FFMA.FTZ R97, R97, UR4, -R227.reuse ;  /* 0x0000000461617c23 */ /* 0x102fe200080108e3 */
[----:B------:R-:W-:Y:S02]  /*3010*/  FFMA.FTZ R202, R202, UR4, -R227 ;  /* 0x00000004caca7c23 */ /* 0x000fe400080108e3 */
[----:B------:R-:W-:Y:S01]  /*3020*/  MUFU.TANH R115, R115 ;  /* 0x0000007300737308 */ /* 0x000fe20000002400 */
[----:B------:R-:W1:Y:S04]  /*3030*/  SHFL.IDX PT, R232, R190, R118, 0x1f ;  /* 0x00001f76bee87589 */ /* 0x000e6800000e0000 */
[----:B------:R-:W-:Y:S03]  /*3040*/  SHFL.IDX PT, R233, R190, R199, 0x1f ;  /* 0x00001fc7bee97589 */ /* 0x000fe600000e0000 */
[----:B------:R-:W-:Y:S08]  /*3050*/  MUFU.TANH R196, R196 ;  /* 0x000000c400c47308 */ /* 0x000ff00000002400 */
[----:B------:R-:W-:Y:S08]  /*3060*/  MUFU.TANH R201, R201 ;  /* 0x000000c900c97308 */ /* 0x000ff00000002400 */
[----:B------:R-:W3:Y:S01]  /*3070*/  MUFU.EX2 R104, R104 ;  /* 0x0000006800687308 */ /* 0x000ee20000000800 */
[----:B------:R-:W-:-:S02]  /*3080*/  WARPGROUP.DEPBAR.LE gsb0, 0x0 ;  /* 0x00008000000079c5 */ /* 0x000fc40000010000 */
[--C-:B--2---:R-:W-:Y:S01]  /*3090*/  FADD.FTZ R194, R24, -R195.reuse ;  /* 0x800000c318c27221 */ /* 0x104fe20000010000 */
[----:B------:R-:W-:Y:S01]  /*30a0*/  FFMA.FTZ R24, -R192, R192, 1 ;  /* 0x3f800000c0187423 */ /* 0x000fe200000101c0 */
[----:B------:R-:W-:Y:S01]  /*30b0*/  FMUL.FTZ R192, R116, UR10 ;  /* 0x0000000a74c07c20 */ /* 0x000fe20008410000 */
[----:B------:R-:W-:Y:S01]  /*30c0*/  FADD.FTZ R195, R26, -R195 ;  /* 0x800000c31ac37221 */ /* 0x000fe20000010000 */
[----:B-----5:R-:W-:Y:S01]  /*30d0*/  FMUL.FTZ R193, R113, R194 ;  /* 0x000000c271c17220 */ /* 0x020fe20000410000 */
[----:B------:R-:W-:Y:S01]  /*30e0*/  FMUL.FTZ R194, R117, UR10 ;  /* 0x0000000a75c27c20 */ /* 0x000fe20008410000 */
[C---:B------:R-:W-:Y:S02]  /*30f0*/  VIADD R117, R9.reuse, 0x8 ;  /* 0x0000000809757836 */ /* 0x040fe40000000000 */
[----:B------:R-:W-:Y:S01]  /*3100*/  FFMA.FTZ R26, R200, UR4, -R225 ;  /* 0x00000004c81a7c23 */ /* 0x000fe200080108e1 */
[----:B------:R-:W-:Y:S01]  /*3110*/  FMUL.FTZ R116, R24, R193 ;  /* 0x000000c118747220 */ /* 0x000fe20000410000 */
[C---:B------:R-:W-:Y:S01]  /*3120*/  IADD3 R193, R9.reuse, 0x4, RZ ;  /* 0x0000000409c17810 */ /* 0x040fe20007ffe0ff */
[----:B------:R-:W-:Y:S01]  /*3130*/  SHFL.IDX PT, R225, R14, R9, 0x1f ;  /* 0x00001f090ee17589 */ /* 0x000fe200000e0000 */
[----:B------:R-:W-:Y:S01]  /*3140*/  IADD3 R200, R9, 0x1c, RZ ;  /* 0x0000001c09c87810 */ /* 0x000fe20007ffe0ff */
[----:B------:R-:W2:Y:S02]  /*3150*/  MUFU.TANH R192, R192 ;  /* 0x000000c000c07308 */ /* 0x000ea40000002400 */
[----:B------:R-:W4:Y:S04]  /*3160*/  SHFL.IDX PT, R228, R15, R117, 0x1f ;  /* 0x00001f750fe47589 */ /* 0x000f2800000e0000 */
[----:B------:R-:W5:Y:S02]  /*3170*/  SHFL.IDX PT, R24, R15, R193, 0x1f ;  /* 0x00001fc10f187589 */ /* 0x000f6400000e0000 */
[----:B------:R-:W2:Y:S02]  /*3180*/  MUFU.TANH R194, R194 ;  /* 0x000000c200c27308 */ /* 0x000ea40000002400 */
[----:B------:R-:W2:Y:S04]  /*3190*/  SHFL.IDX PT, R229, R15, R200, 0x1f ;  /* 0x00001fc80fe57589 */ /* 0x000ea800000e0000 */
[----:B------:R-:W2:Y:S01]  /*31a0*/  SHFL.IDX PT, R227, R13, R117, 0x1f ;  /* 0x00001f750de37589 */ /* 0x000ea200000e0000 */
[----:B---3--:R-:W-:Y:S01]  /*31b0*/  FMUL.FTZ R195, R104, R195 ;  /* 0x000000c368c37220 */ /* 0x008fe20000410000 */
[----:B-1----:R-:W-:Y:S01]  /*31c0*/  FADD.FTZ R29, R29, -R232 ;  /* 0x800000e81d1d7221 */ /* 0x002fe20000010000 */
[----:B------:R-:W-:Y:S01]  /*31d0*/  MUFU.EX2 R26, R26 ;  /* 0x0000001a001a7308 */ /* 0x000fe20000000800 */
[----:B------:R-:W1:Y:S04]  /*31e0*/  SHFL.IDX PT, R234, R190, R193, 0x1f ;  /* 0x00001fc1beea7589 */ /* 0x000e6800000e0000 */
[----:B------:R-:W-:Y:S03]  /*31f0*/  LDS R11, [R11+0x380] ;  /* 0x000380000b0b7984 */ /* 0x000fe60000000800 */
[----:B------:R-:W-:Y:S01]  /*3200*/  MUFU.EX2 R209, R209 ;  /* 0x000000d100d17308 */ /* 0x000fe20000000800 */
[--C-:B----4-:R-:W-:Y:S01]  /*3210*/  FFMA.FTZ R198, R198, UR4, -R228.reuse ;  /* 0x00000004c6c67c23 */ /* 0x110fe200080108e4 */
[----:B------:R-:W-:-:S02]  /*3220*/  FFMA.FTZ R219, R219, UR4, -R228 ;  /* 0x00000004dbdb7c23 */ /* 0x000fc400080108e4 */
[----:B------:R-:W3:Y:S01]  /*3230*/  SHFL.IDX PT, R228, R14, R117, 0x1f ;  /* 0x00001f750ee47589 */ /* 0x000ee200000e0000 */
[--C-:B-----5:R-:W-:Y:S01]  /*3240*/  FFMA.FTZ R119, R197, UR4, -R24.reuse ;  /* 0x00000004c5777c23 */ /* 0x120fe20008010818 */
[----:B------:R-:W-:Y:S01]  /*3250*/  FFMA.FTZ R224, R224, UR4, -R24 ;  /* 0x00000004e0e07c23 */ /* 0x000fe20008010818 */
[----:B------:R-:W-:Y:S01]  /*3260*/  VIADD R197, R9, 0x14 ;  /* 0x0000001409c57836 */ /* 0x000fe20000000000 */
[----:B------:R4:W-:Y:S01]  /*3270*/  MUFU.EX2 R24, R198 ;  /* 0x000000c600187308 */ /* 0x0009e20000000800 */
[--C-:B--2---:R-:W-:Y:S01]  /*3280*/  FFMA.FTZ R92, R92, UR4, -R229.reuse ;  /* 0x000000045c5c7c23 */ /* 0x104fe200080108e5 */
[----:B------:R-:W-:Y:S01]  /*3290*/  FFMA.FTZ R207, R207, UR4, -R229 ;  /* 0x00000004cfcf7c23 */ /* 0x000fe200080108e5 */
[--C-:B------:R-:W-:Y:S01]  /*32a0*/  FFMA.FTZ R229, R206, UR4, -R225.reuse ;  /* 0x00000004cee57c23 */ /* 0x100fe200080108e1 */
[----:B------:R-:W2:Y:S01]  /*32b0*/  SHFL.IDX PT, R231, R15, R197, 0x1f ;  /* 0x00001fc50fe77589 */ /* 0x000ea200000e0000 */
[----:B------:R-:W-:Y:S01]  /*32c0*/  FFMA.FTZ R206, R222, UR4, -R225 ;  /* 0x00000004dece7c23 */ /* 0x000fe200080108e1 */
[--C-:B------:R-:W-:Y:S01]  /*32d0*/  FFMA.FTZ R103, R103, UR4, -R227.reuse ;  /* 0x0000000467677c23 */ /* 0x100fe200080108e3 */
[----:B------:R-:W-:Y:S01]  /*32e0*/  FFMA.FTZ R215, R215, UR4, -R227 ;  /* 0x00000004d7d77c23 */ /* 0x000fe200080108e3 */
[----:B------:R-:W5:Y:S01]  /*32f0*/  SHFL.IDX PT, R225, R14, R197, 0x1f ;  /* 0x00001fc50ee17589 */ /* 0x000f6200000e0000 */
[----:B----4-:R-:W-:-:S02]  /*3300*/  VIADD R198, R9, 0x18 ;  /* 0x0000001809c67836 */ /* 0x010fc40000000000 */
[----:B------:R-:W-:Y:S01]  /*3310*/  FMUL.FTZ R195, R19, R195 ;  /* 0x000000c313c37220 */ /* 0x000fe20000410000 */
[----:B------:R-:W-:Y:S01]  /*3320*/  FADD.FTZ R232, R31, -R232 ;  /* 0x800000e81fe87221 */ /* 0x000fe20000010000 */
[----:B-1----:R-:W-:Y:S01]  /*3330*/  FADD.FTZ R27, R27, -R234 ;  /* 0x800000ea1b1b7221 */ /* 0x002fe20000010000 */
[----:B------:R-:W-:Y:S01]  /*3340*/  FADD.FTZ R34, R34, -R233 ;  /* 0x800000e922227221 */ /* 0x000fe20000010000 */
[----:B------:R-:W1:Y:S01]  /*3350*/  SHFL.IDX PT, R226, R15, R198, 0x1f ;  /* 0x00001fc60fe27589 */ /* 0x000e6200000e0000 */
[----:B------:R-:W-:Y:S01]  /*3360*/  FFMA.FTZ R76, -R76, R76, 1 ;  /* 0x3f8000004c4c7423 */ /* 0x000fe2000001014c */
[----:B------:R-:W4:Y:S02]  /*3370*/  MUFU.EX2 R94, R94 ;  /* 0x0000005e005e7308 */ /* 0x000f240000000800 */
[----:B------:R-:W4:Y:S01]  /*3380*/  SHFL.IDX PT, R15, R14, R193, 0x1f ;  /* 0x00001fc10e0f7589 */ /* 0x000f2200000e0000 */
[----:B---3--:R-:W-:-:S03]  /*3390*/  FFMA.FTZ R204, R204, UR4, -R228 ;  /* 0x00000004cccc7c23 */ /* 0x008fc600080108e4 */
[----:B------:R-:W-:Y:S01]  /*33a0*/  SHFL.IDX PT, R227, R13, R198, 0x1f ;  /* 0x00001fc60de37589 */ /* 0x000fe200000e0000 */
[----:B------:R-:W-:Y:S01]  /*33b0*/  FADD.FTZ R32, R32, -R233 ;  /* 0x800000e920207221 */ /* 0x000fe20000010000 */
[----:B------:R-:W-:Y:S01]  /*33c0*/  FFMA.FTZ R77, -R77, R77, 1 ;  /* 0x3f8000004d4d7423 */ /* 0x000fe2000001014d */
[----:B------:R-:W-:Y:S01]  /*33d0*/  FFMA.FTZ R80, -R80, R80, 1 ;  /* 0x3f80000050507423 */ /* 0x000fe20000010150 */
[----:B------:R-:W-:Y:S01]  /*33e0*/  MUFU.EX2 R97, R97 ;  /* 0x0000006100617308 */ /* 0x000fe20000000800 */
[--C-:B--2---:R-:W-:Y:S01]  /*33f0*/  FFMA.FTZ R93, R93, UR4, -R231.reuse ;  /* 0x000000045d5d7c23 */ /* 0x104fe200080108e7 */
[----:B------:R-:W-:Y:S01]  /*3400*/  FFMA.FTZ R208, R208, UR4, -R231 ;  /* 0x00000004d0d07c23 */ /* 0x000fe200080108e7 */
[----:B------:R-:W-:Y:S01]  /*3410*/  FFMA.FTZ R231, R96, UR4, -R228 ;  /* 0x0000000460e77c23 */ /* 0x000fe200080108e4 */
[--C-:B-----5:R-:W-:Y:S01]  /*3420*/  FFMA.FTZ R99, R99, UR4, -R225.reuse ;  /* 0x0000000463637c23 */ /* 0x120fe200080108e1 */
[----:B------:R-:W-:Y:S01]  /*3430*/  FFMA.FTZ R217, R217, UR4, -R225 ;  /* 0x00000004d9d97c23 */ /* 0x000fe200080108e1 */
[----:B------:R-:W2:Y:S02]  /*3440*/  SHFL.IDX PT, R228, R13, R193, 0x1f ;  /* 0x00001fc10de47589 */ /* 0x000ea400000e0000 */
[----:B------:R-:W3:Y:S01]  /*3450*/  MUFU.EX2 R19, R224 ;  /* 0x000000e000137308 */ /* 0x000ee20000000800 */
[--C-:B-1----:R-:W-:Y:S01]  /*3460*/  FFMA.FTZ R95, R95, UR4, -R226.reuse ;  /* 0x000000045f5f7c23 */ /* 0x102fe200080108e2 */
[----:B------:R-:W-:Y:S01]  /*3470*/  FFMA.FTZ R205, R205, UR4, -R226 ;  /* 0x00000004cdcd7c23 */ /* 0x000fe200080108e2 */
[----:B------:R-:W1:Y:S01]  /*3480*/  SHFL.IDX PT, R225, R13, R199, 0x1f ;  /* 0x00001fc70de17589 */ /* 0x000e6200000e0000 */
[--C-:B----4-:R-:W-:Y:S01]  /*3490*/  FFMA.FTZ R222, R98, UR4, -R15.reuse ;  /* 0x0000000462de7c23 */ /* 0x110fe2000801080f */
[----:B------:R-:W-:-:S02]  /*34a0*/  FFMA.FTZ R203, R203, UR4, -R15 ;  /* 0x00000004cbcb7c23 */ /* 0x000fc4000801080f */
[----:B------:R-:W4:Y:S01]  /*34b0*/  SHFL.IDX PT, R226, R14, R199, 0x1f ;  /* 0x00001fc70ee27589 */ /* 0x000f2200000e0000 */
[----:B------:R5:W-:Y:S03]  /*34c0*/  MUFU.EX2 R15, R229 ;  /* 0x000000e5000f7308 */ /* 0x000be60000000800 */
[----:B------:R-:W3:Y:S05]  /*34d0*/  SHFL.IDX PT, R98, R14, R198, 0x1f ;  /* 0x00001fc60e627589 */ /* 0x000eea00000e0000 */
[----:B------:R1:W-:Y:S01]  /*34e0*/  MUFU.EX2 R96, R222 ;  /* 0x000000de00607308 */ /* 0x0003e20000000800 */
[----:B-----5:R5:W3:Y:S01]  /*34f0*/  SHFL.IDX PT, R229, R14, R200, 0x1f ;  /* 0x00001fc80ee57589 */ /* 0x020ae200000e0000 */
[--C-:B--2---:R-:W-:Y:S01]  /*3500*/  FFMA.FTZ R102, R102, UR4, -R228.reuse ;  /* 0x0000000466667c23 */ /* 0x104fe200080108e4 */
[----:B------:R-:W-:Y:S01]  /*3510*/  FFMA.FTZ R216, R216, UR4, -R228 ;  /* 0x00000004d8d87c23 */ /* 0x000fe200080108e4 */
[----:B------:R-:W-:-:S04]  /*3520*/  FSEL R228, R192, -INF , !P1 ;  /* 0xff800000c0e47808 */ /* 0x000fc80004800000 */
[----:B------:R-:W2:Y:S01]  /*3530*/  MUFU.EX2 R31, R219 ;  /* 0x000000db001f7308 */ /* 0x000ea20000000800 */
[----:B-1----:R-:W1:Y:S01]  /*3540*/  SHFL.IDX PT, R222, R13, R9, 0x1f ;  /* 0x00001f090dde7589 */ /* 0x002e6200000e0000 */
[--C-:B------:R-:W-:Y:S01]  /*3550*/  FFMA.FTZ R220, R220, UR4, -R225.reuse ;  /* 0x00000004dcdc7c23 */ /* 0x100fe200080108e1 */
[----:B------:R-:W-:Y:S01]  /*3560*/  FFMA.FTZ R212, R212, UR4, -R225 ;  /* 0x00000004d4d47c23 */ /* 0x000fe200080108e1 */
[----:B------:R-:W-:Y:S01]  /*3570*/  FSEL R225, R115, -INF , !P6 ;  /* 0xff80000073e17808 */ /* 0x000fe20007000000 */
[----:B------:R-:W-:Y:S01]  /*3580*/  FFMA.FTZ R228, R228, UR4, -R227 ;  /* 0x00000004e4e47c23 */ /* 0x000fe200080108e3 */
[--C-:B----4-:R-:W-:Y:S01]  /*3590*/  FFMA.FTZ R230, R230, UR4, -R226.reuse ;  /* 0x00000004e6e67c23 */ /* 0x110fe200080108e2 */
[----:B------:R-:W-:Y:S01]  /*35a0*/  FFMA.FTZ R218, R218, UR4, -R226 ;  /* 0x00000004dada7c23 */ /* 0x000fe200080108e2 */
[----:B-----5:R4:W-:Y:S01]  /*35b0*/  MUFU.EX2 R14, R231 ;  /* 0x000000e7000e7308 */ /* 0x0209e20000000800 */
[----:B------:R-:W5:Y:S01]  /*35c0*/  SHFL.IDX PT, R226, R13, R118, 0x1f ;  /* 0x00001f760de27589 */ /* 0x000f6200000e0000 */
[--C-:B---3--:R-:W-:Y:S01]  /*35d0*/  FFMA.FTZ R100, R100, UR4, -R98.reuse ;  /* 0x0000000464647c23 */ /* 0x108fe20008010862 */
[----:B------:R-:W-:Y:S01]  /*35e0*/  FFMA.FTZ R213, R213, UR4, -R98 ;  /* 0x00000004d5d57c23 */ /* 0x000fe20008010862 */
[--C-:B------:R-:W-:Y:S01]  /*35f0*/  FFMA.FTZ R223, R223, UR4, -R229.reuse ;  /* 0x00000004dfdf7c23 */ /* 0x100fe200080108e5 */
[----:B------:R-:W-:Y:S01]  /*3600*/  FFMA.FTZ R211, R211, UR4, -R229 ;  /* 0x00000004d3d37c23 */ /* 0x000fe200080108e5 */
[----:B------:R-:W-:-:S02]  /*3610*/  FSEL R229, R201, -INF , !P4 ;  /* 0xff800000c9e57808 */ /* 0x000fc40006000000 */
[----:B------:R3:W-:Y:S01]  /*3620*/  MUFU.EX2 R98, R230 ;  /* 0x000000e600627308 */ /* 0x0007e20000000800 */
[----:B----4-:R-:W4:Y:S01]  /*3630*/  SHFL.IDX PT, R231, R190, R117, 0x1f ;  /* 0x00001f75bee77589 */ /* 0x010f2200000e0000 */
[--C-:B-1----:R-:W-:Y:S01]  /*3640*/  FFMA.FTZ R101, R101, UR4, -R222.reuse ;  /* 0x0000000465657c23 */ /* 0x102fe200080108de */
[----:B------:R-:W-:Y:S02]  /*3650*/  FFMA.FTZ R214, R214, UR4, -R222 ;  /* 0x00000004d6d67c23 */ /* 0x000fe400080108de */
[----:B------:R-:W1:Y:S01]  /*3660*/  SHFL.IDX PT, R222, R13, R197, 0x1f ;  /* 0x00001fc50dde7589 */ /* 0x000e6200000e0000 */
[----:B------:R-:W-:Y:S02]  /*3670*/  FFMA.FTZ R219, -R18, R18, 1 ;  /* 0x3f80000012db7423 */ /* 0x000fe40000010112 */
[----:B------:R-:W-:Y:S01]  /*3680*/  MUFU.EX2 R93, R93 ;  /* 0x0000005d005d7308 */ /* 0x000fe20000000800 */
[----:B---3--:R-:W-:Y:S01]  /*3690*/  SHFL.IDX PT, R230, R190, R197, 0x1f ;  /* 0x00001fc5bee67589 */ /* 0x008fe200000e0000 */
[--C-:B-----5:R-:W-:Y:S01]  /*36a0*/  FFMA.FTZ R235, R235, UR4, -R226.reuse ;  /* 0x00000004ebeb7c23 */ /* 0x120fe200080108e2 */
[----:B------:R-:W-:-:S02]  /*36b0*/  FFMA.FTZ R210, R210, UR4, -R226 ;  /* 0x00000004d2d27c23 */ /* 0x000fc400080108e2 */
[----:B------:R3:W5:Y:S03]  /*36c0*/  SHFL.IDX PT, R226, R13, R200, 0x1f ;  /* 0x00001fc80de27589 */ /* 0x00076600000e0000 */
[----:B------:R2:W-:Y:S01]  /*36d0*/  MUFU.EX2 R12, R235 ;  /* 0x000000eb000c7308 */ /* 0x0005e20000000800 */
[--C-:B----4-:R-:W-:Y:S01]  /*36e0*/  FADD.FTZ R28, R28, -R231.reuse ;  /* 0x800000e71c1c7221 */ /* 0x110fe20000010000 */
[----:B------:R-:W-:Y:S01]  /*36f0*/  FADD.FTZ R30, R30, -R231 ;  /* 0x800000e71e1e7221 */ /* 0x000fe20000010000 */
[----:B--2---:R-:W2:Y:S05]  /*3700*/  LDL R235, [R1+0x1c] ;  /* 0x00001c0001eb7983 */ /* 0x004eaa0000100800 */
[----:B---3--:R3:W-:Y:S08]  /*3710*/  MUFU.EX2 R13, R223 ;  /* 0x000000df000d7308 */ /* 0x0087f00000000800 */
[----:B------:R-:W-:Y:S01]  /*3720*/  MUFU.EX2 R208, R208 ;  /* 0x000000d000d07308 */ /* 0x000fe20000000800 */
[----:B---3--:R-:W-:-:S05]  /*3730*/  FSEL R223, R191, -INF , !P5 ;  /* 0xff800000bfdf7808 */ /* 0x008fca0006800000 */
[--C-:B-1----:R-:W-:Y:S01]  /*3740*/  FFMA.FTZ R223, R223, UR4, -R222.reuse ;  /* 0x00000004dfdf7c23 */ /* 0x102fe200080108de */
[----:B------:R-:W-:Y:S01]  /*3750*/  FFMA.FTZ R222, R225, UR4, -R222 ;  /* 0x00000004e1de7c23 */ /* 0x000fe200080108de */
[----:B------:R-:W-:Y:S01]  /*3760*/  FSEL R225, R196, -INF , !P2 ;  /* 0xff800000c4e17808 */ /* 0x000fe20005000000 */
[----:B------:R-:W-:Y:S04]  /*3770*/  MUFU.EX2 R95, R95 ;  /* 0x0000005f005f7308 */ /* 0x000fe80000000800 */
[----:B------:R-:W-:Y:S01]  /*3780*/  FFMA.FTZ R227, R225, UR4, -R227 ;  /* 0x00000004e1e37c23 */ /* 0x000fe200080108e3 */
[----:B------:R-:W-:-:S03]  /*3790*/  FSEL R225, R194, -INF , !P3 ;  /* 0xff800000c2e17808 */ /* 0x000fc60005800000 */
[----:B------:R-:W-:Y:S02]  /*37a0*/  MUFU.EX2 R207, R207 ;  /* 0x000000cf00cf7308 */ /* 0x000fe40000000800 */
[--C-:B-----5:R-:W-:Y:S01]  /*37b0*/  FFMA.FTZ R225, R225, UR4, -R226.reuse ;  /* 0x00000004e1e17c23 */ /* 0x120fe200080108e2 */
[----:B------:R-:W-:Y:S02]  /*37c0*/  FFMA.FTZ R226, R229, UR4, -R226 ;  /* 0x00000004e5e27c23 */ /* 0x000fe400080108e2 */
[----:B------:R-:W-:Y:S01]  /*37d0*/  SHFL.IDX PT, R229, R190, R198, 0x1f ;  /* 0x00001fc6bee57589 */ /* 0x000fe200000e0000 */
[----:B------:R-:W-:Y:S02]  /*37e0*/  FMUL.FTZ R32, R94, R32 ;  /* 0x000000205e207220 */ /* 0x000fe40000410000 */
[----:B------:R-:W-:Y:S01]  /*37f0*/  MUFU.EX2 R204, R204 ;  /* 0x000000cc00cc7308 */ /* 0x000fe20000000800 */
[----:B------:R-:W1:Y:S07]  /*3800*/  SHFL.IDX PT, R190, R190, R200, 0x1f ;  /* 0x00001fc8bebe7589 */ /* 0x000e6e00000e0000 */
[----:B------:R-:W3:Y:S08]  /*3810*/  MUFU.EX2 R18, R221 ;  /* 0x000000dd00127308 */ /* 0x000ef00000000800 */
        /* <DEDUP_REMOVED lines=14> */
[----:B------:R-:W-:Y:S02]  /*3900*/  FMUL.FTZ R28, R26, R29 ;  /* 0x0000001d1a1c7220 */ /* 0x000fe40000410000 */
[----:B------:R-:W-:Y:S01]  /*3910*/  MUFU.EX2 R203, R203 ;  /* 0x000000cb00cb7308 */ /* 0x000fe20000000800 */
[----:B------:R-:W-:Y:S01]  /*3920*/  FMUL.FTZ R22, R22, R23 ;  /* 0x0000001716167220 */ /* 0x000fe20000410000 */
[----:B------:R-:W-:Y:S01]  /*3930*/  FMUL.FTZ R23, R27, R28 ;  /* 0x0000001c1b177220 */ /* 0x000fe20000410000 */
[----:B---3--:R-:W-:Y:S01]  /*3940*/  FMUL.FTZ R27, R18, R232 ;  /* 0x000000e8121b7220 */ /* 0x008fe20000410000 */
[----:B------:R-:W-:-:S04]  /*3950*/  FFMA.FTZ R30, -R72, R72, 1 ;  /* 0x3f800000481e7423 */ /* 0x000fc80000010148 */
[----:B------:R-:W-:Y:S01]  /*3960*/  FMUL.FTZ R30, R30, R27 ;  /* 0x0000001b1e1e7220 */ /* 0x000fe20000410000 */
[----:B------:R-:W-:Y:S08]  /*3970*/  MUFU.EX2 R218, R218 ;  /* 0x000000da00da7308 */ /* 0x000ff00000000800 */
        /* <DEDUP_REMOVED lines=9> */
[----:B------:R-:W3:Y:S01]  /*3a10*/  MUFU.EX2 R202, R202 ;  /* 0x000000ca00ca7308 */ /* 0x000ee20000000800 */
[----:B------:R-:W-:-:S02]  /*3a20*/  FMUL.FTZ R34, R34, R33 ;  /* 0x0000002122227220 */ /* 0x000fc40000410000 */
[----:B------:R-:W-:Y:S01]  /*3a30*/  FMUL.FTZ R33, R76, R35 ;  /* 0x000000234c217220 */ /* 0x000fe20000410000 */
[----:B------:R-:W-:Y:S01]  /*3a40*/  FFMA.FTZ R35, -R79, R79, 1 ;  /* 0x3f8000004f237423 */ /* 0x000fe2000001014f */
[----:B-1----:R-:W-:Y:S01]  /*3a50*/  FMUL.FTZ R38, R27, R38 ;  /* 0x000000261b267220 */ /* 0x002fe20000410000 */
[----:B------:R-:W1:Y:S01]  /*3a60*/  SHFL.IDX PT, R28, R11, R9, 0x1f ;  /* 0x00001f090b1c7589 */ /* 0x000e6200000e0000 */
[----:B------:R-:W-:Y:S01]  /*3a70*/  FFMA.FTZ R184, -R184, R184, 1 ;  /* 0x3f800000b8b87423 */ /* 0x000fe200000101b8 */
[----:B------:R-:W-:Y:S01]  /*3a80*/  FFMA.FTZ R89, -R89, R89, 1 ;  /* 0x3f80000059597423 */ /* 0x000fe20000010159 */
[----:B------:R-:W-:Y:S01]  /*3a90*/  FMUL.FTZ R35, R35, R38 ;  /* 0x0000002623237220 */ /* 0x000fe20000410000 */
[----:B------:R-:W-:Y:S01]  /*3aa0*/  SHFL.IDX PT, R74, R11, R199, 0x1f ;  /* 0x00001fc70b4a7589 */ /* 0x000fe200000e0000 */
[----:B------:R-:W4:Y:S03]  /*3ab0*/  MUFU.EX2 R100, R100 ;  /* 0x0000006400647308 */ /* 0x000f260000000800 */
[----:B------:R-:W5:Y:S01]  /*3ac0*/  SHFL.IDX PT, R38, R11, R118, 0x1f ;  /* 0x00001f760b267589 */ /* 0x000f6200000e0000 */
[----:B------:R-:W-:Y:S01]  /*3ad0*/  FADD.FTZ R36, R36, -R229 ;  /* 0x800000e524247221 */ /* 0x000fe20000010000 */
[----:B------:R-:W-:Y:S01]  /*3ae0*/  FMUL.FTZ R29, R29, R32 ;  /* 0x000000201d1d7220 */ /* 0x000fe20000410000 */
[----:B------:R-:W-:-:S02]  /*3af0*/  FFMA.FTZ R32, -R75, R75, 1 ;  /* 0x3f8000004b207423 */ /* 0x000fc4000001014b */
[----:B------:R-:W-:Y:S01]  /*3b00*/  FMUL.FTZ R36, R95, R36 ;  /* 0x000000245f247220 */ /* 0x000fe20000410000 */
[----:B------:R-:W-:Y:S01]  /*3b10*/  FMUL.FTZ R39, R207, R39 ;  /* 0x00000027cf277220 */ /* 0x000fe20000410000 */
[----:B------:R-:W-:Y:S01]  /*3b20*/  FMUL.FTZ R32, R32, R73 ;  /* 0x0000004920207220 */ /* 0x000fe20000410000 */
[----:B------:R-:W3:Y:S01]  /*3b30*/  SHFL.IDX PT, R72, R11, R193, 0x1f ;  /* 0x00001fc10b487589 */ /* 0x000ee200000e0000 */
[----:B------:R-:W-:Y:S01]  /*3b40*/  FMUL.FTZ R36, R77, R36 ;  /* 0x000000244d247220 */ /* 0x000fe20000410000 */
[----:B------:R-:W4:Y:S02]  /*3b50*/  MUFU.EX2 R213, R213 ;  /* 0x000000d500d57308 */ /* 0x000f240000000800 */
[----:B------:R-:W4:Y:S04]  /*3b60*/  SHFL.IDX PT, R73, R11, R117, 0x1f ;  /* 0x00001f750b497589 */ /* 0x000f2800000e0000 */
[----:B------:R-:W4:Y:S01]  /*3b70*/  SHFL.IDX PT, R75, R11, R197, 0x1f ;  /* 0x00001fc50b4b7589 */ /* 0x000f2200000e0000 */
[--C-:B-1----:R-:W-:Y:S01]  /*3b80*/  FADD.FTZ R40, R40, -R28.reuse ;  /* 0x8000001c28287221 */ /* 0x102fe20000010000 */
[----:B------:R-:W1:Y:S02]  /*3b90*/  MUFU.EX2 R92, R92 ;  /* 0x0000005c005c7308 */ /* 0x000e640000000800 */
[----:B------:R-:W1:Y:S04]  /*3ba0*/  SHFL.IDX PT, R76, R11, R198, 0x1f ;  /* 0x00001fc60b4c7589 */ /* 0x000e6800000e0000 */
[----:B------:R5:W-:Y:S01]  /*3bb0*/  SHFL.IDX PT, R77, R11, R200, 0x1f ;  /* 0x00001fc80b4d7589 */ /* 0x000be200000e0000 */
[----:B------:R-:W-:Y:S01]  /*3bc0*/  FFMA.FTZ R90, -R90, R90, 1 ;  /* 0x3f8000005a5a7423 */ /* 0x000fe2000001015a */
[----:B------:R-:W-:Y:S01]  /*3bd0*/  MUFU.EX2 R101, R101 ;  /* 0x0000006500657308 */ /* 0x000fe20000000800 */
[----:B-----5:R-:W-:Y:S01]  /*3be0*/  FMUL.FTZ R11, R80, R39 ;  /* 0x00000027500b7220 */ /* 0x020fe20000410000 */
[----:B------:R-:W-:Y:S01]  /*3bf0*/  FADD.FTZ R39, R42, -R28 ;  /* 0x8000001c2a277221 */ /* 0x000fe20000010000 */
[----:B------:R-:W-:Y:S01]  /*3c00*/  FADD.FTZ R28, R45, -R38 ;  /* 0x800000262d1c7221 */ /* 0x000fe20000010000 */
[----:B------:R-:W-:Y:S01]  /*3c10*/  FADD.FTZ R45, R48, -R74 ;  /* 0x8000004a302d7221 */ /* 0x000fe20000010000 */
[----:B------:R-:W-:Y:S01]  /*3c20*/  FFMA.FTZ R91, -R91, R91, 1 ;  /* 0x3f8000005b5b7423 */ /* 0x000fe2000001015b */
[----:B------:R5:W5:Y:S01]  /*3c30*/  LDS R48, [R10+0x380] ;  /* 0x000380000a307984 */ /* 0x000b620000000800 */
[--C-:B---3--:R-:W-:Y:S01]  /*3c40*/  FADD.FTZ R41, R41, -R72.reuse ;  /* 0x8000004829297221 */ /* 0x108fe20000010000 */
[----:B------:R-:W-:Y:S01]  /*3c50*/  FADD.FTZ R72, R43, -R72 ;  /* 0x800000482b487221 */ /* 0x000fe20000010000 */
[--C-:B----4-:R-:W-:Y:S01]  /*3c60*/  FADD.FTZ R43, R44, -R73.reuse ;  /* 0x800000492c2b7221 */ /* 0x110fe20000010000 */
[----:B------:R-:W-:Y:S01]  /*3c70*/  FADD.FTZ R73, R46, -R73 ;  /* 0x800000492e497221 */ /* 0x000fe20000010000 */
[----:B------:R-:W-:Y:S01]  /*3c80*/  FADD.FTZ R79, R50, -R74 ;  /* 0x8000004a324f7221 */ /* 0x000fe20000010000 */
[----:B------:R-:W-:Y:S01]  /*3c90*/  FFMA.FTZ R50, -R87, R87, 1 ;  /* 0x3f80000057327423 */ /* 0x000fe20000010157 */
[----:B------:R-:W-:Y:S01]  /*3ca0*/  FADD.FTZ R47, R47, -R38 ;  /* 0x800000262f2f7221 */ /* 0x000fe20000010000 */
[----:B------:R-:W-:Y:S01]  /*3cb0*/  FMUL.FTZ R73, R204, R73 ;  /* 0x00000049cc497220 */ /* 0x000fe20000410000 */
[--C-:B------:R-:W-:Y:S01]  /*3cc0*/  FADD.FTZ R42, R51, -R75.reuse ;  /* 0x8000004b332a7221 */ /* 0x100fe20000010000 */
[----:B------:R-:W-:Y:S01]  /*3cd0*/  FADD.FTZ R38, R49, -R75 ;  /* 0x8000004b31267221 */ /* 0x000fe20000010000 */
[--C-:B-1----:R-:W-:Y:S01]  /*3ce0*/  FADD.FTZ R49, R52, -R76.reuse ;  /* 0x8000004c34317221 */ /* 0x102fe20000010000 */
[----:B-----5:R-:W-:Y:S01]  /*3cf0*/  FMUL.FTZ R10, R14, R43 ;  /* 0x0000002b0e0a7220 */ /* 0x020fe20000410000 */
[----:B------:R-:W-:Y:S01]  /*3d00*/  FFMA.FTZ R52, -R86, R86, 1 ;  /* 0x3f80000056347423 */ /* 0x000fe20000010156 */
[----:B------:R-:W-:Y:S01]  /*3d10*/  FMUL.FTZ R43, R97, R28 ;  /* 0x0000001c612b7220 */ /* 0x000fe20000410000 */
[----:B------:R-:W-:Y:S01]  /*3d20*/  FMUL.FTZ R50, R50, R73 ;  /* 0x0000004932327220 */ /* 0x000fe20000410000 */
[----:B------:R-:W-:Y:S01]  /*3d30*/  FMUL.FTZ R73, R217, R42 ;  /* 0x0000002ad9497220 */ /* 0x000fe20000410000 */
        /* <DEDUP_REMOVED lines=8> */
[----:B------:R-:W-:Y:S01]  /*3dc0*/  MUFU.EX2 R102, R102 ;  /* 0x0000006600667308 */ /* 0x000fe20000000800 */
[----:B------:R-:W-:Y:S01]  /*3dd0*/  FMUL.FTZ R46, R46, R51 ;  /* 0x000000332e2e7220 */ /* 0x000fe20000410000 */
[----:B------:R-:W-:Y:S01]  /*3de0*/  FFMA.FTZ R51, -R85, R85, 1 ;  /* 0x3f80000055337423 */ /* 0x000fe20000010155 */
[----:B------:R-:W-:Y:S01]  /*3df0*/  FMUL.FTZ R28, R98, R45 ;  /* 0x0000002d621c7220 */ /* 0x000fe20000410000 */
[----:B------:R-:W-:Y:S01]  /*3e00*/  FMUL.FTZ R72, R218, R79 ;  /* 0x0000004fda487220 */ /* 0x000fe20000410000 */
[----:B------:R-:W-:-:S03]  /*3e10*/  FFMA.FTZ R185, -R185, R185, 1 ;  /* 0x3f800000b9b97423 */ /* 0x000fc600000101b9 */
[----:B------:R-:W-:Y:S01]  /*3e20*/  MUFU.EX2 R119, R119 ;  /* 0x0000007700777308 */ /* 0x000fe20000000800 */
[----:B------:R-:W1:Y:S07]  /*3e30*/  SHFL.IDX PT, R76, R48, R193, 0x1f ;  /* 0x00001fc1304c7589 */ /* 0x000e6e00000e0000 */
[----:B------:R-:W-:Y:S01]  /*3e40*/  MUFU.EX2 R103, R103 ;  /* 0x0000006700677308 */ /* 0x000fe20000000800 */
[----:B------:R-:W3:Y:S01]  /*3e50*/  SHFL.IDX PT, R73, R48, R198, 0x1f ;  /* 0x00001fc630497589 */ /* 0x000ee200000e0000 */
[----:B------:R-:W-:Y:S01]  /*3e60*/  FMUL.FTZ R51, R51, R10 ;  /* 0x0000000a33337220 */ /* 0x000fe20000410000 */
[----:B------:R-:W-:-:S02]  /*3e70*/  FMUL.FTZ R10, R202, R47 ;  /* 0x0000002fca0a7220 */ /* 0x000fc40000410000 */
[----:B------:R-:W4:Y:S01]  /*3e80*/  SHFL.IDX PT, R79, R48, R9, 0x1f ;  /* 0x00001f09304f7589 */ /* 0x000f2200000e0000 */
[----:B------:R-:W-:Y:S01]  /*3e90*/  FMUL.FTZ R47, R89, R28 ;  /* 0x0000001c592f7220 */ /* 0x000fe20000410000 */
[----:B------:R-:W-:Y:S02]  /*3ea0*/  FADD.FTZ R44, R53, -R77 ;  /* 0x8000004d352c7221 */ /* 0x000fe40000010000 */
[----:B------:R-:W5:Y:S01]  /*3eb0*/  SHFL.IDX PT, R118, R48, R118, 0x1f ;  /* 0x00001f7630767589 */ /* 0x000f6200000e0000 */
[----:B------:R-:W-:-:S03]  /*3ec0*/  FFMA.FTZ R53, -R88, R88, 1 ;  /* 0x3f80000058357423 */ /* 0x000fc60000010158 */
[----:B------:R-:W5:Y:S04]  /*3ed0*/  SHFL.IDX PT, R199, R48, R199, 0x1f ;  /* 0x00001fc730c77589 */ /* 0x000f6800000e0000 */
[----:B------:R-:W5:Y:S04]  /*3ee0*/  SHFL.IDX PT, R28, R48, R197, 0x1f ;  /* 0x00001fc5301c7589 */ /* 0x000f6800000e0000 */
[----:B------:R-:W5:Y:S01]  /*3ef0*/  SHFL.IDX PT, R117, R48, R117, 0x1f ;  /* 0x00001f7530757589 */ /* 0x000f6200000e0000 */
[----:B------:R-:W-:Y:S02]  /*3f00*/  FMUL.FTZ R53, R53, R10 ;  /* 0x0000000a35357220 */ /* 0x000fe40000410000 */
[----:B------:R-:W5:Y:S01]  /*3f10*/  MUFU.EX2 R10, R211 ;  /* 0x000000d3000a7308 */ /* 0x000f620000000800 */
[----:B------:R5:W2:Y:S01]  /*3f20*/  SHFL.IDX PT, R200, R48, R200, 0x1f ;  /* 0x00001fc830c87589 */ /* 0x000aa200000e0000 */
[--C-:B-1----:R-:W-:Y:S01]  /*3f30*/  FADD.FTZ R81, R57, -R76.reuse ;  /* 0x8000004c39517221 */ /* 0x102fe20000010000 */
[----:B------:R-:W-:Y:S01]  /*3f40*/  FMUL.FTZ R42, R90, R43 ;  /* 0x0000002b5a2a7220 */ /* 0x000fe20000410000 */
[----:B------:R-:W-:Y:S01]  /*3f50*/  FADD.FTZ R76, R59, -R76 ;  /* 0x8000004c3b4c7221 */ /* 0x000fe20000010000 */
[--C-:B---3--:R-:W-:Y:S01]  /*3f60*/  FADD.FTZ R59, R68, -R73.reuse ;  /* 0x80000049443b7221 */ /* 0x108fe20000010000 */
[----:B------:R-:W-:-:S02]  /*3f70*/  FADD.FTZ R70, R70, -R73 ;  /* 0x8000004946467221 */ /* 0x000fc40000010000 */
[----:B------:R-:W1:Y:S01]  /*3f80*/  MUFU.EX2 R220, R220 ;  /* 0x000000dc00dc7308 */ /* 0x000e620000000800 */
[----:B------:R-:W-:Y:S01]  /*3f90*/  FMUL.FTZ R45, R91, R72 ;  /* 0x000000485b2d7220 */ /* 0x000fe20000410000 */
[----:B------:R-:W-:-:S06]  /*3fa0*/  FMUL.FTZ R72, R100, R49 ;  /* 0x0000003164487220 */ /* 0x000fcc0000410000 */
[----:B------:R-:W3:Y:S01]  /*3fb0*/  MUFU.EX2 R43, R216 ;  /* 0x000000d8002b7308 */ /* 0x000ee20000000800 */
[----:B------:R-:W-:Y:S01]  /*3fc0*/  FFMA.FTZ R83, -R83, R83, 1 ;  /* 0x3f80000053537423 */ /* 0x000fe20000010153 */
[----:B------:R-:W-:-:S06]  /*3fd0*/  FMUL.FTZ R74, R213, R54 ;  /* 0x00000036d54a7220 */ /* 0x000fcc0000410000 */
[----:B------:R-:W3:Y:S01]  /*3fe0*/  MUFU.EX2 R73, R222 ;  /* 0x000000de00497308 */ /* 0x000ee20000000800 */
[----:B------:R-:W-:Y:S01]  /*3ff0*/  FADD.FTZ R55, R55, -R77 ;  /* 0x8000004d37377221 */ /* 0x000fe20000010000 */
[----:B------:R-:W-:Y:S01]  /*4000*/  FMUL.FTZ R54, R185, R72 ;  /* 0x00000048b9367220 */ /* 0x000fe20000410000 */
[----:B------:R-:W-:-:S05]  /*4010*/  FFMA.FTZ R78, -R78, R78, 1 ;  /* 0x3f8000004e4e7423 */ /* 0x000fca000001014e */
[----:B------:R-:W2:Y:S01]  /*4020*/  MUFU.EX2 R215, R215 ;  /* 0x000000d700d77308 */ /* 0x000ea20000000800 */
[----:B------:R-:W-:Y:S01]  /*4030*/  FMUL.FTZ R37, R92, R37 ;  /* 0x000000255c257220 */ /* 0x000fe20000410000 */
[----:B----4-:R-:W-:-:S06]  /*4040*/  FADD.FTZ R72, R56, -R79 ;  /* 0x8000004f38487221 */ /* 0x010fcc0000010000 */
[----:B------:R-:W4:Y:S01]  /*4050*/  MUFU.EX2 R227, R227 ;  /* 0x000000e300e37308 */ /* 0x000f220000000800 */
[----:B------:R-:W-:-:S07]  /*4060*/  FMUL.FTZ R40, R83, R40 ;  /* 0x0000002853287220 */ /* 0x000fce0000410000 */
[----:B------:R-:W4:Y:S01]  /*4070*/  MUFU.EX2 R214, R214 ;  /* 0x000000d600d67308 */ /* 0x000f220000000800 */
[----:B------:R-:W-:-:S07]  /*4080*/  FFMA.FTZ R186, -R186, R186, 1 ;  /* 0x3f800000baba7423 */ /* 0x000fce00000101ba */
[----:B------:R-:W4:Y:S01]  /*4090*/  MUFU.EX2 R210, R210 ;  /* 0x000000d200d27308 */ /* 0x000f220000000800 */
[----:B------:R-:W-:Y:S01]  /*40a0*/  FFMA.FTZ R188, -R188, R188, 1 ;  /* 0x3f800000bcbc7423 */ /* 0x000fe200000101bc */
[----:B------:R-:W-:-:S06]  /*40b0*/  FMUL.FTZ R75, R13, R44 ;  /* 0x0000002c0d4b7220 */ /* 0x000fcc0000410000 */
[----:B------:R-:W-:Y:S01]  /*40c0*/  MUFU.EX2 R223, R223 ;  /* 0x000000df00df7308 */ /* 0x000fe20000000800 */
[----:B-----5:R-:W-:Y:S01]  /*40d0*/  FMUL.FTZ R77, R10, R55 ;  /* 0x000000370a4d7220 */ /* 0x020fe20000410000 */
[----:B------:R-:W-:-:S06]  /*40e0*/  FADD.FTZ R83, R61, -R118 ;  /* 0x800000763d537221 */ /* 0x000fcc0000010000 */
[----:B------:R-:W-:Y:S01]  /*40f0*/  MUFU.EX2 R228, R228 ;  /* 0x000000e400e47308 */ /* 0x000fe20000000800 */
[----:B------:R-:W-:-:S07]  /*4100*/  FADD.FTZ R57, R64, -R199 ;  /* 0x800000c740397221 */ /* 0x000fce0000010000 */
[----:B------:R-:W-:Y:S01]  /*4110*/  MUFU.EX2 R225, R225 ;  /* 0x000000e100e17308 */ /* 0x000fe20000000800 */
[----:B------:R-:W-:-:S07]  /*4120*/  FMUL.FTZ R37, R78, R37 ;  /* 0x000000254e257220 */ /* 0x000fce0000410000 */
[----:B------:R-:W5:Y:S01]  /*4130*/  MUFU.EX2 R212, R212 ;  /* 0x000000d400d47308 */ /* 0x000f620000000800 */
[----:B------:R-:W-:-:S07]  /*4140*/  FFMA.FTZ R187, -R187, R187, 1 ;  /* 0x3f800000bbbb7423 */ /* 0x000fce00000101bb */
[----:B------:R-:W5:Y:S01]  /*4150*/  MUFU.EX2 R226, R226 ;  /* 0x000000e200e27308 */ /* 0x000f620000000800 */
[----:B------:R-:W-:Y:S01]  /*4160*/  FADD.FTZ R56, R65, -R28 ;  /* 0x8000001c41387221 */ /* 0x000fe20000010000 */
[----:B------:R-:W-:Y:S01]  /*4170*/  FFMA.FTZ R48, -R189, R189, 1 ;  /* 0x3f800000bd307423 */ /* 0x000fe200000101bd */
[----:B------:R-:W-:Y:S01]  /*4180*/  FMUL.FTZ R61, R101, R72 ;  /* 0x00000048653d7220 */ /* 0x000fe20000410000 */
[----:B------:R-:W-:Y:S01]  /*4190*/  FADD.FTZ R25, R25, -R234 ;  /* 0x800000ea19197221 */ /* 0x000fe20000010000 */
[--C-:B------:R-:W-:Y:S01]  /*41a0*/  FADD.FTZ R78, R60, -R117.reuse ;  /* 0x800000753c4e7221 */ /* 0x100fe20000010000 */
[----:B------:R-:W-:Y:S01]  /*41b0*/  FADD.FTZ R28, R67, -R28 ;  /* 0x8000001c431c7221 */ /* 0x000fe20000010000 */
[----:B------:R-:W-:Y:S01]  /*41c0*/  FMUL.FTZ R55, R186, R75 ;  /* 0x0000004bba377220 */ /* 0x000fe20000410000 */
[----:B------:R-:W-:Y:S01]  /*41d0*/  FMUL.FTZ R44, R188, R77 ;  /* 0x0000004dbc2c7220 */ /* 0x000fe20000410000 */
[----:B------:R-:W-:Y:S01]  /*41e0*/  FFMA.FTZ R112, -R112, R112, 1 ;  /* 0x3f80000070707423 */ /* 0x000fe20000010170 */
[----:B-1----:R-:W-:Y:S01]  /*41f0*/  FMUL.FTZ R57, R220, R57 ;  /* 0x00000039dc397220 */ /* 0x002fe20000410000 */
[----:B------:R-:W-:Y:S01]  /*4200*/  FMUL.FTZ R49, R187, R74 ;  /* 0x0000004abb317220 */ /* 0x000fe20000410000 */
[----:B------:R-:W-:Y:S01]  /*4210*/  FADD.FTZ R62, R62, -R117 ;  /* 0x800000753e3e7221 */ /* 0x000fe20000010000 */
[----:B------:R-:W-:Y:S01]  /*4220*/  FMUL.FTZ R48, R48, R61 ;  /* 0x0000003d30307220 */ /* 0x000fe20000410000 */
[----:B------:R-:W-:Y:S01]  /*4230*/  FFMA.FTZ R75, -R105, R105, 1 ;  /* 0x3f800000694b7423 */ /* 0x000fe20000010169 */
[----:B------:R-:W-:Y:S01]  /*4240*/  FFMA.FTZ R77, -R107, R107, 1 ;  /* 0x3f8000006b4d7423 */ /* 0x000fe2000001016b */
[----:B------:R-:W-:Y:S01]  /*4250*/  FMUL.FTZ R60, R102, R81 ;  /* 0x00000051663c7220 */ /* 0x000fe20000410000 */
[----:B---3--:R-:W-:Y:S01]  /*4260*/  FMUL.FTZ R76, R43, R76 ;  /* 0x0000004c2b4c7220 */ /* 0x008fe20000410000 */
[----:B------:R-:W-:Y:S01]  /*4270*/  FMUL.FTZ R25, R119, R25 ;  /* 0x0000001977197220 */ /* 0x000fe20000410000 */
[----:B------:R-:W-:Y:S01]  /*4280*/  FADD.FTZ R79, R58, -R79 ;  /* 0x8000004f3a4f7221 */ /* 0x000fe20000010000 */
[----:B------:R-:W-:Y:S01]  /*4290*/  FADD.FTZ R85, R63, -R118 ;  /* 0x800000763f557221 */ /* 0x000fe20000010000 */
[----:B------:R-:W-:Y:S01]  /*42a0*/  FFMA.FTZ R74, -R108, R108, 1 ;  /* 0x3f8000006c4a7423 */ /* 0x000fe2000001016c */
[----:B------:R-:W-:Y:S01]  /*42b0*/  FMUL.FTZ R61, R103, R78 ;  /* 0x0000004e673d7220 */ /* 0x000fe20000410000 */
[----:B------:R-:W-:Y:S01]  /*42c0*/  FFMA.FTZ R115, -R115, R115, 1 ;  /* 0x3f80000073737423 */ /* 0x000fe20000010173 */
[----:B------:R-:W-:Y:S01]  /*42d0*/  FMUL.FTZ R28, R73, R28 ;  /* 0x0000001c491c7220 */ /* 0x000fe20000410000 */
[----:B------:R-:W-:Y:S01]  /*42e0*/  FADD.FTZ R199, R66, -R199 ;  /* 0x800000c742c77221 */ /* 0x000fe20000010000 */
[--C-:B--2---:R-:W-:Y:S01]  /*42f0*/  FADD.FTZ R58, R69, -R200.reuse ;  /* 0x800000c8453a7221 */ /* 0x104fe20000010000 */
        /* <DEDUP_REMOVED lines=8> */
[----:B----4-:R-:W-:Y:S01]  /*4380*/  FMUL.FTZ R57, R227, R70 ;  /* 0x00000046e3397220 */ /* 0x010fe20000410000 */
[----:B------:R-:W-:Y:S01]  /*4390*/  FMUL.FTZ R25, R219, R25 ;  /* 0x00000019db197220 */ /* 0x000fe20000410000 */
[----:B------:R-:W-:Y:S01]  /*43a0*/  FFMA.FTZ R72, -R106, R106, 1 ;  /* 0x3f8000006a487423 */ /* 0x000fe2000001016a */
[----:B------:R-:W-:Y:S01]  /*43b0*/  FMUL.FTZ R79, R214, R79 ;  /* 0x0000004fd64f7220 */ /* 0x000fe20000410000 */
[----:B------:R-:W-:Y:S01]  /*43c0*/  FFMA.FTZ R109, -R109, R109, 1 ;  /* 0x3f8000006d6d7423 */ /* 0x000fe2000001016d */
[----:B------:R-:W-:Y:S01]  /*43d0*/  FFMA.FTZ R76, -R110, R110, 1 ;  /* 0x3f8000006e4c7423 */ /* 0x000fe2000001016e */
[----:B------:R-:W-:Y:S01]  /*43e0*/  FFMA.FTZ R111, -R111, R111, 1 ;  /* 0x3f8000006f6f7423 */ /* 0x000fe2000001016f */
[----:B------:R-:W-:Y:S01]  /*43f0*/  FMUL.FTZ R60, R12, R83 ;  /* 0x000000530c3c7220 */ /* 0x000fe20000410000 */
[----:B------:R-:W-:Y:S01]  /*4400*/  FMUL.FTZ R62, R210, R85 ;  /* 0x00000055d23e7220 */ /* 0x000fe20000410000 */
[----:B------:R-:W-:Y:S01]  /*4410*/  FMUL.FTZ R74, R74, R61 ;  /* 0x0000003d4a4a7220 */ /* 0x000fe20000410000 */
[----:B------:R-:W-:Y:S01]  /*4420*/  FMUL.FTZ R115, R115, R28 ;  /* 0x0000001c73737220 */ /* 0x000fe20000410000 */
[----:B------:R-:W-:Y:S01]  /*4430*/  F2FP.BF16.F32.PACK_AB R70, R23, R20 ;  /* 0x000000141746723e */ /* 0x000fe200000010ff */
[----:B------:R-:W-:Y:S01]  /*4440*/  FFMA.FTZ R191, -R191, R191, 1 ;  /* 0x3f800000bfbf7423 */ /* 0x000fe200000101bf */
[----:B------:R-:W-:Y:S01]  /*4450*/  FFMA.FTZ R114, -R114, R114, 1 ;  /* 0x3f80000072727423 */ /* 0x000fe20000010172 */
[----:B-----5:R-:W-:Y:S01]  /*4460*/  FMUL.FTZ R199, R212, R199 ;  /* 0x000000c7d4c77220 */ /* 0x020fe20000410000 */
        /* <DEDUP_REMOVED lines=37> */
[----:B------:R1:W-:Y:S01]  /*46c0*/  STSM.16.MT88.4 [R20+0x1a800], R68 ;  /* 0x01a8004414007844 */ /* 0x0003e20000004200 */
[----:B------:R-:W-:Y:S02]  /*46d0*/  R2UR UR6, R236 ;  /* 0x00000000ec0672ca */ /* 0x000fe400000e0000 */
[----:B------:R-:W-:Y:S02]  /*46e0*/  F2FP.BF16.F32.PACK_AB R52, R75, R48 ;  /* 0x000000304b34723e */ /* 0x000fe400000010ff */
        /* <DEDUP_REMOVED lines=238> */
.L_x_2846:
        /* <DEDUP_REMOVED lines=56> */
.L_x_2847:
        /* <DEDUP_REMOVED lines=11> */
.L_x_2837:
        /* <DEDUP_REMOVED lines=14> */
[----:B------:R-:W-:Y:S01]  /*5ae0*/  LOP3.LUT R13, R11, 0xfffffffc, RZ, 0xc0, !PT ;  /* 0xfffffffc0b0d7812 */ /* 0x000fe200078ec0ff */
[----:B------:R-:W-:Y:S01]  /*5af0*/  IMAD.IADD R9, R6, 0x1, -R9 ;  /* 0x0000000106097824 */ /* 0x000fe200078e0a09 */
[----:B------:R-:W-:-:S02]  /*5b00*/  LOP3.LUT R7, R8, 0xffffff80, RZ, 0xc0, !PT ;  /* 0xffffff8008077812 */ /* 0x000fc400078ec0ff */
[----:B------:R-:W-:Y:S02]  /*5b10*/  SHF.R.S32.HI R8, RZ, 0x7, R8 ;  /* 0x00000007ff087819 */ /* 0x000fe40000011408 */
[----:B------:R-:W-:Y:S02]  /*5b20*/  SHF.R.S32.HI R10, RZ, 0x1f, R9 ;  /* 0x0000001fff0a7819 */ /* 0x000fe40000011409 */
[----:B------:R-:W-:Y:S02]  /*5b30*/  IADD3 R7, R6, -R7, RZ ;  /* 0x8000000706077210 */ /* 0x000fe40007ffe0ff */
[CC--:B------:R-:W-:Y:S02]  /*5b40*/  LEA.HI R11, R10.reuse, R9.reuse, RZ, 0x3 ;  /* 0x000000090a0b7211 */ /* 0x0c0fe400078f18ff */
[----:B------:R-:W-:Y:S01]  /*5b50*/  LEA.HI R10, R10, R9, RZ, 0x2 ;  /* 0x000000090a0a7211 */ /* 0x000fe200078f10ff */
[----:B------:R-:W-:Y:S01]  /*5b60*/  IMAD.IADD R9, R6, 0x1, -R13 ;  /* 0x0000000106097824 */ /* 0x000fe200078e0a0d */
[----:B------:R-:W-:Y:S01]  /*5b70*/  SHF.R.S32.HI R11, RZ, 0x3, R11 ;  /* 0x00000003ff0b7819 */ /* 0x000fe2000001140b */
[----:B------:R-:W5:Y:S01]  /*5b80*/  LDC R6, c[0x0][0x8b4] ;  /* 0x00022d00ff067b82 */ /* 0x000f620000000800 */
[----:B------:R-:W-:-:S05]  /*5b90*/  SHF.R.S32.HI R13, RZ, 0x2, R10 ;  /* 0x00000002ff0d7819 */ /* 0x000fca000001140a */
[C---:B------:R-:W-:Y:S01]  /*5ba0*/  VIADD R14, R13.reuse, 0x8 ;  /* 0x000000080d0e7836 */ /* 0x040fe20000000000 */
[----:B------:R-:W-:-:S04]  /*5bb0*/  IADD3 R19, R13, 0x10, RZ ;  /* 0x000000100d137810 */ /* 0x000fc80007ffe0ff */
[----:B------:R-:W-:Y:S02]  /*5bc0*/  LEA.HI R15, R14, R14, RZ, 0x1 ;  /* 0x0000000e0e0f7211 */ /* 0x000fe400078f08ff */
[----:B------:R-:W-:Y:S02]  /*5bd0*/  LEA.HI R20, R19, R19, RZ, 0x1 ;  /* 0x0000001313147211 */ /* 0x000fe400078f08ff */
[----:B------:R-:W-:Y:S02]  /*5be0*/  SHF.R.S32.HI R18, RZ, 0x1, R15 ;  /* 0x00000001ff127819 */ /* 0x000fe4000001140f */
[----:B------:R-:W-:Y:S01]  /*5bf0*/  LEA.HI R10, R10, R13, RZ, 0x1 ;  /* 0x0000000d0a0a7211 */ /* 0x000fe200078f08ff */
[----:B------:R-:W-:-:S03]  /*5c00*/  ULOP3.LUT UR4, URZ, UR38, URZ, 0x33, !UPT ;  /* 0x000000263f047292 */ /* 0x000fc6000f8e333f */
[----:B------:R-:W-:-:S05]  /*5c10*/  LOP3.LUT R10, R10, 0xfffffffe, RZ, 0xc0, !PT ;  /* 0xfffffffe0a0a7812 */ /* 0x000fca00078ec0ff */
[----:B------:R-:W-:Y:S02]  /*5c20*/  IMAD.IADD R10, R13, 0x1, -R10 ;  /* 0x000000010d0a7824 */ /* 0x000fe400078e0a0a */
[----:B-----5:R-:W-:Y:S01]  /*5c30*/  VIADD R6, R6, UR4 ;  /* 0x0000000406067c36 */ /* 0x020fe20008000000 */
[----:B------:R-:W-:-:S03]  /*5c40*/  LOP3.LUT R15, R15, 0xfffffffe, RZ, 0xc0, !PT ;  /* 0xfffffffe0f0f7812 */ /* 0x000fc600078ec0ff */
[----:B-1----:R-:W-:Y:S01]  /*5c50*/  IMAD R6, R6, -0x80, R27 ;  /* 0xffffff8006067824 */ /* 0x002fe200078e021b */
[----:B------:R-:W-:Y:S01]  /*5c60*/  IADD3 R15, R14, -R15, RZ ;  /* 0x8000000f0e0f7210 */ /* 0x000fe20007ffe0ff */
[----:B------:R-:W-:Y:S01]  /*5c70*/  IMAD.MOV.U32 R185, RZ, RZ, 0x40000040 ;  /* 0x40000040ffb97424 */ /* 0x000fe200078e00ff */
[----:B------:R-:W-:Y:S01]  /*5c80*/  MOV R187, 0x40000040 ;  /* 0x4000004000bb7802 */ /* 0x000fe20000000f00 */
[----:B------:R-:W-:Y:S01]  /*5c90*/  IMAD.MOV.U32 R189, RZ, RZ, 0x40000040 ;  /* 0x40000040ffbd7424 */ /* 0x000fe200078e00ff */
[----:B------:R-:W-:Y:S01]  /*5ca0*/  MOV R193, 0x40000040 ;  /* 0x4000004000c17802 */ /* 0x000fe20000000f00 */
[----:B------:R-:W-:Y:S01]  /*5cb0*/  IMAD.MOV.U32 R191, RZ, RZ, 0x40000040 ;  /* 0x40000040ffbf7424 */ /* 0x000fe200078e00ff */
[----:B--2---:R-:W-:Y:S02]  /*5cc0*/  LEA.HI R24, R12, R7, RZ, 0x5 ;  /* 0x000000070c187211 */ /* 0x004fe400078f28ff */
[----:B------:R-:W-:Y:S01]  /*5cd0*/  LEA.HI R12, R8, R8, RZ, 0x1 ;  /* 0x00000008080c7211 */ /* 0x000fe200078f08ff */
[----:B------:R-:W-:-:S03]  /*5ce0*/  IMAD.HI R7, R11, 0x2aaaaaab, RZ ;  /* 0x2aaaaaab0b077827 */ /* 0x000fc600078e02ff */
[----:B------:R-:W-:Y:S02]  /*5cf0*/  LOP3.LUT R21, R12, 0xfffffffe, RZ, 0xc0, !PT ;  /* 0xfffffffe0c157812 */ /* 0x000fe400078ec0ff */
[----:B------:R-:W-:-:S03]  /*5d00*/  SHF.R.U32.HI R12, RZ, 0x1, R7 ;  /* 0x00000001ff0c7819 */ /* 0x000fc60000011607 */
[----:B------:R-:W-:Y:S01]  /*5d10*/  IMAD.IADD R25, R8, 0x1, -R21 ;  /* 0x0000000108197824 */ /* 0x000fe200078e0a15 */
[----:B------:R-:W-:Y:S02]  /*5d20*/  SHF.R.S32.HI R21, RZ, 0x1, R20 ;  /* 0x00000001ff157819 */ /* 0x000fe40000011414 */
[----:B------:R-:W-:Y:S01]  /*5d30*/  LEA.HI R12, R7, R12, RZ, 0x1 ;  /* 0x0000000c070c7211 */ /* 0x000fe200078f08ff */
[----:B------:R-:W-:-:S04]  /*5d40*/  IMAD.HI R7, R18, 0x2aaaaaab, RZ ;  /* 0x2aaaaaab12077827 */ /* 0x000fc800078e02ff */
[----:B------:R-:W-:Y:S01]  /*5d50*/  IMAD.HI R22, R21, 0x2aaaaaab, RZ ;  /* 0x2aaaaaab15167827 */ /* 0x000fe200078e02ff */
[----:B------:R-:W-:-:S04]  /*5d60*/  SHF.R.U32.HI R8, RZ, 0x1, R7 ;  /* 0x00000001ff087819 */ /* 0x000fc80000011607 */
[----:B------:R-:W-:Y:S02]  /*5d70*/  SHF.R.U32.HI R13, RZ, 0x1, R22 ;  /* 0x00000001ff0d7819 */ /* 0x000fe40000011616 */
[----:B------:R-:W-:Y:S02]  /*5d80*/  LEA.HI R7, R7, R8, RZ, 0x1 ;  /* 0x0000000807077211 */ /* 0x000fe400078f08ff */
[--C-:B---3--:R-:W-:Y:S02]  /*5d90*/  SHF.R.S32.HI R23, RZ, 0x2, R28.reuse ;  /* 0x00000002ff177819 */ /* 0x108fe4000001141c */
[----:B------:R-:W-:Y:S02]  /*5da0*/  SHF.R.S32.HI R8, RZ, 0x1f, R28 ;  /* 0x0000001fff087819 */ /* 0x000fe4000001141c */
[----:B------:R-:W-:Y:S01]  /*5db0*/  LEA.HI R22, R22, R13, RZ, 0x1 ;  /* 0x0000000d16167211 */ /* 0x000fe200078f08ff */
[----:B------:R-:W-:Y:S01]  /*5dc0*/  IMAD R11, R12, -0xc, R11 ;  /* 0xfffffff40c0b7824 */ /* 0x000fe200078e020b */
[----:B------:R-:W-:-:S02]  /*5dd0*/  SHF.R.S32.HI R13, RZ, 0x5, R24 ;  /* 0x00000005ff0d7819 */ /* 0x000fc40000011418 */
[----:B------:R-:W-:Y:S01]  /*5de0*/  LEA.HI R8, R8, R23, RZ, 0x3 ;  /* 0x0000001708087211 */ /* 0x000fe200078f18ff */
[----:B------:R-:W-:Y:S01]  /*5df0*/  IMAD R18, R7, -0xc, R18 ;  /* 0xfffffff407127824 */ /* 0x000fe200078e0212 */
[----:B------:R-:W-:Y:S01]  /*5e00*/  LEA R7, R11, R10, 0x3 ;  /* 0x0000000a0b077211 */ /* 0x000fe200078e18ff */
[----:B------:R-:W-:Y:S01]  /*5e10*/  IMAD R6, R13, -0x10, R6 ;  /* 0xfffffff00d067824 */ /* 0x000fe200078e0206 */
[----:B------:R-:W-:-:S03]  /*5e20*/  LOP3.LUT R8, R8, 0xfffffff8, RZ, 0xc0, !PT ;  /* 0xfffffff808087812 */ /* 0x000fc600078ec0ff */
[----:B------:R1:W-:Y:S01]  /*5e30*/  STL [R1+0x2c], R7 ;  /* 0x00002c0701007387 */ /* 0x0003e20000100800 */
[----:B------:R-:W-:Y:S01]  /*5e40*/  IADD3 R6, R6, R8, -R23 ;  /* 0x0000000806067210 */ /* 0x000fe20007ffe817 */
[----:B------:R-:W-:Y:S01]  /*5e50*/  IMAD R8, R18, 0x8, R15 ;  /* 0x0000000812087824 */ /* 0x000fe200078e020f */
[C---:B------:R-:W-:Y:S01]  /*5e60*/  LEA R10, R5.reuse, R17, 0xd ;  /* 0x00000011050a7211 */ /* 0x040fe200078e68ff */
[----:B-1----:R-:W-:-:S03]  /*5e70*/  IMAD R7, R5, 0x800, R17 ;  /* 0x0000080005077824 */ /* 0x002fc600078e0211 */
[----:B------:R1:W-:Y:S01]  /*5e80*/  STL [R1+0x28], R8 ;  /* 0x0000280801007387 */ /* 0x0003e20000100800 */
[----:B------:R-:W-:Y:S01]  /*5e90*/  LOP3.LUT R20, R20, 0xfffffffe, RZ, 0xc0, !PT ;  /* 0xfffffffe14147812 */ /* 0x000fe200078ec0ff */
[----:B------:R-:W-:Y:S02]  /*5ea0*/  VIADD R5, R7, 0x1a800 ;  /* 0x0001a80007057836 */ /* 0x000fe40000000000 */
[----:B-1----:R-:W-:Y:S01]  /*5eb0*/  IMAD R8, R25, -0x40, R6 ;  /* 0xffffffc019087824 */ /* 0x002fe200078e0206 */
[----:B------:R-:W-:Y:S02]  /*5ec0*/  IADD3 R6, R10, 0x4000, RZ ;  /* 0x000040000a067810 */ /* 0x000fe40007ffe0ff */
[----:B------:R-:W-:Y:S02]  /*5ed0*/  SHF.R.U32.HI R10, RZ, 0x4, R10 ;  /* 0x00000004ff0a7819 */ /* 0x000fe4000001160a */
[----:B------:R-:W-:Y:S01]  /*5ee0*/  SHF.R.U32.HI R5, RZ, 0x4, R5 ;  /* 0x00000004ff057819 */ /* 0x000fe20000011605 */
[----:B------:R-:W-:Y:S01]  /*5ef0*/  IMAD.IADD R20, R19, 0x1, -R20 ;  /* 0x0000000113147824 */ /* 0x000fe200078e0a14 */
[----:B------:R-:W-:Y:S01]  /*5f00*/  SHF.R.U32.HI R6, RZ, 0x4, R6 ;  /* 0x00000004ff067819 */ /* 0x000fe20000011606 */
[----:B------:R-:W-:Y:S01]  /*5f10*/  IMAD R21, R22, -0xc, R21 ;  /* 0xfffffff416157824 */ /* 0x000fe200078e0215 */
[----:B------:R-:W-:-:S02]  /*5f20*/  LOP3.LUT R10, R10, 0x3fff, RZ, 0xc0, !PT ;  /* 0x00003fff0a0a7812 */ /* 0x000fc400078ec0ff */
[----:B------:R-:W-:Y:S01]  /*5f30*/  LOP3.LUT R5, R5, 0x3fff, RZ, 0xc0, !PT ;  /* 0x00003fff05057812 */ /* 0x000fe200078ec0ff */
[----:B------:R-:W-:Y:S01]  /*5f40*/  IMAD R11, R21, 0x8, R20 ;  /* 0x00000008150b7824 */ /* 0x000fe200078e0214 */
[----:B------:R-:W-:Y:S02]  /*5f50*/  LOP3.LUT R6, R6, 0x3fff, RZ, 0xc0, !PT ;  /* 0x00003fff06067812 */ /* 0x000fe400078ec0ff */
[----:B------:R-:W-:Y:S02]  /*5f60*/  LOP3.LUT R10, R10, 0x10000, RZ, 0xfc, !PT ;  /* 0x000100000a0a7812 */ /* 0x000fe400078efcff */
[----:B------:R-:W-:Y:S02]  /*5f70*/  LOP3.LUT R5, R5, 0x10000, RZ, 0xfc, !PT ;  /* 0x0001000005057812 */ /* 0x000fe400078efcff */
[----:B------:R-:W-:Y:S01]  /*5f80*/  LOP3.LUT R6, R6, 0x10000, RZ, 0xfc, !PT ;  /* 0x0001000006067812 */ /* 0x000fe200078efcff */
[----:B------:R-:W-:Y:S01]  /*5f90*/  STL [R1+0x20], R11 ;  /* 0x0000200b01007387 */ /* 0x000fe20000100800 */
[C---:B------:R-:W-:Y:S01]  /*5fa0*/  VIADD R22, R10.reuse, 0x2 ;  /* 0x000000020a167836 */ /* 0x040fe20000000000 */
[----:B------:R-:W-:-:S02]  /*5fb0*/  IADD3 R186, R10, 0x6, RZ ;  /* 0x000000060aba7810 */ /* 0x000fc40007ffe0ff */
[----:B------:R1:W-:Y:S01]  /*5fc0*/  STL [R1+0x18], R10 ;  /* 0x0000180a01007387 */ /* 0x0003e20000100800 */
[----:B------:R-:W-:Y:S01]  /*5fd0*/  VIADD R184, R10, 0x4 ;  /* 0x000000040ab87836 */ /* 0x000fe20000000000 */
[C---:B------:R-:W-:Y:S01]  /*5fe0*/  IADD3 R192, R6.reuse, 0x6, RZ ;  /* 0x0000000606c07810 */ /* 0x040fe20007ffe0ff */
[C---:B------:R-:W-:Y:S01]  /*5ff0*/  VIADD R188, R6.reuse, 0x2 ;  /* 0x0000000206bc7836 */ /* 0x040fe20000000000 */
[----:B------:R2:W-:Y:S01]  /*6000*/  STL [R1+0x24], R5 ;  /* 0x0000240501007387 */ /* 0x0005e20000100800 */
[----:B------:R-:W-:Y:S01]  /*6010*/  VIADD R190, R6, 0x4 ;  /* 0x0000000406be7836 */ /* 0x000fe20000000000 */
[----:B----4-:R-:W-:Y:S02]  /*6020*/  LOP3.LUT R7, R26, 0x1, RZ, 0xfc, !PT ;  /* 0x000000011a077812 */ /* 0x010fe400078efcff */
[----:B------:R3:W-:Y:S01]  /*6030*/  STL [R1+0x14], R6 ;  /* 0x0000140601007387 */ /* 0x0007e20000100800 */
[----:B------:R-:W-:Y:S02]  /*6040*/  IMAD.MOV.U32 R23, RZ, RZ, 0x40000040 ;  /* 0x40000040ff177424 */ /* 0x000fe400078e00ff */
[----:B-1----:R-:W-:-:S02]  /*6050*/  VIADD R10, R9, 0x8 ;  /* 0x00000008090a7836 */ /* 0x002fc40000000000 */
[C---:B------:R-:W-:Y:S01]  /*6060*/  VIADD R10, R9.reuse, 0x14 ;  /* 0x00000014090a7836 */ /* 0x040fe20000000000 */
[C---:B--2---:R-:W-:Y:S02]  /*6070*/  IADD3 R5, R9.reuse, 0x10, RZ ;  /* 0x0000001009057810 */ /* 0x044fe40007ffe0ff */
[C---:B------:R-:W-:Y:S01]  /*6080*/  IADD3 R5, R9.reuse, 0x1c, RZ ;  /* 0x0000001c09057810 */ /* 0x040fe20007ffe0ff */
[C---:B---3--:R-:W-:Y:S02]  /*6090*/  VIADD R6, R9.reuse, 0xc ;  /* 0x0000000c09067836 */ /* 0x048fe40000000000 */
[----:B------:R-:W-:-:S07]  /*60a0*/  VIADD R6, R9, 0x18 ;  /* 0x0000001809067836 */ /* 0x000fce0000000000 */
.L_x_2860:
[----:B------:R-:W-:-:S13]  /*60b0*/  ISETP.NE.AND P0, PT, R7, 0x3, PT ;  /* 0x000000030700780c */ /* 0x000fda0003f05270 */
[----:B------:R-:W-:Y:S05]  /*60c0*/  @!P0 BRA `(.L_x_2850) ;  /* 0x0000000000048947 */ /* 0x000fea0003800000 */
[----:B------:R-:W-:Y:S01]  /*60d0*/  BPT.TRAP 0x1 ;  /* 0x000000040000795c */ /* 0x000fe20000300000 */
.L_x_2850:
[----:B------:R-:W-:Y:S01]  /*60e0*/  IMAD R6, R0, 0x8, R17 ;  /* 0x0000000800067824 */ /* 0x000fe200078e0211 */
[----:B------:R-:W-:-:S04]  /*60f0*/  SHF.L.U32 R15, R4, 0x1f, RZ ;  /* 0x0000001f040f7819 */ /* 0x000fc800000006ff */
[----:B------:R1:W2:Y:S01]  /*6100*/  SYNCS.PHASECHK.TRANS64.TRYWAIT P1, [R6+URZ+0x26810], R15 ;  /* 0x0268100f060075a7 */ /* 0x0002a2000802017f */
[----:B------:R-:W-:Y:S05]  /*6110*/  @!P0 BRA `(.L_x_2851) ;  /* 0x0000000000048947 */ /* 0x000fea0003800000 */
[----:B------:R-:W-:Y:S01]  /*6120*/  BPT.TRAP 0x1 ;  /* 0x000000040000795c */ /* 0x000fe20000300000 */
.L_x_2851:
[----:B------:R-:W-:-:S05]  /*6130*/  VIADD R5, R17, 0xe000 ;  /* 0x0000e00011057836 */ /* 0x000fca0000000000 */
[----:B------:R-:W-:-:S04]  /*6140*/  SHF.R.U32.HI R5, RZ, 0x4, R5 ;  /* 0x00000004ff057819 */ /* 0x000fc80000011605 */
[----:B------:R-:W-:-:S04]  /*6150*/  LOP3.LUT R5, R5, 0x3fff, RZ, 0xc0, !PT ;  /* 0x00003fff05057812 */ /* 0x000fc800078ec0ff */
[----:B------:R-:W-:Y:S01]  /*6160*/  LOP3.LUT R11, R5, 0x10000, RZ, 0xfc, !PT ;  /* 0x00010000050b7812 */ /* 0x000fe200078efcff */
[----:B--2---:R-:W-:Y:S06]  /*6170*/  @P1 BRA `(.L_x_2852) ;  /* 0x0000000000081947 */ /* 0x004fec0003800000 */
[----:B------:R-:W2:Y:S02]  /*6180*/  SYNCS.PHASECHK.TRANS64.TRYWAIT P1, [R6+URZ+0x26810], R15 ;  /* 0x0268100f060075a7 */ /* 0x000ea4000802017f */
[----:B--2---:R-:W-:Y:S05]  /*6190*/  @!P1 BRA `(.L_x_2853) ;  /* 0x0000008000789947 */ /* 0x004fea0003800000 */
.L_x_2852:
        /* <DEDUP_REMOVED lines=54> */
.L_x_2854:
[----:B------:R1:W1:Y:S01]  /*6500*/  SYNCS.PHASECHK.TRANS64.TRYWAIT P1, [R6+URZ+0x26830], R15 ;  /* 0x0268300f060075a7 */ /* 0x000262000802017f */
[----:B------:R-:W-:Y:S05]  /*6510*/  @!P0 BRA `(.L_x_2855) ;  /* 0x0000000000048947 */ /* 0x000fea0003800000 */
[----:B------:R-:W-:Y:S01]  /*6520*/  BPT.TRAP 0x1 ;  /* 0x000000040000795c */ /* 0x000fe20000300000 */
.L_x_2855:
        /* <DEDUP_REMOVED lines=8> */
.L_x_2856:
        /* <DEDUP_REMOVED lines=11> */
[C---:B------:R-:W-:Y:S01]  /*6660*/  IADD3 R230, R9.reuse, 0x14, RZ ;  /* 0x0000001409e67810 */ /* 0x040fe20007ffe0ff */
[----:B------:R1:W-:Y:S01]  /*6670*/  STL [R1+0x40], R5 ;  /* 0x0000400501007387 */ /* 0x0003e20000100800 */
[C---:B------:R-:W-:Y:S01]  /*6680*/  VIADD R205, R9.reuse, 0x10 ;  /* 0x0000001009cd7836 */ /* 0x040fe20000000000 */
[C---:B------:R-:W-:Y:S01]  /*6690*/  ISETP.GT.AND P2, PT, R8.reuse, RZ, PT ;  /* 0x000000ff0800720c */ /* 0x040fe20003f44270 */
[C---:B------:R-:W-:Y:S01]  /*66a0*/  VIADD R231, R9.reuse, 0x18 ;  /* 0x0000001809e77836 */ /* 0x040fe20000000000 */
[----:B------:R-:W-:Y:S01]  /*66b0*/  STL [R1+0x3c], R4 ;  /* 0x00003c0401007387 */ /* 0x000fe20000100800 */
[C---:B------:R-:W-:Y:S01]  /*66c0*/  VIADD R209, R9.reuse, 0x1c ;  /* 0x0000001c09d17836 */ /* 0x040fe20000000000 */
[----:B------:R-:W-:Y:S01]  /*66d0*/  ISETP.GT.AND P1, PT, R8, 0x8, PT ;  /* 0x000000080800780c */ /* 0x000fe20003f24270 */
[----:B------:R-:W-:Y:S01]  /*66e0*/  IMAD R236, R0, 0x300, R12 ;  /* 0x0000030000ec7824 */ /* 0x000fe200078e020c */
[----:B------:R-:W-:Y:S01]  /*66f0*/  STL [R1+0x38], R3 ;  /* 0x0000380301007387 */ /* 0x000fe20000100800 */
[----:B------:R-:W-:-:S03]  /*6700*/  VIADD R12, R9, 0x1c ;  /* 0x0000001c090c7836 */ /* 0x000fc60000000000 */
[----:B------:R1:W-:Y:S04]  /*6710*/  STL [R1+0x34], R2 ;  /* 0x0000340201007387 */ /* 0x0003e80000100800 */
        /* <DEDUP_REMOVED lines=21> */
[----:B------:R-:W-:Y:S01]  /*6870*/  FMUL.FTZ R195, R115, UR5 ;  /* 0x0000000573c37c20 */ /* 0x000fe20008410000 */
[----:B------:R-:W-:Y:S01]  /*6880*/  FMUL.FTZ R77, R77, UR5 ;  /* 0x000000054d4d7c20 */ /* 0x000fe20008410000 */
[----:B------:R-:W-:Y:S01]  /*6890*/  VIADD R115, R9, 0x4 ;  /* 0x0000000409737836 */ /* 0x000fe20000000000 */
[----:B------:R-:W2:Y:S01]  /*68a0*/  SHFL.IDX PT, R86, R198, R9, 0x1f ;  /* 0x00001f09c6567589 */ /* 0x000ea200000e0000 */
[----:B------:R-:W3:Y:S01]  /*68b0*/  MUFU.TANH R15, R15 ;  /* 0x0000000f000f7308 */ /* 0x000ee20000002400 */
        /* <DEDUP_REMOVED lines=8> */
[----:B------:R-:W-:Y:S01]  /*6940*/  SHFL.IDX PT, R92, R198, R229, 0x1f ;  /* 0x00001fe5c65c7589 */ /* 0x000fe200000e0000 */
[----:B------:R-:W-:Y:S01]  /*6950*/  FMUL.FTZ R19, R81, UR5 ;  /* 0x0000000551137c20 */ /* 0x000fe20008410000 */
[----:B------:R-:W-:Y:S01]  /*6960*/  FMUL.FTZ R21, R83, UR5 ;  /* 0x0000000553157c20 */ /* 0x000fe20008410000 */
[----:B------:R-:W-:Y:S01]  /*6970*/  FMUL.FTZ R72, R84, UR5 ;  /* 0x0000000554487c20 */ /* 0x000fe20008410000 */
[----:B------:R-:W-:Y:S01]  /*6980*/  FMUL.FTZ R79, R91, UR5 ;  /* 0x000000055b4f7c20 */ /* 0x000fe20008410000 */
[----:B------:R-:W-:Y:S01]  /*6990*/  FMUL.FTZ R194, R96, UR5 ;  /* 0x0000000560c27c20 */ /* 0x000fe20008410000 */
[----:B------:R-:W-:Y:S01]  /*69a0*/  SHFL.IDX PT, R91, R198, R230, 0x1f ;  /* 0x00001fe6c65b7589 */ /* 0x000fe200000e0000 */
[----:B-1----:R1:W-:Y:S01]  /*69b0*/  MUFU.TANH R5, R75 ;  /* 0x0000004b00057308 */ /* 0x0023e20000002400 */
[----:B------:R-:W-:Y:S01]  /*69c0*/  FMUL.FTZ R81, R93, UR5 ;  /* 0x000000055d517c20 */ /* 0x000fe20008410000 */
[----:B---3--:R-:W-:Y:S01]  /*69d0*/  FSEL R84, R15, -INF , P2 ;  /* 0xff8000000f547808 */ /* 0x008fe20001000000 */
[----:B------:R-:W-:Y:S01]  /*69e0*/  SHFL.IDX PT, R96, R198, R209, 0x1f ;  /* 0x00001fd1c6607589 */ /* 0x000fe200000e0000 */
[----:B------:R-:W-:Y:S01]  /*69f0*/  FMUL.FTZ R82, R94, UR5 ;  /* 0x000000055e527c20 */ /* 0x000fe20008410000 */
[----:B------:R-:W-:Y:S01]  /*6a00*/  FMUL.FTZ R196, R117, UR5 ;  /* 0x0000000575c47c20 */ /* 0x000fe20008410000 */
[----:B------:R-:W-:Y:S01]  /*6a10*/  FMUL.FTZ R197, R118, UR5 ;  /* 0x0000000576c57c20 */ /* 0x000fe20008410000 */
[----:B------:R-:W-:Y:S01]  /*6a20*/  SHFL.IDX PT, R93, R14, R115, 0x1f ;  /* 0x00001f730e5d7589 */ /* 0x000fe200000e0000 */
[----:B------:R3:W-:Y:S01]  /*6a30*/  MUFU.TANH R2, R77 ;  /* 0x0000004d00027308 */ /* 0x0007e20000002400 */
[----:B-1----:R-:W-:Y:S01]  /*6a40*/  FMUL.FTZ R75, R87, UR5 ;  /* 0x00000005574b7c20 */ /* 0x002fe20008410000 */
[----:B------:R-:W-:Y:S01]  /*6a50*/  FMUL.FTZ R98, R98, UR5 ;  /* 0x0000000562627c20 */ /* 0x000fe20008410000 */
[----:B------:R-:W1:Y:S01]  /*6a60*/  SHFL.IDX PT, R87, R198, R115, 0x1f ;  /* 0x00001f73c6577589 */ /* 0x000e6200000e0000 */
[----:B------:R-:W-:Y:S01]  /*6a70*/  FMUL.FTZ R83, R95, UR5 ;  /* 0x000000055f537c20 */ /* 0x000fe20008410000 */
[----:B------:R-:W-:Y:S01]  /*6a80*/  FMUL.FTZ R97, R97, UR5 ;  /* 0x0000000561617c20 */ /* 0x000fe20008410000 */
[----:B------:R-:W-:Y:S01]  /*6a90*/  FMUL.FTZ R99, R99, UR5 ;  /* 0x0000000563637c20 */ /* 0x000fe20008410000 */
[----:B------:R-:W-:Y:S01]  /*6aa0*/  FMUL.FTZ R100, R100, UR5 ;  /* 0x0000000564647c20 */ /* 0x000fe20008410000 */
[----:B------:R2:W1:Y:S01]  /*6ab0*/  MUFU.TANH R6, R73 ;  /* 0x0000004900067308 */ /* 0x0004620000002400 */
[----:B---3--:R-:W-:Y:S01]  /*6ac0*/  FMUL.FTZ R77, R89, UR5 ;  /* 0x00000005594d7c20 */ /* 0x008fe20008410000 */
[----:B------:R-:W-:Y:S01]  /*6ad0*/  FMUL.FTZ R102, R102, UR5 ;  /* 0x0000000566667c20 */ /* 0x000fe20008410000 */
[----:B------:R-:W3:Y:S01]  /*6ae0*/  SHFL.IDX PT, R89, R198, R233, 0x1f ;  /* 0x00001fe9c6597589 */ /* 0x000ee200000e0000 */
[----:B------:R-:W-:Y:S01]  /*6af0*/  FMUL.FTZ R101, R101, UR5 ;  /* 0x0000000565657c20 */ /* 0x000fe20008410000 */
[----:B------:R-:W-:Y:S01]  /*6b00*/  FMUL.FTZ R103, R103, UR5 ;  /* 0x0000000567677c20 */ /* 0x000fe20008410000 */
[----:B------:R-:W-:Y:S01]  /*6b10*/  FMUL.FTZ R104, R104, UR5 ;  /* 0x0000000568687c20 */ /* 0x000fe20008410000 */
[----:B------:R-:W-:Y:S01]  /*6b20*/  FMUL.FTZ R106, R106, UR5 ;  /* 0x000000056a6a7c20 */ /* 0x000fe20008410000 */
[----:B------:R1:W-:Y:S01]  /*6b30*/  MUFU.TANH R4, R76 ;  /* 0x0000004c00047308 */ /* 0x0003e20000002400 */
[----:B--2---:R-:W-:Y:S01]  /*6b40*/  FMUL.FTZ R73, R85, UR5 ;  /* 0x0000000555497c20 */ /* 0x004fe20008410000 */
[----:B----4-:R-:W-:Y:S01]  /*6b50*/  FSEL R85, R18, -INF , P1 ;  /* 0xff80000012557808 */ /* 0x010fe20000800000 */
[----:B------:R-:W-:Y:S01]  /*6b60*/  FMUL.FTZ R108, R108, UR5 ;  /* 0x000000056c6c7c20 */ /* 0x000fe20008410000 */
[----:B------:R-:W-:Y:S01]  /*6b70*/  FMUL.FTZ R110, R110, UR5 ;  /* 0x000000056e6e7c20 */ /* 0x000fe20008410000 */
[----:B------:R-:W-:Y:S01]  /*6b80*/  FMUL.FTZ R109, R109, UR5 ;  /* 0x000000056d6d7c20 */ /* 0x000fe20008410000 */
[----:B------:R-:W-:Y:S01]  /*6b90*/  FMUL.FTZ R111, R111, UR5 ;  /* 0x000000056f6f7c20 */ /* 0x000fe20008410000 */
[----:B------:R-:W-:Y:S01]  /*6ba0*/  FMUL.FTZ R112, R112, UR5 ;  /* 0x0000000570707c20 */ /* 0x000fe20008410000 */
[----:B------:R2:W-:Y:S01]  /*6bb0*/  MUFU.TANH R3, R78 ;  /* 0x0000004e00037308 */ /* 0x0005e20000002400 */
[----:B-1----:R-:W-:Y:S01]  /*6bc0*/  FMUL.FTZ R76, R88, UR5 ;  /* 0x00000005584c7c20 */ /* 0x002fe20008410000 */
[----:B------:R-:W-:Y:S01]  /*6bd0*/  FSEL R117, R6, -INF , P2 ;  /* 0xff80000006757808 */ /* 0x000fe20001000000 */
[----:B------:R-:W-:Y:S01]  /*6be0*/  FMUL.FTZ R114, R114, UR5 ;  /* 0x0000000572727c20 */ /* 0x000fe20008410000 */
[----:B------:R-:W-:Y:S01]  /*6bf0*/  FSEL R88, R5, -INF , P1 ;  /* 0xff80000005587808 */ /* 0x000fe20000800000 */
[----:B------:R-:W-:Y:S01]  /*6c00*/  FMUL.FTZ R113, R113, UR5 ;  /* 0x0000000571717c20 */ /* 0x000fe20008410000 */
[----:B------:R-:W-:Y:S01]  /*6c10*/  FMUL.FTZ R116, R116, UR5 ;  /* 0x0000000574747c20 */ /* 0x000fe20008410000 */
[----:B------:R-:W-:Y:S01]  /*6c20*/  FMUL.FTZ R105, R105, UR5 ;  /* 0x0000000569697c20 */ /* 0x000fe20008410000 */
[----:B------:R-:W1:Y:S01]  /*6c30*/  MUFU.TANH R237, R237 ;  /* 0x000000ed00ed7308 */ /* 0x000e620000002400 */
[----:B--2---:R-:W-:Y:S01]  /*6c40*/  FMUL.FTZ R78, R90, UR5 ;  /* 0x000000055a4e7c20 */ /* 0x004fe20008410000 */
[----:B------:R-:W-:Y:S01]  /*6c50*/  FMUL.FTZ R107, R107, UR5 ;  /* 0x000000056b6b7c20 */ /* 0x000fe20008410000 */
[----:B------:R-:W2:Y:S01]  /*6c60*/  SHFL.IDX PT, R90, R198, R205, 0x1f ;  /* 0x00001fcdc65a7589 */ /* 0x000ea200000e0000 */
[----:B------:R-:W-:-:S03]  /*6c70*/  FMUL.FTZ R119, R119, UR5 ;  /* 0x0000000577777c20 */ /* 0x000fc60008410000 */
[----:B------:R-:W-:Y:S01]  /*6c80*/  SHFL.IDX PT, R205, R13, R205, 0x1f ;  /* 0x00001fcd0dcd7589 */ /* 0x000fe200000e0000 */
[----:B------:R-:W4:Y:S03]  /*6c90*/  MUFU.TANH R235, R235 ;  /* 0x000000eb00eb7308 */ /* 0x000f260000002400 */
[----:B------:R-:W-:Y:S05]  /*6ca0*/  SHFL.IDX PT, R212, R13, R115, 0x1f ;  /* 0x00001f730dd47589 */ /* 0x000fea00000e0000 */
[----:B------:R-:W2:Y:S01]  /*6cb0*/  MUFU.TANH R20, R20 ;  /* 0x0000001400147308 */ /* 0x000ea20000002400 */
[----:B-1----:R-:W-:-:S07]  /*6cc0*/  FSEL R201, R237, -INF , P1 ;  /* 0xff800000edc97808 */ /* 0x002fce0000800000 */
[----:B------:R-:W1:Y:S01]  /*6cd0*/  MUFU.TANH R19, R19 ;  /* 0x0000001300137308 */ /* 0x000e620000002400 */
[----:B------:R-:W-:Y:S02]  /*6ce0*/  WARPGROUP.DEPBAR.LE gsb0, 0x0 ;  /* 0x00008000000079c5 */ /* 0x000fe40000010000 */
[----:B------:R-:W-:-:S05]  /*6cf0*/  WARPGROUP.ARRIVE ;  /* 0x00000000000079c5 */ /* 0x000fca0000000000 */
[----:B------:R-:W1:Y:S01]  /*6d00*/  MUFU.TANH R21, R21 ;  /* 0x0000001500157308 */ /* 0x000e620000002400 */
[----:B------:R-:W-:Y:S01]  /*6d10*/  HGMMA.64x96x16.F32.BF16 R24, gdesc[UR8], R24, gsb0 ;  /* 0x01600000081879f0 */ /* 0x000fe20008001818 */
[----:B------:R-:W-:Y:S01]  /*6d20*/  R2UR UR8, R190 ;  /* 0x00000000be0872ca */ /* 0x000fe200000e0000 */
[----:B------:R-:W-:Y:S01]  /*6d30*/  UMOV UR10, UR4 ;  /* 0x00000004000a7c82 */ /* 0x000fe20008000000 */
[----:B------:R-:W-:Y:S01]  /*6d40*/  R2UR UR9, R191 ;  /* 0x00000000bf0972ca */ /* 0x000fe200000e0000 */
[----:B------:R-:W-:-:S03]  /*6d50*/  UMOV UR11, 0x40000040 ;  /* 0x40000040000b7882 */ /* 0x000fc60000000000 */
[----:B------:R-:W1:Y:S01]  /*6d60*/  MUFU.TANH R72, R72 ;  /* 0x0000004800487308 */ /* 0x000e620000002400 */
[----:B------:R-:W-:Y:S02]  /*6d70*/  ULDC UR4, c[0x0][0x744] ;  /* 0x0001d10000047ab9 */ /* 0x000fe40000000800 */
[--C-:B------:R-:W-:Y:S01]  /*6d80*/  FFMA.FTZ R118, R84, UR4, -R86.reuse ;  /* 0x0000000454767c23 */ /* 0x100fe20008010856 */
[----:B------:R-:W-:Y:S01]  /*6d90*/  FFMA.FTZ R202, R85, UR4, -R86 ;  /* 0x0000000455ca7c23 */ /* 0x000fe20008010856 */
[----:B------:R-:W-:Y:S01]  /*6da0*/  FSEL R85, R4, -INF , P2 ;  /* 0xff80000004557808 */ /* 0x000fe20001000000 */
[--C-:B------:R-:W-:Y:S01]  /*6db0*/  FFMA.FTZ R117, R117, UR4, -R87.reuse ;  /* 0x0000000475757c23 */ /* 0x100fe20008010857 */
[----:B------:R-:W-:Y:S01]  /*6dc0*/  FSEL R84, R3, -INF , P1 ;  /* 0xff80000003547808 */ /* 0x000fe20000800000 */
[----:B------:R-:W1:Y:S01]  /*6dd0*/  MUFU.TANH R73, R73 ;  /* 0x0000004900497308 */ /* 0x000e620000002400 */
[----:B------:R-:W-:Y:S01]  /*6de0*/  FFMA.FTZ R88, R88, UR4, -R87 ;  /* 0x0000000458587c23 */ /* 0x000fe20008010857 */
[----:B------:R-:W-:Y:S01]  /*6df0*/  FSEL R86, R2, -INF , P2 ;  /* 0xff80000002567808 */ /* 0x000fe20001000000 */
[--C-:B---3--:R-:W-:Y:S01]  /*6e00*/  FFMA.FTZ R85, R85, UR4, -R89.reuse ;  /* 0x0000000455557c23 */ /* 0x108fe20008010859 */
[----:B------:R-:W-:Y:S01]  /*6e10*/  FFMA.FTZ R84, R84, UR4, -R89 ;  /* 0x0000000454547c23 */ /* 0x000fe20008010859 */
[----:B----4-:R-:W-:Y:S01]  /*6e20*/  FSEL R87, R235, -INF , P2 ;  /* 0xff800000eb577808 */ /* 0x010fe20001000000 */
[--C-:B------:R-:W-:Y:S01]  /*6e30*/  FFMA.FTZ R201, R201, UR4, -R92.reuse ;  /* 0x00000004c9c97c23 */ /* 0x100fe2000801085c */
[----:B--2---:R-:W-:Y:S01]  /*6e40*/  FSEL R89, R20, -INF , P1 ;  /* 0xff80000014597808 */ /* 0x004fe20000800000 */
[----:B------:R-:W2:Y:S01]  /*6e50*/  MUFU.TANH R77, R77 ;  /* 0x0000004d004d7308 */ /* 0x000ea20000002400 */
[----:B------:R-:W-:Y:S01]  /*6e60*/  FFMA.FTZ R86, R86, UR4, -R92 ;  /* 0x0000000456567c23 */ /* 0x000fe2000801085c */
[--C-:B------:R-:W-:Y:S01]  /*6e70*/  FFMA.FTZ R200, R87, UR4, -R90.reuse ;  /* 0x0000000457c87c23 */ /* 0x100fe2000801085a */
[----:B-1----:R-:W-:Y:S01]  /*6e80*/  FSEL R92, R19, -INF , P2 ;  /* 0xff800000135c7808 */ /* 0x002fe20001000000 */
[----:B------:R-:W-:Y:S01]  /*6e90*/  FFMA.FTZ R90, R89, UR4, -R90 ;  /* 0x00000004595a7c23 */ /* 0x000fe2000801085a */
[----:B------:R-:W-:-:S02]  /*6ea0*/  FSEL R94, R21, -INF , P1 ;  /* 0xff800000155e7808 */ /* 0x000fc40000800000 */
[----:B------:R-:W-:Y:S01]  /*6eb0*/  FSEL R89, R72, -INF , P2 ;  /* 0xff80000048597808 */ /* 0x000fe20001000000 */
[----:B------:R-:W1:Y:S01]  /*6ec0*/  MUFU.TANH R75, R75 ;  /* 0x0000004b004b7308 */ /* 0x000e620000002400 */
[----:B------:R-:W-:Y:S01]  /*6ed0*/  FSEL R95, R73, -INF , P2 ;  /* 0xff800000495f7808 */ /* 0x000fe20001000000 */
[--C-:B------:R-:W-:Y:S01]  /*6ee0*/  FFMA.FTZ R92, R92, UR4, -R91.reuse ;  /* 0x000000045c5c7c23 */ /* 0x100fe2000801085b */
[----:B------:R-:W-:-:S05]  /*6ef0*/  FFMA.FTZ R91, R94, UR4, -R91 ;  /* 0x000000045e5b7c23 */ /* 0x000fca000801085b */
[----:B------:R-:W3:Y:S01]  /*6f00*/  MUFU.TANH R74, R74 ;  /* 0x0000004a004a7308 */ /* 0x000ee20000002400 */
[----:B--2---:R-:W-:-:S07]  /*6f10*/  FSEL R198, R77, -INF , P2 ;  /* 0xff8000004dc67808 */ /* 0x004fce0001000000 */
[----:B------:R-:W2:Y:S01]  /*6f20*/  MUFU.TANH R76, R76 ;  /* 0x0000004c004c7308 */ /* 0x000ea20000002400 */
[----:B-1----:R-:W-:-:S07]  /*6f30*/  FSEL R203, R75, -INF , P1 ;  /* 0xff8000004bcb7808 */ /* 0x002fce0000800000 */
[----:B------:R-:W1:Y:S01]  /*6f40*/  MUFU.TANH R78, R78 ;  /* 0x0000004e004e7308 */ /* 0x000e620000002400 */
[----:B---3--:R-:W-:-:S07]  /*6f50*/  FSEL R199, R74, -INF , P1 ;  /* 0xff8000004ac77808 */ /* 0x008fce0000800000 */
[----:B------:R-:W3:Y:S01]  /*6f60*/  MUFU.TANH R80, R80 ;  /* 0x0000005000507308 */ /* 0x000ee20000002400 */
[----:B--2---:R-:W-:-:S05]  /*6f70*/  FSEL R94, R76, -INF , P2 ;  /* 0xff8000004c5e7808 */ /* 0x004fca0001000000 */
[----:B------:R-:W-:Y:S02]  /*6f80*/  FFMA.FTZ R94, R94, UR4, -R211 ;  /* 0x000000045e5e7c23 */ /* 0x000fe400080108d3 */
[----:B------:R-:W-:Y:S01]  /*6f90*/  MUFU.TANH R82, R82 ;  /* 0x0000005200527308 */ /* 0x000fe20000002400 */
[----:B-1----:R-:W-:-:S05]  /*6fa0*/  FSEL R206, R78, -INF , P1 ;  /* 0xff8000004ece7808 */ /* 0x002fca0000800000 */
[----:B------:R-:W-:Y:S02]  /*6fb0*/  FFMA.FTZ R211, R206, UR4, -R211 ;  /* 0x00000004ced37c23 */ /* 0x000fe400080108d3 */
[----:B------:R-:W-:Y:S01]  /*6fc0*/  MUFU.TANH R194, R194 ;  /* 0x000000c200c27308 */ /* 0x000fe20000002400 */
[----:B---3--:R-:W-:-:S05]  /*6fd0*/  FSEL R226, R80, -INF , P2 ;  /* 0xff80000050e27808 */ /* 0x008fca0001000000 */
[----:B------:R-:W-:Y:S02]  /*6fe0*/  FFMA.FTZ R226, R226, UR4, -R215 ;  /* 0x00000004e2e27c23 */ /* 0x000fe400080108d7 */
[----:B------:R-:W-:Y:S08]  /*6ff0*/  MUFU.TANH R98, R98 ;  /* 0x0000006200627308 */ /* 0x000ff00000002400 */
[----:B------:R-:W1:Y:S08]  /*7000*/  MUFU.TANH R81, R81 ;  /* 0x0000005100517308 */ /* 0x000e700000002400 */
[----:B------:R-:W-:Y:S01]  /*7010*/  MUFU.TANH R83, R83 ;  /* 0x0000005300537308 */ /* 0x000fe20000002400 */
[----:B------:R-:W-:-:S02]  /*7020*/  WARPGROUP.DEPBAR.LE gsb0, 0x0 ;  /* 0x00008000000079c5 */ /* 0x000fc40000010000 */
[----:B------:R-:W-:-:S05]  /*7030*/  WARPGROUP.ARRIVE ;  /* 0x00000000000079c5 */ /* 0x000fca0000000000 */
[----:B------:R-:W2:Y:S01]  /*7040*/  MUFU.TANH R97, R97 ;  /* 0x0000006100617308 */ /* 0x000ea20000002400 */
[----:B------:R-:W-:Y:S01]  /*7050*/  HGMMA.64x96x16.F32.BF16 R24, gdesc[UR8], R24, gsb0 ;  /* 0x01600000081879f0 */ /* 0x000fe20008001818 */
[----:B------:R-:W-:Y:S01]  /*7060*/  R2UR UR8, R192 ;  /* 0x00000000c00872ca */ /* 0x000fe200000e0000 */
[----:B------:R-:W-:Y:S01]  /*7070*/  UMOV UR10, UR6 ;  /* 0x00000006000a7c82 */ /* 0x000fe20008000000 */
[----:B------:R-:W-:Y:S01]  /*7080*/  R2UR UR9, R193 ;  /* 0x00000000c10972ca */ /* 0x000fe200000e0000 */
[----:B------:R-:W-:Y:S01]  /*7090*/  UMOV UR11, 0x40000040 ;  /* 0x40000040000b7882 */ /* 0x000fe20000000000 */
[----:B-1----:R-:W-:Y:S02]  /*70a0*/  FSEL R206, R81, -INF , P2 ;  /* 0xff80000051ce7808 */ /* 0x002fe40001000000 */
[----:B------:R-:W1:Y:S03]  /*70b0*/  MUFU.TANH R99, R99 ;  /* 0x0000006300637308 */ /* 0x000e660000002400 */
[----:B------:R-:W-:-:S05]  /*70c0*/  FFMA.FTZ R225, R206, UR4, -R223 ;  /* 0x00000004cee17c23 */ /* 0x000fca00080108df */
[----:B------:R3:W-:Y:S01]  /*70d0*/  MUFU.EX2 R87, R202 ;  /* 0x000000ca00577308 */ /* 0x0007e20000000800 */
[----:B--2---:R-:W-:-:S05]  /*70e0*/  FSEL R220, R97, -INF , P2 ;  /* 0xff80000061dc7808 */ /* 0x004fca0001000000 */
[----:B------:R-:W-:Y:S02]  /*70f0*/  FFMA.FTZ R220, R220, UR4, -R217 ;  /* 0x00000004dcdc7c23 */ /* 0x000fe400080108d9 */
[----:B------:R-:W2:Y:S01]  /*7100*/  MUFU.TANH R100, R100 ;  /* 0x0000006400647308 */ /* 0x000ea20000002400 */
[----:B---3--:R-:W-:Y:S01]  /*7110*/  FFMA.FTZ R202, R89, UR4, -R204 ;  /* 0x0000000459ca7c23 */ /* 0x008fe200080108cc */
[--C-:B------:R-:W-:Y:S01]  /*7120*/  FFMA.FTZ R89, R95, UR4, -R96.reuse ;  /* 0x000000045f597c23 */ /* 0x100fe20008010860 */
[----:B------:R-:W-:Y:S01]  /*7130*/  FFMA.FTZ R95, R198, UR4, -R93 ;  /* 0x00000004c65f7c23 */ /* 0x000fe2000801085d */
[----:B------:R-:W-:Y:S01]  /*7140*/  FSEL R198, R82, -INF , P1 ;  /* 0xff80000052c67808 */ /* 0x000fe20000800000 */
[----:B------:R-:W-:Y:S01]  /*7150*/  FFMA.FTZ R96, R203, UR4, -R96 ;  /* 0x00000004cb607c23 */ /* 0x000fe20008010860 */
[----:B------:R-:W-:Y:S01]  /*7160*/  FFMA.FTZ R204, R199, UR4, -R204 ;  /* 0x00000004c7cc7c23 */ /* 0x000fe200080108cc */
[----:B------:R-:W-:Y:S01]  /*7170*/  FSEL R203, R194, -INF , P2 ;  /* 0xff800000c2cb7808 */ /* 0x000fe20001000000 */
[----:B------:R-:W3:Y:S01]  /*7180*/  MUFU.TANH R102, R102 ;  /* 0x0000006600667308 */ /* 0x000ee20000002400 */
[----:B------:R-:W-:Y:S01]  /*7190*/  FSEL R199, R98, -INF , P1 ;  /* 0xff80000062c77808 */ /* 0x000fe20000800000 */
[----:B------:R-:W-:Y:S01]  /*71a0*/  FFMA.FTZ R215, R198, UR4, -R215 ;  /* 0x00000004c6d77c23 */ /* 0x000fe200080108d7 */
[----:B------:R-:W-:Y:S01]  /*71b0*/  FSEL R198, R83, -INF , P1 ;  /* 0xff80000053c67808 */ /* 0x000fe20000800000 */
[----:B------:R-:W-:-:S02]  /*71c0*/  FFMA.FTZ R224, R203, UR4, -R222 ;  /* 0x00000004cbe07c23 */ /* 0x000fc400080108de */
[----:B------:R-:W-:Y:S02]  /*71d0*/  FFMA.FTZ R222, R199, UR4, -R222 ;  /* 0x00000004c7de7c23 */ /* 0x000fe400080108de */
[----:B------:R-:W-:Y:S01]  /*71e0*/  MUFU.EX2 R118, R118 ;  /* 0x0000007600767308 */ /* 0x000fe20000000800 */
[----:B------:R-:W4:Y:S01]  /*71f0*/  SHFL.IDX PT, R199, R13, R9, 0x1f ;  /* 0x00001f090dc77589 */ /* 0x000f2200000e0000 */
[----:B------:R-:W-:Y:S01]  /*7200*/  FFMA.FTZ R223, R198, UR4, -R223 ;  /* 0x00000004c6df7c23 */ /* 0x000fe200080108df */
[----:B-1----:R-:W-:Y:S02]  /*7210*/  FSEL R198, R99, -INF , P1 ;  /* 0xff80000063c67808 */ /* 0x002fe40000800000 */
[----:B--2---:R-:W-:-:S03]  /*7220*/  FSEL R221, R100, -INF , P2 ;  /* 0xff80000064dd7808 */ /* 0x004fc60001000000 */
[----:B------:R-:W1:Y:S01]  /*7230*/  MUFU.TANH R101, R101 ;  /* 0x0000006500657308 */ /* 0x000e620000002400 */
[----:B---3--:R-:W-:Y:S01]  /*7240*/  FSEL R203, R102, -INF , P1 ;  /* 0xff80000066cb7808 */ /* 0x008fe20000800000 */
[----:B------:R-:W-:Y:S01]  /*7250*/  FFMA.FTZ R217, R198, UR4, -R217 ;  /* 0x00000004c6d97c23 */ /* 0x000fe200080108d9 */
[----:B------:R-:W-:Y:S01]  /*7260*/  FFMA.FTZ R198, -R15, R15, 1 ;  /* 0x3f8000000fc67423 */ /* 0x000fe2000001010f */
[--C-:B------:R-:W-:Y:S02]  /*7270*/  FFMA.FTZ R221, R221, UR4, -R218.reuse ;  /* 0x00000004dddd7c23 */ /* 0x100fe400080108da */
[----:B------:R-:W-:Y:S02]  /*7280*/  FFMA.FTZ R218, R203, UR4, -R218 ;  /* 0x00000004cbda7c23 */ /* 0x000fe400080108da */
[----:B------:R-:W-:Y:S01]  /*7290*/  MUFU.TANH R103, R103 ;  /* 0x0000006700677308 */ /* 0x000fe20000002400 */
[----:B------:R-:W-:Y:S07]  /*72a0*/  SHFL.IDX PT, R203, R13, R229, 0x1f ;  /* 0x00001fe50dcb7589 */ /* 0x000fee00000e0000 */
[----:B------:R-:W2:Y:S01]  /*72b0*/  MUFU.TANH R104, R104 ;  /* 0x0000006800687308 */ /* 0x000ea20000002400 */
[----:B-1----:R-:W-:-:S05]  /*72c0*/  FSEL R219, R101, -INF , P2 ;  /* 0xff80000065db7808 */ /* 0x002fca0001000000 */
[----:B------:R-:W-:Y:S02]  /*72d0*/  FFMA.FTZ R219, R219, UR4, -R216 ;  /* 0x00000004dbdb7c23 */ /* 0x000fe400080108d8 */
[----:B------:R-:W-:Y:S08]  /*72e0*/  MUFU.TANH R106, R106 ;  /* 0x0000006a006a7308 */ /* 0x000ff00000002400 */
[----:B------:R-:W1:Y:S01]  /*72f0*/  MUFU.TANH R79, R79 ;  /* 0x0000004f004f7308 */ /* 0x000e620000002400 */
[----:B--2---:R-:W-:-:S05]  /*7300*/  FSEL R206, R104, -INF , P2 ;  /* 0xff80000068ce7808 */ /* 0x004fca0001000000 */
[----:B----4-:R-:W-:Y:S02]  /*7310*/  FFMA.FTZ R206, R206, UR4, -R199 ;  /* 0x00000004cece7c23 */ /* 0x010fe400080108c7 */
[----:B------:R2:W-:Y:S08]  /*7320*/  MUFU.EX2 R14, R201 ;  /* 0x000000c9000e7308 */ /* 0x0005f00000000800 */
[----:B------:R-:W-:Y:S01]  /*7330*/  MUFU.TANH R108, R108 ;  /* 0x0000006c006c7308 */ /* 0x000fe20000002400 */
[----:B--2---:R-:W2:Y:S01]  /*7340*/  SHFL.IDX PT, R201, R13, R233, 0x1f ;  /* 0x00001fe90dc97589 */ /* 0x004ea200000e0000 */
[----:B-1----:R-:W-:Y:S01]  /*7350*/  FSEL R208, R79, -INF , P1 ;  /* 0xff8000004fd07808 */ /* 0x002fe20000800000 */
[----:B------:R-:W-:-:S02]  /*7360*/  WARPGROUP.DEPBAR.LE gsb0, 0x0 ;  /* 0x00008000000079c5 */ /* 0x000fc40000010000 */
[----:B------:R-:W-:-:S03]  /*7370*/  WARPGROUP.ARRIVE ;  /* 0x00000000000079c5 */ /* 0x000fc60000000000 */
[----:B------:R-:W-:Y:S01]  /*7380*/  MUFU.TANH R110, R110 ;  /* 0x0000006e006e7308 */ /* 0x000fe20000002400 */
[----:B------:R-:W-:Y:S02]  /*7390*/  FFMA.FTZ R93, R208, UR4, -R93 ;  /* 0x00000004d05d7c23 */ /* 0x000fe4000801085d */
[----:B------:R1:W-:Y:S01]  /*73a0*/  SHFL.IDX PT, R208, R13, R230, 0x1f ;  /* 0x00001fe60dd07589 */ /* 0x0003e200000e0000 */
[----:B------:R-:W-:Y:S04]  /*73b0*/  HGMMA.64x96x16.F32.BF16 R24, gdesc[UR8], R24, gsb0 ;  /* 0x01600000081879f0 */ /* 0x000fe80008001818 */
[----:B------:R-:W3:Y:S08]  /*73c0*/  MUFU.TANH R109, R109 ;  /* 0x0000006d006d7308 */ /* 0x000ef00000002400 */
[----:B------:R-:W-:Y:S08]  /*73d0*/  MUFU.TANH R111, R111 ;  /* 0x0000006f006f7308 */ /* 0x000ff00000002400 */
[----:B------:R-:W-:Y:S01]  /*73e0*/  MUFU.TANH R112, R112 ;  /* 0x0000007000707308 */ /* 0x000fe20000002400 */
[----:B---3--:R-:W-:-:S07]  /*73f0*/  FSEL R207, R109, -INF , P2 ;  /* 0xff8000006dcf7808 */ /* 0x008fce0001000000 */
[----:B------:R-:W-:Y:S08]  /*7400*/  MUFU.TANH R114, R114 ;  /* 0x0000007200727308 */ /* 0x000ff00000002400 */
[----:B------:R3:W-:Y:S08]  /*7410*/  MUFU.EX2 R15, R200 ;  /* 0x000000c8000f7308 */ /* 0x0007f00000000800 */
[----:B------:R-:W-:Y:S01]  /*7420*/  MUFU.TANH R113, R113 ;  /* 0x0000007100717308 */ /* 0x000fe20000002400 */
[----:B---3--:R-:W-:-:S05]  /*7430*/  FSEL R200, R108, -INF , P2 ;  /* 0xff8000006cc87808 */ /* 0x008fca0001000000 */
[----:B--2---:R-:W-:Y:S02]  /*7440*/  FFMA.FTZ R200, R200, UR4, -R201 ;  /* 0x00000004c8c87c23 */ /* 0x004fe400080108c9 */
        /* <DEDUP_REMOVED lines=8> */
[----:B------:R-:W3:Y:S01]  /*74d0*/  MUFU.TANH R196, R196 ;  /* 0x000000c400c47308 */ /* 0x000ee20000002400 */
[----:B-1----:R-:W-:-:S07]  /*74e0*/  FSEL R228, R105, -INF , P2 ;  /* 0xff80000069e47808 */ /* 0x002fce0001000000 */
[----:B------:R-:W1:Y:S01]  /*74f0*/  MUFU.TANH R119, R119 ;  /* 0x0000007700777308 */ /* 0x000e620000002400 */
[----:B--2---:R-:W-:Y:S01]  /*7500*/  FSEL R213, R107, -INF , P1 ;  /* 0xff8000006bd57808 */ /* 0x004fe20000800000 */
[----:B------:R-:W-:Y:S02]  /*7510*/  WARPGROUP.DEPBAR.LE gsb0, 0x0 ;  /* 0x00008000000079c5 */ /* 0x000fe40000010000 */
[----:B------:R-:W2:Y:S04]  /*7520*/  LDS R227, [R227+0x380] ;  /* 0x00038000e3e37984 */ /* 0x000ea80000000800 */
[----:B------:R-:W-:Y:S08]  /*7530*/  MUFU.EX2 R117, R117 ;  /* 0x0000007500757308 */ /* 0x000ff00000000800 */
[----:B------:R-:W4:Y:S08]  /*7540*/  MUFU.EX2 R85, R85 ;  /* 0x0000005500557308 */ /* 0x000f300000000800 */
[----:B------:R-:W4:Y:S08]  /*7550*/  MUFU.EX2 R86, R86 ;  /* 0x0000005600567308 */ /* 0x000f300000000800 */
[----:B------:R-:W-:Y:S08]  /*7560*/  MUFU.EX2 R90, R90 ;  /* 0x0000005a005a7308 */ /* 0x000ff00000000800 */
[----:B------:R-:W-:Y:S01]  /*7570*/  MUFU.EX2 R88, R88 ;  /* 0x0000005800587308 */ /* 0x000fe20000000800 */
[----:B--2---:R-:W2:Y:S07]  /*7580*/  SHFL.IDX PT, R234, R227, R9, 0x1f ;  /* 0x00001f09e3ea7589 */ /* 0x004eae00000e0000 */
[----:B------:R-:W-:Y:S01]  /*7590*/  MUFU.EX2 R91, R91 ;  /* 0x0000005b005b7308 */ /* 0x000fe20000000800 */
[----:B------:R-:W-:Y:S04]  /*75a0*/  SHFL.IDX PT, R232, R227, R115, 0x1f ;  /* 0x00001f73e3e87589 */ /* 0x000fe800000e0000 */
[----:B------:R-:W3:Y:S03]  /*75b0*/  SHFL.IDX PT, R233, R227, R233, 0x1f ;  /* 0x00001fe9e3e97589 */ /* 0x000ee600000e0000 */
[----:B------:R-:W-:Y:S01]  /*75c0*/  MUFU.EX2 R84, R84 ;  /* 0x0000005400547308 */ /* 0x000fe20000000800 */
[----:B------:R-:W1:Y:S04]  /*75d0*/  SHFL.IDX PT, R229, R227, R229, 0x1f ;  /* 0x00001fe5e3e57589 */ /* 0x000e6800000e0000 */
[----:B------:R-:W4:Y:S03]  /*75e0*/  SHFL.IDX PT, R230, R227, R230, 0x1f ;  /* 0x00001fe6e3e67589 */ /* 0x000f2600000e0000 */
[----:B------:R-:W-:Y:S01]  /*75f0*/  MUFU.EX2 R92, R92 ;  /* 0x0000005c005c7308 */ /* 0x000fe20000000800 */
[----:B------:R-:W4:Y:S01]  /*7600*/  SHFL.IDX PT, R231, R227, R231, 0x1f ;  /* 0x00001fe7e3e77589 */ /* 0x000f2200000e0000 */
[--C-:B--2---:R-:W-:Y:S01]  /*7610*/  FADD.FTZ R24, R24, -R234.reuse ;  /* 0x800000ea18187221 */ /* 0x104fe20000010000 */
[----:B------:R-:W-:-:S05]  /*7620*/  FADD.FTZ R234, R26, -R234 ;  /* 0x800000ea1aea7221 */ /* 0x000fca0000010000 */
[----:B------:R2:W-:Y:S01]  /*7630*/  MUFU.EX2 R26, R202 ;  /* 0x000000ca001a7308 */ /* 0x0005e20000000800 */
[----:B------:R-:W-:Y:S01]  /*7640*/  FMUL.FTZ R24, R118, R24 ;  /* 0x0000001876187220 */ /* 0x000fe20000410000 */
[----:B------:R-:W-:-:S03]  /*7650*/  FMUL.FTZ R234, R87, R234 ;  /* 0x000000ea57ea7220 */ /* 0x000fc60000410000 */
[----:B------:R-:W-:Y:S01]  /*7660*/  FMUL.FTZ R198, R198, R24 ;  /* 0x00000018c6c67220 */ /* 0x000fe20000410000 */
[----:B------:R-:W-:Y:S01]  /*7670*/  FSEL R24, R103, -INF , P1 ;  /* 0xff80000067187808 */ /* 0x000fe20000800000 */
[----:B---3--:R-:W-:Y:S01]  /*7680*/  FADD.FTZ R28, R28, -R233 ;  /* 0x800000e91c1c7221 */ /* 0x008fe20000010000 */
[----:B------:R-:W-:Y:S01]  /*7690*/  FFMA.FTZ R237, -R237, R237, 1 ;  /* 0x3f800000eded7423 */ /* 0x000fe200000101ed */
[----:B--2---:R-:W-:Y:S01]  /*76a0*/  FFMA.FTZ R202, R207, UR4, -R203 ;  /* 0x00000004cfca7c23 */ /* 0x004fe200080108cb */
[----:B------:R-:W-:Y:S01]  /*76b0*/  FSEL R207, R114, -INF , P1 ;  /* 0xff80000072cf7808 */ /* 0x000fe20000800000 */
[----:B------:R-:W-:Y:S01]  /*76c0*/  FFMA.FTZ R216, R24, UR4, -R216 ;  /* 0x0000000418d87c23 */ /* 0x000fe200080108d8 */
[----:B------:R-:W-:Y:S01]  /*76d0*/  FSEL R24, R106, -INF , P1 ;  /* 0xff8000006a187808 */ /* 0x000fe20000800000 */
[--C-:B-1----:R-:W-:Y:S01]  /*76e0*/  FADD.FTZ R29, R29, -R229.reuse ;  /* 0x800000e51d1d7221 */ /* 0x102fe20000010000 */
[----:B------:R-:W-:Y:S01]  /*76f0*/  FADD.FTZ R31, R31, -R229 ;  /* 0x800000e51f1f7221 */ /* 0x000fe20000010000 */
[----:B----4-:R-:W-:Y:S01]  /*7700*/  FADD.FTZ R35, R35, -R230 ;  /* 0x800000e623237221 */ /* 0x010fe20000010000 */
[----:B------:R-:W-:Y:S01]  /*7710*/  FFMA.FTZ R21, -R21, R21, 1 ;  /* 0x3f80000015157423 */ /* 0x000fe20000010115 */
[----:B------:R-:W-:Y:S01]  /*7720*/  FFMA.FTZ R199, R24, UR4, -R199 ;  /* 0x0000000418c77c23 */ /* 0x000fe200080108c7 */
[----:B------:R-:W-:Y:S01]  /*7730*/  FSEL R24, R110, -INF , P1 ;  /* 0xff8000006e187808 */ /* 0x000fe20000800000 */
[----:B------:R-:W-:Y:S01]  /*7740*/  FADD.FTZ R38, R38, -R231 ;  /* 0x800000e726267221 */ /* 0x000fe20000010000 */
[----:B------:R-:W-:Y:S01]  /*7750*/  FADD.FTZ R30, R30, -R233 ;  /* 0x800000e91e1e7221 */ /* 0x000fe20000010000 */
[----:B------:R-:W-:Y:S01]  /*7760*/  FADD.FTZ R36, R36, -R231 ;  /* 0x800000e724247221 */ /* 0x000fe20000010000 */
[----:B------:R-:W-:Y:S01]  /*7770*/  MUFU.EX2 R89, R89 ;  /* 0x0000005900597308 */ /* 0x000fe20000000800 */
[----:B------:R-:W-:Y:S01]  /*7780*/  FFMA.FTZ R201, R24, UR4, -R201 ;  /* 0x0000000418c97c23 */ /* 0x000fe200080108c9 */
[----:B------:R-:W-:-:S05]  /*7790*/  FSEL R24, R111, -INF , P1 ;  /* 0xff8000006f187808 */ /* 0x000fca0000800000 */
[----:B------:R-:W-:Y:S01]  /*77a0*/  FFMA.FTZ R203, R24, UR4, -R203 ;  /* 0x0000000418cb7c23 */ /* 0x000fe200080108cb */
[----:B------:R-:W-:Y:S08]  /*77b0*/  MUFU.EX2 R96, R96 ;  /* 0x0000006000607308 */ /* 0x000ff00000000800 */
[----:B------:R1:W2:Y:S01]  /*77c0*/  MUFU.EX2 R24, R204 ;  /* 0x000000cc00187308 */ /* 0x0002a20000000800 */
[----:B------:R-:W-:-:S07]  /*77d0*/  FFMA.FTZ R72, -R72, R72, 1 ;  /* 0x3f80000048487423 */ /* 0x000fce0000010148 */
[----:B------:R-:W3:Y:S01]  /*77e0*/  MUFU.EX2 R94, R94 ;  /* 0x0000005e005e7308 */ /* 0x000ee20000000800 */
[----:B-1----:R-:W-:-:S05]  /*77f0*/  FSEL R204, R112, -INF , P2 ;  /* 0xff80000070cc7808 */ /* 0x002fca0001000000 */
[--C-:B------:R-:W-:Y:S01]  /*7800*/  FFMA.FTZ R204, R204, UR4, -R205.reuse ;  /* 0x00000004cccc7c23 */ /* 0x100fe200080108cd */
[----:B------:R-:W-:Y:S01]  /*7810*/  FFMA.FTZ R205, R207, UR4, -R205 ;  /* 0x00000004cfcd7c23 */ /* 0x000fe200080108cd */
[----:B------:R-:W-:Y:S01]  /*7820*/  FSEL R207, R113, -INF , P2 ;  /* 0xff80000071cf7808 */ /* 0x000fe20001000000 */
[----:B------:R-:W-:Y:S04]  /*7830*/  MUFU.EX2 R95, R95 ;  /* 0x0000005f005f7308 */ /* 0x000fe80000000800 */
[--C-:B------:R-:W-:Y:S01]  /*7840*/  FFMA.FTZ R207, R207, UR4, -R208.reuse ;  /* 0x00000004cfcf7c23 */ /* 0x100fe200080108d0 */
[----:B------:R-:W-:Y:S01]  /*7850*/  FFMA.FTZ R208, R13, UR4, -R208 ;  /* 0x000000040dd07c23 */ /* 0x000fe200080108d0 */
[----:B------:R-:W-:Y:S01]  /*7860*/  FSEL R13, R197, -INF , P1 ;  /* 0xff800000c50d7808 */ /* 0x000fe20000800000 */
[----:B------:R-:W-:Y:S01]  /*7870*/  FFMA.FTZ R73, -R73, R73, 1 ;  /* 0x3f80000049497423 */ /* 0x000fe20000010149 */
[----:B------:R-:W-:Y:S01]  /*7880*/  FFMA.FTZ R75, -R75, R75, 1 ;  /* 0x3f8000004b4b7423 */ /* 0x000fe2000001014b */
[----:B------:R-:W-:Y:S01]  /*7890*/  FFMA.FTZ R76, -R76, R76, 1 ;  /* 0x3f8000004c4c7423 */ /* 0x000fe2000001014c */
[----:B------:R-:W-:Y:S01]  /*78a0*/  FFMA.FTZ R81, -R81, R81, 1 ;  /* 0x3f80000051517423 */ /* 0x000fe20000010151 */
[----:B------:R-:W-:Y:S01]  /*78b0*/  FFMA.FTZ R210, R13, UR4, -R210 ;  /* 0x000000040dd27c23 */ /* 0x000fe200080108d2 */
[----:B------:R-:W-:Y:S01]  /*78c0*/  FFMA.FTZ R80, -R80, R80, 1 ;  /* 0x3f80000050507423 */ /* 0x000fe20000010150 */
[----:B------:R1:W4:Y:S01]  /*78d0*/  MUFU.EX2 R13, R211 ;  /* 0x000000d3000d7308 */ /* 0x0003220000000800 */
[----:B------:R-:W-:Y:S01]  /*78e0*/  FFMA.FTZ R83, -R83, R83, 1 ;  /* 0x3f80000053537423 */ /* 0x000fe20000010153 */
[----:B------:R-:W-:Y:S01]  /*78f0*/  FFMA.FTZ R99, -R99, R99, 1 ;  /* 0x3f80000063637423 */ /* 0x000fe20000010163 */
[----:B------:R-:W-:-:S05]  /*7900*/  FFMA.FTZ R78, -R78, R78, 1 ;  /* 0x3f8000004e4e7423 */ /* 0x000fca000001014e */
[----:B------:R-:W-:Y:S01]  /*7910*/  MUFU.EX2 R93, R93 ;  /* 0x0000005d005d7308 */ /* 0x000fe20000000800 */
[--C-:B-1----:R-:W-:Y:S01]  /*7920*/  FFMA.FTZ R211, R228, UR4, -R212.reuse ;  /* 0x00000004e4d37c23 */ /* 0x102fe200080108d4 */
        /* <DEDUP_REMOVED lines=9> */
[----:B------:R-:W-:Y:S01]  /*79c0*/  FMUL.FTZ R35, R91, R35 ;  /* 0x000000235b237220 */ /* 0x000fe20000410000 */
[----:B------:R-:W-:Y:S01]  /*79d0*/  FMUL.FTZ R30, R84, R30 ;  /* 0x0000001e541e7220 */ /* 0x000fe20000410000 */
[----:B------:R-:W1:Y:S01]  /*79e0*/  SHFL.IDX PT, R228, R227, R228, 0x1f ;  /* 0x00001fe4e3e47589 */ /* 0x000e6200000e0000 */
[----:B------:R-:W-:-:S02]  /*79f0*/  VIADD R231, R9, 0x10 ;  /* 0x0000001009e77836 */ /* 0x000fc40000000000 */
[----:B------:R-:W-:Y:S01]  /*7a00*/  FMUL.FTZ R36, R26, R36 ;  /* 0x000000241a247220 */ /* 0x000fe20000410000 */
[----:B------:R-:W-:Y:S01]  /*7a10*/  IADD3 R233, R9, 0x18, RZ ;  /* 0x0000001809e97810 */ /* 0x000fe20007ffe0ff */
[----:B------:R-:W2:Y:S01]  /*7a20*/  SHFL.IDX PT, R227, R227, R12, 0x1f ;  /* 0x00001f0ce3e37589 */ /* 0x000ea200000e0000 */
[----:B------:R-:W-:Y:S01]  /*7a30*/  FFMA.FTZ R79, -R79, R79, 1 ;  /* 0x3f8000004f4f7423 */ /* 0x000fe2000001014f */
[----:B------:R-:W-:Y:S08]  /*7a40*/  MUFU.EX2 R211, R211 ;  /* 0x000000d300d37308 */ /* 0x000ff00000000800 */
[----:B------:R-:W-:Y:S08]  /*7a50*/  MUFU.EX2 R203, R203 ;  /* 0x000000cb00cb7308 */ /* 0x000ff00000000800 */
[----:B------:R-:W-:Y:S08]  /*7a60*/  MUFU.EX2 R199, R199 ;  /* 0x000000c700c77308 */ /* 0x000ff00000000800 */
[----:B------:R-:W-:Y:S01]  /*7a70*/  MUFU.EX2 R204, R204 ;  /* 0x000000cc00cc7308 */ /* 0x000fe20000000800 */
[----:B-1----:R-:W-:Y:S01]  /*7a80*/  FADD.FTZ R34, R34, -R228 ;  /* 0x800000e422227221 */ /* 0x002fe20000010000 */
[--C-:B--2---:R-:W-:Y:S01]  /*7a90*/  FADD.FTZ R37, R37, -R227.reuse ;  /* 0x800000e325257221 */ /* 0x104fe20000010000 */
[----:B------:R-:W-:-:S05]  /*7aa0*/  FADD.FTZ R39, R39, -R227 ;  /* 0x800000e327277221 */ /* 0x000fca0000010000 */
        /* <DEDUP_REMOVED lines=17> */
[----:B------:R-:W-:Y:S01]  /*7bc0*/  FFMA.FTZ R196, -R196, R196, 1 ;  /* 0x3f800000c4c47423 */ /* 0x000fe200000101c4 */
[----:B------:R-:W-:Y:S01]  /*7bd0*/  FFMA.FTZ R119, -R119, R119, 1 ;  /* 0x3f80000077777423 */ /* 0x000fe20000010177 */
[----:B------:R-:W-:Y:S01]  /*7be0*/  R2UR UR4, R236 ;  /* 0x00000000ec0472ca */ /* 0x000fe200000e0000 */
[----:B-1----:R-:W-:-:S03]  /*7bf0*/  FFMA.FTZ R226, -R18, R18, 1 ;  /* 0x3f80000012e27423 */ /* 0x002fc60000010112 */
[----:B------:R1:W-:Y:S02]  /*7c00*/  MUFU.EX2 R18, R215 ;  /* 0x000000d700127308 */ /* 0x0003e40000000800 */
[----:B-1----:R-:W-:Y:S01]  /*7c10*/  FMUL.FTZ R215, R226, R234 ;  /* 0x000000eae2d77220 */ /* 0x002fe20000410000 */
[--C-:B------:R-:W-:Y:S01]  /*7c20*/  FADD.FTZ R226, R25, -R232.reuse ;  /* 0x800000e819e27221 */ /* 0x100fe20000010000 */
[----:B------:R-:W-:-:S04]  /*7c30*/  FADD.FTZ R232, R27, -R232 ;  /* 0x800000e81be87221 */ /* 0x000fc80000010000 */
[----:B------:R1:W-:Y:S01]  /*7c40*/  MUFU.EX2 R25, R225 ;  /* 0x000000e100197308 */ /* 0x0003e20000000800 */
[----:B------:R-:W-:-:S07]  /*7c50*/  FMUL.FTZ R34, R90, R34 ;  /* 0x000000225a227220 */ /* 0x000fce0000410000 */
[----:B------:R2:W-:Y:S01]  /*7c60*/  MUFU.EX2 R27, R223 ;  /* 0x000000df001b7308 */ /* 0x0005e20000000800 */
[----:B-1----:R-:W-:Y:S01]  /*7c70*/  FADD.FTZ R225, R32, -R228 ;  /* 0x800000e420e17221 */ /* 0x002fe20000010000 */
[----:B------:R-:W-:Y:S01]  /*7c80*/  FADD.FTZ R228, R33, -R230 ;  /* 0x800000e621e47221 */ /* 0x000fe20000010000 */
[----:B------:R-:W-:-:S05]  /*7c90*/  FFMA.FTZ R33, -R6, R6, 1 ;  /* 0x3f80000006217423 */ /* 0x000fca0000010106 */
[----:B------:R1:W-:Y:S01]  /*7ca0*/  MUFU.EX2 R32, R224 ;  /* 0x000000e000207308 */ /* 0x0003e20000000800 */
[----:B--2---:R-:W-:Y:S01]  /*7cb0*/  FFMA.FTZ R223, -R5, R5, 1 ;  /* 0x3f80000005df7423 */ /* 0x004fe20000010105 */
[----:B------:R-:W-:Y:S01]  /*7cc0*/  FMUL.FTZ R232, R88, R232 ;  /* 0x000000e858e87220 */ /* 0x000fe20000410000 */
[----:B------:R-:W-:Y:S01]  /*7cd0*/  FMUL.FTZ R225, R15, R225 ;  /* 0x000000e10fe17220 */ /* 0x000fe20000410000 */
[----:B------:R-:W-:Y:S01]  /*7ce0*/  FFMA.FTZ R227, -R3, R3, 1 ;  /* 0x3f80000003e37423 */ /* 0x000fe20000010103 */
[----:B------:R-:W-:Y:S01]  /*7cf0*/  FMUL.FTZ R228, R92, R228 ;  /* 0x000000e45ce47220 */ /* 0x000fe20000410000 */
[----:B------:R-:W-:Y:S02]  /*7d00*/  VIADD R230, R9, 0x14 ;  /* 0x0000001409e67836 */ /* 0x000fe40000000000 */
[----:B------:R-:W-:Y:S01]  /*7d10*/  FMUL.FTZ R72, R72, R36 ;  /* 0x0000002448487220 */ /* 0x000fe20000410000 */
[----:B------:R-:W-:Y:S01]  /*7d20*/  FMUL.FTZ R37, R89, R37 ;  /* 0x0000002559257220 */ /* 0x000fe20000410000 */
[----:B-1----:R-:W-:Y:S01]  /*7d30*/  FMUL.FTZ R224, R117, R226 ;  /* 0x000000e275e07220 */ /* 0x002fe20000410000 */
[----:B------:R1:W5:Y:S04]  /*7d40*/  LDL.LU R6, [R1+0x44] ;  /* 0x0000440001067983 */ /* 0x0003680000300800 */
[----:B------:R2:W3:Y:S01]  /*7d50*/  LDS R226, [R10+0x380] ;  /* 0x000380000ae27984 */ /* 0x0004e20000000800 */
[----:B------:R-:W-:Y:S01]  /*7d60*/  FMUL.FTZ R224, R33, R224 ;  /* 0x000000e021e07220 */ /* 0x000fe20000410000 */
[----:B------:R-:W-:Y:S01]  /*7d70*/  FFMA.FTZ R33, -R4, R4, 1 ;  /* 0x3f80000004217423 */ /* 0x000fe20000010104 */
[----:B------:R-:W-:Y:S01]  /*7d80*/  FMUL.FTZ R223, R223, R232 ;  /* 0x000000e8dfdf7220 */ /* 0x000fe20000410000 */
[----:B------:R-:W-:Y:S01]  /*7d90*/  FMUL.FTZ R30, R227, R30 ;  /* 0x0000001ee31e7220 */ /* 0x000fe20000410000 */
[----:B------:R-:W-:Y:S01]  /*7da0*/  FMUL.FTZ R36, R96, R39 ;  /* 0x0000002760247220 */ /* 0x000fe20000410000 */
[----:B------:R1:W5:Y:S01]  /*7db0*/  LDL.LU R5, [R1+0x40] ;  /* 0x0000400001057983 */ /* 0x0003620000300800 */
[----:B--2---:R2:W-:Y:S01]  /*7dc0*/  MUFU.EX2 R10, R222 ;  /* 0x000000de000a7308 */ /* 0x0045e20000000800 */
[----:B------:R-:W-:Y:S01]  /*7dd0*/  IADD3 R232, R9, 0xc, RZ ;  /* 0x0000000c09e87810 */ /* 0x000fe20007ffe0ff */
[----:B------:R-:W-:Y:S01]  /*7de0*/  FMUL.FTZ R39, R73, R37 ;  /* 0x0000002549277220 */ /* 0x000fe20000410000 */
[----:B------:R1:W5:Y:S01]  /*7df0*/  LDL.LU R4, [R1+0x3c] ;  /* 0x00003c0001047983 */ /* 0x0003620000300800 */
[----:B--2---:R-:W-:Y:S01]  /*7e00*/  FMUL.FTZ R222, R33, R28 ;  /* 0x0000001c21de7220 */ /* 0x004fe20000410000 */
[----:B------:R-:W-:-:S03]  /*7e10*/  FFMA.FTZ R28, -R2, R2, 1 ;  /* 0x3f800000021c7423 */ /* 0x000fc60000010102 */
[----:B------:R2:W1:Y:S01]  /*7e20*/  MUFU.EX2 R33, R220 ;  /* 0x000000dc00217308 */ /* 0x0004620000000800 */
[----:B------:R-:W-:Y:S01]  /*7e30*/  FMUL.FTZ R37, R75, R36 ;  /* 0x000000244b257220 */ /* 0x000fe20000410000 */
[----:B------:R1:W5:Y:S04]  /*7e40*/  LDL.LU R3, [R1+0x38] ;  /* 0x0000380001037983 */ /* 0x0003680000300800 */
[----:B------:R1:W5:Y:S01]  /*7e50*/  LDL.LU R2, [R1+0x34] ;  /* 0x0000340001027983 */ /* 0x0003620000300800 */
[----:B------:R-:W-:Y:S01]  /*7e60*/  VIADD R234, R9, 0x1c ;  /* 0x0000001c09ea7836 */ /* 0x000fe20000000000 */
[----:B------:R-:W-:Y:S01]  /*7e70*/  MUFU.EX2 R36, R206 ;  /* 0x000000ce00247308 */ /* 0x000fe20000000800 */
[----:B--2---:R-:W-:Y:S01]  /*7e80*/  FMUL.FTZ R220, R14, R31 ;  /* 0x0000001f0edc7220 */ /* 0x004fe20000410000 */
[----:B------:R-:W-:Y:S01]  /*7e90*/  FMUL.FTZ R31, R28, R29 ;  /* 0x0000001d1c1f7220 */ /* 0x000fe20000410000 */
[----:B------:R-:W-:Y:S01]  /*7ea0*/  FFMA.FTZ R28, -R20, R20, 1 ;  /* 0x3f800000141c7423 */ /* 0x000fe20000010114 */
[----:B------:R-:W-:Y:S01]  /*7eb0*/  LDS R73, [R11+0x380] ;  /* 0x000380000b497984 */ /* 0x000fe20000000800 */
[----:B------:R-:W-:Y:S01]  /*7ec0*/  FMUL.FTZ R29, R237, R220 ;  /* 0x000000dced1d7220 */ /* 0x000fe20000410000 */
[----:B------:R-:W-:Y:S01]  /*7ed0*/  FFMA.FTZ R220, -R235, R235, 1 ;  /* 0x3f800000ebdc7423 */ /* 0x000fe200000101eb */
[----:B------:R-:W-:Y:S01]  /*7ee0*/  VIADD R235, R9, 0x8 ;  /* 0x0000000809eb7836 */ /* 0x000fe20000000000 */
[----:B------:R2:W1:Y:S02]  /*7ef0*/  MUFU.EX2 R20, R217 ;  /* 0x000000d900147308 */ /* 0x0004640000000800 */
[----:B------:R-:W-:Y:S01]  /*7f00*/  FMUL.FTZ R220, R220, R225 ;  /* 0x000000e1dcdc7220 */ /* 0x000fe20000410000 */
[----:B------:R-:W-:Y:S01]  /*7f10*/  FFMA.FTZ R225, -R19, R19, 1 ;  /* 0x3f80000013e17423 */ /* 0x000fe20000010113 */
[----:B---3--:R-:W3:Y:S03]  /*7f20*/  SHFL.IDX PT, R227, R226, R231, 0x1f ;  /* 0x00001fe7e2e37589 */ /* 0x008ee600000e0000 */
[----:B------:R-:W-:Y:S01]  /*7f30*/  FMUL.FTZ R225, R225, R228 ;  /* 0x000000e4e1e17220 */ /* 0x000fe20000410000 */
[----:B------:R4:W-:Y:S01]  /*7f40*/  MUFU.EX2 R19, R221 ;  /* 0x000000dd00137308 */ /* 0x0009e20000000800 */
[----:B--2---:R-:W-:Y:S01]  /*7f50*/  FMUL.FTZ R217, R28, R34 ;  /* 0x000000221cd97220 */ /* 0x004fe20000410000 */
[----:B------:R-:W-:Y:S01]  /*7f60*/  FFMA.FTZ R34, -R74, R74, 1 ;  /* 0x3f8000004a227423 */ /* 0x000fe2000001014a */
[----:B------:R-:W2:Y:S03]  /*7f70*/  SHFL.IDX PT, R28, R226, R9, 0x1f ;  /* 0x00001f09e21c7589 */ /* 0x000ea600000e0000 */
[----:B------:R-:W-:Y:S01]  /*7f80*/  FMUL.FTZ R38, R34, R38 ;  /* 0x0000002622267220 */ /* 0x000fe20000410000 */
[----:B------:R-:W1:Y:S01]  /*7f90*/  SHFL.IDX PT, R74, R226, R115, 0x1f ;  /* 0x00001f73e24a7589 */ /* 0x000e6200000e0000 */
[----:B------:R3:W-:Y:S01]  /*7fa0*/  MUFU.EX2 R34, R219 ;  /* 0x000000db00227308 */ /* 0x0007e20000000800 */
[----:B----4-:R-:W-:-:S02]  /*7fb0*/  FMUL.FTZ R221, R21, R35 ;  /* 0x0000002315dd7220 */ /* 0x010fc40000410000 */
[----:B------:R-:W4:Y:S04]  /*7fc0*/  SHFL.IDX PT, R228, R226, R230, 0x1f ;  /* 0x00001fe6e2e47589 */ /* 0x000f2800000e0000 */
[----:B------:R-:W-:Y:S01]  /*7fd0*/  SHFL.IDX PT, R229, R226, R233, 0x1f ;  /* 0x00001fe9e2e57589 */ /* 0x000fe200000e0000 */
[----:B------:R2:W-:Y:S03]  /*7fe0*/  MUFU.EX2 R21, R218 ;  /* 0x000000da00157308 */ /* 0x0005e60000000800 */
[----:B---3--:R-:W3:Y:S01]  /*7ff0*/  SHFL.IDX PT, R219, R226, R232, 0x1f ;  /* 0x00001fe8e2db7589 */ /* 0x008ee200000e0000 */
[--C-:B------:R-:W-:Y:S01]  /*8000*/  FADD.FTZ R48, R48, -R227.reuse ;  /* 0x800000e330307221 */ /* 0x100fe20000010000 */
[----:B------:R-:W-:-:S03]  /*8010*/  FADD.FTZ R50, R50, -R227 ;  /* 0x800000e332327221 */ /* 0x000fc60000010000 */
[----:B------:R-:W3:Y:S01]  /*8020*/  MUFU.EX2 R35, R216 ;  /* 0x000000d800237308 */ /* 0x000ee20000000800 */
[----:B--2---:R-:W2:Y:S01]  /*8030*/  SHFL.IDX PT, R218, R226, R235, 0x1f ;  /* 0x00001febe2da7589 */ /* 0x004ea200000e0000 */
[--C-:B------:R-:W-:Y:S01]  /*8040*/  FADD.FTZ R40, R40, -R28.reuse ;  /* 0x8000001c28287221 */ /* 0x100fe20000010000 */
[----:B------:R-:W-:Y:S01]  /*8050*/  FADD.FTZ R28, R42, -R28 ;  /* 0x8000001c2a1c7221 */ /* 0x000fe20000010000 */
[----:B------:R-:W-:Y:S01]  /*8060*/  FFMA.FTZ R42, -R77, R77, 1 ;  /* 0x3f8000004d2a7423 */ /* 0x000fe2000001014d */
[----:B------:R-:W-:Y:S01]  /*8070*/  SHFL.IDX PT, R226, R226, R234, 0x1f ;  /* 0x00001feae2e27589 */ /* 0x000fe200000e0000 */
[--C-:B-1----:R-:W-:Y:S01]  /*8080*/  FADD.FTZ R41, R41, -R74.reuse ;  /* 0x8000004a29297221 */ /* 0x102fe20000010000 */
[----:B------:R-:W-:Y:S01]  /*8090*/  FMUL.FTZ R75, R94, R40 ;  /* 0x000000285e4b7220 */ /* 0x000fe20000410000 */
[----:B------:R-:W-:Y:S01]  /*80a0*/  FMUL.FTZ R77, R13, R28 ;  /* 0x0000001c0d4d7220 */ /* 0x000fe20000410000 */
[----:B------:R-:W-:Y:S01]  /*80b0*/  FADD.FTZ R43, R43, -R74 ;  /* 0x8000004a2b2b7221 */ /* 0x000fe20000010000 */
[--C-:B----4-:R-:W-:Y:S01]  /*80c0*/  FADD.FTZ R49, R49, -R228.reuse ;  /* 0x800000e431317221 */ /* 0x110fe20000010000 */
[----:B------:R-:W-:Y:S01]  /*80d0*/  FADD.FTZ R51, R51, -R228 ;  /* 0x800000e433337221 */ /* 0x000fe20000010000 */
[----:B------:R-:W-:Y:S01]  /*80e0*/  FMUL.FTZ R11, R78, R77 ;  /* 0x0000004d4e0b7220 */ /* 0x000fe20000410000 */
[----:B------:R-:W-:Y:S01]  /*80f0*/  SHFL.IDX PT, R74, R73, R232, 0x1f ;  /* 0x00001fe8494a7589 */ /* 0x000fe200000e0000 */
[----:B------:R-:W-:Y:S01]  /*8100*/  FMUL.FTZ R49, R33, R49 ;  /* 0x0000003121317220 */ /* 0x000fe20000410000 */
[----:B------:R-:W-:Y:S01]  /*8110*/  FMUL.FTZ R40, R93, R43 ;  /* 0x0000002b5d287220 */ /* 0x000fe20000410000 */
[----:B------:R-:W-:Y:S01]  /*8120*/  FFMA.FTZ R43, -R82, R82, 1 ;  /* 0x3f800000522b7423 */ /* 0x000fe20000010152 */
[----:B------:R-:W1:Y:S01]  /*8130*/  SHFL.IDX PT, R78, R73, R115, 0x1f ;  /* 0x00001f73494e7589 */ /* 0x000e6200000e0000 */
[--C-:B---3--:R-:W-:Y:S01]  /*8140*/  FADD.FTZ R45, R45, -R219.reuse ;  /* 0x800000db2d2d7221 */ /* 0x108fe20000010000 */
[----:B------:R-:W-:Y:S01]  /*8150*/  FADD.FTZ R47, R47, -R219 ;  /* 0x800000db2f2f7221 */ /* 0x000fe20000010000 */
[----:B------:R-:W-:Y:S01]  /*8160*/  FMUL.FTZ R219, R95, R41 ;  /* 0x000000295fdb7220 */ /* 0x000fe20000410000 */
[----:B------:R-:W-:Y:S01]  /*8170*/  FMUL.FTZ R41, R76, R75 ;  /* 0x0000004b4c297220 */ /* 0x000fe20000410000 */
[----:B------:R-:W-:Y:S01]  /*8180*/  FMUL.FTZ R28, R25, R45 ;  /* 0x0000002d191c7220 */ /* 0x000fe20000410000 */
[----:B------:R-:W3:Y:S01]  /*8190*/  SHFL.IDX PT, R77, R73, R231, 0x1f ;  /* 0x00001fe7494d7589 */ /* 0x000ee200000e0000 */
[--C-:B--2---:R-:W-:Y:S01]  /*81a0*/  FADD.FTZ R44, R44, -R218.reuse ;  /* 0x800000da2c2c7221 */ /* 0x104fe20000010000 */
[----:B------:R-:W-:Y:S01]  /*81b0*/  FADD.FTZ R46, R46, -R218 ;  /* 0x800000da2e2e7221 */ /* 0x000fe20000010000 */
[----:B------:R-:W-:Y:S01]  /*81c0*/  FMUL.FTZ R45, R81, R28 ;  /* 0x0000001c512d7220 */ /* 0x000fe20000410000 */
[----:B------:R-:W-:Y:S01]  /*81d0*/  FMUL.FTZ R28, R27, R47 ;  /* 0x0000002f1b1c7220 */ /* 0x000fe20000410000 */
[----:B------:R-:W-:Y:S01]  /*81e0*/  FMUL.FTZ R75, R12, R44 ;  /* 0x0000002c0c4b7220 */ /* 0x000fe20000410000 */
[----:B------:R-:W-:Y:S01]  /*81f0*/  FMUL.FTZ R47, R32, R48 ;  /* 0x00000030202f7220 */ /* 0x000fe20000410000 */
[----:B------:R-:W2:Y:S01]  /*8200*/  SHFL.IDX PT, R81, R73, R9, 0x1f ;  /* 0x00001f0949517589 */ /* 0x000ea200000e0000 */
        /* <DEDUP_REMOVED lines=10> */
[----:B------:R-:W4:Y:S01]  /*82b0*/  LDL R99, [R1+0x1c] ;  /* 0x00001c0001637983 */ /* 0x000f220000100800 */
[----:B------:R-:W-:Y:S01]  /*82c0*/  FFMA.FTZ R46, -R98, R98, 1 ;  /* 0x3f800000622e7423 */ /* 0x000fe20000010162 */
[----:B-1----:R-:W-:Y:S01]  /*82d0*/  FADD.FTZ R59, R59, -R78 ;  /* 0x8000004e3b3b7221 */ /* 0x002fe20000010000 */
[----:B------:R-:W-:Y:S01]  /*82e0*/  FADD.FTZ R61, R61, -R74 ;  /* 0x8000004a3d3d7221 */ /* 0x000fe20000010000 */
[----:B------:R-:W1:Y:S01]  /*82f0*/  SHFL.IDX PT, R79, R73, R235, 0x1f ;  /* 0x00001feb494f7589 */ /* 0x000e6200000e0000 */
[----:B------:R-:W-:Y:S01]  /*8300*/  FMUL.FTZ R46, R46, R75 ;  /* 0x0000004b2e2e7220 */ /* 0x000fe20000410000 */
[--C-:B------:R-:W-:Y:S01]  /*8310*/  FADD.FTZ R55, R55, -R226.reuse ;  /* 0x800000e237377221 */ /* 0x100fe20000010000 */
[----:B------:R-:W1:Y:S01]  /*8320*/  MUFU.EX2 R206, R209 ;  /* 0x000000d100ce7308 */ /* 0x000e620000000800 */
[----:B------:R-:W1:Y:S01]  /*8330*/  SHFL.IDX PT, R28, R73, R230, 0x1f ;  /* 0x00001fe6491c7589 */ /* 0x000e6200000e0000 */
[--C-:B------:R-:W-:Y:S01]  /*8340*/  FADD.FTZ R52, R52, -R229.reuse ;  /* 0x800000e534347221 */ /* 0x100fe20000010000 */
[----:B------:R-:W-:Y:S01]  /*8350*/  FADD.FTZ R54, R54, -R229 ;  /* 0x800000e536367221 */ /* 0x000fe20000010000 */
[----:B------:R-:W-:Y:S01]  /*8360*/  FADD.FTZ R53, R53, -R226 ;  /* 0x800000e235357221 */ /* 0x000fe20000010000 */
[----:B------:R-:W1:Y:S01]  /*8370*/  SHFL.IDX PT, R76, R73, R234, 0x1f ;  /* 0x00001fea494c7589 */ /* 0x000e6200000e0000 */
[----:B---3--:R-:W-:-:S02]  /*8380*/  FADD.FTZ R66, R66, -R77 ;  /* 0x8000004d42427221 */ /* 0x008fc40000010000 */
[----:B------:R-:W3:Y:S01]  /*8390*/  MUFU.EX2 R213, R213 ;  /* 0x000000d500d57308 */ /* 0x000ee20000000800 */
[----:B------:R2:W3:Y:S01]  /*83a0*/  SHFL.IDX PT, R75, R73, R233, 0x1f ;  /* 0x00001fe9494b7589 */ /* 0x0004e200000e0000 */
[----:B------:R-:W-:Y:S01]  /*83b0*/  FFMA.FTZ R82, -R114, R114, 1 ;  /* 0x3f80000072527423 */ /* 0x000fe20000010172 */
[----:B------:R-:W-:Y:S01]  /*83c0*/  FMUL.FTZ R42, R42, R219 ;  /* 0x000000db2a2a7220 */ /* 0x000fe20000410000 */
[----:B------:R-:W-:Y:S01]  /*83d0*/  FMUL.FTZ R47, R194, R47 ;  /* 0x0000002fc22f7220 */ /* 0x000fe20000410000 */
[----:B--2---:R-:W-:Y:S01]  /*83e0*/  FADD.FTZ R73, R56, -R81 ;  /* 0x8000005138497221 */ /* 0x004fe20000010000 */
[----:B------:R-:W-:Y:S01]  /*83f0*/  FADD.FTZ R56, R57, -R78 ;  /* 0x8000004e39387221 */ /* 0x000fe20000010000 */
[----:B------:R-:W-:Y:S01]  /*8400*/  FADD.FTZ R78, R63, -R74 ;  /* 0x8000004a3f4e7221 */ /* 0x000fe20000010000 */
[----:B------:R-:W-:Y:S01]  /*8410*/  FFMA.FTZ R74, -R104, R104, 1 ;  /* 0x3f800000684a7423 */ /* 0x000fe20000010168 */
[----:B------:R-:W-:Y:S01]  /*8420*/  FMUL.FTZ R73, R36, R73 ;  /* 0x0000004924497220 */ /* 0x000fe20000410000 */
[----:B------:R-:W-:Y:S01]  /*8430*/  FADD.FTZ R57, R64, -R77 ;  /* 0x8000004d40397221 */ /* 0x000fe20000010000 */
[----:B------:R-:W-:-:S02]  /*8440*/  FFMA.FTZ R77, -R105, R105, 1 ;  /* 0x3f800000694d7423 */ /* 0x000fc40000010169 */
[----:B------:R-:W-:Y:S01]  /*8450*/  FMUL.FTZ R74, R74, R73 ;  /* 0x000000494a4a7220 */ /* 0x000fe20000410000 */
[----:B------:R-:W-:Y:S01]  /*8460*/  FMUL.FTZ R56, R211, R56 ;  /* 0x00000038d3387220 */ /* 0x000fe20000410000 */
[----:B------:R-:W2:Y:S01]  /*8470*/  MUFU.EX2 R73, R214 ;  /* 0x000000d600497308 */ /* 0x000ea20000000800 */
[----:B------:R-:W-:Y:S01]  /*8480*/  FMUL.FTZ R80, R35, R55 ;  /* 0x0000003723507220 */ /* 0x000fe20000410000 */
[--C-:B-1----:R-:W-:Y:S01]  /*8490*/  FADD.FTZ R55, R60, -R79.reuse ;  /* 0x8000004f3c377221 */ /* 0x102fe20000010000 */
[----:B------:R-:W-:Y:S01]  /*84a0*/  FADD.FTZ R62, R62, -R79 ;  /* 0x8000004f3e3e7221 */ /* 0x000fe20000010000 */
[----:B------:R-:W-:Y:S01]  /*84b0*/  FMUL.FTZ R77, R77, R56 ;  /* 0x000000384d4d7220 */ /* 0x000fe20000410000 */
[----:B------:R-:W-:Y:S01]  /*84c0*/  FADD.FTZ R58, R58, -R81 ;  /* 0x800000513a3a7221 */ /* 0x000fe20000010000 */
[----:B------:R-:W-:Y:S01]  /*84d0*/  FFMA.FTZ R79, -R111, R111, 1 ;  /* 0x3f8000006f4f7423 */ /* 0x000fe2000001016f */
[----:B------:R-:W-:Y:S01]  /*84e0*/  FMUL.FTZ R56, R203, R78 ;  /* 0x0000004ecb387220 */ /* 0x000fe20000410000 */
[----:B------:R-:W-:Y:S01]  /*84f0*/  FFMA.FTZ R51, -R102, R102, 1 ;  /* 0x3f80000066337423 */ /* 0x000fe20000010166 */
[----:B------:R-:W-:Y:S01]  /*8500*/  FMUL.FTZ R83, R19, R52 ;  /* 0x0000003413537220 */ /* 0x000fe20000410000 */
[----:B------:R-:W-:Y:S01]  /*8510*/  FMUL.FTZ R54, R21, R54 ;  /* 0x0000003615367220 */ /* 0x000fe20000410000 */
[--C-:B------:R-:W-:Y:S01]  /*8520*/  FADD.FTZ R60, R65, -R28.reuse ;  /* 0x8000001c413c7221 */ /* 0x100fe20000010000 */
[----:B------:R-:W-:Y:S01]  /*8530*/  FADD.FTZ R67, R67, -R28 ;  /* 0x8000001c43437221 */ /* 0x000fe20000010000 */
[----:B------:R-:W-:Y:S01]  /*8540*/  FMUL.FTZ R52, R34, R53 ;  /* 0x0000003522347220 */ /* 0x000fe20000410000 */
[--C-:B------:R-:W-:Y:S01]  /*8550*/  FADD.FTZ R28, R69, -R76.reuse ;  /* 0x8000004c451c7221 */ /* 0x100fe20000010000 */
[----:B------:R-:W-:Y:S01]  /*8560*/  FMUL.FTZ R69, R199, R58 ;  /* 0x0000003ac7457220 */ /* 0x000fe20000410000 */
[----:B------:R-:W-:Y:S01]  /*8570*/  FMUL.FTZ R79, R79, R56 ;  /* 0x000000384f4f7220 */ /* 0x000fe20000410000 */
[--C-:B---3--:R-:W-:Y:S01]  /*8580*/  FADD.FTZ R63, R68, -R75.reuse ;  /* 0x8000004b443f7221 */ /* 0x108fe20000010000 */
        /* <DEDUP_REMOVED lines=9> */
[----:B------:R-:W-:Y:S01]  /*8620*/  FADD.FTZ R64, R71, -R76 ;  /* 0x8000004c47407221 */ /* 0x000fe20000010000 */
[----:B------:R-:W-:Y:S01]  /*8630*/  FMUL.FTZ R52, R103, R80 ;  /* 0x0000005067347220 */ /* 0x000fe20000410000 */
        /* <DEDUP_REMOVED lines=278> */
.L_x_2858:
        /* <DEDUP_REMOVED lines=58> */
.L_x_2859:
        /* <DEDUP_REMOVED lines=12> */
.L_x_2849:
        /* <DEDUP_REMOVED lines=34> */
.L_x_2829:
[----:B------:R-:W-:Y:S05]  /*9e20*/  @P0 BRA `(.L_x_2828) ;  /* 0x0000004000f40947 */ /* 0x000fea0003800000 */
[----:B------:R-:W1:Y:S01]  /*9e30*/  LDC R12, c[0x0][0x850] ;  /* 0x00021400ff0c7b82 */ /* 0x000e620000000800 */
[----:B------:R-:W2:Y:S01]  /*9e40*/  S2R R20, SR_TID.X ;  /* 0x0000000000147919 */ /* 0x000ea20000002100 */
[----:B------:R-:W-:Y:S01]  /*9e50*/  ULOP3.LUT UR4, URZ, UR38, URZ, 0x33, !UPT ;  /* 0x000000263f047292 */ /* 0x000fe2000f8e333f */
[----:B------:R-:W-:Y:S01]  /*9e60*/  MOV R7, UR40 ;  /* 0x0000002800077c02 */ /* 0x000fe20008000f00 */
[----:B------:R-:W-:Y:S01]  /*9e70*/  ULDC.64 UR6, c[0x0][0x840] ;  /* 0x0002100000067ab9 */ /* 0x000fe20000000a00 */
[----:B------:R-:W3:Y:S01]  /*9e80*/  S2R R21, SR_CgaCtaId ;  /* 0x0000000000157919 */ /* 0x000ee20000008800 */
[----:B------:R-:W-:Y:S02]  /*9e90*/  MOV R10, 0x400 ;  /* 0x00000400000a7802 */ /* 0x000fe40000000f00 */
[----:B------:R-:W4:Y:S08]  /*9ea0*/  LDC R2, c[0x0][0x8b4] ;  /* 0x00022d00ff027b82 */ /* 0x000f300000000800 */
[----:B------:R-:W5:Y:S01]  /*9eb0*/  LDC.64 R14, c[0x0][0x820] ;  /* 0x00020800ff0e7b82 */ /* 0x000f620000000a00 */
[----:B-1----:R-:W-:-:S07]  /*9ec0*/  ISETP.NE.AND P0, PT, R12, 0x1, PT ;  /* 0x000000010c00780c */ /* 0x002fce0003f05270 */
[----:B------:R-:W1:Y:S01]  /*9ed0*/  LDC.64 R16, c[0x0][0x848] ;  /* 0x00021200ff107b82 */ /* 0x000e620000000a00 */
[----:B----4-:R-:W-:Y:S01]  /*9ee0*/  VIADD R18, R2, UR4 ;  /* 0x0000000402127c36 */ /* 0x010fe20008000000 */
[----:B------:R-:W-:Y:S01]  /*9ef0*/  ULDC.64 UR4, c[0x0][0x818] ;  /* 0x0002060000047ab9 */ /* 0x000fe20000000a00 */
[----:B--2---:R-:W-:-:S05]  /*9f00*/  VIADD R19, R20, 0xffffff80 ;  /* 0xffffff8014137836 */ /* 0x004fca0000000000 */
[----:B------:R-:W2:Y:S01]  /*9f10*/  @P0 LDC R0, c[0x0][0x854] ;  /* 0x00021500ff000b82 */ /* 0x000ea20000000800 */
[----:B------:R-:W-:Y:S02]  /*9f20*/  SHF.L.U32 R4, R18, 0xd, RZ ;  /* 0x0000000d12047819 */ /* 0x000fe400000006ff */
[----:B------:R-:W-:Y:S02]  /*9f30*/  SHF.R.S32.HI R2, RZ, 0x1f, R19 ;  /* 0x0000001fff027819 */ /* 0x000fe40000011413 */
[----:B------:R-:W-:Y:S02]  /*9f40*/  SHF.R.S32.HI R5, RZ, 0x1f, R4 ;  /* 0x0000001fff057819 */ /* 0x000fe40000011404 */
[----:B------:R-:W-:Y:S01]  /*9f50*/  LEA.HI R9, R2, R19, RZ, 0x7 ;  /* 0x0000001302097211 */ /* 0x000fe200078f38ff */
[----:B------:R-:W4:Y:S01]  /*9f60*/  @P0 LDC R3, c[0x0][0x858] ;  /* 0x00021600ff030b82 */ /* 0x000f220000000800 */
[----:B---3--:R-:W-:Y:S01]  /*9f70*/  LEA R21, R21, R10, 0x18 ;  /* 0x0000000a15157211 */ /* 0x008fe200078ec0ff */
[----:B--2---:R-:W-:-:S05]  /*9f80*/  @P0 IMAD.HI.U32 R0, R0, UR40, RZ ;  /* 0x0000002800000c27 */ /* 0x004fca000f8e00ff */
[----:B----4-:R-:W-:-:S04]  /*9f90*/  @P0 SHF.R.U32.HI R7, RZ, R3, R0 ;  /* 0x00000003ff070219 */ /* 0x010fc80000011600 */
[----:B------:R-:W-:Y:S01]  /*9fa0*/  SHF.R.S32.HI R8, RZ, 0x1f, R7 ;  /* 0x0000001fff087819 */ /* 0x000fe20000011407 */
[----:B------:R-:W-:-:S04]  /*9fb0*/  IMAD.WIDE.U32 R2, R7, UR4, R4 ;  /* 0x0000000407027c25 */ /* 0x000fc8000f8e0004 */
[C---:B------:R-:W-:Y:S02]  /*9fc0*/  IMAD R6, R8.reuse, UR6, RZ ;  /* 0x0000000608067c24 */ /* 0x040fe4000f8e02ff */
[----:B------:R-:W-:Y:S01]  /*9fd0*/  IMAD R0, R8, UR4, RZ ;  /* 0x0000000408007c24 */ /* 0x000fe2000f8e02ff */
[----:B------:R-:W-:Y:S01]  /*9fe0*/  USHF.R.S32.HI UR4, URZ, 0x1f, UR39 ;  /* 0x0000001f3f047899 */ /* 0x000fe20008011427 */
[C---:B------:R-:W-:Y:S02]  /*9ff0*/  IMAD R13, R7.reuse, UR7, R6 ;  /* 0x00000007070d7c24 */ /* 0x040fe4000f8e0206 */
[----:B------:R-:W-:Y:S01]  /*a000*/  IMAD R11, R7, UR5, R0 ;  /* 0x00000005070b7c24 */ /* 0x000fe2000f8e0200 */
[C---:B------:R-:W-:Y:S01]  /*a010*/  LOP3.LUT R0, R9.reuse, 0xfffff80, RZ, 0xc0, !PT ;  /* 0x0fffff8009007812 */ /* 0x040fe200078ec0ff */
[----:B------:R-:W-:Y:S02]  /*a020*/  IMAD.SHL.U32 R6, R9, 0x20, RZ ;  /* 0x0000002009067824 */ /* 0x000fe400078e00ff */
[----:B------:R-:W-:Y:S01]  /*a030*/  IMAD.WIDE.U32 R4, R7, UR6, R4 ;  /* 0x0000000607047c25 */ /* 0x000fe2000f8e0004 */
[----:B------:R-:W-:-:S02]  /*a040*/  IADD3 R3, R3, R11, RZ ;  /* 0x0000000b03037210 */ /* 0x000fc40007ffe0ff */
[----:B------:R-:W-:Y:S01]  /*a050*/  LOP3.LUT R9, R6, 0x3ffff000, RZ, 0xc0, !PT ;  /* 0x3ffff00006097812 */ /* 0x000fe200078ec0ff */
[----:B------:R-:W-:Y:S02]  /*a060*/  IMAD.IADD R0, R19, 0x1, -R0 ;  /* 0x0000000113007824 */ /* 0x000fe400078e0a00 */
[----:B------:R-:W-:Y:S02]  /*a070*/  IMAD.IADD R5, R5, 0x1, R13 ;  /* 0x0000000105057824 */ /* 0x000fe400078e020d */
[----:B-----5:R-:W-:Y:S02]  /*a080*/  IMAD R6, R14, UR4, RZ ;  /* 0x000000040e067c24 */ /* 0x020fe4000f8e02ff */
[----:B-1----:R-:W-:Y:S01]  /*a090*/  IMAD R10, R16, UR4, RZ ;  /* 0x00000004100a7c24 */ /* 0x002fe2000f8e02ff */
[----:B------:R-:W-:Y:S05]  /*a0a0*/  WARPSYNC.ALL ;  /* 0x0000000000007948 */ /* 0x000fea0003800000 */
[----:B------:R-:W-:-:S02]  /*a0b0*/  IMAD R0, R0, 0x4, R9 ;  /* 0x0000000400007824 */ /* 0x000fc400078e0209 */
[----:B------:R-:W-:Y:S02]  /*a0c0*/  IMAD R11, R15, UR39, R6 ;  /* 0x000000270f0b7c24 */ /* 0x000fe4000f8e0206 */
[----:B------:R-:W-:Y:S01]  /*a0d0*/  IMAD.WIDE.U32 R2, R14, UR39, R2 ;  /* 0x000000270e027c25 */ /* 0x000fe2000f8e0002 */
[----:B------:R-:W-:-:S03]  /*a0e0*/  LEA R0, R0, R21, 0x2 ;  /* 0x0000001500007211 */ /* 0x000fc600078e10ff */
[----:B------:R-:W-:Y:S02]  /*a0f0*/  IMAD R9, R17, UR39, R10 ;  /* 0x0000002711097c24 */ /* 0x000fe4000f8e020a */
[----:B------:R-:W-:-:S04]  /*a100*/  IMAD.WIDE.U32 R4, R16, UR39, R4 ;  /* 0x0000002710047c25 */ /* 0x000fc8000f8e0004 */
[----:B------:R-:W-:Y:S02]  /*a110*/  IMAD.IADD R11, R3, 0x1, R11 ;  /* 0x00000001030b7824 */ /* 0x000fe400078e020b */
[----:B------:R-:W-:Y:S01]  /*a120*/  IMAD.IADD R10, R5, 0x1, R9 ;  /* 0x00000001050a7824 */ /* 0x000fe200078e0209 */
[----:B------:R-:W-:Y:S01]  /*a130*/  BAR.SYNC.DEFER_BLOCKING 0x1, 0x100 ;  /* 0x0044000000007b1d */ /* 0x000fe20000010000 */
[----:B------:R-:W-:Y:S02]  /*a140*/  ISETP.NE.AND P0, PT, R19, RZ, PT ;  /* 0x000000ff1300720c */ /* 0x000fe40003f05270 */
[----:B------:R-:W-:-:S03]  /*a150*/  ISETP.NE.AND P1, PT, R20, 0x80, PT ;  /* 0x000000801400780c */ /* 0x000fc60003f25270 */
        /* <DEDUP_REMOVED lines=9> */
[----:B------:R-:W-:Y:S02]  /*a1f0*/  SHF.R.S32.HI R9, RZ, 0x1f, R6 ;  /* 0x0000001fff097819 */ /* 0x000fe40000011406 */
[----:B------:R-:W-:-:S04]  /*a200*/  IADD3 R6, P2, P3, R6, UR4, R7 ;  /* 0x0000000406067c10 */ /* 0x000fc8000fb5e007 */
[----:B------:R-:W-:Y:S01]  /*a210*/  IADD3.X R9, R9, UR5, R8, P2, P3 ;  /* 0x0000000509097c10 */ /* 0x000fe200097e6408 */
[----:B------:R3:W-:Y:S01]  /*a220*/  STS.128 [R0], R152 ;  /* 0x0000009800007388 */ /* 0x0007e20000000c00 */
[C---:B------:R-:W-:Y:S01]  /*a230*/  SHF.L.U32 R18, R6.reuse, 0x2, RZ ;  /* 0x0000000206127819 */ /* 0x040fe200000006ff */
[----:B------:R-:W-:Y:S01]  /*a240*/  ULDC.64 UR4, c[0x0][0x868] ;  /* 0x00021a0000047ab9 */ /* 0x000fe20000000a00 */
[----:B------:R-:W-:Y:S01]  /*a250*/  SHF.L.U64.HI R13, R6, 0x2, R9 ;  /* 0x00000002060d7819 */ /* 0x000fe20000010209 */
[----:B------:R3:W-:Y:S01]  /*a260*/  STS.128 [R0+0x800], R156 ;  /* 0x0008009c00007388 */ /* 0x0007e20000000c00 */
[----:B------:R-:W-:Y:S01]  /*a270*/  IADD3 R6, P4, R18, UR4, RZ ;  /* 0x0000000412067c10 */ /* 0x000fe2000ff9e0ff */
[----:B------:R-:W-:Y:S01]  /*a280*/  IMAD.MOV R9, RZ, RZ, -R7 ;  /* 0x000000ffff097224 */ /* 0x000fe200078e0a07 */
[----:B-1----:R-:W-:Y:S01]  /*a290*/  LEA R14, P2, R2, R14, 0x2 ;  /* 0x0000000e020e7211 */ /* 0x002fe200078410ff */
[----:B------:R3:W-:Y:S01]  /*a2a0*/  STS.128 [R0+0x1000], R160 ;  /* 0x001000a000007388 */ /* 0x0007e20000000c00 */
[----:B------:R-:W-:Y:S01]  /*a2b0*/  IADD3.X R7, R13, UR5, RZ, P4, !PT ;  /* 0x000000050d077c10 */ /* 0x000fe2000a7fe4ff */
[----:B------:R-:W-:-:S02]  /*a2c0*/  IMAD R9, R12, R9, UR40 ;  /* 0x000000280c097e24 */ /* 0x000fc4000f8e0209 */
[----:B------:R3:W-:Y:S01]  /*a2d0*/  STS.128 [R0+0x1800], R164 ;  /* 0x001800a400007388 */ /* 0x0007e20000000c00 */
[----:B--2---:R-:W-:-:S03]  /*a2e0*/  LEA R16, P3, R4, R16, 0x2 ;  /* 0x0000001004107211 */ /* 0x004fc600078610ff */
[----:B------:R3:W-:Y:S04]  /*a2f0*/  STS.128 [R0+0x2000], R168 ;  /* 0x002000a800007388 */ /* 0x0007e80000000c00 */
[----:B------:R3:W-:Y:S04]  /*a300*/  STS.128 [R0+0x2800], R172 ;  /* 0x002800ac00007388 */ /* 0x0007e80000000c00 */
[----:B------:R3:W-:Y:S04]  /*a310*/  STS.128 [R0+0x3000], R176 ;  /* 0x003000b000007388 */ /* 0x0007e80000000c00 */
[----:B------:R3:W-:Y:S01]  /*a320*/  STS.128 [R0+0x3800], R180 ;  /* 0x003800b400007388 */ /* 0x0007e20000000c00 */
[----:B------:R-:W-:Y:S05]  /*a330*/  @P0 BRA `(.L_x_2862) ;  /* 0x0000000000140947 */ /* 0x000fea0003800000 */
.L_x_2863:
[----:B------:R-:W2:Y:S04]  /*a340*/  LDG.E.STRONG.GPU R8, desc[UR36][R6.64] ;  /* 0x0000002406087981 */ /* 0x000ea8000c1ef900 */
[----:B--2---:R-:W-:Y:S01]  /*a350*/  CCTL.IVALL ;  /* 0x00000000ff00798f */ /* 0x004fe20002000000 */
[----:B------:R-:W-:Y:S05]  /*a360*/  YIELD ;  /* 0x0000000000007946 */ /* 0x000fea0003800000 */
[----:B------:R-:W-:-:S13]  /*a370*/  ISETP.NE.AND P0, PT, R8, R9, PT ;  /* 0x000000090800720c */ /* 0x000fda0003f05270 */
[----:B------:R-:W-:Y:S05]  /*a380*/  @P0 BRA `(.L_x_2863) ;  /* 0xfffffffc00ec0947 */ /* 0x000fea000383ffff */
.L_x_2862:
[----:B------:R-:W-:Y:S05]  /*a390*/  BSYNC B0 ;  /* 0x0000000000007941 */ /* 0x000fea0003800000 */
.L_x_2861:
[----:B------:R-:W-:Y:S01]  /*a3a0*/  UMOV UR4, 0xffffffff ;  /* 0xffffffff00047882 */ /* 0x000fe20000000000 */
[----:B------:R-:W-:Y:S02]  /*a3b0*/  LEA.HI.X R11, R2, R15, R11, 0x2, P2 ;  /* 0x0000000f020b7211 */ /* 0x000fe400010f140b */
[----:B------:R-:W-:Y:S01]  /*a3c0*/  LEA.HI.X R10, R4, R17, R10, 0x2, P3 ;  /* 0x00000011040a7211 */ /* 0x000fe200018f140a */
[----:B------:R-:W-:Y:S06]  /*a3d0*/  BRA.DIV UR4, `(.L_x_2864) ;  /* 0x0000004204107947 */ /* 0x000fec000b800000 */
[----:B------:R-:W-:Y:S01]  /*a3e0*/  NOP ;  /* 0x0000000000007918 */ /* 0x000fe20000000000 */
.L_x_2953:
        /* <DEDUP_REMOVED lines=17> */
.L_x_2867:
[----:B------:R-:W-:Y:S01]  /*a500*/  @P0 ELECT P2, URZ, PT ;  /* 0x00000000003f082f */ /* 0x000fe20003840000 */
[----:B------:R1:W-:-:S12]  /*a510*/  UBLKRED.G.S.ADD.F32.RN [UR4], [UR6], UR7, desc[UR8] ;  /* 0x00000804060073bb */ /* 0x0003d800080a1407 */
[----:B------:R-:W-:Y:S02]  /*a520*/  @P2 PLOP3.LUT P0, PT, P2, PT, PT, 0x8, 0x0 ;  /* 0x000000000000281c */ /* 0x000fe4000170e170 */
[----:B------:R-:W-:-:S11]  /*a530*/  PLOP3.LUT P2, PT, PT, PT, PT, 0x8, 0x0 ;  /* 0x000000000000781c */ /* 0x000fd60003f4e170 */
[----:B-1----:R-:W-:Y:S05]  /*a540*/  @P0 BRA.U.ANY `(.L_x_2867) ;  /* 0xfffffffd00ec0947 */ /* 0x002fea000393ffff */
[----:B------:R0:W-:Y:S01]  /*a550*/  UTMACMDFLUSH ;  /* 0x00000000000079b7 */ /* 0x0001e20000000000 */
[----:B------:R-:W-:-:S04]  /*a560*/  DEPBAR.LE SB0, 0x0 ;  /* 0x000080000000791a */ /* 0x000fc80000000000 */
.L_x_2866:
[----:B------:R-:W-:Y:S05]  /*a570*/  BSYNC B0 ;  /* 0x0000000000007941 */ /* 0x000fea0003800000 */
.L_x_2865:
        /* <DEDUP_REMOVED lines=14> */
.L_x_2869:
[----:B------:R-:W-:Y:S05]  /*a660*/  BSYNC B0 ;  /* 0x0000000000007941 */ /* 0x000fea0003800000 */
.L_x_2868:
        /* <DEDUP_REMOVED lines=14> */
.L_x_2872:
[----:B-1-3--:R-:W2:Y:S04]  /*a750*/  LDG.E.STRONG.GPU R0, desc[UR36][R2.64] ;  /* 0x0000002402007981 */ /* 0x00aea8000c1ef900 */
[----:B--2---:R-:W-:Y:S01]  /*a760*/  CCTL.IVALL ;  /* 0x00000000ff00798f */ /* 0x004fe20002000000 */
[----:B------:R-:W-:Y:S05]  /*a770*/  YIELD ;  /* 0x0000000000007946 */ /* 0x000fea0003800000 */
[----:B------:R-:W-:-:S13]  /*a780*/  ISETP.NE.AND P0, PT, R0, R9, PT ;  /* 0x000000090000720c */ /* 0x000fda0003f05270 */
[----:B------:R-:W-:Y:S05]  /*a790*/  @P0 BRA `(.L_x_2872) ;  /* 0xfffffffc00ec0947 */ /* 0x000fea000383ffff */
.L_x_2871:
[----:B------:R-:W-:Y:S05]  /*a7a0*/  BSYNC B0 ;  /* 0x0000000000007941 */ /* 0x000fea0003800000 */
.L_x_2870:
[----:B------:R-:W-:-:S03]  /*a7b0*/  UMOV UR4, 0xffffffff ;  /* 0xffffffff00047882 */ /* 0x000fc60000000000 */
[----:B------:R-:W-:Y:S05]  /*a7c0*/  BRA.DIV UR4, `(.L_x_2873) ;  /* 0x0000003e04307947 */ /* 0x000fea000b800000 */
[----:B------:R-:W-:Y:S01]  /*a7d0*/  NOP ;  /* 0x0000000000007918 */ /* 0x000fe20000000000 */
.L_x_2956:
        /* <DEDUP_REMOVED lines=17> */
.L_x_2876:
[----:B------:R-:W-:Y:S01]  /*a8f0*/  @P0 ELECT P2, URZ, PT ;  /* 0x00000000003f082f */ /* 0x000fe20003840000 */
[----:B------:R2:W-:-:S12]  /*a900*/  UBLKRED.G.S.ADD.F32.RN [UR4], [UR6], UR7, desc[UR8] ;  /* 0x00000804060073bb */ /* 0x0005d800080a1407 */
[----:B------:R-:W-:Y:S02]  /*a910*/  @P2 PLOP3.LUT P0, PT, P2, PT, PT, 0x8, 0x0 ;  /* 0x000000000000281c */ /* 0x000fe4000170e170 */
[----:B------:R-:W-:-:S11]  /*a920*/  PLOP3.LUT P2, PT, PT, PT, PT, 0x8, 0x0 ;  /* 0x000000000000781c */ /* 0x000fd60003f4e170 */
[----:B--2---:R-:W-:Y:S05]  /*a930*/  @P0 BRA.U.ANY `(.L_x_2876) ;  /* 0xfffffffd00ec0947 */ /* 0x004fea000393ffff */
[----:B------:R0:W-:Y:S01]  /*a940*/  UTMACMDFLUSH ;  /* 0x00000000000079b7 */ /* 0x0001e20000000000 */
[----:B------:R-:W-:-:S04]  /*a950*/  DEPBAR.LE SB0, 0x0 ;  /* 0x000080000000791a */ /* 0x000fc80000000000 */
.L_x_2875:
[----:B------:R-:W-:Y:S05]  /*a960*/  BSYNC B0 ;  /* 0x0000000000007941 */ /* 0x000fea0003800000 */
.L_x_2874:
[----:B------:R-:W-:Y:S01]  /*a970*/  NOP ;  /* 0x0000000000007918 */ /* 0x000fe20000000000 */
[----:B------:R-:W-:Y:S05]  /*a980*/  @P1 BRA `(.L_x_2828) ;  /* 0x00000038001c1947 */ /* 0x000fea0003800000 */
[----:B------:R-:W-:Y:S01]  /*a990*/  MOV R5, 0x1 ;  /* 0x0000000100057802 */ /* 0x000fe20000000f00 */
        /* <DEDUP_REMOVED lines=11> */
.L_x_2824:
        /* <DEDUP_REMOVED lines=29> */
.L_x_2878:
[----:B------:R-:W-:Y:S01]  /*ac20*/  ULDC UR9, c[0x0][0x8cc] ;  /* 0x0002330000097ab9 */ /* 0x000fe20000000800 */
[----:B------:R-:W-:Y:S01]  /*ac30*/  UMOV UR7, UR8 ;  /* 0x0000000800077c82 */ /* 0x000fe20008000000 */
[----:B------:R-:W-:-:S11]  /*ac40*/  UISETP.NE.AND UP0, UPT, UR9, 0x1, UPT ;  /* 0x000000010900788c */ /* 0x000fd6000bf05270 */
[----:B------:R-:W-:Y:S02]  /*ac50*/  @UP0 ULDC.64 UR10, c[0x0][0x8d0] ;  /* 0x00023400000a0ab9 */ /* 0x000fe40000000a00 */
[----:B------:R-:W-:-:S04]  /*ac60*/  UIMAD.WIDE.U32 UR4, UR8, UR10, URZ ;  /* 0x0000000a080472a5 */ /* 0x000fc8000f8e003f */
[----:B------:R-:W-:-:S04]  /*ac70*/  @UP0 USHF.R.U32.HI UR7, URZ, UR11, UR5 ;  /* 0x0000000b3f070299 */ /* 0x000fc80008011605 */
[----:B------:R-:W-:-:S12]  /*ac80*/  UIMAD UR4, UR7, UR9, URZ ;  /* 0x00000009070472a4 */ /* 0x000fd8000f8e023f */
.L_x_2879:
        /* <DEDUP_REMOVED lines=75> */
[----:B------:R-:W-:Y:S01]  /*b140*/  IMAD.U32 R3, RZ, RZ, UR4 ;  /* 0x00000004ff037e24 */ /* 0x000fe2000f8e00ff */
[----:B------:R-:W-:Y:S06]  /*b150*/  @P2 BRA `(.L_x_2882) ;  /* 0x0000000000302947 */ /* 0x000fec0003800000 */
[----:B------:R-:W-:-:S04]  /*b160*/  UIMAD UR4, UR8, 0x60, UR12 ;  /* 0x00000060080478a4 */ /* 0x000fc8000f8e020c */
[----:B------:R-:W-:-:S04]  /*b170*/  USHF.R.S32.HI UR10, URZ, 0x1f, UR4 ;  /* 0x0000001f3f0a7899 */ /* 0x000fc80008011404 */
[----:B------:R-:W-:-:S04]  /*b180*/  ULEA.HI UR10, UR10, UR4, URZ, 0x7 ;  /* 0x000000040a0a7291 */ /* 0x000fc8000f8f383f */
[----:B------:R-:W-:-:S04]  /*b190*/  USHF.R.S32.HI UR10, URZ, 0x7, UR10 ;  /* 0x000000073f0a7899 */ /* 0x000fc8000801140a */
[----:B------:R-:W-:-:S04]  /*b1a0*/  UISETP.LT.AND UP0, UPT, UR16, UR10, UPT ;  /* 0x0000000a1000728c */ /* 0x000fc8000bf01270 */
[----:B------:R-:W-:-:S06]  /*b1b0*/  USEL UR10, UR16, UR10, UP0 ;  /* 0x0000000a100a7287 */ /* 0x000fcc0008000000 */
[----:B------:R-:W-:-:S07]  /*b1c0*/  IADD3 R5, R8, UR10, RZ ;  /* 0x0000000a08057c10 */ /* 0x000fce000fffe0ff */
.L_x_2883:
[----:B------:R-:W2:Y:S04]  /*b1d0*/  LDG.E.STRONG.GPU R4, desc[UR36][R2.64] ;  /* 0x0000002402047981 */ /* 0x000ea8000c1ef900 */
[----:B--2---:R-:W-:Y:S01]  /*b1e0*/  CCTL.IVALL ;  /* 0x00000000ff00798f */ /* 0x004fe20002000000 */
[----:B------:R-:W-:Y:S05]  /*b1f0*/  YIELD ;  /* 0x0000000000007946 */ /* 0x000fea0003800000 */
[----:B------:R-:W-:-:S13]  /*b200*/  ISETP.NE.AND P1, PT, R4, R5, PT ;  /* 0x000000050400720c */ /* 0x000fda0003f25270 */
[----:B------:R-:W-:Y:S05]  /*b210*/  @P1 BRA `(.L_x_2883) ;  /* 0xfffffffc00ec1947 */ /* 0x000fea000383ffff */
.L_x_2882:
[----:B------:R-:W-:Y:S05]  /*b220*/  BSYNC B0 ;  /* 0x0000000000007941 */ /* 0x000fea0003800000 */
.L_x_2881:
[----:B------:R-:W-:-:S03]  /*b230*/  UMOV UR4, 0xffffffff ;  /* 0xffffffff00047882 */ /* 0x000fc60000000000 */
[----:B------:R-:W-:Y:S05]  /*b240*/  BRA.DIV UR4, `(.L_x_2884) ;  /* 0x0000003204ac7947 */ /* 0x000fea000b800000 */
[----:B------:R-:W-:Y:S01]  /*b250*/  NOP ;  /* 0x0000000000007918 */ /* 0x000fe20000000000 */
.L_x_2959:
        /* <DEDUP_REMOVED lines=22> */
.L_x_2886:
[----:B------:R-:W-:Y:S05]  /*b3c0*/  BSYNC B0 ;  /* 0x0000000000007941 */ /* 0x000fea0003800000 */
.L_x_2885:
        /* <DEDUP_REMOVED lines=20> */
.L_x_2888:
[----:B------:R-:W-:Y:S05]  /*b510*/  BSYNC B0 ;  /* 0x0000000000007941 */ /* 0x000fea0003800000 */
.L_x_2887:
[----:B------:R-:W-:Y:S06]  /*b520*/  BAR.ARV 0xa, 0xa0 ;  /* 0x0282800000007b1d */ /* 0x000fec0000002000 */
[----:B------:R-:W-:Y:S04]  /*b530*/  BSSY B0, `(.L_x_2889) ;  /* 0x0000003000007945 */ /* 0x000fe80003800000 */
[----:B------:R-:W-:Y:S05]  /*b540*/  @!P0 BRA `(.L_x_2890) ;  /* 0x0000000000048947 */ /* 0x000fea0003800000 */
[----:B------:R-:W-:-:S04]  /*b550*/  DEPBAR.LE SB0, 0x0 ;  /* 0x000080000000791a */ /* 0x000fc80000000000 */
.L_x_2890:
[----:B------:R-:W-:Y:S05]  /*b560*/  BSYNC B0 ;  /* 0x0000000000007941 */ /* 0x000fea0003800000 */
.L_x_2889:
        /* <DEDUP_REMOVED lines=19> */
.L_x_2892:
[----:B------:R-:W-:Y:S05]  /*b6a0*/  BSYNC B0 ;  /* 0x0000000000007941 */ /* 0x000fea0003800000 */
.L_x_2891:
[----:B------:R-:W-:Y:S01]  /*b6b0*/  UIADD3 UR17, UR8, 0x1, URZ ;  /* 0x0000000108117890 */ /* 0x000fe2000fffe03f */
[----:B------:R-:W-:Y:S11]  /*b6c0*/  BRA `(.L_x_2893) ;  /* 0x0000000000047947 */ /* 0x000ff60003800000 */
.L_x_2880:
[----:B------:R-:W-:-:S05]  /*b6d0*/  UMOV UR17, UR8 ;  /* 0x0000000800117c82 */ /* 0x000fca0008000000 */
.L_x_2893:
        /* <DEDUP_REMOVED lines=12> */
.L_x_2918:
        /* <DEDUP_REMOVED lines=12> */
[----:B------:R-:W-:-:S04]  /*b860*/  USHF.R.S32.HI UR18, URZ, 0x1f, UR28 ;  /* 0x0000001f3f127899 */ /* 0x000fc8000801141c */
[----:B------:R-:W-:-:S04]  /*b870*/  ULEA.HI UR18, UR18, UR28, URZ, 0x7 ;  /* 0x0000001c12127291 */ /* 0x000fc8000f8f383f */
[----:B------:R-:W-:-:S04]  /*b880*/  USHF.R.S32.HI UR18, URZ, 0x7, UR18 ;  /* 0x000000073f127899 */ /* 0x000fc80008011412 */
[----:B------:R-:W-:-:S04]  /*b890*/  UISETP.LT.AND UP0, UPT, UR16, UR18, UPT ;  /* 0x000000121000728c */ /* 0x000fc8000bf01270 */
[----:B------:R-:W-:-:S06]  /*b8a0*/  USEL UR18, UR16, UR18, UP0 ;  /* 0x0000001210127287 */ /* 0x000fcc0008000000 */
[----:B------:R-:W-:-:S07]  /*b8b0*/  VIADD R5, R8, UR18 ;  /* 0x0000001208057c36 */ /* 0x000fce0008000000 */
.L_x_2896:
[----:B------:R-:W2:Y:S04]  /*b8c0*/  LDG.E.STRONG.GPU R4, desc[UR36][R2.64] ;  /* 0x0000002402047981 */ /* 0x000ea8000c1ef900 */
[----:B--2---:R-:W-:Y:S01]  /*b8d0*/  CCTL.IVALL ;  /* 0x00000000ff00798f */ /* 0x004fe20002000000 */
[----:B------:R-:W-:Y:S05]  /*b8e0*/  YIELD ;  /* 0x0000000000007946 */ /* 0x000fea0003800000 */
[----:B------:R-:W-:-:S13]  /*b8f0*/  ISETP.NE.AND P1, PT, R4, R5, PT ;  /* 0x000000050400720c */ /* 0x000fda0003f25270 */
[----:B------:R-:W-:Y:S05]  /*b900*/  @P1 BRA `(.L_x_2896) ;  /* 0xfffffffc00ec1947 */ /* 0x000fea000383ffff */
.L_x_2895:
[----:B------:R-:W-:Y:S05]  /*b910*/  BSYNC B0 ;  /* 0x0000000000007941 */ /* 0x000fea0003800000 */
.L_x_2894:
[----:B------:R-:W-:-:S03]  /*b920*/  UMOV UR18, 0xffffffff ;  /* 0xffffffff00127882 */ /* 0x000fc60000000000 */
[----:B------:R-:W-:Y:S05]  /*b930*/  BRA.DIV UR18, `(.L_x_2897) ;  /* 0x0000002e120c7947 */ /* 0x000fea000b800000 */
[----:B------:R-:W-:Y:S01]  /*b940*/  NOP ;  /* 0x0000000000007918 */ /* 0x000fe20000000000 */
.L_x_2962:
        /* <DEDUP_REMOVED lines=19> */
.L_x_2899:
[----:B------:R-:W-:Y:S05]  /*ba80*/  BSYNC B0 ;  /* 0x0000000000007941 */ /* 0x000fea0003800000 */
.L_x_2898:
        /* <DEDUP_REMOVED lines=15> */
.L_x_2901:
[----:B------:R-:W-:Y:S05]  /*bb80*/  BSYNC B0 ;  /* 0x0000000000007941 */ /* 0x000fea0003800000 */
.L_x_2900:
[----:B------:R-:W-:Y:S06]  /*bb90*/  BAR.ARV 0xa, 0xa0 ;  /* 0x0282800000007b1d */ /* 0x000fec0000002000 */
[----:B------:R-:W-:Y:S04]  /*bba0*/  BSSY B0, `(.L_x_2902) ;  /* 0x0000003000007945 */ /* 0x000fe80003800000 */
[----:B------:R-:W-:Y:S05]  /*bbb0*/  @!P0 BRA `(.L_x_2903) ;  /* 0x0000000000048947 */ /* 0x000fea0003800000 */
[----:B------:R-:W-:-:S04]  /*bbc0*/  DEPBAR.LE SB0, 0x0 ;  /* 0x000080000000791a */ /* 0x000fc80000000000 */
.L_x_2903:
[----:B------:R-:W-:Y:S05]  /*bbd0*/  BSYNC B0 ;  /* 0x0000000000007941 */ /* 0x000fea0003800000 */
.L_x_2902:
        /* <DEDUP_REMOVED lines=19> */
.L_x_2905:
[----:B------:R-:W-:Y:S05]  /*bd10*/  BSYNC B0 ;  /* 0x0000000000007941 */ /* 0x000fea0003800000 */
.L_x_2904:
        /* <DEDUP_REMOVED lines=16> */
.L_x_2908:
[----:B------:R-:W2:Y:S04]  /*be20*/  LDG.E.STRONG.GPU R4, desc[UR36][R2.64] ;  /* 0x0000002402047981 */ /* 0x000ea8000c1ef900 */
[----:B--2---:R-:W-:Y:S01]  /*be30*/  CCTL.IVALL ;  /* 0x00000000ff00798f */ /* 0x004fe20002000000 */
[----:B------:R-:W-:Y:S05]  /*be40*/  YIELD ;  /* 0x0000000000007946 */ /* 0x000fea0003800000 */
[----:B------:R-:W-:-:S13]  /*be50*/  ISETP.NE.AND P1, PT, R4, R5, PT ;  /* 0x000000050400720c */ /* 0x000fda0003f25270 */
[----:B------:R-:W-:Y:S05]  /*be60*/  @P1 BRA `(.L_x_2908) ;  /* 0xfffffffc00ec1947 */ /* 0x000fea000383ffff */
.L_x_2907:
[----:B------:R-:W-:Y:S05]  /*be70*/  BSYNC B0 ;  /* 0x0000000000007941 */ /* 0x000fea0003800000 */
.L_x_2906:
[----:B------:R-:W-:-:S03]  /*be80*/  UMOV UR10, 0xffffffff ;  /* 0xffffffff000a7882 */ /* 0x000fc60000000000 */
[----:B------:R-:W-:Y:S05]  /*be90*/  BRA.DIV UR10, `(.L_x_2909) ;  /* 0x000000260ad07947 */ /* 0x000fea000b800000 */
[----:B------:R-:W-:Y:S01]  /*bea0*/  NOP ;  /* 0x0000000000007918 */ /* 0x000fe20000000000 */
.L_x_2965:
        /* <DEDUP_REMOVED lines=15> */
.L_x_2911:
[----:B------:R-:W-:Y:S05]  /*bfa0*/  BSYNC B0 ;  /* 0x0000000000007941 */ /* 0x000fea0003800000 */
.L_x_2910:
        /* <DEDUP_REMOVED lines=15> */
.L_x_2913:
[----:B------:R-:W-:Y:S05]  /*c0a0*/  BSYNC B0 ;  /* 0x0000000000007941 */ /* 0x000fea0003800000 */
.L_x_2912:
[----:B------:R-:W-:Y:S06]  /*c0b0*/  BAR.ARV 0xa, 0xa0 ;  /* 0x0282800000007b1d */ /* 0x000fec0000002000 */
[----:B------:R-:W-:Y:S04]  /*c0c0*/  BSSY B0, `(.L_x_2914) ;  /* 0x0000003000007945 */ /* 0x000fe80003800000 */
[----:B------:R-:W-:Y:S05]  /*c0d0*/  @!P0 BRA `(.L_x_2915) ;  /* 0x0000000000048947 */ /* 0x000fea0003800000 */
[----:B------:R-:W-:-:S04]  /*c0e0*/  DEPBAR.LE SB0, 0x0 ;  /* 0x000080000000791a */ /* 0x000fc80000000000 */
.L_x_2915:
[----:B------:R-:W-:Y:S05]  /*c0f0*/  BSYNC B0 ;  /* 0x0000000000007941 */ /* 0x000fea0003800000 */
.L_x_2914:
        /* <DEDUP_REMOVED lines=19> */
.L_x_2917:
[----:B------:R-:W-:Y:S05]  /*c230*/  BSYNC B0 ;  /* 0x0000000000007941 */ /* 0x000fea0003800000 */
.L_x_2916:
[----:B------:R-:W-:Y:S02]  /*c240*/  UIADD3 UR17, UR17, 0x2, URZ ;  /* 0x0000000211117890 */ /* 0x000fe4000fffe03f */
[----:B------:R-:W-:Y:S02]  /*c250*/  UIADD3 UR4, UR4, 0x3000, URZ ;  /* 0x0000300004047890 */ /* 0x000fe4000fffe03f */
[----:B------:R-:W-:-:S06]  /*c260*/  UISETP.GE.AND UP0, UPT, UR17, UR5, UPT ;  /* 0x000000051100728c */ /* 0x000fcc000bf06270 */
[----:B------:R-:W-:-:S13]  /*c270*/  PLOP3.LUT P1, PT, PT, PT, UP0, 0x80, 0x0 ;  /* 0x000000000000781c */ /* 0x000fda0003f2f008 */
[----:B------:R-:W-:Y:S05]  /*c280*/  @!P1 BRA `(.L_x_2918) ;  /* 0xfffffff400449947 */ /* 0x000fea000383ffff */
[----:B------:R-:W-:Y:S05]  /*c290*/  BRA `(.L_x_2828) ;  /* 0x0000001c00d87947 */ /* 0x000fea0003800000 */
.L_x_2877:
        /* <DEDUP_REMOVED lines=21> */
.L_x_2919:
[----:B------:R-:W-:Y:S01]  /*c3f0*/  ULDC UR9, c[0x0][0x8cc] ;  /* 0x0002330000097ab9 */ /* 0x000fe20000000800 */
[----:B------:R-:W-:Y:S01]  /*c400*/  UMOV UR7, UR8 ;  /* 0x0000000800077c82 */ /* 0x000fe20008000000 */
[----:B------:R-:W-:-:S11]  /*c410*/  UISETP.NE.AND UP0, UPT, UR9, 0x1, UPT ;  /* 0x000000010900788c */ /* 0x000fd6000bf05270 */
[----:B------:R-:W-:Y:S02]  /*c420*/  @UP0 ULDC.64 UR10, c[0x0][0x8d0] ;  /* 0x00023400000a0ab9 */ /* 0x000fe40000000a00 */
[----:B------:R-:W-:-:S04]  /*c430*/  UIMAD.WIDE.U32 UR4, UR8, UR10, URZ ;  /* 0x0000000a080472a5 */ /* 0x000fc8000f8e003f */
[----:B------:R-:W-:-:S04]  /*c440*/  @UP0 USHF.R.U32.HI UR7, URZ, UR11, UR5 ;  /* 0x0000000b3f070299 */ /* 0x000fc80008011605 */
[----:B------:R-:W-:-:S12]  /*c450*/  UIMAD UR4, UR7, UR9, URZ ;  /* 0x00000009070472a4 */ /* 0x000fd8000f8e023f */
.L_x_2920:
[----:B------:R-:W-:Y:S01]  /*c460*/  ULDC UR9, c[0x0][0x8c0] ;  /* 0x0002300000097ab9 */ /* 0x000fe20000000800 */
[----:B------:R-:W-:Y:S01]  /*c470*/  UIADD3 UR4, UR8, -UR4, URZ ;  /* 0x8000000408047290 */ /* 0x000fe2000fffe03f */
[----:B------:R-:W-:Y:S01]  /*c480*/  IMAD.MOV.U32 R8, RZ, RZ, 0x1 ;  /* 0x00000001ff087424 */ /* 0x000fe200078e00ff */
[----:B------:R-:W-:Y:S01]  /*c490*/  UISETP.NE.AND UP0, UPT, UR9, 0x1, UPT ;  /* 0x000000010900788c */ /* 0x000fe2000bf05270 */
[----:B------:R-:W-:Y:S01]  /*c4a0*/  MOV R0, RZ ;  /* 0x000000ff00007202 */ /* 0x000fe20000000f00 */
        /* <DEDUP_REMOVED lines=18> */
[----:B-1----:R-:W-:Y:S01]  /*c5d0*/  IADD3 R2, -R2, UR11, R3 ;  /* 0x0000000b02027c10 */ /* 0x002fe2000fffe103 */
[----:B------:R-:W-:-:S04]  /*c5e0*/  VIADD R3, R3, 0x5f ;  /* 0x0000005f03037836 */ /* 0x000fc80000000000 */
        /* <DEDUP_REMOVED lines=31> */
[----:B------:R-:W-:Y:S01]  /*c7e0*/  MOV R9, UR21 ;  /* 0x0000001500097c02 */ /* 0x000fe20008000f00 */
[----:B------:R-:W-:-:S03]  /*c7f0*/  IMAD.WIDE.U32 R6, R6, UR20, RZ ;  /* 0x0000001406067c25 */ /* 0x000fc6000f8e00ff */
[----:B------:R-:W-:Y:S01]  /*c800*/  SHF.R.S32.HI R9, RZ, 0x1f, R9 ;  /* 0x0000001fff097819 */ /* 0x000fe20000011409 */
[----:B---3--:R-:W-:-:S04]  /*c810*/  IMAD.WIDE.U32 R2, R12, UR21, R2 ;  /* 0x000000150c027c25 */ /* 0x008fc8000f8e0002 */
[----:B------:R-:W-:Y:S01]  /*c820*/  IMAD R0, R9, R12, RZ ;  /* 0x0000000c09007224 */ /* 0x000fe200078e02ff */
[----:B------:R2:W-:Y:S01]  /*c830*/  STL.64 [R1], R2 ;  /* 0x0000000201007387 */ /* 0x0005e20000100a00 */
[----:B------:R-:W-:Y:S02]  /*c840*/  IMAD.IADD R7, R7, 0x1, R15 ;  /* 0x0000000107077824 */ /* 0x000fe400078e020f */
        /* <DEDUP_REMOVED lines=16> */
.L_x_2966:
[----:B------:R-:W2:Y:S01]  /*c950*/  LDL.64 R14, [R1] ;  /* 0x00000000010e7983 */ /* 0x000ea20000100a00 */
[----:B------:R-:W-:Y:S02]  /*c960*/  IMAD.IADD R21, R7, 0x1, R11 ;  /* 0x0000000107157824 */ /* 0x000fe400078e020b */
[----:B------:R-:W-:Y:S01]  /*c970*/  IMAD.MOV.U32 R8, RZ, RZ, 0x1 ;  /* 0x00000001ff087424 */ /* 0x000fe200078e00ff */
[----:B--2---:R-:W-:-:S05]  /*c980*/  IADD3 R10, R15, R13, RZ ;  /* 0x0000000d0f0a7210 */ /* 0x004fca0007ffe0ff */
[----:B------:R2:W-:Y:S01]  /*c990*/  STL [R1+0x8], R10 ;  /* 0x0000080a01007387 */ /* 0x0005e20000100800 */
[----:B------:R-:W-:Y:S05]  /*c9a0*/  @P0 BRA `(.L_x_2924) ;  /* 0x0000000000180947 */ /* 0x000fea0003800000 */
[----:B------:R-:W3:Y:S01]  /*c9b0*/  S2R R2, SR_TID.X ;  /* 0x0000000000027919 */ /* 0x000ee20000002100 */
[----:B-1----:R-:W-:-:S04]  /*c9c0*/  MOV R3, 0x3180 ;  /* 0x0000318000037802 */ /* 0x002fc80000000f00 */
[----:B------:R4:W-:Y:S01]  /*c9d0*/  SYNCS.ARRIVE.TRANS64 RZ, [R0+URZ+0x26810], R3 ;  /* 0x0268100300ff79a7 */ /* 0x0009e2000800003f */
[----:B---3--:R-:W-:-:S13]  /*c9e0*/  LOP3.LUT P1, RZ, R2, 0x1f, RZ, 0xc0, !PT ;  /* 0x0000001f02ff7812 */ /* 0x008fda000782c0ff */
[----:B----4-:R-:W-:Y:S05]  /*c9f0*/  @!P1 BRA `(.L_x_2924) ;  /* 0x0000000000049947 */ /* 0x010fea0003800000 */
[----:B------:R-:W-:Y:S01]  /*ca00*/  BPT.TRAP 0x1 ;  /* 0x000000040000795c */ /* 0x000fe20000300000 */
.L_x_2924:
        /* <DEDUP_REMOVED lines=21> */
[----:B------:R-:W-:Y:S01]  /*cb60*/  UMOV UR27, UR17 ;  /* 0x00000011001b7c82 */ /* 0x000fe20008000000 */
[----:B------:R-:W-:Y:S01]  /*cb70*/  LEA R11, P1, R2, R9, 0x2 ;  /* 0x00000009020b7211 */ /* 0x000fe200078210ff */
[----:B------:R1:W-:Y:S01]  /*cb80*/  STL [R1+0x1c], R14 ;  /* 0x00001c0e01007387 */ /* 0x0003e20000100800 */
[----:B--2---:R-:W-:-:S02]  /*cb90*/  MOV R10, UR5 ;  /* 0x00000005000a7c02 */ /* 0x004fc40008000f00 */
[----:B------:R-:W-:Y:S01]  /*cba0*/  R2UR UR4, R11 ;  /* 0x000000000b0472ca */ /* 0x000fe200000e0000 */
[----:B---3--:R-:W-:Y:S01]  /*cbb0*/  IMAD.MOV.U32 R11, RZ, RZ, R12 ;  /* 0x000000ffff0b7224 */ /* 0x008fe200078e000c */
[----:B------:R-:W-:Y:S01]  /*cbc0*/  LEA.HI.X R2, R2, R10, R3, 0x2, P1 ;  /* 0x0000000a02027211 */ /* 0x000fe200008f1403 */
[----:B------:R-:W-:Y:S01]  /*cbd0*/  IMAD.MOV.U32 R12, RZ, RZ, R13 ;  /* 0x000000ffff0c7224 */ /* 0x000fe200078e000d */
[----:B------:R1:W-:Y:S01]  /*cbe0*/  STL [R1+0x10], RZ ;  /* 0x000010ff01007387 */ /* 0x0003e20000100800 */
[----:B------:R-:W-:Y:S01]  /*cbf0*/  IMAD.MOV.U32 R13, RZ, RZ, 0x8000 ;  /* 0x00008000ff0d7424 */ /* 0x000fe200078e00ff */
[----:B------:R-:W-:Y:S02]  /*cc00*/  R2UR UR5, R2 ;  /* 0x00000000020572ca */ /* 0x000fe400000e0000 */
[----:B------:R-:W-:-:S04]  /*cc10*/  IADD3 R2, P1, R11, 0xf0, RZ ;  /* 0x000000f00b027810 */ /* 0x000fc80007f3e0ff */
[----:B------:R-:W-:Y:S02]  /*cc20*/  IADD3.X R3, RZ, R12, RZ, P1, !PT ;  /* 0x0000000cff037210 */ /* 0x000fe40000ffe4ff */
[----:B------:R-:W-:Y:S02]  /*cc30*/  R2UR UR22, R2 ;  /* 0x00000000021672ca */ /* 0x000fe400000e0000 */
        /* <DEDUP_REMOVED lines=24> */
[----:B------:R-:W-:Y:S02]  /*cdc0*/  IMAD.MOV.U32 R8, RZ, RZ, 0x1 ;  /* 0x00000001ff087424 */ /* 0x000fe400078e00ff */
[----:B------:R-:W-:Y:S02]  /*cdd0*/  IMAD.MOV.U32 R13, RZ, RZ, R5 ;  /* 0x000000ffff0d7224 */ /* 0x000fe400078e0005 */
[C---:B------:R-:W-:Y:S01]  /*cde0*/  IMAD.IADD R16, R4.reuse, 0x1, R16 ;  /* 0x0000000104107824 */ /* 0x040fe200078e0210 */
[----:B------:R-:W-:-:S04]  /*cdf0*/  IADD3 R4, R4, -0x2, RZ ;  /* 0xfffffffe04047810 */ /* 0x000fc80007ffe0ff */
[----:B------:R-:W-:Y:S02]  /*ce00*/  ISETP.NE.AND P1, PT, R4, R5, PT ;  /* 0x000000050400720c */ /* 0x000fe40003f25270 */
[----:B------:R-:W-:-:S05]  /*ce10*/  LOP3.LUT R4, R16, 0x1, RZ, 0xc0, !PT ;  /* 0x0000000110047812 */ /* 0x000fca00078ec0ff */
[----:B------:R1:W-:Y:S06]  /*ce20*/  STL [R1+0x18], R4 ;  /* 0x0000180401007387 */ /* 0x0003ec0000100800 */
[----:B------:R-:W-:Y:S05]  /*ce30*/  @!P1 BRA `(.L_x_2926) ;  /* 0x0000000800589947 */ /* 0x000fea0003800000 */
[----:B------:R-:W-:Y:S01]  /*ce40*/  IADD3 R16, R16, -R4, RZ ;  /* 0x8000000410107210 */ /* 0x000fe20007ffe0ff */
[----:B------:R-:W-:Y:S02]  /*ce50*/  IMAD.MOV.U32 R13, RZ, RZ, R5 ;  /* 0x000000ffff0d7224 */ /* 0x000fe400078e0005 */
[----:B------:R-:W-:-:S07]  /*ce60*/  IMAD.MOV.U32 R8, RZ, RZ, 0x1 ;  /* 0x00000001ff087424 */ /* 0x000fce00078e00ff */
.L_x_2935:
[----:B--23--:R-:W-:-:S04]  /*ce70*/  SHF.L.U32 R17, R8, 0x1f, RZ ;  /* 0x0000001f08117819 */ /* 0x00cfc800000006ff */
[----:B------:R-:W2:Y:S02]  /*ce80*/  SYNCS.PHASECHK.TRANS64.TRYWAIT P1, [R0+URZ+0x26840], R17 ;  /* 0x02684011000075a7 */ /* 0x000ea4000802017f */
[----:B--2---:R-:W-:Y:S05]  /*ce90*/  @!P1 BRA `(.L_x_2927) ;  /* 0x0000001800009947 */ /* 0x004fea0003800000 */
.L_x_2967:
        /* <DEDUP_REMOVED lines=8> */
.L_x_2928:
        /* <DEDUP_REMOVED lines=17> */
[----:B-1----:R-:W-:Y:S02]  /*d030*/  IMAD.MOV.U32 R11, RZ, RZ, R4 ;  /* 0x000000ffff0b7224 */ /* 0x002fe400078e0004 */
        /* <DEDUP_REMOVED lines=11> */
.L_x_2968:
        /* <DEDUP_REMOVED lines=8> */
.L_x_2930:
        /* <DEDUP_REMOVED lines=31> */
.L_x_2969:
        /* <DEDUP_REMOVED lines=8> */
.L_x_2932:
        /* <DEDUP_REMOVED lines=24> */
.L_x_2971:
        /* <DEDUP_REMOVED lines=8> */
.L_x_2934:
        /* <DEDUP_REMOVED lines=28> */
.L_x_2926:
[----:B-1----:R-:W4:Y:S04]  /*d7a0*/  LDL.LU R4, [R1+0x18] ;  /* 0x0000180001047983 */ /* 0x002f280000300800 */
[----:B------:R1:W5:Y:S01]  /*d7b0*/  LDL R5, [R1+0x1c] ;  /* 0x00001c0001057983 */ /* 0x0003620000100800 */
[----:B----4-:R-:W-:-:S13]  /*d7c0*/  ISETP.NE.AND P1, PT, R4, RZ, PT ;  /* 0x000000ff0400720c */ /* 0x010fda0003f25270 */
[----:B-1----:R-:W-:Y:S05]  /*d7d0*/  @!P1 BRA `(.L_x_2925) ;  /* 0x0000000400249947 */ /* 0x002fea0003800000 */
[----:B------:R-:W-:-:S04]  /*d7e0*/  SHF.L.U32 R14, R8, 0x1f, RZ ;  /* 0x0000001f080e7819 */ /* 0x000fc800000006ff */
[----:B------:R-:W1:Y:S02]  /*d7f0*/  SYNCS.PHASECHK.TRANS64.TRYWAIT P1, [R0+URZ+0x26840], R14 ;  /* 0x0268400e000075a7 */ /* 0x000e64000802017f */
[----:B-1----:R-:W-:Y:S05]  /*d800*/  @!P1 BRA `(.L_x_2936) ;  /* 0x0000000c00f89947 */ /* 0x002fea0003800000 */
.L_x_2972:
        /* <DEDUP_REMOVED lines=8> */
.L_x_2937:
        /* <DEDUP_REMOVED lines=26> */
.L_x_2973:
        /* <DEDUP_REMOVED lines=8> */
.L_x_2939:
        /* <DEDUP_REMOVED lines=28> */
.L_x_2925:
        /* <DEDUP_REMOVED lines=8> */
.L_x_2974:
[----:B------:R-:W-:Y:S05]  /*dcf0*/  @P1 BRA `(.L_x_2941) ;  /* 0x0000000000181947 */ /* 0x000fea0003800000 */
[----:B------:R-:W4:Y:S01]  /*dd00*/  S2R R2, SR_TID.X ;  /* 0x0000000000027919 */ /* 0x000f220000002100 */
[----:B-1----:R-:W-:-:S04]  /*dd10*/  MOV R3, 0x3180 ;  /* 0x0000318000037802 */ /* 0x002fc80000000f00 */
[----:B------:R1:W-:Y:S01]  /*dd20*/  SYNCS.ARRIVE.TRANS64 RZ, [R4+URZ+0x26830], R3 ;  /* 0x0268300304ff79a7 */ /* 0x0003e2000800003f */
[----:B----4-:R-:W-:-:S13]  /*dd30*/  LOP3.LUT P0, RZ, R2, 0x1f, RZ, 0xc0, !PT ;  /* 0x0000001f02ff7812 */ /* 0x010fda000780c0ff */
[----:B-1----:R-:W-:Y:S05]  /*dd40*/  @!P0 BRA `(.L_x_2941) ;  /* 0x0000000000048947 */ /* 0x002fea0003800000 */
[----:B------:R-:W-:Y:S01]  /*dd50*/  BPT.TRAP 0x1 ;  /* 0x000000040000795c */ /* 0x000fe20000300000 */
.L_x_2941:
        /* <DEDUP_REMOVED lines=36> */
.L_x_2922:
[----:B------:R-:W-:Y:S05]  /*dfa0*/  BSYNC B0 ;  /* 0x0000000000007941 */ /* 0x000fea0003800000 */
.L_x_2921:
[----:B------:R-:W-:-:S03]  /*dfb0*/  UMOV UR4, 0xffffffff ;  /* 0xffffffff00047882 */ /* 0x000fc60000000000 */
[----:B------:R-:W-:Y:S05]  /*dfc0*/  BRA.DIV UR4, `(.L_x_2942) ;  /* 0x0000000a04447947 */ /* 0x000fea000b800000 */
[----:B------:R-:W-:-:S13]  /*dfd0*/  ELECT P6, URZ, PT ;  /* 0x00000000003f782f */ /* 0x000fda00038c0000 */
.L_x_2977:
[----:B------:R-:W-:Y:S05]  /*dfe0*/  @!P6 BRA `(.L_x_2828) ;  /* 0x000000000084e947 */ /* 0x000fea0003800000 */
[----:B------:R-:W2:Y:S02]  /*dff0*/  LDL.LU R2, [R1+0xc] ;  /* 0x00000c0001027983 */ /* 0x000ea40000300800 */
[----:B--2---:R-:W-:-:S04]  /*e000*/  LOP3.LUT R2, R2, 0x2, RZ, 0xfc, !PT ;  /* 0x0000000202027812 */ /* 0x004fc800078efcff */
[----:B------:R-:W-:-:S13]  /*e010*/  ISETP.NE.AND P2, PT, R2, 0x3, PT ;  /* 0x000000030200780c */ /* 0x000fda0003f45270 */
[----:B------:R-:W-:Y:S05]  /*e020*/  @!P2 BRA `(.L_x_2943) ;  /* 0x000000000004a947 */ /* 0x000fea0003800000 */
[----:B------:R-:W-:Y:S01]  /*e030*/  BPT.TRAP 0x1 ;  /* 0x000000040000795c */ /* 0x000fe20000300000 */
.L_x_2943:
        /* <DEDUP_REMOVED lines=15> */
.L_x_2978:
[----:B------:R-:W2:Y:S02]  /*e130*/  SYNCS.PHASECHK.TRANS64.TRYWAIT P0, [R3+URZ], R2 ;  /* 0x00000002030075a7 */ /* 0x000ea4000800017f */
[----:B--2---:R-:W-:Y:S05]  /*e140*/  @!P0 BRA `(.L_x_2945) ;  /* 0x0000000800188947 */ /* 0x004fea0003800000 */
.L_x_2979:
[----:B------:R-:W-:Y:S05]  /*e150*/  @!P2 BRA `(.L_x_2946) ;  /* 0x000000000004a947 */ /* 0x000fea0003800000 */
[----:B------:R-:W-:Y:S01]  /*e160*/  BPT.TRAP 0x1 ;  /* 0x000000040000795c */ /* 0x000fe20000300000 */
.L_x_2946:
[----:B--2---:R-:W-:-:S05]  /*e170*/  VIADD R3, R9, 0x26840 ;  /* 0x0002684009037836 */ /* 0x004fca0000000000 */
[----:B------:R-:W-:-:S04]  /*e180*/  LEA R5, R0, R3, 0x3 ;  /* 0x0000000300057211 */ /* 0x000fc800078e18ff */
[----:B------:R-:W2:Y:S02]  /*e190*/  SYNCS.PHASECHK.TRANS64.TRYWAIT P0, [R5+URZ], R4 ;  /* 0x00000004050075a7 */ /* 0x000ea4000800017f */
[----:B--2---:R-:W-:Y:S05]  /*e1a0*/  @!P0 BRA `(.L_x_2947) ;  /* 0x0000000800148947 */ /* 0x004fea0003800000 */
.L_x_2980:
[----:B------:R-:W-:-:S07]  /*e1b0*/  IMAD R3, R6, 0x8, R3 ;  /* 0x0000000806037824 */ /* 0x000fce00078e0203 */
.L_x_2948:
[----:B---3--:R3:W4:Y:S02]  /*e1c0*/  SYNCS.PHASECHK.TRANS64.TRYWAIT P0, [R3+URZ], R2 ;  /* 0x00000002030075a7 */ /* 0x008724000800017f */
[----:B----4-:R-:W-:Y:S05]  /*e1d0*/  @!P0 NANOSLEEP.SYNCS 0x989680 ;  /* 0x009896800000895d */ /* 0x010fea0003900000 */
[----:B------:R-:W4:Y:S02]  /*e1e0*/  @!P0 SYNCS.PHASECHK.TRANS64 P0, [R3+URZ], R2 ;  /* 0x00000002030085a7 */ /* 0x000f24000800007f */
[----:B----4-:R-:W-:Y:S05]  /*e1f0*/  @!P0 BRA `(.L_x_2948) ;  /* 0xfffffffc00f08947 */ /* 0x010fea000383ffff */
.L_x_2828:
[----:B------:R-:W-:Y:S05]  /*e200*/  BSYNC B6 ;  /* 0x0000000000067941 */ /* 0x000fea0003800000 */
.L_x_2823:
[----:B------:R-:W-:Y:S05]  /*e210*/  EXIT ;  /* 0x000000000000794d */ /* 0x000fea0003800000 */
.L_x_2834:
[----:B------:R-:W-:Y:S01]  /*e220*/  MOV R12, RZ ;  /* 0x000000ff000c7202 */ /* 0x000fe20000000f00 */
[----:B------:R-:W-:Y:S01]  /*e230*/  IMAD.MOV.U32 R11, RZ, RZ, 0x1f ;  /* 0x0000001fff0b7424 */ /* 0x000fe200078e00ff */
[----:B------:R-:W-:-:S07]  /*e240*/  MOV R15, 0xffffffff ;  /* 0xffffffff000f7802 */ /* 0x000fce0000000f00 */
[----:B------:R-:W-:Y:S05]  /*e250*/  WARPSYNC.COLLECTIVE R15, `(.L_x_2949) ;  /* 0x000000000f087348 */ /* 0x000fea0003c00000 */
[----:B------:R1:W2:Y:S02]  /*e260*/  SHFL.IDX P6, R14, R13, R12, R11 ;  /* 0x0000000c0d0e7389 */ /* 0x0002a400000c000b */
[----:B-12---:R-:W-:Y:S01]  /*e270*/  ENDCOLLECTIVE ;  /* 0x000000000000791b */ /* 0x006fe20003800000 */
.L_x_2949:
[----:B------:R-:W-:Y:S05]  /*e280*/  BRA `(.L_x_2950) ;  /* 0xffffff2c00a07947 */ /* 0x000fea000383ffff */
.L_x_2836:
[----:B----4-:R4:W1:Y:S02]  /*e290*/  SYNCS.PHASECHK.TRANS64.TRYWAIT P0, [R17+URZ+0x26800], R2 ;  /* 0x02680002110075a7 */ /* 0x010864000800017f */
[----:B-1----:R-:W-:Y:S05]  /*e2a0*/  @!P0 NANOSLEEP.SYNCS 0x989680 ;  /* 0x009896800000895d */ /* 0x002fea0003900000 */
[----:B------:R-:W1:Y:S02]  /*e2b0*/  @!P0 SYNCS.PHASECHK.TRANS64 P0, [R17+URZ+0x26800], R2 ;  /* 0x02680002110085a7 */ /* 0x000e64000800007f */
[----:B-1----:R-:W-:Y:S05]  /*e2c0*/  @!P0 BRA `(.L_x_2836) ;  /* 0xfffffffc00f08947 */ /* 0x002fea000383ffff */
[----:B------:R-:W-:Y:S05]  /*e2d0*/  BRA `(.L_x_2835) ;  /* 0xffffff2c00b47947 */ /* 0x000fea000383ffff */
.L_x_2841:
[----:B--2---:R2:W3:Y:S02]  /*e2e0*/  SYNCS.PHASECHK.TRANS64.TRYWAIT P1, [R6+URZ+0x26810], R21 ;  /* 0x02681015060075a7 */ /* 0x0044e4000802017f */
[----:B---3--:R-:W-:Y:S05]  /*e2f0*/  @!P1 NANOSLEEP.SYNCS 0x989680 ;  /* 0x009896800000995d */ /* 0x008fea0003900000 */
[----:B------:R-:W3:Y:S02]  /*e300*/  @!P1 SYNCS.PHASECHK.TRANS64 P1, [R6+URZ+0x26810], R21 ;  /* 0x02681015060095a7 */ /* 0x000ee4000802007f */
[----:B---3--:R-:W-:Y:S05]  /*e310*/  @!P1 BRA `(.L_x_2841) ;  /* 0xfffffffc00f09947 */ /* 0x008fea000383ffff */
[----:B------:R-:W-:Y:S05]  /*e320*/  BRA `(.L_x_2840) ;  /* 0xffffff3800687947 */ /* 0x000fea000383ffff */
.L_x_2845:
[----:B------:R1:W1:Y:S02]  /*e330*/  SYNCS.PHASECHK.TRANS64.TRYWAIT P1, [R6+URZ+0x26830], R21 ;  /* 0x02683015060075a7 */ /* 0x000264000802017f */
[----:B-1----:R-:W-:Y:S05]  /*e340*/  @!P1 NANOSLEEP.SYNCS 0x989680 ;  /* 0x009896800000995d */ /* 0x002fea0003900000 */
[----:B------:R-:W1:Y:S02]  /*e350*/  @!P1 SYNCS.PHASECHK.TRANS64 P1, [R6+URZ+0x26830], R21 ;  /* 0x02683015060095a7 */ /* 0x000e64000802007f */
[----:B-1----:R-:W-:Y:S05]  /*e360*/  @!P1 BRA `(.L_x_2845) ;  /* 0xfffffffc00f09947 */ /* 0x002fea000383ffff */
[----:B------:R-:W-:Y:S05]  /*e370*/  BRA `(.L_x_2844) ;  /* 0xffffff3c00647947 */ /* 0x000fea000383ffff */
.L_x_2853:
[----:B--2---:R2:W3:Y:S02]  /*e380*/  SYNCS.PHASECHK.TRANS64.TRYWAIT P1, [R6+URZ+0x26810], R15 ;  /* 0x0268100f060075a7 */ /* 0x0044e4000802017f */
[----:B---3--:R-:W-:Y:S05]  /*e390*/  @!P1 NANOSLEEP.SYNCS 0x989680 ;  /* 0x009896800000995d */ /* 0x008fea0003900000 */
[----:B------:R-:W3:Y:S02]  /*e3a0*/  @!P1 SYNCS.PHASECHK.TRANS64 P1, [R6+URZ+0x26810], R15 ;  /* 0x0268100f060095a7 */ /* 0x000ee4000802007f */
[----:B---3--:R-:W-:Y:S05]  /*e3b0*/  @!P1 BRA `(.L_x_2853) ;  /* 0xfffffffc00f09947 */ /* 0x008fea000383ffff */
[----:B------:R-:W-:Y:S05]  /*e3c0*/  BRA `(.L_x_2852) ;  /* 0xffffff7c00747947 */ /* 0x000fea000383ffff */
.L_x_2857:
[----:B------:R1:W1:Y:S02]  /*e3d0*/  SYNCS.PHASECHK.TRANS64.TRYWAIT P1, [R6+URZ+0x26830], R15 ;  /* 0x0268300f060075a7 */ /* 0x000264000802017f */
[----:B-1----:R-:W-:Y:S05]  /*e3e0*/  @!P1 NANOSLEEP.SYNCS 0x989680 ;  /* 0x009896800000995d */ /* 0x002fea0003900000 */
[----:B------:R-:W1:Y:S02]  /*e3f0*/  @!P1 SYNCS.PHASECHK.TRANS64 P1, [R6+URZ+0x26830], R15 ;  /* 0x0268300f060095a7 */ /* 0x000e64000802007f */
[----:B-1----:R-:W-:Y:S05]  /*e400*/  @!P1 BRA `(.L_x_2857) ;  /* 0xfffffffc00f09947 */ /* 0x002fea000383ffff */
[----:B------:R-:W-:Y:S05]  /*e410*/  BRA `(.L_x_2856) ;  /* 0xffffff8000647947 */ /* 0x000fea000383ffff */
.L_x_2864:
[----:B------:R-:W-:Y:S01]  /*e420*/  BSSY B0, `(.L_x_2951) ;  /* 0x0000005000007945 */ /* 0x000fe20003800000 */
[----:B------:R-:W-:-:S07]  /*e430*/  IMAD.MOV.U32 R15, RZ, RZ, -0x1 ;  /* 0xffffffffff0f7424 */ /* 0x000fce00078e00ff */
[----:B---3--:R-:W-:Y:S05]  /*e440*/  WARPSYNC.COLLECTIVE R15, `(.L_x_2952) ;  /* 0x000000000f087348 */ /* 0x008fea0003c00000 */
[----:B------:R-:W-:Y:S01]  /*e450*/  NOP ;  /* 0x0000000000007918 */ /* 0x000fe20000000000 */
[----:B---3--:R-:W-:Y:S01]  /*e460*/  ENDCOLLECTIVE ;  /* 0x000000000000791b */ /* 0x008fe20003800000 */
.L_x_2952:
[----:B------:R-:W-:Y:S05]  /*e470*/  BSYNC B0 ;  /* 0x0000000000007941 */ /* 0x000fea0003800000 */
.L_x_2951:
[----:B------:R-:W-:Y:S05]  /*e480*/  BRA `(.L_x_2953) ;  /* 0xffffffbc00d87947 */ /* 0x000fea000383ffff */
.L_x_2873:
[----:B------:R-:W-:Y:S01]  /*e490*/  BSSY B0, `(.L_x_2954) ;  /* 0x0000005000007945 */ /* 0x000fe20003800000 */
[----:B------:R-:W-:-:S07]  /*e4a0*/  MOV R15, 0xffffffff ;  /* 0xffffffff000f7802 */ /* 0x000fce0000000f00 */
[----:B-1-3--:R-:W-:Y:S05]  /*e4b0*/  WARPSYNC.COLLECTIVE R15, `(.L_x_2955) ;  /* 0x000000000f087348 */ /* 0x00afea0003c00000 */
[----:B------:R-:W-:Y:S01]  /*e4c0*/  NOP ;  /* 0x0000000000007918 */ /* 0x000fe20000000000 */
[----:B-1-3--:R-:W-:Y:S01]  /*e4d0*/  ENDCOLLECTIVE ;  /* 0x000000000000791b */ /* 0x00afe20003800000 */
.L_x_2955:
[----:B------:R-:W-:Y:S05]  /*e4e0*/  BSYNC B0 ;  /* 0x0000000000007941 */ /* 0x000fea0003800000 */
.L_x_2954:
[----:B------:R-:W-:Y:S05]  /*e4f0*/  BRA `(.L_x_2956) ;  /* 0xffffffc000b87947 */ /* 0x000fea000383ffff */
.L_x_2884:
[----:B------:R-:W-:Y:S01]  /*e500*/  BSSY B0, `(.L_x_2957) ;  /* 0x0000005000007945 */ /* 0x000fe20003800000 */
[----:B------:R-:W-:-:S07]  /*e510*/  IMAD.MOV.U32 R15, RZ, RZ, -0x1 ;  /* 0xffffffffff0f7424 */ /* 0x000fce00078e00ff */
[----:B------:R-:W-:Y:S05]  /*e520*/  WARPSYNC.COLLECTIVE R15, `(.L_x_2958) ;  /* 0x000000000f087348 */ /* 0x000fea0003c00000 */
[----:B------:R-:W-:Y:S01]  /*e530*/  NOP ;  /* 0x0000000000007918 */ /* 0x000fe20000000000 */
[----:B------:R-:W-:Y:S01]  /*e540*/  ENDCOLLECTIVE ;  /* 0x000000000000791b */ /* 0x000fe20003800000 */
.L_x_2958:
[----:B------:R-:W-:Y:S05]  /*e550*/  BSYNC B0 ;  /* 0x0000000000007941 */ /* 0x000fea0003800000 */
.L_x_2957:
[----:B------:R-:W-:Y:S05]  /*e560*/  BRA `(.L_x_2959) ;  /* 0xffffffcc003c7947 */ /* 0x000fea000383ffff */
.L_x_2897:
[----:B------:R-:W-:Y:S01]  /*e570*/  BSSY B0, `(.L_x_2960) ;  /* 0x0000005000007945 */ /* 0x000fe20003800000 */
[----:B------:R-:W-:-:S07]  /*e580*/  MOV R15, 0xffffffff ;  /* 0xffffffff000f7802 */ /* 0x000fce0000000f00 */
[----:B------:R-:W-:Y:S05]  /*e590*/  WARPSYNC.COLLECTIVE R15, `(.L_x_2961) ;  /* 0x000000000f087348 */ /* 0x000fea0003c00000 */
[----:B------:R-:W-:Y:S01]  /*e5a0*/  NOP ;  /* 0x0000000000007918 */ /* 0x000fe20000000000 */
[----:B------:R-:W-:Y:S01]  /*e5b0*/  ENDCOLLECTIVE ;  /* 0x000000000000791b */ /* 0x000fe20003800000 */
.L_x_2961:
[----:B------:R-:W-:Y:S05]  /*e5c0*/  BSYNC B0 ;  /* 0x0000000000007941 */ /* 0x000fea0003800000 */
.L_x_2960:
[----:B------:R-:W-:Y:S05]  /*e5d0*/  BRA `(.L_x_2962) ;  /* 0xffffffd000dc7947 */ /* 0x000fea000383ffff */
.L_x_2909:
[----:B------:R-:W-:Y:S01]  /*e5e0*/  BSSY B0, `(.L_x_2963) ;  /* 0x0000005000007945 */ /* 0x000fe20003800000 */
[----:B------:R-:W-:-:S07]  /*e5f0*/  IMAD.MOV.U32 R15, RZ, RZ, -0x1 ;  /* 0xffffffffff0f7424 */ /* 0x000fce00078e00ff */
[----:B------:R-:W-:Y:S05]  /*e600*/  WARPSYNC.COLLECTIVE R15, `(.L_x_2964) ;  /* 0x000000000f087348 */ /* 0x000fea0003c00000 */
[----:B------:R-:W-:Y:S01]  /*e610*/  NOP ;  /* 0x0000000000007918 */ /* 0x000fe20000000000 */
[----:B------:R-:W-:Y:S01]  /*e620*/  ENDCOLLECTIVE ;  /* 0x000000000000791b */ /* 0x000fe20003800000 */
.L_x_2964:
[----:B------:R-:W-:Y:S05]  /*e630*/  BSYNC B0 ;  /* 0x0000000000007941 */ /* 0x000fea0003800000 */
.L_x_2963:
[----:B------:R-:W-:Y:S05]  /*e640*/  BRA `(.L_x_2965) ;  /* 0xffffffd800187947 */ /* 0x000fea000383ffff */
.L_x_2923:
[----:B-1----:R1:W2:Y:S02]  /*e650*/  SYNCS.PHASECHK.TRANS64.TRYWAIT P1, [R0+URZ+0x26820], R3 ;  /* 0x02682003000075a7 */ /* 0x0022a4000802017f */
[----:B--2---:R-:W-:Y:S05]  /*e660*/  @!P1 NANOSLEEP.SYNCS 0x989680 ;  /* 0x009896800000995d */ /* 0x004fea0003900000 */
[----:B------:R-:W2:Y:S02]  /*e670*/  @!P1 SYNCS.PHASECHK.TRANS64 P1, [R0+URZ+0x26820], R3 ;  /* 0x02682003000095a7 */ /* 0x000ea4000802007f */
[----:B--2---:R-:W-:Y:S05]  /*e680*/  @!P1 BRA `(.L_x_2923) ;  /* 0xfffffffc00f09947 */ /* 0x004fea000383ffff */
[----:B------:R-:W-:Y:S05]  /*e690*/  BRA `(.L_x_2966) ;  /* 0xffffffe000ac7947 */ /* 0x000fea000383ffff */
.L_x_2927:
[----:B--2---:R2:W3:Y:S02]  /*e6a0*/  SYNCS.PHASECHK.TRANS64.TRYWAIT P1, [R0+URZ+0x26840], R17 ;  /* 0x02684011000075a7 */ /* 0x0044e4000802017f */
[----:B---3--:R-:W-:Y:S05]  /*e6b0*/  @!P1 NANOSLEEP.SYNCS 0x989680 ;  /* 0x009896800000995d */ /* 0x008fea0003900000 */
[----:B------:R-:W3:Y:S02]  /*e6c0*/  @!P1 SYNCS.PHASECHK.TRANS64 P1, [R0+URZ+0x26840], R17 ;  /* 0x02684011000095a7 */ /* 0x000ee4000802007f */
[----:B---3--:R-:W-:Y:S05]  /*e6d0*/  @!P1 BRA `(.L_x_2927) ;  /* 0xfffffffc00f09947 */ /* 0x008fea000383ffff */
[----:B------:R-:W-:Y:S05]  /*e6e0*/  BRA `(.L_x_2967) ;  /* 0xffffffe400ec7947 */ /* 0x000fea000383ffff */
.L_x_2929:
[----:B-1----:R1:W3:Y:S02]  /*e6f0*/  SYNCS.PHASECHK.TRANS64.TRYWAIT P1, [R0+URZ+0x26828], R17 ;  /* 0x02682811000075a7 */ /* 0x0022e4000802017f */
[----:B---3--:R-:W-:Y:S05]  /*e700*/  @!P1 NANOSLEEP.SYNCS 0x989680 ;  /* 0x009896800000995d */ /* 0x008fea0003900000 */
[----:B------:R-:W3:Y:S02]  /*e710*/  @!P1 SYNCS.PHASECHK.TRANS64 P1, [R0+URZ+0x26828], R17 ;  /* 0x02682811000095a7 */ /* 0x000ee4000802007f */
[----:B---3--:R-:W-:Y:S05]  /*e720*/  @!P1 BRA `(.L_x_2929) ;  /* 0xfffffffc00f09947 */ /* 0x008fea000383ffff */
[----:B------:R-:W-:Y:S05]  /*e730*/  BRA `(.L_x_2968) ;  /* 0xffffffe8006c7947 */ /* 0x000fea000383ffff */
.L_x_2931:
[----:B---3--:R3:W4:Y:S02]  /*e740*/  SYNCS.PHASECHK.TRANS64.TRYWAIT P1, [R0+URZ+0x26848], R17 ;  /* 0x02684811000075a7 */ /* 0x008724000802017f */
[----:B----4-:R-:W-:Y:S05]  /*e750*/  @!P1 NANOSLEEP.SYNCS 0x989680 ;  /* 0x009896800000995d */ /* 0x010fea0003900000 */
[----:B------:R-:W4:Y:S02]  /*e760*/  @!P1 SYNCS.PHASECHK.TRANS64 P1, [R0+URZ+0x26848], R17 ;  /* 0x02684811000095a7 */ /* 0x000f24000802007f */
[----:B----4-:R-:W-:Y:S05]  /*e770*/  @!P1 BRA `(.L_x_2931) ;  /* 0xfffffffc00f09947 */ /* 0x010fea000383ffff */
[----:B------:R-:W-:Y:S05]  /*e780*/  BRA `(.L_x_2969) ;  /* 0xffffffe800f47947 */ /* 0x000fea000383ffff */
.L_x_2933:
[----:B------:R-:W-:-:S07]  /*e790*/  SHF.L.U32 R4, R8, 0x1f, RZ ;  /* 0x0000001f08047819 */ /* 0x000fce00000006ff */
.L_x_2970:
[----:B----4-:R4:W1:Y:S02]  /*e7a0*/  SYNCS.PHASECHK.TRANS64.TRYWAIT P1, [R0+URZ+0x26820], R4 ;  /* 0x02682004000075a7 */ /* 0x010864000802017f */
[----:B-1----:R-:W-:Y:S05]  /*e7b0*/  @!P1 NANOSLEEP.SYNCS 0x989680 ;  /* 0x009896800000995d */ /* 0x002fea0003900000 */
[----:B------:R-:W1:Y:S02]  /*e7c0*/  @!P1 SYNCS.PHASECHK.TRANS64 P1, [R0+URZ+0x26820], R4 ;  /* 0x02682004000095a7 */ /* 0x000e64000802007f */
[----:B-1----:R-:W-:Y:S05]  /*e7d0*/  @!P1 BRA `(.L_x_2970) ;  /* 0xfffffffc00f09947 */ /* 0x002fea000383ffff */
[----:B------:R-:W-:Y:S05]  /*e7e0*/  BRA `(.L_x_2971) ;  /* 0xffffffec005c7947 */ /* 0x000fea000383ffff */
.L_x_2936:
[----:B-1----:R1:W4:Y:S02]  /*e7f0*/  SYNCS.PHASECHK.TRANS64.TRYWAIT P1, [R0+URZ+0x26840], R14 ;  /* 0x0268400e000075a7 */ /* 0x002324000802017f */
[----:B----4-:R-:W-:Y:S05]  /*e800*/  @!P1 NANOSLEEP.SYNCS 0x989680 ;  /* 0x009896800000995d */ /* 0x010fea0003900000 */
[----:B------:R-:W4:Y:S02]  /*e810*/  @!P1 SYNCS.PHASECHK.TRANS64 P1, [R0+URZ+0x26840], R14 ;  /* 0x0268400e000095a7 */ /* 0x000f24000802007f */
[----:B----4-:R-:W-:Y:S05]  /*e820*/  @!P1 BRA `(.L_x_2936) ;  /* 0xfffffffc00f09947 */ /* 0x010fea000383ffff */
[----:B------:R-:W-:Y:S05]  /*e830*/  BRA `(.L_x_2972) ;  /* 0xffffffec00f47947 */ /* 0x000fea000383ffff */
.L_x_2938:
[----:B-1----:R1:W4:Y:S02]  /*e840*/  SYNCS.PHASECHK.TRANS64.TRYWAIT P1, [R0+URZ+0x26828], R14 ;  /* 0x0268280e000075a7 */ /* 0x002324000802017f */
[----:B----4-:R-:W-:Y:S05]  /*e850*/  @!P1 NANOSLEEP.SYNCS 0x989680 ;  /* 0x009896800000995d */ /* 0x010fea0003900000 */
[----:B------:R-:W4:Y:S02]  /*e860*/  @!P1 SYNCS.PHASECHK.TRANS64 P1, [R0+URZ+0x26828], R14 ;  /* 0x0268280e000095a7 */ /* 0x000f24000802007f */
[----:B----4-:R-:W-:Y:S05]  /*e870*/  @!P1 BRA `(.L_x_2938) ;  /* 0xfffffffc00f09947 */ /* 0x010fea000383ffff */
[----:B------:R-:W-:Y:S05]  /*e880*/  BRA `(.L_x_2973) ;  /* 0xfffffff000687947 */ /* 0x000fea000383ffff */
.L_x_2940:
[----:B-1----:R1:W4:Y:S02]  /*e890*/  SYNCS.PHASECHK.TRANS64.TRYWAIT P0, [R4+URZ+0x26840], R3 ;  /* 0x02684003040075a7 */ /* 0x002324000800017f */
[----:B----4-:R-:W-:Y:S05]  /*e8a0*/  @!P0 NANOSLEEP.SYNCS 0x989680 ;  /* 0x009896800000895d */ /* 0x010fea0003900000 */
[----:B------:R-:W4:Y:S02]  /*e8b0*/  @!P0 SYNCS.PHASECHK.TRANS64 P0, [R4+URZ+0x26840], R3 ;  /* 0x02684003040085a7 */ /* 0x000f24000800007f */
[----:B----4-:R-:W-:Y:S05]  /*e8c0*/  @!P0 BRA `(.L_x_2940) ;  /* 0xfffffffc00f08947 */ /* 0x010fea000383ffff */
[----:B------:R-:W-:Y:S05]  /*e8d0*/  BRA `(.L_x_2974) ;  /* 0xfffffff400047947 */ /* 0x000fea000383ffff */
.L_x_2942:
[----:B------:R-:W-:Y:S01]  /*e8e0*/  BSSY B0, `(.L_x_2975) ;  /* 0x0000006000007945 */ /* 0x000fe20003800000 */
[----:B------:R-:W-:-:S07]  /*e8f0*/  MOV R15, 0xffffffff ;  /* 0xffffffff000f7802 */ /* 0x000fce0000000f00 */
[----:B------:R-:W-:Y:S05]  /*e900*/  WARPSYNC.COLLECTIVE R15, `(.L_x_2976) ;  /* 0x000000000f0c7348 */ /* 0x000fea0003c00000 */
[----:B------:R-:W-:Y:S02]  /*e910*/  ELECT P6, UR62, PT ;  /* 0x00000000003e782f */ /* 0x000fe400038c0000 */
[----:B------:R-:W-:Y:S01]  /*e920*/  MOV R14, UR62 ;  /* 0x0000003e000e7c02 */ /* 0x000fe20008000f00 */
[----:B------:R-:W-:Y:S10]  /*e930*/  ENDCOLLECTIVE ;  /* 0x000000000000791b */ /* 0x000ff40003800000 */
.L_x_2976:
[----:B------:R-:W-:Y:S05]  /*e940*/  BSYNC B0 ;  /* 0x0000000000007941 */ /* 0x000fea0003800000 */
.L_x_2975:
[----:B------:R-:W-:Y:S05]  /*e950*/  BRA `(.L_x_2977) ;  /* 0xfffffff400a07947 */ /* 0x000fea000383ffff */
.L_x_2944:
[----:B-1----:R1:W2:Y:S02]  /*e960*/  SYNCS.PHASECHK.TRANS64.TRYWAIT P0, [R7+URZ], R4 ;  /* 0x00000004070075a7 */ /* 0x0022a4000800017f */
[----:B--2---:R-:W-:Y:S05]  /*e970*/  @!P0 NANOSLEEP.SYNCS 0x989680 ;  /* 0x009896800000895d */ /* 0x004fea0003900000 */
[----:B------:R-:W2:Y:S02]  /*e980*/  @!P0 SYNCS.PHASECHK.TRANS64 P0, [R7+URZ], R4 ;  /* 0x00000004070085a7 */ /* 0x000ea4000800007f */
[----:B--2---:R-:W-:Y:S05]  /*e990*/  @!P0 BRA `(.L_x_2944) ;  /* 0xfffffffc00f08947 */ /* 0x004fea000383ffff */
[----:B------:R-:W-:Y:S05]  /*e9a0*/  BRA `(.L_x_2978) ;  /* 0xfffffff400e07947 */ /* 0x000fea000383ffff */
.L_x_2945:
[----:B--2---:R2:W3:Y:S02]  /*e9b0*/  SYNCS.PHASECHK.TRANS64.TRYWAIT P0, [R3+URZ], R2 ;  /* 0x00000002030075a7 */ /* 0x0044e4000800017f */
[----:B---3--:R-:W-:Y:S05]  /*e9c0*/  @!P0 NANOSLEEP.SYNCS 0x989680 ;  /* 0x009896800000895d */ /* 0x008fea0003900000 */
[----:B------:R-:W3:Y:S02]  /*e9d0*/  @!P0 SYNCS.PHASECHK.TRANS64 P0, [R3+URZ], R2 ;  /* 0x00000002030085a7 */ /* 0x000ee4000800007f */
[----:B---3--:R-:W-:Y:S05]  /*e9e0*/  @!P0 BRA `(.L_x_2945) ;  /* 0xfffffffc00f08947 */ /* 0x008fea000383ffff */
[----:B------:R-:W-:Y:S05]  /*e9f0*/  BRA `(.L_x_2979) ;  /* 0xfffffff400d47947 */ /* 0x000fea000383ffff */
.L_x_2947:
[----:B--2---:R2:W3:Y:S02]  /*ea00*/  SYNCS.PHASECHK.TRANS64.TRYWAIT P0, [R5+URZ], R4 ;  /* 0x00000004050075a7 */ /* 0x0044e4000800017f */
[----:B---3--:R-:W-:Y:S05]  /*ea10*/  @!P0 NANOSLEEP.SYNCS 0x989680 ;  /* 0x009896800000895d */ /* 0x008fea0003900000 */
[----:B------:R-:W3:Y:S02]  /*ea20*/  @!P0 SYNCS.PHASECHK.TRANS64 P0, [R5+URZ], R4 ;  /* 0x00000004050085a7 */ /* 0x000ee4000800007f */
[----:B---3--:R-:W-:Y:S05]  /*ea30*/  @!P0 BRA `(.L_x_2947) ;  /* 0xfffffffc00f08947 */ /* 0x008fea000383ffff */
[----:B------:R-:W-:Y:S05]  /*ea40*/  BRA `(.L_x_2980) ;  /* 0xfffffff400d87947 */ /* 0x000fea000383ffff */
.L_x_2981:
        /* <DEDUP_REMOVED lines=11> */
.L_x_7393:


//--------------------- .text._ZN7cutlass13device_kernelIN5flash22FlashAttnBwdPreprocessIN4cute5tupleIJNS3_1CILi96EEENS5_ILi64EEEEEENS_10bfloat16_tEfNS_4arch4Sm90ELb1ELb0EEEEEvNT_6ParamsE --------------------------
	.section	.text._ZN7cutlass13device_kernelIN5flash22FlashAttnBwdPreprocessIN4cute5tupleIJNS3_1CILi96EEENS5_ILi64EEEEEENS_10bfloat16_tEfNS_4arch4Sm90ELb1ELb0EEEEEvNT_6ParamsE,"ax",@progbits
	.align	128
.text._ZN7cutlass13device_kernelIN5flash22FlashAttnBwdPreprocessIN4cute5tupleIJNS3_1CILi96EEENS5_ILi64EEEEEENS_10bfloat16_tEfNS_4arch4Sm90ELb1ELb0EEEEEvNT_6ParamsE:
        .type           _ZN7cutlass13device_kernelIN5flash22FlashAttnBwdPreprocessIN4cute5tupleIJNS3_1CILi96EEENS5_ILi64EEEEEENS_10bfloat16_tEfNS_4arch4Sm90ELb1ELb0EEEEEvNT_6ParamsE,@function
        .size           _ZN7cutlass13device_kernelIN5flash22FlashAttnBwdPreprocessIN4cute5tupleIJNS3_1CILi96EEENS5_ILi64EEEEEENS_10bfloat16_tEfNS_4arch4Sm90ELb1ELb0EEEEEvNT_6ParamsE,(.L_x_7394 - _ZN7cutlass13device_kernelIN5flash22FlashAttnBwdPreprocessIN4cute5tupleIJNS3_1CILi96EEENS5_ILi64EEEEEENS_10bfloat16_tEfNS_4arch4Sm90ELb1ELb0EEEEEvNT_6ParamsE)
        .other          _ZN7cutlass13device_kernelIN5flash22FlashAttnBwdPreprocessIN4cute5tupleIJNS3_1CILi96EEENS5_ILi64EEEEEENS_10bfloat16_tEfNS_4arch4Sm90ELb1ELb0EEEEEvNT_6ParamsE,@"STO_CUDA_ENTRY STV_DEFAULT"
_ZN7cutlass13device_kernelIN5flash22FlashAttnBwdPreprocessIN4cute5tupleIJNS3_1CILi96EEENS5_ILi64EEEEEENS_10bfloat16_tEfNS_4arch4Sm90ELb1ELb0EEEEEvNT_6ParamsE:
[----:B------:R-:W-:Y:S01]  /*0000*/  LDC R1, c[0x0][0x28] ;  /* 0x00000a00ff017b82 */ /* 0x000fe20000000800 */
[----:B------:R-:W0:Y:S07]  /*0010*/  S2R R2, SR_CTAID.X ;  /* 0x0000000000027919 */ /* 0x000e2e0000002500 */
[----:B------:R-:W0:Y:S01]  /*0020*/  LDC R7, c[0x0][0x218] ;  /* 0x00008600ff077b82 */ /* 0x000e220000000800 */
[----:B------:R-:W-:Y:S01]  /*0030*/  ULDC.64 UR4, c[0x0][0x208] ;  /* 0x0000820000047ab9 */ /* 0x000fe20000000a00 */
[----:B------:R-:W-:Y:S01]  /*0040*/  BSSY B0, `(.L_x_2982) ;  /* 0x0000023000007945 */ /* 0x000fe20003800000 */
[----:B------:R-:W1:Y:S01]  /*0050*/  S2R R0, SR_TID.X ;  /* 0x0000000000007919 */ /* 0x000e620000002100 */
[----:B------:R-:W-:-:S04]  /*0060*/  MOV R4, 0x7f800000 ;  /* 0x7f80000000047802 */ /* 0x000fc80000000f00 */
[----:B------:R-:W2:Y:S08]  /*0070*/  S2UR UR6, SR_CTAID.Y ;  /* 0x00000000000679c3 */ /* 0x000eb00000002600 */
[----:B------:R-:W3:Y:S08]  /*0080*/  S2UR UR7, SR_CTAID.Z ;  /* 0x00000000000779c3 */ /* 0x000ef00000002700 */
[----:B------:R-:W4:Y:S01]  /*0090*/  LDC.64 R8, c[0x0][0x230] ;  /* 0x00008c00ff087b82 */ /* 0x000f220000000a00 */
[----:B0-----:R-:W-:Y:S01]  /*00a0*/  IMAD R3, R2, -0x60, R7 ;  /* 0xffffffa002037824 */ /* 0x001fe200078e0207 */
[----:B--2---:R-:W-:Y:S01]  /*00b0*/  USHF.R.S32.HI UR8, URZ, 0x1f, UR6 ;  /* 0x0000001f3f087899 */ /* 0x004fe20008011406 */
[----:B-1----:R-:W-:-:S02]  /*00c0*/  ISETP.GT.AND P0, PT, R0, 0x5f, PT ;  /* 0x0000005f0000780c */ /* 0x002fc40003f04270 */
[----:B------:R-:W-:Y:S02]  /*00d0*/  SHF.R.S32.HI R5, RZ, 0x1f, R0 ;  /* 0x0000001fff057819 */ /* 0x000fe40000011400 */
[----:B------:R-:W-:Y:S01]  /*00e0*/  ISETP.GE.OR P1, PT, R0, R3, P0 ;  /* 0x000000030000720c */ /* 0x000fe20000726670 */
[----:B---3--:R-:W-:Y:S01]  /*00f0*/  USHF.R.S32.HI UR9, URZ, 0x1f, UR7 ;  /* 0x0000001f3f097899 */ /* 0x008fe20008011407 */
[----:B------:R-:W-:-:S04]  /*0100*/  LEA.HI R6, R5, R0, RZ, 0x3 ;  /* 0x0000000005067211 */ /* 0x000fc800078f18ff */
[----:B------:R-:W-:-:S04]  /*0110*/  LOP3.LUT R5, R6, 0xfffffff8, RZ, 0xc0, !PT ;  /* 0xfffffff806057812 */ /* 0x000fc800078ec0ff */
[----:B------:R-:W-:-:S05]  /*0120*/  IADD3 R5, -R5, R0, RZ ;  /* 0x0000000005057210 */ /* 0x000fca0007ffe1ff */
[----:B------:R-:W-:Y:S01]  /*0130*/  IMAD.SHL.U32 R14, R5, 0x8, RZ ;  /* 0x00000008050e7824 */ /* 0x000fe200078e00ff */
[----:B------:R-:W-:Y:S06]  /*0140*/  @P1 BRA `(.L_x_2983) ;  /* 0x0000000000481947 */ /* 0x000fec0003800000 */
[----:B------:R-:W0:Y:S01]  /*0150*/  LDC.64 R16, c[0x0][0x290] ;  /* 0x0000a400ff107b82 */ /* 0x000e220000000a00 */
[----:B------:R-:W-:Y:S01]  /*0160*/  IMAD R11, R2, 0x60, RZ ;  /* 0x00000060020b7824 */ /* 0x000fe200078e02ff */
[----:B------:R-:W-:Y:S01]  /*0170*/  SHF.R.S32.HI R4, RZ, 0x1f, R0 ;  /* 0x0000001fff047819 */ /* 0x000fe20000011400 */
[----:B------:R-:W-:-:S03]  /*0180*/  ULDC.64 UR10, c[0x0][0x288] ;  /* 0x0000a200000a7ab9 */ /* 0x000fc60000000a00 */
[C---:B------:R-:W-:Y:S02]  /*0190*/  IADD3 R10, P1, R11.reuse, R0, RZ ;  /* 0x000000000b0a7210 */ /* 0x040fe40007f3e0ff */
[----:B------:R-:W1:Y:S02]  /*01a0*/  LDC.64 R18, c[0x0][0x298] ;  /* 0x0000a600ff127b82 */ /* 0x000e640000000a00 */
[----:B------:R-:W-:Y:S01]  /*01b0*/  LEA.HI.X.SX32 R11, R11, R4, 0x1, P1 ;  /* 0x000000040b0b7211 */ /* 0x000fe200008f0eff */
[C---:B0-----:R-:W-:Y:S02]  /*01c0*/  IMAD R12, R16.reuse, UR8, RZ ;  /* 0x00000008100c7c24 */ /* 0x041fe4000f8e02ff */
[----:B------:R-:W-:-:S04]  /*01d0*/  IMAD.WIDE.U32 R10, R16, UR6, R10 ;  /* 0x00000006100a7c25 */ /* 0x000fc8000f8e000a */
[----:B------:R-:W-:Y:S02]  /*01e0*/  IMAD R13, R17, UR6, R12 ;  /* 0x00000006110d7c24 */ /* 0x000fe4000f8e020c */
[----:B-1----:R-:W-:-:S03]  /*01f0*/  IMAD R4, R18, UR9, RZ ;  /* 0x0000000912047c24 */ /* 0x002fc6000f8e02ff */
[----:B------:R-:W-:Y:S01]  /*0200*/  IADD3 R11, R11, R13, RZ ;  /* 0x0000000d0b0b7210 */ /* 0x000fe20007ffe0ff */
[----:B------:R-:W-:Y:S02]  /*0210*/  IMAD R13, R19, UR7, R4 ;  /* 0x00000007130d7c24 */ /* 0x000fe4000f8e0204 */
[----:B------:R-:W-:-:S04]  /*0220*/  IMAD.WIDE.U32 R10, R18, UR7, R10 ;  /* 0x00000007120a7c25 */ /* 0x000fc8000f8e000a */
[----:B------:R-:W-:Y:S01]  /*0230*/  IMAD.IADD R11, R11, 0x1, R13 ;  /* 0x000000010b0b7824 */ /* 0x000fe200078e020d */
[----:B------:R-:W-:-:S04]  /*0240*/  LEA R12, P1, R10, UR10, 0x2 ;  /* 0x0000000a0a0c7c11 */ /* 0x000fc8000f8210ff */
[----:B------:R-:W-:-:S05]  /*0250*/  LEA.HI.X R13, R10, UR11, R11, 0x2, P1 ;  /* 0x0000000b0a0d7c11 */ /* 0x000fca00088f140b */
[----:B------:R0:W5:Y:S04]  /*0260*/  LDG.E R4, desc[UR4][R12.64] ;  /* 0x000000040c047981 */ /* 0x000168000c1e1900 */
.L_x_2983:
[----:B------:R-:W-:Y:S05]  /*0270*/  BSYNC B0 ;  /* 0x0000000000007941 */ /* 0x000fea0003800000 */
.L_x_2982:
[----:B------:R-:W1:Y:S01]  /*0280*/  LDC.64 R34, c[0x0][0x238] ;  /* 0x00008e00ff227b82 */ /* 0x000e620000000a00 */
[----:B------:R-:W-:Y:S01]  /*0290*/  ULDC UR10, c[0x0][0x21c] ;  /* 0x00008700000a7ab9 */ /* 0x000fe20000000800 */
[----:B------:R-:W-:Y:S01]  /*02a0*/  SHF.R.S32.HI R10, RZ, 0x3, R6 ;  /* 0x00000003ff0a7819 */ /* 0x000fe20000011406 */
[----:B----4-:R-:W-:Y:S01]  /*02b0*/  IMAD R6, R8, UR8, RZ ;  /* 0x0000000808067c24 */ /* 0x010fe2000f8e02ff */
[----:B------:R-:W-:Y:S02]  /*02c0*/  ISETP.GE.AND P1, PT, R14, UR10, PT ;  /* 0x0000000a0e007c0c */ /* 0x000fe4000bf26270 */
[----:B------:R-:W-:Y:S01]  /*02d0*/  SHF.R.S32.HI R15, RZ, 0x1f, R14 ;  /* 0x0000001fff0f7819 */ /* 0x000fe2000001140e */
[----:B0-----:R-:W-:Y:S01]  /*02e0*/  IMAD R13, R9, UR6, R6 ;  /* 0x00000006090d7c24 */ /* 0x001fe2000f8e0206 */
[----:B------:R-:W0:Y:S01]  /*02f0*/  LDC.64 R20, c[0x0][0x250] ;  /* 0x00009400ff147b82 */ /* 0x000e220000000a00 */
[----:B------:R-:W-:Y:S01]  /*0300*/  ISETP.LT.AND P3, PT, R10, R3, !P1 ;  /* 0x000000030a00720c */ /* 0x000fe20004f61270 */
[----:B------:R-:W-:Y:S01]  /*0310*/  IMAD.WIDE.U32 R8, R8, UR6, R14 ;  /* 0x0000000608087c25 */ /* 0x000fe2000f8e000e */
[----:B------:R-:W-:-:S02]  /*0320*/  IADD3 R6, R10, 0x20, RZ ;  /* 0x000000200a067810 */ /* 0x000fc40007ffe0ff */
[--C-:B------:R-:W-:Y:S01]  /*0330*/  SHF.R.S32.HI R11, RZ, 0x1f, R10.reuse ;  /* 0x0000001fff0b7819 */ /* 0x100fe2000001140a */
[----:B------:R-:W-:Y:S02]  /*0340*/  IMAD.IADD R9, R9, 0x1, R13 ;  /* 0x0000000109097824 */ /* 0x000fe400078e020d */
[----:B------:R-:W2:Y:S01]  /*0350*/  LDC.64 R30, c[0x0][0x258] ;  /* 0x00009600ff1e7b82 */ /* 0x000ea20000000a00 */
[----:B------:R-:W-:Y:S01]  /*0360*/  ISETP.LT.AND P2, PT, R6, R3, !P1 ;  /* 0x000000030600720c */ /* 0x000fe20004f41270 */
[----:B------:R-:W-:-:S06]  /*0370*/  IMAD.WIDE R12, R2, 0x60, R10 ;  /* 0x00000060020c7825 */ /* 0x000fcc00078e020a */
[----:B------:R-:W3:Y:S01]  /*0380*/  @P3 LDC.64 R18, c[0x0][0x228] ;  /* 0x00008a00ff123b82 */ /* 0x000ee20000000a00 */
[----:B-1----:R-:W-:-:S04]  /*0390*/  IMAD R22, R34, UR9, RZ ;  /* 0x0000000922167c24 */ /* 0x002fc8000f8e02ff */
[----:B------:R-:W-:Y:S01]  /*03a0*/  IMAD R23, R35, UR7, R22 ;  /* 0x0000000723177c24 */ /* 0x000fe2000f8e0216 */
[----:B------:R-:W-:Y:S01]  /*03b0*/  @P2 IADD3 R53, P5, R12, 0x20, RZ ;  /* 0x000000200c352810 */ /* 0x000fe20007fbe0ff */
[----:B------:R-:W-:Y:S01]  /*03c0*/  IMAD.WIDE.U32 R34, R34, UR7, R8 ;  /* 0x0000000722227c25 */ /* 0x000fe2000f8e0008 */
[----:B------:R-:W1:Y:S01]  /*03d0*/  @P3 LDC.64 R16, c[0x0][0x248] ;  /* 0x00009200ff103b82 */ /* 0x000e620000000a00 */
[----:B------:R-:W-:Y:S02]  /*03e0*/  IADD3 R8, R10, 0x40, RZ ;  /* 0x000000400a087810 */ /* 0x000fe40007ffe0ff */
[----:B0-----:R-:W-:Y:S02]  /*03f0*/  IMAD R22, R20, UR8, RZ ;  /* 0x0000000814167c24 */ /* 0x001fe4000f8e02ff */
[----:B------:R-:W-:Y:S01]  /*0400*/  ISETP.LT.AND P1, PT, R8, R3, !P1 ;  /* 0x000000030800720c */ /* 0x000fe20004f21270 */
[----:B------:R-:W-:Y:S01]  /*0410*/  IMAD.IADD R35, R35, 0x1, R23 ;  /* 0x0000000123237824 */ /* 0x000fe200078e0217 */
[----:B------:R-:W-:Y:S01]  /*0420*/  @P2 IADD3 R23, P6, R12, 0x20, RZ ;  /* 0x000000200c172810 */ /* 0x000fe20007fde0ff */
[----:B------:R-:W-:Y:S01]  /*0430*/  IMAD R9, R21, UR6, R22 ;  /* 0x0000000615097c24 */ /* 0x000fe2000f8e0216 */
[----:B------:R-:W0:Y:S01]  /*0440*/  @P2 LDC.64 R46, c[0x0][0x228] ;  /* 0x00008a00ff2e2b82 */ /* 0x000e220000000a00 */
[----:B------:R-:W-:-:S04]  /*0450*/  IMAD.WIDE.U32 R20, R20, UR6, R14 ;  /* 0x0000000614147c25 */ /* 0x000fc8000f8e000e */
[----:B--2---:R-:W-:Y:S01]  /*0460*/  IMAD R22, R30, UR9, RZ ;  /* 0x000000091e167c24 */ /* 0x004fe2000f8e02ff */
[----:B------:R-:W-:Y:S01]  /*0470*/  IADD3 R21, R21, R9, RZ ;  /* 0x0000000915157210 */ /* 0x000fe20007ffe0ff */
[----:B---3--:R-:W-:Y:S01]  /*0480*/  @P3 IMAD R24, R13, R18, RZ ;  /* 0x000000120d183224 */ /* 0x008fe200078e02ff */
[----:B------:R-:W2:Y:S01]  /*0490*/  @P3 LDC.64 R48, c[0x0][0x210] ;  /* 0x00008400ff303b82 */ /* 0x000ea20000000a00 */
[----:B------:R-:W-:Y:S01]  /*04a0*/  IMAD R25, R31, UR7, R22 ;  /* 0x000000071f197c24 */ /* 0x000fe2000f8e0216 */
[----:B------:R-:W-:Y:S01]  /*04b0*/  @P1 IADD3 R51, P4, R12, 0x40, RZ ;  /* 0x000000400c331810 */ /* 0x000fe20007f9e0ff */
[----:B------:R-:W-:Y:S01]  /*04c0*/  IMAD.WIDE.U32 R30, R30, UR7, R20 ;  /* 0x000000071e1e7c25 */ /* 0x000fe2000f8e0014 */
[----:B------:R-:W-:Y:S02]  /*04d0*/  @P2 MOV R20, R34 ;  /* 0x0000002200142202 */ /* 0x000fe40000000f00 */
[----:B------:R-:W-:Y:S01]  /*04e0*/  @P1 IADD3.X R29, RZ, R13, RZ, P4, !PT ;  /* 0x0000000dff1d1210 */ /* 0x000fe200027fe4ff */
[----:B------:R-:W-:Y:S01]  /*04f0*/  @P3 IMAD R19, R12, R19, R24 ;  /* 0x000000130c133224 */ /* 0x000fe200078e0218 */
[----:B------:R-:W-:Y:S01]  /*0500*/  IADD3 R31, R31, R25, RZ ;  /* 0x000000191f1f7210 */ /* 0x000fe20007ffe0ff */
[----:B------:R-:W3:Y:S01]  /*0510*/  @P1 LDC.64 R26, c[0x0][0x228] ;  /* 0x00008a00ff1a1b82 */ /* 0x000ee20000000a00 */
[----:B-1----:R-:W-:-:S02]  /*0520*/  @P3 IMAD R9, R13, R16, RZ ;  /* 0x000000100d093224 */ /* 0x002fc400078e02ff */
[----:B------:R-:W-:Y:S02]  /*0530*/  @P2 IMAD.X R21, RZ, RZ, R13, P6 ;  /* 0x000000ffff152224 */ /* 0x000fe400030e060d */
[C---:B------:R-:W-:Y:S01]  /*0540*/  @P3 IMAD R37, R12.reuse, R17, R9 ;  /* 0x000000110c253224 */ /* 0x040fe200078e0209 */
[C---:B------:R-:W-:Y:S01]  /*0550*/  @P1 IADD3 R9, P6, R12.reuse, 0x40, RZ ;  /* 0x000000400c091810 */ /* 0x040fe20007fde0ff */
[----:B------:R-:W-:Y:S01]  /*0560*/  @P3 IMAD.WIDE.U32 R14, R12, R18, R34 ;  /* 0x000000120c0e3225 */ /* 0x000fe200078e0022 */
[----:B------:R-:W1:Y:S03]  /*0570*/  @P2 LDC.64 R24, c[0x0][0x248] ;  /* 0x00009200ff182b82 */ /* 0x000e660000000a00 */
[--C-:B------:R-:W-:Y:S01]  /*0580*/  @P2 IMAD.X R17, RZ, RZ, R13.reuse, P5 ;  /* 0x000000ffff112224 */ /* 0x100fe200028e060d */
[----:B------:R-:W-:Y:S01]  /*0590*/  @P3 IADD3 R19, R15, R19, RZ ;  /* 0x000000130f133210 */ /* 0x000fe20007ffe0ff */
[----:B------:R-:W-:-:S02]  /*05a0*/  @P1 IMAD.X R33, RZ, RZ, R13, P6 ;  /* 0x000000ffff211224 */ /* 0x000fc400030e060d */
[----:B------:R-:W-:Y:S01]  /*05b0*/  @P3 IMAD.WIDE.U32 R12, R12, R16, R30 ;  /* 0x000000100c0c3225 */ /* 0x000fe200078e001e */
[----:B------:R-:W4:Y:S01]  /*05c0*/  @P3 LDC.64 R42, c[0x0][0x240] ;  /* 0x00009000ff2a3b82 */ /* 0x000f220000000a00 */
[C---:B--2---:R-:W-:Y:S02]  /*05d0*/  @P3 LEA R48, P4, R14.reuse, R48, 0x1 ;  /* 0x000000300e303211 */ /* 0x044fe400078808ff */
[-C--:B0-----:R-:W-:Y:S02]  /*05e0*/  @P2 IMAD R16, R21, R46.reuse, RZ ;  /* 0x0000002e15102224 */ /* 0x081fe400078e02ff */
[----:B------:R-:W-:Y:S01]  /*05f0*/  @P2 IMAD.MOV.U32 R21, RZ, RZ, R35 ;  /* 0x000000ffff152224 */ /* 0x000fe200078e0023 */
[----:B------:R-:W-:Y:S01]  /*0600*/  @P3 LEA.HI.X R49, R14, R49, R19, 0x1, P4 ;  /* 0x000000310e313211 */ /* 0x000fe200020f0c13 */
[C---:B------:R-:W-:Y:S01]  /*0610*/  @P2 IMAD R47, R23.reuse, R47, R16 ;  /* 0x0000002f172f2224 */ /* 0x040fe200078e0210 */
[----:B------:R-:W0:Y:S01]  /*0620*/  @P2 LDC.64 R38, c[0x0][0x210] ;  /* 0x00008400ff262b82 */ /* 0x000e220000000a00 */
[----:B------:R-:W-:Y:S01]  /*0630*/  @P2 IMAD.WIDE.U32 R20, R23, R46, R20 ;  /* 0x0000002e17142225 */ /* 0x000fe200078e0014 */
[----:B------:R-:W-:-:S02]  /*0640*/  CS2R R14, SRZ ;  /* 0x00000000000e7805 */ /* 0x000fc4000001ff00 */
[----:B------:R-:W-:Y:S01]  /*0650*/  CS2R R18, SRZ ;  /* 0x0000000000127805 */ /* 0x000fe2000001ff00 */
[----:B---3--:R-:W-:Y:S02]  /*0660*/  @P1 IMAD R32, R29, R26, RZ ;  /* 0x0000001a1d201224 */ /* 0x008fe400078e02ff */
[----:B------:R-:W-:Y:S01]  /*0670*/  @P3 IMAD.IADD R13, R13, 0x1, R37 ;  /* 0x000000010d0d3824 */ /* 0x000fe200078e0225 */
[----:B------:R-:W2:Y:S01]  /*0680*/  @P1 LDC.64 R22, c[0x0][0x248] ;  /* 0x00009200ff161b82 */ /* 0x000ea20000000a00 */
[----:B-1----:R-:W-:Y:S01]  /*0690*/  @P2 IMAD R28, R17, R24, RZ ;  /* 0x00000018111c2224 */ /* 0x002fe200078e02ff */
[----:B------:R-:W-:Y:S01]  /*06a0*/  CS2R R16, SRZ ;  /* 0x0000000000107805 */ /* 0x000fe2000001ff00 */
[----:B------:R-:W-:Y:S02]  /*06b0*/  @P2 IMAD.MOV.U32 R29, RZ, RZ, R31 ;  /* 0x000000ffff1d2224 */ /* 0x000fe400078e001f */
[----:B------:R-:W-:Y:S01]  /*06c0*/  @P2 IMAD R45, R53, R25, R28 ;  /* 0x00000019352d2224 */ /* 0x000fe200078e021c */
[----:B------:R-:W-:-:S02]  /*06d0*/  @P2 MOV R28, R30 ;  /* 0x0000001e001c2202 */ /* 0x000fc40000000f00 */
[----:B------:R-:W1:Y:S01]  /*06e0*/  @P1 LDC.64 R36, c[0x0][0x210] ;  /* 0x00008400ff241b82 */ /* 0x000e620000000a00 */
[C---:B----4-:R-:W-:Y:S02]  /*06f0*/  @P3 LEA R42, P5, R12.reuse, R42, 0x1 ;  /* 0x0000002a0c2a3211 */ /* 0x050fe400078a08ff */
[----:B------:R-:W-:Y:S02]  /*0700*/  @P2 IMAD.WIDE.U32 R24, R53, R24, R28 ;  /* 0x0000001835182225 */ /* 0x000fe400078e001c */
[----:B------:R-:W-:Y:S02]  /*0710*/  @P3 LEA.HI.X R43, R12, R43, R13, 0x1, P5 ;  /* 0x0000002b0c2b3211 */ /* 0x000fe400028f0c0d */
[----:B------:R-:W-:Y:S01]  /*0720*/  CS2R R12, SRZ ;  /* 0x00000000000c7805 */ /* 0x000fe2000001ff00 */
[----:B------:R-:W3:Y:S01]  /*0730*/  @P2 LDC.64 R40, c[0x0][0x240] ;  /* 0x00009000ff282b82 */ /* 0x000ee20000000a00 */
[C---:B------:R-:W-:Y:S01]  /*0740*/  @P1 IMAD R53, R51.reuse, R27, R32 ;  /* 0x0000001b33351224 */ /* 0x040fe200078e0220 */
[----:B------:R4:W4:Y:S06]  /*0750*/  @P3 LDG.E.128 R16, desc[UR4][R42.64] ;  /* 0x000000042a103981 */ /* 0x00092c000c1e1d00 */
[----:B------:R-:W4:Y:S01]  /*0760*/  @P1 LDC.64 R28, c[0x0][0x240] ;  /* 0x00009000ff1c1b82 */ /* 0x000f220000000a00 */
[----:B------:R-:W4:Y:S01]  /*0770*/  @P3 LDG.E.128 R12, desc[UR4][R48.64] ;  /* 0x00000004300c3981 */ /* 0x000f22000c1e1d00 */
[----:B------:R-:W-:Y:S01]  /*0780*/  @P1 IMAD.WIDE.U32 R26, R51, R26, R34 ;  /* 0x0000001a331a1225 */ /* 0x000fe200078e0022 */
[----:B------:R-:W-:-:S03]  /*0790*/  @P2 IADD3 R47, R21, R47, RZ ;  /* 0x0000002f152f2210 */ /* 0x000fc60007ffe0ff */
[-C--:B--2---:R-:W-:Y:S01]  /*07a0*/  @P1 IMAD R32, R33, R22.reuse, RZ ;  /* 0x0000001621201224 */ /* 0x084fe200078e02ff */
[----:B------:R-:W-:Y:S01]  /*07b0*/  @P1 IADD3 R21, R27, R53, RZ ;  /* 0x000000351b151210 */ /* 0x000fe20007ffe0ff */
[----:B------:R-:W-:Y:S01]  /*07c0*/  @P1 IMAD.WIDE.U32 R30, R9, R22, R30 ;  /* 0x00000016091e1225 */ /* 0x000fe200078e001e */
[----:B0-----:R-:W-:-:S03]  /*07d0*/  @P2 LEA R38, P3, R20, R38, 0x1 ;  /* 0x0000002614262211 */ /* 0x001fc600078608ff */
[----:B------:R-:W-:Y:S01]  /*07e0*/  @P1 IMAD R27, R9, R23, R32 ;  /* 0x00000017091b1224 */ /* 0x000fe200078e0220 */
[----:B-1----:R-:W-:Y:S01]  /*07f0*/  @P1 LEA R36, P4, R26, R36, 0x1 ;  /* 0x000000241a241211 */ /* 0x002fe200078808ff */
[----:B------:R-:W-:Y:S01]  /*0800*/  @P2 IMAD.IADD R45, R25, 0x1, R45 ;  /* 0x00000001192d2824 */ /* 0x000fe200078e022d */
[----:B------:R-:W-:Y:S01]  /*0810*/  @P2 LEA.HI.X R39, R20, R39, R47, 0x1, P3 ;  /* 0x0000002714272211 */ /* 0x000fe200018f0c2f */
[----:B------:R-:W-:Y:S01]  /*0820*/  @P1 IMAD.IADD R9, R31, 0x1, R27 ;  /* 0x000000011f091824 */ /* 0x000fe200078e021b */
[----:B---3--:R-:W-:Y:S02]  /*0830*/  @P2 LEA R40, P5, R24, R40, 0x1 ;  /* 0x0000002818282211 */ /* 0x008fe400078a08ff */
[----:B------:R-:W-:Y:S02]  /*0840*/  CS2R R22, SRZ ;  /* 0x0000000000167805 */ /* 0x000fe4000001ff00 */
[----:B------:R-:W-:Y:S02]  /*0850*/  @P1 LEA.HI.X R37, R26, R37, R21, 0x1, P4 ;  /* 0x000000251a251211 */ /* 0x000fe400020f0c15 */
[----:B------:R-:W-:-:S02]  /*0860*/  CS2R R20, SRZ ;  /* 0x0000000000147805 */ /* 0x000fc4000001ff00 */
[----:B------:R-:W-:Y:S02]  /*0870*/  @P2 LEA.HI.X R41, R24, R41, R45, 0x1, P5 ;  /* 0x0000002918292211 */ /* 0x000fe400028f0c2d */
[C---:B----4-:R-:W-:Y:S02]  /*0880*/  @P1 LEA R42, P3, R30.reuse, R28, 0x1 ;  /* 0x0000001c1e2a1211 */ /* 0x050fe400078608ff */
[----:B------:R-:W-:Y:S02]  /*0890*/  CS2R R24, SRZ ;  /* 0x0000000000187805 */ /* 0x000fe4000001ff00 */
[----:B------:R-:W-:Y:S02]  /*08a0*/  CS2R R26, SRZ ;  /* 0x00000000001a7805 */ /* 0x000fe4000001ff00 */
[----:B------:R-:W-:Y:S02]  /*08b0*/  CS2R R32, SRZ ;  /* 0x0000000000207805 */ /* 0x000fe4000001ff00 */
[----:B------:R-:W-:-:S02]  /*08c0*/  @P1 LEA.HI.X R43, R30, R29, R9, 0x1, P3 ;  /* 0x0000001d1e2b1211 */ /* 0x000fc400018f0c09 */
[----:B------:R-:W-:Y:S02]  /*08d0*/  CS2R R28, SRZ ;  /* 0x00000000001c7805 */ /* 0x000fe4000001ff00 */
[----:B------:R-:W-:Y:S02]  /*08e0*/  CS2R R30, SRZ ;  /* 0x00000000001e7805 */ /* 0x000fe4000001ff00 */
[----:B------:R-:W-:Y:S01]  /*08f0*/  CS2R R34, SRZ ;  /* 0x0000000000227805 */ /* 0x000fe2000001ff00 */
[----:B------:R0:W2:Y:S04]  /*0900*/  @P2 LDG.E.128 R20, desc[UR4][R38.64] ;  /* 0x0000000426142981 */ /* 0x0000a8000c1e1d00 */
[----:B------:R1:W3:Y:S04]  /*0910*/  @P2 LDG.E.128 R24, desc[UR4][R40.64] ;  /* 0x0000000428182981 */ /* 0x0002e8000c1e1d00 */
[----:B------:R2:W4:Y:S04]  /*0920*/  @P1 LDG.E.128 R28, desc[UR4][R36.64] ;  /* 0x00000004241c1981 */ /* 0x000528000c1e1d00 */
[----:B------:R-:W4:Y:S01]  /*0930*/  @P1 LDG.E.128 R32, desc[UR4][R42.64] ;  /* 0x000000042a201981 */ /* 0x000f22000c1e1d00 */
[----:B------:R-:W-:Y:S01]  /*0940*/  BSSY B0, `(.L_x_2984) ;  /* 0x000008d000007945 */ /* 0x000fe20003800000 */
[C---:B0-----:R-:W-:Y:S01]  /*0950*/  LOP3.LUT R38, R16.reuse, 0xffff0000, RZ, 0xc0, !PT ;  /* 0xffff000010267812 */ /* 0x041fe200078ec0ff */
[----:B------:R-:W-:Y:S01]  /*0960*/  IMAD.U32 R39, R16, 0x10000, RZ ;  /* 0x0001000010277824 */ /* 0x000fe200078e00ff */
[----:B------:R-:W-:-:S02]  /*0970*/  LOP3.LUT R9, R12, 0xffff0000, RZ, 0xc0, !PT ;  /* 0xffff00000c097812 */ /* 0x000fc400078ec0ff */
[----:B------:R-:W-:-:S03]  /*0980*/  SHF.L.U32 R12, R12, 0x10, RZ ;  /* 0x000000100c0c7819 */ /* 0x000fc600000006ff */
[----:B-1----:R-:W-:Y:S01]  /*0990*/  FMUL.FTZ R41, R9, R38 ;  /* 0x0000002609297220 */ /* 0x002fe20000410000 */
[----:B------:R-:W-:Y:S01]  /*09a0*/  SHF.L.U32 R9, R13, 0x10, RZ ;  /* 0x000000100d097819 */ /* 0x000fe200000006ff */
[----:B------:R-:W-:Y:S02]  /*09b0*/  IMAD.U32 R16, R17, 0x10000, RZ ;  /* 0x0001000011107824 */ /* 0x000fe400078e00ff */
[----:B------:R-:W-:Y:S01]  /*09c0*/  FFMA.FTZ R38, R12, R39, R41 ;  /* 0x000000270c267223 */ /* 0x000fe20000010029 */
[----:B------:R-:W-:Y:S02]  /*09d0*/  LOP3.LUT R13, R13, 0xffff0000, RZ, 0xc0, !PT ;  /* 0xffff00000d0d7812 */ /* 0x000fe400078ec0ff */
[----:B------:R-:W-:Y:S01]  /*09e0*/  LOP3.LUT R12, R17, 0xffff0000, RZ, 0xc0, !PT ;  /* 0xffff0000110c7812 */ /* 0x000fe200078ec0ff */
[----:B------:R-:W-:Y:S01]  /*09f0*/  FFMA.FTZ R38, R9, R16, R38 ;  /* 0x0000001009267223 */ /* 0x000fe20000010026 */
[----:B------:R-:W-:Y:S01]  /*0a00*/  SHF.L.U32 R9, R14, 0x10, RZ ;  /* 0x000000100e097819 */ /* 0x000fe200000006ff */
[----:B------:R-:W-:-:S02]  /*0a10*/  IMAD.U32 R16, R18, 0x10000, RZ ;  /* 0x0001000012107824 */ /* 0x000fc400078e00ff */
[----:B------:R-:W-:Y:S01]  /*0a20*/  FFMA.FTZ R12, R13, R12, R38 ;  /* 0x0000000c0d0c7223 */ /* 0x000fe20000010026 */
[----:B------:R-:W-:Y:S02]  /*0a30*/  LOP3.LUT R14, R14, 0xffff0000, RZ, 0xc0, !PT ;  /* 0xffff00000e0e7812 */ /* 0x000fe400078ec0ff */
[----:B------:R-:W-:Y:S01]  /*0a40*/  LOP3.LUT R13, R18, 0xffff0000, RZ, 0xc0, !PT ;  /* 0xffff0000120d7812 */ /* 0x000fe200078ec0ff */
[----:B------:R-:W-:Y:S01]  /*0a50*/  FFMA.FTZ R17, R9, R16, R12 ;  /* 0x0000001009117223 */ /* 0x000fe2000001000c */
[----:B------:R-:W-:Y:S01]  /*0a60*/  SHF.L.U32 R9, R15, 0x10, RZ ;  /* 0x000000100f097819 */ /* 0x000fe200000006ff */
[----:B------:R-:W-:Y:S02]  /*0a70*/  IMAD.U32 R16, R19, 0x10000, RZ ;  /* 0x0001000013107824 */ /* 0x000fe400078e00ff */
[----:B------:R-:W-:Y:S01]  /*0a80*/  FFMA.FTZ R14, R14, R13, R17 ;  /* 0x0000000d0e0e7223 */ /* 0x000fe20000010011 */
[----:B--2---:R-:W-:Y:S02]  /*0a90*/  LOP3.LUT R37, R20, 0xffff0000, RZ, 0xc0, !PT ;  /* 0xffff000014257812 */ /* 0x004fe400078ec0ff */
[----:B---3--:R-:W-:-:S02]  /*0aa0*/  LOP3.LUT R38, R24, 0xffff0000, RZ, 0xc0, !PT ;  /* 0xffff000018267812 */ /* 0x008fc400078ec0ff */
[----:B------:R-:W-:Y:S02]  /*0ab0*/  SHF.L.U32 R39, R24, 0x10, RZ ;  /* 0x0000001018277819 */ /* 0x000fe400000006ff */
[----:B----4-:R-:W-:Y:S01]  /*0ac0*/  LOP3.LUT R24, R28, 0xffff0000, RZ, 0xc0, !PT ;  /* 0xffff00001c187812 */ /* 0x010fe200078ec0ff */
[----:B------:R-:W-:Y:S01]  /*0ad0*/  FMUL.FTZ R37, R37, R38 ;  /* 0x0000002625257220 */ /* 0x000fe20000410000 */
[----:B------:R-:W-:Y:S02]  /*0ae0*/  SHF.L.U32 R36, R20, 0x10, RZ ;  /* 0x0000001014247819 */ /* 0x000fe400000006ff */
[C---:B------:R-:W-:Y:S01]  /*0af0*/  LOP3.LUT R41, R32.reuse, 0xffff0000, RZ, 0xc0, !PT ;  /* 0xffff000020297812 */ /* 0x040fe200078ec0ff */
[C---:B------:R-:W-:Y:S01]  /*0b00*/  IMAD.U32 R40, R25.reuse, 0x10000, RZ ;  /* 0x0001000019287824 */ /* 0x040fe200078e00ff */
[----:B------:R-:W-:Y:S01]  /*0b10*/  LOP3.LUT R42, R25, 0xffff0000, RZ, 0xc0, !PT ;  /* 0xffff0000192a7812 */ /* 0x000fe200078ec0ff */
[----:B------:R-:W-:Y:S01]  /*0b20*/  IMAD.U32 R25, R32, 0x10000, RZ ;  /* 0x0001000020197824 */ /* 0x000fe200078e00ff */
[----:B------:R-:W-:Y:S01]  /*0b30*/  SHF.L.U32 R28, R28, 0x10, RZ ;  /* 0x000000101c1c7819 */ /* 0x000fe200000006ff */
[----:B------:R-:W-:Y:S01]  /*0b40*/  FMUL.FTZ R41, R24, R41 ;  /* 0x0000002918297220 */ /* 0x000fe20000410000 */
[----:B------:R-:W-:Y:S01]  /*0b50*/  LOP3.LUT R12, R19, 0xffff0000, RZ, 0xc0, !PT ;  /* 0xffff0000130c7812 */ /* 0x000fe200078ec0ff */
[----:B------:R-:W-:Y:S01]  /*0b60*/  FFMA.FTZ R14, R9, R16, R14 ;  /* 0x00000010090e7223 */ /* 0x000fe2000001000e */
[----:B------:R-:W-:-:S02]  /*0b70*/  IMAD.U32 R19, R21, 0x10000, RZ ;  /* 0x0001000015137824 */ /* 0x000fc400078e00ff */
[----:B------:R-:W-:Y:S01]  /*0b80*/  FFMA.FTZ R36, R36, R39, R37 ;  /* 0x0000002724247223 */ /* 0x000fe20000010025 */
[C---:B------:R-:W-:Y:S01]  /*0b90*/  IMAD.U32 R18, R27.reuse, 0x10000, RZ ;  /* 0x000100001b127824 */ /* 0x040fe200078e00ff */
[----:B------:R-:W-:Y:S01]  /*0ba0*/  LOP3.LUT R16, R27, 0xffff0000, RZ, 0xc0, !PT ;  /* 0xffff00001b107812 */ /* 0x000fe200078ec0ff */
[----:B------:R-:W-:Y:S01]  /*0bb0*/  IMAD.U32 R27, R33, 0x10000, RZ ;  /* 0x00010000211b7824 */ /* 0x000fe200078e00ff */
[----:B------:R-:W-:Y:S01]  /*0bc0*/  SHF.L.U32 R24, R29, 0x10, RZ ;  /* 0x000000101d187819 */ /* 0x000fe200000006ff */
[----:B------:R-:W-:Y:S01]  /*0bd0*/  FFMA.FTZ R25, R28, R25, R41 ;  /* 0x000000191c197223 */ /* 0x000fe20000010029 */
[----:B------:R-:W-:Y:S01]  /*0be0*/  LOP3.LUT R21, R21, 0xffff0000, RZ, 0xc0, !PT ;  /* 0xffff000015157812 */ /* 0x000fe200078ec0ff */
[----:B------:R-:W-:Y:S01]  /*0bf0*/  FFMA.FTZ R36, R19, R40, R36 ;  /* 0x0000002813247223 */ /* 0x000fe20000010024 */
[C---:B------:R-:W-:Y:S02]  /*0c00*/  SHF.L.U32 R20, R26.reuse, 0x10, RZ ;  /* 0x000000101a147819 */ /* 0x040fe400000006ff */
[----:B------:R-:W-:Y:S01]  /*0c10*/  LOP3.LUT R17, R26, 0xffff0000, RZ, 0xc0, !PT ;  /* 0xffff00001a117812 */ /* 0x000fe200078ec0ff */
[----:B------:R-:W-:Y:S01]  /*0c20*/  FFMA.FTZ R28, R24, R27, R25 ;  /* 0x0000001b181c7223 */ /* 0x000fe20000010019 */
[----:B------:R-:W-:-:S02]  /*0c30*/  LOP3.LUT R29, R29, 0xffff0000, RZ, 0xc0, !PT ;  /* 0xffff00001d1d7812 */ /* 0x000fc400078ec0ff */
[----:B------:R-:W-:Y:S01]  /*0c40*/  LOP3.LUT R26, R33, 0xffff0000, RZ, 0xc0, !PT ;  /* 0xffff0000211a7812 */ /* 0x000fe200078ec0ff */
[----:B------:R-:W-:Y:S01]  /*0c50*/  FFMA.FTZ R36, R21, R42, R36 ;  /* 0x0000002a15247223 */ /* 0x000fe20000010024 */
[----:B------:R-:W-:Y:S01]  /*0c60*/  SHF.L.U32 R13, R22, 0x10, RZ ;  /* 0x00000010160d7819 */ /* 0x000fe200000006ff */
[----:B------:R-:W-:Y:S01]  /*0c70*/  IMAD.U32 R24, R34, 0x10000, RZ ;  /* 0x0001000022187824 */ /* 0x000fe200078e00ff */
[----:B------:R-:W-:Y:S01]  /*0c80*/  SHF.L.U32 R19, R30, 0x10, RZ ;  /* 0x000000101e137819 */ /* 0x000fe200000006ff */
[----:B------:R-:W-:Y:S01]  /*0c90*/  FFMA.FTZ R26, R29, R26, R28 ;  /* 0x0000001a1d1a7223 */ /* 0x000fe2000001001c */
[----:B------:R-:W-:Y:S01]  /*0ca0*/  LOP3.LUT R22, R22, 0xffff0000, RZ, 0xc0, !PT ;  /* 0xffff000016167812 */ /* 0x000fe200078ec0ff */
[----:B------:R-:W-:Y:S01]  /*0cb0*/  FFMA.FTZ R13, R13, R20, R36 ;  /* 0x000000140d0d7223 */ /* 0x000fe20000010024 */
[----:B------:R-:W-:Y:S01]  /*0cc0*/  LOP3.LUT R30, R30, 0xffff0000, RZ, 0xc0, !PT ;  /* 0xffff00001e1e7812 */ /* 0x000fe200078ec0ff */
[----:B------:R-:W-:Y:S01]  /*0cd0*/  FFMA.FTZ R19, R19, R24, R26 ;  /* 0x0000001813137223 */ /* 0x000fe2000001001a */
[----:B------:R-:W-:Y:S01]  /*0ce0*/  LOP3.LUT R21, R34, 0xffff0000, RZ, 0xc0, !PT ;  /* 0xffff000022157812 */ /* 0x000fe200078ec0ff */
[----:B------:R-:W-:-:S02]  /*0cf0*/  IMAD.U32 R9, R23, 0x10000, RZ ;  /* 0x0001000017097824 */ /* 0x000fc400078e00ff */
[----:B------:R-:W-:Y:S01]  /*0d00*/  FFMA.FTZ R22, R22, R17, R13 ;  /* 0x0000001116167223 */ /* 0x000fe2000001000d */
[----:B------:R-:W-:Y:S01]  /*0d10*/  SHF.L.U32 R13, R31, 0x10, RZ ;  /* 0x000000101f0d7819 */ /* 0x000fe200000006ff */
[----:B------:R-:W-:Y:S02]  /*0d20*/  IMAD.U32 R20, R35, 0x10000, RZ ;  /* 0x0001000023147824 */ /* 0x000fe400078e00ff */
[----:B------:R-:W-:Y:S01]  /*0d30*/  FFMA.FTZ R30, R30, R21, R19 ;  /* 0x000000151e1e7223 */ /* 0x000fe20000010013 */
[----:B------:R-:W-:Y:S01]  /*0d40*/  FFMA.FTZ R22, R9, R18, R22 ;  /* 0x0000001209167223 */ /* 0x000fe20000010016 */
[----:B------:R-:W-:Y:S02]  /*0d50*/  LOP3.LUT R15, R15, 0xffff0000, RZ, 0xc0, !PT ;  /* 0xffff00000f0f7812 */ /* 0x000fe400078ec0ff */
[----:B------:R-:W-:Y:S01]  /*0d60*/  LOP3.LUT R23, R23, 0xffff0000, RZ, 0xc0, !PT ;  /* 0xffff000017177812 */ /* 0x000fe200078ec0ff */
[----:B------:R-:W-:Y:S01]  /*0d70*/  FFMA.FTZ R20, R13, R20, R30 ;  /* 0x000000140d147223 */ /* 0x000fe2000001001e */
[----:B------:R-:W-:-:S02]  /*0d80*/  LOP3.LUT R31, R31, 0xffff0000, RZ, 0xc0, !PT ;  /* 0xffff00001f1f7812 */ /* 0x000fc400078ec0ff */
[----:B------:R-:W-:Y:S01]  /*0d90*/  LOP3.LUT R18, R35, 0xffff0000, RZ, 0xc0, !PT ;  /* 0xffff000023127812 */ /* 0x000fe200078ec0ff */
[----:B------:R-:W-:Y:S01]  /*0da0*/  FFMA.FTZ R14, R15, R12, R14 ;  /* 0x0000000c0f0e7223 */ /* 0x000fe2000001000e */
[----:B------:R-:W-:-:S03]  /*0db0*/  FFMA.FTZ R22, R23, R16, R22 ;  /* 0x0000001017167223 */ /* 0x000fc60000010016 */
[----:B------:R-:W-:Y:S01]  /*0dc0*/  FFMA.FTZ R20, R31, R18, R20 ;  /* 0x000000121f147223 */ /* 0x000fe20000010014 */
[----:B------:R-:W0:Y:S04]  /*0dd0*/  SHFL.BFLY PT, R9, R14, 0x4, 0x1f ;  /* 0x0c801f000e097f89 */ /* 0x000e2800000e0000 */
[----:B------:R-:W1:Y:S04]  /*0de0*/  SHFL.BFLY PT, R13, R22, 0x4, 0x1f ;  /* 0x0c801f00160d7f89 */ /* 0x000e6800000e0000 */
[----:B------:R-:W2:Y:S01]  /*0df0*/  SHFL.BFLY PT, R15, R20, 0x4, 0x1f ;  /* 0x0c801f00140f7f89 */ /* 0x000ea200000e0000 */
[----:B------:R-:W-:Y:S01]  /*0e00*/  IADD3 R21, R7, 0x5f, RZ ;  /* 0x0000005f07157810 */ /* 0x000fe20007ffe0ff */
[----:B0-----:R-:W-:Y:S01]  /*0e10*/  FADD.FTZ R9, R14, R9 ;  /* 0x000000090e097221 */ /* 0x001fe20000010000 */
[----:B-1----:R-:W-:Y:S01]  /*0e20*/  FADD.FTZ R17, R22, R13 ;  /* 0x0000000d16117221 */ /* 0x002fe20000010000 */
[----:B--2---:R-:W-:-:S03]  /*0e30*/  FADD.FTZ R19, R20, R15 ;  /* 0x0000000f14137221 */ /* 0x004fc60000010000 */
[----:B------:R-:W0:Y:S01]  /*0e40*/  SHFL.BFLY PT, R16, R9, 0x2, 0x1f ;  /* 0x0c401f0009107f89 */ /* 0x000e2200000e0000 */
[----:B------:R-:W-:Y:S01]  /*0e50*/  IMAD.HI R7, R21, 0x2aaaaaab, RZ ;  /* 0x2aaaaaab15077827 */ /* 0x000fe200078e02ff */
[----:B------:R-:W1:Y:S02]  /*0e60*/  LDC.64 R12, c[0x0][0x2d0] ;  /* 0x0000b400ff0c7b82 */ /* 0x000e640000000a00 */
[----:B------:R-:W2:Y:S04]  /*0e70*/  SHFL.BFLY PT, R18, R17, 0x2, 0x1f ;  /* 0x0c401f0011127f89 */ /* 0x000ea800000e0000 */
[----:B------:R-:W3:Y:S01]  /*0e80*/  SHFL.BFLY PT, R24, R19, 0x2, 0x1f ;  /* 0x0c401f0013187f89 */ /* 0x000ee200000e0000 */
[----:B------:R-:W-:-:S04]  /*0e90*/  SHF.R.U32.HI R14, RZ, 0x1f, R7 ;  /* 0x0000001fff0e7819 */ /* 0x000fc80000011607 */
[----:B------:R-:W-:Y:S02]  /*0ea0*/  LEA.HI.SX32 R22, R7, R14, 0x1c ;  /* 0x0000000e07167211 */ /* 0x000fe400078fe2ff */
[----:B------:R-:W4:Y:S01]  /*0eb0*/  LDC.64 R14, c[0x0][0x2d8] ;  /* 0x0000b600ff0e7b82 */ /* 0x000f220000000a00 */
[----:B------:R-:W-:Y:S02]  /*0ec0*/  IMAD.SHL.U32 R20, R0, 0x4, RZ ;  /* 0x0000000400147824 */ /* 0x000fe400078e00ff */
[----:B------:R-:W-:Y:S02]  /*0ed0*/  IMAD R23, R2, 0x1800, RZ ;  /* 0x0000180002177824 */ /* 0x000fe400078e02ff */
[----:B0-----:R-:W-:Y:S01]  /*0ee0*/  FADD.FTZ R9, R9, R16 ;  /* 0x0000001009097221 */ /* 0x001fe20000010000 */
[----:B--2---:R-:W-:Y:S01]  /*0ef0*/  FADD.FTZ R7, R17, R18 ;  /* 0x0000001211077221 */ /* 0x004fe20000010000 */
[----:B---3--:R-:W-:Y:S01]  /*0f00*/  FADD.FTZ R24, R19, R24 ;  /* 0x0000001813187221 */ /* 0x008fe20000010000 */
[----:B------:R-:W-:-:S02]  /*0f10*/  SHF.R.S32.HI R26, RZ, 0x1f, R20 ;  /* 0x0000001fff1a7819 */ /* 0x000fc40000011414 */
[----:B------:R-:W0:Y:S01]  /*0f20*/  SHFL.BFLY PT, R18, R9, 0x1, 0x1f ;  /* 0x0c201f0009127f89 */ /* 0x000e2200000e0000 */
[----:B------:R-:W-:-:S03]  /*0f30*/  IADD3 R16, P1, R23, R20, RZ ;  /* 0x0000001417107210 */ /* 0x000fc60007f3e0ff */
[----:B------:R-:W2:Y:S04]  /*0f40*/  SHFL.BFLY PT, R20, R7, 0x1, 0x1f ;  /* 0x0c201f0007147f89 */ /* 0x000ea800000e0000 */
[----:B------:R-:W3:Y:S01]  /*0f50*/  SHFL.BFLY PT, R19, R24, 0x1, 0x1f ;  /* 0x0c201f0018137f89 */ /* 0x000ee200000e0000 */
[C---:B-1----:R-:W-:Y:S01]  /*0f60*/  IMAD R28, R12.reuse, UR8, RZ ;  /* 0x000000080c1c7c24 */ /* 0x042fe2000f8e02ff */
[----:B------:R-:W-:Y:S02]  /*0f70*/  LEA.HI.X.SX32 R17, R23, R26, 0x1, P1 ;  /* 0x0000001a17117211 */ /* 0x000fe400008f0eff */
[----:B------:R-:W-:Y:S01]  /*0f80*/  ISETP.NE.AND P1, PT, R5, RZ, PT ;  /* 0x000000ff0500720c */ /* 0x000fe20003f25270 */
[----:B------:R-:W-:Y:S02]  /*0f90*/  IMAD R23, R13, UR6, R28 ;  /* 0x000000060d177c24 */ /* 0x000fe4000f8e021c */
[----:B------:R-:W-:-:S04]  /*0fa0*/  IMAD.WIDE.U32 R12, R12, UR6, R16 ;  /* 0x000000060c0c7c25 */ /* 0x000fc8000f8e0010 */
[--C-:B------:R-:W-:Y:S02]  /*0fb0*/  IMAD R22, R22, 0x60, -R21.reuse ;  /* 0x0000006016167824 */ /* 0x100fe400078e0a15 */
[----:B------:R-:W-:Y:S02]  /*0fc0*/  IMAD R21, R2, -0x60, R21 ;  /* 0xffffffa002157824 */ /* 0x000fe400078e0215 */
[----:B------:R-:W-:Y:S02]  /*0fd0*/  IMAD.IADD R13, R13, 0x1, R23 ;  /* 0x000000010d0d7824 */ /* 0x000fe400078e0217 */
[C---:B----4-:R-:W-:Y:S01]  /*0fe0*/  IMAD R16, R14.reuse, UR9, RZ ;  /* 0x000000090e107c24 */ /* 0x050fe2000f8e02ff */
[----:B------:R-:W-:Y:S01]  /*0ff0*/  IADD3 R21, R21, R22, RZ ;  /* 0x0000001615157210 */ /* 0x000fe20007ffe0ff */
[----:B------:R-:W-:-:S04]  /*1000*/  IMAD.WIDE.U32 R12, R14, UR7, R12 ;  /* 0x000000070e0c7c25 */ /* 0x000fc8000f8e000c */
[----:B------:R-:W-:Y:S01]  /*1010*/  IMAD R5, R15, UR7, R16 ;  /* 0x000000070f057c24 */ /* 0x000fe2000f8e0210 */
[----:B------:R-:W-:Y:S01]  /*1020*/  ISETP.GE.OR P0, PT, R0, R21, P0 ;  /* 0x000000150000720c */ /* 0x000fe20000706670 */
[----:B0-----:R-:W-:Y:S01]  /*1030*/  FADD.FTZ R17, R9, R18 ;  /* 0x0000001209117221 */ /* 0x001fe20000010000 */
[----:B--2---:R-:W-:Y:S01]  /*1040*/  FADD.FTZ R22, R7, R20 ;  /* 0x0000001407167221 */ /* 0x004fe20000010000 */
[----:B---3--:R-:W-:Y:S01]  /*1050*/  FADD.FTZ R24, R24, R19 ;  /* 0x0000001318187221 */ /* 0x008fe20000010000 */
[----:B------:R-:W-:Y:S01]  /*1060*/  IADD3 R5, R13, R5, RZ ;  /* 0x000000050d057210 */ /* 0x000fe20007ffe0ff */
[----:B------:R-:W-:Y:S08]  /*1070*/  @P1 BRA `(.L_x_2985) ;  /* 0x0000000000641947 */ /* 0x000ff00003800000 */
[----:B------:R-:W0:Y:S01]  /*1080*/  LDC.64 R18, c[0x0][0x278] ;  /* 0x00009e00ff127b82 */ /* 0x000e220000000a00 */
[----:B------:R-:W-:Y:S01]  /*1090*/  IMAD R14, R2, 0x60, RZ ;  /* 0x00000060020e7824 */ /* 0x000fe200078e02ff */
[----:B------:R-:W-:Y:S01]  /*10a0*/  ULDC.64 UR10, c[0x0][0x260] ;  /* 0x00009800000a7ab9 */ /* 0x000fe20000000a00 */
[-C--:B------:R-:W-:Y:S02]  /*10b0*/  ISETP.GE.AND P3, PT, R10, R3.reuse, PT ;  /* 0x000000030a00720c */ /* 0x080fe40003f66270 */
[----:B------:R-:W-:Y:S02]  /*10c0*/  ISETP.GE.AND P2, PT, R6, R3, PT ;  /* 0x000000030600720c */ /* 0x000fe40003f46270 */
[--C-:B------:R-:W-:Y:S01]  /*10d0*/  SHF.R.S32.HI R15, RZ, 0x1f, R14.reuse ;  /* 0x0000001fff0f7819 */ /* 0x100fe2000001140e */
[----:B------:R-:W1:Y:S01]  /*10e0*/  LDC.64 R20, c[0x0][0x280] ;  /* 0x0000a000ff147b82 */ /* 0x000e620000000a00 */
[C---:B0-----:R-:W-:Y:S02]  /*10f0*/  IMAD R16, R18.reuse, UR8, RZ ;  /* 0x0000000812107c24 */ /* 0x041fe4000f8e02ff */
[----:B------:R-:W-:-:S04]  /*1100*/  IMAD.WIDE.U32 R14, R18, UR6, R14 ;  /* 0x00000006120e7c25 */ /* 0x000fc8000f8e000e */
[----:B------:R-:W-:Y:S02]  /*1110*/  IMAD R7, R19, UR6, R16 ;  /* 0x0000000613077c24 */ /* 0x000fe4000f8e0210 */
[C---:B-1----:R-:W-:Y:S02]  /*1120*/  IMAD R16, R20.reuse, UR9, RZ ;  /* 0x0000000914107c24 */ /* 0x042fe4000f8e02ff */
[----:B------:R-:W-:Y:S02]  /*1130*/  IMAD.IADD R15, R15, 0x1, R7 ;  /* 0x000000010f0f7824 */ /* 0x000fe400078e0207 */
[----:B------:R-:W-:Y:S02]  /*1140*/  IMAD R9, R21, UR7, R16 ;  /* 0x0000000715097c24 */ /* 0x000fe4000f8e0210 */
[----:B------:R-:W-:-:S03]  /*1150*/  IMAD.WIDE.U32 R14, R20, UR7, R14 ;  /* 0x00000007140e7c25 */ /* 0x000fc6000f8e000e */
[----:B------:R-:W-:-:S04]  /*1160*/  IADD3 R7, P1, R10, R14, RZ ;  /* 0x0000000e0a077210 */ /* 0x000fc80007f3e0ff */
[----:B------:R-:W-:Y:S02]  /*1170*/  IADD3.X R16, R11, R15, R9, P1, !PT ;  /* 0x0000000f0b107210 */ /* 0x000fe40000ffe409 */
[C---:B------:R-:W-:Y:S02]  /*1180*/  LEA R14, P4, R7.reuse, UR10, 0x2 ;  /* 0x0000000a070e7c11 */ /* 0x040fe4000f8810ff */
[----:B------:R-:W-:Y:S02]  /*1190*/  ISETP.GE.AND P1, PT, R8, R3, PT ;  /* 0x000000030800720c */ /* 0x000fe40003f26270 */
[----:B------:R-:W-:Y:S02]  /*11a0*/  LEA.HI.X R15, R7, UR11, R16, 0x2, P4 ;  /* 0x0000000b070f7c11 */ /* 0x000fe4000a0f1410 */
[----:B------:R-:W-:Y:S02]  /*11b0*/  FSEL R3, R17, RZ, !P3 ;  /* 0x000000ff11037208 */ /* 0x000fe40005800000 */
[----:B------:R-:W-:-:S02]  /*11c0*/  FSEL R7, R22, RZ, !P2 ;  /* 0x000000ff16077208 */ /* 0x000fc40005000000 */
[----:B------:R-:W-:Y:S01]  /*11d0*/  FSEL R9, R24, RZ, !P1 ;  /* 0x000000ff18097208 */ /* 0x000fe20004800000 */
[----:B------:R0:W-:Y:S04]  /*11e0*/  STG.E desc[UR4][R14.64], R3 ;  /* 0x000000030e007986 */ /* 0x0001e8000c101904 */
[----:B------:R0:W-:Y:S04]  /*11f0*/  STG.E desc[UR4][R14.64+0x80], R7 ;  /* 0x000080070e007986 */ /* 0x0001e8000c101904 */
[----:B------:R0:W-:Y:S02]  /*1200*/  STG.E desc[UR4][R14.64+0x100], R9 ;  /* 0x000100090e007986 */ /* 0x0001e4000c101904 */
.L_x_2985:
[----:B------:R-:W-:Y:S05]  /*1210*/  BSYNC B0 ;  /* 0x0000000000007941 */ /* 0x000fea0003800000 */
.L_x_2984:
[----:B------:R-:W-:Y:S04]  /*1220*/  BSSY B0, `(.L_x_2986) ;  /* 0x0000017000007945 */ /* 0x000fe80003800000 */
[----:B------:R-:W-:Y:S05]  /*1230*/  @P0 BRA `(.L_x_2987) ;  /* 0x0000000000540947 */ /* 0x000fea0003800000 */
[----:B------:R-:W1:Y:S01]  /*1240*/  LDC.64 R10, c[0x0][0x2a8] ;  /* 0x0000aa00ff0a7b82 */ /* 0x000e620000000a00 */
[----:B0-----:R-:W-:Y:S01]  /*1250*/  IMAD R3, R2, 0x60, RZ ;  /* 0x0000006002037824 */ /* 0x001fe200078e02ff */
[----:B------:R-:W-:Y:S01]  /*1260*/  SHF.R.S32.HI R16, RZ, 0x1f, R0 ;  /* 0x0000001fff107819 */ /* 0x000fe20000011400 */
[----:B------:R-:W-:-:S03]  /*1270*/  ULDC.64 UR10, c[0x0][0x2a0] ;  /* 0x0000a800000a7ab9 */ /* 0x000fc60000000a00 */
[C---:B------:R-:W-:Y:S02]  /*1280*/  IADD3 R6, P0, R3.reuse, R0, RZ ;  /* 0x0000000003067210 */ /* 0x040fe40007f1e0ff */
[----:B------:R-:W0:Y:S02]  /*1290*/  LDC.64 R14, c[0x0][0x2b0] ;  /* 0x0000ac00ff0e7b82 */ /* 0x000e240000000a00 */
[----:B------:R-:W-:Y:S02]  /*12a0*/  LEA.HI.X.SX32 R7, R3, R16, 0x1, P0 ;  /* 0x0000001003077211 */ /* 0x000fe400000f0eff */
[----:B-----5:R-:W-:Y:S01]  /*12b0*/  FSETP.NEU.FTZ.AND P0, PT, R4, -INF , PT ;  /* 0xff8000000400780b */ /* 0x020fe20003f1d000 */
[C---:B-1----:R-:W-:Y:S02]  /*12c0*/  IMAD R8, R10.reuse, UR8, RZ ;  /* 0x000000080a087c24 */ /* 0x042fe4000f8e02ff */
[----:B------:R-:W-:-:S04]  /*12d0*/  IMAD.WIDE.U32 R6, R10, UR6, R6 ;  /* 0x000000060a067c25 */ /* 0x000fc8000f8e0006 */
[----:B------:R-:W-:Y:S02]  /*12e0*/  IMAD R3, R11, UR6, R8 ;  /* 0x000000060b037c24 */ /* 0x000fe4000f8e0208 */
[----:B0-----:R-:W-:-:S03]  /*12f0*/  IMAD R8, R14, UR9, RZ ;  /* 0x000000090e087c24 */ /* 0x001fc6000f8e02ff */
[----:B------:R-:W-:Y:S01]  /*1300*/  IADD3 R7, R7, R3, RZ ;  /* 0x0000000307077210 */ /* 0x000fe20007ffe0ff */
[----:B------:R-:W-:Y:S02]  /*1310*/  IMAD R9, R15, UR7, R8 ;  /* 0x000000070f097c24 */ /* 0x000fe4000f8e0208 */
[----:B------:R-:W-:Y:S01]  /*1320*/  FMUL.FTZ R3, R4, 1.4426950216293334961 ;  /* 0x3fb8aa3b04037820 */ /* 0x000fe20000410000 */
[----:B------:R-:W-:-:S04]  /*1330*/  IMAD.WIDE.U32 R6, R14, UR7, R6 ;  /* 0x000000070e067c25 */ /* 0x000fc8000f8e0006 */
[----:B------:R-:W-:Y:S01]  /*1340*/  FSEL R3, R3, RZ, P0 ;  /* 0x000000ff03037208 */ /* 0x000fe20000000000 */
[----:B------:R-:W-:Y:S01]  /*1350*/  IMAD.IADD R7, R7, 0x1, R9 ;  /* 0x0000000107077824 */ /* 0x000fe200078e0209 */
[----:B------:R-:W-:-:S04]  /*1360*/  LEA R8, P1, R6, UR10, 0x2 ;  /* 0x0000000a06087c11 */ /* 0x000fc8000f8210ff */
[----:B------:R-:W-:-:S05]  /*1370*/  LEA.HI.X R9, R6, UR11, R7, 0x2, P1 ;  /* 0x0000000b06097c11 */ /* 0x000fca00088f1407 */
[----:B------:R1:W-:Y:S04]  /*1380*/  STG.E desc[UR4][R8.64], R3 ;  /* 0x0000000308007986 */ /* 0x0003e8000c101904 */
.L_x_2987:
[----:B------:R-:W-:Y:S05]  /*1390*/  BSYNC B0 ;  /* 0x0000000000007941 */ /* 0x000fea0003800000 */
.L_x_2986:
[----:B------:R-:W-:Y:S01]  /*13a0*/  ULDC.64 UR12, c[0x0][0x2e8] ;  /* 0x0000ba00000c7ab9 */ /* 0x000fe20000000a00 */
[----:B------:R-:W-:Y:S01]  /*13b0*/  ULDC.64 UR10, c[0x0][0x2b8] ;  /* 0x0000ae00000a7ab9 */ /* 0x000fe20000000a00 */
[----:B------:R-:W-:Y:S02]  /*13c0*/  ISETP.NE.U32.AND P0, PT, RZ, UR12, PT ;  /* 0x0000000cff007c0c */ /* 0x000fe4000bf05070 */
[C---:B-----5:R-:W-:Y:S02]  /*13d0*/  LEA R4, P1, R12.reuse, UR10, 0x2 ;  /* 0x0000000a0c047c11 */ /* 0x060fe4000f8210ff */
[----:B------:R-:W-:Y:S02]  /*13e0*/  ISETP.NE.AND.EX P0, PT, RZ, UR13, PT, P0 ;  /* 0x0000000dff007c0c */ /* 0x000fe4000bf05300 */
[----:B------:R-:W-:Y:S02]  /*13f0*/  LEA.HI.X R5, R12, UR11, R5, 0x2, P1 ;  /* 0x0000000b0c057c11 */ /* 0x000fe400088f1405 */
[----:B------:R-:W-:-:S03]  /*1400*/  ISETP.NE.OR P0, PT, R0, RZ, !P0 ;  /* 0x000000ff0000720c */ /* 0x000fc60004705670 */
[----:B------:R2:W-:Y:S04]  /*1410*/  STG.E.128 desc[UR4][R4.64], RZ ;  /* 0x000000ff04007986 */ /* 0x0005e8000c101d04 */
[----:B------:R2:W-:Y:S04]  /*1420*/  STG.E.128 desc[UR4][R4.64+0x1000], RZ ;  /* 0x001000ff04007986 */ /* 0x0005e8000c101d04 */
[----:B------:R2:W-:Y:S04]  /*1430*/  STG.E.128 desc[UR4][R4.64+0x2000], RZ ;  /* 0x002000ff04007986 */ /* 0x0005e8000c101d04 */
[----:B------:R2:W-:Y:S04]  /*1440*/  STG.E.128 desc[UR4][R4.64+0x3000], RZ ;  /* 0x003000ff04007986 */ /* 0x0005e8000c101d04 */
[----:B------:R2:W-:Y:S04]  /*1450*/  STG.E.128 desc[UR4][R4.64+0x4000], RZ ;  /* 0x004000ff04007986 */ /* 0x0005e8000c101d04 */
[----:B------:R2:W-:Y:S01]  /*1460*/  STG.E.128 desc[UR4][R4.64+0x5000], RZ ;  /* 0x005000ff04007986 */ /* 0x0005e2000c101d04 */
[----:B------:R-:W-:Y:S05]  /*1470*/  @P0 EXIT ;  /* 0x000000000000094d */ /* 0x000fea0003800000 */
[----:B01----:R-:W0:Y:S08]  /*1480*/  LDC R3, c[0x0][0x2e0] ;  /* 0x0000b800ff037b82 */ /* 0x003e300000000800 */
[----:B------:R-:W1:Y:S08]  /*1490*/  LDC R7, c[0x0][0x220] ;  /* 0x00008800ff077b82 */ /* 0x000e700000000800 */
[----:B--2---:R-:W2:Y:S01]  /*14a0*/  LDC.64 R4, c[0x0][0x2e8] ;  /* 0x0000ba00ff047b82 */ /* 0x004ea20000000a00 */
[----:B0-----:R-:W-:-:S04]  /*14b0*/  IMAD R2, R2, R3, UR7 ;  /* 0x0000000702027e24 */ /* 0x001fc8000f8e0203 */
[----:B-1----:R-:W-:-:S04]  /*14c0*/  IMAD R3, R2, R7, UR6 ;  /* 0x0000000602037e24 */ /* 0x002fc8000f8e0207 */
[----:B--2---:R-:W-:-:S05]  /*14d0*/  IMAD.WIDE R2, R3, 0x4, R4 ;  /* 0x0000000403027825 */ /* 0x004fca00078e0204 */
[----:B------:R-:W-:Y:S01]  /*14e0*/  STG.E desc[UR4][R2.64], RZ ;  /* 0x000000ff02007986 */ /* 0x000fe2000c101904 */
[----:B------:R-:W-:Y:S05]  /*14f0*/  EXIT ;  /* 0x000000000000794d */ /* 0x000fea0003800000 */
.L_x_2988:
        /* <DEDUP_REMOVED lines=16> */
.L_x_7394:


//--------------------- .text._ZN7cutlass13device_kernelIN5flash11enable_sm90INS1_16FlashAttnBwdSm90INS1_25CollectiveMainloopBwdSm90ILi2ELi2ELi2EN4cute5tupleIJNS5_1CILi1EEES8_S8_EEENS6_IJNS7_ILi96EEENS7_ILi128EEENS7_ILi64EEEEEENS_10bfloat16_tEfNS_4arch4Sm90ELb1ELb0ELb1ELb1ELb0ELb1ELb0ELb1ELi2ELi1ELi2ELi2ELb0EEENS1_21CollectiveEpilogueBwdISD_SE_SG_Li256ELb1ELb0ELi1EEENS1_25SingleTileBwdLPTSchedulerILb1ELi128ELb0EEEEEEEEEvNT_6ParamsE --------------------------
	.section	.text._ZN7cutlass13device_kernelIN5flash11enable_sm90INS1_16FlashAttnBwdSm90INS1_25CollectiveMainloopBwdSm90ILi2ELi2ELi2EN4cute5tupleIJNS5_1CILi1EEES8_S8_EEENS6_IJNS7_ILi96EEENS7_ILi128EEENS7_ILi64EEEEEENS_10bfloat16_tEfNS_4arch4Sm90ELb1ELb0ELb1ELb1ELb0ELb1ELb0ELb1ELi2ELi1ELi2ELi2ELb0EEENS1_21CollectiveEpilogueBwdISD_SE_SG_Li256ELb1ELb0ELi1EEENS1_25SingleTileBwdLPTSchedulerILb1ELi128ELb0EEEEEEEEEvNT_6ParamsE,"ax",@progbits
	.align	128
.text._ZN7cutlass13device_kernelIN5flash11enable_sm90INS1_16FlashAttnBwdSm90INS1_25CollectiveMainloopBwdSm90ILi2ELi2ELi2EN4cute5tupleIJNS5_1CILi1EEES8_S8_EEENS6_IJNS7_ILi96EEENS7_ILi128EEENS7_ILi64EEEEEENS_10bfloat16_tEfNS_4arch4Sm90ELb1ELb0ELb1ELb1ELb0ELb1ELb0ELb1ELi2ELi1ELi2ELi2ELb0EEENS1_21CollectiveEpilogueBwdISD_SE_SG_Li256ELb1ELb0ELi1EEENS1_25SingleTileBwdLPTSchedulerILb1ELi128ELb0EEEEEEEEEvNT_6ParamsE:
        .type           _ZN7cutlass13device_kernelIN5flash11enable_sm90INS1_16FlashAttnBwdSm90INS1_25CollectiveMainloopBwdSm90ILi2ELi2ELi2EN4cute5tupleIJNS5_1CILi1EEES8_S8_EEENS6_IJNS7_ILi96EEENS7_ILi128EEENS7_ILi64EEEEEENS_10bfloat16_tEfNS_4arch4Sm90ELb1ELb0ELb1ELb1ELb0ELb1ELb0ELb1ELi2ELi1ELi2ELi2ELb0EEENS1_21CollectiveEpilogueBwdISD_SE_SG_Li256ELb1ELb0ELi1EEENS1_25SingleTileBwdLPTSchedulerILb1ELi128ELb0EEEEEEEEEvNT_6ParamsE,@function
        .size           _ZN7cutlass13device_kernelIN5flash11enable_sm90INS1_16FlashAttnBwdSm90INS1_25CollectiveMainloopBwdSm90ILi2ELi2ELi2EN4cute5tupleIJNS5_1CILi1EEES8_S8_EEENS6_IJNS7_ILi96EEENS7_ILi128EEENS7_ILi64EEEEEENS_10bfloat16_tEfNS_4arch4Sm90ELb1ELb0ELb1ELb1ELb0ELb1ELb0ELb1ELi2ELi1ELi2ELi2ELb0EEENS1_21CollectiveEpilogueBwdISD_SE_SG_Li256ELb1ELb0ELi1EEENS1_25SingleTileBwdLPTSchedulerILb1ELi128ELb0EEEEEEEEEvNT_6ParamsE,(.L_x_7395 - _ZN7cutlass13device_kernelIN5flash11enable_sm90INS1_16FlashAttnBwdSm90INS1_25CollectiveMainloopBwdSm90ILi2ELi2ELi2EN4cute5tupleIJNS5_1CILi1EEES8_S8_EEENS6_IJNS7_ILi96EEENS7_ILi128EEENS7_ILi64EEEEEENS_10bfloat16_tEfNS_4arch4Sm90ELb1ELb0ELb1ELb1ELb0ELb1ELb0ELb1ELi2ELi1ELi2ELi2ELb0EEENS1_21CollectiveEpilogueBwdISD_SE_SG_Li256ELb1ELb0ELi1EEENS1_25SingleTileBwdLPTSchedulerILb1ELi128ELb0EEEEEEEEEvNT_6ParamsE)
        .other          _ZN7cutlass13device_kernelIN5flash11enable_sm90INS1_16FlashAttnBwdSm90INS1_25CollectiveMainloopBwdSm90ILi2ELi2ELi2EN4cute5tupleIJNS5_1CILi1EEES8_S8_EEENS6_IJNS7_ILi96EEENS7_ILi128EEENS7_ILi64EEEEEENS_10bfloat16_tEfNS_4arch4Sm90ELb1ELb0ELb1ELb1ELb0ELb1ELb0ELb1ELi2ELi1ELi2ELi2ELb0EEENS1_21CollectiveEpilogueBwdISD_SE_SG_Li256ELb1ELb0ELi1EEENS1_25SingleTileBwdLPTSchedulerILb1ELi128ELb0EEEEEEEEEvNT_6ParamsE,@"STO_CUDA_ENTRY STV_DEFAULT"
_ZN7cutlass13device_kernelIN5flash11enable_sm90INS1_16FlashAttnBwdSm90INS1_25CollectiveMainloopBwdSm90ILi2ELi2ELi2EN4cute5tupleIJNS5_1CILi1EEES8_S8_EEENS6_IJNS7_ILi96EEENS7_ILi128EEENS7_ILi64EEEEEENS_10bfloat16_tEfNS_4arch4Sm90ELb1ELb0ELb1ELb1ELb0ELb1ELb0ELb1ELi2ELi1ELi2ELi2ELb0EEENS1_21CollectiveEpilogueBwdISD_SE_SG_Li256ELb1ELb0ELi1EEENS1_25SingleTileBwdLPTSchedulerILb1ELi128ELb0EEEEEEEEEvNT_6ParamsE:
        /* <DEDUP_REMOVED lines=24> */
.L_x_2990:
[----:B------:R-:W-:Y:S05]  /*0180*/  BSYNC B0 ;  /* 0x0000000000007941 */ /* 0x000fea0003800000 */
.L_x_2989:
        /* <DEDUP_REMOVED lines=37> */
.L_x_2991:
        /* <DEDUP_REMOVED lines=22> */
.L_x_2992:
[----:B------:R-:W-:Y:S01]  /*0540*/  PLOP3.LUT P0, PT, PT, PT, UP0, 0x80, 0x0 ;  /* 0x000000000000781c */ /* 0x000fe20003f0f008 */
[----:B------:R-:W-:Y:S01]  /*0550*/  NOP ;  /* 0x0000000000007918 */ /* 0x000fe20000000000 */
[----:B------:R-:W-:Y:S01]  /*0560*/  ULDC.64 UR38, c[0x0][0x208] ;  /* 0x0000820000267ab9 */ /* 0x000fe20000000a00 */
[----:B------:R-:W-:Y:S01]  /*0570*/  BSSY B6, `(.L_x_2993) ;  /* 0x0000f5b000067945 */ /* 0x000fe20003800000 */
[----:B-12-4-:R-:W-:Y:S09]  /*0580*/  BAR.SYNC.DEFER_BLOCKING 0x0 ;  /* 0x0000000000007b1d */ /* 0x016ff20000010000 */
[----:B------:R-:W-:Y:S05]  /*0590*/  @!P0 BRA `(.L_x_2994) ;  /* 0x000000b800ac8947 */ /* 0x000fea0003800000 */
.L_x_2995:
[----:B------:R-:W-:-:S08]  /*05a0*/  NOP ;  /* 0x0000000000007918 */ /* 0x000fd00000000000 */
[----:B------:R-:W1:Y:S02]  /*05b0*/  USETMAXREG.TRY_ALLOC.CTAPOOL UP0, 0xf0 ;  /* 0x000000f0000079c8 */ /* 0x000e640008000600 */
[----:B-1----:R-:W-:-:S13]  /*05c0*/  PLOP3.LUT P0, PT, PT, PT, UP0, 0x80, 0x0 ;  /* 0x000000000000781c */ /* 0x002fda0003f0f008 */
[----:B------:R-:W-:Y:S05]  /*05d0*/  @!P0 BRA `(.L_x_2995) ;  /* 0xfffffffc00f08947 */ /* 0x000fea000383ffff */
[----:B------:R-:W-:Y:S01]  /*05e0*/  LOP3.LUT R0, R0, 0x3, RZ, 0xc0, !PT ;  /* 0x0000000300007812 */ /* 0x000fe200078ec0ff */
[----:B------:R-:W1:Y:S01]  /*05f0*/  S2R R2, SR_TID.X ;  /* 0x0000000000027919 */ /* 0x000e620000002100 */
        /* <DEDUP_REMOVED lines=14> */
[----:B------:R-:W-:-:S05]  /*06e0*/  @!P0 VIADD R2, R2, 0x9 ;  /* 0x0000000902028836 */ /* 0x000fca0000000000 */
        /* <DEDUP_REMOVED lines=11> */
.L_x_2996:
[----:B------:R-:W-:Y:S01]  /*07a0*/  ULDC UR7, c[0x0][0x8c4] ;  /* 0x0002310000077ab9 */ /* 0x000fe20000000800 */
[----:B------:R-:W-:Y:S01]  /*07b0*/  UMOV UR37, UR10 ;  /* 0x0000000a00257c82 */ /* 0x000fe20008000000 */
[----:B------:R-:W-:-:S11]  /*07c0*/  UISETP.NE.AND UP0, UPT, UR7, 0x1, UPT ;  /* 0x000000010700788c */ /* 0x000fd6000bf05270 */
[----:B------:R-:W-:Y:S02]  /*07d0*/  @UP0 ULDC.64 UR8, c[0x0][0x8c8] ;  /* 0x0002320000080ab9 */ /* 0x000fe40000000a00 */
[----:B------:R-:W-:-:S04]  /*07e0*/  UIMAD.WIDE.U32 UR4, UR10, UR8, URZ ;  /* 0x000000080a0472a5 */ /* 0x000fc8000f8e003f */
[----:B------:R-:W-:-:S04]  /*07f0*/  @UP0 USHF.R.U32.HI UR37, URZ, UR9, UR5 ;  /* 0x000000093f250299 */ /* 0x000fc80008011605 */
[----:B------:R-:W-:-:S12]  /*0800*/  UIMAD UR4, UR37, UR7, URZ ;  /* 0x00000007250472a4 */ /* 0x000fd8000f8e023f */
.L_x_2997:
        /* <DEDUP_REMOVED lines=9> */
[----:B------:R-:W-:-:S03]  /*08a0*/  @UP0 USHF.R.U32.HI UR41, URZ, UR7, UR5 ;  /* 0x000000073f290299 */ /* 0x000fc60008011605 */
[----:B------:R-:W-:Y:S02]  /*08b0*/  ULDC.64 UR4, c[0x0][0x8f8] ;  /* 0x00023e0000047ab9 */ /* 0x000fe40000000a00 */
[----:B------:R-:W-:Y:S01]  /*08c0*/  ISETP.NE.U32.AND P0, PT, RZ, UR4, PT ;  /* 0x00000004ff007c0c */ /* 0x000fe2000bf05070 */
[----:B------:R-:W-:-:S03]  /*08d0*/  UIADD3 UR4, -UR41, URZ, URZ ;  /* 0x0000003f29047290 */ /* 0x000fc6000fffe13f */
[----:B------:R-:W-:Y:S01]  /*08e0*/  ISETP.NE.AND.EX P0, PT, RZ, UR5, PT, P0 ;  /* 0x00000005ff007c0c */ /* 0x000fe2000bf05300 */
[----:B------:R-:W-:-:S12]  /*08f0*/  UIMAD UR40, UR40, UR4, UR6 ;  /* 0x00000004282872a4 */ /* 0x000fd8000f8e0206 */
        /* <DEDUP_REMOVED lines=8> */
.L_x_2998:
[----:B------:R-:W-:Y:S02]  /*0980*/  ULDC.64 UR4, c[0x0][0x8f0] ;  /* 0x00023c0000047ab9 */ /* 0x000fe40000000a00 */
        /* <DEDUP_REMOVED lines=11> */
[----:B------:R-:W-:Y:S01]  /*0a40*/  UIADD3 UR4, -UR4, UR5, URZ ;  /* 0x0000000504047290 */ /* 0x000fe2000fffe13f */
[----:B------:R-:W-:Y:S11]  /*0a50*/  BRA `(.L_x_2999) ;  /* 0x0000000000047947 */ /* 0x000ff60003800000 */
.L_x_3000:
[----:B------:R-:W-:-:S05]  /*0a60*/  ULDC UR4, c[0x0][0x8ec] ;  /* 0x00023b0000047ab9 */ /* 0x000fca0000000800 */
.L_x_2999:
[----:B------:R-:W-:-:S04]  /*0a70*/  UIADD3 UR4, UR4, 0x7f, URZ ;  /* 0x0000007f04047890 */ /* 0x000fc8000fffe03f */
[----:B------:R-:W-:-:S04]  /*0a80*/  USHF.R.S32.HI UR5, URZ, 0x1f, UR4 ;  /* 0x0000001f3f057899 */ /* 0x000fc80008011404 */
[----:B------:R-:W-:-:S04]  /*0a90*/  ULEA.HI UR5, UR5, UR4, URZ, 0x7 ;  /* 0x0000000405057291 */ /* 0x000fc8000f8f383f */
[----:B------:R-:W-:-:S04]  /*0aa0*/  USHF.R.S32.HI UR5, URZ, 0x7, UR5 ;  /* 0x000000073f057899 */ /* 0x000fc80008011405 */
[----:B------:R-:W-:-:S04]  /*0ab0*/  UISETP.GE.AND UP0, UPT, UR37, UR5, UPT ;  /* 0x000000052500728c */ /* 0x000fc8000bf06270 */
[----:B------:R-:W-:-:S06]  /*0ac0*/  USEL UR41, UR41, 0xffffffff, !UP0 ;  /* 0xffffffff29297887 */ /* 0x000fcc000c000000 */
[----:B------:R-:W-:-:S13]  /*0ad0*/  ISETP.LE.AND P0, PT, RZ, UR41, PT ;  /* 0x00000029ff007c0c */ /* 0x000fda000bf03270 */
[----:B------:R-:W-:Y:S05]  /*0ae0*/  @!P0 BRA `(.L_x_3001) ;  /* 0x000000f0000c8947 */ /* 0x000fea0003800000 */
[----:B------:R-:W1:Y:S01]  /*0af0*/  S2R R0, SR_TID.X ;  /* 0x0000000000007919 */ /* 0x000e620000002100 */
[----:B------:R-:W-:Y:S01]  /*0b00*/  ULDC.64 UR4, c[0x0][0x780] ;  /* 0x0001e00000047ab9 */ /* 0x000fe20000000a00 */
[----:B------:R-:W-:Y:S01]  /*0b10*/  USHF.R.S32.HI UR46, URZ, 0x1f, UR40 ;  /* 0x0000001f3f2e7899 */ /* 0x000fe20008011428 */
[----:B------:R-:W-:Y:S01]  /*0b20*/  ISETP.NE.U32.AND P0, PT, RZ, UR4, PT ;  /* 0x00000004ff007c0c */ /* 0x000fe2000bf05070 */
[----:B------:R-:W-:-:S03]  /*0b30*/  ULDC UR42, c[0x0][0x290] ;  /* 0x0000a400002a7ab9 */ /* 0x000fc60000000800 */
[----:B------:R-:W-:Y:S01]  /*0b40*/  ISETP.NE.AND.EX P0, PT, RZ, UR5, PT, P0 ;  /* 0x00000005ff007c0c */ /* 0x000fe2000bf05300 */
[----:B-1----:R-:W-:-:S12]  /*0b50*/  VIADD R17, R0, 0xffffff80 ;  /* 0xffffff8000117836 */ /* 0x002fd80000000000 */
        /* <DEDUP_REMOVED lines=8> */
.L_x_3002:
        /* <DEDUP_REMOVED lines=14> */
.L_x_3003:
        /* <DEDUP_REMOVED lines=11> */
.L_x_3004:
        /* <DEDUP_REMOVED lines=13> */
.L_x_3005:
[----:B------:R-:W-:Y:S01]  /*0e40*/  UIADD3 UR5, UR43, -UR42, URZ ;  /* 0x8000002a2b057290 */ /* 0x000fe2000fffe03f */
[----:B------:R-:W-:Y:S01]  /*0e50*/  PLOP3.LUT P0, PT, PT, PT, PT, 0x80, 0x0 ;  /* 0x000000000000781c */ /* 0x000fe20003f0f070 */
[----:B------:R-:W-:Y:S01]  /*0e60*/  ULDC UR6, c[0x0][0x74c] ;  /* 0x0001d30000067ab9 */ /* 0x000fe20000000800 */
[----:B------:R-:W-:Y:S01]  /*0e70*/  UIADD3 UR4, UR43, 0x5f, URZ ;  /* 0x0000005f2b047890 */ /* 0x000fe2000fffe03f */
[----:B------:R-:W-:Y:S01]  /*0e80*/  CS2R R150, SRZ ;  /* 0x0000000000967805 */ /* 0x000fe2000001ff00 */
[----:B------:R-:W-:Y:S01]  /*0e90*/  ULEA UR5, UR37, UR5, 0x7 ;  /* 0x0000000525057291 */ /* 0x000fe2000f8e383f */
[----:B------:R-:W-:Y:S02]  /*0ea0*/  CS2R R148, SRZ ;  /* 0x0000000000947805 */ /* 0x000fe4000001ff00 */
[----:B------:R-:W-:Y:S02]  /*0eb0*/  CS2R R146, SRZ ;  /* 0x0000000000927805 */ /* 0x000fe4000001ff00 */
[----:B------:R-:W-:Y:S01]  /*0ec0*/  CS2R R144, SRZ ;  /* 0x0000000000907805 */ /* 0x000fe2000001ff00 */
[----:B------:R-:W-:Y:S01]  /*0ed0*/  UIADD3 UR5, UR5, -UR6, URZ ;  /* 0x8000000605057290 */ /* 0x000fe2000fffe03f */
[----:B------:R-:W-:-:S02]  /*0ee0*/  CS2R R142, SRZ ;  /* 0x00000000008e7805 */ /* 0x000fc4000001ff00 */
[----:B------:R-:W-:Y:S02]  /*0ef0*/  CS2R R140, SRZ ;  /* 0x00000000008c7805 */ /* 0x000fe4000001ff00 */
        /* <DEDUP_REMOVED lines=12> */
[----:B------:R-:W-:Y:S01]  /*0fc0*/  CS2R R126, SRZ ;  /* 0x00000000007e7805 */ /* 0x000fe2000001ff00 */
[----:B------:R-:W-:Y:S01]  /*0fd0*/  UISETP.LT.AND UP0, UPT, URZ, UR6, UPT ;  /* 0x000000063f00728c */ /* 0x000fe2000bf01270 */
[----:B------:R-:W-:-:S02]  /*0fe0*/  CS2R R124, SRZ ;  /* 0x00000000007c7805 */ /* 0x000fc4000001ff00 */
[----:B------:R-:W-:Y:S02]  /*0ff0*/  CS2R R122, SRZ ;  /* 0x00000000007a7805 */ /* 0x000fe4000001ff00 */
[----:B------:R-:W-:Y:S01]  /*1000*/  CS2R R120, SRZ ;  /* 0x0000000000787805 */ /* 0x000fe2000001ff00 */
[----:B------:R-:W-:Y:S01]  /*1010*/  USEL UR45, URZ, UR6, !UP0 ;  /* 0x000000063f2d7287 */ /* 0x000fe2000c000000 */
[----:B------:R-:W-:Y:S02]  /*1020*/  CS2R R182, SRZ ;  /* 0x0000000000b67805 */ /* 0x000fe4000001ff00 */
[----:B------:R-:W-:Y:S02]  /*1030*/  CS2R R180, SRZ ;  /* 0x0000000000b47805 */ /* 0x000fe4000001ff00 */
[----:B------:R-:W-:Y:S01]  /*1040*/  CS2R R178, SRZ ;  /* 0x0000000000b27805 */ /* 0x000fe2000001ff00 */
[----:B------:R-:W-:Y:S01]  /*1050*/  UISETP.GT.AND UP0, UPT, UR44, UR45, UPT ;  /* 0x0000002d2c00728c */ /* 0x000fe2000bf04270 */
[----:B------:R-:W-:-:S02]  /*1060*/  CS2R R176, SRZ ;  /* 0x0000000000b07805 */ /* 0x000fc4000001ff00 */
[----:B------:R-:W-:Y:S02]  /*1070*/  CS2R R174, SRZ ;  /* 0x0000000000ae7805 */ /* 0x000fe4000001ff00 */
[----:B------:R-:W-:Y:S02]  /*1080*/  CS2R R172, SRZ ;  /* 0x0000000000ac7805 */ /* 0x000fe4000001ff00 */
[----:B------:R-:W-:Y:S02]  /*1090*/  CS2R R170, SRZ ;  /* 0x0000000000aa7805 */ /* 0x000fe4000001ff00 */
[----:B------:R-:W-:Y:S02]  /*10a0*/  CS2R R168, SRZ ;  /* 0x0000000000a87805 */ /* 0x000fe4000001ff00 */
[----:B------:R-:W-:Y:S02]  /*10b0*/  PLOP3.LUT P1, PT, PT, PT, UP0, 0x80, 0x0 ;  /* 0x000000000000781c */ /* 0x000fe40003f2f008 */
        /* <DEDUP_REMOVED lines=19> */
[----:B------:R-:W-:Y:S01]  /*11f0*/  MOV R10, UR6 ;  /* 0x00000006000a7c02 */ /* 0x000fe20008000f00 */
[----:B------:R-:W-:Y:S01]  /*1200*/  IMAD.U32 R6, RZ, RZ, UR4 ;  /* 0x00000004ff067e24 */ /* 0x000fe2000f8e00ff */
[----:B------:R-:W-:Y:S01]  /*1210*/  MOV R13, RZ ;  /* 0x000000ff000d7202 */ /* 0x000fe20000000f00 */
[----:B------:R-:W-:-:S02]  /*1220*/  IMAD.U32 R7, RZ, RZ, UR5 ;  /* 0x00000005ff077e24 */ /* 0x000fc4000f8e00ff */
[----:B------:R-:W-:Y:S02]  /*1230*/  IMAD.U32 R11, RZ, RZ, UR7 ;  /* 0x00000007ff0b7e24 */ /* 0x000fe4000f8e00ff */
[----:B------:R-:W-:Y:S02]  /*1240*/  IMAD.MOV.U32 R8, RZ, RZ, 0x70 ;  /* 0x00000070ff087424 */ /* 0x000fe400078e00ff */
[----:B-1----:R-:W-:-:S07]  /*1250*/  IMAD.MOV.U32 R12, RZ, RZ, 0x1 ;  /* 0x00000001ff0c7424 */ /* 0x002fce00078e00ff */
[----:B------:R-:W-:-:S07]  /*1260*/  LEPC R20, `(.L_x_3008) ;  /* 0x000000001014794e */ /* 0x000fce0000000000 */
[----:B--2---:R-:W-:Y:S05]  /*1270*/  CALL.ABS.NOINC R14 ;  /* 0x000000000e007343 */ /* 0x004fea0003c00000 */
.L_x_3008:
        /* <DEDUP_REMOVED lines=15> */
.L_x_3007:
        /* <DEDUP_REMOVED lines=19> */
[----:B-1----:R-:W-:-:S07]  /*14a0*/  IMAD.MOV.U32 R13, RZ, RZ, RZ ;  /* 0x000000ffff0d7224 */ /* 0x002fce00078e00ff */
[----:B------:R-:W-:-:S07]  /*14b0*/  LEPC R20, `(.L_x_3010) ;  /* 0x000000001014794e */ /* 0x000fce0000000000 */
[----:B--2---:R-:W-:Y:S05]  /*14c0*/  CALL.ABS.NOINC R14 ;  /* 0x000000000e007343 */ /* 0x004fea0003c00000 */
.L_x_3010:
[----:B------:R-:W1:Y:S01]  /*14d0*/  LDC.64 R2, c[0x4][R2] ;  /* 0x0100000002027b82 */ /* 0x000e620000000a00 */
[----:B------:R-:W-:Y:S01]  /*14e0*/  ULDC.64 UR4, c[0x4][0x90] ;  /* 0x0100240000047ab9 */ /* 0x000fe20000000a00 */
[----:B------:R-:W-:Y:S01]  /*14f0*/  ULDC.64 UR6, c[0x4][0x30] ;  /* 0x01000c0000067ab9 */ /* 0x000fe20000000a00 */
[----:B------:R-:W-:Y:S01]  /*1500*/  MOV R4, UR4 ;  /* 0x0000000400047c02 */ /* 0x000fe20008000f00 */
[----:B------:R-:W-:Y:S01]  /*1510*/  IMAD.U32 R5, RZ, RZ, UR5 ;  /* 0x00000005ff057e24 */ /* 0x000fe2000f8e00ff */
[----:B------:R-:W-:Y:S01]  /*1520*/  ULDC.64 UR4, c[0x4][0x98] ;  /* 0x0100260000047ab9 */ /* 0x000fe20000000a00 */
[----:B------:R-:W-:Y:S01]  /*1530*/  MOV R10, UR6 ;  /* 0x00000006000a7c02 */ /* 0x000fe20008000f00 */
[----:B------:R-:W-:Y:S01]  /*1540*/  IMAD.U32 R6, RZ, RZ, UR4 ;  /* 0x00000004ff067e24 */ /* 0x000fe2000f8e00ff */
[----:B------:R-:W-:Y:S01]  /*1550*/  MOV R13, RZ ;  /* 0x000000ff000d7202 */ /* 0x000fe20000000f00 */
[----:B------:R-:W-:Y:S02]  /*1560*/  IMAD.U32 R7, RZ, RZ, UR5 ;  /* 0x00000005ff077e24 */ /* 0x000fe4000f8e00ff */
[----:B------:R-:W-:-:S02]  /*1570*/  IMAD.U32 R11, RZ, RZ, UR7 ;  /* 0x00000007ff0b7e24 */ /* 0x000fc4000f8e00ff */
[----:B------:R-:W-:Y:S02]  /*1580*/  IMAD.MOV.U32 R8, RZ, RZ, 0x70 ;  /* 0x00000070ff087424 */ /* 0x000fe400078e00ff */
[----:B------:R-:W-:-:S07]  /*1590*/  IMAD.MOV.U32 R12, RZ, RZ, 0x1 ;  /* 0x00000001ff0c7424 */ /* 0x000fce00078e00ff */
[----:B------:R-:W-:-:S07]  /*15a0*/  LEPC R20, `(.L_x_3009) ;  /* 0x000000001014794e */ /* 0x000fce0000000000 */
[----:B-1----:R-:W-:Y:S05]  /*15b0*/  CALL.ABS.NOINC R2 ;  /* 0x0000000002007343 */ /* 0x002fea0003c00000 */
.L_x_3009:
[----:B------:R-:W-:Y:S01]  /*15c0*/  SHF.R.S32.HI R6, RZ, 0x1f, R17 ;  /* 0x0000001fff067819 */ /* 0x000fe20000011411 */
[----:B------:R-:W-:-:S03]  /*15d0*/  UMOV UR4, 0xffffffff ;  /* 0xffffffff00047882 */ /* 0x000fc60000000000 */
[----:B------:R-:W-:-:S04]  /*15e0*/  LEA.HI R0, R6, R17, RZ, 0x7 ;  /* 0x0000001106007211 */ /* 0x000fc800078f38ff */
[----:B------:R-:W-:Y:S01]  /*15f0*/  SHF.R.S32.HI R13, RZ, 0x7, R0 ;  /* 0x00000007ff0d7819 */ /* 0x000fe20000011400 */
[----:B------:R-:W-:Y:S06]  /*1600*/  BRA.DIV UR4, `(.L_x_3011) ;  /* 0x000000e6044c7947 */ /* 0x000fec000b800000 */
[----:B------:R1:W2:Y:S02]  /*1610*/  SHFL.IDX PT, R14, R13, RZ, 0x1f ;  /* 0x00001fff0d0e7589 */ /* 0x0002a400000e0000 */
.L_x_3136:
[----:B------:R-:W-:Y:S01]  /*1620*/  SHF.L.U32 R3, RZ, 0x1f, RZ ;  /* 0x0000001fff037819 */ /* 0x000fe200000006ff */
[----:B------:R-:W-:-:S03]  /*1630*/  IMAD.SHL.U32 R2, R17, 0x40, RZ ;  /* 0x0000004011027824 */ /* 0x000fc600078e00ff */
[----:B------:R-:W3:Y:S02]  /*1640*/  SYNCS.PHASECHK.TRANS64.TRYWAIT P0, [R16+URZ+0x26800], R3 ;  /* 0x02680003100075a7 */ /* 0x000ee4000800017f */
[----:B---3--:R-:W-:Y:S05]  /*1650*/  @P0 BRA `(.L_x_3012) ;  /* 0x0000000000080947 */ /* 0x008fea0003800000 */
[----:B------:R-:W3:Y:S02]  /*1660*/  SYNCS.PHASECHK.TRANS64.TRYWAIT P0, [R16+URZ+0x26800], R3 ;  /* 0x02680003100075a7 */ /* 0x000ee4000800017f */
[----:B---3--:R-:W-:Y:S05]  /*1670*/  @!P0 BRA `(.L_x_3013) ;  /* 0x000000e4004c8947 */ /* 0x008fea0003800000 */
.L_x_3012:
[-C--:B------:R-:W-:Y:S01]  /*1680*/  LEA.HI R7, R6, R17.reuse, RZ, 0x5 ;  /* 0x0000001106077211 */ /* 0x080fe200078f28ff */
[----:B------:R-:W-:Y:S01]  /*1690*/  UIADD3 UR4, -UR42, 0x7f, UR43 ;  /* 0x0000007f2a047890 */ /* 0x000fe2000fffe12b */
[----:B---3--:R-:W-:Y:S01]  /*16a0*/  LOP3.LUT R3, R2, 0x1c0, RZ, 0xc0, !PT ;  /* 0x000001c002037812 */ /* 0x008fe200078ec0ff */
[----:B------:R-:W-:Y:S01]  /*16b0*/  ULDC UR5, c[0x0][0x74c] ;  /* 0x0001d30000057ab9 */ /* 0x000fe20000000800 */
[----:B------:R-:W-:Y:S01]  /*16c0*/  SHF.R.S32.HI R2, RZ, 0x5, R7 ;  /* 0x00000005ff027819 */ /* 0x000fe20000011407 */
[----:B------:R-:W-:Y:S01]  /*16d0*/  ULEA UR4, UR37, UR4, 0x7 ;  /* 0x0000000425047291 */ /* 0x000fe2000f8e383f */
[-C--:B------:R-:W-:Y:S02]  /*16e0*/  LEA.HI R5, R6, R17.reuse, RZ, 0x4 ;  /* 0x0000001106057211 */ /* 0x080fe400078f20ff */
[----:B------:R-:W-:Y:S02]  /*16f0*/  CS2R R150, SRZ ;  /* 0x0000000000967805 */ /* 0x000fe4000001ff00 */
[----:B------:R-:W-:Y:S01]  /*1700*/  CS2R R148, SRZ ;  /* 0x0000000000947805 */ /* 0x000fe2000001ff00 */
[----:B------:R-:W-:Y:S01]  /*1710*/  IMAD.SHL.U32 R4, R2, 0x10, RZ ;  /* 0x0000001002047824 */ /* 0x000fe200078e00ff */
[----:B------:R-:W-:Y:S01]  /*1720*/  SHF.R.S32.HI R8, RZ, 0x4, R5 ;  /* 0x00000004ff087819 */ /* 0x000fe20000011405 */
[----:B------:R-:W-:Y:S01]  /*1730*/  UIADD3 UR4, UR4, -UR5, URZ ;  /* 0x8000000504047290 */ /* 0x000fe2000fffe03f */
[----:B------:R-:W-:-:S02]  /*1740*/  LEA.HI R2, R6, R17, RZ, 0x3 ;  /* 0x0000001106027211 */ /* 0x000fc400078f18ff */
[----:B------:R-:W-:Y:S02]  /*1750*/  CS2R R146, SRZ ;  /* 0x0000000000927805 */ /* 0x000fe4000001ff00 */
[----:B------:R-:W-:Y:S01]  /*1760*/  LEA.HI R9, R5, R8, RZ, 0x1 ;  /* 0x0000000805097211 */ /* 0x000fe200078f08ff */
[----:B------:R-:W-:Y:S01]  /*1770*/  UIMAD.WIDE UR4, UR4, 0x2aaaaaab, URZ ;  /* 0x2aaaaaab040478a5 */ /* 0x000fe2000f8e023f */
[----:B------:R-:W-:Y:S02]  /*1780*/  LOP3.LUT R5, R3, 0x30, R4, 0xf8, !PT ;  /* 0x0000003003057812 */ /* 0x000fe400078ef804 */
[----:B------:R-:W-:Y:S02]  /*1790*/  CS2R R144, SRZ ;  /* 0x0000000000907805 */ /* 0x000fe4000001ff00 */
[----:B------:R-:W-:Y:S01]  /*17a0*/  SHF.R.U32.HI R4, RZ, 0x3, R3 ;  /* 0x00000003ff047819 */ /* 0x000fe20000011603 */
[----:B------:R-:W-:Y:S01]  /*17b0*/  USHF.R.U32.HI UR4, URZ, 0x1f, UR5 ;  /* 0x0000001f3f047899 */ /* 0x000fe20008011605 */
[----:B------:R-:W-:-:S02]  /*17c0*/  LOP3.LUT R5, R5, 0x8, R2, 0xf8, !PT ;  /* 0x0000000805057812 */ /* 0x000fc400078ef802 */
[----:B------:R-:W-:Y:S02]  /*17d0*/  CS2R R142, SRZ ;  /* 0x00000000008e7805 */ /* 0x000fe4000001ff00 */
[----:B------:R-:W-:Y:S01]  /*17e0*/  LOP3.LUT R9, R9, 0x7ffffe, RZ, 0xc0, !PT ;  /* 0x007ffffe09097812 */ /* 0x000fe200078ec0ff */
[----:B------:R-:W-:Y:S01]  /*17f0*/  ULEA.HI.SX32 UR4, UR5, UR4, 0x1c ;  /* 0x0000000405047291 */ /* 0x000fe2000f8fe23f */
[----:B--2---:R-:W-:Y:S02]  /*1800*/  LEA.HI R2, R14, R14, RZ, 0x1 ;  /* 0x0000000e0e027211 */ /* 0x004fe400078f08ff */
[----:B------:R-:W-:Y:S02]  /*1810*/  CS2R R140, SRZ ;  /* 0x00000000008c7805 */ /* 0x000fe4000001ff00 */
[----:B------:R-:W-:Y:S01]  /*1820*/  LOP3.LUT R4, R5, R4, RZ, 0x3c, !PT ;  /* 0x0000000405047212 */ /* 0x000fe200078e3cff */
[----:B------:R-:W-:Y:S01]  /*1830*/  IMAD.IADD R8, R8, 0x1, -R9 ;  /* 0x0000000108087824 */ /* 0x000fe200078e0a09 */
[----:B------:R-:W-:Y:S01]  /*1840*/  LOP3.LUT R5, R2, 0xfffffffe, RZ, 0xc0, !PT ;  /* 0xfffffffe02057812 */ /* 0x000fe200078ec0ff */
[----:B------:R-:W-:Y:S01]  /*1850*/  IMAD.U32 R10, RZ, RZ, UR4 ;  /* 0x00000004ff0a7e24 */ /* 0x000fe2000f8e00ff */
[----:B------:R-:W-:Y:S01]  /*1860*/  LOP3.LUT R2, R0, 0xffffff80, RZ, 0xc0, !PT ;  /* 0xffffff8000027812 */ /* 0x000fe200078ec0ff */
[----:B------:R-:W-:Y:S01]  /*1870*/  IMAD R3, R13, 0xc, R8 ;  /* 0x0000000c0d037824 */ /* 0x000fe200078e0208 */
[----:B------:R-:W-:Y:S01]  /*1880*/  MOV R9, 0x1 ;  /* 0x0000000100097802 */ /* 0x000fe20000000f00 */
[----:B------:R-:W-:Y:S01]  /*1890*/  IMAD.IADD R5, R14, 0x1, -R5 ;  /* 0x000000010e057824 */ /* 0x000fe200078e0a05 */
[----:B------:R-:W-:Y:S01]  /*18a0*/  MOV R0, RZ ;  /* 0x000000ff00007202 */ /* 0x000fe20000000f00 */
[----:B------:R-:W-:Y:S01]  /*18b0*/  IMAD.IADD R8, R17, 0x1, -R2 ;  /* 0x0000000111087824 */ /* 0x000fe200078e0a02 */
[----:B------:R-:W-:Y:S01]  /*18c0*/  VIADDMNMX R10, R10, R9, UR44, PT ;  /* 0x0000002c0a0a7e46 */ /* 0x000fe2000b800109 */
[----:B------:R-:W-:Y:S01]  /*18d0*/  IMAD.U32 R3, R3, 0x200, R4 ;  /* 0x0000020003037824 */ /* 0x000fe200078e0004 */
[----:B------:R-:W-:Y:S01]  /*18e0*/  CS2R R138, SRZ ;  /* 0x00000000008a7805 */ /* 0x000fe2000001ff00 */
[--C-:B------:R-:W-:Y:S01]  /*18f0*/  IMAD R9, R13, 0x300, R8.reuse ;  /* 0x000003000d097824 */ /* 0x100fe200078e0208 */
[----:B------:R-:W-:Y:S01]  /*1900*/  SHF.R.S32.HI R12, RZ, 0x1f, R8 ;  /* 0x0000001fff0c7819 */ /* 0x000fe20000011408 */
[----:B------:R-:W-:Y:S01]  /*1910*/  IMAD.MOV.U32 R4, RZ, RZ, RZ ;  /* 0x000000ffff047224 */ /* 0x000fe200078e00ff */
[----:B------:R2:W-:Y:S01]  /*1920*/  STL [R1+0x10], R3 ;  /* 0x0000100301007387 */ /* 0x0005e20000100800 */
[----:B------:R-:W-:Y:S01]  /*1930*/  ISETP.LE.AND P0, PT, R10, UR45, PT ;  /* 0x0000002d0a007c0c */ /* 0x000fe2000bf03270 */
[----:B------:R-:W-:Y:S01]  /*1940*/  IMAD.SHL.U32 R9, R9, 0x4, RZ ;  /* 0x0000000409097824 */ /* 0x000fe200078e00ff */
[----:B------:R-:W-:Y:S01]  /*1950*/  LEA.HI R11, R12, R8, RZ, 0x2 ;  /* 0x000000080c0b7211 */ /* 0x000fe200078f10ff */
[----:B------:R3:W-:Y:S01]  /*1960*/  STL [R1+0x14], R12 ;  /* 0x0000140c01007387 */ /* 0x0007e20000100800 */
[----:B------:R-:W-:-:S02]  /*1970*/  CS2R R136, SRZ ;  /* 0x0000000000887805 */ /* 0x000fc4000001ff00 */
[----:B------:R-:W-:Y:S02]  /*1980*/  CS2R R134, SRZ ;  /* 0x0000000000867805 */ /* 0x000fe4000001ff00 */
[----:B------:R-:W-:Y:S01]  /*1990*/  CS2R R132, SRZ ;  /* 0x0000000000847805 */ /* 0x000fe2000001ff00 */
[----:B------:R3:W-:Y:S01]  /*19a0*/  STL [R1+0x8], R11 ;  /* 0x0000080b01007387 */ /* 0x0007e20000100800 */
        /* <DEDUP_REMOVED lines=23> */
[----:B------:R-:W-:Y:S01]  /*1b20*/  LEA R2, R9, R16, 0x2 ;  /* 0x0000001009027211 */ /* 0x000fe200078e10ff */
[----:B------:R-:W-:Y:S01]  /*1b30*/  IMAD.IADD R3, R8, 0x1, -R3 ;  /* 0x0000000108037824 */ /* 0x000fe200078e0a03 */
[----:B---3--:R-:W-:Y:S06]  /*1b40*/  @P0 BRA `(.L_x_3014) ;  /* 0x00000040006c0947 */ /* 0x008fec0003800000 */
[----:B------:R-:W-:Y:S01]  /*1b50*/  LOP3.LUT R0, R7, 0xffffffe0, RZ, 0xc0, !PT ;  /* 0xffffffe007007812 */ /* 0x000fe200078ec0ff */
[----:B------:R-:W-:Y:S01]  /*1b60*/  UIMAD UR4, UR37, -0x80, UR42 ;  /* 0xffffff80250478a4 */ /* 0x000fe2000f8e022a */
[----:B------:R-:W-:Y:S02]  /*1b70*/  LEA.HI R8, R12, R8, RZ, 0x5 ;  /* 0x000000080c087211 */ /* 0x000fe400078f28ff */
[----:B------:R-:W-:Y:S01]  /*1b80*/  LEA.HI R4, R13, R13, RZ, 0x1 ;  /* 0x0000000d0d047211 */ /* 0x000fe200078f08ff */
[----:B------:R-:W-:Y:S01]  /*1b90*/  IMAD.IADD R0, R17, 0x1, -R0 ;  /* 0x0000000111007824 */ /* 0x000fe200078e0a00 */
[----:B------:R-:W-:Y:S01]  /*1ba0*/  SHF.R.S32.HI R9, RZ, 0x5, R8 ;  /* 0x00000005ff097819 */ /* 0x000fe20000011408 */
[----:B------:R-:W-:Y:S01]  /*1bb0*/  IMAD.U32 R12, RZ, RZ, UR4 ;  /* 0x00000004ff0c7e24 */ /* 0x000fe2000f8e00ff */
[----:B------:R-:W-:Y:S02]  /*1bc0*/  LOP3.LUT R8, R4, 0xfffffffe, RZ, 0xc0, !PT ;  /* 0xfffffffe04087812 */ /* 0x000fe400078ec0ff */
[----:B------:R-:W-:Y:S01]  /*1bd0*/  SHF.R.S32.HI R7, RZ, 0x1f, R0 ;  /* 0x0000001fff077819 */ /* 0x000fe20000011400 */
[----:B------:R-:W-:Y:S01]  /*1be0*/  IMAD R21, R9, -0x10, R12 ;  /* 0xfffffff009157824 */ /* 0x000fe200078e020c */
[----:B------:R-:W-:-:S02]  /*1bf0*/  IADD3 R23, R13, -R8, RZ ;  /* 0x800000080d177210 */ /* 0x000fc40007ffe0ff */
[CC--:B------:R-:W-:Y:S02]  /*1c00*/  LEA.HI R4, R7.reuse, R0.reuse, RZ, 0x2 ;  /* 0x0000000007047211 */ /* 0x0c0fe400078f10ff */
[----:B------:R-:W-:Y:S02]  /*1c10*/  LEA.HI R0, R7, R0, RZ, 0x3 ;  /* 0x0000000007007211 */ /* 0x000fe400078f18ff */
[----:B------:R-:W-:Y:S02]  /*1c20*/  SHF.R.S32.HI R7, RZ, 0x2, R4 ;  /* 0x00000002ff077819 */ /* 0x000fe40000011404 */
[--C-:B------:R-:W-:Y:S02]  /*1c30*/  SHF.R.S32.HI R15, RZ, 0x2, R11.reuse ;  /* 0x00000002ff0f7819 */ /* 0x100fe4000001140b */
[----:B------:R-:W-:Y:S01]  /*1c40*/  SHF.R.S32.HI R8, RZ, 0x1f, R11 ;  /* 0x0000001fff087819 */ /* 0x000fe2000001140b */
[C---:B------:R-:W-:Y:S01]  /*1c50*/  VIADD R11, R7.reuse, 0x8 ;  /* 0x00000008070b7836 */ /* 0x040fe20000000000 */
[----:B------:R-:W-:Y:S01]  /*1c60*/  LEA.HI R6, R6, R17, RZ, 0x2 ;  /* 0x0000001106067211 */ /* 0x000fe200078f10ff */
[----:B------:R-:W-:Y:S01]  /*1c70*/  VIADD R18, R7, 0x10 ;  /* 0x0000001007127836 */ /* 0x000fe20000000000 */
[----:B------:R-:W-:-:S02]  /*1c80*/  SHF.R.S32.HI R0, RZ, 0x3, R0 ;  /* 0x00000003ff007819 */ /* 0x000fc40000011400 */
[----:B------:R-:W-:Y:S02]  /*1c90*/  LEA.HI R12, R11, R11, RZ, 0x1 ;  /* 0x0000000b0b0c7211 */ /* 0x000fe400078f08ff */
[----:B------:R-:W-:Y:S02]  /*1ca0*/  LOP3.LUT R6, R6, 0xfffffffc, RZ, 0xc0, !PT ;  /* 0xfffffffc06067812 */ /* 0x000fe400078ec0ff */
[----:B-1----:R-:W-:Y:S02]  /*1cb0*/  SHF.R.S32.HI R13, RZ, 0x1, R12 ;  /* 0x00000001ff0d7819 */ /* 0x002fe4000001140c */
[----:B------:R-:W-:Y:S01]  /*1cc0*/  LEA.HI R9, R8, R15, RZ, 0x3 ;  /* 0x0000000f08097211 */ /* 0x000fe200078f18ff */
[----:B------:R-:W-:Y:S01]  /*1cd0*/  IMAD.IADD R6, R17, 0x1, -R6 ;  /* 0x0000000111067824 */ /* 0x000fe200078e0a06 */
[----:B------:R-:W-:Y:S01]  /*1ce0*/  LEA.HI R17, R18, R18, RZ, 0x1 ;  /* 0x0000001212117211 */ /* 0x000fe200078f08ff */
[----:B------:R-:W-:Y:S01]  /*1cf0*/  IMAD.HI R8, R0, 0x2aaaaaab, RZ ;  /* 0x2aaaaaab00087827 */ /* 0x000fe200078e02ff */
[----:B------:R-:W-:-:S02]  /*1d00*/  LOP3.LUT R22, R9, 0xfffffff8, RZ, 0xc0, !PT ;  /* 0xfffffff809167812 */ /* 0x000fc400078ec0ff */
[----:B------:R-:W-:Y:S01]  /*1d10*/  SHF.R.S32.HI R19, RZ, 0x1, R17 ;  /* 0x00000001ff137819 */ /* 0x000fe20000011411 */
[----:B------:R-:W-:Y:S01]  /*1d20*/  IMAD.HI R14, R13, 0x2aaaaaab, RZ ;  /* 0x2aaaaaab0d0e7827 */ /* 0x000fe200078e02ff */
[----:B------:R-:W-:Y:S02]  /*1d30*/  IADD3 R22, R21, R22, -R15 ;  /* 0x0000001615167210 */ /* 0x000fe40007ffe80f */
[----:B------:R-:W-:Y:S01]  /*1d40*/  LEA.HI R4, R4, R7, RZ, 0x1 ;  /* 0x0000000704047211 */ /* 0x000fe200078f08ff */
[----:B------:R-:W-:Y:S01]  /*1d50*/  IMAD.HI R20, R19, 0x2aaaaaab, RZ ;  /* 0x2aaaaaab13147827 */ /* 0x000fe200078e02ff */
[----:B------:R-:W-:Y:S02]  /*1d60*/  SHF.R.U32.HI R9, RZ, 0x1, R8 ;  /* 0x00000001ff097819 */ /* 0x000fe40000011608 */
[----:B------:R-:W-:Y:S02]  /*1d70*/  SHF.R.U32.HI R15, RZ, 0x1, R14 ;  /* 0x00000001ff0f7819 */ /* 0x000fe4000001160e */
[----:B------:R-:W-:-:S02]  /*1d80*/  LOP3.LUT R4, R4, 0xfffffffe, RZ, 0xc0, !PT ;  /* 0xfffffffe04047812 */ /* 0x000fc400078ec0ff */
[----:B------:R-:W-:Y:S02]  /*1d90*/  LEA.HI R9, R8, R9, RZ, 0x1 ;  /* 0x0000000908097211 */ /* 0x000fe400078f08ff */
[----:B------:R-:W-:Y:S02]  /*1da0*/  LEA.HI R14, R14, R15, RZ, 0x1 ;  /* 0x0000000f0e0e7211 */ /* 0x000fe400078f08ff */
[----:B------:R-:W-:Y:S01]  /*1db0*/  LOP3.LUT R12, R12, 0xfffffffe, RZ, 0xc0, !PT ;  /* 0xfffffffe0c0c7812 */ /* 0x000fe200078ec0ff */
[----:B------:R-:W-:Y:S01]  /*1dc0*/  IMAD R9, R9, -0xc, R0 ;  /* 0xfffffff409097824 */ /* 0x000fe200078e0200 */
[----:B------:R-:W-:Y:S01]  /*1dd0*/  SHF.R.U32.HI R21, RZ, 0x1, R20 ;  /* 0x00000001ff157819 */ /* 0x000fe20000011614 */
[----:B------:R-:W-:Y:S01]  /*1de0*/  IMAD R13, R14, -0xc, R13 ;  /* 0xfffffff40e0d7824 */ /* 0x000fe200078e020d */
[----:B------:R-:W-:Y:S01]  /*1df0*/  IADD3 R4, R7, -R4, RZ ;  /* 0x8000000407047210 */ /* 0x000fe20007ffe0ff */
[----:B------:R-:W-:Y:S01]  /*1e00*/  IMAD.IADD R12, R11, 0x1, -R12 ;  /* 0x000000010b0c7824 */ /* 0x000fe200078e0a0c */
[----:B------:R-:W-:Y:S01]  /*1e10*/  LEA.HI R20, R20, R21, RZ, 0x1 ;  /* 0x0000001514147211 */ /* 0x000fe200078f08ff */
[----:B------:R-:W-:Y:S01]  /*1e20*/  IMAD R7, R23, -0x40, R22 ;  /* 0xffffffc017077824 */ /* 0x000fe200078e0216 */
[----:B------:R-:W-:Y:S01]  /*1e30*/  LOP3.LUT R17, R17, 0xfffffffe, RZ, 0xc0, !PT ;  /* 0xfffffffe11117812 */ /* 0x000fe200078ec0ff */
[----:B------:R-:W-:Y:S01]  /*1e40*/  IMAD R4, R9, 0x8, R4 ;  /* 0x0000000809047824 */ /* 0x000fe200078e0204 */
[----:B------:R-:W-:Y:S01]  /*1e50*/  LEA R0, R13, R12, 0x3 ;  /* 0x0000000c0d007211 */ /* 0x000fe200078e18ff */
[----:B------:R-:W-:Y:S01]  /*1e60*/  IMAD R20, R20, -0xc, R19 ;  /* 0xfffffff414147824 */ /* 0x000fe200078e0213 */
[----:B------:R-:W-:Y:S01]  /*1e70*/  MOV R151, RZ ;  /* 0x000000ff00977202 */ /* 0x000fe20000000f00 */
[----:B------:R-:W-:Y:S01]  /*1e80*/  IMAD.IADD R17, R18, 0x1, -R17 ;  /* 0x0000000112117824 */ /* 0x000fe200078e0a11 */
[----:B------:R1:W-:Y:S03]  /*1e90*/  STL [R1+0x4], R4 ;  /* 0x0000040401007387 */ /* 0x0003e60000100800 */
[----:B------:R-:W-:Y:S01]  /*1ea0*/  IMAD R237, R20, 0x8, R17 ;  /* 0x0000000814ed7824 */ /* 0x000fe200078e0211 */
[----:B------:R2:W-:Y:S01]  /*1eb0*/  STL [R1], R0 ;  /* 0x0000000001007387 */ /* 0x0005e20000100800 */
[----:B-1----:R-:W-:-:S02]  /*1ec0*/  IMAD.MOV.U32 R4, RZ, RZ, RZ ;  /* 0x000000ffff047224 */ /* 0x002fc400078e00ff */
[----:B--2---:R-:W-:-:S07]  /*1ed0*/  IMAD.MOV.U32 R0, RZ, RZ, RZ ;  /* 0x000000ffff007224 */ /* 0x004fce00078e00ff */
.L_x_3025:
[----:B------:R-:W-:-:S06]  /*1ee0*/  ULOP3.LUT UR4, UR36, 0x1, URZ, 0xfc, !UPT ;  /* 0x0000000124047892 */ /* 0x000fcc000f8efc3f */
[----:B--2---:R-:W-:-:S05]  /*1ef0*/  IMAD.U32 R8, RZ, RZ, UR4 ;  /* 0x00000004ff087e24 */ /* 0x004fca000f8e00ff */
[----:B------:R-:W-:-:S13]  /*1f00*/  ISETP.NE.AND P0, PT, R8, 0x3, PT ;  /* 0x000000030800780c */ /* 0x000fda0003f05270 */
[----:B------:R-:W-:Y:S05]  /*1f10*/  @!P0 BRA `(.L_x_3015) ;  /* 0x0000000000048947 */ /* 0x000fea0003800000 */
[----:B------:R-:W-:Y:S01]  /*1f20*/  BPT.TRAP 0x1 ;  /* 0x000000040000795c */ /* 0x000fe20000300000 */
.L_x_3015:
[----:B------:R-:W-:Y:S01]  /*1f30*/  IMAD R8, R0, 0x8, R16 ;  /* 0x0000000800087824 */ /* 0x000fe200078e0210 */
[----:B------:R-:W-:-:S04]  /*1f40*/  SHF.L.U32 R21, R4, 0x1f, RZ ;  /* 0x0000001f04157819 */ /* 0x000fc800000006ff */
[----:B------:R1:W2:Y:S01]  /*1f50*/  SYNCS.PHASECHK.TRANS64.TRYWAIT P1, [R8+URZ+0x26810], R21 ;  /* 0x02681015080075a7 */ /* 0x0002a2000802017f */
[----:B------:R-:W-:Y:S05]  /*1f60*/  @!P0 BRA `(.L_x_3016) ;  /* 0x0000000000048947 */ /* 0x000fea0003800000 */
[----:B------:R-:W-:Y:S01]  /*1f70*/  BPT.TRAP 0x1 ;  /* 0x000000040000795c */ /* 0x000fe20000300000 */
.L_x_3016:
[----:B------:R-:W-:-:S05]  /*1f80*/  VIADD R9, R16, 0xe000 ;  /* 0x0000e00010097836 */ /* 0x000fca0000000000 */
[----:B------:R-:W-:-:S04]  /*1f90*/  SHF.R.U32.HI R9, RZ, 0x4, R9 ;  /* 0x00000004ff097819 */ /* 0x000fc80000011609 */
[----:B------:R-:W-:Y:S01]  /*1fa0*/  LOP3.LUT R9, R9, 0x3fff, RZ, 0xc0, !PT ;  /* 0x00003fff09097812 */ /* 0x000fe200078ec0ff */
[----:B--2---:R-:W-:Y:S06]  /*1fb0*/  @P1 BRA `(.L_x_3017) ;  /* 0x0000000000081947 */ /* 0x004fec0003800000 */
[----:B------:R-:W2:Y:S02]  /*1fc0*/  SYNCS.PHASECHK.TRANS64.TRYWAIT P1, [R8+URZ+0x26810], R21 ;  /* 0x02681015080075a7 */ /* 0x000ea4000802017f */
[----:B--2---:R-:W-:Y:S05]  /*1fd0*/  @!P1 BRA `(.L_x_3018) ;  /* 0x000000dc00089947 */ /* 0x004fea0003800000 */
.L_x_3017:
[----:B------:R-:W-:Y:S05]  /*1fe0*/  WARPSYNC.ALL ;  /* 0x0000000000007948 */ /* 0x000fea0003800000 */
[----:B------:R-:W-:Y:S02]  /*1ff0*/  LOP3.LUT R11, R9, 0x10000, RZ, 0xfc, !PT ;  /* 0x00010000090b7812 */ /* 0x000fe400078efcff */
[----:B------:R-:W-:Y:S01]  /*2000*/  LEA R12, R5, R16, 0xd ;  /* 0x00000010050c7211 */ /* 0x000fe200078e68ff */
[----:B------:R-:W3:Y:S03]  /*2010*/  LDL R14, [R1+0x4] ;  /* 0x00000400010e7983 */ /* 0x000ee60000100800 */
[----:B------:R-:W-:Y:S01]  /*2020*/  R2UR UR9, R12 ;  /* 0x000000000c0972ca */ /* 0x000fe200000e0000 */
[C---:B------:R-:W-:Y:S01]  /*2030*/  IMAD R11, R0.reuse, 0x300, R11 ;  /* 0x00000300000b7824 */ /* 0x040fe200078e020b */
[----:B------:R-:W4:Y:S01]  /*2040*/  LDL R13, [R1] ;  /* 0x00000000010d7983 */ /* 0x000f220000100800 */
[----:B------:R-:W-:Y:S01]  /*2050*/  WARPGROUP.ARRIVE ;  /* 0x00000000000079c5 */ /* 0x000fe20000000000 */
[----:B------:R-:W-:Y:S01]  /*2060*/  UMOV UR7, 0x40000040 ;  /* 0x4000004000077882 */ /* 0x000fe20000000000 */
[----:B------:R-:W-:Y:S01]  /*2070*/  UMOV UR5, 0x40000040 ;  /* 0x4000004000057882 */ /* 0x000fe20000000000 */
[----:B------:R-:W-:Y:S01]  /*2080*/  R2UR UR8, R11 ;  /* 0x000000000b0872ca */ /* 0x000fe200000e0000 */
[----:B------:R-:W-:-:S04]  /*2090*/  IMAD R18, R0, 0x80, R237 ;  /* 0x0000008000127824 */ /* 0x000fc800078e02ed */
[----:B------:R-:W-:Y:S02]  /*20a0*/  IMAD R19, R3, 0x2, R18 ;  /* 0x0000000203137824 */ /* 0x000fe400078e0212 */
[----:B------:R-:W-:Y:S01]  /*20b0*/  USHF.R.U32.HI UR4, URZ, 0x4, UR9 ;  /* 0x000000043f047899 */ /* 0x000fe20008011609 */
[----:B------:R-:W-:-:S03]  /*20c0*/  VIADD R18, R16, 0x1a000 ;  /* 0x0001a00010127836 */ /* 0x000fc60000000000 */
        /* <DEDUP_REMOVED lines=23> */
[C---:B---3--:R-:W-:Y:S02]  /*2240*/  IMAD R12, R0.reuse, 0x80, R14 ;  /* 0x00000080000c7824 */ /* 0x048fe400078e020e */
[----:B----4-:R-:W-:-:S03]  /*2250*/  IMAD R14, R0, 0x80, R13 ;  /* 0x00000080000e7824 */ /* 0x010fc600078e020d */
[C---:B------:R-:W-:Y:S01]  /*2260*/  LEA R11, R3.reuse, R12, 0x1 ;  /* 0x0000000c030b7211 */ /* 0x040fe200078e08ff */
[----:B------:R-:W-:-:S04]  /*2270*/  IMAD R13, R3, 0x2, R14 ;  /* 0x00000002030d7824 */ /* 0x000fc800078e020e */
[--C-:B------:R-:W-:Y:S02]  /*2280*/  IMAD R17, R11, 0x4, R16.reuse ;  /* 0x000000040b117824 */ /* 0x100fe400078e0210 */
[----:B------:R-:W-:Y:S01]  /*2290*/  IMAD R14, R19, 0x4, R16 ;  /* 0x00000004130e7824 */ /* 0x000fe200078e0210 */
[----:B------:R-:W-:Y:S01]  /*22a0*/  LEA R15, R13, R16, 0x2 ;  /* 0x000000100d0f7211 */ /* 0x000fe200078e10ff */
[--C-:B------:R-:W-:Y:S01]  /*22b0*/  IMAD R190, R11, 0x4, R18.reuse ;  /* 0x000000040bbe7824 */ /* 0x100fe200078e0212 */
[----:B------:R-:W-:Y:S01]  /*22c0*/  LEA R12, R13, R18, 0x2 ;  /* 0x000000120d0c7211 */ /* 0x000fe200078e10ff */
        /* <DEDUP_REMOVED lines=10> */
.L_x_3019:
[----:B------:R1:W1:Y:S01]  /*2370*/  SYNCS.PHASECHK.TRANS64.TRYWAIT P1, [R8+URZ+0x26830], R21 ;  /* 0x02683015080075a7 */ /* 0x000262000802017f */
[----:B------:R-:W-:Y:S05]  /*2380*/  @!P0 BRA `(.L_x_3020) ;  /* 0x0000000000048947 */ /* 0x000fea0003800000 */
[----:B------:R-:W-:Y:S01]  /*2390*/  BPT.TRAP 0x1 ;  /* 0x000000040000795c */ /* 0x000fe20000300000 */
.L_x_3020:
[----:B------:R-:W-:-:S05]  /*23a0*/  VIADD R13, R16, 0x14000 ;  /* 0x00014000100d7836 */ /* 0x000fca0000000000 */
[----:B------:R-:W-:-:S04]  /*23b0*/  SHF.R.U32.HI R13, RZ, 0x4, R13 ;  /* 0x00000004ff0d7819 */ /* 0x000fc8000001160d */
[----:B------:R-:W-:-:S04]  /*23c0*/  LOP3.LUT R13, R13, 0x3fff, RZ, 0xc0, !PT ;  /* 0x00003fff0d0d7812 */ /* 0x000fc800078ec0ff */
[----:B------:R-:W-:Y:S01]  /*23d0*/  LOP3.LUT R19, R13, 0x10000, RZ, 0xfc, !PT ;  /* 0x000100000d137812 */ /* 0x000fe200078efcff */
[----:B-1----:R-:W-:Y:S06]  /*23e0*/  @P1 BRA `(.L_x_3021) ;  /* 0x0000000000081947 */ /* 0x002fec0003800000 */
[----:B------:R-:W1:Y:S02]  /*23f0*/  SYNCS.PHASECHK.TRANS64.TRYWAIT P1, [R8+URZ+0x26830], R21 ;  /* 0x02683015080075a7 */ /* 0x000e64000802017f */
[----:B-1----:R-:W-:Y:S05]  /*2400*/  @!P1 BRA `(.L_x_3022) ;  /* 0x000000d800109947 */ /* 0x002fea0003800000 */
.L_x_3021:
        /* <DEDUP_REMOVED lines=16> */
[----:B------:R-:W-:-:S02]  /*2510*/  IMAD.MOV.U32 R92, RZ, RZ, -0x2 ;  /* 0xfffffffeff5c7424 */ /* 0x000fc400078e00ff */
[----:B------:R-:W-:Y:S01]  /*2520*/  FMUL.FTZ R192, R72, UR10 ;  /* 0x0000000a48c07c20 */ /* 0x000fe20008410000 */
[----:B------:R-:W-:Y:S01]  /*2530*/  FMUL.FTZ R18, R73, UR10 ;  /* 0x0000000a49127c20 */ /* 0x000fe20008410000 */
        /* <DEDUP_REMOVED lines=23> */
[----:B--2---:R-:W-:Y:S01]  /*26b0*/  FMUL.FTZ R21, R76, UR10 ;  /* 0x0000000a4c157c20 */ /* 0x004fe20008410000 */
[----:B------:R-:W-:Y:S01]  /*26c0*/  FMUL.FTZ R76, R83, UR10 ;  /* 0x0000000a534c7c20 */ /* 0x000fe20008410000 */
[----:B------:R-:W-:Y:S01]  /*26d0*/  FMUL.FTZ R191, R113, UR10 ;  /* 0x0000000a71bf7c20 */ /* 0x000fe20008410000 */
[----:B------:R-:W-:Y:S01]  /*26e0*/  FMUL.FTZ R80, R87, UR10 ;  /* 0x0000000a57507c20 */ /* 0x000fe20008410000 */
[----:B------:R-:W-:Y:S01]  /*26f0*/  FMUL.FTZ R83, R90, UR10 ;  /* 0x0000000a5a537c20 */ /* 0x000fe20008410000 */
[----:B------:R-:W-:Y:S01]  /*2700*/  FMUL.FTZ R87, R94, UR10 ;  /* 0x0000000a5e577c20 */ /* 0x000fe20008410000 */
[----:B------:R-:W2:Y:S01]  /*2710*/  MUFU.TANH R73, R73 ;  /* 0x0000004900497308 */ /* 0x000ea20000002400 */
[----:B------:R-:W-:Y:S01]  /*2720*/  FMUL.FTZ R90, R97, UR10 ;  /* 0x0000000a615a7c20 */ /* 0x000fe20008410000 */
[----:B------:R-:W-:Y:S01]  /*2730*/  FMUL.FTZ R81, R88, UR10 ;  /* 0x0000000a58517c20 */ /* 0x000fe20008410000 */
[----:B------:R-:W-:Y:S01]  /*2740*/  FMUL.FTZ R189, R104, UR10 ;  /* 0x0000000a68bd7c20 */ /* 0x000fe20008410000 */
[----:B------:R-:W-:Y:S01]  /*2750*/  FMUL.FTZ R88, R95, UR10 ;  /* 0x0000000a5f587c20 */ /* 0x000fe20008410000 */
[----:B---3--:R-:W3:Y:S01]  /*2760*/  SHFL.IDX PT, R104, R17, R6, 0x1f ;  /* 0x00001f0611687589 */ /* 0x008ee200000e0000 */
        /* <DEDUP_REMOVED lines=10> */
[----:B------:R-:W3:Y:S01]  /*2810*/  MUFU.TANH R77, R77 ;  /* 0x0000004d004d7308 */ /* 0x000ee20000002400 */
[----:B------:R-:W-:Y:S01]  /*2820*/  FMUL.FTZ R107, R107, UR10 ;  /* 0x0000000a6b6b7c20 */ /* 0x000fe20008410000 */
[----:B------:R-:W-:Y:S01]  /*2830*/  FMUL.FTZ R112, R112, UR10 ;  /* 0x0000000a70707c20 */ /* 0x000fe20008410000 */
[----:B------:R-:W-:Y:S01]  /*2840*/  FMUL.FTZ R110, R110, UR10 ;  /* 0x0000000a6e6e7c20 */ /* 0x000fe20008410000 */
[----:B------:R-:W-:Y:S01]  /*2850*/  FMUL.FTZ R111, R111, UR10 ;  /* 0x0000000a6f6f7c20 */ /* 0x000fe20008410000 */
[----:B------:R-:W-:Y:S01]  /*2860*/  FMUL.FTZ R114, R114, UR10 ;  /* 0x0000000a72727c20 */ /* 0x000fe20008410000 */
[----:B------:R-:W-:Y:S01]  /*2870*/  FMUL.FTZ R194, R117, UR10 ;  /* 0x0000000a75c27c20 */ /* 0x000fe20008410000 */
[----:B------:R-:W-:Y:S01]  /*2880*/  VIADD R117, R6, 0x8 ;  /* 0x0000000806757836 */ /* 0x000fe20000000000 */
[----:B------:R-:W3:Y:S01]  /*2890*/  MUFU.TANH R82, R82 ;  /* 0x0000005200527308 */ /* 0x000ee20000002400 */
[----:B------:R-:W-:Y:S01]  /*28a0*/  FMUL.FTZ R201, R119, UR10 ;  /* 0x0000000a77c97c20 */ /* 0x000fe20008410000 */
[----:B------:R-:W-:Y:S01]  /*28b0*/  FMUL.FTZ R196, R118, UR10 ;  /* 0x0000000a76c47c20 */ /* 0x000fe20008410000 */
[----:B------:R-:W-:Y:S01]  /*28c0*/  IADD3 R118, R6, 0xc, RZ ;  /* 0x0000000c06767810 */ /* 0x000fe20007ffe0ff */
[----:B------:R-:W3:Y:S01]  /*28d0*/  SHFL.IDX PT, R228, R17, R117, 0x1f ;  /* 0x00001f7511e47589 */ /* 0x000ee200000e0000 */
[----:B------:R-:W-:-:S03]  /*28e0*/  FMUL.FTZ R115, R115, UR10 ;  /* 0x0000000a73737c20 */ /* 0x000fc60008410000 */
[----:B------:R-:W3:Y:S01]  /*28f0*/  MUFU.TANH R85, R85 ;  /* 0x0000005500557308 */ /* 0x000ee20000002400 */
[----:B------:R-:W3:Y:S07]  /*2900*/  SHFL.IDX PT, R225, R17, R118, 0x1f ;  /* 0x00001f7611e17589 */ /* 0x000eee00000e0000 */
[----:B------:R-:W3:Y:S08]  /*2910*/  MUFU.TANH R86, R86 ;  /* 0x0000005600567308 */ /* 0x000ef00000002400 */
[----:B------:R-:W3:Y:S08]  /*2920*/  MUFU.TANH R185, R185 ;  /* 0x000000b900b97308 */ /* 0x000ef00000002400 */
[----:B------:R-:W-:Y:S08]  /*2930*/  MUFU.TANH R19, R19 ;  /* 0x0000001300137308 */ /* 0x000ff00000002400 */
[----:B------:R-:W3:Y:S08]  /*2940*/  MUFU.TANH R186, R186 ;  /* 0x000000ba00ba7308 */ /* 0x000ef00000002400 */
[----:B------:R-:W3:Y:S01]  /*2950*/  MUFU.TANH R20, R20 ;  /* 0x0000001400147308 */ /* 0x000ee20000002400 */
[----:B------:R-:W-:-:S02]  /*2960*/  WARPGROUP.DEPBAR.LE gsb0, 0x0 ;  /* 0x00008000000079c5 */ /* 0x000fc40000010000 */
[----:B------:R-:W-:-:S05]  /*2970*/  WARPGROUP.ARRIVE ;  /* 0x00000000000079c5 */ /* 0x000fca0000000000 */
[----:B------:R-:W3:Y:S01]  /*2980*/  MUFU.TANH R23, R23 ;  /* 0x0000001700177308 */ /* 0x000ee20000002400 */
[----:B------:R-:W-:Y:S01]  /*2990*/  HGMMA.64x96x16.F32.BF16 R24, gdesc[UR4], R24, gsb0 ;  /* 0x01600000041879f0 */ /* 0x000fe20008001818 */
[----:B------:R-:W-:Y:S02]  /*29a0*/  UIADD3 UR6, UR8, 0x4, URZ ;  /* 0x0000000408067890 */ /* 0x000fe4000fffe03f */
[----:B------:R-:W-:-:S04]  /*29b0*/  UIADD3 UR4, UR9, 0x4, URZ ;  /* 0x0000000409047890 */ /* 0x000fc8000fffe03f */
[----:B------:R-:W3:Y:S01]  /*29c0*/  MUFU.TANH R72, R72 ;  /* 0x0000004800487308 */ /* 0x000ee20000002400 */
[----:B------:R-:W-:Y:S01]  /*29d0*/  UMOV UR7, 0x40000040 ;  /* 0x4000004000077882 */ /* 0x000fe20000000000 */
[----:B------:R-:W-:-:S06]  /*29e0*/  UMOV UR5, 0x40000040 ;  /* 0x4000004000057882 */ /* 0x000fcc0000000000 */
[----:B------:R-:W3:Y:S08]  /*29f0*/  MUFU.TANH R75, R75 ;  /* 0x0000004b004b7308 */ /* 0x000ef00000002400 */
        /* <DEDUP_REMOVED lines=10> */
[----:B------:R-:W-:Y:S01]  /*2aa0*/  MUFU.TANH R88, R88 ;  /* 0x0000005800587308 */ /* 0x000fe20000002400 */
[----:B------:R-:W-:-:S02]  /*2ab0*/  WARPGROUP.DEPBAR.LE gsb0, 0x0 ;  /* 0x00008000000079c5 */ /* 0x000fc40000010000 */
[----:B------:R-:W-:-:S05]  /*2ac0*/  WARPGROUP.ARRIVE ;  /* 0x00000000000079c5 */ /* 0x000fca0000000000 */
[----:B------:R-:W3:Y:S01]  /*2ad0*/  MUFU.TANH R89, R89 ;  /* 0x0000005900597308 */ /* 0x000ee20000002400 */
[----:B------:R-:W-:Y:S01]  /*2ae0*/  HGMMA.64x96x16.F32.BF16 R24, gdesc[UR4], R24, gsb0 ;  /* 0x01600000041879f0 */ /* 0x000fe20008001818 */
[----:B------:R-:W-:Y:S02]  /*2af0*/  UIMAD UR4, UR45, -0x60, UR43 ;  /* 0xffffffa02d0478a4 */ /* 0x000fe4000f8e022b */
[----:B------:R-:W-:Y:S01]  /*2b00*/  UIADD3 UR6, UR8, 0x6, URZ ;  /* 0x0000000608067890 */ /* 0x000fe2000fffe03f */
[----:B------:R-:W-:Y:S01]  /*2b10*/  UMOV UR7, 0x40000040 ;  /* 0x4000004000077882 */ /* 0x000fe20000000000 */
[----:B------:R-:W-:Y:S02]  /*2b20*/  UMOV UR5, 0x40000040 ;  /* 0x4000004000057882 */ /* 0x000fe40000000000 */
[----:B------:R-:W-:Y:S01]  /*2b30*/  IMAD R92, R3, R92, UR4 ;  /* 0x00000004035c7e24 */ /* 0x000fe2000f8e025c */
[----:B------:R-:W-:Y:S01]  /*2b40*/  UIADD3 UR4, UR9, 0x6, URZ ;  /* 0x0000000609047890 */ /* 0x000fe2000fffe03f */
[----:B------:R-:W3:Y:S03]  /*2b50*/  MUFU.TANH R91, R91 ;  /* 0x0000005b005b7308 */ /* 0x000ee60000002400 */
[----:B------:R-:W-:-:S04]  /*2b60*/  IADD3 R92, -R7, R92, RZ ;  /* 0x0000005c075c7210 */ /* 0x000fc80007ffe1ff */
[C---:B------:R-:W-:Y:S01]  /*2b70*/  SEL R103, R92.reuse, 0x60, P2 ;  /* 0x000000605c677807 */ /* 0x040fe20001000000 */
[----:B------:R-:W-:Y:S01]  /*2b80*/  VIADD R97, R92, 0x8 ;  /* 0x000000085c617836 */ /* 0x000fe20000000000 */
[----:B------:R-:W3:Y:S02]  /*2b90*/  MUFU.TANH R90, R90 ;  /* 0x0000005a005a7308 */ /* 0x000ee40000002400 */
[C---:B------:R-:W-:Y:S02]  /*2ba0*/  ISETP.GT.AND P6, PT, R103.reuse, RZ, PT ;  /* 0x000000ff6700720c */ /* 0x040fe40003fc4270 */
[C---:B------:R-:W-:Y:S02]  /*2bb0*/  ISETP.GT.AND P5, PT, R103.reuse, 0x1, PT ;  /* 0x000000016700780c */ /* 0x040fe40003fa4270 */
[C---:B------:R-:W-:Y:S02]  /*2bc0*/  ISETP.GT.AND P4, PT, R103.reuse, 0x10, PT ;  /* 0x000000106700780c */ /* 0x040fe40003f84270 */
[----:B-1----:R-:W-:Y:S01]  /*2bd0*/  FSEL R113, R192, -INF , !P6 ;  /* 0xff800000c0717808 */ /* 0x002fe20007000000 */
[----:B------:R-:W1:Y:S01]  /*2be0*/  MUFU.TANH R184, R184 ;  /* 0x000000b800b87308 */ /* 0x000e620000002400 */
[----:B-----5:R-:W-:Y:S01]  /*2bf0*/  FSEL R197, R18, -INF , !P5 ;  /* 0xff80000012c57808 */ /* 0x020fe20006800000 */
[----:B------:R-:W-:Y:S01]  /*2c00*/  FFMA.FTZ R192, -R192, R192, 1 ;  /* 0x3f800000c0c07423 */ /* 0x000fe200000101c0 */
[----:B------:R-:W-:-:S02]  /*2c10*/  ISETP.GT.AND P6, PT, R103, 0x11, PT ;  /* 0x000000116700780c */ /* 0x000fc40003fc4270 */
[----:B------:R-:W-:Y:S02]  /*2c20*/  ISETP.GT.AND P5, PT, R103, 0x18, PT ;  /* 0x000000186700780c */ /* 0x000fe40003fa4270 */
[----:B--2---:R-:W-:Y:S01]  /*2c30*/  FSEL R94, R73, -INF , !P4 ;  /* 0xff800000495e7808 */ /* 0x004fe20006000000 */
[----:B------:R-:W2:Y:S01]  /*2c40*/  MUFU.TANH R187, R187 ;  /* 0x000000bb00bb7308 */ /* 0x000ea20000002400 */
[----:B------:R-:W-:Y:S02]  /*2c50*/  ISETP.GT.AND P4, PT, R103, 0x21, PT ;  /* 0x000000216700780c */ /* 0x000fe40003f84270 */
[----:B----4-:R-:W-:Y:S02]  /*2c60*/  FSEL R93, R74, -INF , !P6 ;  /* 0xff8000004a5d7808 */ /* 0x010fe40007000000 */
[----:B---3--:R-:W-:Y:S02]  /*2c70*/  FSEL R95, R77, -INF , !P5 ;  /* 0xff8000004d5f7808 */ /* 0x008fe40006800000 */
[C---:B------:R-:W-:Y:S01]  /*2c80*/  ISETP.GT.AND P6, PT, R103.reuse, 0x28, PT ;  /* 0x000000286700780c */ /* 0x040fe20003fc4270 */
[----:B------:R-:W3:Y:S01]  /*2c90*/  MUFU.TANH R188, R188 ;  /* 0x000000bc00bc7308 */ /* 0x000ee20000002400 */
[----:B------:R-:W-:-:S02]  /*2ca0*/  ISETP.GT.AND P5, PT, R103, 0x29, PT ;  /* 0x000000296700780c */ /* 0x000fc40003fa4270 */
[----:B------:R-:W-:Y:S02]  /*2cb0*/  FSEL R98, R82, -INF , !P4 ;  /* 0xff80000052627808 */ /* 0x000fe40006000000 */
[----:B------:R-:W-:Y:S02]  /*2cc0*/  SEL R193, R97, 0x60, P1 ;  /* 0x0000006061c17807 */ /* 0x000fe40000800000 */
[----:B------:R-:W-:Y:S01]  /*2cd0*/  ISETP.GT.AND P4, PT, R103, 0x38, PT ;  /* 0x000000386700780c */ /* 0x000fe20003f84270 */
[----:B------:R-:W4:Y:S01]  /*2ce0*/  MUFU.TANH R189, R189 ;  /* 0x000000bd00bd7308 */ /* 0x000f220000002400 */
[----:B------:R-:W-:Y:S02]  /*2cf0*/  FSEL R96, R85, -INF , !P6 ;  /* 0xff80000055607808 */ /* 0x000fe40007000000 */
[----:B------:R-:W-:Y:S02]  /*2d00*/  FSEL R97, R86, -INF , !P5 ;  /* 0xff80000056617808 */ /* 0x000fe40006800000 */
[----:B------:R-:W-:-:S02]  /*2d10*/  ISETP.GT.AND P6, PT, R103, 0x39, PT ;  /* 0x000000396700780c */ /* 0x000fc40003fc4270 */
[----:B------:R-:W-:Y:S01]  /*2d20*/  ISETP.GT.AND P5, PT, R193, RZ, PT ;  /* 0x000000ffc100720c */ /* 0x000fe20003fa4270 */
[----:B------:R-:W5:Y:S01]  /*2d30*/  MUFU.TANH R105, R105 ;  /* 0x0000006900697308 */ /* 0x000f620000002400 */
[----:B------:R-:W-:Y:S02]  /*2d40*/  FSEL R100, R185, -INF , !P4 ;  /* 0xff800000b9647808 */ /* 0x000fe40006000000 */
[----:B------:R-:W-:Y:S02]  /*2d50*/  ISETP.GT.AND P4, PT, R193, 0x1, PT ;  /* 0x00000001c100780c */ /* 0x000fe40003f84270 */
[----:B------:R-:W-:Y:S02]  /*2d60*/  FSEL R222, R186, -INF , !P6 ;  /* 0xff800000bade7808 */ /* 0x000fe40007000000 */
[----:B------:R-:W-:Y:S01]  /*2d70*/  FSEL R226, R19, -INF , !P5 ;  /* 0xff80000013e27808 */ /* 0x000fe20006800000 */
[----:B------:R-:W5:Y:S01]  /*2d80*/  MUFU.TANH R108, R108 ;  /* 0x0000006c006c7308 */ /* 0x000f620000002400 */
[----:B------:R-:W-:Y:S01]  /*2d90*/  ISETP.GT.AND P6, PT, R193, 0x8, PT ;  /* 0x00000008c100780c */ /* 0x000fe20003fc4270 */
[----:B------:R-:W-:Y:S01]  /*2da0*/  FFMA.FTZ R19, -R19, R19, 1 ;  /* 0x3f80000013137423 */ /* 0x000fe20000010113 */
[----:B------:R-:W-:-:S02]  /*2db0*/  ISETP.GT.AND P5, PT, R193, 0x9, PT ;  /* 0x00000009c100780c */ /* 0x000fc40003fa4270 */
[----:B------:R-:W-:Y:S02]  /*2dc0*/  FSEL R224, R20, -INF , !P4 ;  /* 0xff80000014e07808 */ /* 0x000fe40006000000 */
[----:B------:R-:W-:Y:S01]  /*2dd0*/  ISETP.GT.AND P4, PT, R193, 0x10, PT ;  /* 0x00000010c100780c */ /* 0x000fe20003f84270 */
[----:B------:R-:W5:Y:S01]  /*2de0*/  MUFU.TANH R109, R109 ;  /* 0x0000006d006d7308 */ /* 0x000f620000002400 */
[----:B------:R-:W-:Y:S02]  /*2df0*/  FSEL R219, R23, -INF , !P6 ;  /* 0xff80000017db7808 */ /* 0x000fe40007000000 */
[----:B------:R-:W-:Y:S02]  /*2e00*/  FSEL R221, R72, -INF , !P5 ;  /* 0xff80000048dd7808 */ /* 0x000fe40006800000 */
[----:B------:R-:W-:Y:S02]  /*2e10*/  ISETP.GT.AND P3, PT, R103, 0x8, PT ;  /* 0x000000086700780c */ /* 0x000fe40003f64270 */
[C---:B------:R-:W-:Y:S01]  /*2e20*/  ISETP.GT.AND P6, PT, R193.reuse, 0x11, PT ;  /* 0x00000011c100780c */ /* 0x040fe20003fc4270 */
[----:B------:R-:W-:Y:S01]  /*2e30*/  MUFU.TANH R106, R106 ;  /* 0x0000006a006a7308 */ /* 0x000fe20000002400 */
[----:B------:R-:W-:-:S02]  /*2e40*/  ISETP.GT.AND P5, PT, R193, 0x18, PT ;  /* 0x00000018c100780c */ /* 0x000fc40003fa4270 */
[----:B------:R-:W-:Y:S02]  /*2e50*/  FSEL R209, R75, -INF , !P4 ;  /* 0xff8000004bd17808 */ /* 0x000fe40006000000 */
[----:B------:R-:W-:Y:S02]  /*2e60*/  ISETP.GT.AND P2, PT, R103, 0x9, PT ;  /* 0x000000096700780c */ /* 0x000fe40003f44270 */
[----:B------:R-:W-:Y:S01]  /*2e70*/  ISETP.GT.AND P4, PT, R193, 0x19, PT ;  /* 0x00000019c100780c */ /* 0x000fe20003f84270 */
[----:B------:R-:W-:Y:S01]  /*2e80*/  MUFU.TANH R107, R107 ;  /* 0x0000006b006b7308 */ /* 0x000fe20000002400 */
[----:B------:R-:W-:Y:S02]  /*2e90*/  FSEL R198, R21, -INF , !P3 ;  /* 0xff80000015c67808 */ /* 0x000fe40005800000 */
[----:B------:R-:W-:Y:S02]  /*2ea0*/  FSEL R208, R76, -INF , !P6 ;  /* 0xff8000004cd07808 */ /* 0x000fe40007000000 */
[----:B------:R-:W-:-:S02]  /*2eb0*/  FSEL R205, R79, -INF , !P5 ;  /* 0xff8000004fcd7808 */ /* 0x000fc40006800000 */
[----:B------:R-:W-:Y:S01]  /*2ec0*/  ISETP.GT.AND P3, PT, R103, 0x19, PT ;  /* 0x000000196700780c */ /* 0x000fe20003f64270 */
[----:B------:R-:W5:Y:S01]  /*2ed0*/  MUFU.TANH R112, R112 ;  /* 0x0000007000707308 */ /* 0x000f620000002400 */
[C---:B------:R-:W-:Y:S01]  /*2ee0*/  ISETP.GT.AND P6, PT, R193.reuse, 0x20, PT ;  /* 0x00000020c100780c */ /* 0x040fe20003fc4270 */
[----:B------:R-:W-:Y:S02]  /*2ef0*/  WARPGROUP.DEPBAR.LE gsb0, 0x0 ;  /* 0x00008000000079c5 */ /* 0x000fe40000010000 */
[----:B------:R-:W1:Y:S01]  /*2f00*/  LDS R190, [R190+0x380] ;  /* 0x00038000bebe7984 */ /* 0x000e620000000800 */
[----:B------:R-:W-:Y:S01]  /*2f10*/  WARPGROUP.ARRIVE ;  /* 0x00000000000079c5 */ /* 0x000fe20000000000 */
[----:B------:R-:W-:Y:S02]  /*2f20*/  ISETP.GT.AND P5, PT, R193, 0x21, PT ;  /* 0x00000021c100780c */ /* 0x000fe40003fa4270 */
[----:B------:R-:W5:Y:S01]  /*2f30*/  MUFU.TANH R110, R110 ;  /* 0x0000006e006e7308 */ /* 0x000f620000002400 */
[----:B------:R-:W-:-:S02]  /*2f40*/  FSEL R200, R22, -INF , !P2 ;  /* 0xff80000016c87808 */ /* 0x000fc40005000000 */
[----:B------:R-:W-:Y:S01]  /*2f50*/  FSEL R207, R80, -INF , !P4 ;  /* 0xff80000050cf7808 */ /* 0x000fe20006000000 */
[----:B------:R-:W-:Y:S01]  /*2f60*/  HGMMA.64x96x16.F32.BF16 R24, gdesc[UR4], R24, gsb0 ;  /* 0x01600000041879f0 */ /* 0x000fe20008001818 */
[----:B------:R-:W-:Y:S01]  /*2f70*/  ULDC UR4, c[0x0][0x744] ;  /* 0x0001d10000047ab9 */ /* 0x000fe20000000800 */
[----:B------:R-:W-:Y:S01]  /*2f80*/  ISETP.GT.AND P2, PT, R103, 0x20, PT ;  /* 0x000000206700780c */ /* 0x000fe20003f44270 */
[----:B------:R-:W-:Y:S01]  /*2f90*/  FFMA.FTZ R113, R113, UR4, -R104 ;  /* 0x0000000471717c23 */ /* 0x000fe20008010868 */
[----:B------:R-:W-:Y:S01]  /*2fa0*/  ISETP.GT.AND P4, PT, R193, 0x28, PT ;  /* 0x00000028c100780c */ /* 0x000fe20003f84270 */
[----:B------:R-:W5:Y:S01]  /*2fb0*/  MUFU.TANH R111, R111 ;  /* 0x0000006f006f7308 */ /* 0x000f620000002400 */
[----:B------:R-:W-:Y:S01]  /*2fc0*/  FSEL R92, R78, -INF , !P3 ;  /* 0xff8000004e5c7808 */ /* 0x000fe20005800000 */
[----:B------:R-:W-:Y:S01]  /*2fd0*/  FFMA.FTZ R198, R198, UR4, -R228 ;  /* 0x00000004c6c67c23 */ /* 0x000fe200080108e4 */
[----:B------:R-:W-:Y:S01]  /*2fe0*/  FSEL R223, R83, -INF , !P6 ;  /* 0xff80000053df7808 */ /* 0x000fe20007000000 */
[----:B------:R-:W-:Y:S01]  /*2ff0*/  FFMA.FTZ R104, R226, UR4, -R104 ;  /* 0x00000004e2687c23 */ /* 0x000fe20008010868 */
[----:B------:R-:W-:Y:S01]  /*3000*/  FSEL R202, R84, -INF , !P5 ;  /* 0xff80000054ca7808 */ /* 0x000fe20006800000 */
[----:B------:R-:W-:Y:S01]  /*3010*/  FFMA.FTZ R221, R221, UR4, -R225 ;  /* 0x00000004dddd7c23 */ /* 0x000fe200080108e1 */
[----:B------:R-:W-:Y:S01]  /*3020*/  ISETP.GT.AND P3, PT, R103, 0x30, PT ;  /* 0x000000306700780c */ /* 0x000fe20003f64270 */
[----:B------:R-:W-:Y:S01]  /*3030*/  MUFU.EX2 R113, R113 ;  /* 0x0000007100717308 */ /* 0x000fe20000000800 */
[----:B------:R-:W-:Y:S01]  /*3040*/  ISETP.GT.AND P6, PT, R193, 0x29, PT ;  /* 0x00000029c100780c */ /* 0x000fe20003fc4270 */
[----:B------:R-:W-:Y:S01]  /*3050*/  FFMA.FTZ R219, R219, UR4, -R228 ;  /* 0x00000004dbdb7c23 */ /* 0x000fe200080108e4 */
[----:B------:R-:W-:Y:S01]  /*3060*/  ISETP.GT.AND P5, PT, R193, 0x30, PT ;  /* 0x00000030c100780c */ /* 0x000fe20003fa4270 */
[----:B------:R-:W2:Y:S01]  /*3070*/  SHFL.IDX PT, R228, R15, R117, 0x1f ;  /* 0x00001f750fe47589 */ /* 0x000ea200000e0000 */
[----:B------:R-:W-:-:S02]  /*3080*/  FSEL R206, R81, -INF , !P2 ;  /* 0xff80000051ce7808 */ /* 0x000fc40005000000 */
[----:B------:R-:W-:Y:S01]  /*3090*/  FSEL R204, R87, -INF , !P4 ;  /* 0xff80000057cc7808 */ /* 0x000fe20006000000 */
[----:B------:R-:W5:Y:S01]  /*30a0*/  MUFU.TANH R114, R114 ;  /* 0x0000007200727308 */ /* 0x000f620000002400 */
[----:B------:R-:W-:Y:S02]  /*30b0*/  ISETP.GT.AND P2, PT, R103, 0x31, PT ;  /* 0x000000316700780c */ /* 0x000fe40003f44270 */
[----:B------:R-:W-:Y:S02]  /*30c0*/  ISETP.GT.AND P4, PT, R193, 0x31, PT ;  /* 0x00000031c100780c */ /* 0x000fe40003f84270 */
[----:B------:R-:W-:Y:S02]  /*30d0*/  FSEL R230, R89, -INF , !P3 ;  /* 0xff80000059e67808 */ /* 0x000fe40005800000 */
[----:B------:R-:W-:Y:S01]  /*30e0*/  FSEL R203, R88, -INF , !P6 ;  /* 0xff80000058cb7808 */ /* 0x000fe20007000000 */
[----:B------:R-:W-:Y:S01]  /*30f0*/  MUFU.TANH R191, R191 ;  /* 0x000000bf00bf7308 */ /* 0x000fe20000002400 */
[----:B------:R-:W-:-:S02]  /*3100*/  FSEL R218, R91, -INF , !P5 ;  /* 0xff8000005bda7808 */ /* 0x000fc40006800000 */
[C---:B------:R-:W-:Y:S01]  /*3110*/  ISETP.GT.AND P1, PT, R103.reuse, 0x40, PT ;  /* 0x000000406700780c */ /* 0x040fe20003f24270 */
[----:B-1----:R-:W1:Y:S01]  /*3120*/  SHFL.IDX PT, R195, R190, R6, 0x1f ;  /* 0x00001f06bec37589 */ /* 0x002e6200000e0000 */
[----:B------:R-:W-:Y:S02]  /*3130*/  ISETP.GT.AND P3, PT, R103, 0x41, PT ;  /* 0x000000416700780c */ /* 0x000fe40003f64270 */
[C---:B------:R-:W-:Y:S01]  /*3140*/  ISETP.GT.AND P6, PT, R193.reuse, 0x38, PT ;  /* 0x00000038c100780c */ /* 0x040fe20003fc4270 */
[----:B------:R-:W-:Y:S01]  /*3150*/  MUFU.TANH R115, R115 ;  /* 0x0000007300737308 */ /* 0x000fe20000002400 */
[----:B------:R-:W-:Y:S01]  /*3160*/  ISETP.GT.AND P5, PT, R193, 0x39, PT ;  /* 0x00000039c100780c */ /* 0x000fe20003fa4270 */
[----:B------:R-:W-:Y:S01]  /*3170*/  SHFL.IDX PT, R232, R190, R118, 0x1f ;  /* 0x00001f76bee87589 */ /* 0x000fe200000e0000 */
[----:B------:R-:W-:Y:S01]  /*3180*/  FSEL R99, R90, -INF , !P2 ;  /* 0xff8000005a637808 */ /* 0x000fe20005000000 */
[----:B--2---:R-:W-:Y:S01]  /*3190*/  FFMA.FTZ R204, R204, UR4, -R228 ;  /* 0x00000004cccc7c23 */ /* 0x004fe200080108e4 */
[----:B------:R-:W-:-:S02]  /*31a0*/  FSEL R217, R184, -INF , !P4 ;  /* 0xff800000b8d97808 */ /* 0x000fc40006000000 */
[C---:B------:R-:W-:Y:S01]  /*31b0*/  ISETP.GT.AND P2, PT, R103.reuse, 0x48, PT ;  /* 0x000000486700780c */ /* 0x040fe20003f44270 */
[----:B------:R-:W-:Y:S01]  /*31c0*/  MUFU.TANH R194, R194 ;  /* 0x000000c200c27308 */ /* 0x000fe20000002400 */
[----:B------:R-:W-:Y:S02]  /*31d0*/  ISETP.GT.AND P4, PT, R103, 0x49, PT ;  /* 0x000000496700780c */ /* 0x000fe40003f84270 */
[----:B------:R-:W-:Y:S02]  /*31e0*/  FSEL R213, R187, -INF , !P6 ;  /* 0xff800000bbd57808 */ /* 0x000fe40007000000 */
[----:B---3--:R-:W-:Y:S02]  /*31f0*/  FSEL R210, R188, -INF , !P5 ;  /* 0xff800000bcd27808 */ /* 0x008fe40006800000 */
[----:B----4-:R-:W-:Y:S01]  /*3200*/  FSEL R101, R189, -INF , !P1 ;  /* 0xff800000bd657808 */ /* 0x010fe20004800000 */
[----:B------:R-:W-:Y:S01]  /*3210*/  MUFU.TANH R196, R196 ;  /* 0x000000c400c47308 */ /* 0x000fe20000002400 */
[----:B-----5:R-:W-:-:S02]  /*3220*/  FSEL R102, R105, -INF , !P3 ;  /* 0xff80000069667808 */ /* 0x020fc40005800000 */
[C---:B------:R-:W-:Y:S02]  /*3230*/  ISETP.GT.AND P6, PT, R103.reuse, 0x50, PT ;  /* 0x000000506700780c */ /* 0x040fe40003fc4270 */
[C---:B------:R-:W-:Y:S02]  /*3240*/  ISETP.GT.AND P5, PT, R103.reuse, 0x51, PT ;  /* 0x000000516700780c */ /* 0x040fe40003fa4270 */
[C---:B------:R-:W-:Y:S01]  /*3250*/  ISETP.GT.AND P1, PT, R103.reuse, 0x58, PT ;  /* 0x000000586700780c */ /* 0x040fe20003f24270 */
[----:B------:R-:W-:Y:S01]  /*3260*/  MUFU.TANH R201, R201 ;  /* 0x000000c900c97308 */ /* 0x000fe20000002400 */
[----:B------:R-:W-:Y:S02]  /*3270*/  ISETP.GT.AND P3, PT, R103, 0x59, PT ;  /* 0x000000596700780c */ /* 0x000fe40003f64270 */
[----:B------:R-:W-:Y:S02]  /*3280*/  FSEL R103, R108, -INF , !P2 ;  /* 0xff8000006c677808 */ /* 0x000fe40005000000 */
[----:B------:R-:W-:-:S02]  /*3290*/  FSEL R235, R109, -INF , !P4 ;  /* 0xff8000006deb7808 */ /* 0x000fc40006000000 */
[C---:B------:R-:W-:Y:S01]  /*32a0*/  ISETP.GT.AND P2, PT, R193.reuse, 0x40, PT ;  /* 0x00000040c100780c */ /* 0x040fe20003f44270 */
[----:B------:R-:W2:Y:S01]  /*32b0*/  MUFU.EX2 R104, R104 ;  /* 0x0000006800687308 */ /* 0x000ea20000000800 */
[----:B------:R-:W-:Y:S02]  /*32c0*/  ISETP.GT.AND P4, PT, R193, 0x41, PT ;  /* 0x00000041c100780c */ /* 0x000fe40003f84270 */
[----:B------:R-:W-:Y:S02]  /*32d0*/  FSEL R220, R112, -INF , !P6 ;  /* 0xff80000070dc7808 */ /* 0x000fe40007000000 */
[----:B------:R-:W-:Y:S02]  /*32e0*/  FSEL R214, R106, -INF , !P2 ;  /* 0xff8000006ad67808 */ /* 0x000fe40005000000 */
[----:B------:R-:W-:Y:S02]  /*32f0*/  FSEL R216, R107, -INF , !P4 ;  /* 0xff8000006bd87808 */ /* 0x000fe40006000000 */
[----:B------:R-:W-:-:S02]  /*3300*/  ISETP.GT.AND P6, PT, R193, 0x48, PT ;  /* 0x00000048c100780c */ /* 0x000fc40003fc4270 */
[C---:B------:R-:W-:Y:S02]  /*3310*/  ISETP.GT.AND P2, PT, R193.reuse, 0x49, PT ;  /* 0x00000049c100780c */ /* 0x040fe40003f44270 */
[----:B------:R-:W-:Y:S02]  /*3320*/  ISETP.GT.AND P4, PT, R193, 0x50, PT ;  /* 0x00000050c100780c */ /* 0x000fe40003f84270 */
[----:B------:R-:W-:Y:S02]  /*3330*/  FSEL R215, R110, -INF , !P6 ;  /* 0xff8000006ed77808 */ /* 0x000fe40007000000 */
[----:B------:R-:W-:Y:S02]  /*3340*/  FSEL R211, R111, -INF , !P2 ;  /* 0xff8000006fd37808 */ /* 0x000fe40005000000 */
[----:B------:R-:W-:Y:S02]  /*3350*/  FSEL R212, R114, -INF , !P4 ;  /* 0xff80000072d47808 */ /* 0x000fe40006000000 */
[----:B------:R-:W-:-:S02]  /*3360*/  ISETP.GT.AND P6, PT, R193, 0x51, PT ;  /* 0x00000051c100780c */ /* 0x000fc40003fc4270 */
[C---:B------:R-:W-:Y:S02]  /*3370*/  ISETP.GT.AND P2, PT, R193.reuse, 0x58, PT ;  /* 0x00000058c100780c */ /* 0x040fe40003f44270 */
[----:B------:R-:W-:Y:S01]  /*3380*/  ISETP.GT.AND P4, PT, R193, 0x59, PT ;  /* 0x00000059c100780c */ /* 0x000fe20003f84270 */
[----:B------:R-:W-:-:S06]  /*3390*/  FMUL.FTZ R193, R116, UR10 ;  /* 0x0000000a74c17c20 */ /* 0x000fcc0008410000 */
[----:B------:R-:W-:Y:S01]  /*33a0*/  MUFU.TANH R193, R193 ;  /* 0x000000c100c17308 */ /* 0x000fe20000002400 */
[----:B------:R-:W-:Y:S02]  /*33b0*/  WARPGROUP.DEPBAR.LE gsb0, 0x0 ;  /* 0x00008000000079c5 */ /* 0x000fe40000010000 */
[--C-:B-1----:R-:W-:Y:S01]  /*33c0*/  FADD.FTZ R24, R24, -R195.reuse ;  /* 0x800000c318187221 */ /* 0x102fe20000010000 */
[----:B------:R-:W-:Y:S01]  /*33d0*/  FADD.FTZ R195, R26, -R195 ;  /* 0x800000c31ac37221 */ /* 0x000fe20000010000 */
[----:B------:R-:W-:Y:S01]  /*33e0*/  FFMA.FTZ R26, R200, UR4, -R225 ;  /* 0x00000004c81a7c23 */ /* 0x000fe200080108e1 */
[----:B------:R-:W-:Y:S01]  /*33f0*/  IADD3 R200, R6, 0x1c, RZ ;  /* 0x0000001c06c87810 */ /* 0x000fe20007ffe0ff */
[----:B------:R-:W-:Y:S01]  /*3400*/  FMUL.FTZ R199, R113, R24 ;  /* 0x0000001871c77220 */ /* 0x000fe20000410000 */
[----:B------:R-:W-:Y:S03]  /*3410*/  SHFL.IDX PT, R225, R15, R6, 0x1f ;  /* 0x00001f060fe17589 */ /* 0x000fe600000e0000 */
[----:B------:R-:W-:Y:S01]  /*3420*/  FMUL.FTZ R116, R192, R199 ;  /* 0x000000c7c0747220 */ /* 0x000fe20000410000 */
[C---:B------:R-:W-:Y:S01]  /*3430*/  VIADD R192, R6.reuse, 0x4 ;  /* 0x0000000406c07836 */ /* 0x040fe20000000000 */
[----:B------:R-:W1:Y:S01]  /*3440*/  SHFL.IDX PT, R229, R17, R200, 0x1f ;  /* 0x00001fc811e57589 */ /* 0x000e6200000e0000 */
[----:B------:R-:W-:-:S03]  /*3450*/  VIADD R199, R6, 0x10 ;  /* 0x0000001006c77836 */ /* 0x000fc60000000000 */
[----:B------:R-:W-:Y:S01]  /*3460*/  LDS R12, [R12+0x380] ;  /* 0x000380000c0c7984 */ /* 0x000fe20000000800 */
[----:B--2---:R-:W-:Y:S01]  /*3470*/  FMUL.FTZ R195, R104, R195 ;  /* 0x000000c368c37220 */ /* 0x004fe20000410000 */
[----:B------:R-:W-:Y:S02]  /*3480*/  MUFU.EX2 R26, R26 ;  /* 0x0000001a001a7308 */ /* 0x000fe40000000800 */
[----:B------:R-:W2:Y:S04]  /*3490*/  SHFL.IDX PT, R24, R17, R192, 0x1f ;  /* 0x00001fc011187589 */ /* 0x000ea800000e0000 */
[----:B------:R-:W3:Y:S04]  /*34a0*/  SHFL.IDX PT, R227, R17, R199, 0x1f ;  /* 0x00001fc711e37589 */ /* 0x000ee800000e0000 */
[----:B------:R-:W4:Y:S04]  /*34b0*/  SHFL.IDX PT, R234, R190, R192, 0x1f ;  /* 0x00001fc0beea7589 */ /* 0x000f2800000e0000 */
[----:B------:R-:W5:Y:S01]  /*34c0*/  SHFL.IDX PT, R233, R190, R199, 0x1f ;  /* 0x00001fc7bee97589 */ /* 0x000f6200000e0000 */
[--C-:B-1----:R-:W-:Y:S01]  /*34d0*/  FFMA.FTZ R92, R92, UR4, -R229.reuse ;  /* 0x000000045c5c7c23 */ /* 0x102fe200080108e5 */
[----:B------:R-:W-:Y:S01]  /*34e0*/  FFMA.FTZ R207, R207, UR4, -R229 ;  /* 0x00000004cfcf7c23 */ /* 0x000fe200080108e5 */
[--C-:B------:R-:W-:Y:S01]  /*34f0*/  FFMA.FTZ R229, R206, UR4, -R225.reuse ;  /* 0x00000004cee57c23 */ /* 0x100fe200080108e1 */
[----:B------:R-:W-:Y:S01]  /*3500*/  FFMA.FTZ R206, R223, UR4, -R225 ;  /* 0x00000004dfce7c23 */ /* 0x000fe200080108e1 */
[----:B------:R-:W-:Y:S01]  /*3510*/  FMUL.FTZ R195, R19, R195 ;  /* 0x000000c313c37220 */ /* 0x000fe20000410000 */
[----:B------:R-:W-:Y:S01]  /*3520*/  FADD.FTZ R29, R29, -R232 ;  /* 0x800000e81d1d7221 */ /* 0x000fe20000010000 */
[--C-:B--2---:R-:W-:Y:S01]  /*3530*/  FFMA.FTZ R119, R197, UR4, -R24.reuse ;  /* 0x00000004c5777c23 */ /* 0x104fe20008010818 */
[----:B------:R-:W-:Y:S01]  /*3540*/  FFMA.FTZ R224, R224, UR4, -R24 ;  /* 0x00000004e0e07c23 */ /* 0x000fe20008010818 */
[----:B------:R-:W-:Y:S01]  /*3550*/  VIADD R197, R6, 0x14 ;  /* 0x0000001406c57836 */ /* 0x000fe20000000000 */
[----:B------:R1:W-:Y:S01]  /*3560*/  MUFU.EX2 R24, R198 ;  /* 0x000000c600187308 */ /* 0x0003e20000000800 */
[--C-:B---3--:R-:W-:Y:S01]  /*3570*/  FFMA.FTZ R94, R94, UR4, -R227.reuse ;  /* 0x000000045e5e7c23 */ /* 0x108fe200080108e3 */
[----:B------:R-:W-:-:S02]  /*3580*/  FFMA.FTZ R209, R209, UR4, -R227 ;  /* 0x00000004d1d17c23 */ /* 0x000fc400080108e3 */
[----:B------:R-:W2:Y:S04]  /*3590*/  SHFL.IDX PT, R231, R17, R197, 0x1f ;  /* 0x00001fc511e77589 */ /* 0x000ea800000e0000 */
[----:B------:R-:W3:Y:S01]  /*35a0*/  SHFL.IDX PT, R227, R15, R118, 0x1f ;  /* 0x00001f760fe37589 */ /* 0x000ee200000e0000 */
[----:B-1----:R-:W-:Y:S01]  /*35b0*/  VIADD R198, R6, 0x18 ;  /* 0x0000001806c67836 */ /* 0x002fe20000000000 */
        /* <DEDUP_REMOVED lines=17> */
[----:B------:R-:W2:Y:S02]  /*36d0*/  SHFL.IDX PT, R228, R14, R192, 0x1f ;  /* 0x00001fc00ee47589 */ /* 0x000ea400000e0000 */
[----:B------:R-:W-:Y:S01]  /*36e0*/  MUFU.EX2 R206, R206 ;  /* 0x000000ce00ce7308 */ /* 0x000fe20000000800 */
[--C-:B-1----:R-:W-:Y:S01]  /*36f0*/  FFMA.FTZ R99, R99, UR4, -R225.reuse ;  /* 0x0000000463637c23 */ /* 0x102fe200080108e1 */
[----:B------:R-:W-:Y:S01]  /*3700*/  FFMA.FTZ R217, R217, UR4, -R225 ;  /* 0x00000004d9d97c23 */ /* 0x000fe200080108e1 */
[----:B------:R-:W1:Y:S01]  /*3710*/  SHFL.IDX PT, R227, R14, R117, 0x1f ;  /* 0x00001f750ee37589 */ /* 0x000e6200000e0000 */
[--C-:B------:R-:W-:Y:S01]  /*3720*/  FFMA.FTZ R95, R95, UR4, -R226.reuse ;  /* 0x000000045f5f7c23 */ /* 0x100fe200080108e2 */
[----:B------:R-:W-:-:S02]  /*3730*/  FFMA.FTZ R205, R205, UR4, -R226 ;  /* 0x00000004cdcd7c23 */ /* 0x000fc400080108e2 */
[----:B------:R-:W3:Y:S01]  /*3740*/  SHFL.IDX PT, R225, R14, R199, 0x1f ;  /* 0x00001fc70ee17589 */ /* 0x000ee200000e0000 */
[----:B------:R-:W-:Y:S01]  /*3750*/  MUFU.EX2 R204, R204 ;  /* 0x000000cc00cc7308 */ /* 0x000fe20000000800 */
[--C-:B------:R-:W-:Y:S01]  /*3760*/  FFMA.FTZ R223, R98, UR4, -R17.reuse ;  /* 0x0000000462df7c23 */ /* 0x100fe20008010811 */
[----:B------:R-:W-:Y:S01]  /*3770*/  FFMA.FTZ R202, R202, UR4, -R17 ;  /* 0x00000004caca7c23 */ /* 0x000fe20008010811 */
[----:B------:R-:W4:Y:S04]  /*3780*/  SHFL.IDX PT, R226, R15, R199, 0x1f ;  /* 0x00001fc70fe27589 */ /* 0x000f2800000e0000 */
[----:B------:R-:W5:Y:S01]  /*3790*/  SHFL.IDX PT, R98, R15, R198, 0x1f ;  /* 0x00001fc60f627589 */ /* 0x000f6200000e0000 */
[----:B------:R1:W-:Y:S01]  /*37a0*/  MUFU.EX2 R96, R223 ;  /* 0x000000df00607308 */ /* 0x0003e20000000800 */
[----:B--2---:R-:W-:-:S07]  /*37b0*/  FFMA.FTZ R102, R102, UR4, -R228 ;  /* 0x0000000466667c23 */ /* 0x004fce00080108e4 */
[----:B------:R2:W-:Y:S01]  /*37c0*/  MUFU.EX2 R17, R229 ;  /* 0x000000e500117308 */ /* 0x0005e20000000800 */
[----:B-1----:R-:W1:Y:S01]  /*37d0*/  SHFL.IDX PT, R223, R14, R6, 0x1f ;  /* 0x00001f060edf7589 */ /* 0x002e6200000e0000 */
[----:B------:R-:W-:Y:S01]  /*37e0*/  FFMA.FTZ R216, R216, UR4, -R228 ;  /* 0x00000004d8d87c23 */ /* 0x000fe200080108e4 */
[--C-:B------:R-:W-:Y:S01]  /*37f0*/  FFMA.FTZ R103, R103, UR4, -R227.reuse ;  /* 0x0000000467677c23 */ /* 0x100fe200080108e3 */
[----:B------:R-:W-:Y:S01]  /*3800*/  FFMA.FTZ R215, R215, UR4, -R227 ;  /* 0x00000004d7d77c23 */ /* 0x000fe200080108e3 */
[----:B------:R-:W-:Y:S01]  /*3810*/  FSEL R228, R191, -INF , !P5 ;  /* 0xff800000bfe47808 */ /* 0x000fe20006800000 */
[----:B------:R-:W-:Y:S01]  /*3820*/  SHFL.IDX PT, R227, R14, R198, 0x1f ;  /* 0x00001fc60ee37589 */ /* 0x000fe200000e0000 */
[--C-:B---3--:R-:W-:Y:S01]  /*3830*/  FFMA.FTZ R220, R220, UR4, -R225.reuse ;  /* 0x00000004dcdc7c23 */ /* 0x108fe200080108e1 */
[----:B------:R-:W-:Y:S01]  /*3840*/  FFMA.FTZ R212, R212, UR4, -R225 ;  /* 0x00000004d4d47c23 */ /* 0x000fe200080108e1 */
[----:B------:R-:W-:Y:S01]  /*3850*/  FSEL R225, R194, -INF , !P3 ;  /* 0xff800000c2e17808 */ /* 0x000fe20005800000 */
[----:B--2---:R2:W3:Y:S01]  /*3860*/  SHFL.IDX PT, R229, R15, R200, 0x1f ;  /* 0x00001fc80fe57589 */ /* 0x0044e200000e0000 */
[--C-:B----4-:R-:W-:Y:S01]  /*3870*/  FFMA.FTZ R230, R230, UR4, -R226.reuse ;  /* 0x00000004e6e67c23 */ /* 0x110fe200080108e2 */
[----:B------:R-:W-:Y:S01]  /*3880*/  FFMA.FTZ R218, R218, UR4, -R226 ;  /* 0x00000004dada7c23 */ /* 0x000fe200080108e2 */
[----:B------:R-:W4:Y:S01]  /*3890*/  MUFU.EX2 R31, R219 ;  /* 0x000000db001f7308 */ /* 0x000f220000000800 */
[----:B------:R-:W4:Y:S01]  /*38a0*/  SHFL.IDX PT, R226, R14, R118, 0x1f ;  /* 0x00001f760ee27589 */ /* 0x000f2200000e0000 */
[--C-:B-----5:R-:W-:Y:S01]  /*38b0*/  FFMA.FTZ R100, R100, UR4, -R98.reuse ;  /* 0x0000000464647c23 */ /* 0x120fe20008010862 */
[----:B------:R-:W-:-:S05]  /*38c0*/  FFMA.FTZ R213, R213, UR4, -R98 ;  /* 0x00000004d5d57c23 */ /* 0x000fca0008010862 */
[----:B------:R5:W-:Y:S01]  /*38d0*/  MUFU.EX2 R98, R230 ;  /* 0x000000e600627308 */ /* 0x000be20000000800 */
[--C-:B-1----:R-:W-:Y:S01]  /*38e0*/  FFMA.FTZ R101, R101, UR4, -R223.reuse ;  /* 0x0000000465657c23 */ /* 0x102fe200080108df */
[----:B------:R-:W-:Y:S02]  /*38f0*/  FFMA.FTZ R214, R214, UR4, -R223 ;  /* 0x00000004d6d67c23 */ /* 0x000fe400080108df */
[----:B------:R-:W1:Y:S04]  /*3900*/  SHFL.IDX PT, R223, R14, R197, 0x1f ;  /* 0x00001fc50edf7589 */ /* 0x000e6800000e0000 */
[----:B--2---:R2:W-:Y:S01]  /*3910*/  MUFU.EX2 R15, R231 ;  /* 0x000000e7000f7308 */ /* 0x0045e20000000800 */
[----:B-----5:R-:W-:Y:S01]  /*3920*/  FSEL R230, R115, -INF , !P6 ;  /* 0xff80000073e67808 */ /* 0x020fe20007000000 */
[--C-:B---3--:R-:W-:Y:S01]  /*3930*/  FFMA.FTZ R222, R222, UR4, -R229.reuse ;  /* 0x00000004dede7c23 */ /* 0x108fe200080108e5 */
[----:B------:R-:W-:Y:S01]  /*3940*/  FFMA.FTZ R210, R210, UR4, -R229 ;  /* 0x00000004d2d27c23 */ /* 0x000fe200080108e5 */
[----:B------:R-:W-:Y:S01]  /*3950*/  FSEL R229, R201, -INF , !P4 ;  /* 0xff800000c9e57808 */ /* 0x000fe20006000000 */
[----:B------:R-:W-:Y:S01]  /*3960*/  FMUL.FTZ R32, R94, R32 ;  /* 0x000000205e207220 */ /* 0x000fe20000410000 */
[--C-:B----4-:R-:W-:Y:S01]  /*3970*/  FFMA.FTZ R235, R235, UR4, -R226.reuse ;  /* 0x00000004ebeb7c23 */ /* 0x110fe200080108e2 */
[----:B------:R-:W-:Y:S01]  /*3980*/  FFMA.FTZ R211, R211, UR4, -R226 ;  /* 0x00000004d3d37c23 */ /* 0x000fe200080108e2 */
[----:B--2---:R-:W-:Y:S01]  /*3990*/  SHFL.IDX PT, R231, R190, R117, 0x1f ;  /* 0x00001f75bee77589 */ /* 0x004fe200000e0000 */
[----:B------:R-:W2:Y:S03]  /*39a0*/  MUFU.EX2 R209, R209 ;  /* 0x000000d100d17308 */ /* 0x000ea60000000800 */
[----:B------:R3:W4:Y:S05]  /*39b0*/  SHFL.IDX PT, R226, R14, R200, 0x1f ;  /* 0x00001fc80ee27589 */ /* 0x00072a00000e0000 */
[----:B------:R5:W-:Y:S08]  /*39c0*/  MUFU.EX2 R13, R235 ;  /* 0x000000eb000d7308 */ /* 0x000bf00000000800 */
[----:B---3--:R1:W-:Y:S01]  /*39d0*/  MUFU.EX2 R14, R222 ;  /* 0x000000de000e7308 */ /* 0x0083e20000000800 */
[----:B-----5:R-:W3:Y:S07]  /*39e0*/  LDL R235, [R1+0x10] ;  /* 0x0000100001eb7983 */ /* 0x020eee0000100800 */
[----:B------:R-:W5:Y:S01]  /*39f0*/  MUFU.EX2 R93, R93 ;  /* 0x0000005d005d7308 */ /* 0x000f620000000800 */
[--C-:B-1----:R-:W-:Y:S01]  /*3a00*/  FFMA.FTZ R222, R228, UR4, -R223.reuse ;  /* 0x00000004e4de7c23 */ /* 0x102fe200080108df */
[----:B------:R-:W-:Y:S01]  /*3a10*/  FFMA.FTZ R223, R230, UR4, -R223 ;  /* 0x00000004e6df7c23 */ /* 0x000fe200080108df */
[----:B------:R-:W-:Y:S01]  /*3a20*/  FSEL R228, R193, -INF , !P1 ;  /* 0xff800000c1e47808 */ /* 0x000fe20004800000 */
[--C-:B----4-:R-:W-:Y:S01]  /*3a30*/  FFMA.FTZ R225, R225, UR4, -R226.reuse ;  /* 0x00000004e1e17c23 */ /* 0x110fe200080108e2 */
[----:B------:R-:W-:Y:S01]  /*3a40*/  FSEL R230, R196, -INF , !P2 ;  /* 0xff800000c4e67808 */ /* 0x000fe20005000000 */
[----:B------:R-:W-:-:S02]  /*3a50*/  FFMA.FTZ R226, R229, UR4, -R226 ;  /* 0x00000004e5e27c23 */ /* 0x000fc400080108e2 */
[--C-:B------:R-:W-:Y:S01]  /*3a60*/  FFMA.FTZ R228, R228, UR4, -R227.reuse ;  /* 0x00000004e4e47c23 */ /* 0x100fe200080108e3 */
[----:B------:R-:W-:Y:S01]  /*3a70*/  SHFL.IDX PT, R229, R190, R198, 0x1f ;  /* 0x00001fc6bee57589 */ /* 0x000fe200000e0000 */
[----:B------:R-:W-:Y:S01]  /*3a80*/  FFMA.FTZ R227, R230, UR4, -R227 ;  /* 0x00000004e6e37c23 */ /* 0x000fe200080108e3 */
[----:B------:R-:W1:Y:S02]  /*3a90*/  MUFU.EX2 R208, R208 ;  /* 0x000000d000d07308 */ /* 0x000e640000000800 */
[----:B------:R-:W-:Y:S04]  /*3aa0*/  SHFL.IDX PT, R230, R190, R197, 0x1f ;  /* 0x00001fc5bee67589 */ /* 0x000fe800000e0000 */
[----:B------:R-:W4:Y:S01]  /*3ab0*/  SHFL.IDX PT, R190, R190, R200, 0x1f ;  /* 0x00001fc8bebe7589 */ /* 0x000f2200000e0000 */
[--C-:B------:R-:W-:Y:S01]  /*3ac0*/  FADD.FTZ R28, R28, -R231.reuse ;  /* 0x800000e71c1c7221 */ /* 0x100fe20000010000 */
[----:B------:R-:W-:Y:S01]  /*3ad0*/  FADD.FTZ R30, R30, -R231 ;  /* 0x800000e71e1e7221 */ /* 0x000fe20000010000 */
[----:B------:R-:W1:Y:S01]  /*3ae0*/  MUFU.EX2 R95, R95 ;  /* 0x0000005f005f7308 */ /* 0x000e620000000800 */
[----:B------:R-:W-:-:S07]  /*3af0*/  FFMA.FTZ R219, -R18, R18, 1 ;  /* 0x3f80000012db7423 */ /* 0x000fce0000010112 */
[----:B------:R-:W-:Y:S08]  /*3b00*/  MUFU.EX2 R97, R97 ;  /* 0x0000006100617308 */ /* 0x000ff00000000800 */
[----:B------:R-:W-:Y:S01]  /*3b10*/  MUFU.EX2 R99, R99 ;  /* 0x0000006300637308 */ /* 0x000fe20000000800 */
[--C-:B----4-:R-:W-:Y:S01]  /*3b20*/  FADD.FTZ R37, R37, -R190.reuse ;  /* 0x800000be25257221 */ /* 0x110fe20000010000 */
        /* <DEDUP_REMOVED lines=12> */
[----:B------:R-:W-:Y:S01]  /*3bf0*/  FFMA.FTZ R30, -R72, R72, 1 ;  /* 0x3f800000481e7423 */ /* 0x000fe20000010148 */
[----:B------:R-:W-:Y:S01]  /*3c00*/  FMUL.FTZ R29, R29, R32 ;  /* 0x000000201d1d7220 */ /* 0x000fe20000410000 */
[----:B------:R-:W-:Y:S01]  /*3c10*/  FFMA.FTZ R32, -R75, R75, 1 ;  /* 0x3f8000004b207423 */ /* 0x000fe2000001014b */
[----:B------:R-:W-:Y:S01]  /*3c20*/  SHFL.IDX PT, R72, R12, R118, 0x1f ;  /* 0x00001f760c487589 */ /* 0x000fe200000e0000 */
[----:B------:R-:W-:Y:S03]  /*3c30*/  MUFU.EX2 R202, R202 ;  /* 0x000000ca00ca7308 */ /* 0x000fe60000000800 */
[----:B------:R-:W4:Y:S01]  /*3c40*/  SHFL.IDX PT, R75, R12, R198, 0x1f ;  /* 0x00001fc60c4b7589 */ /* 0x000f2200000e0000 */
[--C-:B------:R-:W-:Y:S01]  /*3c50*/  FADD.FTZ R33, R33, -R230.reuse ;  /* 0x800000e621217221 */ /* 0x100fe20000010000 */
[----:B------:R-:W-:Y:S01]  /*3c60*/  FADD.FTZ R35, R35, -R230 ;  /* 0x800000e623237221 */ /* 0x000fe20000010000 */
[----:B------:R-:W-:Y:S01]  /*3c70*/  FADD.FTZ R36, R36, -R229 ;  /* 0x800000e524247221 */ /* 0x000fe20000010000 */
[----:B--2---:R-:W-:Y:S01]  /*3c80*/  FMUL.FTZ R73, R209, R34 ;  /* 0x00000022d1497220 */ /* 0x004fe20000410000 */
[----:B------:R-:W-:Y:S01]  /*3c90*/  FFMA.FTZ R34, -R74, R74, 1 ;  /* 0x3f8000004a227423 */ /* 0x000fe2000001014a */
[----:B-----5:R-:W-:Y:S01]  /*3ca0*/  FMUL.FTZ R33, R93, R33 ;  /* 0x000000215d217220 */ /* 0x020fe20000410000 */
[----:B------:R-:W2:Y:S01]  /*3cb0*/  MUFU.EX2 R18, R221 ;  /* 0x000000dd00127308 */ /* 0x000ea20000000800 */
[----:B-1----:R-:W-:Y:S01]  /*3cc0*/  FMUL.FTZ R35, R208, R35 ;  /* 0x00000023d0237220 */ /* 0x002fe20000410000 */
        /* <DEDUP_REMOVED lines=8> */
[----:B------:R-:W1:Y:S01]  /*3d50*/  SHFL.IDX PT, R73, R12, R6, 0x1f ;  /* 0x00001f060c497589 */ /* 0x000e6200000e0000 */
[----:B------:R-:W-:Y:S03]  /*3d60*/  MUFU.EX2 R203, R203 ;  /* 0x000000cb00cb7308 */ /* 0x000fe60000000800 */
[----:B------:R-:W-:Y:S04]  /*3d70*/  SHFL.IDX PT, R28, R12, R192, 0x1f ;  /* 0x00001fc00c1c7589 */ /* 0x000fe800000e0000 */
[----:B------:R-:W5:Y:S01]  /*3d80*/  SHFL.IDX PT, R79, R12, R117, 0x1f ;  /* 0x00001f750c4f7589 */ /* 0x000f6200000e0000 */
[----:B----4-:R-:W-:Y:S01]  /*3d90*/  FADD.FTZ R54, R54, -R75 ;  /* 0x8000004b36367221 */ /* 0x010fe20000010000 */
[----:B------:R-:W-:Y:S01]  /*3da0*/  FFMA.FTZ R87, -R87, R87, 1 ;  /* 0x3f80000057577423 */ /* 0x000fe20000010157 */
[----:B------:R-:W-:Y:S01]  /*3db0*/  MUFU.EX2 R218, R218 ;  /* 0x000000da00da7308 */ /* 0x000fe20000000800 */
[----:B------:R-:W4:Y:S04]  /*3dc0*/  SHFL.IDX PT, R77, R12, R199, 0x1f ;  /* 0x00001fc70c4d7589 */ /* 0x000f2800000e0000 */
[----:B------:R-:W-:Y:S03]  /*3dd0*/  SHFL.IDX PT, R76, R12, R197, 0x1f ;  /* 0x00001fc50c4c7589 */ /* 0x000fe600000e0000 */
[----:B------:R-:W-:Y:S01]  /*3de0*/  MUFU.EX2 R92, R92 ;  /* 0x0000005c005c7308 */ /* 0x000fe20000000800 */
[----:B------:R2:W-:Y:S01]  /*3df0*/  SHFL.IDX PT, R74, R12, R200, 0x1f ;  /* 0x00001fc80c4a7589 */ /* 0x0005e200000e0000 */
[----:B------:R-:W-:Y:S01]  /*3e00*/  FFMA.FTZ R83, -R83, R83, 1 ;  /* 0x3f80000053537423 */ /* 0x000fe20000010153 */
[----:B------:R-:W-:-:S05]  /*3e10*/  FFMA.FTZ R84, -R84, R84, 1 ;  /* 0x3f80000054547423 */ /* 0x000fca0000010154 */
[----:B------:R-:W-:Y:S01]  /*3e20*/  MUFU.EX2 R100, R100 ;  /* 0x0000006400647308 */ /* 0x000fe20000000800 */
[----:B--2---:R-:W-:Y:S01]  /*3e30*/  FADD.FTZ R12, R45, -R72 ;  /* 0x800000482d0c7221 */ /* 0x004fe20000010000 */
[----:B------:R-:W-:Y:S02]  /*3e40*/  FADD.FTZ R45, R52, -R75 ;  /* 0x8000004b342d7221 */ /* 0x000fe40000010000 */
[----:B------:R-:W2:Y:S01]  /*3e50*/  LDS R75, [R11+0x380] ;  /* 0x000380000b4b7984 */ /* 0x000ea20000000800 */
[----:B------:R-:W-:-:S03]  /*3e60*/  FMUL.FTZ R27, R18, R232 ;  /* 0x000000e8121b7220 */ /* 0x000fc60000410000 */
[----:B------:R-:W-:Y:S01]  /*3e70*/  MUFU.EX2 R213, R213 ;  /* 0x000000d500d57308 */ /* 0x000fe20000000800 */
[----:B------:R-:W-:-:S07]  /*3e80*/  FMUL.FTZ R30, R30, R27 ;  /* 0x0000001b1e1e7220 */ /* 0x000fce0000410000 */
[----:B------:R-:W4:Y:S01]  /*3e90*/  MUFU.EX2 R27, R205 ;  /* 0x000000cd001b7308 */ /* 0x000f220000000800 */
[----:B------:R-:W-:Y:S01]  /*3ea0*/  FADD.FTZ R38, R38, -R229 ;  /* 0x800000e526267221 */ /* 0x000fe20000010000 */
[--C-:B-1----:R-:W-:Y:S01]  /*3eb0*/  FADD.FTZ R40, R40, -R73.reuse ;  /* 0x8000004928287221 */ /* 0x102fe20000010000 */
[----:B------:R-:W-:Y:S01]  /*3ec0*/  FADD.FTZ R73, R42, -R73 ;  /* 0x800000492a497221 */ /* 0x000fe20000010000 */
[----:B------:R-:W-:Y:S01]  /*3ed0*/  FMUL.FTZ R39, R207, R39 ;  /* 0x00000027cf277220 */ /* 0x000fe20000410000 */
[----:B------:R-:W-:Y:S01]  /*3ee0*/  FADD.FTZ R72, R47, -R72 ;  /* 0x800000482f487221 */ /* 0x000fe20000010000 */
[--C-:B-----5:R-:W-:Y:S01]  /*3ef0*/  FADD.FTZ R44, R44, -R79.reuse ;  /* 0x8000004f2c2c7221 */ /* 0x120fe20000010000 */
[----:B------:R-:W-:Y:S01]  /*3f00*/  FFMA.FTZ R42, -R81, R81, 1 ;  /* 0x3f800000512a7423 */ /* 0x000fe20000010151 */
[----:B------:R-:W-:Y:S01]  /*3f10*/  FMUL.FTZ R47, R17, R40 ;  /* 0x00000028112f7220 */ /* 0x000fe20000410000 */
[----:B------:R-:W-:Y:S01]  /*3f20*/  FADD.FTZ R79, R46, -R79 ;  /* 0x8000004f2e4f7221 */ /* 0x000fe20000010000 */
[----:B------:R-:W1:Y:S01]  /*3f30*/  MUFU.EX2 R101, R101 ;  /* 0x0000006500657308 */ /* 0x000e620000000800 */
[----:B----4-:R-:W-:-:S07]  /*3f40*/  FMUL.FTZ R38, R27, R38 ;  /* 0x000000261b267220 */ /* 0x010fce0000410000 */
[----:B------:R-:W-:Y:S01]  /*3f50*/  MUFU.EX2 R217, R217 ;  /* 0x000000d900d97308 */ /* 0x000fe20000000800 */
[----:B------:R-:W-:Y:S01]  /*3f60*/  FMUL.FTZ R35, R35, R38 ;  /* 0x0000002623237220 */ /* 0x000fe20000410000 */
[----:B------:R-:W-:Y:S01]  /*3f70*/  FFMA.FTZ R38, -R80, R80, 1 ;  /* 0x3f80000050267423 */ /* 0x000fe20000010150 */
[----:B------:R-:W-:Y:S01]  /*3f80*/  FMUL.FTZ R40, R206, R73 ;  /* 0x00000049ce287220 */ /* 0x000fe20000410000 */
[----:B------:R-:W-:Y:S01]  /*3f90*/  FMUL.FTZ R42, R42, R47 ;  /* 0x0000002f2a2a7220 */ /* 0x000fe20000410000 */
[----:B------:R-:W-:Y:S01]  /*3fa0*/  FMUL.FTZ R46, R15, R44 ;  /* 0x0000002c0f2e7220 */ /* 0x000fe20000410000 */
[----:B------:R-:W-:Y:S01]  /*3fb0*/  FMUL.FTZ R38, R38, R39 ;  /* 0x0000002726267220 */ /* 0x000fe20000410000 */
[----:B------:R-:W-:Y:S01]  /*3fc0*/  FADD.FTZ R39, R48, -R77 ;  /* 0x8000004d30277221 */ /* 0x000fe20000010000 */
[----:B------:R-:W-:Y:S01]  /*3fd0*/  FMUL.FTZ R48, R204, R79 ;  /* 0x0000004fcc307220 */ /* 0x000fe20000410000 */
[----:B------:R-:W-:Y:S01]  /*3fe0*/  MUFU.EX2 R103, R103 ;  /* 0x0000006700677308 */ /* 0x000fe20000000800 */
[----:B--2---:R-:W2:Y:S01]  /*3ff0*/  SHFL.IDX PT, R73, R75, R6, 0x1f ;  /* 0x00001f064b497589 */ /* 0x004ea200000e0000 */
[----:B------:R-:W-:Y:S01]  /*4000*/  FFMA.FTZ R44, -R86, R86, 1 ;  /* 0x3f800000562c7423 */ /* 0x000fe20000010156 */
[----:B------:R-:W-:Y:S01]  /*4010*/  FMUL.FTZ R47, R97, R12 ;  /* 0x0000000c612f7220 */ /* 0x000fe20000410000 */
[--C-:B------:R-:W-:Y:S01]  /*4020*/  FADD.FTZ R41, R41, -R28.reuse ;  /* 0x8000001c29297221 */ /* 0x100fe20000010000 */
[----:B------:R-:W4:Y:S01]  /*4030*/  SHFL.IDX PT, R118, R75, R118, 0x1f ;  /* 0x00001f764b767589 */ /* 0x000f2200000e0000 */
[----:B------:R-:W-:Y:S01]  /*4040*/  FADD.FTZ R43, R43, -R28 ;  /* 0x8000001c2b2b7221 */ /* 0x000fe20000010000 */
[----:B------:R-:W-:Y:S01]  /*4050*/  FADD.FTZ R28, R49, -R76 ;  /* 0x8000004c311c7221 */ /* 0x000fe20000010000 */
[----:B------:R-:W-:Y:S01]  /*4060*/  FMUL.FTZ R12, R87, R48 ;  /* 0x00000030570c7220 */ /* 0x000fe20000410000 */
[----:B------:R-:W5:Y:S01]  /*4070*/  SHFL.IDX PT, R192, R75, R192, 0x1f ;  /* 0x00001fc04bc07589 */ /* 0x000f6200000e0000 */
[----:B------:R-:W-:Y:S01]  /*4080*/  FMUL.FTZ R44, R44, R47 ;  /* 0x0000002f2c2c7220 */ /* 0x000fe20000410000 */
[----:B------:R-:W-:Y:S01]  /*4090*/  FFMA.FTZ R47, -R89, R89, 1 ;  /* 0x3f800000592f7423 */ /* 0x000fe20000010159 */
[----:B------:R-:W-:Y:S01]  /*40a0*/  FMUL.FTZ R48, R98, R39 ;  /* 0x0000002762307220 */ /* 0x000fe20000410000 */
[----:B------:R-:W-:Y:S01]  /*40b0*/  FMUL.FTZ R43, R202, R43 ;  /* 0x0000002bca2b7220 */ /* 0x000fe20000410000 */
[----:B------:R-:W-:Y:S01]  /*40c0*/  FMUL.FTZ R39, R99, R28 ;  /* 0x0000001c63277220 */ /* 0x000fe20000410000 */
[----:B------:R-:W-:Y:S01]  /*40d0*/  FMUL.FTZ R72, R203, R72 ;  /* 0x00000048cb487220 */ /* 0x000fe20000410000 */
[----:B------:R-:W-:Y:S01]  /*40e0*/  FMUL.FTZ R47, R47, R48 ;  /* 0x000000302f2f7220 */ /* 0x000fe20000410000 */
[----:B------:R-:W5:Y:S01]  /*40f0*/  SHFL.IDX PT, R117, R75, R117, 0x1f ;  /* 0x00001f754b757589 */ /* 0x000f6200000e0000 */
[----:B------:R-:W-:Y:S01]  /*4100*/  FFMA.FTZ R49, -R88, R88, 1 ;  /* 0x3f80000058317423 */ /* 0x000fe20000010158 */
[----:B------:R-:W-:Y:S01]  /*4110*/  FFMA.FTZ R48, -R90, R90, 1 ;  /* 0x3f8000005a307423 */ /* 0x000fe2000001015a */
[----:B------:R-:W5:Y:S01]  /*4120*/  MUFU.EX2 R214, R214 ;  /* 0x000000d600d67308 */ /* 0x000f620000000800 */
[----:B------:R-:W5:Y:S01]  /*4130*/  SHFL.IDX PT, R199, R75, R199, 0x1f ;  /* 0x00001fc74bc77589 */ /* 0x000f6200000e0000 */
[----:B------:R-:W-:-:S03]  /*4140*/  FMUL.FTZ R11, R84, R43 ;  /* 0x0000002b540b7220 */ /* 0x000fc60000410000 */
[----:B------:R-:W5:Y:S01]  /*4150*/  SHFL.IDX PT, R28, R75, R197, 0x1f ;  /* 0x00001fc54b1c7589 */ /* 0x000f6200000e0000 */
[----:B------:R-:W-:Y:S01]  /*4160*/  FMUL.FTZ R40, R83, R40 ;  /* 0x0000002853287220 */ /* 0x000fe20000410000 */
[----:B------:R-:W-:Y:S01]  /*4170*/  FFMA.FTZ R43, -R85, R85, 1 ;  /* 0x3f800000552b7423 */ /* 0x000fe20000010155 */
[----:B------:R-:W-:Y:S01]  /*4180*/  FADD.FTZ R77, R50, -R77 ;  /* 0x8000004d324d7221 */ /* 0x000fe20000010000 */
[----:B------:R-:W-:Y:S01]  /*4190*/  FMUL.FTZ R49, R49, R72 ;  /* 0x0000004831317220 */ /* 0x000fe20000410000 */
[----:B------:R-:W-:Y:S01]  /*41a0*/  FMUL.FTZ R48, R48, R39 ;  /* 0x0000002730307220 */ /* 0x000fe20000410000 */
[----:B------:R-:W3:Y:S01]  /*41b0*/  SHFL.IDX PT, R83, R75, R198, 0x1f ;  /* 0x00001fc64b537589 */ /* 0x000ee200000e0000 */
[----:B------:R-:W5:Y:S03]  /*41c0*/  MUFU.EX2 R39, R216 ;  /* 0x000000d800277308 */ /* 0x000f660000000800 */
[----:B------:R-:W3:Y:S01]  /*41d0*/  SHFL.IDX PT, R200, R75, R200, 0x1f ;  /* 0x00001fc84bc87589 */ /* 0x000ee200000e0000 */
[----:B------:R-:W-:Y:S01]  /*41e0*/  FMUL.FTZ R43, R43, R46 ;  /* 0x0000002e2b2b7220 */ /* 0x000fe20000410000 */
[----:B------:R-:W-:-:S03]  /*41f0*/  FFMA.FTZ R46, -R91, R91, 1 ;  /* 0x3f8000005b2e7423 */ /* 0x000fc6000001015b */
[----:B------:R-:W5:Y:S01]  /*4200*/  MUFU.EX2 R72, R211 ;  /* 0x000000d300487308 */ /* 0x000f620000000800 */
[----:B------:R-:W-:Y:S01]  /*4210*/  FMUL.FTZ R77, R218, R77 ;  /* 0x0000004dda4d7220 */ /* 0x000fe20000410000 */
[----:B------:R-:W-:Y:S01]  /*4220*/  FFMA.FTZ R78, -R78, R78, 1 ;  /* 0x3f8000004e4e7423 */ /* 0x000fe2000001014e */
[----:B------:R-:W-:-:S05]  /*4230*/  FMUL.FTZ R37, R92, R37 ;  /* 0x000000255c257220 */ /* 0x000fca0000410000 */
[----:B------:R-:W5:Y:S01]  /*4240*/  MUFU.EX2 R210, R210 ;  /* 0x000000d200d27308 */ /* 0x000f620000000800 */
[----:B------:R-:W-:Y:S01]  /*4250*/  FFMA.FTZ R50, -R185, R185, 1 ;  /* 0x3f800000b9327423 */ /* 0x000fe200000101b9 */
[----:B------:R-:W-:Y:S01]  /*4260*/  FMUL.FTZ R45, R100, R45 ;  /* 0x0000002d642d7220 */ /* 0x000fe20000410000 */
[----:B------:R-:W-:Y:S01]  /*4270*/  FMUL.FTZ R46, R46, R77 ;  /* 0x0000004d2e2e7220 */ /* 0x000fe20000410000 */
[----:B------:R-:W-:Y:S01]  /*4280*/  FFMA.FTZ R187, -R187, R187, 1 ;  /* 0x3f800000bbbb7423 */ /* 0x000fe200000101bb */
[----:B------:R-:W-:Y:S01]  /*4290*/  FMUL.FTZ R54, R213, R54 ;  /* 0x00000036d5367220 */ /* 0x000fe20000410000 */
[--C-:B--2---:R-:W-:Y:S02]  /*42a0*/  FADD.FTZ R56, R56, -R73.reuse ;  /* 0x8000004938387221 */ /* 0x104fe40000010000 */
[----:B------:R-:W2:Y:S01]  /*42b0*/  MUFU.EX2 R220, R220 ;  /* 0x000000dc00dc7308 */ /* 0x000ea20000000800 */
[----:B------:R-:W-:Y:S01]  /*42c0*/  FADD.FTZ R77, R58, -R73 ;  /* 0x800000493a4d7221 */ /* 0x000fe20000010000 */
[----:B------:R-:W-:Y:S01]  /*42d0*/  FMUL.FTZ R37, R78, R37 ;  /* 0x000000254e257220 */ /* 0x000fe20000410000 */
[----:B------:R-:W-:-:S05]  /*42e0*/  FMUL.FTZ R50, R50, R45 ;  /* 0x0000002d32327220 */ /* 0x000fca0000410000 */
[----:B------:R-:W2:Y:S01]  /*42f0*/  MUFU.EX2 R222, R222 ;  /* 0x000000de00de7308 */ /* 0x000ea20000000800 */
[----:B----4-:R-:W-:Y:S01]  /*4300*/  FADD.FTZ R78, R61, -R118 ;  /* 0x800000763d4e7221 */ /* 0x010fe20000010000 */
[----:B------:R-:W-:Y:S01]  /*4310*/  FMUL.FTZ R45, R187, R54 ;  /* 0x00000036bb2d7220 */ /* 0x000fe20000410000 */
[----:B-1----:R-:W-:-:S05]  /*4320*/  FMUL.FTZ R61, R101, R56 ;  /* 0x00000038653d7220 */ /* 0x002fca0000410000 */
[----:B------:R-:W1:Y:S01]  /*4330*/  MUFU.EX2 R119, R119 ;  /* 0x0000007700777308 */ /* 0x000e620000000800 */
[----:B-----5:R-:W-:Y:S01]  /*4340*/  FADD.FTZ R79, R57, -R192 ;  /* 0x800000c0394f7221 */ /* 0x020fe20000010000 */
[----:B------:R-:W-:Y:S01]  /*4350*/  FFMA.FTZ R54, -R189, R189, 1 ;  /* 0x3f800000bd367423 */ /* 0x000fe200000101bd */
[----:B------:R-:W-:Y:S01]  /*4360*/  FFMA.FTZ R73, -R106, R106, 1 ;  /* 0x3f8000006a497423 */ /* 0x000fe2000001016a */
[----:B------:R-:W-:-:S04]  /*4370*/  FMUL.FTZ R56, R214, R77 ;  /* 0x0000004dd6387220 */ /* 0x000fc80000410000 */
[----:B------:R-:W4:Y:S01]  /*4380*/  MUFU.EX2 R102, R102 ;  /* 0x0000006600667308 */ /* 0x000f220000000800 */
[----:B------:R-:W-:Y:S01]  /*4390*/  FADD.FTZ R76, R51, -R76 ;  /* 0x8000004c334c7221 */ /* 0x000fe20000010000 */
[----:B------:R-:W-:Y:S01]  /*43a0*/  FADD.FTZ R192, R59, -R192 ;  /* 0x800000c03bc07221 */ /* 0x000fe20000010000 */
[----:B------:R-:W-:Y:S01]  /*43b0*/  FADD.FTZ R81, R63, -R118 ;  /* 0x800000763f517221 */ /* 0x000fe20000010000 */
[----:B------:R-:W-:-:S04]  /*43c0*/  FADD.FTZ R55, R55, -R74 ;  /* 0x8000004a37377221 */ /* 0x000fc80000010000 */
[----:B------:R-:W-:Y:S01]  /*43d0*/  MUFU.EX2 R228, R228 ;  /* 0x000000e400e47308 */ /* 0x000fe20000000800 */
[----:B------:R-:W-:Y:S01]  /*43e0*/  FADD.FTZ R53, R53, -R74 ;  /* 0x8000004a35357221 */ /* 0x000fe20000010000 */
[----:B------:R-:W-:-:S06]  /*43f0*/  FMUL.FTZ R54, R54, R61 ;  /* 0x0000003d36367220 */ /* 0x000fcc0000410000 */
[----:B------:R-:W-:Y:S01]  /*4400*/  MUFU.EX2 R225, R225 ;  /* 0x000000e100e17308 */ /* 0x000fe20000000800 */
[----:B------:R-:W-:-:S07]  /*4410*/  FMUL.FTZ R73, R73, R56 ;  /* 0x0000003849497220 */ /* 0x000fce0000410000 */
[----:B------:R-:W5:Y:S01]  /*4420*/  MUFU.EX2 R215, R215 ;  /* 0x000000d700d77308 */ /* 0x000f620000000800 */
[----:B------:R-:W-:Y:S01]  /*4430*/  FFMA.FTZ R51, -R184, R184, 1 ;  /* 0x3f800000b8337423 */ /* 0x000fe200000101b8 */
[----:B------:R-:W-:-:S06]  /*4440*/  FMUL.FTZ R76, R217, R76 ;  /* 0x0000004cd94c7220 */ /* 0x000fcc0000410000 */
[----:B------:R-:W5:Y:S01]  /*4450*/  MUFU.EX2 R212, R212 ;  /* 0x000000d400d47308 */ /* 0x000f620000000800 */
[----:B------:R-:W-:Y:S01]  /*4460*/  FFMA.FTZ R74, -R107, R107, 1 ;  /* 0x3f8000006b4a7423 */ /* 0x000fe2000001016b */
[----:B------:R-:W-:-:S06]  /*4470*/  FMUL.FTZ R61, R39, R192 ;  /* 0x000000c0273d7220 */ /* 0x000fcc0000410000 */
[----:B------:R-:W5:Y:S01]  /*4480*/  MUFU.EX2 R223, R223 ;  /* 0x000000df00df7308 */ /* 0x000f620000000800 */
[----:B------:R-:W-:Y:S01]  /*4490*/  FFMA.FTZ R111, -R111, R111, 1 ;  /* 0x3f8000006f6f7423 */ /* 0x000fe2000001016f */
[----:B------:R-:W-:-:S06]  /*44a0*/  FMUL.FTZ R56, R72, R81 ;  /* 0x0000005148387220 */ /* 0x000fcc0000410000 */
[----:B------:R-:W5:Y:S01]  /*44b0*/  MUFU.EX2 R227, R227 ;  /* 0x000000e300e37308 */ /* 0x000f620000000800 */
[----:B------:R-:W-:-:S07]  /*44c0*/  FFMA.FTZ R52, -R188, R188, 1 ;  /* 0x3f800000bc347423 */ /* 0x000fce00000101bc */
[----:B------:R-:W5:Y:S01]  /*44d0*/  MUFU.EX2 R226, R226 ;  /* 0x000000e200e27308 */ /* 0x000f620000000800 */
[----:B------:R-:W-:Y:S01]  /*44e0*/  FMUL.FTZ R55, R210, R55 ;  /* 0x00000037d2377220 */ /* 0x000fe20000410000 */
[----:B------:R-:W-:Y:S01]  /*44f0*/  FADD.FTZ R60, R60, -R117 ;  /* 0x800000753c3c7221 */ /* 0x000fe20000010000 */
[----:B------:R-:W-:Y:S01]  /*4500*/  FADD.FTZ R57, R64, -R199 ;  /* 0x800000c740397221 */ /* 0x000fe20000010000 */
[----:B------:R-:W-:Y:S01]  /*4510*/  FADD.FTZ R65, R65, -R28 ;  /* 0x8000001c41417221 */ /* 0x000fe20000010000 */
[----:B------:R-:W-:Y:S01]  /*4520*/  FADD.FTZ R25, R25, -R234 ;  /* 0x800000ea19197221 */ /* 0x000fe20000010000 */
[----:B------:R-:W-:Y:S01]  /*4530*/  FMUL.FTZ R51, R51, R76 ;  /* 0x0000004c33337220 */ /* 0x000fe20000410000 */
[----:B------:R-:W-:Y:S01]  /*4540*/  FMUL.FTZ R74, R74, R61 ;  /* 0x0000003d4a4a7220 */ /* 0x000fe20000410000 */
[----:B------:R-:W-:Y:S01]  /*4550*/  FMUL.FTZ R111, R111, R56 ;  /* 0x000000386f6f7220 */ /* 0x000fe20000410000 */
[----:B------:R-:W-:Y:S01]  /*4560*/  FMUL.FTZ R52, R52, R55 ;  /* 0x0000003734347220 */ /* 0x000fe20000410000 */
[----:B------:R-:W-:Y:S01]  /*4570*/  FADD.FTZ R64, R67, -R28 ;  /* 0x8000001c43407221 */ /* 0x000fe20000010000 */
[----:B------:R-:W-:Y:S01]  /*4580*/  FFMA.FTZ R76, -R108, R108, 1 ;  /* 0x3f8000006c4c7423 */ /* 0x000fe2000001016c */
[----:B------:R-:W-:Y:S01]  /*4590*/  FMUL.FTZ R61, R103, R60 ;  /* 0x0000003c673d7220 */ /* 0x000fe20000410000 */
[----:B------:R-:W-:Y:S01]  /*45a0*/  FFMA.FTZ R112, -R112, R112, 1 ;  /* 0x3f80000070707423 */ /* 0x000fe20000010170 */
[----:B------:R-:W-:Y:S01]  /*45b0*/  FFMA.FTZ R191, -R191, R191, 1 ;  /* 0x3f800000bfbf7423 */ /* 0x000fe200000101bf */
[----:B--2---:R-:W-:Y:S01]  /*45c0*/  FMUL.FTZ R57, R220, R57 ;  /* 0x00000039dc397220 */ /* 0x004fe20000410000 */
[----:B------:R-:W-:Y:S01]  /*45d0*/  FMUL.FTZ R56, R222, R65 ;  /* 0x00000041de387220 */ /* 0x000fe20000410000 */
[----:B-1----:R-:W-:Y:S01]  /*45e0*/  FMUL.FTZ R224, R119, R25 ;  /* 0x0000001977e07220 */ /* 0x002fe20000410000 */
[----:B------:R-:W-:Y:S01]  /*45f0*/  FADD.FTZ R62, R62, -R117 ;  /* 0x800000753e3e7221 */ /* 0x000fe20000010000 */
[----:B---3--:R-:W-:Y:S01]  /*4600*/  FADD.FTZ R55, R68, -R83 ;  /* 0x8000005344377221 */ /* 0x008fe20000010000 */
        /* <DEDUP_REMOVED lines=9> */
[----:B----4-:R-:W-:Y:S01]  /*46a0*/  FMUL.FTZ R58, R102, R79 ;  /* 0x0000004f663a7220 */ /* 0x010fe20000410000 */
[----:B------:R-:W-:Y:S01]  /*46b0*/  FMUL.FTZ R76, R76, R61 ;  /* 0x0000003d4c4c7220 */ /* 0x000fe20000410000 */
[----:B------:R-:W-:Y:S01]  /*46c0*/  FMUL.FTZ R112, R112, R57 ;  /* 0x0000003970707220 */ /* 0x000fe20000410000 */
[----:B------:R-:W-:Y:S01]  /*46d0*/  FMUL.FTZ R191, R191, R56 ;  /* 0x00000038bfbf7220 */ /* 0x000fe20000410000 */
[----:B------:R-:W-:Y:S01]  /*46e0*/  FMUL.FTZ R25, R219, R224 ;  /* 0x000000e0db197220 */ /* 0x000fe20000410000 */
[----:B------:R-:W-:Y:S01]  /*46f0*/  FFMA.FTZ R109, -R109, R109, 1 ;  /* 0x3f8000006d6d7423 */ /* 0x000fe2000001016d */
[----:B------:R-:W-:Y:S01]  /*4700*/  FFMA.FTZ R110, -R110, R110, 1 ;  /* 0x3f8000006e6e7423 */ /* 0x000fe2000001016e */
[----:B-----5:R-:W-:Y:S01]  /*4710*/  FMUL.FTZ R63, R215, R62 ;  /* 0x0000003ed73f7220 */ /* 0x020fe20000410000 */
        /* <DEDUP_REMOVED lines=114> */
[----:B------:R-:W-:-:S04]  /*4e40*/  VIADD R12, R16, 0x1a800 ;  /* 0x0001a800100c7836 */ /* 0x000fc80000000000 */
        /* <DEDUP_REMOVED lines=168> */
.L_x_3023:
[----:B------:R-:W-:Y:S01]  /*58d0*/  IMAD R9, R0, 0x300, R9 ;  /* 0x0000030000097824 */ /* 0x000fe200078e0209 */
        /* <DEDUP_REMOVED lines=55> */
.L_x_3024:
[----:B------:R-:W-:Y:S01]  /*5c50*/  UIADD3 UR45, UR45, 0x1, URZ ;  /* 0x000000012d2d7890 */ /* 0x000fe2000fffe03f */
[----:B------:R-:W-:Y:S01]  /*5c60*/  VIADD R8, R8, 0x26820 ;  /* 0x0002682008087836 */ /* 0x000fe20000000000 */
[----:B------:R-:W-:-:S04]  /*5c70*/  IADD3 R0, R0, 0x1, RZ ;  /* 0x0000000100007810 */ /* 0x000fc80007ffe0ff */
[----:B------:R-:W-:Y:S02]  /*5c80*/  ISETP.LE.AND P1, PT, R10, UR45, PT ;  /* 0x0000002d0a007c0c */ /* 0x000fe4000bf23270 */
[C---:B------:R-:W-:Y:S02]  /*5c90*/  ISETP.NE.AND P0, PT, R0.reuse, 0x2, PT ;  /* 0x000000020000780c */ /* 0x040fe40003f05270 */
[----:B------:R-:W-:Y:S02]  /*5ca0*/  PRMT R8, RZ, 0x654, R8 ;  /* 0x00000654ff087816 */ /* 0x000fe40000000008 */
[----:B-1----:R-:W-:Y:S02]  /*5cb0*/  SEL R9, RZ, 0x1, P0 ;  /* 0x00000001ff097807 */ /* 0x002fe40000000000 */
[----:B------:R2:W-:Y:S01]  /*5cc0*/  SYNCS.ARRIVE.TRANS64.RED.A1T0 RZ, [R8+URZ], RZ ;  /* 0x000000ff08ff79a7 */ /* 0x0005e2000810043f */
[----:B------:R-:W-:Y:S02]  /*5cd0*/  SEL R0, R0, RZ, P0 ;  /* 0x000000ff00007207 */ /* 0x000fe40000000000 */
[----:B------:R-:W-:-:S02]  /*5ce0*/  LOP3.LUT R4, R4, R9, RZ, 0x3c, !PT ;  /* 0x0000000904047212 */ /* 0x000fc400078e3cff */
[----:B------:R-:W-:Y:S05]  /*5cf0*/  @!P1 BRA `(.L_x_3025) ;  /* 0xffffffc000789947 */ /* 0x000fea000383ffff */
.L_x_3014:
[----:B------:R-:W-:-:S06]  /*5d00*/  UISETP.GE.AND UP0, UPT, UR45, UR44, UPT ;  /* 0x0000002c2d00728c */ /* 0x000fcc000bf06270 */
[----:B------:R-:W-:-:S13]  /*5d10*/  PLOP3.LUT P0, PT, PT, PT, UP0, 0x80, 0x0 ;  /* 0x000000000000781c */ /* 0x000fda0003f0f008 */
[----:B------:R-:W-:Y:S05]  /*5d20*/  @P0 BRA `(.L_x_3026) ;  /* 0x0000004000580947 */ /* 0x000fea0003800000 */
[----:B------:R-:W3:Y:S04]  /*5d30*/  LDL.LU R14, [R1+0x14] ;  /* 0x00001400010e7983 */ /* 0x000ee80000300800 */
[----:B------:R-:W4:Y:S01]  /*5d40*/  LDL.LU R12, [R1+0x8] ;  /* 0x00000800010c7983 */ /* 0x000f220000300800 */
[----:B------:R-:W-:Y:S01]  /*5d50*/  UIMAD UR4, UR37, -0x80, UR42 ;  /* 0xffffff80250478a4 */ /* 0x000fe2000f8e022a */
[----:B------:R-:W-:Y:S01]  /*5d60*/  IMAD.MOV.U32 R185, RZ, RZ, 0x40000040 ;  /* 0x40000040ffb97424 */ /* 0x000fe200078e00ff */
[----:B------:R-:W-:Y:S01]  /*5d70*/  MOV R189, 0x40000040 ;  /* 0x4000004000bd7802 */ /* 0x000fe20000000f00 */
[----:B------:R-:W5:Y:S01]  /*5d80*/  S2R R6, SR_TID.X ;  /* 0x0000000000067919 */ /* 0x000f620000002100 */
[----:B------:R-:W-:Y:S02]  /*5d90*/  IMAD.MOV.U32 R187, RZ, RZ, 0x40000040 ;  /* 0x40000040ffbb7424 */ /* 0x000fe400078e00ff */
[----:B------:R-:W-:-:S02]  /*5da0*/  IMAD.MOV.U32 R191, RZ, RZ, 0x40000040 ;  /* 0x40000040ffbf7424 */ /* 0x000fc400078e00ff */
[----:B------:R-:W-:Y:S02]  /*5db0*/  IMAD.MOV.U32 R193, RZ, RZ, 0x40000040 ;  /* 0x40000040ffc17424 */ /* 0x000fe400078e00ff */
[----:B-----5:R-:W-:-:S05]  /*5dc0*/  VIADD R6, R6, 0xffffff80 ;  /* 0xffffff8006067836 */ /* 0x020fca0000000000 */
[----:B------:R-:W-:-:S04]  /*5dd0*/  SHF.R.S32.HI R7, RZ, 0x1f, R6 ;  /* 0x0000001fff077819 */ /* 0x000fc80000011406 */
[CC--:B------:R-:W-:Y:S02]  /*5de0*/  LEA.HI R9, R7.reuse, R6.reuse, RZ, 0x5 ;  /* 0x0000000607097211 */ /* 0x0c0fe400078f28ff */
[-C--:B--2---:R-:W-:Y:S02]  /*5df0*/  LEA.HI R8, R7, R6.reuse, RZ, 0x7 ;  /* 0x0000000607087211 */ /* 0x084fe400078f38ff */
[----:B------:R-:W-:Y:S02]  /*5e00*/  LOP3.LUT R9, R9, 0xffffffe0, RZ, 0xc0, !PT ;  /* 0xffffffe009097812 */ /* 0x000fe400078ec0ff */
[----:B------:R-:W-:Y:S02]  /*5e10*/  LEA.HI R11, R7, R6, RZ, 0x2 ;  /* 0x00000006070b7211 */ /* 0x000fe400078f10ff */
[----:B------:R-:W-:Y:S01]  /*5e20*/  LOP3.LUT R7, R8, 0xffffff80, RZ, 0xc0, !PT ;  /* 0xffffff8008077812 */ /* 0x000fe200078ec0ff */
[----:B------:R-:W-:Y:S01]  /*5e30*/  IMAD.IADD R10, R6, 0x1, -R9 ;  /* 0x00000001060a7824 */ /* 0x000fe200078e0a09 */
[----:B-1----:R-:W-:-:S02]  /*5e40*/  LOP3.LUT R13, R11, 0xfffffffc, RZ, 0xc0, !PT ;  /* 0xfffffffc0b0d7812 */ /* 0x002fc400078ec0ff */
[----:B------:R-:W-:Y:S01]  /*5e50*/  SHF.R.S32.HI R8, RZ, 0x7, R8 ;  /* 0x00000007ff087819 */ /* 0x000fe20000011408 */
[C---:B------:R-:W-:Y:S01]  /*5e60*/  IMAD.IADD R9, R6.reuse, 0x1, -R7 ;  /* 0x0000000106097824 */ /* 0x040fe200078e0a07 */
[----:B------:R-:W-:Y:S02]  /*5e70*/  SHF.R.S32.HI R11, RZ, 0x1f, R10 ;  /* 0x0000001fff0b7819 */ /* 0x000fe4000001140a */
[----:B------:R-:W-:Y:S02]  /*5e80*/  IADD3 R7, R6, -R13, RZ ;  /* 0x8000000d06077210 */ /* 0x000fe40007ffe0ff */
[CC--:B------:R-:W-:Y:S02]  /*5e90*/  LEA.HI R6, R11.reuse, R10.reuse, RZ, 0x3 ;  /* 0x0000000a0b067211 */ /* 0x0c0fe400078f18ff */
[----:B------:R-:W-:Y:S02]  /*5ea0*/  LEA.HI R10, R11, R10, RZ, 0x2 ;  /* 0x0000000a0b0a7211 */ /* 0x000fe400078f10ff */
[----:B------:R-:W-:-:S02]  /*5eb0*/  SHF.R.S32.HI R6, RZ, 0x3, R6 ;  /* 0x00000003ff067819 */ /* 0x000fc40000011406 */
[----:B---3--:R-:W-:Y:S01]  /*5ec0*/  LEA.HI R9, R14, R9, RZ, 0x5 ;  /* 0x000000090e097211 */ /* 0x008fe200078f28ff */
[----:B------:R-:W-:-:S03]  /*5ed0*/  IMAD.U32 R14, RZ, RZ, UR4 ;  /* 0x00000004ff0e7e24 */ /* 0x000fc6000f8e00ff */
[----:B------:R-:W-:Y:S02]  /*5ee0*/  SHF.R.S32.HI R13, RZ, 0x5, R9 ;  /* 0x00000005ff0d7819 */ /* 0x000fe40000011409 */
[----:B------:R-:W-:Y:S02]  /*5ef0*/  SHF.R.S32.HI R9, RZ, 0x2, R10 ;  /* 0x00000002ff097819 */ /* 0x000fe4000001140a */
[----:B----4-:R-:W-:Y:S01]  /*5f00*/  SHF.R.S32.HI R11, RZ, 0x2, R12 ;  /* 0x00000002ff0b7819 */ /* 0x010fe2000001140c */
[----:B------:R-:W-:Y:S01]  /*5f10*/  IMAD R17, R13, -0x10, R14 ;  /* 0xfffffff00d117824 */ /* 0x000fe200078e020e */
[----:B------:R-:W-:Y:S01]  /*5f20*/  SHF.R.S32.HI R12, RZ, 0x1f, R12 ;  /* 0x0000001fff0c7819 */ /* 0x000fe2000001140c */
[C---:B------:R-:W-:Y:S01]  /*5f30*/  VIADD R13, R9.reuse, 0x8 ;  /* 0x00000008090d7836 */ /* 0x040fe20000000000 */
[----:B------:R-:W-:Y:S01]  /*5f40*/  LEA.HI R14, R8, R8, RZ, 0x1 ;  /* 0x00000008080e7211 */ /* 0x000fe200078f08ff */
[----:B------:R-:W-:Y:S01]  /*5f50*/  VIADD R19, R9, 0x10 ;  /* 0x0000001009137836 */ /* 0x000fe20000000000 */
[----:B------:R-:W-:-:S02]  /*5f60*/  LEA.HI R12, R12, R11, RZ, 0x3 ;  /* 0x0000000b0c0c7211 */ /* 0x000fc400078f18ff */
[----:B------:R-:W-:Y:S02]  /*5f70*/  LOP3.LUT R15, R14, 0xfffffffe, RZ, 0xc0, !PT ;  /* 0xfffffffe0e0f7812 */ /* 0x000fe400078ec0ff */
[----:B------:R-:W-:Y:S02]  /*5f80*/  LEA.HI R14, R13, R13, RZ, 0x1 ;  /* 0x0000000d0d0e7211 */ /* 0x000fe400078f08ff */
[----:B------:R-:W-:Y:S02]  /*5f90*/  LOP3.LUT R12, R12, 0xfffffff8, RZ, 0xc0, !PT ;  /* 0xfffffff80c0c7812 */ /* 0x000fe400078ec0ff */
[----:B------:R-:W-:Y:S02]  /*5fa0*/  IADD3 R8, R8, -R15, RZ ;  /* 0x8000000f08087210 */ /* 0x000fe40007ffe0ff */
[----:B------:R-:W-:Y:S02]  /*5fb0*/  SHF.R.S32.HI R15, RZ, 0x1, R14 ;  /* 0x00000001ff0f7819 */ /* 0x000fe4000001140e */
[----:B------:R-:W-:Y:S01]  /*5fc0*/  IADD3 R23, R17, R12, -R11 ;  /* 0x0000000c11177210 */ /* 0x000fe20007ffe80b */
[----:B------:R-:W-:Y:S01]  /*5fd0*/  IMAD.HI R11, R6, 0x2aaaaaab, RZ ;  /* 0x2aaaaaab060b7827 */ /* 0x000fe200078e02ff */
[----:B------:R-:W-:-:S02]  /*5fe0*/  LEA.HI R10, R10, R9, RZ, 0x1 ;  /* 0x000000090a0a7211 */ /* 0x000fc400078f08ff */
[----:B------:R-:W-:Y:S01]  /*5ff0*/  LEA.HI R20, R19, R19, RZ, 0x1 ;  /* 0x0000001313147211 */ /* 0x000fe200078f08ff */
[----:B------:R-:W-:Y:S01]  /*6000*/  IMAD.HI R17, R15, 0x2aaaaaab, RZ ;  /* 0x2aaaaaab0f117827 */ /* 0x000fe200078e02ff */
[----:B------:R-:W-:Y:S02]  /*6010*/  SHF.R.U32.HI R12, RZ, 0x1, R11 ;  /* 0x00000001ff0c7819 */ /* 0x000fe4000001160b */
[----:B------:R-:W-:Y:S01]  /*6020*/  LOP3.LUT R10, R10, 0xfffffffe, RZ, 0xc0, !PT ;  /* 0xfffffffe0a0a7812 */ /* 0x000fe200078ec0ff */
[----:B------:R-:W-:Y:S01]  /*6030*/  IMAD R8, R8, -0x40, R23 ;  /* 0xffffffc008087824 */ /* 0x000fe200078e0217 */
[----:B------:R-:W-:Y:S02]  /*6040*/  SHF.R.U32.HI R18, RZ, 0x1, R17 ;  /* 0x00000001ff127819 */ /* 0x000fe40000011611 */
[----:B------:R-:W-:Y:S01]  /*6050*/  LEA.HI R11, R11, R12, RZ, 0x1 ;  /* 0x0000000c0b0b7211 */ /* 0x000fe200078f08ff */
[----:B------:R-:W-:Y:S01]  /*6060*/  IMAD.IADD R10, R9, 0x1, -R10 ;  /* 0x00000001090a7824 */ /* 0x000fe200078e0a0a */
[----:B------:R-:W-:-:S02]  /*6070*/  LEA.HI R18, R17, R18, RZ, 0x1 ;  /* 0x0000001211127211 */ /* 0x000fc400078f08ff */
[----:B------:R-:W-:Y:S01]  /*6080*/  LOP3.LUT R14, R14, 0xfffffffe, RZ, 0xc0, !PT ;  /* 0xfffffffe0e0e7812 */ /* 0x000fe200078ec0ff */
[----:B------:R-:W-:Y:S01]  /*6090*/  IMAD R11, R11, -0xc, R6 ;  /* 0xfffffff40b0b7824 */ /* 0x000fe200078e0206 */
[----:B------:R-:W-:Y:S01]  /*60a0*/  SHF.R.S32.HI R21, RZ, 0x1, R20 ;  /* 0x00000001ff157819 */ /* 0x000fe20000011414 */
[----:B------:R-:W-:Y:S01]  /*60b0*/  IMAD R15, R18, -0xc, R15 ;  /* 0xfffffff4120f7824 */ /* 0x000fe200078e020f */
[----:B------:R-:W-:Y:S01]  /*60c0*/  LOP3.LUT R20, R20, 0xfffffffe, RZ, 0xc0, !PT ;  /* 0xfffffffe14147812 */ /* 0x000fe200078ec0ff */
[----:B------:R-:W-:Y:S01]  /*60d0*/  IMAD.IADD R14, R13, 0x1, -R14 ;  /* 0x000000010d0e7824 */ /* 0x000fe200078e0a0e */
[----:B------:R-:W-:Y:S01]  /*60e0*/  LEA R10, R11, R10, 0x3 ;  /* 0x0000000a0b0a7211 */ /* 0x000fe200078e18ff */
[----:B------:R-:W-:-:S04]  /*60f0*/  IMAD.HI R22, R21, 0x2aaaaaab, RZ ;  /* 0x2aaaaaab15167827 */ /* 0x000fc800078e02ff */
[----:B------:R-:W-:Y:S01]  /*6100*/  IMAD R9, R15, 0x8, R14 ;  /* 0x000000080f097824 */ /* 0x000fe200078e020e */
[----:B------:R-:W-:Y:S01]  /*6110*/  SHF.R.U32.HI R23, RZ, 0x1, R22 ;  /* 0x00000001ff177819 */ /* 0x000fe20000011616 */
[C-C-:B------:R-:W-:Y:S01]  /*6120*/  IMAD R6, R5.reuse, 0x800, R16.reuse ;  /* 0x0000080005067824 */ /* 0x140fe200078e0210 */
[----:B------:R-:W-:Y:S01]  /*6130*/  STL [R1+0x20], R10 ;  /* 0x0000200a01007387 */ /* 0x000fe20000100800 */
[----:B------:R-:W-:Y:S01]  /*6140*/  IMAD R5, R5, 0x2000, R16 ;  /* 0x0000200005057824 */ /* 0x000fe200078e0210 */
[----:B------:R-:W-:Y:S01]  /*6150*/  LEA.HI R22, R22, R23, RZ, 0x1 ;  /* 0x0000001716167211 */ /* 0x000fe200078f08ff */
[----:B------:R-:W-:Y:S01]  /*6160*/  VIADD R6, R6, 0x1a800 ;  /* 0x0001a80006067836 */ /* 0x000fe20000000000 */
[----:B------:R1:W-:Y:S01]  /*6170*/  STL [R1+0x1c], R9 ;  /* 0x00001c0901007387 */ /* 0x0003e20000100800 */
[----:B------:R-:W-:Y:S01]  /*6180*/  IMAD.IADD R20, R19, 0x1, -R20 ;  /* 0x0000000113147824 */ /* 0x000fe200078e0a14 */
[----:B------:R-:W-:Y:S01]  /*6190*/  MOV R23, 0x40000040 ;  /* 0x4000004000177802 */ /* 0x000fe20000000f00 */
[----:B------:R-:W-:Y:S01]  /*61a0*/  IMAD R21, R22, -0xc, R21 ;  /* 0xfffffff416157824 */ /* 0x000fe200078e0215 */
[----:B------:R-:W-:-:S04]  /*61b0*/  SHF.R.U32.HI R6, RZ, 0x4, R6 ;  /* 0x00000004ff067819 */ /* 0x000fc80000011606 */
[----:B------:R-:W-:Y:S01]  /*61c0*/  LOP3.LUT R6, R6, 0x3fff, RZ, 0xc0, !PT ;  /* 0x00003fff06067812 */ /* 0x000fe200078ec0ff */
[----:B-1----:R-:W-:Y:S01]  /*61d0*/  VIADD R9, R5, 0x4000 ;  /* 0x0000400005097836 */ /* 0x002fe20000000000 */
[----:B------:R-:W-:Y:S02]  /*61e0*/  SHF.R.U32.HI R5, RZ, 0x4, R5 ;  /* 0x00000004ff057819 */ /* 0x000fe40000011605 */
[----:B------:R-:W-:Y:S02]  /*61f0*/  LEA R10, R21, R20, 0x3 ;  /* 0x00000014150a7211 */ /* 0x000fe400078e18ff */
[----:B------:R-:W-:Y:S02]  /*6200*/  SHF.R.U32.HI R9, RZ, 0x4, R9 ;  /* 0x00000004ff097819 */ /* 0x000fe40000011609 */
[----:B------:R-:W-:Y:S01]  /*6210*/  LOP3.LUT R5, R5, 0x3fff, RZ, 0xc0, !PT ;  /* 0x00003fff05057812 */ /* 0x000fe200078ec0ff */
[----:B------:R-:W-:Y:S01]  /*6220*/  STL [R1+0x14], R10 ;  /* 0x0000140a01007387 */ /* 0x000fe20000100800 */
[----:B------:R-:W-:-:S02]  /*6230*/  LOP3.LUT R9, R9, 0x3fff, RZ, 0xc0, !PT ;  /* 0x00003fff09097812 */ /* 0x000fc400078ec0ff */
[----:B------:R-:W-:Y:S02]  /*6240*/  LOP3.LUT R11, R5, 0x10000, RZ, 0xfc, !PT ;  /* 0x00010000050b7812 */ /* 0x000fe400078efcff */
[----:B------:R-:W-:Y:S02]  /*6250*/  LOP3.LUT R6, R6, 0x10000, RZ, 0xfc, !PT ;  /* 0x0001000006067812 */ /* 0x000fe400078efcff */
[----:B------:R-:W-:Y:S01]  /*6260*/  LOP3.LUT R5, R9, 0x10000, RZ, 0xfc, !PT ;  /* 0x0001000009057812 */ /* 0x000fe200078efcff */
[----:B------:R-:W-:Y:S01]  /*6270*/  STL [R1+0xc], R11 ;  /* 0x00000c0b01007387 */ /* 0x000fe20000100800 */
[----:B------:R-:W-:Y:S01]  /*6280*/  IADD3 R9, R7, 0x8, RZ ;  /* 0x0000000807097810 */ /* 0x000fe20007ffe0ff */
[----:B------:R-:W-:Y:S01]  /*6290*/  VIADD R22, R11, 0x2 ;  /* 0x000000020b167836 */ /* 0x000fe20000000000 */
[C---:B------:R-:W-:Y:S01]  /*62a0*/  IADD3 R190, R5.reuse, 0x4, RZ ;  /* 0x0000000405be7810 */ /* 0x040fe20007ffe0ff */
[----:B------:R1:W-:Y:S01]  /*62b0*/  STL [R1+0x18], R6 ;  /* 0x0000180601007387 */ /* 0x0003e20000100800 */
[----:B------:R-:W-:Y:S01]  /*62c0*/  VIADD R188, R5, 0x2 ;  /* 0x0000000205bc7836 */ /* 0x000fe20000000000 */
[----:B------:R-:W-:Y:S01]  /*62d0*/  IADD3 R184, R11, 0x4, RZ ;  /* 0x000000040bb87810 */ /* 0x000fe20007ffe0ff */
[----:B------:R-:W-:Y:S01]  /*62e0*/  VIADD R192, R5, 0x6 ;  /* 0x0000000605c07836 */ /* 0x000fe20000000000 */
[----:B------:R2:W-:Y:S01]  /*62f0*/  STL [R1+0x8], R5 ;  /* 0x0000080501007387 */ /* 0x0005e20000100800 */
[----:B------:R-:W-:Y:S01]  /*6300*/  VIADD R186, R11, 0x6 ;  /* 0x000000060bba7836 */ /* 0x000fe20000000000 */
[C---:B------:R-:W-:Y:S01]  /*6310*/  IADD3 R9, R7.reuse, 0x14, RZ ;  /* 0x0000001407097810 */ /* 0x040fe20007ffe0ff */
[----:B-1----:R-:W-:-:S02]  /*6320*/  VIADD R6, R7, 0xc ;  /* 0x0000000c07067836 */ /* 0x002fc40000000000 */
[C---:B------:R-:W-:Y:S02]  /*6330*/  VIADD R6, R7.reuse, 0x18 ;  /* 0x0000001807067836 */ /* 0x040fe40000000000 */
[C---:B--2---:R-:W-:Y:S02]  /*6340*/  VIADD R5, R7.reuse, 0x4 ;  /* 0x0000000407057836 */ /* 0x044fe40000000000 */
[C---:B------:R-:W-:Y:S02]  /*6350*/  VIADD R5, R7.reuse, 0x10 ;  /* 0x0000001007057836 */ /* 0x040fe40000000000 */
[----:B------:R-:W-:-:S07]  /*6360*/  VIADD R5, R7, 0x1c ;  /* 0x0000001c07057836 */ /* 0x000fce0000000000 */
.L_x_3037:
[----:B------:R-:W-:-:S04]  /*6370*/  MOV R5, UR36 ;  /* 0x0000002400057c02 */ /* 0x000fc80008000f00 */
[----:B------:R-:W-:-:S04]  /*6380*/  LOP3.LUT R5, R5, 0x1, RZ, 0xfc, !PT ;  /* 0x0000000105057812 */ /* 0x000fc800078efcff */
[----:B------:R-:W-:-:S13]  /*6390*/  ISETP.NE.AND P0, PT, R5, 0x3, PT ;  /* 0x000000030500780c */ /* 0x000fda0003f05270 */
[----:B--2---:R-:W-:Y:S05]  /*63a0*/  @!P0 BRA `(.L_x_3027) ;  /* 0x0000000000048947 */ /* 0x004fea0003800000 */
[----:B------:R-:W-:Y:S01]  /*63b0*/  BPT.TRAP 0x1 ;  /* 0x000000040000795c */ /* 0x000fe20000300000 */
.L_x_3027:
[----:B------:R-:W-:Y:S01]  /*63c0*/  IMAD R5, R0, 0x8, R16 ;  /* 0x0000000800057824 */ /* 0x000fe200078e0210 */
[----:B------:R-:W-:-:S04]  /*63d0*/  SHF.L.U32 R18, R4, 0x1f, RZ ;  /* 0x0000001f04127819 */ /* 0x000fc800000006ff */
[----:B------:R1:W2:Y:S01]  /*63e0*/  SYNCS.PHASECHK.TRANS64.TRYWAIT P1, [R5+URZ+0x26810], R18 ;  /* 0x02681012050075a7 */ /* 0x0002a2000802017f */
[----:B------:R-:W-:Y:S05]  /*63f0*/  @!P0 BRA `(.L_x_3028) ;  /* 0x0000000000048947 */ /* 0x000fea0003800000 */
[----:B------:R-:W-:Y:S01]  /*6400*/  BPT.TRAP 0x1 ;  /* 0x000000040000795c */ /* 0x000fe20000300000 */
.L_x_3028:
[----:B------:R-:W-:-:S05]  /*6410*/  VIADD R6, R16, 0xe000 ;  /* 0x0000e00010067836 */ /* 0x000fca0000000000 */
[----:B------:R-:W-:-:S04]  /*6420*/  SHF.R.U32.HI R6, RZ, 0x4, R6 ;  /* 0x00000004ff067819 */ /* 0x000fc80000011606 */
[----:B------:R-:W-:-:S04]  /*6430*/  LOP3.LUT R6, R6, 0x3fff, RZ, 0xc0, !PT ;  /* 0x00003fff06067812 */ /* 0x000fc800078ec0ff */
[----:B------:R-:W-:Y:S01]  /*6440*/  LOP3.LUT R9, R6, 0x10000, RZ, 0xfc, !PT ;  /* 0x0001000006097812 */ /* 0x000fe200078efcff */
[----:B--2---:R-:W-:Y:S06]  /*6450*/  @P1 BRA `(.L_x_3029) ;  /* 0x0000000000081947 */ /* 0x004fec0003800000 */
[----:B------:R-:W2:Y:S02]  /*6460*/  SYNCS.PHASECHK.TRANS64.TRYWAIT P1, [R5+URZ+0x26810], R18 ;  /* 0x02681012050075a7 */ /* 0x000ea4000802017f */
[----:B--2---:R-:W-:Y:S05]  /*6470*/  @!P1 BRA `(.L_x_3030) ;  /* 0x0000009800089947 */ /* 0x004fea0003800000 */
.L_x_3029:
        /* <DEDUP_REMOVED lines=21> */
[----:B--2---:R-:W-:Y:S01]  /*65d0*/  IMAD R14, R0, 0x80, R11 ;  /* 0x00000080000e7824 */ /* 0x004fe200078e020b */
[----:B------:R-:W-:Y:S01]  /*65e0*/  IADD3 R10, R16, 0x1a000, RZ ;  /* 0x0001a000100a7810 */ /* 0x000fe20007ffe0ff */
        /* <DEDUP_REMOVED lines=31> */
.L_x_3031:
[----:B------:R1:W1:Y:S01]  /*67e0*/  SYNCS.PHASECHK.TRANS64.TRYWAIT P1, [R5+URZ+0x26830], R18 ;  /* 0x02683012050075a7 */ /* 0x000262000802017f */
[----:B------:R-:W-:Y:S05]  /*67f0*/  @!P0 BRA `(.L_x_3032) ;  /* 0x0000000000048947 */ /* 0x000fea0003800000 */
[----:B------:R-:W-:Y:S01]  /*6800*/  BPT.TRAP 0x1 ;  /* 0x000000040000795c */ /* 0x000fe20000300000 */
.L_x_3032:
        /* <DEDUP_REMOVED lines=8> */
.L_x_3033:
        /* <DEDUP_REMOVED lines=9> */
[C---:B------:R-:W-:Y:S01]  /*6920*/  IADD3 R233, R7.reuse, 0x8, RZ ;  /* 0x0000000807e97810 */ /* 0x040fe20007ffe0ff */
[C---:B------:R-:W-:Y:S01]  /*6930*/  VIADD R229, R7.reuse, 0xc ;  /* 0x0000000c07e57836 */ /* 0x040fe20000000000 */
[----:B------:R1:W-:Y:S01]  /*6940*/  STL [R1+0x28], R3 ;  /* 0x0000280301007387 */ /* 0x0003e20000100800 */
[C---:B------:R-:W-:Y:S01]  /*6950*/  VIADD R217, R7.reuse, 0x10 ;  /* 0x0000001007d97836 */ /* 0x040fe20000000000 */
[C---:B------:R-:W-:Y:S01]  /*6960*/  IADD3 R230, R7.reuse, 0x14, RZ ;  /* 0x0000001407e67810 */ /* 0x040fe20007ffe0ff */
[C---:B------:R-:W-:Y:S01]  /*6970*/  VIADD R231, R7.reuse, 0x18 ;  /* 0x0000001807e77836 */ /* 0x040fe20000000000 */
[----:B------:R1:W-:Y:S01]  /*6980*/  STL [R1+0x24], R2 ;  /* 0x0000240201007387 */ /* 0x0003e20000100800 */
[C---:B------:R-:W-:Y:S01]  /*6990*/  VIADD R219, R7.reuse, 0x1c ;  /* 0x0000001c07db7836 */ /* 0x040fe20000000000 */
[----:B------:R-:W-:Y:S01]  /*69a0*/  ISETP.GT.AND P1, PT, R8, 0x8, PT ;  /* 0x000000080800780c */ /* 0x000fe20003f24270 */
[----:B------:R-:W-:Y:S01]  /*69b0*/  IMAD R236, R0, 0x300, R11 ;  /* 0x0000030000ec7824 */ /* 0x000fe200078e020b */
[----:B------:R-:W-:Y:S01]  /*69c0*/  ISETP.GT.AND P2, PT, R8, RZ, PT ;  /* 0x000000ff0800720c */ /* 0x000fe20003f44270 */
[----:B--2---:R-:W-:Y:S01]  /*69d0*/  SHFL.IDX PT, R204, R198, R231, 0x1f ;  /* 0x00001fe7c6cc7589 */ /* 0x004fe200000e0000 */
[----:B------:R-:W-:-:S03]  /*69e0*/  VIADD R11, R7, 0x1c ;  /* 0x0000001c070b7836 */ /* 0x000fc60000000000 */
[----:B---3--:R-:W-:Y:S04]  /*69f0*/  SHFL.IDX PT, R224, R13, R233, 0x1f ;  /* 0x00001fe90de07589 */ /* 0x008fe800000e0000 */
[----:B------:R-:W-:Y:S04]  /*6a00*/  SHFL.IDX PT, R213, R13, R217, 0x1f ;  /* 0x00001fd90dd57589 */ /* 0x000fe800000e0000 */
[----:B------:R-:W-:Y:S04]  /*6a10*/  SHFL.IDX PT, R214, R13, R229, 0x1f ;  /* 0x00001fe50dd67589 */ /* 0x000fe800000e0000 */
[----:B------:R-:W-:Y:S04]  /*6a20*/  SHFL.IDX PT, R209, R13, R219, 0x1f ;  /* 0x00001fdb0dd17589 */ /* 0x000fe800000e0000 */
[----:B----4-:R-:W-:Y:S04]  /*6a30*/  SHFL.IDX PT, R206, R12, R7, 0x1f ;  /* 0x00001f070cce7589 */ /* 0x010fe800000e0000 */
[----:B------:R-:W-:Y:S04]  /*6a40*/  SHFL.IDX PT, R212, R12, R232, 0x1f ;  /* 0x00001fe80cd47589 */ /* 0x000fe800000e0000 */
        /* <DEDUP_REMOVED lines=14> */
[----:B------:R-:W2:Y:S01]  /*6b30*/  SHFL.IDX PT, R87, R198, R7, 0x1f ;  /* 0x00001f07c6577589 */ /* 0x000ea200000e0000 */
        /* <DEDUP_REMOVED lines=11> */
[----:B------:R-:W4:Y:S01]  /*6bf0*/  SHFL.IDX PT, R88, R198, R232, 0x1f ;  /* 0x00001fe8c6587589 */ /* 0x000f2200000e0000 */
[----:B------:R-:W-:Y:S01]  /*6c00*/  FMUL.FTZ R19, R80, UR5 ;  /* 0x0000000550137c20 */ /* 0x000fe20008410000 */
[----:B------:R-:W-:Y:S01]  /*6c10*/  FMUL.FTZ R20, R81, UR5 ;  /* 0x0000000551147c20 */ /* 0x000fe20008410000 */
[----:B------:R-:W-:Y:S01]  /*6c20*/  FMUL.FTZ R72, R83, UR5 ;  /* 0x0000000553487c20 */ /* 0x000fe20008410000 */
[----:B------:R-:W4:Y:S01]  /*6c30*/  SHFL.IDX PT, R93, R198, R229, 0x1f ;  /* 0x00001fe5c65d7589 */ /* 0x000f2200000e0000 */
[----:B-1----:R1:W2:Y:S01]  /*6c40*/  MUFU.TANH R3, R73 ;  /* 0x0000004900037308 */ /* 0x0022a20000002400 */
[----:B------:R-:W-:Y:S01]  /*6c50*/  FMUL.FTZ R80, R91, UR5 ;  /* 0x000000055b507c20 */ /* 0x000fe20008410000 */
[----:B------:R-:W-:Y:S01]  /*6c60*/  FMUL.FTZ R81, R92, UR5 ;  /* 0x000000055c517c20 */ /* 0x000fe20008410000 */
[----:B------:R-:W4:Y:S01]  /*6c70*/  SHFL.IDX PT, R90, R198, R233, 0x1f ;  /* 0x00001fe9c65a7589 */ /* 0x000f2200000e0000 */
[----:B------:R-:W-:Y:S01]  /*6c80*/  FMUL.FTZ R74, R85, UR5 ;  /* 0x00000005554a7c20 */ /* 0x000fe20008410000 */
[----:B------:R-:W-:Y:S01]  /*6c90*/  FMUL.FTZ R195, R97, UR5 ;  /* 0x0000000561c37c20 */ /* 0x000fe20008410000 */
[----:B------:R-:W-:Y:S01]  /*6ca0*/  FMUL.FTZ R78, R89, UR5 ;  /* 0x00000005594e7c20 */ /* 0x000fe20008410000 */
[----:B------:R-:W4:Y:S01]  /*6cb0*/  SHFL.IDX PT, R91, R198, R217, 0x1f ;  /* 0x00001fd9c65b7589 */ /* 0x000f2200000e0000 */
[----:B------:R2:W4:Y:S01]  /*6cc0*/  MUFU.TANH R2, R75 ;  /* 0x0000004b00027308 */ /* 0x0005220000002400 */
[----:B-1----:R-:W-:Y:S01]  /*6cd0*/  FMUL.FTZ R73, R84, UR5 ;  /* 0x0000000554497c20 */ /* 0x002fe20008410000 */
[----:B---3--:R-:W-:Y:S01]  /*6ce0*/  FSEL R85, R14, -INF , P2 ;  /* 0xff8000000e557808 */ /* 0x008fe20001000000 */
[----:B------:R-:W1:Y:S01]  /*6cf0*/  SHFL.IDX PT, R92, R198, R230, 0x1f ;  /* 0x00001fe6c65c7589 */ /* 0x000e6200000e0000 */
[----:B------:R-:W-:Y:S01]  /*6d00*/  FMUL.FTZ R83, R94, UR5 ;  /* 0x000000055e537c20 */ /* 0x000fe20008410000 */
[----:B------:R-:W-:Y:S01]  /*6d10*/  FMUL.FTZ R196, R117, UR5 ;  /* 0x0000000575c47c20 */ /* 0x000fe20008410000 */
[----:B------:R-:W-:Y:S01]  /*6d20*/  FMUL.FTZ R197, R118, UR5 ;  /* 0x0000000576c57c20 */ /* 0x000fe20008410000 */
[----:B------:R-:W3:Y:S01]  /*6d30*/  SHFL.IDX PT, R97, R198, R219, 0x1f ;  /* 0x00001fdbc6617589 */ /* 0x000ee200000e0000 */
[----:B------:R-:W-:Y:S01]  /*6d40*/  MUFU.TANH R235, R235 ;  /* 0x000000eb00eb7308 */ /* 0x000fe20000002400 */
[----:B--2---:R-:W-:Y:S01]  /*6d50*/  FMUL.FTZ R75, R86, UR5 ;  /* 0x00000005564b7c20 */ /* 0x004fe20008410000 */
[----:B------:R-:W-:Y:S01]  /*6d60*/  FSEL R86, R15, -INF , P1 ;  /* 0xff8000000f567808 */ /* 0x000fe20000800000 */
[----:B------:R-:W2:Y:S01]  /*6d70*/  SHFL.IDX PT, R94, R13, R7, 0x1f ;  /* 0x00001f070d5e7589 */ /* 0x000ea200000e0000 */
[----:B------:R-:W-:Y:S01]  /*6d80*/  FSEL R117, R3, -INF , P2 ;  /* 0xff80000003757808 */ /* 0x000fe20001000000 */
[----:B------:R-:W-:Y:S01]  /*6d90*/  FMUL.FTZ R194, R96, UR5 ;  /* 0x0000000560c27c20 */ /* 0x000fe20008410000 */
[----:B------:R-:W-:Y:S01]  /*6da0*/  FMUL.FTZ R84, R95, UR5 ;  /* 0x000000055f547c20 */ /* 0x000fe20008410000 */
[----:B------:R-:W2:Y:S01]  /*6db0*/  SHFL.IDX PT, R96, R13, R232, 0x1f ;  /* 0x00001fe80d607589 */ /* 0x000ea200000e0000 */
[----:B------:R-:W1:Y:S01]  /*6dc0*/  MUFU.TANH R18, R18 ;  /* 0x0000001200127308 */ /* 0x000e620000002400 */
[----:B----4-:R-:W-:Y:S01]  /*6dd0*/  FSEL R89, R2, -INF , P1 ;  /* 0xff80000002597808 */ /* 0x010fe20000800000 */
        /* <DEDUP_REMOVED lines=15> */
[----:B-1----:R-:W-:Y:S01]  /*6ed0*/  FSEL R208, R18, -INF , P1 ;  /* 0xff80000012d07808 */ /* 0x002fe20000800000 */
[----:B------:R-:W-:Y:S01]  /*6ee0*/  FMUL.FTZ R111, R111, UR5 ;  /* 0x000000056f6f7c20 */ /* 0x000fe20008410000 */
[----:B------:R-:W-:Y:S01]  /*6ef0*/  FMUL.FTZ R112, R112, UR5 ;  /* 0x0000000570707c20 */ /* 0x000fe20008410000 */
[----:B------:R-:W-:Y:S01]  /*6f00*/  FMUL.FTZ R114, R114, UR5 ;  /* 0x0000000572727c20 */ /* 0x000fe20008410000 */
[----:B------:R-:W-:Y:S01]  /*6f10*/  FMUL.FTZ R113, R113, UR5 ;  /* 0x0000000571717c20 */ /* 0x000fe20008410000 */
[----:B------:R-:W-:Y:S01]  /*6f20*/  FMUL.FTZ R115, R115, UR5 ;  /* 0x0000000573737c20 */ /* 0x000fe20008410000 */
[----:B------:R-:W-:Y:S01]  /*6f30*/  SHFL.IDX PT, R217, R12, R217, 0x1f ;  /* 0x00001fd90cd97589 */ /* 0x000fe200000e0000 */
[----:B------:R-:W1:Y:S01]  /*6f40*/  MUFU.TANH R19, R19 ;  /* 0x0000001300137308 */ /* 0x000e620000002400 */
[----:B------:R-:W-:Y:S01]  /*6f50*/  FMUL.FTZ R116, R116, UR5 ;  /* 0x0000000574747c20 */ /* 0x000fe20008410000 */
[----:B------:R-:W-:-:S06]  /*6f60*/  FMUL.FTZ R119, R119, UR5 ;  /* 0x0000000577777c20 */ /* 0x000fcc0008410000 */
[----:B------:R-:W2:Y:S08]  /*6f70*/  MUFU.TANH R20, R20 ;  /* 0x0000001400147308 */ /* 0x000eb00000002400 */
[----:B------:R-:W2:Y:S08]  /*6f80*/  MUFU.TANH R21, R21 ;  /* 0x0000001500157308 */ /* 0x000eb00000002400 */
[----:B------:R-:W2:Y:S01]  /*6f90*/  MUFU.TANH R72, R72 ;  /* 0x0000004800487308 */ /* 0x000ea20000002400 */
        /* <DEDUP_REMOVED lines=8> */
[----:B------:R-:W-:Y:S02]  /*7020*/  ULDC UR4, c[0x0][0x744] ;  /* 0x0001d10000047ab9 */ /* 0x000fe40000000800 */
[----:B------:R-:W2:Y:S01]  /*7030*/  MUFU.TANH R74, R74 ;  /* 0x0000004a004a7308 */ /* 0x000ea20000002400 */
[--C-:B------:R-:W-:Y:S01]  /*7040*/  FFMA.FTZ R199, R86, UR4, -R87.reuse ;  /* 0x0000000456c77c23 */ /* 0x100fe20008010857 */
[----:B------:R-:W-:Y:S01]  /*7050*/  FFMA.FTZ R118, R85, UR4, -R87 ;  /* 0x0000000455767c23 */ /* 0x000fe20008010857 */
[----:B------:R-:W-:Y:S01]  /*7060*/  FSEL R86, R235, -INF , P2 ;  /* 0xff800000eb567808 */ /* 0x000fe20001000000 */
[--C-:B------:R-:W-:Y:S01]  /*7070*/  FFMA.FTZ R117, R117, UR4, -R88.reuse ;  /* 0x0000000475757c23 */ /* 0x100fe20008010858 */
[----:B----4-:R-:W-:Y:S01]  /*7080*/  FSEL R87, R237, -INF , P2 ;  /* 0xff800000ed577808 */ /* 0x010fe20001000000 */
[----:B------:R-:W-:Y:S01]  /*7090*/  FFMA.FTZ R89, R89, UR4, -R88 ;  /* 0x0000000459597c23 */ /* 0x000fe20008010858 */
[----:B---3--:R-:W-:Y:S01]  /*70a0*/  FSEL R85, R17, -INF , P1 ;  /* 0xff80000011557808 */ /* 0x008fe20000800000 */
[----:B------:R-:W3:Y:S01]  /*70b0*/  MUFU.TANH R75, R75 ;  /* 0x0000004b004b7308 */ /* 0x000ee20000002400 */
[--C-:B------:R-:W-:Y:S01]  /*70c0*/  FFMA.FTZ R86, R86, UR4, -R93.reuse ;  /* 0x0000000456567c23 */ /* 0x100fe2000801085d */
[----:B------:R-:W-:Y:S01]  /*70d0*/  FFMA.FTZ R208, R208, UR4, -R93 ;  /* 0x00000004d0d07c23 */ /* 0x000fe2000801085d */
[--C-:B------:R-:W-:Y:S01]  /*70e0*/  FFMA.FTZ R87, R87, UR4, -R90.reuse ;  /* 0x0000000457577c23 */ /* 0x100fe2000801085a */
[----:B------:R-:W-:Y:S01]  /*70f0*/  FFMA.FTZ R85, R85, UR4, -R90 ;  /* 0x0000000455557c23 */ /* 0x000fe2000801085a */
[----:B-1----:R-:W-:-:S02]  /*7100*/  FSEL R88, R19, -INF , P2 ;  /* 0xff80000013587808 */ /* 0x002fc40001000000 */
[----:B--2---:R-:W-:Y:S01]  /*7110*/  FSEL R93, R20, -INF , P2 ;  /* 0xff800000145d7808 */ /* 0x004fe20001000000 */
[----:B------:R-:W1:Y:S01]  /*7120*/  MUFU.TANH R76, R76 ;  /* 0x0000004c004c7308 */ /* 0x000e620000002400 */
[----:B------:R-:W-:Y:S01]  /*7130*/  FSEL R90, R21, -INF , P1 ;  /* 0xff800000155a7808 */ /* 0x000fe20000800000 */
[--C-:B------:R-:W-:Y:S01]  /*7140*/  FFMA.FTZ R203, R88, UR4, -R91.reuse ;  /* 0x0000000458cb7c23 */ /* 0x100fe2000801085b */
[----:B------:R-:W-:Y:S01]  /*7150*/  FSEL R95, R72, -INF , P1 ;  /* 0xff800000485f7808 */ /* 0x000fe20000800000 */
[--C-:B------:R-:W-:Y:S01]  /*7160*/  FFMA.FTZ R93, R93, UR4, -R92.reuse ;  /* 0x000000045d5d7c23 */ /* 0x100fe2000801085c */
[----:B------:R-:W-:Y:S01]  /*7170*/  FSEL R207, R73, -INF , P2 ;  /* 0xff80000049cf7808 */ /* 0x000fe20001000000 */
[----:B------:R-:W-:Y:S01]  /*7180*/  FFMA.FTZ R91, R90, UR4, -R91 ;  /* 0x000000045a5b7c23 */ /* 0x000fe2000801085b */
[----:B------:R-:W-:Y:S01]  /*7190*/  FSEL R90, R74, -INF , P2 ;  /* 0xff8000004a5a7808 */ /* 0x000fe20001000000 */
[----:B------:R-:W2:Y:S01]  /*71a0*/  MUFU.TANH R77, R77 ;  /* 0x0000004d004d7308 */ /* 0x000ea20000002400 */
[----:B------:R-:W-:Y:S01]  /*71b0*/  FFMA.FTZ R92, R95, UR4, -R92 ;  /* 0x000000045f5c7c23 */ /* 0x000fe2000801085c */
[----:B---3--:R-:W-:Y:S01]  /*71c0*/  FSEL R95, R75, -INF , P1 ;  /* 0xff8000004b5f7808 */ /* 0x008fe20000800000 */
[----:B------:R-:W-:Y:S01]  /*71d0*/  FFMA.FTZ R207, R207, UR4, -R204 ;  /* 0x00000004cfcf7c23 */ /* 0x000fe200080108cc */
[----:B------:R-:W-:-:S03]  /*71e0*/  FFMA.FTZ R90, R90, UR4, -R97 ;  /* 0x000000045a5a7c23 */ /* 0x000fc60008010861 */
[----:B------:R-:W-:Y:S01]  /*71f0*/  FFMA.FTZ R204, R95, UR4, -R204 ;  /* 0x000000045fcc7c23 */ /* 0x000fe200080108cc */
[----:B------:R-:W3:Y:S01]  /*7200*/  MUFU.TANH R79, R79 ;  /* 0x0000004f004f7308 */ /* 0x000ee20000002400 */
[----:B-1----:R-:W-:-:S05]  /*7210*/  FSEL R198, R76, -INF , P1 ;  /* 0xff8000004cc67808 */ /* 0x002fca0000800000 */
[----:B------:R-:W-:Y:S02]  /*7220*/  FFMA.FTZ R97, R198, UR4, -R97 ;  /* 0x00000004c6617c23 */ /* 0x000fe40008010861 */
[----:B------:R-:W-:Y:S01]  /*7230*/  MUFU.TANH R78, R78 ;  /* 0x0000004e004e7308 */ /* 0x000fe20000002400 */
[----:B--2---:R-:W-:Y:S01]  /*7240*/  FSEL R95, R77, -INF , P2 ;  /* 0xff8000004d5f7808 */ /* 0x004fe20001000000 */
[----:B------:R-:W1:Y:S04]  /*7250*/  SHFL.IDX PT, R198, R13, R230, 0x1f ;  /* 0x00001fe60dc67589 */ /* 0x000e6800000e0000 */
[----:B------:R-:W-:Y:S02]  /*7260*/  FFMA.FTZ R216, R95, UR4, -R94 ;  /* 0x000000045fd87c23 */ /* 0x000fe4000801085e */
[----:B------:R-:W-:Y:S01]  /*7270*/  MUFU.TANH R81, R81 ;  /* 0x0000005100517308 */ /* 0x000fe20000002400 */
[----:B---3--:R-:W-:-:S05]  /*7280*/  FSEL R201, R79, -INF , P1 ;  /* 0xff8000004fc97808 */ /* 0x008fca0000800000 */
[----:B------:R-:W-:Y:S02]  /*7290*/  FFMA.FTZ R94, R201, UR4, -R94 ;  /* 0x00000004c95e7c23 */ /* 0x000fe4000801085e */
[----:B------:R-:W2:Y:S01]  /*72a0*/  MUFU.TANH R80, R80 ;  /* 0x0000005000507308 */ /* 0x000ea20000002400 */
[----:B------:R-:W3:Y:S07]  /*72b0*/  SHFL.IDX PT, R201, R13, R231, 0x1f ;  /* 0x00001fe70dc97589 */ /* 0x000eee00000e0000 */
[----:B------:R-:W4:Y:S08]  /*72c0*/  MUFU.TANH R194, R194 ;  /* 0x000000c200c27308 */ /* 0x000f300000002400 */
[----:B------:R-:W1:Y:S01]  /*72d0*/  MUFU.TANH R82, R82 ;  /* 0x0000005200527308 */ /* 0x000e620000002400 */
[----:B--2---:R-:W-:-:S07]  /*72e0*/  FSEL R205, R80, -INF , P1 ;  /* 0xff80000050cd7808 */ /* 0x004fce0000800000 */
[----:B------:R-:W-:Y:S01]  /*72f0*/  MUFU.TANH R84, R84 ;  /* 0x0000005400547308 */ /* 0x000fe20000002400 */
[----:B----4-:R-:W-:-:S05]  /*7300*/  FSEL R202, R194, -INF , P2 ;  /* 0xff800000c2ca7808 */ /* 0x010fca0001000000 */
[----:B------:R-:W-:Y:S01]  /*7310*/  FFMA.FTZ R223, R202, UR4, -R213 ;  /* 0x00000004cadf7c23 */ /* 0x000fe200080108d5 */
[----:B------:R-:W-:Y:S01]  /*7320*/  FFMA.FTZ R202, -R14, R14, 1 ;  /* 0x3f8000000eca7423 */ /* 0x000fe2000001010e */
[----:B------:R-:W2:Y:S01]  /*7330*/  MUFU.TANH R83, R83 ;  /* 0x0000005300537308 */ /* 0x000ea20000002400 */
[----:B-1----:R-:W-:-:S05]  /*7340*/  FSEL R225, R82, -INF , P2 ;  /* 0xff80000052e17808 */ /* 0x002fca0001000000 */
[----:B------:R-:W-:Y:S01]  /*7350*/  FFMA.FTZ R225, R225, UR4, -R214 ;  /* 0x00000004e1e17c23 */ /* 0x000fe200080108d6 */
[----:B------:R-:W-:Y:S02]  /*7360*/  WARPGROUP.DEPBAR.LE gsb0, 0x0 ;  /* 0x00008000000079c5 */ /* 0x000fe40000010000 */
[----:B------:R-:W-:Y:S01]  /*7370*/  WARPGROUP.ARRIVE ;  /* 0x00000000000079c5 */ /* 0x000fe20000000000 */
[----:B------:R-:W-:Y:S05]  /*7380*/  MUFU.EX2 R118, R118 ;  /* 0x0000007600767308 */ /* 0x000fea0000000800 */
[----:B------:R-:W-:Y:S01]  /*7390*/  HGMMA.64x96x16.F32.BF16 R24, gdesc[UR8], R24, gsb0 ;  /* 0x01600000081879f0 */ /* 0x000fe20008001818 */
[----:B------:R-:W-:Y:S01]  /*73a0*/  R2UR UR8, R192 ;  /* 0x00000000c00872ca */ /* 0x000fe200000e0000 */
[----:B------:R-:W-:Y:S01]  /*73b0*/  UMOV UR10, UR6 ;  /* 0x00000006000a7c82 */ /* 0x000fe20008000000 */
[----:B------:R-:W-:Y:S01]  /*73c0*/  R2UR UR9, R193 ;  /* 0x00000000c10972ca */ /* 0x000fe200000e0000 */
[----:B------:R-:W-:Y:S01]  /*73d0*/  UMOV UR11, 0x40000040 ;  /* 0x40000040000b7882 */ /* 0x000fe20000000000 */
[----:B------:R1:W-:Y:S08]  /*73e0*/  MUFU.EX2 R88, R199 ;  /* 0x000000c700587308 */ /* 0x0003f00000000800 */
[----:B------:R-:W4:Y:S01]  /*73f0*/  MUFU.TANH R195, R195 ;  /* 0x000000c300c37308 */ /* 0x000f220000002400 */
[----:B-1----:R-:W-:-:S05]  /*7400*/  FSEL R199, R78, -INF , P2 ;  /* 0xff8000004ec77808 */ /* 0x002fca0001000000 */
[--C-:B------:R-:W-:Y:S01]  /*7410*/  FFMA.FTZ R95, R199, UR4, -R96.reuse ;  /* 0x00000004c75f7c23 */ /* 0x100fe20008010860 */
[----:B------:R-:W-:Y:S01]  /*7420*/  FSEL R199, R81, -INF , P2 ;  /* 0xff80000051c77808 */ /* 0x000fe20001000000 */
[----:B------:R-:W1:Y:S01]  /*7430*/  MUFU.TANH R98, R98 ;  /* 0x0000006200627308 */ /* 0x000e620000002400 */
[----:B------:R-:W-:Y:S01]  /*7440*/  FFMA.FTZ R96, R205, UR4, -R96 ;  /* 0x00000004cd607c23 */ /* 0x000fe20008010860 */
[----:B--2---:R-:W-:Y:S02]  /*7450*/  FSEL R205, R83, -INF , P1 ;  /* 0xff80000053cd7808 */ /* 0x004fe40000800000 */
[--C-:B------:R-:W-:Y:S01]  /*7460*/  FFMA.FTZ R226, R199, UR4, -R224.reuse ;  /* 0x00000004c7e27c23 */ /* 0x100fe200080108e0 */
[----:B------:R-:W-:Y:S02]  /*7470*/  FSEL R199, R84, -INF , P1 ;  /* 0xff80000054c77808 */ /* 0x000fe40000800000 */
[----:B------:R-:W-:Y:S01]  /*7480*/  FFMA.FTZ R224, R205, UR4, -R224 ;  /* 0x00000004cde07c23 */ /* 0x000fe200080108e0 */
[----:B------:R-:W2:Y:S02]  /*7490*/  MUFU.TANH R99, R99 ;  /* 0x0000006300637308 */ /* 0x000ea40000002400 */
[----:B------:R-:W-:Y:S01]  /*74a0*/  FFMA.FTZ R214, R199, UR4, -R214 ;  /* 0x00000004c7d67c23 */ /* 0x000fe200080108d6 */
[----:B----4-:R-:W-:-:S05]  /*74b0*/  FSEL R199, R195, -INF , P2 ;  /* 0xff800000c3c77808 */ /* 0x010fca0001000000 */
[----:B------:R-:W4:Y:S01]  /*74c0*/  MUFU.TANH R101, R101 ;  /* 0x0000006500657308 */ /* 0x000f220000002400 */
[----:B-1----:R-:W-:Y:S01]  /*74d0*/  FSEL R200, R98, -INF , P1 ;  /* 0xff80000062c87808 */ /* 0x002fe20000800000 */
[----:B------:R-:W-:-:S04]  /*74e0*/  FFMA.FTZ R199, R199, UR4, -R198 ;  /* 0x00000004c7c77c23 */ /* 0x000fc800080108c6 */
[----:B------:R-:W-:Y:S02]  /*74f0*/  FFMA.FTZ R213, R200, UR4, -R213 ;  /* 0x00000004c8d57c23 */ /* 0x000fe400080108d5 */
[----:B------:R-:W-:Y:S01]  /*7500*/  MUFU.TANH R103, R103 ;  /* 0x0000006700677308 */ /* 0x000fe20000002400 */
[----:B--2---:R-:W-:-:S05]  /*7510*/  FSEL R205, R99, -INF , P1 ;  /* 0xff80000063cd7808 */ /* 0x004fca0000800000 */
[----:B------:R-:W-:Y:S02]  /*7520*/  FFMA.FTZ R198, R205, UR4, -R198 ;  /* 0x00000004cdc67c23 */ /* 0x000fe400080108c6 */
[----:B------:R-:W1:Y:S01]  /*7530*/  MUFU.TANH R100, R100 ;  /* 0x0000006400647308 */ /* 0x000e620000002400 */
[----:B----4-:R-:W-:-:S05]  /*7540*/  FSEL R210, R101, -INF , P2 ;  /* 0xff80000065d27808 */ /* 0x010fca0001000000 */
[----:B------:R-:W-:Y:S02]  /*7550*/  FFMA.FTZ R210, R210, UR4, -R209 ;  /* 0x00000004d2d27c23 */ /* 0x000fe400080108d1 */
[----:B------:R-:W2:Y:S08]  /*7560*/  MUFU.TANH R102, R102 ;  /* 0x0000006600667308 */ /* 0x000eb00000002400 */
[----:B------:R-:W-:Y:S01]  /*7570*/  MUFU.TANH R104, R104 ;  /* 0x0000006800687308 */ /* 0x000fe20000002400 */
[----:B-1----:R-:W-:-:S05]  /*7580*/  FSEL R200, R100, -INF , P2 ;  /* 0xff80000064c87808 */ /* 0x002fca0001000000 */
[----:B---3--:R-:W-:Y:S02]  /*7590*/  FFMA.FTZ R200, R200, UR4, -R201 ;  /* 0x00000004c8c87c23 */ /* 0x008fe400080108c9 */
[----:B------:R-:W-:Y:S01]  /*75a0*/  MUFU.TANH R106, R106 ;  /* 0x0000006a006a7308 */ /* 0x000fe20000002400 */
[----:B--2---:R-:W-:-:S05]  /*75b0*/  FSEL R205, R102, -INF , P1 ;  /* 0xff80000066cd7808 */ /* 0x004fca0000800000 */
[----:B------:R-:W-:Y:S02]  /*75c0*/  FFMA.FTZ R201, R205, UR4, -R201 ;  /* 0x00000004cdc97c23 */ /* 0x000fe400080108c9 */
[----:B------:R-:W1:Y:S08]  /*75d0*/  MUFU.TANH R105, R105 ;  /* 0x0000006900697308 */ /* 0x000e700000002400 */
[----:B------:R-:W-:Y:S08]  /*75e0*/  MUFU.TANH R107, R107 ;  /* 0x0000006b006b7308 */ /* 0x000ff00000002400 */
[----:B------:R2:W-:Y:S01]  /*75f0*/  MUFU.EX2 R13, R208 ;  /* 0x000000d0000d7308 */ /* 0x0005e20000000800 */
[----:B------:R-:W-:-:S02]  /*7600*/  WARPGROUP.DEPBAR.LE gsb0, 0x0 ;  /* 0x00008000000079c5 */ /* 0x000fc40000010000 */
[----:B------:R-:W-:Y:S01]  /*7610*/  WARPGROUP.ARRIVE ;  /* 0x00000000000079c5 */ /* 0x000fe20000000000 */
[----:B-1----:R-:W-:-:S04]  /*7620*/  FSEL R205, R105, -INF , P2 ;  /* 0xff80000069cd7808 */ /* 0x002fc80001000000 */
[----:B------:R-:W1:Y:S01]  /*7630*/  MUFU.TANH R108, R108 ;  /* 0x0000006c006c7308 */ /* 0x000e620000002400 */
[----:B------:R-:W-:Y:S01]  /*7640*/  HGMMA.64x96x16.F32.BF16 R24, gdesc[UR8], R24, gsb0 ;  /* 0x01600000081879f0 */ /* 0x000fe20008001818 */
[----:B--2---:R-:W2:Y:S01]  /*7650*/  SHFL.IDX PT, R208, R12, R233, 0x1f ;  /* 0x00001fe90cd07589 */ /* 0x004ea200000e0000 */
[----:B------:R-:W-:-:S05]  /*7660*/  FFMA.FTZ R205, R205, UR4, -R212 ;  /* 0x00000004cdcd7c23 */ /* 0x000fca00080108d4 */
[----:B------:R-:W-:Y:S08]  /*7670*/  MUFU.TANH R110, R110 ;  /* 0x0000006e006e7308 */ /* 0x000ff00000002400 */
[----:B------:R3:W-:Y:S01]  /*7680*/  MUFU.EX2 R14, R203 ;  /* 0x000000cb000e7308 */ /* 0x0007e20000000800 */
[----:B-1----:R-:W-:-:S07]  /*7690*/  FSEL R211, R108, -INF , P2 ;  /* 0xff8000006cd37808 */ /* 0x002fce0001000000 */
[----:B------:R-:W-:Y:S01]  /*76a0*/  MUFU.TANH R109, R109 ;  /* 0x0000006d006d7308 */ /* 0x000fe20000002400 */
[----:B---3--:R-:W-:Y:S01]  /*76b0*/  FSEL R203, R104, -INF , P2 ;  /* 0xff80000068cb7808 */ /* 0x008fe20001000000 */
[----:B--2---:R-:W-:-:S04]  /*76c0*/  FFMA.FTZ R211, R211, UR4, -R208 ;  /* 0x00000004d3d37c23 */ /* 0x004fc800080108d0 */
[----:B------:R-:W-:Y:S02]  /*76d0*/  FFMA.FTZ R203, R203, UR4, -R206 ;  /* 0x00000004cbcb7c23 */ /* 0x000fe400080108ce */
[----:B------:R-:W-:Y:S08]  /*76e0*/  MUFU.TANH R111, R111 ;  /* 0x0000006f006f7308 */ /* 0x000ff00000002400 */
[----:B------:R-:W1:Y:S08]  /*76f0*/  MUFU.TANH R112, R112 ;  /* 0x0000007000707308 */ /* 0x000e700000002400 */
[----:B------:R-:W-:Y:S08]  /*7700*/  MUFU.TANH R114, R114 ;  /* 0x0000007200727308 */ /* 0x000ff00000002400 */
[----:B------:R-:W2:Y:S01]  /*7710*/  MUFU.TANH R113, R113 ;  /* 0x0000007100717308 */ /* 0x000ea20000002400 */
[----:B-1----:R-:W-:-:S05]  /*7720*/  FSEL R219, R112, -INF , P2 ;  /* 0xff80000070db7808 */ /* 0x002fca0001000000 */
[----:B------:R-:W-:Y:S02]  /*7730*/  FFMA.FTZ R219, R219, UR4, -R217 ;  /* 0x00000004dbdb7c23 */ /* 0x000fe400080108d9 */
[----:B------:R-:W1:Y:S08]  /*7740*/  MUFU.TANH R115, R115 ;  /* 0x0000007300737308 */ /* 0x000e700000002400 */
[----:B------:R-:W-:Y:S01]  /*7750*/  MUFU.TANH R116, R116 ;  /* 0x0000007400747308 */ /* 0x000fe20000002400 */
[----:B--2---:R-:W-:-:S05]  /*7760*/  FSEL R222, R113, -INF , P2 ;  /* 0xff80000071de7808 */ /* 0x004fca0001000000 */
[----:B------:R-:W-:Y:S02]  /*7770*/  FFMA.FTZ R222, R222, UR4, -R218 ;  /* 0x00000004dede7c23 */ /* 0x000fe400080108da */
[----:B------:R-:W-:Y:S01]  /*7780*/  MUFU.TANH R197, R197 ;  /* 0x000000c500c57308 */ /* 0x000fe20000002400 */
[----:B-1----:R-:W-:-:S07]  /*7790*/  FSEL R221, R115, -INF , P1 ;  /* 0xff80000073dd7808 */ /* 0x002fce0000800000 */
[----:B------:R-:W-:Y:S08]  /*77a0*/  MUFU.TANH R196, R196 ;  /* 0x000000c400c47308 */ /* 0x000ff00000002400 */
[----:B------:R-:W1:Y:S01]  /*77b0*/  MUFU.TANH R119, R119 ;  /* 0x0000007700777308 */ /* 0x000e620000002400 */
[----:B------:R-:W-:Y:S02]  /*77c0*/  WARPGROUP.DEPBAR.LE gsb0, 0x0 ;  /* 0x00008000000079c5 */ /* 0x000fe40000010000 */
[----:B------:R-:W2:Y:S05]  /*77d0*/  LDS R227, [R227+0x380] ;  /* 0x00038000e3e37984 */ /* 0x000eaa0000000800 */
[----:B------:R-:W-:Y:S01]  /*77e0*/  MUFU.EX2 R117, R117 ;  /* 0x0000007500757308 */ /* 0x000fe20000000800 */
[----:B-1----:R-:W-:-:S07]  /*77f0*/  FSEL R228, R119, -INF , P1 ;  /* 0xff80000077e47808 */ /* 0x002fce0000800000 */
[----:B------:R-:W1:Y:S08]  /*7800*/  MUFU.EX2 R93, R93 ;  /* 0x0000005d005d7308 */ /* 0x000e700000000800 */
[----:B------:R-:W3:Y:S01]  /*7810*/  MUFU.EX2 R92, R92 ;  /* 0x0000005c005c7308 */ /* 0x000ee20000000800 */
[----:B------:R-:W-:Y:S01]  /*7820*/  FFMA.FTZ R20, -R20, R20, 1 ;  /* 0x3f80000014147423 */ /* 0x000fe20000010114 */
[----:B------:R-:W-:-:S06]  /*7830*/  FFMA.FTZ R72, -R72, R72, 1 ;  /* 0x3f80000048487423 */ /* 0x000fcc0000010148 */
[----:B------:R-:W4:Y:S08]  /*7840*/  MUFU.EX2 R87, R87 ;  /* 0x0000005700577308 */ /* 0x000f300000000800 */
[----:B------:R-:W4:Y:S01]  /*7850*/  MUFU.EX2 R86, R86 ;  /* 0x0000005600567308 */ /* 0x000f220000000800 */
[----:B--2---:R-:W2:Y:S07]  /*7860*/  SHFL.IDX PT, R234, R227, R7, 0x1f ;  /* 0x00001f07e3ea7589 */ /* 0x004eae00000e0000 */
[----:B------:R-:W-:Y:S01]  /*7870*/  MUFU.EX2 R91, R91 ;  /* 0x0000005b005b7308 */ /* 0x000fe20000000800 */
[----:B------:R-:W-:Y:S04]  /*7880*/  SHFL.IDX PT, R232, R227, R232, 0x1f ;  /* 0x00001fe8e3e87589 */ /* 0x000fe800000e0000 */
[----:B------:R-:W1:Y:S01]  /*7890*/  SHFL.IDX PT, R233, R227, R233, 0x1f ;  /* 0x00001fe9e3e97589 */ /* 0x000e6200000e0000 */
[----:B------:R-:W-:Y:S01]  /*78a0*/  FFMA.FTZ R237, -R237, R237, 1 ;  /* 0x3f800000eded7423 */ /* 0x000fe200000101ed */
[----:B------:R-:W-:Y:S01]  /*78b0*/  FFMA.FTZ R235, -R235, R235, 1 ;  /* 0x3f800000ebeb7423 */ /* 0x000fe200000101eb */
[----:B------:R-:W-:Y:S01]  /*78c0*/  FFMA.FTZ R18, -R18, R18, 1 ;  /* 0x3f80000012127423 */ /* 0x000fe20000010112 */
[----:B------:R-:W3:Y:S01]  /*78d0*/  SHFL.IDX PT, R229, R227, R229, 0x1f ;  /* 0x00001fe5e3e57589 */ /* 0x000ee200000e0000 */
[----:B------:R-:W-:Y:S01]  /*78e0*/  FFMA.FTZ R19, -R19, R19, 1 ;  /* 0x3f80000013137423 */ /* 0x000fe20000010113 */
[----:B------:R-:W-:Y:S02]  /*78f0*/  MUFU.EX2 R89, R89 ;  /* 0x0000005900597308 */ /* 0x000fe40000000800 */
[----:B------:R-:W4:Y:S06]  /*7900*/  SHFL.IDX PT, R230, R227, R230, 0x1f ;  /* 0x00001fe6e3e67589 */ /* 0x000f2c00000e0000 */
[----:B------:R-:W-:Y:S01]  /*7910*/  MUFU.EX2 R85, R85 ;  /* 0x0000005500557308 */ /* 0x000fe20000000800 */
[--C-:B--2---:R-:W-:Y:S01]  /*7920*/  FADD.FTZ R24, R24, -R234.reuse ;  /* 0x800000ea18187221 */ /* 0x104fe20000010000 */
[----:B------:R-:W-:-:S03]  /*7930*/  FADD.FTZ R234, R26, -R234 ;  /* 0x800000ea1aea7221 */ /* 0x000fc60000010000 */
[----:B------:R-:W-:Y:S01]  /*7940*/  FMUL.FTZ R24, R118, R24 ;  /* 0x0000001876187220 */ /* 0x000fe20000410000 */
[----:B------:R-:W-:Y:S02]  /*7950*/  FMUL.FTZ R234, R88, R234 ;  /* 0x000000ea58ea7220 */ /* 0x000fe40000410000 */
[----:B------:R2:W2:Y:S01]  /*7960*/  MUFU.EX2 R26, R207 ;  /* 0x000000cf001a7308 */ /* 0x0004a20000000800 */
[----:B------:R-:W-:Y:S01]  /*7970*/  FMUL.FTZ R202, R202, R24 ;  /* 0x00000018caca7220 */ /* 0x000fe20000410000 */
[----:B------:R-:W-:Y:S01]  /*7980*/  FSEL R24, R103, -INF , P1 ;  /* 0xff80000067187808 */ /* 0x000fe20000800000 */
[----:B------:R-:W-:Y:S01]  /*7990*/  FFMA.FTZ R84, -R84, R84, 1 ;  /* 0x3f80000054547423 */ /* 0x000fe20000010154 */
[----:B-1----:R-:W-:Y:S01]  /*79a0*/  FADD.FTZ R28, R28, -R233 ;  /* 0x800000e91c1c7221 */ /* 0x002fe20000010000 */
[--C-:B---3--:R-:W-:Y:S01]  /*79b0*/  FADD.FTZ R29, R29, -R229.reuse ;  /* 0x800000e51d1d7221 */ /* 0x108fe20000010000 */
[----:B------:R-:W-:Y:S01]  /*79c0*/  FADD.FTZ R31, R31, -R229 ;  /* 0x800000e51f1f7221 */ /* 0x000fe20000010000 */
[----:B------:R-:W-:Y:S01]  /*79d0*/  FFMA.FTZ R209, R24, UR4, -R209 ;  /* 0x0000000418d17c23 */ /* 0x000fe200080108d1 */
[----:B------:R-:W-:Y:S01]  /*79e0*/  FSEL R24, R106, -INF , P1 ;  /* 0xff8000006a187808 */ /* 0x000fe20000800000 */
[--C-:B----4-:R-:W-:Y:S01]  /*79f0*/  FADD.FTZ R33, R33, -R230.reuse ;  /* 0x800000e621217221 */ /* 0x110fe20000010000 */
[----:B--2---:R-:W-:Y:S01]  /*7a00*/  FSEL R207, R109, -INF , P2 ;  /* 0xff8000006dcf7808 */ /* 0x004fe20001000000 */
[----:B------:R-:W-:Y:S01]  /*7a10*/  FADD.FTZ R35, R35, -R230 ;  /* 0x800000e623237221 */ /* 0x000fe20000010000 */
[----:B------:R-:W-:Y:S01]  /*7a20*/  MUFU.EX2 R97, R97 ;  /* 0x0000006100617308 */ /* 0x000fe20000000800 */
[----:B------:R-:W-:Y:S01]  /*7a30*/  FFMA.FTZ R206, R24, UR4, -R206 ;  /* 0x0000000418ce7c23 */ /* 0x000fe200080108ce */
[----:B------:R-:W-:Y:S01]  /*7a40*/  FSEL R24, R107, -INF , P1 ;  /* 0xff8000006b187808 */ /* 0x000fe20000800000 */
[----:B------:R-:W-:Y:S01]  /*7a50*/  FFMA.FTZ R207, R207, UR4, -R215 ;  /* 0x00000004cfcf7c23 */ /* 0x000fe200080108d7 */
[----:B------:R-:W-:-:S03]  /*7a60*/  FADD.FTZ R30, R30, -R233 ;  /* 0x800000e91e1e7221 */ /* 0x000fc60000010000 */
[----:B------:R-:W-:Y:S01]  /*7a70*/  FFMA.FTZ R212, R24, UR4, -R212 ;  /* 0x0000000418d47c23 */ /* 0x000fe200080108d4 */
[----:B------:R-:W-:Y:S01]  /*7a80*/  FSEL R24, R110, -INF , P1 ;  /* 0xff8000006e187808 */ /* 0x000fe20000800000 */
[----:B------:R-:W-:Y:S04]  /*7a90*/  MUFU.EX2 R95, R95 ;  /* 0x0000005f005f7308 */ /* 0x000fe80000000800 */
[----:B------:R-:W-:-:S04]  /*7aa0*/  FFMA.FTZ R208, R24, UR4, -R208 ;  /* 0x0000000418d07c23 */ /* 0x000fc800080108d0 */
[----:B------:R1:W2:Y:S01]  /*7ab0*/  MUFU.EX2 R24, R204 ;  /* 0x000000cc00187308 */ /* 0x0002a20000000800 */
[----:B------:R-:W-:-:S07]  /*7ac0*/  FFMA.FTZ R17, -R17, R17, 1 ;  /* 0x3f80000011117423 */ /* 0x000fce0000010111 */
[----:B------:R-:W-:Y:S01]  /*7ad0*/  MUFU.EX2 R94, R94 ;  /* 0x0000005e005e7308 */ /* 0x000fe20000000800 */
[----:B-1----:R-:W-:-:S05]  /*7ae0*/  FSEL R204, R111, -INF , P1 ;  /* 0xff8000006fcc7808 */ /* 0x002fca0000800000 */
[----:B------:R-:W-:Y:S02]  /*7af0*/  FFMA.FTZ R204, R204, UR4, -R215 ;  /* 0x00000004cccc7c23 */ /* 0x000fe400080108d7 */
[----:B------:R1:W3:Y:S01]  /*7b00*/  SHFL.IDX PT, R215, R12, R231, 0x1f ;  /* 0x00001fe70cd77589 */ /* 0x0002e200000e0000 */
[----:B------:R-:W-:Y:S03]  /*7b10*/  MUFU.EX2 R96, R96 ;  /* 0x0000006000607308 */ /* 0x000fe60000000800 */
[----:B------:R-:W4:Y:S05]  /*7b20*/  SHFL.IDX PT, R231, R227, R231, 0x1f ;  /* 0x00001fe7e3e77589 */ /* 0x000f2a00000e0000 */
[----:B------:R-:W2:Y:S01]  /*7b30*/  MUFU.EX2 R90, R90 ;  /* 0x0000005a005a7308 */ /* 0x000ea20000000800 */
[----:B-1----:R-:W-:-:S05]  /*7b40*/  FSEL R12, R114, -INF , P1 ;  /* 0xff800000720c7808 */ /* 0x002fca0000800000 */
[----:B------:R-:W-:Y:S02]  /*7b50*/  FFMA.FTZ R217, R12, UR4, -R217 ;  /* 0x000000040cd97c23 */ /* 0x000fe400080108d9 */
[----:B------:R1:W-:Y:S02]  /*7b60*/  MUFU.EX2 R12, R216 ;  /* 0x000000d8000c7308 */ /* 0x0003e40000000800 */
[----:B-1----:R-:W-:Y:S01]  /*7b70*/  FFMA.FTZ R216, R221, UR4, -R218 ;  /* 0x00000004ddd87c23 */ /* 0x002fe200080108da */
[----:B------:R-:W-:Y:S01]  /*7b80*/  FSEL R218, R116, -INF , P2 ;  /* 0xff80000074da7808 */ /* 0x000fe20001000000 */
[----:B------:R-:W-:Y:S01]  /*7b90*/  FMUL.FTZ R33, R93, R33 ;  /* 0x000000215d217220 */ /* 0x000fe20000410000 */
[----:B------:R-:W-:Y:S01]  /*7ba0*/  FSEL R221, R197, -INF , P1 ;  /* 0xff800000c5dd7808 */ /* 0x000fe20000800000 */
[----:B------:R-:W-:Y:S01]  /*7bb0*/  FMUL.FTZ R35, R92, R35 ;  /* 0x000000235c237220 */ /* 0x000fe20000410000 */
[----:B------:R-:W-:Y:S02]  /*7bc0*/  VIADD R230, R7, 0xc ;  /* 0x0000000c07e67836 */ /* 0x000fe40000000000 */
[--C-:B---3--:R-:W-:Y:S01]  /*7bd0*/  FFMA.FTZ R218, R218, UR4, -R215.reuse ;  /* 0x00000004dada7c23 */ /* 0x108fe200080108d7 */
[----:B------:R-:W-:Y:S01]  /*7be0*/  FMUL.FTZ R28, R87, R28 ;  /* 0x0000001c571c7220 */ /* 0x000fe20000410000 */
[----:B------:R-:W-:Y:S01]  /*7bf0*/  FFMA.FTZ R215, R221, UR4, -R215 ;  /* 0x00000004ddd77c23 */ /* 0x000fe200080108d7 */
[----:B------:R-:W-:Y:S01]  /*7c00*/  FSEL R221, R196, -INF , P2 ;  /* 0xff800000c4dd7808 */ /* 0x000fe20001000000 */
[----:B------:R-:W-:Y:S01]  /*7c10*/  FMUL.FTZ R29, R86, R29 ;  /* 0x0000001d561d7220 */ /* 0x000fe20000410000 */
[--C-:B----4-:R-:W-:Y:S01]  /*7c20*/  FADD.FTZ R38, R38, -R231.reuse ;  /* 0x800000e726267221 */ /* 0x110fe20000010000 */
[----:B------:R-:W-:-:S02]  /*7c30*/  FADD.FTZ R36, R36, -R231 ;  /* 0x800000e724247221 */ /* 0x000fc40000010000 */
[--C-:B------:R-:W-:Y:S01]  /*7c40*/  FFMA.FTZ R221, R221, UR4, -R220.reuse ;  /* 0x00000004dddd7c23 */ /* 0x100fe200080108dc */
[----:B------:R-:W-:Y:S01]  /*7c50*/  FFMA.FTZ R220, R228, UR4, -R220 ;  /* 0x00000004e4dc7c23 */ /* 0x000fe200080108dc */
[C---:B------:R-:W-:Y:S01]  /*7c60*/  IADD3 R228, R7.reuse, 0x10, RZ ;  /* 0x0000001007e47810 */ /* 0x040fe20007ffe0ff */
[----:B------:R-:W-:Y:S01]  /*7c70*/  FMUL.FTZ R33, R20, R33 ;  /* 0x0000002114217220 */ /* 0x000fe20000410000 */
[C---:B------:R-:W-:Y:S02]  /*7c80*/  IADD3 R231, R7.reuse, 0x8, RZ ;  /* 0x0000000807e77810 */ /* 0x040fe40007ffe0ff */
[----:B------:R-:W-:Y:S02]  /*7c90*/  IADD3 R229, R7, 0x14, RZ ;  /* 0x0000001407e57810 */ /* 0x000fe40007ffe0ff */
[----:B------:R-:W1:Y:S01]  /*7ca0*/  SHFL.IDX PT, R228, R227, R228, 0x1f ;  /* 0x00001fe4e3e47589 */ /* 0x000e6200000e0000 */
[----:B------:R-:W-:Y:S01]  /*7cb0*/  FMUL.FTZ R36, R26, R36 ;  /* 0x000000241a247220 */ /* 0x000fe20000410000 */
[----:B------:R-:W-:Y:S01]  /*7cc0*/  FMUL.FTZ R30, R85, R30 ;  /* 0x0000001e551e7220 */ /* 0x000fe20000410000 */
[----:B------:R-:W-:Y:S01]  /*7cd0*/  VIADD R233, R7, 0x18 ;  /* 0x0000001807e97836 */ /* 0x000fe20000000000 */
[----:B------:R3:W4:Y:S01]  /*7ce0*/  SHFL.IDX PT, R227, R227, R11, 0x1f ;  /* 0x00001f0be3e37589 */ /* 0x00072200000e0000 */
[----:B------:R-:W-:Y:S01]  /*7cf0*/  FFMA.FTZ R78, -R78, R78, 1 ;  /* 0x3f8000004e4e7423 */ /* 0x000fe2000001014e */
[----:B------:R-:W-:Y:S01]  /*7d00*/  FFMA.FTZ R79, -R79, R79, 1 ;  /* 0x3f8000004f4f7423 */ /* 0x000fe2000001014f */
[----:B------:R-:W-:Y:S01]  /*7d10*/  FFMA.FTZ R80, -R80, R80, 1 ;  /* 0x3f80000050507423 */ /* 0x000fe20000010150 */
[----:B------:R-:W-:Y:S01]  /*7d20*/  FFMA.FTZ R74, -R74, R74, 1 ;  /* 0x3f8000004a4a7423 */ /* 0x000fe2000001014a */
[----:B------:R-:W-:Y:S01]  /*7d30*/  MUFU.EX2 R201, R201 ;  /* 0x000000c900c97308 */ /* 0x000fe20000000800 */
[----:B------:R-:W-:-:S07]  /*7d40*/  FFMA.FTZ R195, -R195, R195, 1 ;  /* 0x3f800000c3c37423 */ /* 0x000fce00000101c3 */
[----:B------:R-:W-:Y:S01]  /*7d50*/  MUFU.EX2 R210, R210 ;  /* 0x000000d200d27308 */ /* 0x000fe20000000800 */
[----:B------:R-:W-:-:S07]  /*7d60*/  FMUL.FTZ R20, R72, R35 ;  /* 0x0000002348147220 */ /* 0x000fce0000410000 */
[----:B------:R-:W-:Y:S01]  /*7d70*/  MUFU.EX2 R209, R209 ;  /* 0x000000d100d17308 */ /* 0x000fe20000000800 */
[----:B-1----:R-:W-:-:S07]  /*7d80*/  FADD.FTZ R34, R34, -R228 ;  /* 0x800000e422227221 */ /* 0x002fce0000010000 */
[----:B------:R-:W-:Y:S01]  /*7d90*/  MUFU.EX2 R205, R205 ;  /* 0x000000cd00cd7308 */ /* 0x000fe20000000800 */
[----:B------:R-:W-:-:S07]  /*7da0*/  FFMA.FTZ R101, -R101, R101, 1 ;  /* 0x3f80000065657423 */ /* 0x000fce0000010165 */
[----:B------:R-:W-:Y:S08]  /*7db0*/  MUFU.EX2 R212, R212 ;  /* 0x000000d400d47308 */ /* 0x000ff00000000800 */
        /* <DEDUP_REMOVED lines=19> */
[----:B---3--:R1:W-:Y:S01]  /*7ef0*/  MUFU.EX2 R11, R226 ;  /* 0x000000e2000b7308 */ /* 0x0083e20000000800 */
[--C-:B----4-:R-:W-:Y:S01]  /*7f00*/  FADD.FTZ R37, R37, -R227.reuse ;  /* 0x800000e325257221 */ /* 0x110fe20000010000 */
[----:B------:R-:W-:Y:S01]  /*7f10*/  FADD.FTZ R39, R39, -R227 ;  /* 0x800000e327277221 */ /* 0x000fe20000010000 */
[----:B------:R-:W-:Y:S01]  /*7f20*/  FFMA.FTZ R119, -R119, R119, 1 ;  /* 0x3f80000077777423 */ /* 0x000fe20000010177 */
[----:B------:R-:W-:Y:S01]  /*7f30*/  R2UR UR4, R236 ;  /* 0x00000000ec0472ca */ /* 0x000fe200000e0000 */
[----:B-1----:R-:W-:-:S03]  /*7f40*/  FFMA.FTZ R226, -R15, R15, 1 ;  /* 0x3f8000000fe27423 */ /* 0x002fc6000001010f */
[----:B------:R1:W-:Y:S02]  /*7f50*/  MUFU.EX2 R15, R224 ;  /* 0x000000e0000f7308 */ /* 0x0003e40000000800 */
[----:B-1----:R-:W-:Y:S01]  /*7f60*/  FMUL.FTZ R224, R226, R234 ;  /* 0x000000eae2e07220 */ /* 0x002fe20000410000 */
[----:B------:R-:W-:Y:S01]  /*7f70*/  FADD.FTZ R226, R25, -R232 ;  /* 0x800000e819e27221 */ /* 0x000fe20000010000 */
[----:B------:R-:W-:-:S04]  /*7f80*/  FFMA.FTZ R35, -R73, R73, 1 ;  /* 0x3f80000049237423 */ /* 0x000fc80000010149 */
[----:B------:R1:W-:Y:S01]  /*7f90*/  MUFU.EX2 R25, R225 ;  /* 0x000000e100197308 */ /* 0x0003e20000000800 */
[----:B------:R-:W-:-:S07]  /*7fa0*/  FADD.FTZ R232, R27, -R232 ;  /* 0x800000e81be87221 */ /* 0x000fce0000010000 */
[----:B------:R3:W4:Y:S01]  /*7fb0*/  MUFU.EX2 R27, R214 ;  /* 0x000000d6001b7308 */ /* 0x0007220000000800 */
[----:B-1----:R-:W-:-:S07]  /*7fc0*/  FADD.FTZ R225, R32, -R228 ;  /* 0x800000e420e17221 */ /* 0x002fce0000010000 */
[----:B------:R1:W4:Y:S01]  /*7fd0*/  MUFU.EX2 R32, R223 ;  /* 0x000000df00207308 */ /* 0x0003220000000800 */
[----:B---3--:R-:W-:Y:S01]  /*7fe0*/  FFMA.FTZ R214, -R3, R3, 1 ;  /* 0x3f80000003d67423 */ /* 0x008fe20000010103 */
[----:B------:R-:W-:Y:S01]  /*7ff0*/  FFMA.FTZ R227, -R2, R2, 1 ;  /* 0x3f80000002e37423 */ /* 0x000fe20000010102 */
[----:B------:R3:W5:Y:S04]  /*8000*/  LDL.LU R3, [R1+0x28] ;  /* 0x0000280001037983 */ /* 0x0007680000300800 */
[----:B------:R3:W5:Y:S01]  /*8010*/  LDL.LU R2, [R1+0x24] ;  /* 0x0000240001027983 */ /* 0x0007620000300800 */
[----:B------:R-:W-:Y:S01]  /*8020*/  FMUL.FTZ R34, R91, R34 ;  /* 0x000000225b227220 */ /* 0x000fe20000410000 */
[----:B-1----:R-:W-:Y:S01]  /*8030*/  FMUL.FTZ R223, R117, R226 ;  /* 0x000000e275df7220 */ /* 0x002fe20000410000 */
[----:B------:R-:W-:Y:S01]  /*8040*/  FMUL.FTZ R232, R89, R232 ;  /* 0x000000e859e87220 */ /* 0x000fe20000410000 */
[----:B------:R1:W3:Y:S01]  /*8050*/  LDS R226, [R9+0x380] ;  /* 0x0003800009e27984 */ /* 0x0002e20000000800 */
[----:B--2---:R-:W-:Y:S01]  /*8060*/  FMUL.FTZ R72, R24, R38 ;  /* 0x0000002618487220 */ /* 0x004fe20000410000 */
[----:B------:R-:W-:Y:S01]  /*8070*/  FMUL.FTZ R223, R214, R223 ;  /* 0x000000dfd6df7220 */ /* 0x000fe20000410000 */
[----:B------:R-:W-:Y:S01]  /*8080*/  FMUL.FTZ R214, R227, R232 ;  /* 0x000000e8e3d67220 */ /* 0x000fe20000410000 */
[----:B------:R-:W-:-:S02]  /*8090*/  VIADD R232, R7, 0x4 ;  /* 0x0000000407e87836 */ /* 0x000fc40000000000 */
[----:B------:R-:W-:Y:S01]  /*80a0*/  FMUL.FTZ R35, R35, R36 ;  /* 0x0000002423237220 */ /* 0x000fe20000410000 */
[----:B------:R-:W-:Y:S02]  /*80b0*/  VIADD R228, R7, 0x10 ;  /* 0x0000001007e47836 */ /* 0x000fe40000000000 */
[----:B------:R-:W-:Y:S01]  /*80c0*/  FFMA.FTZ R36, -R76, R76, 1 ;  /* 0x3f8000004c247423 */ /* 0x000fe2000001014c */
[----:B-1----:R1:W-:Y:S01]  /*80d0*/  MUFU.EX2 R9, R213 ;  /* 0x000000d500097308 */ /* 0x0023e20000000800 */
[----:B------:R-:W-:Y:S01]  /*80e0*/  FMUL.FTZ R39, R97, R39 ;  /* 0x0000002761277220 */ /* 0x000fe20000410000 */
[----:B------:R-:W-:Y:S02]  /*80f0*/  VIADD R234, R7, 0x1c ;  /* 0x0000001c07ea7836 */ /* 0x000fe40000000000 */
[----:B------:R-:W-:Y:S01]  /*8100*/  FMUL.FTZ R30, R17, R30 ;  /* 0x0000001e111e7220 */ /* 0x000fe20000410000 */
[----:B------:R-:W-:Y:S01]  /*8110*/  FMUL.FTZ R37, R90, R37 ;  /* 0x000000255a257220 */ /* 0x000fe20000410000 */
[----:B------:R-:W-:Y:S01]  /*8120*/  FMUL.FTZ R36, R36, R39 ;  /* 0x0000002724247220 */ /* 0x000fe20000410000 */
[----:B------:R-:W-:Y:S01]  /*8130*/  FFMA.FTZ R39, -R77, R77, 1 ;  /* 0x3f8000004d277423 */ /* 0x000fe2000001014d */
[----:B------:R-:W2:Y:S01]  /*8140*/  MUFU.EX2 R17, R199 ;  /* 0x000000c700117308 */ /* 0x000ea20000000800 */
[----:B-1----:R-:W-:Y:S01]  /*8150*/  FMUL.FTZ R213, R237, R28 ;  /* 0x0000001cedd57220 */ /* 0x002fe20000410000 */
[----:B------:R-:W-:Y:S01]  /*8160*/  FMUL.FTZ R28, R13, R31 ;  /* 0x0000001f0d1c7220 */ /* 0x000fe20000410000 */
[----:B------:R-:W-:Y:S01]  /*8170*/  FMUL.FTZ R31, R235, R29 ;  /* 0x0000001deb1f7220 */ /* 0x000fe20000410000 */
[----:B------:R-:W-:-:S02]  /*8180*/  FMUL.FTZ R37, R74, R37 ;  /* 0x000000254a257220 */ /* 0x000fc40000410000 */
[----:B------:R-:W-:Y:S01]  /*8190*/  FMUL.FTZ R29, R18, R28 ;  /* 0x0000001c121d7220 */ /* 0x000fe20000410000 */
[----:B------:R-:W-:Y:S01]  /*81a0*/  FFMA.FTZ R28, -R21, R21, 1 ;  /* 0x3f800000151c7423 */ /* 0x000fe20000010115 */
[----:B------:R-:W-:Y:S01]  /*81b0*/  FMUL.FTZ R21, R14, R225 ;  /* 0x000000e10e157220 */ /* 0x000fe20000410000 */
[----:B------:R1:W2:Y:S03]  /*81c0*/  MUFU.EX2 R18, R198 ;  /* 0x000000c600127308 */ /* 0x0002a60000000800 */
[----:B------:R-:W-:Y:S01]  /*81d0*/  FMUL.FTZ R21, R19, R21 ;  /* 0x0000001513157220 */ /* 0x000fe20000410000 */
[----:B------:R-:W-:Y:S01]  /*81e0*/  FMUL.FTZ R19, R28, R34 ;  /* 0x000000221c137220 */ /* 0x000fe20000410000 */
[----:B------:R-:W-:-:S04]  /*81f0*/  FFMA.FTZ R34, -R75, R75, 1 ;  /* 0x3f8000004b227423 */ /* 0x000fc8000001014b */
[----:B------:R-:W-:Y:S01]  /*8200*/  FMUL.FTZ R34, R34, R72 ;  /* 0x0000004822227220 */ /* 0x000fe20000410000 */
[----:B---3--:R-:W3:Y:S04]  /*8210*/  SHFL.IDX PT, R73, R226, R230, 0x1f ;  /* 0x00001fe6e2497589 */ /* 0x008ee800000e0000 */
[----:B------:R-:W2:Y:S04]  /*8220*/  SHFL.IDX PT, R28, R226, R7, 0x1f ;  /* 0x00001f07e21c7589 */ /* 0x000ea800000e0000 */
[----:B------:R-:W2:Y:S04]  /*8230*/  SHFL.IDX PT, R38, R226, R232, 0x1f ;  /* 0x00001fe8e2267589 */ /* 0x000ea800000e0000 */
[----:B------:R-:W2:Y:S04]  /*8240*/  SHFL.IDX PT, R72, R226, R231, 0x1f ;  /* 0x00001fe7e2487589 */ /* 0x000ea800000e0000 */
[----:B------:R-:W2:Y:S04]  /*8250*/  SHFL.IDX PT, R75, R226, R228, 0x1f ;  /* 0x00001fe4e24b7589 */ /* 0x000ea800000e0000 */
[----:B-1----:R-:W1:Y:S01]  /*8260*/  SHFL.IDX PT, R198, R226, R229, 0x1f ;  /* 0x00001fe5e2c67589 */ /* 0x002e6200000e0000 */
[----:B---3--:R-:W-:-:S03]  /*8270*/  FADD.FTZ R47, R47, -R73 ;  /* 0x800000492f2f7221 */ /* 0x008fc60000010000 */
[----:B------:R-:W3:Y:S01]  /*8280*/  SHFL.IDX PT, R199, R226, R233, 0x1f ;  /* 0x00001fe9e2c77589 */ /* 0x000ee200000e0000 */
[----:B------:R-:W-:Y:S01]  /*8290*/  FADD.FTZ R45, R45, -R73 ;  /* 0x800000492d2d7221 */ /* 0x000fe20000010000 */
[----:B----4-:R-:W-:Y:S01]  /*82a0*/  FMUL.FTZ R47, R27, R47 ;  /* 0x0000002f1b2f7220 */ /* 0x010fe20000410000 */
[--C-:B--2---:R-:W-:Y:S01]  /*82b0*/  FADD.FTZ R40, R40, -R28.reuse ;  /* 0x8000001c28287221 */ /* 0x104fe20000010000 */
[----:B------:R-:W-:Y:S01]  /*82c0*/  FADD.FTZ R28, R42, -R28 ;  /* 0x8000001c2a1c7221 */ /* 0x000fe20000010000 */
[----:B------:R-:W2:Y:S01]  /*82d0*/  SHFL.IDX PT, R226, R226, R234, 0x1f ;  /* 0x00001feae2e27589 */ /* 0x000ea200000e0000 */
[----:B------:R-:W-:Y:S01]  /*82e0*/  FMUL.FTZ R47, R84, R47 ;  /* 0x0000002f542f7220 */ /* 0x000fe20000410000 */
[----:B------:R-:W-:Y:S01]  /*82f0*/  FADD.FTZ R41, R41, -R38 ;  /* 0x8000002629297221 */ /* 0x000fe20000010000 */
[----:B------:R-:W-:Y:S01]  /*8300*/  FMUL.FTZ R40, R12, R40 ;  /* 0x000000280c287220 */ /* 0x000fe20000410000 */
[----:B------:R-:W4:Y:S01]  /*8310*/  LDL R84, [R1+0x10] ;  /* 0x0000100001547983 */ /* 0x000f220000100800 */
[----:B------:R-:W-:Y:S01]  /*8320*/  FADD.FTZ R46, R46, -R72 ;  /* 0x800000482e2e7221 */ /* 0x000fe20000010000 */
[----:B------:R-:W-:Y:S01]  /*8330*/  FMUL.FTZ R41, R95, R41 ;  /* 0x000000295f297220 */ /* 0x000fe20000410000 */
[----:B------:R-:W-:Y:S01]  /*8340*/  FADD.FTZ R38, R43, -R38 ;  /* 0x800000262b267221 */ /* 0x000fe20000010000 */
[----:B------:R1:W2:Y:S01]  /*8350*/  LDS R42, [R10+0x380] ;  /* 0x000380000a2a7984 */ /* 0x0002a20000000800 */
[----:B------:R-:W-:Y:S01]  /*8360*/  FMUL.FTZ R39, R39, R40 ;  /* 0x0000002827277220 */ /* 0x000fe20000410000 */
[----:B------:R-:W-:Y:S01]  /*8370*/  FMUL.FTZ R40, R78, R41 ;  /* 0x000000294e287220 */ /* 0x000fe20000410000 */
[--C-:B------:R-:W-:Y:S01]  /*8380*/  FADD.FTZ R48, R48, -R75.reuse ;  /* 0x8000004b30307221 */ /* 0x100fe20000010000 */
[----:B------:R-:W-:Y:S01]  /*8390*/  FFMA.FTZ R41, -R83, R83, 1 ;  /* 0x3f80000053297423 */ /* 0x000fe20000010153 */
[----:B------:R-:W-:Y:S01]  /*83a0*/  FMUL.FTZ R46, R15, R46 ;  /* 0x0000002e0f2e7220 */ /* 0x000fe20000410000 */
[----:B------:R-:W-:Y:S01]  /*83b0*/  FMUL.FTZ R28, R94, R28 ;  /* 0x0000001c5e1c7220 */ /* 0x000fe20000410000 */
[----:B------:R-:W-:Y:S01]  /*83c0*/  FMUL.FTZ R43, R96, R38 ;  /* 0x00000026602b7220 */ /* 0x000fe20000410000 */
[----:B------:R-:W-:Y:S01]  /*83d0*/  FADD.FTZ R44, R44, -R72 ;  /* 0x800000482c2c7221 */ /* 0x000fe20000010000 */
[----:B------:R-:W-:Y:S01]  /*83e0*/  FMUL.FTZ R41, R41, R46 ;  /* 0x0000002e29297220 */ /* 0x000fe20000410000 */
[----:B------:R-:W-:Y:S01]  /*83f0*/  FMUL.FTZ R73, R32, R48 ;  /* 0x0000003020497220 */ /* 0x000fe20000410000 */
[----:B-1----:R-:W-:Y:S01]  /*8400*/  FMUL.FTZ R10, R79, R28 ;  /* 0x0000001c4f0a7220 */ /* 0x002fe20000410000 */
[----:B------:R-:W-:Y:S01]  /*8410*/  FMUL.FTZ R38, R80, R43 ;  /* 0x0000002b50267220 */ /* 0x000fe20000410000 */
[----:B------:R-:W-:Y:S01]  /*8420*/  FFMA.FTZ R46, -R194, R194, 1 ;  /* 0x3f800000c22e7423 */ /* 0x000fe200000101c2 */
[----:B------:R-:W-:Y:S01]  /*8430*/  FFMA.FTZ R43, -R81, R81, 1 ;  /* 0x3f800000512b7423 */ /* 0x000fe20000010151 */
[----:B------:R-:W-:Y:S01]  /*8440*/  FMUL.FTZ R28, R11, R44 ;  /* 0x0000002c0b1c7220 */ /* 0x000fe20000410000 */
[----:B------:R-:W-:Y:S01]  /*8450*/  FADD.FTZ R49, R49, -R198 ;  /* 0x800000c631317221 */ /* 0x000fe20000010000 */
[----:B------:R-:W-:Y:S01]  /*8460*/  FMUL.FTZ R46, R46, R73 ;  /* 0x000000492e2e7220 */ /* 0x000fe20000410000 */
[----:B------:R-:W-:Y:S01]  /*8470*/  FADD.FTZ R50, R50, -R75 ;  /* 0x8000004b32327221 */ /* 0x000fe20000010000 */
[----:B------:R-:W-:Y:S01]  /*8480*/  FMUL.FTZ R43, R43, R28 ;  /* 0x0000001c2b2b7220 */ /* 0x000fe20000410000 */
[----:B------:R-:W-:Y:S01]  /*8490*/  FMUL.FTZ R28, R17, R49 ;  /* 0x00000031111c7220 */ /* 0x000fe20000410000 */
[--C-:B---3--:R-:W-:Y:S01]  /*84a0*/  FADD.FTZ R54, R54, -R199.reuse ;  /* 0x800000c736367221 */ /* 0x108fe20000010000 */
[--C-:B--2---:R-:W-:Y:S01]  /*84b0*/  FADD.FTZ R53, R53, -R226.reuse ;  /* 0x800000e235357221 */ /* 0x104fe20000010000 */
[----:B------:R-:W-:Y:S01]  /*84c0*/  FADD.FTZ R55, R55, -R226 ;  /* 0x800000e237377221 */ /* 0x000fe20000010000 */
[----:B------:R-:W-:Y:S01]  /*84d0*/  FMUL.FTZ R49, R195, R28 ;  /* 0x0000001cc3317220 */ /* 0x000fe20000410000 */
[----:B------:R-:W-:Y:S01]  /*84e0*/  FADD.FTZ R51, R51, -R198 ;  /* 0x800000c633337221 */ /* 0x000fe20000010000 */
[----:B------:R-:W1:Y:S01]  /*84f0*/  MUFU.EX2 R221, R221 ;  /* 0x000000dd00dd7308 */ /* 0x000e620000000800 */
[----:B------:R-:W-:Y:S01]  /*8500*/  FFMA.FTZ R48, -R99, R99, 1 ;  /* 0x3f80000063307423 */ /* 0x000fe20000010163 */
[----:B------:R-:W-:Y:S01]  /*8510*/  FFMA.FTZ R44, -R82, R82, 1 ;  /* 0x3f800000522c7423 */ /* 0x000fe20000010152 */
[----:B------:R-:W-:Y:S01]  /*8520*/  FMUL.FTZ R45, R25, R45 ;  /* 0x0000002d192d7220 */ /* 0x000fe20000410000 */
[----:B------:R-:W-:Y:S01]  /*8530*/  FADD.FTZ R52, R52, -R199 ;  /* 0x800000c734347221 */ /* 0x000fe20000010000 */
[----:B------:R-:W2:Y:S04]  /*8540*/  SHFL.IDX PT, R79, R42, R7, 0x1f ;  /* 0x00001f072a4f7589 */ /* 0x000ea800000e0000 */
[----:B------:R-:W3:Y:S04]  /*8550*/  SHFL.IDX PT, R76, R42, R232, 0x1f ;  /* 0x00001fe82a4c7589 */ /* 0x000ee800000e0000 */
[----:B------:R-:W1:Y:S04]  /*8560*/  SHFL.IDX PT, R74, R42, R230, 0x1f ;  /* 0x00001fe62a4a7589 */ /* 0x000e6800000e0000 */
[----:B------:R-:W1:Y:S04]  /*8570*/  SHFL.IDX PT, R77, R42, R231, 0x1f ;  /* 0x00001fe72a4d7589 */ /* 0x000e6800000e0000 */
[----:B------:R-:W1:Y:S04]  /*8580*/  SHFL.IDX PT, R73, R42, R233, 0x1f ;  /* 0x00001fe92a497589 */ /* 0x000e6800000e0000 */
[----:B------:R-:W1:Y:S04]  /*8590*/  SHFL.IDX PT, R75, R42, R228, 0x1f ;  /* 0x00001fe42a4b7589 */ /* 0x000e6800000e0000 */
[----:B------:R-:W-:Y:S01]  /*85a0*/  SHFL.IDX PT, R72, R42, R234, 0x1f ;  /* 0x00001fea2a487589 */ /* 0x000fe200000e0000 */
[----:B------:R-:W-:Y:S01]  /*85b0*/  FMUL.FTZ R83, R201, R54 ;  /* 0x00000036c9537220 */ /* 0x000fe20000410000 */
[----:B------:R-:W-:Y:S01]  /*85c0*/  MUFU.EX2 R220, R220 ;  /* 0x000000dc00dc7308 */ /* 0x000fe20000000800 */
[----:B------:R-:W-:Y:S01]  /*85d0*/  FMUL.FTZ R50, R9, R50 ;  /* 0x0000003209327220 */ /* 0x000fe20000410000 */
[----:B------:R1:W1:Y:S01]  /*85e0*/  SHFL.IDX PT, R28, R42, R229, 0x1f ;  /* 0x00001fe52a1c7589 */ /* 0x00026200000e0000 */
[----:B------:R-:W-:Y:S01]  /*85f0*/  FMUL.FTZ R54, R210, R53 ;  /* 0x00000035d2367220 */ /* 0x000fe20000410000 */
[----:B------:R-:W-:Y:S01]  /*8600*/  FMUL.FTZ R78, R209, R55 ;  /* 0x00000037d14e7220 */ /* 0x000fe20000410000 */
[----:B------:R-:W-:Y:S01]  /*8610*/  FMUL.FTZ R51, R18, R51 ;  /* 0x0000003312337220 */ /* 0x000fe20000410000 */
[----:B------:R-:W-:Y:S01]  /*8620*/  FMUL.FTZ R44, R44, R45 ;  /* 0x0000002d2c2c7220 */ /* 0x000fe20000410000 */
[----:B------:R-:W-:Y:S01]  /*8630*/  FMUL.FTZ R53, R101, R54 ;  /* 0x0000003665357220 */ /* 0x000fe20000410000 */
[--C-:B--2---:R-:W-:Y:S01]  /*8640*/  FADD.FTZ R54, R56, -R79.reuse ;  /* 0x8000004f38367221 */ /* 0x104fe20000010000 */
[--C-:B---3--:R-:W-:Y:S01]  /*8650*/  FADD.FTZ R56, R57, -R76.reuse ;  /* 0x8000004c39387221 */ /* 0x108fe20000010000 */
[----:B------:R-:W-:Y:S01]  /*8660*/  FADD.FTZ R55, R58, -R79 ;  /* 0x8000004f3a377221 */ /* 0x000fe20000010000 */
[----:B------:R-:W-:Y:S01]  /*8670*/  FADD.FTZ R59, R59, -R76 ;  /* 0x8000004c3b3b7221 */ /* 0x000fe20000010000 */
[----:B-1----:R-:W1:Y:S01]  /*8680*/  MUFU.EX2 R42, R216 ;  /* 0x000000d8002a7308 */ /* 0x002e620000000800 */
[--C-:B------:R-:W-:Y:S01]  /*8690*/  FADD.FTZ R58, R61, -R74.reuse ;  /* 0x8000004a3d3a7221 */ /* 0x100fe20000010000 */
[----:B------:R-:W-:Y:S01]  /*86a0*/  FADD.FTZ R60, R60, -R77 ;  /* 0x8000004d3c3c7221 */ /* 0x000fe20000010000 */
[--C-:B------:R-:W-:Y:S01]  /*86b0*/  FADD.FTZ R57, R68, -R73.reuse ;  /* 0x8000004944397221 */ /* 0x100fe20000010000 */
[----:B------:R-:W-:Y:S01]  /*86c0*/  FADD.FTZ R70, R70, -R73 ;  /* 0x8000004946467221 */ /* 0x000fe20000010000 */
[----:B------:R-:W-:Y:S01]  /*86d0*/  FADD.FTZ R77, R62, -R77 ;  /* 0x8000004d3e4d7221 */ /* 0x000fe20000010000 */
[----:B------:R-:W-:Y:S01]  /*86e0*/  FFMA.FTZ R73, -R105, R105, 1 ;  /* 0x3f80000069497423 */ /* 0x000fe20000010169 */
[----:B------:R-:W-:Y:S01]  /*86f0*/  FMUL.FTZ R56, R205, R56 ;  /* 0x00000038cd387220 */ /* 0x000fe20000410000 */
[----:B------:R-:W-:Y:S01]  /*8700*/  FMUL.FTZ R48, R48, R51 ;  /* 0x0000003330307220 */ /* 0x000fe20000410000 */
[----:B------:R-:W-:Y:S01]  /*8710*/  FADD.FTZ R63, R63, -R74 ;  /* 0x8000004a3f3f7221 */ /* 0x000fe20000010000 */
[----:B------:R-:W-:Y:S01]  /*8720*/  FMUL.FTZ R62, R212, R59 ;  /* 0x0000003bd43e7220 */ /* 0x000fe20000410000 */
[----:B------:R-:W-:Y:S01]  /*8730*/  FFMA.FTZ R51, -R103, R103, 1 ;  /* 0x3f80000067337423 */ /* 0x000fe20000010167 */
[----:B------:R-:W-:Y:S01]  /*8740*/  FFMA.FTZ R76, -R109, R109, 1 ;  /* 0x3f8000006d4c7423 */ /* 0x000fe2000001016d */
[----:B------:R-:W-:Y:S01]  /*8750*/  FMUL.FTZ R59, R207, R58 ;  /* 0x0000003acf3b7220 */ /* 0x000fe20000410000 */
[--C-:B------:R-:W-:Y:S01]  /*8760*/  FADD.FTZ R64, R64, -R75.reuse ;  /* 0x8000004b40407221 */ /* 0x100fe20000010000 */
[----:B------:R-:W-:Y:S01]  /*8770*/  FMUL.FTZ R73, R73, R56 ;  /* 0x0000003849497220 */ /* 0x000fe20000410000 */
[----:B------:R-:W-:Y:S01]  /*8780*/  FFMA.FTZ R74, -R110, R110, 1 ;  /* 0x3f8000006e4a7423 */ /* 0x000fe2000001016e */
[----:B------:R-:W-:Y:S01]  /*8790*/  FMUL.FTZ R77, R208, R77 ;  /* 0x0000004dd04d7220 */ /* 0x000fe20000410000 */
[----:B------:R-:W-:Y:S01]  /*87a0*/  FMUL.FTZ R56, R204, R63 ;  /* 0x0000003fcc387220 */ /* 0x000fe20000410000 */
[----:B------:R-:W-:Y:S01]  /*87b0*/  FFMA.FTZ R45, -R98, R98, 1 ;  /* 0x3f800000622d7423 */ /* 0x000fe20000010162 */
[----:B------:R-:W-:Y:S01]  /*87c0*/  FMUL.FTZ R51, R51, R78 ;  /* 0x0000004e33337220 */ /* 0x000fe20000410000 */
[--C-:B------:R-:W-:Y:S01]  /*87d0*/  FADD.FTZ R65, R65, -R28.reuse ;  /* 0x8000001c41417221 */ /* 0x100fe20000010000 */
[----:B------:R-:W-:Y:S01]  /*87e0*/  FMUL.FTZ R76, R76, R59 ;  /* 0x0000003b4c4c7220 */ /* 0x000fe20000410000 */
[----:B------:R-:W-:Y:S01]  /*87f0*/  FADD.FTZ R67, R67, -R28 ;  /* 0x8000001c43437221 */ /* 0x000fe20000010000 */
[----:B------:R-:W-:Y:S01]  /*8800*/  FFMA.FTZ R78, -R112, R112, 1 ;  /* 0x3f800000704e7423 */ /* 0x000fe20000010170 */
[----:B------:R-:W-:Y:S01]  /*8810*/  FMUL.FTZ R59, R219, R64 ;  /* 0x00000040db3b7220 */ /* 0x000fe20000410000 */
[----:B------:R-:W-:Y:S01]  /*8820*/  FMUL.FTZ R81, R200, R52 ;  /* 0x00000034c8517220 */ /* 0x000fe20000410000 */
[--C-:B------:R-:W-:Y:S01]  /*8830*/  FADD.FTZ R28, R69, -R72.reuse ;  /* 0x80000048451c7221 */ /* 0x100fe20000010000 */
[----:B------:R-:W-:Y:S01]  /*8840*/  FMUL.FTZ R74, R74, R77 ;  /* 0x0000004d4a4a7220 */ /* 0x000fe20000410000 */
[----:B------:R-:W-:Y:S01]  /*8850*/  FADD.FTZ R66, R66, -R75 ;  /* 0x8000004b42427221 */ /* 0x000fe20000010000 */
[----:B------:R-:W-:Y:S01]  /*8860*/  FADD.FTZ R71, R71, -R72 ;  /* 0x8000004847477221 */ /* 0x000fe20000010000 */
        /* <DEDUP_REMOVED lines=14> */
[----:B------:R-:W-:Y:S01]  /*8950*/  FFMA.FTZ R79, -R114, R114, 1 ;  /* 0x3f800000724f7423 */ /* 0x000fe20000010172 */
[----:B------:R-:W-:Y:S01]  /*8960*/  FFMA.FTZ R81, -R113, R113, 1 ;  /* 0x3f80000071517423 */ /* 0x000fe20000010171 */
[----:B------:R-:W-:Y:S01]  /*8970*/  FFMA.FTZ R80, -R115, R115, 1 ;  /* 0x3f80000073507423 */ /* 0x000fe20000010173 */
[----:B------:R-:W-:Y:S01]  /*8980*/  FMUL.FTZ R66, R217, R66 ;  /* 0x00000042d9427220 */ /* 0x000fe20000410000 */
        /* <DEDUP_REMOVED lines=266> */
.L_x_3035:
        /* <DEDUP_REMOVED lines=43> */
[----:B-----5:R2:W-:Y:S04]  /*9ce0*/  STS.128 [R2+0x8000], R40 ;  /* 0x0080002802007388 */ /* 0x0205e80000000c00 */
        /* <DEDUP_REMOVED lines=14> */
.L_x_3036:
[----:B------:R-:W-:Y:S01]  /*9dd0*/  UIADD3 UR45, UR45, 0x1, URZ ;  /* 0x000000012d2d7890 */ /* 0x000fe2000fffe03f */
[----:B------:R-:W-:Y:S02]  /*9de0*/  VIADD R5, R5, 0x26820 ;  /* 0x0002682005057836 */ /* 0x000fe40000000000 */
[----:B------:R-:W-:Y:S01]  /*9df0*/  VIADD R0, R0, 0x1 ;  /* 0x0000000100007836 */ /* 0x000fe20000000000 */
[----:B------:R-:W-:Y:S02]  /*9e00*/  UISETP.GE.AND UP0, UPT, UR45, UR44, UPT ;  /* 0x0000002c2d00728c */ /* 0x000fe4000bf06270 */
[----:B------:R-:W-:Y:S02]  /*9e10*/  PRMT R5, RZ, 0x654, R5 ;  /* 0x00000654ff057816 */ /* 0x000fe40000000005 */
[C---:B------:R-:W-:Y:S02]  /*9e20*/  ISETP.NE.AND P0, PT, R0.reuse, 0x2, PT ;  /* 0x000000020000780c */ /* 0x040fe40003f05270 */
[----:B------:R-:W-:Y:S01]  /*9e30*/  PLOP3.LUT P1, PT, PT, PT, UP0, 0x80, 0x0 ;  /* 0x000000000000781c */ /* 0x000fe20003f2f008 */
[----:B------:R1:W-:Y:S01]  /*9e40*/  SYNCS.ARRIVE.TRANS64.RED.A1T0 RZ, [R5+URZ], RZ ;  /* 0x000000ff05ff79a7 */ /* 0x0003e2000810043f */
[----:B------:R-:W-:-:S02]  /*9e50*/  SEL R0, R0, RZ, P0 ;  /* 0x000000ff00007207 */ /* 0x000fc40000000000 */
[----:B-1----:R-:W-:-:S04]  /*9e60*/  SEL R5, RZ, 0x1, P0 ;  /* 0x00000001ff057807 */ /* 0x002fc80000000000 */
[----:B------:R-:W-:-:S05]  /*9e70*/  LOP3.LUT R4, R4, R5, RZ, 0x3c, !PT ;  /* 0x0000000504047212 */ /* 0x000fca00078e3cff */
[----:B------:R-:W-:Y:S05]  /*9e80*/  @!P1 BRA `(.L_x_3037) ;  /* 0xffffffc400389947 */ /* 0x000fea000383ffff */
.L_x_3026:
        /* <DEDUP_REMOVED lines=34> */
.L_x_3006:
[----:B------:R-:W-:Y:S05]  /*a0b0*/  @P0 BRA `(.L_x_3038) ;  /* 0x0000001000ac0947 */ /* 0x000fea0003800000 */
[----:B------:R-:W1:Y:S01]  /*a0c0*/  S2R R0, SR_TID.X ;  /* 0x0000000000007919 */ /* 0x000e620000002100 */
[----:B------:R-:W3:Y:S01]  /*a0d0*/  S2UR UR5, SR_CgaCtaId ;  /* 0x00000000000579c3 */ /* 0x000ee20000008800 */
[----:B------:R-:W-:Y:S01]  /*a0e0*/  UMOV UR4, 0x400 ;  /* 0x0000040000047882 */ /* 0x000fe20000000000 */
[----:B------:R-:W-:-:S06]  /*a0f0*/  F2FP.BF16.F32.PACK_AB R152, R153, R152 ;  /* 0x000000989998723e */ /* 0x000fcc00000010ff */
[----:B------:R-:W-:Y:S01]  /*a100*/  BAR.SYNC.DEFER_BLOCKING 0x1, 0x100 ;  /* 0x0044000000007b1d */ /* 0x000fe20000010000 */
[----:B------:R-:W-:Y:S02]  /*a110*/  F2FP.BF16.F32.PACK_AB R153, R155, R154 ;  /* 0x0000009a9b99723e */ /* 0x000fe400000010ff */
[----:B------:R-:W-:Y:S02]  /*a120*/  F2FP.BF16.F32.PACK_AB R160, R161, R160 ;  /* 0x000000a0a1a0723e */ /* 0x000fe400000010ff */
[----:B------:R-:W-:Y:S01]  /*a130*/  F2FP.BF16.F32.PACK_AB R154, R157, R156 ;  /* 0x0000009c9d9a723e */ /* 0x000fe200000010ff */
[----:B------:R-:W-:Y:S01]  /*a140*/  ULDC.64 UR8, c[0x0][0x878] ;  /* 0x00021e0000087ab9 */ /* 0x000fe20000000a00 */
[----:B------:R-:W-:Y:S01]  /*a150*/  F2FP.BF16.F32.PACK_AB R155, R159, R158 ;  /* 0x0000009e9f9b723e */ /* 0x000fe200000010ff */
[----:B------:R-:W-:Y:S01]  /*a160*/  UISETP.NE.U32.AND UP0, UPT, UR8, URZ, UPT ;  /* 0x0000003f0800728c */ /* 0x000fe2000bf05070 */
[----:B------:R-:W-:Y:S02]  /*a170*/  F2FP.BF16.F32.PACK_AB R161, R163, R162 ;  /* 0x000000a2a3a1723e */ /* 0x000fe400000010ff */
[----:B------:R-:W-:Y:S01]  /*a180*/  F2FP.BF16.F32.PACK_AB R168, R169, R168 ;  /* 0x000000a8a9a8723e */ /* 0x000fe200000010ff */
[----:B------:R-:W-:Y:S01]  /*a190*/  UISETP.NE.AND.EX UP0, UPT, UR9, URZ, UPT, UP0 ;  /* 0x0000003f0900728c */ /* 0x000fe2000bf05300 */
[----:B------:R-:W-:-:S02]  /*a1a0*/  F2FP.BF16.F32.PACK_AB R162, R165, R164 ;  /* 0x000000a4a5a2723e */ /* 0x000fc400000010ff */
        /* <DEDUP_REMOVED lines=8> */
[----:B-1----:R-:W-:Y:S02]  /*a230*/  IADD3 R13, R0, -0x80, RZ ;  /* 0xffffff80000d7810 */ /* 0x002fe40007ffe0ff */
[----:B------:R-:W-:Y:S02]  /*a240*/  F2FP.BF16.F32.PACK_AB R120, R121, R120 ;  /* 0x000000787978723e */ /* 0x000fe400000010ff */
[----:B--2---:R-:W-:Y:S02]  /*a250*/  SHF.R.S32.HI R10, RZ, 0x1f, R13 ;  /* 0x0000001fff0a7819 */ /* 0x004fe4000001140d */
        /* <DEDUP_REMOVED lines=21> */
[----:B------:R-:W-:Y:S01]  /*a3b0*/  R2P PR, R5, 0x6 ;  /* 0x0000000605007804 */ /* 0x000fe20000000000 */
[----:B------:R-:W-:Y:S01]  /*a3c0*/  IMAD.MOV.U32 R5, RZ, RZ, 0x40 ;  /* 0x00000040ff057424 */ /* 0x000fe200078e00ff */
[----:B------:R-:W-:Y:S02]  /*a3d0*/  LOP3.LUT R0, R0, 0x1c0, RZ, 0xc0, !PT ;  /* 0x000001c000007812 */ /* 0x000fe400078ec0ff */
[----:B------:R-:W-:Y:S02]  /*a3e0*/  F2FP.BF16.F32.PACK_AB R131, R135, R134 ;  /* 0x000000868783723e */ /* 0x000fe400000010ff */
[----:B------:R-:W-:-:S02]  /*a3f0*/  LOP3.LUT R7, R0, 0x8, R7, 0xf8, !PT ;  /* 0x0000000800077812 */ /* 0x000fc400078ef807 */
[----:B------:R-:W-:Y:S01]  /*a400*/  SHF.R.U32.HI R2, RZ, 0x3, R0 ;  /* 0x00000003ff027819 */ /* 0x000fe20000011600 */
[----:B------:R-:W-:Y:S01]  /*a410*/  IMAD.SHL.U32 R0, R4, 0x20, RZ ;  /* 0x0000002004007824 */ /* 0x000fe200078e00ff */
[----:B------:R-:W-:Y:S02]  /*a420*/  SEL R5, R5, 0xffffffc0, !P2 ;  /* 0xffffffc005057807 */ /* 0x000fe40005000000 */
[----:B------:R-:W-:Y:S02]  /*a430*/  LOP3.LUT R2, R7, R2, RZ, 0x3c, !PT ;  /* 0x0000000207027212 */ /* 0x000fe400078e3cff */
[----:B------:R-:W-:Y:S02]  /*a440*/  LOP3.LUT R0, R0, 0x7ffffc00, RZ, 0xc0, !PT ;  /* 0x7ffffc0000007812 */ /* 0x000fe400078ec0ff */
[----:B------:R-:W-:Y:S02]  /*a450*/  F2FP.BF16.F32.PACK_AB R137, R139, R138 ;  /* 0x0000008a8b89723e */ /* 0x000fe400000010ff */
[----:B------:R-:W-:-:S02]  /*a460*/  IADD3 R0, R2, R3, R0 ;  /* 0x0000000302007210 */ /* 0x000fc40007ffe000 */
[----:B------:R-:W-:Y:S02]  /*a470*/  MOV R3, 0x20 ;  /* 0x0000002000037802 */ /* 0x000fe40000000f00 */
        /* <DEDUP_REMOVED lines=15> */
[----:B------:R-:W-:Y:S02]  /*a570*/  ISETP.NE.U32.AND P4, PT, RZ, UR4, PT ;  /* 0x00000004ff007c0c */ /* 0x000fe4000bf85070 */
[----:B------:R-:W-:Y:S01]  /*a580*/  PLOP3.LUT P1, PT, PT, PT, UP0, 0x80, 0x0 ;  /* 0x000000000000781c */ /* 0x000fe20003f2f008 */
[----:B------:R1:W-:Y:S01]  /*a590*/  STSM.16.M88.4 [R0], R120 ;  /* 0x0000007800007844 */ /* 0x0003e20000000200 */
[----:B------:R-:W-:Y:S01]  /*a5a0*/  ISETP.NE.AND.EX P4, PT, RZ, UR5, PT, P4 ;  /* 0x00000005ff007c0c */ /* 0x000fe2000bf85340 */
[----:B------:R-:W-:-:S02]  /*a5b0*/  ULDC.64 UR4, c[0x0][0x870] ;  /* 0x00021c0000047ab9 */ /* 0x000fc40000000a00 */
[----:B------:R2:W-:Y:S01]  /*a5c0*/  STSM.16.M88.4 [R2+-0x4000], R128 ;  /* 0xffc0008002007844 */ /* 0x0005e20000000200 */
[----:B------:R-:W-:-:S03]  /*a5d0*/  UIMAD.WIDE UR4, UR41, 0x4, UR4 ;  /* 0x00000004290478a5 */ /* 0x000fc6000f8e0204 */
[----:B------:R-:W-:Y:S03]  /*a5e0*/  STSM.16.M88.4 [R8+-0x4000], R136 ;  /* 0xffc0008808007844 */ /* 0x000fe60000000200 */
[----:B------:R-:W-:Y:S01]  /*a5f0*/  MOV R4, UR4 ;  /* 0x0000000400047c02 */ /* 0x000fe20008000f00 */
[----:B------:R3:W-:Y:S01]  /*a600*/  STSM.16.M88.4 [R3+-0x4000], R144 ;  /* 0xffc0009003007844 */ /* 0x0007e20000000200 */
[----:B------:R-:W-:Y:S01]  /*a610*/  IMAD.U32 R5, RZ, RZ, UR5 ;  /* 0x00000005ff057e24 */ /* 0x000fe2000f8e00ff */
[----:B------:R-:W-:Y:S01]  /*a620*/  @UP0 ULDC.64 UR4, c[0x0][0x878] ;  /* 0x00021e0000040ab9 */ /* 0x000fe20000000a00 */
[----:B------:R-:W-:Y:S01]  /*a630*/  BAR.SYNC.DEFER_BLOCKING 0x1, 0x100 ;  /* 0x0044000000007b1d */ /* 0x000fe20000010000 */
[----:B------:R-:W-:-:S06]  /*a640*/  @UP0 UIMAD.WIDE UR4, UR41, 0x4, UR4 ;  /* 0x00000004290408a5 */ /* 0x000fcc000f8e0204 */
[----:B------:R-:W-:Y:S01]  /*a650*/  IMAD.U32 R6, RZ, RZ, UR4 ;  /* 0x00000004ff067e24 */ /* 0x000fe2000f8e00ff */
[----:B------:R-:W-:Y:S01]  /*a660*/  MOV R7, UR5 ;  /* 0x0000000500077c02 */ /* 0x000fe20008000f00 */
[----:B------:R-:W4:Y:S04]  /*a670*/  @P4 LDG.E R9, desc[UR38][R4.64] ;  /* 0x0000002604094981 */ /* 0x000f28000c1e1900 */
[----:B------:R5:W4:Y:S01]  /*a680*/  @P1 LDG.E R6, desc[UR38][R6.64] ;  /* 0x0000002606061981 */ /* 0x000b22000c1e1900 */
[----:B------:R-:W-:Y:S01]  /*a690*/  LEA.HI R19, R10, R13, RZ, 0x3 ;  /* 0x0000000d0a137211 */ /* 0x000fe200078f18ff */
[----:B------:R-:W-:-:S03]  /*a6a0*/  ULDC UR4, c[0x0][0x808] ;  /* 0x0002020000047ab9 */ /* 0x000fc60000000800 */
[----:B-1----:R-:W-:Y:S02]  /*a6b0*/  LOP3.LUT R0, R19, 0x1ffffff8, RZ, 0xc0, !PT ;  /* 0x1ffffff813007812 */ /* 0x002fe400078ec0ff */
[----:B------:R-:W-:-:S03]  /*a6c0*/  SHF.R.S32.HI R19, RZ, 0x3, R19 ;  /* 0x00000003ff137819 */ /* 0x000fc60000011413 */
[----:B------:R-:W-:Y:S01]  /*a6d0*/  IMAD.IADD R0, R13, 0x1, -R0 ;  /* 0x000000010d007824 */ /* 0x000fe200078e0a00 */
[----:B-----5:R-:W-:Y:S01]  /*a6e0*/  LEA.HI R7, R10, R13, RZ, 0x6 ;  /* 0x0000000d0a077211 */ /* 0x020fe200078f30ff */
[----:B--2---:R-:W-:-:S03]  /*a6f0*/  IMAD.SHL.U32 R2, R19, 0x40, RZ ;  /* 0x0000004013027824 */ /* 0x004fc600078e00ff */
[----:B------:R-:W-:Y:S01]  /*a700*/  SHF.L.U32 R20, R0, 0x3, RZ ;  /* 0x0000000300147819 */ /* 0x000fe200000006ff */
[----:B------:R-:W-:Y:S01]  /*a710*/  IMAD.SHL.U32 R7, R7, 0x8, RZ ;  /* 0x0000000807077824 */ /* 0x000fe200078e00ff */
[----:B------:R-:W-:Y:S02]  /*a720*/  LOP3.LUT R11, R2, 0x1c0, RZ, 0xc0, !PT ;  /* 0x000001c0020b7812 */ /* 0x000fe400078ec0ff */
[----:B---3--:R-:W-:Y:S02]  /*a730*/  CS2R R2, SRZ ;  /* 0x0000000000027805 */ /* 0x008fe4000001ff00 */
[----:B------:R-:W-:Y:S02]  /*a740*/  LOP3.LUT R0, R11, 0x38, R20, 0xf8, !PT ;  /* 0x000000380b007812 */ /* 0x000fe400078ef814 */
[----:B------:R-:W-:-:S04]  /*a750*/  SHF.R.U32.HI R11, RZ, 0x3, R11 ;  /* 0x00000003ff0b7819 */ /* 0x000fc8000001160b */
[----:B------:R-:W-:-:S04]  /*a760*/  LOP3.LUT R0, R0, R11, RZ, 0x3c, !PT ;  /* 0x0000000b00007212 */ /* 0x000fc800078e3cff */
[----:B------:R-:W-:Y:S01]  /*a770*/  LOP3.LUT R0, R0, 0x7ffffe00, R7, 0xf8, !PT ;  /* 0x7ffffe0000007812 */ /* 0x000fe200078ef807 */
[--C-:B----4-:R-:W-:Y:S01]  /*a780*/  @P4 IMAD.MOV.U32 R2, RZ, RZ, R9.reuse ;  /* 0x000000ffff024224 */ /* 0x110fe200078e0009 */
[----:B------:R-:W-:Y:S02]  /*a790*/  @P4 SHF.R.S32.HI R3, RZ, 0x1f, R9 ;  /* 0x0000001fff034819 */ /* 0x000fe40000011409 */
[----:B------:R-:W-:Y:S02]  /*a7a0*/  @P1 R2UR UR4, R6 ;  /* 0x00000000060412ca */ /* 0x000fe400000e0000 */
[----:B------:R-:W-:Y:S01]  /*a7b0*/  IADD3 R16, P0, R19, R2, RZ ;  /* 0x0000000213107210 */ /* 0x000fe20007f1e0ff */
[----:B------:R-:W-:-:S12]  /*a7c0*/  @P1 BRA `(.L_x_3039) ;  /* 0x0000000000181947 */ /* 0x000fd80003800000 */
[----:B------:R-:W-:Y:S05]  /*a7d0*/  @!P4 BRA `(.L_x_3039) ;  /* 0x000000000014c947 */ /* 0x000fea0003800000 */
[----:B------:R-:W2:Y:S04]  /*a7e0*/  LDG.E R7, desc[UR38][R4.64] ;  /* 0x0000002604077981 */ /* 0x000ea8000c1e1900 */
[----:B------:R-:W3:Y:S01]  /*a7f0*/  LDG.E R6, desc[UR38][R4.64+0x4] ;  /* 0x0000042604067981 */ /* 0x000ee2000c1e1900 */
[----:B--2---:R-:W-:Y:S02]  /*a800*/  R2UR UR5, R7 ;  /* 0x00000000070572ca */ /* 0x004fe400000e0000 */
[----:B---3--:R-:W-:-:S13]  /*a810*/  R2UR UR4, R6 ;  /* 0x00000000060472ca */ /* 0x008fda00000e0000 */
[----:B------:R-:W-:-:S12]  /*a820*/  UIADD3 UR4, -UR5, UR4, URZ ;  /* 0x0000000405047290 */ /* 0x000fd8000fffe13f */
.L_x_3039:
[----:B------:R-:W-:Y:S01]  /*a830*/  LEA R0, R0, UR6, 0x1 ;  /* 0x0000000600007c11 */ /* 0x000fe2000f8e08ff */
[----:B------:R-:W1:Y:S01]  /*a840*/  LDC R31, c[0x0][0x83c] ;  /* 0x00020f00ff1f7b82 */ /* 0x000e620000000800 */
[----:B------:R-:W-:Y:S01]  /*a850*/  UIMAD UR4, UR37, -0x80, UR4 ;  /* 0xffffff80250478a4 */ /* 0x000fe2000f8e0204 */
[C---:B------:R-:W-:Y:S01]  /*a860*/  VIADD R2, R19.reuse, 0x20 ;  /* 0x0000002013027836 */ /* 0x040fe20000000000 */
[----:B------:R-:W-:Y:S01]  /*a870*/  USHF.R.S32.HI UR5, URZ, 0x1f, UR41 ;  /* 0x0000001f3f057899 */ /* 0x000fe20008011429 */
[----:B------:R2:W3:Y:S01]  /*a880*/  LDS.128 R12, [R0+0x1000] ;  /* 0x00100000000c7984 */ /* 0x0004e20000000c00 */
[----:B------:R-:W-:Y:S01]  /*a890*/  ULDC.64 UR6, c[0x0][0x850] ;  /* 0x0002140000067ab9 */ /* 0x000fe20000000a00 */
[C---:B------:R-:W-:Y:S01]  /*a8a0*/  LEA.HI.X.SX32 R17, R19.reuse, R3, 0x1, P0 ;  /* 0x0000000313117211 */ /* 0x040fe200000f0eff */
[----:B------:R-:W-:Y:S01]  /*a8b0*/  IMAD.U32 R3, RZ, RZ, UR6 ;  /* 0x00000006ff037e24 */ /* 0x000fe2000f8e00ff */
[----:B------:R2:W4:Y:S01]  /*a8c0*/  LDS.128 R8, [R0+0x2000] ;  /* 0x0020000000087984 */ /* 0x0005220000000c00 */
[----:B------:R-:W-:Y:S01]  /*a8d0*/  MOV R22, UR4 ;  /* 0x0000000400167c02 */ /* 0x000fe20008000f00 */
[----:B------:R-:W-:Y:S01]  /*a8e0*/  UIMAD UR4, UR46, UR6, URZ ;  /* 0x000000062e0472a4 */ /* 0x000fe2000f8e023f */
[--C-:B------:R-:W-:Y:S01]  /*a8f0*/  SHF.R.S32.HI R21, RZ, 0x1f, R20.reuse ;  /* 0x0000001fff157819 */ /* 0x100fe20000011414 */
[----:B------:R2:W2:Y:S01]  /*a900*/  LDS.128 R4, [R0+0x3000] ;  /* 0x0030000000047984 */ /* 0x0004a20000000c00 */
[----:B------:R-:W-:Y:S01]  /*a910*/  VIMNMX R22, R22, 0x80, PT ;  /* 0x0000008016167848 */ /* 0x000fe20003fe0100 */
[----:B------:R-:W2:Y:S01]  /*a920*/  LDC R33, c[0x0][0x80c] ;  /* 0x00020300ff217b82 */ /* 0x000ea20000000800 */
[----:B------:R-:W-:Y:S01]  /*a930*/  IMAD.U32 R30, RZ, RZ, UR5 ;  /* 0x00000005ff1e7e24 */ /* 0x000fe2000f8e00ff */
[----:B------:R-:W-:Y:S01]  /*a940*/  UIMAD UR4, UR40, UR7, UR4 ;  /* 0x00000007280472a4 */ /* 0x000fe2000f8e0204 */
[-C--:B------:R-:W-:Y:S01]  /*a950*/  ISETP.GE.AND P3, PT, R19, R22.reuse, PT ;  /* 0x000000161300720c */ /* 0x080fe20003f66270 */
[----:B------:R-:W-:Y:S01]  /*a960*/  IMAD.U32 R27, RZ, RZ, UR37 ;  /* 0x00000025ff1b7e24 */ /* 0x000fe2000f8e00ff */
[-C--:B------:R-:W-:Y:S01]  /*a970*/  ISETP.GE.AND P2, PT, R2, R22.reuse, PT ;  /* 0x000000160200720c */ /* 0x080fe20003f46270 */
[----:B------:R-:W-:Y:S01]  /*a980*/  IMAD.WIDE.U32 R2, R3, UR40, R20 ;  /* 0x0000002803027c25 */ /* 0x000fe2000f8e0014 */
[C---:B------:R-:W-:Y:S01]  /*a990*/  IADD3 R18, R19.reuse, 0x40, RZ ;  /* 0x0000004013127810 */ /* 0x040fe20007ffe0ff */
[----:B------:R-:W-:Y:S01]  /*a9a0*/  BSSY B0, `(.L_x_3040) ;  /* 0x000001c000007945 */ /* 0x000fe20003800000 */
[----:B------:R-:W-:Y:S01]  /*a9b0*/  SEL R30, R30, RZ, !P4 ;  /* 0x000000ff1e1e7207 */ /* 0x000fe20006000000 */
[----:B------:R-:W-:Y:S01]  /*a9c0*/  VIADD R19, R19, 0x60 ;  /* 0x0000006013137836 */ /* 0x000fe20000000000 */
[----:B-1----:R-:W-:Y:S01]  /*a9d0*/  ISETP.GE.OR P6, PT, R20, R31, P3 ;  /* 0x0000001f1400720c */ /* 0x002fe20001fc6670 */
[----:B------:R-:W-:Y:S01]  /*a9e0*/  IMAD.WIDE R26, R27, 0x80, R16 ;  /* 0x000000801b1a7825 */ /* 0x000fe200078e0210 */
[----:B------:R-:W-:Y:S01]  /*a9f0*/  IADD3 R3, R3, UR4, RZ ;  /* 0x0000000403037c10 */ /* 0x000fe2000fffe0ff */
[----:B------:R-:W-:Y:S01]  /*aa00*/  ULDC.64 UR4, c[0x0][0x858] ;  /* 0x0002160000047ab9 */ /* 0x000fe20000000a00 */
[----:B------:R-:W-:Y:S01]  /*aa10*/  ISETP.GE.AND P1, PT, R18, R22, PT ;  /* 0x000000161200720c */ /* 0x000fe20003f26270 */
[----:B------:R-:W-:Y:S01]  /*aa20*/  IMAD R18, R30, UR4, RZ ;  /* 0x000000041e127c24 */ /* 0x000fe2000f8e02ff */
[----:B------:R-:W-:-:S02]  /*aa30*/  SEL R35, RZ, UR41, P4 ;  /* 0x00000029ff237c07 */ /* 0x000fc4000a000000 */
[----:B------:R-:W-:Y:S02]  /*aa40*/  ISETP.GE.AND P0, PT, R19, R22, PT ;  /* 0x000000161300720c */ /* 0x000fe40003f06270 */
[CC--:B------:R-:W-:Y:S01]  /*aa50*/  ISETP.GE.OR P5, PT, R20.reuse, R31.reuse, P2 ;  /* 0x0000001f1400720c */ /* 0x0c0fe200017a6670 */
[C---:B------:R-:W-:Y:S01]  /*aa60*/  IMAD R23, R35.reuse, UR5, R18 ;  /* 0x0000000523177c24 */ /* 0x040fe2000f8e0212 */
[----:B------:R-:W-:Y:S01]  /*aa70*/  ISETP.GE.OR P4, PT, R20, R31, P1 ;  /* 0x0000001f1400720c */ /* 0x000fe20000f86670 */
[----:B------:R-:W-:-:S04]  /*aa80*/  IMAD.WIDE.U32 R28, R35, UR4, R2 ;  /* 0x00000004231c7c25 */ /* 0x000fc8000f8e0002 */
        /* <DEDUP_REMOVED lines=13> */
.L_x_3041:
[----:B------:R-:W-:Y:S05]  /*ab60*/  BSYNC B0 ;  /* 0x0000000000007941 */ /* 0x000fea0003800000 */
.L_x_3040:
[----:B-1----:R1:W2:Y:S01]  /*ab70*/  LDS.128 R16, [R0+0x5000] ;  /* 0x0050000000107984 */ /* 0x0022a20000000c00 */
[----:B------:R-:W-:Y:S01]  /*ab80*/  BSSY B0, `(.L_x_3042) ;  /* 0x0000010000007945 */ /* 0x000fe20003800000 */
[----:B------:R-:W-:-:S03]  /*ab90*/  ISETP.GE.OR P6, PT, R20, R31, P0 ;  /* 0x0000001f1400720c */ /* 0x000fc600007c6670 */
[----:B------:R-:W-:Y:S10]  /*aba0*/  @P5 BRA `(.L_x_3043) ;  /* 0x0000000000345947 */ /* 0x000ff40003800000 */
[----:B------:R-:W-:Y:S01]  /*abb0*/  IADD3 R25, P5, R26, 0x20, RZ ;  /* 0x000000201a197810 */ /* 0x000fe20007fbe0ff */
[----:B------:R-:W-:Y:S01]  /*abc0*/  ULDC.64 UR4, c[0x0][0x848] ;  /* 0x0002120000047ab9 */ /* 0x000fe20000000a00 */
[----:B------:R-:W-:-:S03]  /*abd0*/  IMAD.MOV.U32 R3, RZ, RZ, R23 ;  /* 0x000000ffff037224 */ /* 0x000fc600078e0017 */
[----:B------:R-:W-:-:S04]  /*abe0*/  IMAD.X R2, RZ, RZ, R27, P5 ;  /* 0x000000ffff027224 */ /* 0x000fc800028e061b */
[----:B------:R-:W-:Y:S01]  /*abf0*/  IMAD R24, R2, UR4, RZ ;  /* 0x0000000402187c24 */ /* 0x000fe2000f8e02ff */
[----:B------:R-:W-:-:S05]  /*ac00*/  MOV R2, R28 ;  /* 0x0000001c00027202 */ /* 0x000fca0000000f00 */
[----:B------:R-:W-:-:S04]  /*ac10*/  IMAD.WIDE.U32 R2, R25, UR4, R2 ;  /* 0x0000000419027c25 */ /* 0x000fc8000f8e0002 */
[----:B------:R-:W-:Y:S01]  /*ac20*/  IMAD R25, R25, UR5, R24 ;  /* 0x0000000519197c24 */ /* 0x000fe2000f8e0218 */
[----:B------:R-:W-:Y:S02]  /*ac30*/  ULDC.64 UR4, c[0x0][0x830] ;  /* 0x00020c0000047ab9 */ /* 0x000fe40000000a00 */
[----:B------:R-:W-:Y:S01]  /*ac40*/  LEA R24, P5, R2, UR4, 0x1 ;  /* 0x0000000402187c11 */ /* 0x000fe2000f8a08ff */
[----:B------:R-:W-:-:S05]  /*ac50*/  IMAD.IADD R3, R3, 0x1, R25 ;  /* 0x0000000103037824 */ /* 0x000fca00078e0219 */
[----:B------:R-:W-:-:S05]  /*ac60*/  LEA.HI.X R25, R2, UR5, R3, 0x1, P5 ;  /* 0x0000000502197c11 */ /* 0x000fca000a8f0c03 */
[----:B--2---:R3:W-:Y:S02]  /*ac70*/  STG.E.128 desc[UR38][R24.64], R16 ;  /* 0x0000001018007986 */ /* 0x0047e4000c101d26 */
.L_x_3043:
[----:B------:R-:W-:Y:S05]  /*ac80*/  BSYNC B0 ;  /* 0x0000000000007941 */ /* 0x000fea0003800000 */
.L_x_3042:
[----:B--23--:R2:W3:Y:S01]  /*ac90*/  LDS.128 R16, [R0+0x6000] ;  /* 0x0060000000107984 */ /* 0x00c4e20000000c00 */
[----:B------:R-:W-:Y:S04]  /*aca0*/  BSSY B0, `(.L_x_3044) ;  /* 0x000000f000007945 */ /* 0x000fe80003800000 */
[----:B------:R-:W-:Y:S05]  /*acb0*/  @P4 BRA `(.L_x_3045) ;  /* 0x0000000000344947 */ /* 0x000fea0003800000 */
[----:B------:R-:W-:Y:S01]  /*acc0*/  IADD3 R25, P4, R26, 0x40, RZ ;  /* 0x000000401a197810 */ /* 0x000fe20007f9e0ff */
[----:B------:R-:W-:Y:S01]  /*acd0*/  ULDC.64 UR4, c[0x0][0x848] ;  /* 0x0002120000047ab9 */ /* 0x000fe20000000a00 */
[----:B------:R-:W-:Y:S02]  /*ace0*/  IMAD.MOV.U32 R3, RZ, RZ, R23 ;  /* 0x000000ffff037224 */ /* 0x000fe400078e0017 */
[----:B------:R-:W-:-:S05]  /*acf0*/  IADD3.X R2, RZ, R27, RZ, P4, !PT ;  /* 0x0000001bff027210 */ /* 0x000fca00027fe4ff */
[----:B------:R-:W-:Y:S02]  /*ad00*/  IMAD R24, R2, UR4, RZ ;  /* 0x0000000402187c24 */ /* 0x000fe4000f8e02ff */
[----:B------:R-:W-:-:S04]  /*ad10*/  IMAD.MOV.U32 R2, RZ, RZ, R28 ;  /* 0x000000ffff027224 */ /* 0x000fc800078e001c */
[----:B------:R-:W-:-:S04]  /*ad20*/  IMAD.WIDE.U32 R2, R25, UR4, R2 ;  /* 0x0000000419027c25 */ /* 0x000fc8000f8e0002 */
[----:B------:R-:W-:Y:S01]  /*ad30*/  IMAD R25, R25, UR5, R24 ;  /* 0x0000000519197c24 */ /* 0x000fe2000f8e0218 */
[----:B------:R-:W-:Y:S02]  /*ad40*/  ULDC.64 UR4, c[0x0][0x830] ;  /* 0x00020c0000047ab9 */ /* 0x000fe40000000a00 */
[----:B------:R-:W-:Y:S02]  /*ad50*/  LEA R24, P4, R2, UR4, 0x1 ;  /* 0x0000000402187c11 */ /* 0x000fe4000f8808ff */
[----:B------:R-:W-:-:S04]  /*ad60*/  IADD3 R3, R3, R25, RZ ;  /* 0x0000001903037210 */ /* 0x000fc80007ffe0ff */
[----:B------:R-:W-:-:S05]  /*ad70*/  LEA.HI.X R25, R2, UR5, R3, 0x1, P4 ;  /* 0x0000000502197c11 */ /* 0x000fca000a0f0c03 */
[----:B---3--:R4:W-:Y:S02]  /*ad80*/  STG.E.128 desc[UR38][R24.64], R16 ;  /* 0x0000001018007986 */ /* 0x0089e4000c101d26 */
.L_x_3045:
[----:B------:R-:W-:Y:S05]  /*ad90*/  BSYNC B0 ;  /* 0x0000000000007941 */ /* 0x000fea0003800000 */
.L_x_3044:
[----:B---34-:R3:W4:Y:S01]  /*ada0*/  LDS.128 R16, [R0+0x7000] ;  /* 0x0070000000107984 */ /* 0x0187220000000c00 */
[----:B------:R-:W-:Y:S04]  /*adb0*/  BSSY B0, `(.L_x_3046) ;  /* 0x000000f000007945 */ /* 0x000fe80003800000 */
[----:B------:R-:W-:Y:S05]  /*adc0*/  @P6 BRA `(.L_x_3047) ;  /* 0x0000000000346947 */ /* 0x000fea0003800000 */
[----:B------:R-:W-:Y:S01]  /*add0*/  IADD3 R25, P4, R26, 0x60, RZ ;  /* 0x000000601a197810 */ /* 0x000fe20007f9e0ff */
[----:B------:R-:W-:Y:S01]  /*ade0*/  ULDC.64 UR4, c[0x0][0x848] ;  /* 0x0002120000047ab9 */ /* 0x000fe20000000a00 */
[----:B------:R-:W-:-:S03]  /*adf0*/  MOV R3, R23 ;  /* 0x0000001700037202 */ /* 0x000fc60000000f00 */
[----:B------:R-:W-:-:S04]  /*ae00*/  IMAD.X R2, RZ, RZ, R27, P4 ;  /* 0x000000ffff027224 */ /* 0x000fc800020e061b */
[----:B------:R-:W-:Y:S02]  /*ae10*/  IMAD R22, R2, UR4, RZ ;  /* 0x0000000402167c24 */ /* 0x000fe4000f8e02ff */
[----:B------:R-:W-:-:S04]  /*ae20*/  IMAD.MOV.U32 R2, RZ, RZ, R28 ;  /* 0x000000ffff027224 */ /* 0x000fc800078e001c */
[----:B------:R-:W-:-:S04]  /*ae30*/  IMAD.WIDE.U32 R2, R25, UR4, R2 ;  /* 0x0000000419027c25 */ /* 0x000fc8000f8e0002 */
[----:B------:R-:W-:Y:S01]  /*ae40*/  IMAD R25, R25, UR5, R22 ;  /* 0x0000000519197c24 */ /* 0x000fe2000f8e0216 */
[----:B------:R-:W-:Y:S02]  /*ae50*/  ULDC.64 UR4, c[0x0][0x830] ;  /* 0x00020c0000047ab9 */ /* 0x000fe40000000a00 */
[----:B------:R-:W-:Y:S01]  /*ae60*/  LEA R22, P4, R2, UR4, 0x1 ;  /* 0x0000000402167c11 */ /* 0x000fe2000f8808ff */
[----:B------:R-:W-:-:S05]  /*ae70*/  IMAD.IADD R3, R3, 0x1, R25 ;  /* 0x0000000103037824 */ /* 0x000fca00078e0219 */
[----:B------:R-:W-:-:S05]  /*ae80*/  LEA.HI.X R23, R2, UR5, R3, 0x1, P4 ;  /* 0x0000000502177c11 */ /* 0x000fca000a0f0c03 */
[----:B----4-:R4:W-:Y:S02]  /*ae90*/  STG.E.128 desc[UR38][R22.64], R16 ;  /* 0x0000001016007986 */ /* 0x0109e4000c101d26 */
.L_x_3047:
[----:B------:R-:W-:Y:S05]  /*aea0*/  BSYNC B0 ;  /* 0x0000000000007941 */ /* 0x000fea0003800000 */
.L_x_3046:
[----:B----4-:R4:W1:Y:S01]  /*aeb0*/  LDS.128 R16, [R0] ;  /* 0x0000000000107984 */ /* 0x0108620000000c00 */
[----:B------:R-:W-:Y:S01]  /*aec0*/  ULDC.64 UR6, c[0x0][0x820] ;  /* 0x0002080000067ab9 */ /* 0x000fe20000000a00 */
[CC--:B------:R-:W-:Y:S01]  /*aed0*/  ISETP.GE.OR P3, PT, R20.reuse, R33.reuse, P3 ;  /* 0x000000211400720c */ /* 0x0c0fe20001f66670 */
[----:B------:R-:W-:Y:S02]  /*aee0*/  UIMAD UR4, UR46, UR6, URZ ;  /* 0x000000062e0472a4 */ /* 0x000fe4000f8e023f */
[----:B------:R-:W-:Y:S01]  /*aef0*/  IMAD.U32 R3, RZ, RZ, UR6 ;  /* 0x00000006ff037e24 */ /* 0x000fe2000f8e00ff */
[----:B------:R-:W-:Y:S01]  /*af00*/  BSSY B0, `(.L_x_3048) ;  /* 0x0000017000007945 */ /* 0x000fe20003800000 */
[CC--:B------:R-:W-:Y:S01]  /*af10*/  ISETP.GE.OR P2, PT, R20.reuse, R33.reuse, P2 ;  /* 0x000000211400720c */ /* 0x0c0fe20001746670 */
[----:B------:R-:W-:Y:S02]  /*af20*/  UIMAD UR4, UR40, UR7, UR4 ;  /* 0x00000007280472a4 */ /* 0x000fe4000f8e0204 */
[----:B------:R-:W-:Y:S01]  /*af30*/  IMAD.WIDE.U32 R2, R3, UR40, R20 ;  /* 0x0000002803027c25 */ /* 0x000fe2000f8e0014 */
[----:B------:R-:W-:-:S02]  /*af40*/  ISETP.GE.OR P1, PT, R20, R33, P1 ;  /* 0x000000211400720c */ /* 0x000fc40000f26670 */
[----:B------:R-:W-:Y:S02]  /*af50*/  ISETP.GE.OR P0, PT, R20, R33, P0 ;  /* 0x000000211400720c */ /* 0x000fe40000706670 */
[----:B------:R-:W-:Y:S01]  /*af60*/  IADD3 R3, R3, UR4, RZ ;  /* 0x0000000403037c10 */ /* 0x000fe2000fffe0ff */
[----:B------:R-:W-:Y:S02]  /*af70*/  ULDC.64 UR4, c[0x0][0x828] ;  /* 0x00020a0000047ab9 */ /* 0x000fe40000000a00 */
[----:B------:R-:W-:Y:S02]  /*af80*/  IMAD R21, R30, UR4, RZ ;  /* 0x000000041e157c24 */ /* 0x000fe4000f8e02ff */
[----:B------:R-:W-:-:S04]  /*af90*/  IMAD.WIDE.U32 R24, R35, UR4, R2 ;  /* 0x0000000423187c25 */ /* 0x000fc8000f8e0002 */
[----:B------:R-:W-:-:S04]  /*afa0*/  IMAD R21, R35, UR5, R21 ;  /* 0x0000000523157c24 */ /* 0x000fc8000f8e0215 */
[----:B------:R-:W-:Y:S01]  /*afb0*/  IMAD.IADD R21, R25, 0x1, R21 ;  /* 0x0000000119157824 */ /* 0x000fe200078e0215 */
[----:B----4-:R-:W-:Y:S06]  /*afc0*/  @P3 BRA `(.L_x_3049) ;  /* 0x0000000000283947 */ /* 0x010fec0003800000 */
        /* <DEDUP_REMOVED lines=10> */
.L_x_3049:
[----:B------:R-:W-:Y:S05]  /*b070*/  BSYNC B0 ;  /* 0x0000000000007941 */ /* 0x000fea0003800000 */
.L_x_3048:
[----:B------:R-:W-:Y:S04]  /*b080*/  BSSY B0, `(.L_x_3050) ;  /* 0x000000f000007945 */ /* 0x000fe80003800000 */
[----:B------:R-:W-:Y:S05]  /*b090*/  @P2 BRA `(.L_x_3051) ;  /* 0x0000000000342947 */ /* 0x000fea0003800000 */
[----:B-1--4-:R-:W-:Y:S01]  /*b0a0*/  IADD3 R17, P2, R26, 0x20, RZ ;  /* 0x000000201a117810 */ /* 0x012fe20007f5e0ff */
[----:B------:R-:W-:Y:S01]  /*b0b0*/  ULDC.64 UR4, c[0x0][0x818] ;  /* 0x0002060000047ab9 */ /* 0x000fe20000000a00 */
[----:B------:R-:W-:Y:S01]  /*b0c0*/  MOV R3, R21 ;  /* 0x0000001500037202 */ /* 0x000fe20000000f00 */
[----:B------:R-:W-:Y:S02]  /*b0d0*/  IMAD.MOV.U32 R2, RZ, RZ, R24 ;  /* 0x000000ffff027224 */ /* 0x000fe400078e0018 */
[----:B--23--:R-:W-:Y:S02]  /*b0e0*/  IMAD.X R0, RZ, RZ, R27, P2 ;  /* 0x000000ffff007224 */ /* 0x00cfe400010e061b */
        /* <DEDUP_REMOVED lines=8> */
.L_x_3051:
[----:B------:R-:W-:Y:S05]  /*b170*/  BSYNC B0 ;  /* 0x0000000000007941 */ /* 0x000fea0003800000 */
.L_x_3050:
[----:B------:R-:W-:Y:S04]  /*b180*/  BSSY B0, `(.L_x_3052) ;  /* 0x000000f000007945 */ /* 0x000fe80003800000 */
[----:B------:R-:W-:Y:S05]  /*b190*/  @P1 BRA `(.L_x_3053) ;  /* 0x0000000000341947 */ /* 0x000fea0003800000 */
[----:B-1----:R-:W-:Y:S01]  /*b1a0*/  IADD3 R13, P1, R26, 0x40, RZ ;  /* 0x000000401a0d7810 */ /* 0x002fe20007f3e0ff */
        /* <DEDUP_REMOVED lines=12> */
.L_x_3053:
[----:B------:R-:W-:Y:S05]  /*b270*/  BSYNC B0 ;  /* 0x0000000000007941 */ /* 0x000fea0003800000 */
.L_x_3052:
[----:B------:R-:W-:Y:S05]  /*b280*/  @P0 BRA `(.L_x_3001) ;  /* 0x0000004800240947 */ /* 0x000fea0003800000 */
[----:B-1----:R-:W-:Y:S01]  /*b290*/  IADD3 R9, P0, R26, 0x60, RZ ;  /* 0x000000601a097810 */ /* 0x002fe20007f1e0ff */
[----:B------:R-:W-:Y:S01]  /*b2a0*/  ULDC.64 UR4, c[0x0][0x818] ;  /* 0x0002060000047ab9 */ /* 0x000fe20000000a00 */
[----:B------:R-:W-:Y:S02]  /*b2b0*/  IMAD.MOV.U32 R2, RZ, RZ, R24 ;  /* 0x000000ffff027224 */ /* 0x000fe400078e0018 */
[----:B--23--:R-:W-:Y:S01]  /*b2c0*/  IADD3.X R0, RZ, R27, RZ, P0, !PT ;  /* 0x0000001bff007210 */ /* 0x00cfe200007fe4ff */
        /* <DEDUP_REMOVED lines=8> */
[----:B------:R1:W-:Y:S01]  /*b350*/  STG.E.128 desc[UR38][R8.64], R4 ;  /* 0x0000000408007986 */ /* 0x0003e2000c101d26 */
[----:B------:R-:W-:Y:S05]  /*b360*/  BRA `(.L_x_3001) ;  /* 0x0000004400ec7947 */ /* 0x000fea0003800000 */
.L_x_3038:
[----:B------:R-:W-:Y:S01]  /*b370*/  ULDC.64 UR4, c[0x0][0x870] ;  /* 0x00021c0000047ab9 */ /* 0x000fe20000000a00 */
[----:B------:R-:W-:Y:S01]  /*b380*/  ULDC.64 UR6, c[0x0][0x870] ;  /* 0x00021c0000067ab9 */ /* 0x000fe20000000a00 */
[----:B------:R-:W-:Y:S01]  /*b390*/  UIMAD.WIDE UR4, UR41, 0x4, UR4 ;  /* 0x00000004290478a5 */ /* 0x000fe2000f8e0204 */
[----:B------:R-:W-:-:S04]  /*b3a0*/  ISETP.NE.U32.AND P0, PT, RZ, UR6, PT ;  /* 0x00000006ff007c0c */ /* 0x000fc8000bf05070 */
[----:B------:R-:W-:Y:S01]  /*b3b0*/  ISETP.NE.AND.EX P4, PT, RZ, UR7, PT, P0 ;  /* 0x00000007ff007c0c */ /* 0x000fe2000bf85300 */
[----:B------:R-:W-:Y:S02]  /*b3c0*/  IMAD.U32 R4, RZ, RZ, UR4 ;  /* 0x00000004ff047e24 */ /* 0x000fe4000f8e00ff */
[----:B------:R-:W-:Y:S01]  /*b3d0*/  IMAD.U32 R5, RZ, RZ, UR5 ;  /* 0x00000005ff057e24 */ /* 0x000fe2000f8e00ff */
[----:B------:R-:W-:Y:S02]  /*b3e0*/  ULDC.64 UR4, c[0x0][0x878] ;  /* 0x00021e0000047ab9 */ /* 0x000fe40000000a00 */
[----:B------:R-:W-:-:S04]  /*b3f0*/  UISETP.NE.U32.AND UP0, UPT, UR4, URZ, UPT ;  /* 0x0000003f0400728c */ /* 0x000fc8000bf05070 */
[----:B------:R-:W-:-:S03]  /*b400*/  UISETP.NE.AND.EX UP0, UPT, UR5, URZ, UPT, UP0 ;  /* 0x0000003f0500728c */ /* 0x000fc6000bf05300 */
[----:B--2---:R-:W2:Y:S01]  /*b410*/  @P4 LDG.E R9, desc[UR38][R4.64] ;  /* 0x0000002604094981 */ /* 0x004ea2000c1e1900 */
[----:B------:R-:W-:Y:S02]  /*b420*/  ULDC UR6, c[0x0][0x808] ;  /* 0x0002020000067ab9 */ /* 0x000fe40000000800 */
[----:B------:R-:W-:Y:S02]  /*b430*/  PLOP3.LUT P1, PT, PT, PT, UP0, 0x80, 0x0 ;  /* 0x000000000000781c */ /* 0x000fe40003f2f008 */
[----:B------:R-:W-:-:S03]  /*b440*/  MOV R0, UR6 ;  /* 0x0000000600007c02 */ /* 0x000fc60008000f00 */
[----:B------:R-:W-:Y:S02]  /*b450*/  @UP0 ULDC.64 UR4, c[0x0][0x878] ;  /* 0x00021e0000040ab9 */ /* 0x000fe40000000a00 */
[----:B------:R-:W-:-:S06]  /*b460*/  @UP0 UIMAD.WIDE UR4, UR41, 0x4, UR4 ;  /* 0x00000004290408a5 */ /* 0x000fcc000f8e0204 */
[----:B------:R-:W-:Y:S02]  /*b470*/  IMAD.U32 R6, RZ, RZ, UR4 ;  /* 0x00000004ff067e24 */ /* 0x000fe4000f8e00ff */
[----:B------:R-:W-:-:S05]  /*b480*/  IMAD.U32 R7, RZ, RZ, UR5 ;  /* 0x00000005ff077e24 */ /* 0x000fca000f8e00ff */
[----:B------:R3:W5:Y:S01]  /*b490*/  @P1 LDG.E R0, desc[UR38][R6.64] ;  /* 0x0000002606001981 */ /* 0x000762000c1e1900 */
[----:B------:R-:W4:Y:S02]  /*b4a0*/  S2R R2, SR_TID.X ;  /* 0x0000000000027919 */ /* 0x000f240000002100 */
[----:B----4-:R-:W-:Y:S02]  /*b4b0*/  IADD3 R8, R2, -0x80, RZ ;  /* 0xffffff8002087810 */ /* 0x010fe40007ffe0ff */
[----:B------:R-:W-:Y:S02]  /*b4c0*/  CS2R R2, SRZ ;  /* 0x0000000000027805 */ /* 0x000fe4000001ff00 */
[----:B------:R-:W-:-:S04]  /*b4d0*/  SHF.R.S32.HI R11, RZ, 0x1f, R8 ;  /* 0x0000001fff0b7819 */ /* 0x000fc80000011408 */
[----:B------:R-:W-:-:S04]  /*b4e0*/  LEA.HI R11, R11, R8, RZ, 0x3 ;  /* 0x000000080b0b7211 */ /* 0x000fc800078f18ff */
[----:B-1----:R-:W-:Y:S02]  /*b4f0*/  SHF.R.S32.HI R13, RZ, 0x3, R11 ;  /* 0x00000003ff0d7819 */ /* 0x002fe4000001140b */
[----:B------:R-:W-:-:S05]  /*b500*/  LOP3.LUT R11, R11, 0x1ffffff8, RZ, 0xc0, !PT ;  /* 0x1ffffff80b0b7812 */ /* 0x000fca00078ec0ff */
[----:B------:R-:W-:Y:S02]  /*b510*/  IMAD.IADD R11, R8, 0x1, -R11 ;  /* 0x00000001080b7824 */ /* 0x000fe400078e0a0b */
[--C-:B--2---:R-:W-:Y:S01]  /*b520*/  @P4 IMAD.MOV.U32 R2, RZ, RZ, R9.reuse ;  /* 0x000000ffff024224 */ /* 0x104fe200078e0009 */
[----:B------:R-:W-:Y:S02]  /*b530*/  @P4 SHF.R.S32.HI R3, RZ, 0x1f, R9 ;  /* 0x0000001fff034819 */ /* 0x000fe40000011409 */
[----:B------:R-:W-:Y:S02]  /*b540*/  MOV R9, UR37 ;  /* 0x0000002500097c02 */ /* 0x000fe40008000f00 */
[----:B------:R-:W-:-:S04]  /*b550*/  IADD3 R2, P0, R13, R2, RZ ;  /* 0x000000020d027210 */ /* 0x000fc80007f1e0ff */
[----:B------:R-:W-:Y:S01]  /*b560*/  LEA.HI.X.SX32 R3, R13, R3, 0x1, P0 ;  /* 0x000000030d037211 */ /* 0x000fe200000f0eff */
[----:B---3--:R-:W-:Y:S08]  /*b570*/  @P1 BRA `(.L_x_3054) ;  /* 0x0000000000101947 */ /* 0x008ff00003800000 */
[----:B------:R-:W-:Y:S05]  /*b580*/  @!P4 BRA `(.L_x_3054) ;  /* 0x00000000000cc947 */ /* 0x000fea0003800000 */
[----:B------:R-:W2:Y:S04]  /*b590*/  LDG.E R7, desc[UR38][R4.64] ;  /* 0x0000002604077981 */ /* 0x000ea8000c1e1900 */
[----:B-----5:R-:W2:Y:S02]  /*b5a0*/  LDG.E R0, desc[UR38][R4.64+0x4] ;  /* 0x0000042604007981 */ /* 0x020ea4000c1e1900 */
[----:B--2---:R-:W-:-:S07]  /*b5b0*/  IMAD.IADD R0, R0, 0x1, -R7 ;  /* 0x0000000100007824 */ /* 0x004fce00078e0a07 */
.L_x_3054:
[----:B------:R-:W1:Y:S01]  /*b5c0*/  LDC R17, c[0x0][0x80c] ;  /* 0x00020300ff117b82 */ /* 0x000e620000000800 */
[----:B------:R-:W-:Y:S01]  /*b5d0*/  IMAD.SHL.U32 R10, R11, 0x8, RZ ;  /* 0x000000080b0a7824 */ /* 0x000fe200078e00ff */
[----:B------:R-:W-:Y:S01]  /*b5e0*/  USHF.R.S32.HI UR5, URZ, 0x1f, UR41 ;  /* 0x0000001f3f057899 */ /* 0x000fe20008011429 */
[----:B-----5:R-:W-:Y:S01]  /*b5f0*/  IMAD R0, R9, -0x80, R0 ;  /* 0xffffff8009007824 */ /* 0x020fe200078e0200 */
[----:B------:R-:W-:Y:S01]  /*b600*/  ULDC.64 UR6, c[0x0][0x820] ;  /* 0x0002080000067ab9 */ /* 0x000fe20000000a00 */
[C---:B------:R-:W-:Y:S01]  /*b610*/  IADD3 R5, R13.reuse, 0x20, RZ ;  /* 0x000000200d057810 */ /* 0x040fe20007ffe0ff */
[----:B------:R-:W-:Y:S01]  /*b620*/  UIMAD UR4, UR46, UR6, URZ ;  /* 0x000000062e0472a4 */ /* 0x000fe2000f8e023f */
[--C-:B------:R-:W-:Y:S01]  /*b630*/  SHF.R.S32.HI R11, RZ, 0x1f, R10.reuse ;  /* 0x0000001fff0b7819 */ /* 0x100fe2000001140a */
[----:B------:R-:W2:Y:S01]  /*b640*/  LDC R19, c[0x0][0x83c] ;  /* 0x00020f00ff137b82 */ /* 0x000ea20000000800 */
[----:B------:R-:W-:Y:S01]  /*b650*/  IMAD.U32 R7, RZ, RZ, UR6 ;  /* 0x00000006ff077e24 */ /* 0x000fe2000f8e00ff */
[-C--:B------:R-:W-:Y:S01]  /*b660*/  ISETP.GE.AND P3, PT, R13, R0.reuse, PT ;  /* 0x000000000d00720c */ /* 0x080fe20003f66270 */
[----:B------:R-:W-:Y:S01]  /*b670*/  IMAD.U32 R12, RZ, RZ, UR5 ;  /* 0x00000005ff0c7e24 */ /* 0x000fe2000f8e00ff */
[----:B------:R-:W-:Y:S01]  /*b680*/  UIMAD UR4, UR40, UR7, UR4 ;  /* 0x00000007280472a4 */ /* 0x000fe2000f8e0204 */
[----:B------:R-:W-:Y:S01]  /*b690*/  ISETP.GE.AND P2, PT, R5, R0, PT ;  /* 0x000000000500720c */ /* 0x000fe20003f46270 */
[----:B------:R-:W-:Y:S01]  /*b6a0*/  IMAD.WIDE.U32 R4, R7, UR40, R10 ;  /* 0x0000002807047c25 */ /* 0x000fe2000f8e000a */
[----:B------:R-:W-:Y:S01]  /*b6b0*/  SEL R15, RZ, UR41, P4 ;  /* 0x00000029ff0f7c07 */ /* 0x000fe2000a000000 */
[----:B------:R-:W-:Y:S01]  /*b6c0*/  BSSY B0, `(.L_x_3055) ;  /* 0x000001c000007945 */ /* 0x000fe20003800000 */
[----:B------:R-:W-:Y:S01]  /*b6d0*/  SEL R12, R12, RZ, !P4 ;  /* 0x000000ff0c0c7207 */ /* 0x000fe20006000000 */
[C---:B------:R-:W-:Y:S01]  /*b6e0*/  VIADD R7, R13.reuse, 0x40 ;  /* 0x000000400d077836 */ /* 0x040fe20000000000 */
[----:B------:R-:W-:Y:S01]  /*b6f0*/  IADD3 R13, R13, 0x60, RZ ;  /* 0x000000600d0d7810 */ /* 0x000fe20007ffe0ff */
[----:B------:R-:W-:Y:S01]  /*b700*/  VIADD R5, R5, UR4 ;  /* 0x0000000405057c36 */ /* 0x000fe20008000000 */
[----:B------:R-:W-:-:S02]  /*b710*/  ULDC.64 UR4, c[0x0][0x828] ;  /* 0x00020a0000047ab9 */ /* 0x000fc40000000a00 */
[-C--:B------:R-:W-:Y:S01]  /*b720*/  ISETP.GE.AND P1, PT, R7, R0.reuse, PT ;  /* 0x000000000700720c */ /* 0x080fe20003f26270 */
[----:B------:R-:W-:Y:S01]  /*b730*/  IMAD.WIDE.U32 R8, R15, UR4, R4 ;  /* 0x000000040f087c25 */ /* 0x000fe2000f8e0004 */
[-C--:B-1----:R-:W-:Y:S02]  /*b740*/  ISETP.GE.OR P6, PT, R10, R17.reuse, P3 ;  /* 0x000000110a00720c */ /* 0x082fe40001fc6670 */
[----:B------:R-:W-:Y:S01]  /*b750*/  ISETP.GE.AND P0, PT, R13, R0, PT ;  /* 0x000000000d00720c */ /* 0x000fe20003f06270 */
[----:B------:R-:W-:Y:S01]  /*b760*/  IMAD R0, R12, UR4, RZ ;  /* 0x000000040c007c24 */ /* 0x000fe2000f8e02ff */
[----:B------:R-:W-:Y:S02]  /*b770*/  MOV R7, UR37 ;  /* 0x0000002500077c02 */ /* 0x000fe40008000f00 */
[CC--:B------:R-:W-:Y:S01]  /*b780*/  ISETP.GE.OR P5, PT, R10.reuse, R17.reuse, P2 ;  /* 0x000000110a00720c */ /* 0x0c0fe200017a6670 */
[----:B------:R-:W-:Y:S01]  /*b790*/  IMAD R13, R15, UR5, R0 ;  /* 0x000000050f0d7c24 */ /* 0x000fe2000f8e0200 */
[----:B------:R-:W-:Y:S01]  /*b7a0*/  ISETP.GE.OR P4, PT, R10, R17, P1 ;  /* 0x000000110a00720c */ /* 0x000fe20000f86670 */
[----:B------:R-:W-:-:S04]  /*b7b0*/  IMAD.WIDE R6, R7, 0x80, R2 ;  /* 0x0000008007067825 */ /* 0x000fc800078e0202 */
[----:B------:R-:W-:Y:S01]  /*b7c0*/  IMAD.IADD R5, R9, 0x1, R13 ;  /* 0x0000000109057824 */ /* 0x000fe200078e020d */
[----:B--2---:R-:W-:Y:S07]  /*b7d0*/  @P6 BRA `(.L_x_3056) ;  /* 0x0000000000286947 */ /* 0x004fee0003800000 */
        /* <DEDUP_REMOVED lines=10> */
.L_x_3056:
[----:B------:R-:W-:Y:S05]  /*b880*/  BSYNC B0 ;  /* 0x0000000000007941 */ /* 0x000fea0003800000 */
.L_x_3055:
        /* <DEDUP_REMOVED lines=16> */
.L_x_3058:
[----:B------:R-:W-:Y:S05]  /*b990*/  BSYNC B0 ;  /* 0x0000000000007941 */ /* 0x000fea0003800000 */
.L_x_3057:
        /* <DEDUP_REMOVED lines=15> */
.L_x_3060:
[----:B------:R-:W-:Y:S05]  /*ba90*/  BSYNC B0 ;  /* 0x0000000000007941 */ /* 0x000fea0003800000 */
.L_x_3059:
        /* <DEDUP_REMOVED lines=15> */
.L_x_3062:
[----:B------:R-:W-:Y:S05]  /*bb90*/  BSYNC B0 ;  /* 0x0000000000007941 */ /* 0x000fea0003800000 */
.L_x_3061:
        /* <DEDUP_REMOVED lines=9> */
[----:B------:R-:W-:Y:S01]  /*bc30*/  ISETP.GE.OR P0, PT, R10, R19, P0 ;  /* 0x000000130a00720c */ /* 0x000fe20000706670 */
[----:B------:R-:W-:Y:S01]  /*bc40*/  VIADD R3, R3, UR4 ;  /* 0x0000000403037c36 */ /* 0x000fe20008000000 */
[----:B------:R-:W-:Y:S02]  /*bc50*/  ULDC.64 UR4, c[0x0][0x858] ;  /* 0x0002160000047ab9 */ /* 0x000fe40000000a00 */
[----:B------:R-:W-:Y:S02]  /*bc60*/  IMAD R0, R12, UR4, RZ ;  /* 0x000000040c007c24 */ /* 0x000fe4000f8e02ff */
[----:B------:R-:W-:-:S04]  /*bc70*/  IMAD.WIDE.U32 R8, R15, UR4, R2 ;  /* 0x000000040f087c25 */ /* 0x000fc8000f8e0002 */
[----:B----4-:R-:W-:-:S05]  /*bc80*/  IMAD R5, R15, UR5, R0 ;  /* 0x000000050f057c24 */ /* 0x010fca000f8e0200 */
        /* <DEDUP_REMOVED lines=12> */
.L_x_3064:
[----:B------:R-:W-:Y:S05]  /*bd50*/  BSYNC B0 ;  /* 0x0000000000007941 */ /* 0x000fea0003800000 */
.L_x_3063:
        /* <DEDUP_REMOVED lines=15> */
.L_x_3066:
[----:B------:R-:W-:Y:S05]  /*be50*/  BSYNC B0 ;  /* 0x0000000000007941 */ /* 0x000fea0003800000 */
.L_x_3065:
        /* <DEDUP_REMOVED lines=15> */
.L_x_3068:
[----:B------:R-:W-:Y:S05]  /*bf50*/  BSYNC B0 ;  /* 0x0000000000007941 */ /* 0x000fea0003800000 */
.L_x_3067:
        /* <DEDUP_REMOVED lines=15> */
.L_x_2994:
        /* <DEDUP_REMOVED lines=29> */
.L_x_3070:
[----:B------:R-:W-:Y:S01]  /*c220*/  ULDC UR9, c[0x0][0x8c4] ;  /* 0x0002310000097ab9 */ /* 0x000fe20000000800 */
[----:B------:R-:W-:Y:S01]  /*c230*/  UMOV UR6, UR8 ;  /* 0x0000000800067c82 */ /* 0x000fe20008000000 */
[----:B------:R-:W-:-:S11]  /*c240*/  UISETP.NE.AND UP0, UPT, UR9, 0x1, UPT ;  /* 0x000000010900788c */ /* 0x000fd6000bf05270 */
[----:B------:R-:W-:Y:S02]  /*c250*/  @UP0 ULDC.64 UR10, c[0x0][0x8c8] ;  /* 0x00023200000a0ab9 */ /* 0x000fe40000000a00 */
[----:B------:R-:W-:-:S04]  /*c260*/  UIMAD.WIDE.U32 UR4, UR8, UR10, URZ ;  /* 0x0000000a080472a5 */ /* 0x000fc8000f8e003f */
[----:B------:R-:W-:-:S04]  /*c270*/  @UP0 USHF.R.U32.HI UR6, URZ, UR11, UR5 ;  /* 0x0000000b3f060299 */ /* 0x000fc80008011605 */
[----:B------:R-:W-:-:S12]  /*c280*/  UIMAD UR4, UR6, UR9, URZ ;  /* 0x00000009060472a4 */ /* 0x000fd8000f8e023f */
.L_x_3071:
        /* <DEDUP_REMOVED lines=10> */
[----:B------:R-:W-:Y:S01]  /*c330*/  ULDC.64 UR4, c[0x0][0x8f8] ;  /* 0x00023e0000047ab9 */ /* 0x000fe20000000a00 */
[----:B------:R-:W-:Y:S01]  /*c340*/  UIADD3 UR7, -UR10, URZ, URZ ;  /* 0x0000003f0a077290 */ /* 0x000fe2000fffe13f */
[----:B------:R-:W-:-:S03]  /*c350*/  ISETP.NE.U32.AND P0, PT, RZ, UR4, PT ;  /* 0x00000004ff007c0c */ /* 0x000fc6000bf05070 */
[----:B------:R-:W-:Y:S01]  /*c360*/  UIMAD UR7, UR9, UR7, UR8 ;  /* 0x00000007090772a4 */ /* 0x000fe2000f8e0208 */
        /* <DEDUP_REMOVED lines=9> */
.L_x_3072:
        /* <DEDUP_REMOVED lines=11> */
[----:B------:R-:W-:Y:S01]  /*c4b0*/  R2UR UR4, R0 ;  /* 0x00000000000472ca */ /* 0x000fe200000e0000 */
[----:B------:R-:W-:-:S14]  /*c4c0*/  BRA `(.L_x_3073) ;  /* 0x0000000000047947 */ /* 0x000fdc0003800000 */
.L_x_3074:
[----:B------:R-:W-:-:S05]  /*c4d0*/  ULDC UR4, c[0x0][0x8ec] ;  /* 0x00023b0000047ab9 */ /* 0x000fca0000000800 */
.L_x_3073:
        /* <DEDUP_REMOVED lines=8> */
[----:B------:R-:W-:Y:S01]  /*c560*/  ULDC.64 UR4, c[0x0][0x770] ;  /* 0x0001dc0000047ab9 */ /* 0x000fe20000000a00 */
[----:B------:R-:W-:Y:S01]  /*c570*/  ULDC.64 UR12, c[0x0][0x788] ;  /* 0x0001e200000c7ab9 */ /* 0x000fe20000000a00 */
[----:B------:R-:W-:-:S04]  /*c580*/  UISETP.NE.U32.AND UP0, UPT, UR4, URZ, UPT ;  /* 0x0000003f0400728c */ /* 0x000fc8000bf05070 */
        /* <DEDUP_REMOVED lines=18> */
[----:B------:R-:W-:-:S11]  /*c6b0*/  USHF.R.S32.HI UR16, URZ, 0x1f, UR7 ;  /* 0x0000001f3f107899 */ /* 0x000fd60008011407 */
[----:B--2---:R-:W-:Y:S02]  /*c6c0*/  @P0 R2UR UR4, R0 ;  /* 0x00000000000402ca */ /* 0x004fe400000e0000 */
[----:B------:R-:W-:-:S04]  /*c6d0*/  ISETP.NE.U32.AND P0, PT, RZ, UR12, PT ;  /* 0x0000000cff007c0c */ /* 0x000fc8000bf05070 */
[----:B------:R-:W-:-:S07]  /*c6e0*/  ISETP.NE.AND.EX P0, PT, RZ, UR13, PT, P0 ;  /* 0x0000000dff007c0c */ /* 0x000fce000bf05300 */
[----:B------:R-:W-:-:S04]  /*c6f0*/  @UP0 UIMAD UR4, UR10, 0x60, UR4 ;  /* 0x000000600a0408a4 */ /* 0x000fc8000f8e0204 */
[----:B------:R-:W-:-:S04]  /*c700*/  UIMAD.WIDE UR4, UR4, 0x2aaaaaab, URZ ;  /* 0x2aaaaaab040478a5 */ /* 0x000fc8000f8e023f */
[----:B------:R-:W-:-:S04]  /*c710*/  @UP0 USHF.R.U32.HI UR4, URZ, 0x1f, UR5 ;  /* 0x0000001f3f040899 */ /* 0x000fc80008011605 */
[----:B------:R-:W-:Y:S01]  /*c720*/  @UP0 ULEA.HI.SX32 UR4, UR5, UR4, 0x1c ;  /* 0x0000000405040291 */ /* 0x000fe2000f8fe23f */
[----:B---3--:R-:W-:-:S03]  /*c730*/  @P2 R2UR UR11, R4 ;  /* 0x00000000040b22ca */ /* 0x008fc600000e0000 */
[----:B------:R-:W-:-:S04]  /*c740*/  @UP0 UIMAD UR9, UR4, 0x1800, URZ ;  /* 0x00001800040908a4 */ /* 0x000fc8000f8e023f */
[----:B------:R-:W-:Y:S01]  /*c750*/  @UP0 USHF.R.S32.HI UR12, URZ, 0x1f, UR9 ;  /* 0x0000001f3f0c0899 */ /* 0x000fe20008011409 */
[----:B------:R-:W-:Y:S11]  /*c760*/  @P2 BRA `(.L_x_3075) ;  /* 0x0000000000142947 */ /* 0x000ff60003800000 */
[----:B------:R-:W-:Y:S05]  /*c770*/  @!P1 BRA `(.L_x_3075) ;  /* 0x0000000000109947 */ /* 0x000fea0003800000 */
[----:B------:R-:W2:Y:S04]  /*c780*/  LDG.E R5, desc[UR38][R2.64] ;  /* 0x0000002602057981 */ /* 0x000ea8000c1e1900 */
[----:B------:R-:W2:Y:S02]  /*c790*/  LDG.E R0, desc[UR38][R2.64+0x4] ;  /* 0x0000042602007981 */ /* 0x000ea4000c1e1900 */
[----:B--2---:R-:W-:-:S04]  /*c7a0*/  IADD3 R0, -R5, R0, RZ ;  /* 0x0000000005007210 */ /* 0x004fc80007ffe1ff */
[----:B------:R-:W-:-:S15]  /*c7b0*/  R2UR UR11, R0 ;  /* 0x00000000000b72ca */ /* 0x000fde00000e0000 */
.L_x_3075:
        /* <DEDUP_REMOVED lines=13> */
.L_x_3076:
        /* <DEDUP_REMOVED lines=12> */
.L_x_3077:
[----:B------:R-:W-:Y:S01]  /*c950*/  ULEA UR6, UR6, UR11, 0x7 ;  /* 0x0000000b06067291 */ /* 0x000fe2000f8e383f */
[----:B------:R-:W-:-:S03]  /*c960*/  ULDC UR9, c[0x0][0x74c] ;  /* 0x0001d30000097ab9 */ /* 0x000fc60000000800 */
[----:B------:R-:W-:Y:S02]  /*c970*/  UIADD3 UR6, UR6, -UR9, -UR8 ;  /* 0x8000000906067290 */ /* 0x000fe4000fffe808 */
[----:B------:R-:W-:Y:S02]  /*c980*/  UIADD3 UR8, UR11, 0x5f, URZ ;  /* 0x0000005f0b087890 */ /* 0x000fe4000fffe03f */
[----:B------:R-:W-:Y:S02]  /*c990*/  UIMAD.WIDE UR12, UR6, 0x2aaaaaab, URZ ;  /* 0x2aaaaaab060c78a5 */ /* 0x000fe4000f8e023f */
[----:B------:R-:W-:Y:S02]  /*c9a0*/  UIMAD.WIDE UR8, UR8, 0x2aaaaaab, URZ ;  /* 0x2aaaaaab080878a5 */ /* 0x000fe4000f8e023f */
[----:B------:R-:W-:Y:S02]  /*c9b0*/  USHF.R.U32.HI UR6, URZ, 0x1f, UR13 ;  /* 0x0000001f3f067899 */ /* 0x000fe4000801160d */
[----:B------:R-:W-:-:S02]  /*c9c0*/  USHF.R.U32.HI UR12, URZ, 0x1f, UR9 ;  /* 0x0000001f3f0c7899 */ /* 0x000fc40008011609 */
[----:B------:R-:W-:Y:S02]  /*c9d0*/  ULEA.HI.SX32 UR6, UR13, UR6, 0x1c ;  /* 0x000000060d067291 */ /* 0x000fe4000f8fe23f */
[----:B------:R-:W-:Y:S02]  /*c9e0*/  ULEA.HI.SX32 UR12, UR9, UR12, 0x1c ;  /* 0x0000000c090c7291 */ /* 0x000fe4000f8fe23f */
[----:B------:R-:W-:-:S04]  /*c9f0*/  UISETP.LT.AND UP1, UPT, URZ, UR6, UPT ;  /* 0x000000063f00728c */ /* 0x000fc8000bf21270 */
[----:B------:R-:W-:-:S04]  /*ca00*/  USEL UR13, URZ, UR6, !UP1 ;  /* 0x000000063f0d7287 */ /* 0x000fc8000c800000 */
[----:B------:R-:W-:-:S06]  /*ca10*/  UISETP.GT.AND UP1, UPT, UR12, UR13, UPT ;  /* 0x0000000d0c00728c */ /* 0x000fcc000bf24270 */
[----:B------:R-:W-:-:S13]  /*ca20*/  PLOP3.LUT P0, PT, PT, PT, UP1, 0x80, 0x0 ;  /* 0x000000000000781c */ /* 0x000fda0003f0f018 */
[----:B------:R-:W-:Y:S05]  /*ca30*/  @!P0 BRA `(.L_x_3001) ;  /* 0x0000003000388947 */ /* 0x000fea0003800000 */
[----:B------:R-:W-:Y:S01]  /*ca40*/  ULDC.64 UR14, c[0x0][0x2d8] ;  /* 0x0000b600000e7ab9 */ /* 0x000fe20000000a00 */
[----:B------:R-:W-:Y:S02]  /*ca50*/  USHF.R.S32.HI UR11, URZ, 0x1f, UR10 ;  /* 0x0000001f3f0b7899 */ /* 0x000fe4000801140a */
[----:B------:R-:W-:Y:S02]  /*ca60*/  UIMAD UR6, UR16, UR14, URZ ;  /* 0x0000000e100672a4 */ /* 0x000fe4000f8e023f */
[----:B------:R-:W-:Y:S02]  /*ca70*/  UIMAD.WIDE.U32 UR8, UR7, UR14, URZ ;  /* 0x0000000e070872a5 */ /* 0x000fe4000f8e003f */
[----:B------:R-:W-:Y:S02]  /*ca80*/  UIMAD UR15, UR7, UR15, UR6 ;  /* 0x0000000f070f72a4 */ /* 0x000fe4000f8e0206 */
[----:B------:R-:W-:Y:S02]  /*ca90*/  UIADD3 UR6, UR12, -UR13, URZ ;  /* 0x8000000d0c067290 */ /* 0x000fe4000fffe03f */
[----:B------:R-:W-:-:S02]  /*caa0*/  USEL UR7, UR10, URZ, !UP0 ;  /* 0x0000003f0a077287 */ /* 0x000fc4000c000000 */
[----:B------:R-:W-:Y:S02]  /*cab0*/  ULOP3.LUT UR6, UR6, 0x1, URZ, 0xc0, !UPT ;  /* 0x0000000106067892 */ /* 0x000fe4000f8ec03f */
[----:B------:R-:W-:Y:S02]  /*cac0*/  USEL UR14, UR11, URZ, !UP0 ;  /* 0x0000003f0b0e7287 */ /* 0x000fe4000c000000 */
[----:B------:R-:W-:Y:S02]  /*cad0*/  UISETP.NE.U32.AND UP0, UPT, UR6, 0x1, UPT ;  /* 0x000000010600788c */ /* 0x000fe4000bf05070 */
[----:B------:R-:W-:Y:S02]  /*cae0*/  UIADD3 UR10, UP1, UR4, UR8, URZ ;  /* 0x00000008040a7290 */ /* 0x000fe4000ff3e03f */
[----:B------:R-:W-:Y:S02]  /*caf0*/  UIADD3 UR15, UR9, UR15, URZ ;  /* 0x0000000f090f7290 */ /* 0x000fe4000fffe03f */
[----:B------:R-:W-:Y:S01]  /*cb00*/  PLOP3.LUT P1, PT, PT, PT, UP0, 0x80, 0x0 ;  /* 0x000000000000781c */ /* 0x000fe20003f2f008 */
[----:B------:R-:W-:Y:S01]  /*cb10*/  ULDC.64 UR28, c[0x0][0x2e0] ;  /* 0x0000b800001c7ab9 */ /* 0x000fe20000000a00 */
[----:B------:R-:W-:-:S02]  /*cb20*/  UIADD3.X UR11, UR5, UR15, URZ, UP1, !UPT ;  /* 0x0000000f050b7290 */ /* 0x000fc40008ffe43f */
[----:B------:R-:W-:Y:S02]  /*cb30*/  UIMAD UR14, UR14, UR28, URZ ;  /* 0x0000001c0e0e72a4 */ /* 0x000fe4000f8e023f */
[----:B------:R-:W-:Y:S02]  /*cb40*/  UIMAD.WIDE.U32 UR10, UR7, UR28, UR10 ;  /* 0x0000001c070a72a5 */ /* 0x000fe4000f8e000a */
[----:B------:R-:W-:Y:S01]  /*cb50*/  UIMAD UR14, UR7, UR29, UR14 ;  /* 0x0000001d070e72a4 */ /* 0x000fe2000f8e020e */
[----:B------:R-:W-:-:S03]  /*cb60*/  ELECT P0, URZ, PT ;  /* 0x00000000003f782f */ /* 0x000fc60003800000 */
[----:B------:R-:W-:Y:S01]  /*cb70*/  UIADD3 UR27, UR11, UR14, URZ ;  /* 0x0000000e0b1b7290 */ /* 0x000fe2000fffe03f */
[----:B------:R-:W-:Y:S11]  /*cb80*/  @P1 BRA `(.L_x_3078) ;  /* 0x0000000000bc1947 */ /* 0x000ff60003800000 */
        /* <DEDUP_REMOVED lines=18> */
.L_x_3080:
[----:B------:R-:W-:Y:S05]  /*ccb0*/  BSYNC B0 ;  /* 0x0000000000007941 */ /* 0x000fea0003800000 */
.L_x_3079:
        /* <DEDUP_REMOVED lines=19> */
.L_x_3082:
[----:B------:R-:W-:Y:S05]  /*cdf0*/  BSYNC B0 ;  /* 0x0000000000007941 */ /* 0x000fea0003800000 */
.L_x_3081:
[----:B------:R-:W-:Y:S06]  /*ce00*/  BAR.ARV 0xa, 0xa0 ;  /* 0x0282800000007b1d */ /* 0x000fec0000002000 */
[----:B------:R-:W-:Y:S04]  /*ce10*/  BSSY B0, `(.L_x_3083) ;  /* 0x0000003000007945 */ /* 0x000fe80003800000 */
[----:B------:R-:W-:Y:S05]  /*ce20*/  @!P0 BRA `(.L_x_3084) ;  /* 0x0000000000048947 */ /* 0x000fea0003800000 */
[----:B------:R-:W-:-:S04]  /*ce30*/  DEPBAR.LE SB0, 0x0 ;  /* 0x000080000000791a */ /* 0x000fc80000000000 */
.L_x_3084:
[----:B------:R-:W-:Y:S05]  /*ce40*/  BSYNC B0 ;  /* 0x0000000000007941 */ /* 0x000fea0003800000 */
.L_x_3083:
[----:B------:R-:W-:Y:S06]  /*ce50*/  BAR.ARV 0xb, 0xa0 ;  /* 0x02c2800000007b1d */ /* 0x000fec0000002000 */
[----:B------:R-:W-:Y:S01]  /*ce60*/  UIADD3 UR18, UR13, 0x1, URZ ;  /* 0x000000010d127890 */ /* 0x000fe2000fffe03f */
[----:B------:R-:W-:Y:S11]  /*ce70*/  BRA `(.L_x_3085) ;  /* 0x0000000000047947 */ /* 0x000ff60003800000 */
.L_x_3078:
[----:B------:R-:W-:-:S05]  /*ce80*/  UMOV UR18, UR13 ;  /* 0x0000000d00127c82 */ /* 0x000fca0008000000 */
.L_x_3085:
[----:B------:R-:W-:-:S04]  /*ce90*/  UIADD3 UR6, UR13, 0x1, URZ ;  /* 0x000000010d067890 */ /* 0x000fc8000fffe03f */
[----:B------:R-:W-:-:S06]  /*cea0*/  UISETP.NE.AND UP0, UPT, UR12, UR6, UPT ;  /* 0x000000060c00728c */ /* 0x000fcc000bf05270 */
[----:B------:R-:W-:-:S13]  /*ceb0*/  PLOP3.LUT P1, PT, PT, PT, UP0, 0x80, 0x0 ;  /* 0x000000000000781c */ /* 0x000fda0003f2f008 */
[----:B------:R-:W-:Y:S05]  /*cec0*/  @!P1 BRA `(.L_x_3001) ;  /* 0x0000002c00149947 */ /* 0x000fea0003800000 */
[----:B------:R-:W-:Y:S01]  /*ced0*/  UMOV UR16, UR8 ;  /* 0x0000000800107c82 */ /* 0x000fe20008000000 */
[----:B------:R-:W-:Y:S01]  /*cee0*/  UMOV UR17, UR15 ;  /* 0x0000000f00117c82 */ /* 0x000fe20008000000 */
[----:B------:R-:W-:Y:S01]  /*cef0*/  ULDC.64 UR20, c[0x0][0x2c0] ;  /* 0x0000b00000147ab9 */ /* 0x000fe20000000a00 */
[----:B------:R-:W-:Y:S02]  /*cf00*/  UIMAD.WIDE.U32 UR16, UR7, UR28, UR16 ;  /* 0x0000001c071072a5 */ /* 0x000fe4000f8e0010 */
[----:B------:R-:W-:Y:S02]  /*cf10*/  UIMAD UR19, UR18, 0x1800, URZ ;  /* 0x00001800121378a4 */ /* 0x000fe4000f8e023f */
[----:B------:R-:W-:Y:S01]  /*cf20*/  UIADD3 UR25, UP0, UR4, UR16, URZ ;  /* 0x0000001004197290 */ /* 0x000fe2000ff1e03f */
[----:B------:R-:W-:Y:S01]  /*cf30*/  UMOV UR6, URZ ;  /* 0x0000003f00067c82 */ /* 0x000fe20008000000 */
[----:B------:R-:W-:Y:S02]  /*cf40*/  ULDC.64 UR30, c[0x0][0x2c0] ;  /* 0x0000b000001e7ab9 */ /* 0x000fe40000000a00 */
[----:B------:R-:W-:-:S02]  /*cf50*/  UIADD3.X UR16, UR5, UR14, UR17, UP0, !UPT ;  /* 0x0000000e05107290 */ /* 0x000fc400087fe411 */
[----:B------:R-:W-:Y:S01]  /*cf60*/  ULEA UR24, UP0, UR25, UR20, 0x2 ;  /* 0x0000001419187291 */ /* 0x000fe2000f80103f */
[----:B------:R-:W-:-:S03]  /*cf70*/  UMOV UR26, UR19 ;  /* 0x00000013001a7c82 */ /* 0x000fc60008000000 */
[----:B------:R-:W-:Y:S02]  /*cf80*/  ULEA.HI.X UR25, UR25, UR21, UR16, 0x2, UP0 ;  /* 0x0000001519197291 */ /* 0x000fe400080f1410 */
[----:B------:R-:W-:Y:S02]  /*cf90*/  UIADD3 UR20, UP0, UR24, 0x3000, URZ ;  /* 0x0000300018147890 */ /* 0x000fe4000ff1e03f */
[----:B------:R-:W-:Y:S02]  /*cfa0*/  UIADD3 UR22, UP1, UR24, 0x6000, URZ ;  /* 0x0000600018167890 */ /* 0x000fe4000ff3e03f */
[----:B------:R-:W-:Y:S02]  /*cfb0*/  UIADD3 UR24, UP2, UR24, 0x9000, URZ ;  /* 0x0000900018187890 */ /* 0x000fe4000ff5e03f */
[----:B------:R-:W-:Y:S02]  /*cfc0*/  UIADD3.X UR21, URZ, UR25, URZ, UP0, !UPT ;  /* 0x000000193f157290 */ /* 0x000fe400087fe43f */
[----:B------:R-:W-:-:S02]  /*cfd0*/  UIADD3.X UR23, URZ, UR25, URZ, UP1, !UPT ;  /* 0x000000193f177290 */ /* 0x000fc40008ffe43f */
[----:B------:R-:W-:-:S12]  /*cfe0*/  UIADD3.X UR25, URZ, UR25, URZ, UP2, !UPT ;  /* 0x000000193f197290 */ /* 0x000fd800097fe43f */
.L_x_3098:
        /* <DEDUP_REMOVED lines=12> */
[----:B------:R-:W-:-:S04]  /*d0b0*/  ULEA UR40, UP0, UR41, UR30, 0x2 ;  /* 0x0000001e29287291 */ /* 0x000fc8000f80103f */
[----:B------:R-:W-:-:S03]  /*d0c0*/  ULEA.HI.X UR41, UR41, UR31, UR42, 0x2, UP0 ;  /* 0x0000001f29297291 */ /* 0x000fc600080f142a */
[----:B------:R-:W-:Y:S01]  /*d0d0*/  UMOV UR42, 0x0 ;  /* 0x00000000002a7882 */ /* 0x000fe20000000000 */
[----:B-1----:R-:W-:-:S03]  /*d0e0*/  ULEA UR29, UR37, UR29, 0x18 ;  /* 0x0000001d251d7291 */ /* 0x002fc6000f8ec03f */
[----:B------:R-:W-:Y:S01]  /*d0f0*/  UMOV UR37, 0x300 ;  /* 0x0000030000257882 */ /* 0x000fe20000000000 */
[----:B------:R-:W-:-:S09]  /*d100*/  UIADD3 UR29, UR29, 0x8000, URZ ;  /* 0x000080001d1d7890 */ /* 0x000fd2000fffe03f */
[----:B------:R1:W-:Y:S02]  /*d110*/  UBLKRED.G.S.ADD.F32.RN [UR40], [UR29], UR37, desc[UR42] ;  /* 0x00002a281d0073bb */ /* 0x0003e400080a1425 */
[----:B-1----:R0:W-:Y:S02]  /*d120*/  UTMACMDFLUSH ;  /* 0x00000000000079b7 */ /* 0x0021e40000000000 */
.L_x_3087:
[----:B------:R-:W-:Y:S05]  /*d130*/  BSYNC B0 ;  /* 0x0000000000007941 */ /* 0x000fea0003800000 */
.L_x_3086:
        /* <DEDUP_REMOVED lines=13> */
.L_x_3089:
[----:B------:R-:W-:Y:S05]  /*d210*/  BSYNC B0 ;  /* 0x0000000000007941 */ /* 0x000fea0003800000 */
.L_x_3088:
[----:B------:R-:W-:Y:S06]  /*d220*/  BAR.ARV 0xa, 0xa0 ;  /* 0x0282800000007b1d */ /* 0x000fec0000002000 */
[----:B------:R-:W-:Y:S04]  /*d230*/  BSSY B0, `(.L_x_3090) ;  /* 0x0000003000007945 */ /* 0x000fe80003800000 */
[----:B------:R-:W-:Y:S05]  /*d240*/  @!P0 BRA `(.L_x_3091) ;  /* 0x0000000000048947 */ /* 0x000fea0003800000 */
[----:B------:R-:W-:-:S04]  /*d250*/  DEPBAR.LE SB0, 0x0 ;  /* 0x000080000000791a */ /* 0x000fc80000000000 */
.L_x_3091:
[----:B------:R-:W-:Y:S05]  /*d260*/  BSYNC B0 ;  /* 0x0000000000007941 */ /* 0x000fea0003800000 */
.L_x_3090:
        /* <DEDUP_REMOVED lines=13> */
.L_x_3093:
[----:B------:R-:W-:Y:S05]  /*d340*/  BSYNC B0 ;  /* 0x0000000000007941 */ /* 0x000fea0003800000 */
.L_x_3092:
        /* <DEDUP_REMOVED lines=13> */
.L_x_3095:
[----:B------:R-:W-:Y:S05]  /*d420*/  BSYNC B0 ;  /* 0x0000000000007941 */ /* 0x000fea0003800000 */
.L_x_3094:
[----:B------:R-:W-:Y:S01]  /*d430*/  UIADD3 UR18, UR18, 0x2, URZ ;  /* 0x0000000212127890 */ /* 0x000fe2000fffe03f */
[----:B------:R-:W-:Y:S06]  /*d440*/  BAR.ARV 0xa, 0xa0 ;  /* 0x0282800000007b1d */ /* 0x000fec0000002000 */
[----:B------:R-:W-:Y:S01]  /*d450*/  UISETP.GE.AND UP0, UPT, UR18, UR12, UPT ;  /* 0x0000000c1200728c */ /* 0x000fe2000bf06270 */
[----:B------:R-:W-:Y:S04]  /*d460*/  BSSY B0, `(.L_x_3096) ;  /* 0x0000003000007945 */ /* 0x000fe80003800000 */
[----:B------:R-:W-:Y:S06]  /*d470*/  @!P0 BRA `(.L_x_3097) ;  /* 0x0000000000048947 */ /* 0x000fec0003800000 */
[----:B------:R-:W-:-:S04]  /*d480*/  DEPBAR.LE SB0, 0x0 ;  /* 0x000080000000791a */ /* 0x000fc80000000000 */
.L_x_3097:
[----:B------:R-:W-:Y:S05]  /*d490*/  BSYNC B0 ;  /* 0x0000000000007941 */ /* 0x000fea0003800000 */
.L_x_3096:
[----:B------:R-:W-:Y:S06]  /*d4a0*/  BAR.ARV 0xb, 0xa0 ;  /* 0x02c2800000007b1d */ /* 0x000fec0000002000 */
[----:B------:R-:W-:Y:S01]  /*d4b0*/  PLOP3.LUT P1, PT, PT, PT, UP0, 0x80, 0x0 ;  /* 0x000000000000781c */ /* 0x000fe20003f2f008 */
[----:B------:R-:W-:Y:S02]  /*d4c0*/  UIADD3 UR26, UR26, 0x3000, URZ ;  /* 0x000030001a1a7890 */ /* 0x000fe4000fffe03f */
[----:B------:R-:W-:-:S10]  /*d4d0*/  UIADD3 UR6, UR6, 0x3000, URZ ;  /* 0x0000300006067890 */ /* 0x000fd4000fffe03f */
[----:B------:R-:W-:Y:S05]  /*d4e0*/  @!P1 BRA `(.L_x_3098) ;  /* 0xfffffff800c09947 */ /* 0x000fea000383ffff */
[----:B------:R-:W-:Y:S05]  /*d4f0*/  BRA `(.L_x_3001) ;  /* 0x0000002400887947 */ /* 0x000fea0003800000 */
.L_x_3069:
[----:B------:R-:W1:Y:S01]  /*d500*/  S2UR UR7, SR_CTAID.X ;  /* 0x00000000000779c3 */ /* 0x000e620000002500 */
[----:B------:R-:W-:Y:S02]  /*d510*/  ULDC UR8, c[0x0][0x8d0] ;  /* 0x0002340000087ab9 */ /* 0x000fe40000000800 */
[----:B------:R-:W-:-:S11]  /*d520*/  UISETP.NE.AND UP0, UPT, UR8, 0x1, UPT ;  /* 0x000000010800788c */ /* 0x000fd6000bf05270 */
[----:B------:R-:W-:Y:S01]  /*d530*/  @UP0 ULDC UR4, c[0x0][0x8d4] ;  /* 0x0002350000040ab9 */ /* 0x000fe20000000800 */
[----:B------:R-:W-:Y:S01]  /*d540*/  @UP0 ULDC UR9, c[0x0][0x8d8] ;  /* 0x0002360000090ab9 */ /* 0x000fe20000000800 */
[----:B-1----:R-:W-:Y:S02]  /*d550*/  UIMAD.WIDE.U32 UR4, UR7, UR4, URZ ;  /* 0x00000004070472a5 */ /* 0x002fe4000f8e003f */
[----:B------:R-:W-:Y:S02]  /*d560*/  UMOV UR6, UR7 ;  /* 0x0000000700067c82 */ /* 0x000fe40008000000 */
[----:B------:R-:W-:-:S03]  /*d570*/  @UP0 USHF.R.U32.HI UR6, URZ, UR9, UR5 ;  /* 0x000000093f060299 */ /* 0x000fc60008011605 */
[----:B------:R-:W-:Y:S02]  /*d580*/  ULDC UR4, c[0x0][0x8e8] ;  /* 0x00023a0000047ab9 */ /* 0x000fe40000000800 */
[----:B------:R-:W-:Y:S02]  /*d590*/  UISETP.GE.AND UP0, UPT, UR6, UR4, UPT ;  /* 0x000000040600728c */ /* 0x000fe4000bf06270 */
[----:B------:R-:W-:-:S04]  /*d5a0*/  UIADD3 UR4, -UR6, URZ, URZ ;  /* 0x0000003f06047290 */ /* 0x000fc8000fffe13f */
[----:B------:R-:W-:Y:S01]  /*d5b0*/  PLOP3.LUT P0, PT, PT, PT, UP0, 0x80, 0x0 ;  /* 0x000000000000781c */ /* 0x000fe20003f0f008 */
[----:B------:R-:W-:-:S12]  /*d5c0*/  UIMAD UR8, UR8, UR4, UR7 ;  /* 0x00000004080872a4 */ /* 0x000fd8000f8e0207 */
        /* <DEDUP_REMOVED lines=9> */
.L_x_3099:
[----:B------:R-:W-:Y:S01]  /*d660*/  ULDC UR9, c[0x0][0x8c4] ;  /* 0x0002310000097ab9 */ /* 0x000fe20000000800 */
[----:B------:R-:W-:Y:S01]  /*d670*/  UMOV UR7, UR8 ;  /* 0x0000000800077c82 */ /* 0x000fe20008000000 */
[----:B------:R-:W-:-:S11]  /*d680*/  UISETP.NE.AND UP0, UPT, UR9, 0x1, UPT ;  /* 0x000000010900788c */ /* 0x000fd6000bf05270 */
[----:B------:R-:W-:Y:S02]  /*d690*/  @UP0 ULDC.64 UR10, c[0x0][0x8c8] ;  /* 0x00023200000a0ab9 */ /* 0x000fe40000000a00 */
[----:B------:R-:W-:-:S04]  /*d6a0*/  UIMAD.WIDE.U32 UR4, UR8, UR10, URZ ;  /* 0x0000000a080472a5 */ /* 0x000fc8000f8e003f */
[----:B------:R-:W-:-:S04]  /*d6b0*/  @UP0 USHF.R.U32.HI UR7, URZ, UR11, UR5 ;  /* 0x0000000b3f070299 */ /* 0x000fc80008011605 */
[----:B------:R-:W-:-:S12]  /*d6c0*/  UIMAD UR4, UR7, UR9, URZ ;  /* 0x00000009070472a4 */ /* 0x000fd8000f8e023f */
.L_x_3100:
        /* <DEDUP_REMOVED lines=23> */
.L_x_3101:
        /* <DEDUP_REMOVED lines=14> */
.L_x_3103:
[----:B------:R-:W-:-:S05]  /*d920*/  ULDC UR4, c[0x0][0x8ec] ;  /* 0x00023b0000047ab9 */ /* 0x000fca0000000800 */
.L_x_3102:
[----:B------:R-:W-:Y:S01]  /*d930*/  UIADD3 UR4, UR4, 0x7f, URZ ;  /* 0x0000007f04047890 */ /* 0x000fe2000fffe03f */
[----:B------:R-:W-:Y:S02]  /*d940*/  IMAD.MOV.U32 R10, RZ, RZ, 0x1 ;  /* 0x00000001ff0a7424 */ /* 0x000fe400078e00ff */
[----:B------:R-:W-:Y:S01]  /*d950*/  IMAD.MOV.U32 R2, RZ, RZ, RZ ;  /* 0x000000ffff027224 */ /* 0x000fe200078e00ff */
        /* <DEDUP_REMOVED lines=13> */
[----:B------:R-:W1:Y:S02]  /*da30*/  LDC R0, c[0x0][0x280] ;  /* 0x0000a000ff007b82 */ /* 0x000e640000000800 */
[----:B------:R-:W-:Y:S01]  /*da40*/  MOV R2, UR8 ;  /* 0x0000000800027c02 */ /* 0x000fe20008000f00 */
[----:B------:R-:W-:Y:S01]  /*da50*/  IMAD.U32 R3, RZ, RZ, UR9 ;  /* 0x00000009ff037e24 */ /* 0x000fe2000f8e00ff */
[----:B------:R-:W-:Y:S01]  /*da60*/  PLOP3.LUT P1, PT, PT, PT, UP1, 0x80, 0x0 ;  /* 0x000000000000781c */ /* 0x000fe20003f2f018 */
[----:B------:R-:W-:Y:S01]  /*da70*/  UISETP.NE.U32.AND UP0, UPT, UR4, URZ, UPT ;  /* 0x0000003f0400728c */ /* 0x000fe2000bf05070 */
[----:B------:R-:W-:Y:S01]  /*da80*/  ULDC.64 UR14, c[0x0][0x778] ;  /* 0x0001de00000e7ab9 */ /* 0x000fe20000000a00 */
[----:B------:R-:W-:-:S10]  /*da90*/  ULDC.64 UR18, c[0x0][0x788] ;  /* 0x0001e20000127ab9 */ /* 0x000fd40000000a00 */
[----:B------:R-:W2:Y:S01]  /*daa0*/  @P1 LDG.E R6, desc[UR38][R2.64] ;  /* 0x0000002602061981 */ /* 0x000ea2000c1e1900 */
[----:B------:R-:W-:Y:S02]  /*dab0*/  UISETP.NE.AND.EX UP0, UPT, UR5, URZ, UPT, UP0 ;  /* 0x0000003f0500728c */ /* 0x000fe4000bf05300 */
[----:B------:R-:W-:Y:S01]  /*dac0*/  UIMAD.WIDE UR14, UR13, 0x4, UR14 ;  /* 0x000000040d0e78a5 */ /* 0x000fe2000f8e020e */
[----:B------:R3:W4:Y:S01]  /*dad0*/  @P1 LDG.E R4, desc[UR38][R2.64] ;  /* 0x0000002602041981 */ /* 0x000722000c1e1900 */
[----:B------:R-:W-:Y:S02]  /*dae0*/  ULDC.64 UR4, c[0x0][0x780] ;  /* 0x0001e00000047ab9 */ /* 0x000fe40000000a00 */
[----:B------:R-:W-:Y:S01]  /*daf0*/  UISETP.NE.U32.AND UP2, UPT, UR4, URZ, UPT ;  /* 0x0000003f0400728c */ /* 0x000fe2000bf45070 */
[----:B------:R-:W-:-:S03]  /*db00*/  PLOP3.LUT P2, PT, PT, PT, UP0, 0x80, 0x0 ;  /* 0x000000000000781c */ /* 0x000fc60003f4f008 */
[----:B------:R-:W-:Y:S01]  /*db10*/  UISETP.NE.AND.EX UP2, UPT, UR5, URZ, UPT, UP2 ;  /* 0x0000003f0500728c */ /* 0x000fe2000bf45320 */
[----:B---3--:R-:W-:Y:S01]  /*db20*/  IMAD.U32 R2, RZ, RZ, UR14 ;  /* 0x0000000eff027e24 */ /* 0x008fe2000f8e00ff */
[----:B------:R-:W-:-:S04]  /*db30*/  MOV R3, UR15 ;  /* 0x0000000f00037c02 */ /* 0x000fc80008000f00 */
[----:B------:R-:W-:-:S04]  /*db40*/  PLOP3.LUT P3, PT, PT, PT, UP2, 0x80, 0x0 ;  /* 0x000000000000781c */ /* 0x000fc80003f6f028 */
[----:B------:R3:W4:Y:S01]  /*db50*/  @P2 LDG.E R5, desc[UR38][R2.64] ;  /* 0x0000002602052981 */ /* 0x000722000c1e1900 */
[----:B------:R-:W-:Y:S02]  /*db60*/  @UP2 ULDC.64 UR4, c[0x0][0x780] ;  /* 0x0001e00000042ab9 */ /* 0x000fe40000000a00 */
[----:B------:R-:W-:-:S06]  /*db70*/  @UP2 UIMAD.WIDE UR4, UR13, 0x4, UR4 ;  /* 0x000000040d0428a5 */ /* 0x000fcc000f8e0204 */
[----:B---3--:R-:W-:Y:S02]  /*db80*/  IMAD.U32 R2, RZ, RZ, UR4 ;  /* 0x00000004ff027e24 */ /* 0x008fe4000f8e00ff */
[----:B------:R-:W-:-:S05]  /*db90*/  IMAD.U32 R3, RZ, RZ, UR5 ;  /* 0x00000005ff037e24 */ /* 0x000fca000f8e00ff */
[----:B-1----:R1:W5:Y:S01]  /*dba0*/  @P3 LDG.E R0, desc[UR38][R2.64] ;  /* 0x0000002602003981 */ /* 0x002362000c1e1900 */
[----:B------:R-:W-:Y:S01]  /*dbb0*/  ISETP.NE.U32.AND P0, PT, RZ, UR18, PT ;  /* 0x00000012ff007c0c */ /* 0x000fe2000bf05070 */
[----:B------:R-:W-:Y:S01]  /*dbc0*/  UMOV UR6, URZ ;  /* 0x0000003f00067c82 */ /* 0x000fe20008000000 */
[----:B------:R-:W-:Y:S01]  /*dbd0*/  UMOV UR11, URZ ;  /* 0x0000003f000b7c82 */ /* 0x000fe20008000000 */
[----:B------:R-:W-:Y:S01]  /*dbe0*/  ULDC UR18, c[0x0][0x290] ;  /* 0x0000a40000127ab9 */ /* 0x000fe20000000800 */
[----:B------:R-:W-:Y:S02]  /*dbf0*/  ISETP.NE.AND.EX P0, PT, RZ, UR19, PT, P0 ;  /* 0x00000013ff007c0c */ /* 0x000fe4000bf05300 */
[----:B--2---:R-:W-:-:S13]  /*dc00*/  @P1 R2UR UR4, R6 ;  /* 0x00000000060412ca */ /* 0x004fda00000e0000 */
[----:B------:R-:W-:-:S04]  /*dc10*/  @UP1 UIMAD UR4, UR13, 0x60, UR4 ;  /* 0x000000600d0418a4 */ /* 0x000fc8000f8e0204 */
[----:B------:R-:W-:-:S04]  /*dc20*/  UIMAD.WIDE UR4, UR4, 0x2aaaaaab, URZ ;  /* 0x2aaaaaab040478a5 */ /* 0x000fc8000f8e023f */
[----:B------:R-:W-:-:S04]  /*dc30*/  @UP1 USHF.R.U32.HI UR4, URZ, 0x1f, UR5 ;  /* 0x0000001f3f041899 */ /* 0x000fc80008011605 */
[----:B------:R-:W-:-:S04]  /*dc40*/  @UP1 ULEA.HI.SX32 UR4, UR5, UR4, 0x1c ;  /* 0x0000000405041291 */ /* 0x000fc8000f8fe23f */
[----:B------:R-:W-:Y:S01]  /*dc50*/  @UP1 UIMAD UR10, UR4, 0x60, URZ ;  /* 0x00000060040a18a4 */ /* 0x000fe2000f8e023f */
[----:B----4-:R-:W-:Y:S02]  /*dc60*/  @P1 R2UR UR6, R4 ;  /* 0x00000000040612ca */ /* 0x010fe400000e0000 */
[----:B------:R-:W-:Y:S01]  /*dc70*/  @P2 R2UR UR11, R5 ;  /* 0x00000000050b22ca */ /* 0x000fe200000e0000 */
[----:B------:R-:W-:Y:S01]  /*dc80*/  @UP1 USHF.R.S32.HI UR12, URZ, 0x1f, UR10 ;  /* 0x0000001f3f0c1899 */ /* 0x000fe2000801140a */
[----:B-1----:R-:W-:-:S13]  /*dc90*/  @P3 BRA `(.L_x_3105) ;  /* 0x0000000000183947 */ /* 0x002fda0003800000 */
[----:B------:R-:W-:Y:S05]  /*dca0*/  @!P1 BRA `(.L_x_3105) ;  /* 0x0000000000149947 */ /* 0x000fea0003800000 */
[----:B------:R-:W-:Y:S01]  /*dcb0*/  MOV R2, UR8 ;  /* 0x0000000800027c02 */ /* 0x000fe20008000f00 */
[----:B------:R-:W-:-:S05]  /*dcc0*/  IMAD.U32 R3, RZ, RZ, UR9 ;  /* 0x00000009ff037e24 */ /* 0x000fca000f8e00ff */
[----:B------:R-:W2:Y:S04]  /*dcd0*/  LDG.E R5, desc[UR38][R2.64] ;  /* 0x0000002602057981 */ /* 0x000ea8000c1e1900 */
[----:B-----5:R-:W2:Y:S02]  /*dce0*/  LDG.E R0, desc[UR38][R2.64+0x4] ;  /* 0x0000042602007981 */ /* 0x020ea4000c1e1900 */
[----:B--2---:R-:W-:-:S07]  /*dcf0*/  IMAD.IADD R0, R0, 0x1, -R5 ;  /* 0x0000000100007824 */ /* 0x004fce00078e0a05 */
.L_x_3105:
[----:B------:R-:W-:Y:S01]  /*dd00*/  UMOV UR4, URZ ;  /* 0x0000003f00047c82 */ /* 0x000fe20008000000 */
[----:B------:R-:W-:Y:S01]  /*dd10*/  UMOV UR5, URZ ;  /* 0x0000003f00057c82 */ /* 0x000fe20008000000 */
[----:B------:R-:W-:Y:S01]  /*dd20*/  MOV R4, UR18 ;  /* 0x0000001200047c02 */ /* 0x000fe20008000f00 */
[----:B------:R-:W-:Y:S01]  /*dd30*/  @UP1 UMOV UR4, UR10 ;  /* 0x0000000a00041c82 */ /* 0x000fe20008000000 */
[----:B------:R-:W-:Y:S01]  /*dd40*/  @UP1 UMOV UR5, UR12 ;  /* 0x0000000c00051c82 */ /* 0x000fe20008000000 */
[----:B------:R-:W-:Y:S05]  /*dd50*/  @!P0 BRA `(.L_x_3106) ;  /* 0x0000000000188947 */ /* 0x000fea0003800000 */
[----:B------:R-:W-:Y:S02]  /*dd60*/  ULDC.64 UR8, c[0x0][0x788] ;  /* 0x0001e20000087ab9 */ /* 0x000fe40000000a00 */
[----:B------:R-:W-:-:S06]  /*dd70*/  UIMAD.WIDE UR8, UR13, 0x4, UR8 ;  /* 0x000000040d0878a5 */ /* 0x000fcc000f8e0208 */
[----:B------:R-:W-:Y:S02]  /*dd80*/  IMAD.U32 R2, RZ, RZ, UR8 ;  /* 0x00000008ff027e24 */ /* 0x000fe4000f8e00ff */
[----:B------:R-:W-:-:S05]  /*dd90*/  IMAD.U32 R3, RZ, RZ, UR9 ;  /* 0x00000009ff037e24 */ /* 0x000fca000f8e00ff */
[----:B------:R1:W5:Y:S01]  /*dda0*/  LDG.E R4, desc[UR38][R2.64] ;  /* 0x0000002602047981 */ /* 0x000362000c1e1900 */
[----:B------:R-:W-:Y:S05]  /*ddb0*/  BRA `(.L_x_3107) ;  /* 0x0000000000187947 */ /* 0x000fea0003800000 */
.L_x_3106:
[----:B------:R-:W-:Y:S05]  /*ddc0*/  @!P2 BRA `(.L_x_3107) ;  /* 0x000000000014a947 */ /* 0x000fea0003800000 */
[----:B------:R-:W-:Y:S01]  /*ddd0*/  MOV R2, UR14 ;  /* 0x0000000e00027c02 */ /* 0x000fe20008000f00 */
[----:B------:R-:W-:-:S05]  /*dde0*/  IMAD.U32 R3, RZ, RZ, UR15 ;  /* 0x0000000fff037e24 */ /* 0x000fca000f8e00ff */
[----:B------:R-:W2:Y:S04]  /*ddf0*/  LDG.E R5, desc[UR38][R2.64] ;  /* 0x0000002602057981 */ /* 0x000ea8000c1e1900 */
[----:B------:R-:W2:Y:S02]  /*de00*/  LDG.E R4, desc[UR38][R2.64+0x4] ;  /* 0x0000042602047981 */ /* 0x000ea4000c1e1900 */
[----:B--2---:R-:W-:-:S07]  /*de10*/  IMAD.IADD R4, R4, 0x1, -R5 ;  /* 0x0000000104047824 */ /* 0x004fce00078e0a05 */
.L_x_3107:
[----:B-1----:R-:W-:Y:S01]  /*de20*/  MOV R3, UR7 ;  /* 0x0000000700037c02 */ /* 0x002fe20008000f00 */
[----:B------:R-:W-:-:S04]  /*de30*/  ULDC UR8, c[0x0][0x74c] ;  /* 0x0001d30000087ab9 */ /* 0x000fc80000000800 */
[----:B-----5:R-:W-:Y:S02]  /*de40*/  IMAD R3, R3, 0x80, R0 ;  /* 0x0000008003037824 */ /* 0x020fe400078e0200 */
[----:B------:R-:W-:-:S03]  /*de50*/  VIADD R0, R0, 0x5f ;  /* 0x0000005f00007836 */ /* 0x000fc60000000000 */
[----:B------:R-:W-:Y:S01]  /*de60*/  IADD3 R3, R3, -UR8, -R4 ;  /* 0x8000000803037c10 */ /* 0x000fe2000fffe804 */
[----:B------:R-:W-:-:S04]  /*de70*/  IMAD.HI R0, R0, 0x2aaaaaab, RZ ;  /* 0x2aaaaaab00007827 */ /* 0x000fc800078e02ff */
[----:B------:R-:W-:-:S05]  /*de80*/  IMAD.HI R3, R3, 0x2aaaaaab, RZ ;  /* 0x2aaaaaab03037827 */ /* 0x000fca00078e02ff */
[----:B------:R-:W-:-:S04]  /*de90*/  SHF.R.U32.HI R2, RZ, 0x1f, R3 ;  /* 0x0000001fff027819 */ /* 0x000fc80000011603 */
[----:B------:R-:W-:Y:S02]  /*dea0*/  LEA.HI.SX32 R2, R3, R2, 0x1c ;  /* 0x0000000203027211 */ /* 0x000fe400078fe2ff */
[----:B------:R-:W-:Y:S02]  /*deb0*/  SHF.R.U32.HI R3, RZ, 0x1f, R0 ;  /* 0x0000001fff037819 */ /* 0x000fe40000011600 */
[----:B------:R-:W-:Y:S02]  /*dec0*/  VIMNMX R4, RZ, R2, !PT ;  /* 0x00000002ff047248 */ /* 0x000fe40007fe0100 */
[----:B------:R-:W-:Y:S02]  /*ded0*/  LEA.HI.SX32 R0, R0, R3, 0x1c ;  /* 0x0000000300007211 */ /* 0x000fe400078fe2ff */
[----:B------:R-:W-:Y:S02]  /*dee0*/  MOV R2, RZ ;  /* 0x000000ff00027202 */ /* 0x000fe40000000f00 */
[----:B------:R-:W-:-:S13]  /*def0*/  ISETP.GT.AND P0, PT, R0, R4, PT ;  /* 0x000000040000720c */ /* 0x000fda0003f04270 */
[----:B------:R-:W-:Y:S05]  /*df00*/  @!P0 BRA `(.L_x_3104) ;  /* 0x0000001800708947 */ /* 0x000fea0003800000 */
[----:B------:R-:W-:Y:S01]  /*df10*/  USHF.R.S32.HI UR10, URZ, 0x1f, UR20 ;  /* 0x0000001f3f0a7899 */ /* 0x000fe20008011414 */
[----:B------:R-:W-:Y:S01]  /*df20*/  BSSY B0, `(.L_x_3104) ;  /* 0x000019a000007945 */ /* 0x000fe20003800000 */
[----:B------:R-:W-:Y:S01]  /*df30*/  UISETP.NE.U32.AND UP1, UPT, UR16, URZ, UPT ;  /* 0x0000003f1000728c */ /* 0x000fe2000bf25070 */
[----:B------:R-:W-:Y:S01]  /*df40*/  IMAD.MOV.U32 R2, RZ, RZ, RZ ;  /* 0x000000ffff027224 */ /* 0x000fe200078e00ff */
[----:B------:R-:W-:Y:S01]  /*df50*/  ULDC.64 UR14, c[0x0][0x718] ;  /* 0x0001c600000e7ab9 */ /* 0x000fe20000000a00 */
[----:B------:R-:W-:Y:S01]  /*df60*/  UMOV UR8, UR4 ;  /* 0x0000000400087c82 */ /* 0x000fe20008000000 */
[----:B------:R-:W-:Y:S02]  /*df70*/  UIMAD UR12, UR10, UR14, URZ ;  /* 0x0000000e0a0c72a4 */ /* 0x000fe4000f8e023f */
[----:B------:R-:W-:Y:S02]  /*df80*/  UISETP.NE.AND.EX UP1, UPT, UR17, URZ, UPT, UP1 ;  /* 0x0000003f1100728c */ /* 0x000fe4000bf25310 */
[----:B------:R-:W-:Y:S01]  /*df90*/  UIMAD UR12, UR20, UR15, UR12 ;  /* 0x0000000f140c72a4 */ /* 0x000fe2000f8e020c */
[----:B------:R-:W-:-:S02]  /*dfa0*/  ULDC.64 UR16, c[0x0][0x730] ;  /* 0x0001cc0000107ab9 */ /* 0x000fc40000000a00 */
[----:B------:R-:W-:Y:S01]  /*dfb0*/  ULDC UR15, c[0x0][0x2e8] ;  /* 0x0000ba00000f7ab9 */ /* 0x000fe20000000800 */
[----:B------:R-:W-:Y:S01]  /*dfc0*/  UIMAD UR10, UR10, UR16, URZ ;  /* 0x000000100a0a72a4 */ /* 0x000fe2000f8e023f */
[----:B------:R-:W-:Y:S01]  /*dfd0*/  UMOV UR9, UR5 ;  /* 0x0000000500097c82 */ /* 0x000fe20008000000 */
[----:B------:R-:W-:Y:S02]  /*dfe0*/  UISETP.NE.AND UP2, UPT, UR15, 0x1, UPT ;  /* 0x000000010f00788c */ /* 0x000fe4000bf45270 */
[----:B------:R-:W-:Y:S02]  /*dff0*/  UIMAD.WIDE.U32 UR4, UR20, UR14, UR8 ;  /* 0x0000000e140472a5 */ /* 0x000fe4000f8e0008 */
[----:B------:R-:W-:Y:S02]  /*e000*/  UIMAD.WIDE.U32 UR8, UR20, UR16, UR8 ;  /* 0x00000010140872a5 */ /* 0x000fe4000f8e0008 */
[----:B------:R-:W-:Y:S02]  /*e010*/  UIMAD UR14, UR20, UR17, UR10 ;  /* 0x00000011140e72a4 */ /* 0x000fe4000f8e020a */
[----:B------:R-:W-:Y:S01]  /*e020*/  USHF.R.S32.HI UR10, URZ, 0x1f, UR13 ;  /* 0x0000001f3f0a7899 */ /* 0x000fe2000801140d */
[----:B------:R-:W-:Y:S01]  /*e030*/  ELECT P0, URZ, PT ;  /* 0x00000000003f782f */ /* 0x000fe20003800000 */
[----:B------:R-:W-:-:S02]  /*e040*/  USEL UR21, UR13, URZ, !UP1 ;  /* 0x0000003f0d157287 */ /* 0x000fc4000c800000 */
[----:B------:R-:W-:Y:S01]  /*e050*/  UIADD3 UR9, UR9, UR14, URZ ;  /* 0x0000000e09097290 */ /* 0x000fe2000fffe03f */
[----:B------:R-:W-:Y:S01]  /*e060*/  ULDC.64 UR18, c[0x0][0x738] ;  /* 0x0001ce0000127ab9 */ /* 0x000fe20000000a00 */
[----:B------:R-:W-:Y:S01]  /*e070*/  USEL UR10, UR10, URZ, !UP1 ;  /* 0x0000003f0a0a7287 */ /* 0x000fe2000c800000 */
[----:B------:R-:W-:Y:S01]  /*e080*/  ULDC.64 UR16, c[0x0][0x720] ;  /* 0x0001c80000107ab9 */ /* 0x000fe20000000a00 */
[----:B------:R-:W-:Y:S02]  /*e090*/  UIMAD.WIDE.U32 UR14, UR18, UR21, UR8 ;  /* 0x00000015120e72a5 */ /* 0x000fe4000f8e0008 */
[----:B------:R-:W-:Y:S01]  /*e0a0*/  UIADD3 UR23, UR5, UR12, URZ ;  /* 0x0000000c05177290 */ /* 0x000fe2000fffe03f */
[----:B------:R-:W-:Y:S01]  /*e0b0*/  @UP2 ULDC UR8, c[0x0][0x2ec] ;  /* 0x0000bb0000082ab9 */ /* 0x000fe20000000800 */
[----:B------:R-:W-:Y:S02]  /*e0c0*/  UIMAD UR5, UR10, UR16, URZ ;  /* 0x000000100a0572a4 */ /* 0x000fe4000f8e023f */
[----:B------:R-:W-:-:S02]  /*e0d0*/  UIMAD UR10, UR10, UR18, URZ ;  /* 0x000000120a0a72a4 */ /* 0x000fc4000f8e023f */
[----:B------:R-:W-:Y:S02]  /*e0e0*/  UIMAD.WIDE.U32 UR8, UR20, UR8, URZ ;  /* 0x00000008140872a5 */ /* 0x000fe4000f8e003f */
[----:B------:R-:W-:Y:S01]  /*e0f0*/  ULEA UR11, UR7, UR11, 0x7 ;  /* 0x0000000b070b7291 */ /* 0x000fe2000f8e383f */
[----:B------:R-:W-:Y:S02]  /*e100*/  UMOV UR22, UR4 ;  /* 0x0000000400167c82 */ /* 0x000fe40008000000 */
[----:B------:R-:W-:Y:S01]  /*e110*/  @UP2 ULDC UR7, c[0x0][0x2f0] ;  /* 0x0000bc0000072ab9 */ /* 0x000fe20000000800 */
[----:B------:R-:W-:Y:S01]  /*e120*/  UMOV UR12, UR20 ;  /* 0x00000014000c7c82 */ /* 0x000fe20008000000 */
[----:B------:R-:W-:Y:S02]  /*e130*/  UIMAD UR5, UR17, UR21, UR5 ;  /* 0x00000015110572a4 */ /* 0x000fe4000f8e0205 */
[----:B------:R-:W-:Y:S02]  /*e140*/  UIMAD.WIDE.U32 UR22, UR16, UR21, UR22 ;  /* 0x00000015101672a5 */ /* 0x000fe4000f8e0016 */
[----:B------:R-:W-:-:S02]  /*e150*/  UIMAD UR4, UR19, UR21, UR10 ;  /* 0x00000015130472a4 */ /* 0x000fc4000f8e020a */
        /* <DEDUP_REMOVED lines=10> */
.L_x_3137:
[----:B------:R-:W2:Y:S01]  /*e200*/  S2R R3, SR_TID.X ;  /* 0x0000000000037919 */ /* 0x000ea20000002100 */
[----:B------:R-:W-:Y:S01]  /*e210*/  MOV R14, UR5 ;  /* 0x00000005000e7c02 */ /* 0x000fe20008000f00 */
[----:B------:R-:W-:Y:S02]  /*e220*/  IMAD.U32 R11, RZ, RZ, UR4 ;  /* 0x00000004ff0b7e24 */ /* 0x000fe4000f8e00ff */
[----:B------:R-:W-:Y:S02]  /*e230*/  IMAD.MOV.U32 R10, RZ, RZ, 0x1 ;  /* 0x00000001ff0a7424 */ /* 0x000fe400078e00ff */
[----:B------:R-:W-:Y:S01]  /*e240*/  VIADD R14, R14, UR23 ;  /* 0x000000170e0e7c36 */ /* 0x000fe20008000000 */
[----:B------:R-:W-:Y:S02]  /*e250*/  IADD3 R11, R11, UR15, RZ ;  /* 0x0000000f0b0b7c10 */ /* 0x000fe4000fffe0ff */
        /* <DEDUP_REMOVED lines=9> */
.L_x_3110:
[----:B------:R-:W-:Y:S01]  /*e2f0*/  R2UR UR19, R4 ;  /* 0x00000000041372ca */ /* 0x000fe200000e0000 */
[----:B------:R-:W2:Y:S01]  /*e300*/  LDC.64 R12, c[0x0][0x198] ;  /* 0x00006600ff0c7b82 */ /* 0x000ea20000000a00 */
[----:B------:R-:W-:Y:S01]  /*e310*/  ULDC.64 UR8, c[0x0][0x700] ;  /* 0x0001c00000087ab9 */ /* 0x000fe20000000a00 */
[----:B------:R-:W-:Y:S01]  /*e320*/  UMOV UR34, 0x0 ;  /* 0x0000000000227882 */ /* 0x000fe20000000000 */
[----:B------:R-:W-:Y:S01]  /*e330*/  IMAD.U32 R9, RZ, RZ, UR8 ;  /* 0x00000008ff097e24 */ /* 0x000fe2000f8e00ff */
[----:B------:R-:W-:Y:S01]  /*e340*/  MOV R8, UR9 ;  /* 0x0000000900087c02 */ /* 0x000fe20008000f00 */
[----:B------:R-:W-:Y:S01]  /*e350*/  UMOV UR35, 0x14f00000 ;  /* 0x14f0000000237882 */ /* 0x000fe20000000000 */
[----:B------:R-:W-:Y:S01]  /*e360*/  R2UR UR8, R15 ;  /* 0x000000000f0872ca */ /* 0x000fe200000e0000 */
[----:B------:R-:W-:Y:S01]  /*e370*/  UMOV UR18, URZ ;  /* 0x0000003f00127c82 */ /* 0x000fe20008000000 */
[----:B------:R-:W-:Y:S01]  /*e380*/  UMOV UR40, 0x0 ;  /* 0x0000000000287882 */ /* 0x000fe20000000000 */
[----:B------:R-:W-:Y:S01]  /*e390*/  UMOV UR41, 0x10000000 ;  /* 0x1000000000297882 */ /* 0x000fe20000000000 */
[----:B------:R-:W-:Y:S01]  /*e3a0*/  UMOV UR10, UR18 ;  /* 0x00000012000a7c82 */ /* 0x000fe20008000000 */
[----:B------:R-:W-:Y:S01]  /*e3b0*/  UMOV UR27, UR11 ;  /* 0x0000000b001b7c82 */ /* 0x000fe20008000000 */
[----:B------:R-:W-:Y:S01]  /*e3c0*/  UIMAD UR19, UR19, 0x60, URZ ;  /* 0x00000060131378a4 */ /* 0x000fe2000f8e023f */
[----:B------:R-:W-:Y:S01]  /*e3d0*/  UMOV UR28, UR12 ;  /* 0x0000000c001c7c82 */ /* 0x000fe20008000000 */
[----:B------:R-:W-:-:S02]  /*e3e0*/  UMOV UR29, UR13 ;  /* 0x0000000d001d7c82 */ /* 0x000fc40008000000 */
[----:B------:R-:W-:Y:S02]  /*e3f0*/  UIADD3 UR7, UP0, UR19, UR22, URZ ;  /* 0x0000001613077290 */ /* 0x000fe4000ff1e03f */
[----:B------:R-:W-:Y:S01]  /*e400*/  MOV R3, UR19 ;  /* 0x0000001300037c02 */ /* 0x000fe20008000f00 */
[----:B------:R-:W-:Y:S02]  /*e410*/  UIADD3 UR16, UR8, 0xe000, URZ ;  /* 0x0000e00008107890 */ /* 0x000fe4000fffe03f */
[----:B------:R-:W-:Y:S01]  /*e420*/  UIADD3 UR17, UR8, 0x26810, URZ ;  /* 0x0002681008117890 */ /* 0x000fe2000fffe03f */
[----:B------:R-:W-:Y:S01]  /*e430*/  PLOP3.LUT P1, PT, PT, PT, UP0, 0x80, 0x0 ;  /* 0x000000000000781c */ /* 0x000fe20003f2f008 */
[----:B-1----:R-:W-:Y:S01]  /*e440*/  IMAD.U32 R2, RZ, RZ, UR7 ;  /* 0x00000007ff027e24 */ /* 0x002fe2000f8e00ff */
[----:B------:R-:W-:Y:S01]  /*e450*/  UIADD3 UR19, UR19, UR6, URZ ;  /* 0x0000000613137290 */ /* 0x000fe2000fffe03f */
[----:B--2---:R-:W-:Y:S01]  /*e460*/  IMAD.MOV.U32 R7, RZ, RZ, R12 ;  /* 0x000000ffff077224 */ /* 0x004fe200078e000c */
[----:B------:R-:W-:Y:S01]  /*e470*/  LEA.HI.X.SX32 R3, R3, R14, 0x1, P1 ;  /* 0x0000000e03037211 */ /* 0x000fe200008f0eff */
[----:B------:R-:W-:Y:S01]  /*e480*/  IMAD.MOV.U32 R6, RZ, RZ, R13 ;  /* 0x000000ffff067224 */ /* 0x000fe200078e000d */
[----:B------:R-:W-:Y:S01]  /*e490*/  LEA R5, P1, R2, R9, 0x2 ;  /* 0x0000000902057211 */ /* 0x000fe200078210ff */
[----:B------:R-:W-:Y:S01]  /*e4a0*/  VIADD R13, R0, 0xffffffff ;  /* 0xffffffff000d7836 */ /* 0x000fe20000000000 */
[----:B------:R-:W-:Y:S01]  /*e4b0*/  UIADD3 UR42, UR8, 0x1a000, URZ ;  /* 0x0001a000082a7890 */ /* 0x000fe2000fffe03f */
[----:B------:R-:W-:Y:S01]  /*e4c0*/  MOV R12, 0x8000 ;  /* 0x00008000000c7802 */ /* 0x000fe20000000f00 */
[----:B------:R-:W-:Y:S01]  /*e4d0*/  UIADD3 UR9, UR8, 0x26800, URZ ;  /* 0x0002680008097890 */ /* 0x000fe2000fffe03f */
[----:B------:R-:W-:Y:S01]  /*e4e0*/  LEA.HI.X R2, R2, R8, R3, 0x2, P1 ;  /* 0x0000000802027211 */ /* 0x000fe200008f1403 */
[----:B------:R1:W-:Y:S01]  /*e4f0*/  STL [R1+0x8], R13 ;  /* 0x0000080d01007387 */ /* 0x0003e20000100800 */
[----:B------:R-:W-:Y:S01]  /*e500*/  R2UR UR30, R5 ;  /* 0x00000000051e72ca */ /* 0x000fe200000e0000 */
[----:B------:R-:W-:Y:S01]  /*e510*/  UIADD3 UR24, UR8, 0x4000, URZ ;  /* 0x0000400008187890 */ /* 0x000fe2000fffe03f */
[----:B------:R-:W-:Y:S01]  /*e520*/  R2UR UR31, R2 ;  /* 0x00000000021f72ca */ /* 0x000fe200000e0000 */
[----:B------:R1:W-:Y:S01]  /*e530*/  STL [R1], RZ ;  /* 0x000000ff01007387 */ /* 0x0003e20000100800 */
[C---:B------:R-:W-:Y:S01]  /*e540*/  IADD3 R2, P1, R7.reuse, 0x2f0, RZ ;  /* 0x000002f007027810 */ /* 0x040fe20007f3e0ff */
[----:B------:R-:W-:Y:S01]  /*e550*/  UMOV UR7, 0x18 ;  /* 0x0000001800077882 */ /* 0x000fe20000000000 */
[----:B------:R-:W-:Y:S01]  /*e560*/  UMOV UR43, UR17 ;  /* 0x00000011002b7c82 */ /* 0x000fe20008000000 */
[----:B------:R-:W-:Y:S01]  /*e570*/  UMOV UR26, UR18 ;  /* 0x00000012001a7c82 */ /* 0x000fe20008000000 */
[----:B------:R-:W-:Y:S01]  /*e580*/  R2UR UR44, R2 ;  /* 0x00000000022c72ca */ /* 0x000fe200000e0000 */
[----:B------:R-:W-:Y:S01]  /*e590*/  UMOV UR25, UR9 ;  /* 0x0000000900197c82 */ /* 0x000fe20008000000 */
[----:B------:R-:W-:-:S04]  /*e5a0*/  IADD3 R2, P2, R7, 0x3f0, RZ ;  /* 0x000003f007027810 */ /* 0x000fc80007f5e0ff */
[----:B------:R-:W-:Y:S01]  /*e5b0*/  R2UR UR46, R2 ;  /* 0x00000000022e72ca */ /* 0x000fe200000e0000 */
[----:B------:R-:W-:Y:S01]  /*e5c0*/  IMAD.X R5, RZ, RZ, R6, P2 ;  /* 0x000000ffff057224 */ /* 0x000fe200010e0606 */
[----:B------:R-:W-:-:S04]  /*e5d0*/  IADD3.X R2, RZ, R6, RZ, P1, !PT ;  /* 0x00000006ff027210 */ /* 0x000fc80000ffe4ff */
[----:B------:R-:W-:Y:S02]  /*e5e0*/  R2UR UR45, R2 ;  /* 0x00000000022d72ca */ /* 0x000fe400000e0000 */
[----:B------:R-:W-:Y:S02]  /*e5f0*/  IADD3 R2, P1, R7, 0xf0, RZ ;  /* 0x000000f007027810 */ /* 0x000fe40007f3e0ff */
[----:B------:R-:W-:Y:S02]  /*e600*/  R2UR UR47, R5 ;  /* 0x00000000052f72ca */ /* 0x000fe400000e0000 */
[----:B------:R-:W-:Y:S01]  /*e610*/  R2UR UR32, R2 ;  /* 0x00000000022072ca */ /* 0x000fe200000e0000 */
[----:B------:R-:W-:Y:S01]  /*e620*/  IMAD.X R3, RZ, RZ, R6, P1 ;  /* 0x000000ffff037224 */ /* 0x000fe200008e0606 */
[----:B------:R-:W-:-:S04]  /*e630*/  ISETP.GE.AND P1, PT, R4, R13, PT ;  /* 0x0000000d0400720c */ /* 0x000fc80003f26270 */
[----:B------:R-:W-:-:S13]  /*e640*/  R2UR UR33, R3 ;  /* 0x00000000032172ca */ /* 0x000fda00000e0000 */
[----:B------:R1:W-:Y:S01]  /*e650*/  UTMALDG.4D [UR16], [UR32], desc[UR34] ;  /* 0x00002210200075b4 */ /* 0x0003e20008019000 */
[----:B------:R1:W-:Y:S01]  /*e660*/  UBLKCP.S.G [UR42], [UR30], UR7 ;  /* 0x0000002a1e0073ba */ /* 0x0003e20008000207 */
[----:B------:R1:W-:Y:S01]  /*e670*/  SYNCS.ARRIVE.TRANS64 RZ, [R15+URZ+0x26800], R12 ;  /* 0x0268000c0fff79a7 */ /* 0x0003e2000800003f */
[----:B------:R1:W-:Y:S01]  /*e680*/  UTMALDG.4D [UR8], [UR44], desc[UR40] ;  /* 0x000028082c0075b4 */ /* 0x0003e20008019000 */
[----:B------:R1:W-:Y:S01]  /*e690*/  UTMALDG.4D [UR24], [UR46], desc[UR40] ;  /* 0x000028182e0075b4 */ /* 0x0003e20008019000 */
[----:B------:R-:W-:Y:S05]  /*e6a0*/  @P1 BRA `(.L_x_3111) ;  /* 0x0000000c00bc1947 */ /* 0x000fea0003800000 */
[----:B------:R-:W-:Y:S01]  /*e6b0*/  LOP3.LUT R5, RZ, R4, RZ, 0x33, !PT ;  /* 0x00000004ff057212 */ /* 0x000fe200078e33ff */
[----:B------:R-:W-:-:S04]  /*e6c0*/  IMAD.MOV.U32 R10, RZ, RZ, 0x1 ;  /* 0x00000001ff0a7424 */ /* 0x000fc800078e00ff */
[C---:B------:R-:W-:Y:S01]  /*e6d0*/  IMAD.IADD R16, R0.reuse, 0x1, R5 ;  /* 0x0000000100107824 */ /* 0x040fe200078e0205 */
[----:B------:R-:W-:Y:S01]  /*e6e0*/  IADD3 R5, R0, -0x2, RZ ;  /* 0xfffffffe00057810 */ /* 0x000fe20007ffe0ff */
[----:B------:R-:W-:-:S03]  /*e6f0*/  IMAD.MOV.U32 R0, RZ, RZ, R4 ;  /* 0x000000ffff007224 */ /* 0x000fc600078e0004 */
[----:B------:R-:W-:Y:S02]  /*e700*/  ISETP.NE.AND P1, PT, R5, R4, PT ;  /* 0x000000040500720c */ /* 0x000fe40003f25270 */
[----:B------:R-:W-:-:S05]  /*e710*/  LOP3.LUT R5, R16, 0x1, RZ, 0xc0, !PT ;  /* 0x0000000110057812 */ /* 0x000fca00078ec0ff */
[----:B------:R2:W-:Y:S06]  /*e720*/  STL [R1+0xc], R5 ;  /* 0x00000c0501007387 */ /* 0x0005ec0000100800 */
[----:B------:R-:W-:Y:S05]  /*e730*/  @!P1 BRA `(.L_x_3112) ;  /* 0x00000008005c9947 */ /* 0x000fea0003800000 */
[----:B------:R-:W-:Y:S01]  /*e740*/  IADD3 R16, R16, -R5, RZ ;  /* 0x8000000510107210 */ /* 0x000fe20007ffe0ff */
[----:B------:R-:W-:Y:S02]  /*e750*/  IMAD.MOV.U32 R0, RZ, RZ, R4 ;  /* 0x000000ffff007224 */ /* 0x000fe400078e0004 */
[----:B------:R-:W-:-:S07]  /*e760*/  IMAD.MOV.U32 R10, RZ, RZ, 0x1 ;  /* 0x00000001ff0a7424 */ /* 0x000fce00078e00ff */
.L_x_3121:
[----:B-123--:R-:W-:-:S04]  /*e770*/  SHF.L.U32 R17, R10, 0x1f, RZ ;  /* 0x0000001f0a117819 */ /* 0x00efc800000006ff */
[----:B------:R-:W3:Y:S02]  /*e780*/  SYNCS.PHASECHK.TRANS64.TRYWAIT P1, [R15+URZ+0x26840], R17 ;  /* 0x026840110f0075a7 */ /* 0x000ee4000802017f */
[----:B---3--:R-:W-:Y:S05]  /*e790*/  @!P1 BRA `(.L_x_3113) ;  /* 0x00000014007c9947 */ /* 0x008fea0003800000 */
.L_x_3138:
[----:B------:R-:W-:Y:S05]  /*e7a0*/  @P0 BRA `(.L_x_3114) ;  /* 0x00000000001c0947 */ /* 0x000fea0003800000 */
[----:B------:R-:W4:Y:S02]  /*e7b0*/  S2R R2, SR_TID.X ;  /* 0x0000000000027919 */ /* 0x000f240000002100 */
[----:B----4-:R-:W-:Y:S02]  /*e7c0*/  LOP3.LUT R3, R2, 0x1f, RZ, 0xc0, !PT ;  /* 0x0000001f02037812 */ /* 0x010fe400078ec0ff */
[----:B------:R-:W-:Y:S02]  /*e7d0*/  MOV R2, 0x3180 ;  /* 0x0000318000027802 */ /* 0x000fe40000000f00 */
[----:B------:R-:W-:Y:S02]  /*e7e0*/  ISETP.NE.AND P1, PT, R3, RZ, PT ;  /* 0x000000ff0300720c */ /* 0x000fe40003f25270 */
[----:B------:R4:W-:Y:S11]  /*e7f0*/  SYNCS.ARRIVE.TRANS64 RZ, [R15+URZ+0x26830], R2 ;  /* 0x026830020fff79a7 */ /* 0x0009f6000800003f */
[----:B----4-:R-:W-:Y:S05]  /*e800*/  @!P1 BRA `(.L_x_3114) ;  /* 0x0000000000049947 */ /* 0x010fea0003800000 */
[----:B-1----:R-:W-:Y:S01]  /*e810*/  BPT.TRAP 0x1 ;  /* 0x000000040000795c */ /* 0x002fe20000300000 */
.L_x_3114:
[----:B-1----:R-:W1:Y:S01]  /*e820*/  LDC.64 R12, c[0x0][0x728] ;  /* 0x0001ca00ff0c7b82 */ /* 0x002e620000000a00 */
[----:B------:R-:W-:Y:S01]  /*e830*/  IMAD R18, R0, 0x60, RZ ;  /* 0x0000006000127824 */ /* 0x000fe200078e02ff */
[----:B------:R-:W-:Y:S01]  /*e840*/  R2UR UR8, R15 ;  /* 0x000000000f0872ca */ /* 0x000fe200000e0000 */
[----:B------:R-:W-:Y:S01]  /*e850*/  UMOV UR28, 0x0 ;  /* 0x00000000001c7882 */ /* 0x000fe20000000000 */
[----:B------:R-:W-:Y:S01]  /*e860*/  UMOV UR29, 0x14f00000 ;  /* 0x14f00000001d7882 */ /* 0x000fe20000000000 */
[----:B------:R-:W-:Y:S01]  /*e870*/  UMOV UR18, URZ ;  /* 0x0000003f00127c82 */ /* 0x000fe20008000000 */
[C---:B------:R-:W-:Y:S01]  /*e880*/  IADD3 R2, P1, R18.reuse, UR14, RZ ;  /* 0x0000000e12027c10 */ /* 0x040fe2000ff3e0ff */
[----:B------:R-:W-:Y:S01]  /*e890*/  UMOV UR7, 0x18 ;  /* 0x0000001800077882 */ /* 0x000fe20000000000 */
[----:B--2---:R-:W2:Y:S01]  /*e8a0*/  LDC.64 R4, c[0x0][0x198] ;  /* 0x00006600ff047b82 */ /* 0x004ea20000000a00 */
[----:B------:R-:W-:-:S06]  /*e8b0*/  R2UR UR19, R18 ;  /* 0x00000000121372ca */ /* 0x000fcc00000e0000 */
[----:B------:R-:W-:Y:S02]  /*e8c0*/  UIADD3 UR16, UR8, 0x14000, URZ ;  /* 0x0001400008107890 */ /* 0x000fe4000fffe03f */
[----:B------:R-:W-:Y:S02]  /*e8d0*/  UIADD3 UR17, UR8, 0x26830, URZ ;  /* 0x0002683008117890 */ /* 0x000fe4000fffe03f */
[----:B------:R-:W-:-:S03]  /*e8e0*/  UIADD3 UR8, UR8, 0x1a380, URZ ;  /* 0x0001a38008087890 */ /* 0x000fc6000fffe03f */
[----:B------:R-:W-:Y:S01]  /*e8f0*/  UIADD3 UR19, UR19, UR6, URZ ;  /* 0x0000000613137290 */ /* 0x000fe2000fffe03f */
[----:B-1----:R-:W-:Y:S01]  /*e900*/  LEA R3, P2, R2, R12, 0x2 ;  /* 0x0000000c02037211 */ /* 0x002fe200078410ff */
[----:B------:R-:W-:-:S03]  /*e910*/  UMOV UR9, UR17 ;  /* 0x0000001100097c82 */ /* 0x000fc60008000000 */
[----:B------:R-:W-:Y:S02]  /*e920*/  R2UR UR24, R3 ;  /* 0x00000000031872ca */ /* 0x000fe400000e0000 */
[----:B------:R-:W-:Y:S01]  /*e930*/  LEA.HI.X.SX32 R3, R18, R11, 0x1, P1 ;  /* 0x0000000b12037211 */ /* 0x000fe200008f0eff */
[----:B--2---:R-:W-:Y:S02]  /*e940*/  IMAD.MOV.U32 R7, RZ, RZ, R4 ;  /* 0x000000ffff077224 */ /* 0x004fe400078e0004 */
        /* <DEDUP_REMOVED lines=9> */
[----:B------:R-:W2:Y:S02]  /*e9e0*/  SYNCS.PHASECHK.TRANS64.TRYWAIT P1, [R15+URZ+0x26828], R17 ;  /* 0x026828110f0075a7 */ /* 0x000ea4000802017f */
[----:B-12---:R-:W-:Y:S05]  /*e9f0*/  @!P1 BRA `(.L_x_3115) ;  /* 0x0000001000f89947 */ /* 0x006fea0003800000 */
.L_x_3139:
        /* <DEDUP_REMOVED lines=8> */
.L_x_3116:
[----:B------:R-:W-:Y:S01]  /*ea80*/  VIADD R19, R18, 0x60 ;  /* 0x0000006012137836 */ /* 0x000fe20000000000 */
[----:B------:R-:W-:Y:S01]  /*ea90*/  ULDC.64 UR8, c[0x0][0x700] ;  /* 0x0001c00000087ab9 */ /* 0x000fe20000000a00 */
[----:B------:R-:W-:Y:S01]  /*eaa0*/  R2UR UR26, R15 ;  /* 0x000000000f1a72ca */ /* 0x000fe200000e0000 */
[----:B------:R-:W-:Y:S01]  /*eab0*/  IMAD.U32 R8, RZ, RZ, UR9 ;  /* 0x00000009ff087e24 */ /* 0x000fe2000f8e00ff */
[----:B------:R-:W-:Y:S01]  /*eac0*/  MOV R9, UR8 ;  /* 0x0000000800097c02 */ /* 0x000fe20008000f00 */
[C---:B------:R-:W-:Y:S01]  /*ead0*/  VIADD R21, R19.reuse, UR6 ;  /* 0x0000000613157c36 */ /* 0x040fe20008000000 */
[----:B------:R-:W-:Y:S01]  /*eae0*/  IADD3 R2, P1, R19, UR22, RZ ;  /* 0x0000001613027c10 */ /* 0x000fe2000ff3e0ff */
[----:B------:R-:W-:Y:S01]  /*eaf0*/  UMOV UR24, 0x0 ;  /* 0x0000000000187882 */ /* 0x000fe20000000000 */
[----:B------:R-:W-:Y:S01]  /*eb00*/  SHF.R.S32.HI R20, RZ, 0x1f, R19 ;  /* 0x0000001fff147819 */ /* 0x000fe20000011413 */
[----:B------:R-:W-:Y:S01]  /*eb10*/  UMOV UR25, 0x14f00000 ;  /* 0x14f0000000197882 */ /* 0x000fe20000000000 */
[----:B------:R-:W-:Y:S01]  /*eb20*/  LEA R3, P2, R2, R9, 0x2 ;  /* 0x0000000902037211 */ /* 0x000fe200078410ff */
[----:B------:R-:W-:Y:S01]  /*eb30*/  UMOV UR18, URZ ;  /* 0x0000003f00127c82 */ /* 0x000fe20008000000 */
[----:B------:R-:W-:Y:S01]  /*eb40*/  R2UR UR19, R21 ;  /* 0x00000000151372ca */ /* 0x000fe200000e0000 */
[----:B------:R-:W-:Y:S01]  /*eb50*/  UMOV UR7, 0x18 ;  /* 0x0000001800077882 */ /* 0x000fe20000000000 */
[----:B------:R-:W-:Y:S01]  /*eb60*/  R2UR UR28, R3 ;  /* 0x00000000031c72ca */ /* 0x000fe200000e0000 */
[----:B------:R-:W-:Y:S01]  /*eb70*/  IMAD.X R3, R20, 0x1, R14, P1 ;  /* 0x0000000114037824 */ /* 0x000fe200008e060e */
[----:B------:R-:W-:-:S02]  /*eb80*/  UIADD3 UR16, UR26, 0x11000, URZ ;  /* 0x000110001a107890 */ /* 0x000fc4000fffe03f */
[----:B------:R-:W-:Y:S02]  /*eb90*/  UIADD3 UR17, UR26, 0x26818, URZ ;  /* 0x000268181a117890 */ /* 0x000fe4000fffe03f */
[----:B------:R-:W-:Y:S01]  /*eba0*/  LEA.HI.X R3, R2, R8, R3, 0x2, P2 ;  /* 0x0000000802037211 */ /* 0x000fe200010f1403 */
[----:B------:R-:W-:Y:S01]  /*ebb0*/  UIADD3 UR26, UR26, 0x1a200, URZ ;  /* 0x0001a2001a1a7890 */ /* 0x000fe2000fffe03f */
[----:B------:R-:W-:Y:S02]  /*ebc0*/  IADD3 R2, P1, R7, 0xf0, RZ ;  /* 0x000000f007027810 */ /* 0x000fe40007f3e0ff */
[----:B------:R-:W-:Y:S01]  /*ebd0*/  R2UR UR29, R3 ;  /* 0x00000000031d72ca */ /* 0x000fe200000e0000 */
[----:B------:R-:W-:Y:S01]  /*ebe0*/  UMOV UR27, UR17 ;  /* 0x00000011001b7c82 */ /* 0x000fe20008000000 */
[----:B------:R-:W-:Y:S02]  /*ebf0*/  IADD3.X R3, RZ, R6, RZ, P1, !PT ;  /* 0x00000006ff037210 */ /* 0x000fe40000ffe4ff */
[----:B------:R-:W-:-:S02]  /*ec00*/  R2UR UR8, R2 ;  /* 0x00000000020872ca */ /* 0x000fc400000e0000 */
[----:B------:R-:W-:-:S13]  /*ec10*/  R2UR UR9, R3 ;  /* 0x00000000030972ca */ /* 0x000fda00000e0000 */
[----:B------:R2:W-:Y:S01]  /*ec20*/  UTMALDG.4D [UR16], [UR8], desc[UR24] ;  /* 0x00001810080075b4 */ /* 0x0005e20008019000 */
[----:B------:R2:W-:Y:S01]  /*ec30*/  UBLKCP.S.G [UR26], [UR28], UR7 ;  /* 0x0000001a1c0073ba */ /* 0x0005e20008000207 */
[----:B------:R-:W4:Y:S02]  /*ec40*/  SYNCS.PHASECHK.TRANS64.TRYWAIT P1, [R15+URZ+0x26848], R17 ;  /* 0x026848110f0075a7 */ /* 0x000f24000802017f */
[----:B--2-4-:R-:W-:Y:S05]  /*ec50*/  @!P1 BRA `(.L_x_3117) ;  /* 0x0000001000749947 */ /* 0x014fea0003800000 */
.L_x_3140:
        /* <DEDUP_REMOVED lines=8> */
.L_x_3118:
        /* <DEDUP_REMOVED lines=24> */
.L_x_3142:
        /* <DEDUP_REMOVED lines=8> */
.L_x_3120:
        /* <DEDUP_REMOVED lines=8> */
[----:B------:R-:W-:-:S05]  /*ef60*/  VIADD R0, R0, 0x2 ;  /* 0x0000000200007836 */ /* 0x000fca0000000000 */
[----:B------:R-:W-:Y:S02]  /*ef70*/  UIADD3 UR19, UR19, 0xc0, URZ ;  /* 0x000000c013137890 */ /* 0x000fe4000fffe03f */
[----:B------:R-:W-:Y:S02]  /*ef80*/  UIADD3 UR16, UR26, 0xe000, URZ ;  /* 0x0000e0001a107890 */ /* 0x000fe4000fffe03f */
[----:B------:R-:W-:Y:S02]  /*ef90*/  UIADD3 UR7, UP0, UR19, UR22, URZ ;  /* 0x0000001613077290 */ /* 0x000fe4000ff1e03f */
[----:B------:R-:W-:Y:S02]  /*efa0*/  UIADD3 UR17, UR26, 0x26810, URZ ;  /* 0x000268101a117890 */ /* 0x000fe4000fffe03f */
[----:B------:R-:W-:Y:S02]  /*efb0*/  UIADD3 UR26, UR26, 0x1a000, URZ ;  /* 0x0001a0001a1a7890 */ /* 0x000fe4000fffe03f */
[----:B------:R-:W-:Y:S01]  /*efc0*/  IMAD.U32 R5, RZ, RZ, UR7 ;  /* 0x00000007ff057e24 */ /* 0x000fe2000f8e00ff */
[----:B------:R-:W-:Y:S01]  /*efd0*/  PLOP3.LUT P2, PT, PT, PT, UP0, 0x80, 0x0 ;  /* 0x000000000000781c */ /* 0x000fe20003f4f008 */
[----:B------:R-:W-:Y:S01]  /*efe0*/  UMOV UR7, 0x18 ;  /* 0x0000001800077882 */ /* 0x000fe20000000000 */
[----:B------:R-:W-:-:S02]  /*eff0*/  UMOV UR27, UR17 ;  /* 0x00000011001b7c82 */ /* 0x000fc40008000000 */
[----:B----4-:R-:W-:-:S04]  /*f000*/  LEA R4, P1, R5, R9, 0x2 ;  /* 0x0000000905047211 */ /* 0x010fc800078210ff */
[----:B------:R-:W-:Y:S02]  /*f010*/  R2UR UR28, R4 ;  /* 0x00000000041c72ca */ /* 0x000fe400000e0000 */
[----:B------:R-:W-:Y:S01]  /*f020*/  MOV R4, UR19 ;  /* 0x0000001300047c02 */ /* 0x000fe20008000f00 */
[----:B------:R-:W-:-:S03]  /*f030*/  UIADD3 UR19, UR19, UR6, URZ ;  /* 0x0000000613137290 */ /* 0x000fc6000fffe03f */
[----:B------:R-:W-:-:S04]  /*f040*/  LEA.HI.X.SX32 R4, R4, R14, 0x1, P2 ;  /* 0x0000000e04047211 */ /* 0x000fc800010f0eff */
[----:B------:R-:W-:Y:S02]  /*f050*/  LEA.HI.X R4, R5, R8, R4, 0x2, P1 ;  /* 0x0000000805047211 */ /* 0x000fe400008f1404 */
[----:B------:R-:W-:Y:S01]  /*f060*/  ISETP.NE.AND P1, PT, R16, RZ, PT ;  /* 0x000000ff1000720c */ /* 0x000fe20003f25270 */
[----:B------:R4:W-:Y:S01]  /*f070*/  UTMALDG.4D [UR16], [UR8], desc[UR24] ;  /* 0x00001810080075b4 */ /* 0x0009e20008019000 */
[----:B------:R-:W-:-:S13]  /*f080*/  R2UR UR29, R4 ;  /* 0x00000000041d72ca */ /* 0x000fda00000e0000 */
[----:B------:R4:W-:Y:S02]  /*f090*/  UBLKCP.S.G [UR26], [UR28], UR7 ;  /* 0x0000001a1c0073ba */ /* 0x0009e40008000207 */
[----:B----4-:R-:W-:Y:S05]  /*f0a0*/  @P1 BRA `(.L_x_3121) ;  /* 0xfffffff400b01947 */ /* 0x010fea000383ffff */
.L_x_3112:
[----:B------:R-:W4:Y:S02]  /*f0b0*/  LDL.LU R4, [R1+0xc] ;  /* 0x00000c0001047983 */ /* 0x000f240000300800 */
[----:B----4-:R-:W-:Y:S02]  /*f0c0*/  ISETP.NE.AND P1, PT, R4, RZ, PT ;  /* 0x000000ff0400720c */ /* 0x010fe40003f25270 */
[----:B------:R4:W5:Y:S11]  /*f0d0*/  LDL R4, [R1+0x8] ;  /* 0x0000080001047983 */ /* 0x0009760000100800 */
[----:B----4-:R-:W-:Y:S05]  /*f0e0*/  @!P1 BRA `(.L_x_3111) ;  /* 0x00000004002c9947 */ /* 0x010fea0003800000 */
[----:B-1----:R-:W-:-:S04]  /*f0f0*/  SHF.L.U32 R12, R10, 0x1f, RZ ;  /* 0x0000001f0a0c7819 */ /* 0x002fc800000006ff */
[----:B------:R-:W1:Y:S02]  /*f100*/  SYNCS.PHASECHK.TRANS64.TRYWAIT P1, [R15+URZ+0x26840], R12 ;  /* 0x0268400c0f0075a7 */ /* 0x000e64000802017f */
[----:B-1----:R-:W-:Y:S05]  /*f110*/  @!P1 BRA `(.L_x_3122) ;  /* 0x0000000c00709947 */ /* 0x002fea0003800000 */
.L_x_3143:
[----:B------:R-:W-:Y:S05]  /*f120*/  @P0 BRA `(.L_x_3123) ;  /* 0x00000000001c0947 */ /* 0x000fea0003800000 */
[----:B-----5:R-:W2:Y:S02]  /*f130*/  S2R R4, SR_TID.X ;  /* 0x0000000000047919 */ /* 0x020ea40000002100 */
[----:B--2---:R-:W-:Y:S02]  /*f140*/  LOP3.LUT R5, R4, 0x1f, RZ, 0xc0, !PT ;  /* 0x0000001f04057812 */ /* 0x004fe400078ec0ff */
[----:B------:R-:W-:Y:S02]  /*f150*/  MOV R4, 0x3180 ;  /* 0x0000318000047802 */ /* 0x000fe40000000f00 */
[----:B------:R-:W-:Y:S02]  /*f160*/  ISETP.NE.AND P1, PT, R5, RZ, PT ;  /* 0x000000ff0500720c */ /* 0x000fe40003f25270 */
[----:B------:R4:W-:Y:S11]  /*f170*/  SYNCS.ARRIVE.TRANS64 RZ, [R15+URZ+0x26830], R4 ;  /* 0x026830040fff79a7 */ /* 0x0009f6000800003f */
[----:B----4-:R-:W-:Y:S05]  /*f180*/  @!P1 BRA `(.L_x_3123) ;  /* 0x0000000000049947 */ /* 0x010fea0003800000 */
[----:B------:R-:W-:Y:S01]  /*f190*/  BPT.TRAP 0x1 ;  /* 0x000000040000795c */ /* 0x000fe20000300000 */
.L_x_3123:
[----:B--2--5:R-:W2:Y:S01]  /*f1a0*/  LDC.64 R4, c[0x0][0x728] ;  /* 0x0001ca00ff047b82 */ /* 0x024ea20000000a00 */
[----:B------:R-:W-:Y:S01]  /*f1b0*/  IMAD R0, R0, 0x60, RZ ;  /* 0x0000006000007824 */ /* 0x000fe200078e02ff */
        /* <DEDUP_REMOVED lines=23> */
[----:B------:R-:W4:Y:S02]  /*f330*/  SYNCS.PHASECHK.TRANS64.TRYWAIT P1, [R15+URZ+0x26828], R12 ;  /* 0x0268280c0f0075a7 */ /* 0x000f24000802017f */
[----:B--2-4-:R-:W-:Y:S05]  /*f340*/  @!P1 BRA `(.L_x_3124) ;  /* 0x0000000800f89947 */ /* 0x014fea0003800000 */
.L_x_3144:
[----:B------:R-:W-:Y:S05]  /*f350*/  @P0 BRA `(.L_x_3125) ;  /* 0x00000000001c0947 */ /* 0x000fea0003800000 */
[----:B------:R-:W4:Y:S02]  /*f360*/  S2R R4, SR_TID.X ;  /* 0x0000000000047919 */ /* 0x000f240000002100 */
[----:B----4-:R-:W-:Y:S01]  /*f370*/  LOP3.LUT R5, R4, 0x1f, RZ, 0xc0, !PT ;  /* 0x0000001f04057812 */ /* 0x010fe200078ec0ff */
[----:B------:R-:W-:-:S03]  /*f380*/  IMAD.MOV.U32 R4, RZ, RZ, 0x3180 ;  /* 0x00003180ff047424 */ /* 0x000fc600078e00ff */
[----:B------:R-:W-:Y:S01]  /*f390*/  ISETP.NE.AND P0, PT, R5, RZ, PT ;  /* 0x000000ff0500720c */ /* 0x000fe20003f05270 */
[----:B------:R4:W-:-:S12]  /*f3a0*/  SYNCS.ARRIVE.TRANS64 RZ, [R15+URZ+0x26818], R4 ;  /* 0x026818040fff79a7 */ /* 0x0009d8000800003f */
[----:B----4-:R-:W-:Y:S05]  /*f3b0*/  @!P0 BRA `(.L_x_3125) ;  /* 0x0000000000048947 */ /* 0x010fea0003800000 */
[----:B------:R-:W-:Y:S01]  /*f3c0*/  BPT.TRAP 0x1 ;  /* 0x000000040000795c */ /* 0x000fe20000300000 */
.L_x_3125:
[----:B------:R-:W-:Y:S01]  /*f3d0*/  R2UR UR19, R0 ;  /* 0x00000000001372ca */ /* 0x000fe200000e0000 */
[----:B------:R-:W-:Y:S01]  /*f3e0*/  UMOV UR24, 0x0 ;  /* 0x0000000000187882 */ /* 0x000fe20000000000 */
[----:B------:R-:W-:Y:S01]  /*f3f0*/  R2UR UR26, R15 ;  /* 0x000000000f1a72ca */ /* 0x000fe200000e0000 */
[----:B------:R-:W-:Y:S01]  /*f400*/  UMOV UR25, 0x14f00000 ;  /* 0x14f0000000197882 */ /* 0x000fe20000000000 */
[----:B------:R-:W-:Y:S01]  /*f410*/  R2UR UR8, R2 ;  /* 0x00000000020872ca */ /* 0x000fe200000e0000 */
[----:B------:R-:W-:Y:S01]  /*f420*/  UMOV UR18, URZ ;  /* 0x0000003f00127c82 */ /* 0x000fe20008000000 */
[----:B------:R-:W-:Y:S01]  /*f430*/  R2UR UR9, R3 ;  /* 0x00000000030972ca */ /* 0x000fe200000e0000 */
[----:B------:R4:W5:Y:S06]  /*f440*/  LDL.LU R4, [R1+0x8] ;  /* 0x0000080001047983 */ /* 0x00096c0000300800 */
[----:B------:R-:W-:-:S02]  /*f450*/  UIADD3 UR19, UR19, 0x60, URZ ;  /* 0x0000006013137890 */ /* 0x000fc4000fffe03f */
[----:B------:R-:W-:Y:S02]  /*f460*/  UIADD3 UR16, UR26, 0x11000, URZ ;  /* 0x000110001a107890 */ /* 0x000fe4000fffe03f */
[----:B------:R-:W-:Y:S02]  /*f470*/  UIADD3 UR7, UP0, UR19, UR22, URZ ;  /* 0x0000001613077290 */ /* 0x000fe4000ff1e03f */
[----:B------:R-:W-:Y:S01]  /*f480*/  MOV R5, UR19 ;  /* 0x0000001300057c02 */ /* 0x000fe20008000f00 */
[----:B------:R-:W-:Y:S02]  /*f490*/  UIADD3 UR17, UR26, 0x26818, URZ ;  /* 0x000268181a117890 */ /* 0x000fe4000fffe03f */
[----:B------:R-:W-:Y:S01]  /*f4a0*/  UIADD3 UR19, UR19, UR6, URZ ;  /* 0x0000000613137290 */ /* 0x000fe2000fffe03f */
[----:B------:R-:W-:Y:S01]  /*f4b0*/  PLOP3.LUT P0, PT, PT, PT, UP0, 0x80, 0x0 ;  /* 0x000000000000781c */ /* 0x000fe20003f0f008 */
[----:B------:R-:W-:Y:S01]  /*f4c0*/  IMAD.U32 R0, RZ, RZ, UR7 ;  /* 0x00000007ff007e24 */ /* 0x000fe2000f8e00ff */
[----:B------:R-:W-:-:S02]  /*f4d0*/  UIADD3 UR26, UR26, 0x1a200, URZ ;  /* 0x0001a2001a1a7890 */ /* 0x000fc4000fffe03f */
[----:B------:R-:W-:Y:S01]  /*f4e0*/  LEA.HI.X.SX32 R5, R5, R14, 0x1, P0 ;  /* 0x0000000e05057211 */ /* 0x000fe200000f0eff */
[----:B------:R-:W-:Y:S01]  /*f4f0*/  UMOV UR27, UR17 ;  /* 0x00000011001b7c82 */ /* 0x000fe20008000000 */
[C---:B------:R-:W-:Y:S01]  /*f500*/  LEA R9, P0, R0.reuse, R9, 0x2 ;  /* 0x0000000900097211 */ /* 0x040fe200078010ff */
[----:B------:R-:W-:Y:S01]  /*f510*/  UMOV UR7, 0x18 ;  /* 0x0000001800077882 */ /* 0x000fe20000000000 */
[----:B------:R4:W-:Y:S02]  /*f520*/  UTMALDG.4D [UR16], [UR8], desc[UR24] ;  /* 0x00001810080075b4 */ /* 0x0009e40008019000 */
[----:B------:R-:W-:Y:S02]  /*f530*/  LEA.HI.X R8, R0, R8, R5, 0x2, P0 ;  /* 0x0000000800087211 */ /* 0x000fe400000f1405 */
[----:B------:R-:W-:Y:S02]  /*f540*/  R2UR UR28, R9 ;  /* 0x00000000091c72ca */ /* 0x000fe400000e0000 */
[----:B------:R-:W-:Y:S01]  /*f550*/  R2UR UR29, R8 ;  /* 0x00000000081d72ca */ /* 0x000fe200000e0000 */
[----:B------:R-:W-:-:S05]  /*f560*/  IMAD.MOV.U32 R0, RZ, RZ, 0x1 ;  /* 0x00000001ff007424 */ /* 0x000fca00078e00ff */
[----:B------:R4:W-:Y:S07]  /*f570*/  STL [R1], R0 ;  /* 0x0000000001007387 */ /* 0x0009ee0000100800 */
[----:B------:R4:W-:Y:S01]  /*f580*/  UBLKCP.S.G [UR26], [UR28], UR7 ;  /* 0x0000001a1c0073ba */ /* 0x0009e20008000207 */
[----:B------:R-:W-:Y:S01]  /*f590*/  NOP ;  /* 0x0000000000007918 */ /* 0x000fe20000000000 */
.L_x_3111:
[----:B----4-:R-:W4:Y:S01]  /*f5a0*/  LDL R0, [R1] ;  /* 0x0000000001007983 */ /* 0x010f220000100800 */
[----:B------:R-:W2:Y:S02]  /*f5b0*/  S2R R2, SR_TID.X ;  /* 0x0000000000027919 */ /* 0x000ea40000002100 */
[----:B--2---:R-:W-:-:S04]  /*f5c0*/  LOP3.LUT R2, R2, 0x7f, RZ, 0xc0, !PT ;  /* 0x0000007f02027812 */ /* 0x004fc800078ec0ff */
[----:B------:R-:W-:Y:S02]  /*f5d0*/  ISETP.NE.AND P1, PT, R2, RZ, PT ;  /* 0x000000ff0200720c */ /* 0x000fe40003f25270 */
[----:B----4-:R-:W-:Y:S02]  /*f5e0*/  LEA R3, R0, R15, 0x3 ;  /* 0x0000000f00037211 */ /* 0x010fe400078e18ff */
[----:B------:R-:W-:-:S04]  /*f5f0*/  SHF.L.U32 R0, R10, 0x1f, RZ ;  /* 0x0000001f0a007819 */ /* 0x000fc800000006ff */
[----:B------:R-:W2:Y:S02]  /*f600*/  SYNCS.PHASECHK.TRANS64.TRYWAIT P0, [R3+URZ+0x26840], R0 ;  /* 0x02684000030075a7 */ /* 0x000ea4000800017f */
[----:B--2---:R-:W-:Y:S05]  /*f610*/  @!P0 BRA `(.L_x_3126) ;  /* 0x0000000800588947 */ /* 0x004fea0003800000 */
.L_x_3145:
[----:B------:R-:W-:Y:S05]  /*f620*/  @P1 BRA `(.L_x_3127) ;  /* 0x0000000000181947 */ /* 0x000fea0003800000 */
[----:B------:R-:W4:Y:S01]  /*f630*/  S2R R2, SR_TID.X ;  /* 0x0000000000027919 */ /* 0x000f220000002100 */
[----:B--2---:R-:W-:-:S04]  /*f640*/  IMAD.MOV.U32 R0, RZ, RZ, 0x3180 ;  /* 0x00003180ff007424 */ /* 0x004fc800078e00ff */
[----:B------:R2:W-:Y:S01]  /*f650*/  SYNCS.ARRIVE.TRANS64 RZ, [R3+URZ+0x26830], R0 ;  /* 0x0268300003ff79a7 */ /* 0x0005e2000800003f */
[----:B----4-:R-:W-:-:S13]  /*f660*/  LOP3.LUT P0, RZ, R2, 0x1f, RZ, 0xc0, !PT ;  /* 0x0000001f02ff7812 */ /* 0x010fda000780c0ff */
[----:B--2---:R-:W-:Y:S05]  /*f670*/  @!P0 BRA `(.L_x_3127) ;  /* 0x0000000000048947 */ /* 0x004fea0003800000 */
[----:B-1----:R-:W-:Y:S01]  /*f680*/  BPT.TRAP 0x1 ;  /* 0x000000040000795c */ /* 0x002fe20000300000 */
.L_x_3127:
[----:B------:R-:W2:Y:S01]  /*f690*/  LDL.LU R2, [R1] ;  /* 0x0000000001027983 */ /* 0x000ea20000300800 */
[----:B-1---5:R-:W-:Y:S01]  /*f6a0*/  R2UR UR19, R4 ;  /* 0x00000000041372ca */ /* 0x022fe200000e0000 */
[----:B------:R-:W-:Y:S01]  /*f6b0*/  ULDC.64 UR26, c[0x0][0x728] ;  /* 0x0001ca00001a7ab9 */ /* 0x000fe20000000a00 */
[----:B------:R-:W-:Y:S01]  /*f6c0*/  R2UR UR9, R11 ;  /* 0x000000000b0972ca */ /* 0x000fe200000e0000 */
[----:B------:R-:W-:Y:S01]  /*f6d0*/  UMOV UR18, URZ ;  /* 0x0000003f00127c82 */ /* 0x000fe20008000000 */
[----:B------:R-:W-:Y:S02]  /*f6e0*/  R2UR UR17, R3 ;  /* 0x00000000031172ca */ /* 0x000fe400000e0000 */
[----:B------:R-:W-:-:S04]  /*f6f0*/  IADD3 R7, P0, R7, 0x1f0, RZ ;  /* 0x000001f007077810 */ /* 0x000fc80007f1e0ff */
[----:B------:R-:W-:Y:S02]  /*f700*/  IADD3.X R6, RZ, R6, RZ, P0, !PT ;  /* 0x00000006ff067210 */ /* 0x000fe400007fe4ff */
[----:B------:R-:W-:Y:S01]  /*f710*/  R2UR UR24, R7 ;  /* 0x00000000071872ca */ /* 0x000fe200000e0000 */
[----:B------:R-:W-:Y:S01]  /*f720*/  UIMAD UR19, UR19, 0x60, URZ ;  /* 0x00000060131378a4 */ /* 0x000fe2000f8e023f */
[----:B------:R-:W-:-:S03]  /*f730*/  R2UR UR25, R6 ;  /* 0x00000000061972ca */ /* 0x000fc600000e0000 */
[----:B------:R-:W-:Y:S02]  /*f740*/  UIADD3 UR10, UP0, UR19, UR14, URZ ;  /* 0x0000000e130a7290 */ /* 0x000fe4000ff1e03f */
[----:B------:R-:W-:Y:S02]  /*f750*/  UIADD3 UR17, UR17, 0x26830, URZ ;  /* 0x0002683011117890 */ /* 0x000fe4000fffe03f */
[----:B------:R-:W-:Y:S02]  /*f760*/  ULEA.HI.X.SX32 UR9, UR19, UR9, 0x1, UP0 ;  /* 0x0000000913097291 */ /* 0x000fe400080f0e3f */
[----:B------:R-:W-:Y:S02]  /*f770*/  ULEA UR8, UP0, UR10, UR26, 0x2 ;  /* 0x0000001a0a087291 */ /* 0x000fe4000f80103f */
[----:B------:R-:W-:Y:S02]  /*f780*/  UIADD3 UR19, UR19, UR6, URZ ;  /* 0x0000000613137290 */ /* 0x000fe4000fffe03f */
[----:B------:R-:W-:Y:S01]  /*f790*/  ULEA.HI.X UR9, UR10, UR27, UR9, 0x2, UP0 ;  /* 0x0000001b0a097291 */ /* 0x000fe200080f1409 */
[----:B------:R-:W-:-:S02]  /*f7a0*/  UMOV UR26, 0x0 ;  /* 0x00000000001a7882 */ /* 0x000fc40000000000 */
[----:B------:R-:W-:Y:S01]  /*f7b0*/  UMOV UR27, 0x14f00000 ;  /* 0x14f00000001b7882 */ /* 0x000fe20000000000 */
[----:B------:R-:W-:Y:S01]  /*f7c0*/  UMOV UR29, UR17 ;  /* 0x00000011001d7c82 */ /* 0x000fe20008000000 */
[C-C-:B--2---:R-:W-:Y:S02]  /*f7d0*/  IMAD R0, R2.reuse, 0x3000, R15.reuse ;  /* 0x0000300002007824 */ /* 0x144fe400078e020f */
[C---:B---3--:R-:W-:Y:S02]  /*f7e0*/  IMAD R15, R2.reuse, 0x200, R15 ;  /* 0x00000200020f7824 */ /* 0x048fe400078e020f */
[----:B------:R-:W-:Y:S01]  /*f7f0*/  VIADD R2, R2, 0x1 ;  /* 0x0000000102027836 */ /* 0x000fe20000000000 */
[----:B------:R-:W-:Y:S02]  /*f800*/  R2UR UR16, R0 ;  /* 0x00000000001072ca */ /* 0x000fe400000e0000 */
[----:B------:R-:W-:Y:S02]  /*f810*/  R2UR UR7, R15 ;  /* 0x000000000f0772ca */ /* 0x000fe400000e0000 */
[----:B------:R-:W-:-:S04]  /*f820*/  ISETP.NE.AND P0, PT, R2, 0x2, PT ;  /* 0x000000020200780c */ /* 0x000fc80003f05270 */
[----:B------:R-:W-:Y:S02]  /*f830*/  SEL R3, RZ, 0x1, P0 ;  /* 0x00000001ff037807 */ /* 0x000fe40000000000 */
[----:B------:R-:W-:Y:S02]  /*f840*/  SEL R2, R2, RZ, P0 ;  /* 0x000000ff02027207 */ /* 0x000fe40000000000 */
[----:B------:R-:W-:Y:S01]  /*f850*/  LOP3.LUT R10, R10, R3, RZ, 0x3c, !PT ;  /* 0x000000030a0a7212 */ /* 0x000fe200078e3cff */
[----:B------:R-:W-:Y:S02]  /*f860*/  UIADD3 UR16, UR16, 0x14000, URZ ;  /* 0x0001400010107890 */ /* 0x000fe4000fffe03f */
[----:B------:R-:W-:-:S03]  /*f870*/  UIADD3 UR28, UR7, 0x1a380, URZ ;  /* 0x0001a380071c7890 */ /* 0x000fc6000fffe03f */
[----:B------:R-:W-:-:S04]  /*f880*/  UMOV UR7, 0x18 ;  /* 0x0000001800077882 */ /* 0x000fc80000000000 */
[----:B------:R1:W-:Y:S02]  /*f890*/  UTMALDG.4D [UR16], [UR24], desc[UR26] ;  /* 0x00001a10180075b4 */ /* 0x0003e40008019000 */
[----:B------:R1:W-:Y:S02]  /*f8a0*/  UBLKCP.S.G [UR28], [UR8], UR7 ;  /* 0x0000001c080073ba */ /* 0x0003e40008000207 */
[----:B-1----:R-:W-:Y:S01]  /*f8b0*/  NOP ;  /* 0x0000000000007918 */ /* 0x002fe20000000000 */
.L_x_3108:
[----:B------:R-:W-:Y:S05]  /*f8c0*/  BSYNC B0 ;  /* 0x0000000000007941 */ /* 0x000fea0003800000 */
.L_x_3104:
[----:B------:R-:W-:-:S03]  /*f8d0*/  UMOV UR7, 0xffffffff ;  /* 0xffffffff00077882 */ /* 0x000fc60000000000 */
[----:B------:R-:W-:Y:S05]  /*f8e0*/  BRA.DIV UR7, `(.L_x_3128) ;  /* 0x0000000607b87947 */ /* 0x000fea000b800000 */
[----:B------:R-:W-:-:S13]  /*f8f0*/  ELECT P6, URZ, PT ;  /* 0x00000000003f782f */ /* 0x000fda00038c0000 */
.L_x_3148:
[----:B------:R-:W-:Y:S05]  /*f900*/  @!P6 BRA `(.L_x_3001) ;  /* 0x000000000084e947 */ /* 0x000fea0003800000 */
[----:B------:R-:W-:-:S06]  /*f910*/  ULOP3.LUT UR7, UR36, 0x2, URZ, 0xfc, !UPT ;  /* 0x0000000224077892 */ /* 0x000fcc000f8efc3f */
[----:B------:R-:W-:-:S05]  /*f920*/  IMAD.U32 R0, RZ, RZ, UR7 ;  /* 0x00000007ff007e24 */ /* 0x000fca000f8e00ff */
[----:B------:R-:W-:-:S13]  /*f930*/  ISETP.NE.AND P2, PT, R0, 0x3, PT ;  /* 0x000000030000780c */ /* 0x000fda0003f45270 */
[----:B------:R-:W-:Y:S05]  /*f940*/  @!P2 BRA `(.L_x_3129) ;  /* 0x000000000004a947 */ /* 0x000fea0003800000 */
[----:B------:R-:W-:Y:S01]  /*f950*/  BPT.TRAP 0x1 ;  /* 0x000000040000795c */ /* 0x000fe20000300000 */
.L_x_3129:
        /* <DEDUP_REMOVED lines=15> */
.L_x_3149:
[----:B------:R-:W2:Y:S02]  /*fa50*/  SYNCS.PHASECHK.TRANS64.TRYWAIT P0, [R3+URZ], R0 ;  /* 0x00000000030075a7 */ /* 0x000ea4000800017f */
[----:B--2---:R-:W-:Y:S05]  /*fa60*/  @!P0 BRA `(.L_x_3131) ;  /* 0x00000004008c8947 */ /* 0x004fea0003800000 */
.L_x_3150:
[----:B------:R-:W-:Y:S05]  /*fa70*/  @!P2 BRA `(.L_x_3132) ;  /* 0x000000000004a947 */ /* 0x000fea0003800000 */
[----:B------:R-:W-:Y:S01]  /*fa80*/  BPT.TRAP 0x1 ;  /* 0x000000040000795c */ /* 0x000fe20000300000 */
.L_x_3132:
[----:B--2---:R-:W-:-:S04]  /*fa90*/  VIADD R3, R8, 0x26840 ;  /* 0x0002684008037836 */ /* 0x004fc80000000000 */
[----:B------:R-:W-:-:S04]  /*faa0*/  IMAD R5, R2, 0x8, R3 ;  /* 0x0000000802057824 */ /* 0x000fc800078e0203 */
[----:B------:R-:W2:Y:S02]  /*fab0*/  SYNCS.PHASECHK.TRANS64.TRYWAIT P0, [R5+URZ], R4 ;  /* 0x00000004050075a7 */ /* 0x000ea4000800017f */
[----:B--2---:R-:W-:Y:S05]  /*fac0*/  @!P0 BRA `(.L_x_3133) ;  /* 0x0000000400888947 */ /* 0x004fea0003800000 */
.L_x_3151:
[----:B------:R-:W-:-:S07]  /*fad0*/  LEA R3, R6, R3, 0x3 ;  /* 0x0000000306037211 */ /* 0x000fce00078e18ff */
.L_x_3134:
[----:B---3--:R3:W4:Y:S02]  /*fae0*/  SYNCS.PHASECHK.TRANS64.TRYWAIT P0, [R3+URZ], R0 ;  /* 0x00000000030075a7 */ /* 0x008724000800017f */
[----:B----4-:R-:W-:Y:S05]  /*faf0*/  @!P0 NANOSLEEP.SYNCS 0x989680 ;  /* 0x009896800000895d */ /* 0x010fea0003900000 */
[----:B------:R-:W4:Y:S02]  /*fb00*/  @!P0 SYNCS.PHASECHK.TRANS64 P0, [R3+URZ], R0 ;  /* 0x00000000030085a7 */ /* 0x000f24000800007f */
[----:B----4-:R-:W-:Y:S05]  /*fb10*/  @!P0 BRA `(.L_x_3134) ;  /* 0xfffffffc00f08947 */ /* 0x010fea000383ffff */
.L_x_3001:
[----:B------:R-:W-:Y:S05]  /*fb20*/  BSYNC B6 ;  /* 0x0000000000067941 */ /* 0x000fea0003800000 */
.L_x_2993:
[----:B------:R-:W-:Y:S05]  /*fb30*/  EXIT ;  /* 0x000000000000794d */ /* 0x000fea0003800000 */
.L_x_3011:
[----:B------:R-:W-:Y:S01]  /*fb40*/  IMAD.MOV.U32 R12, RZ, RZ, RZ ;  /* 0x000000ffff0c7224 */ /* 0x000fe200078e00ff */
[----:B------:R-:W-:Y:S01]  /*fb50*/  MOV R15, 0xffffffff ;  /* 0xffffffff000f7802 */ /* 0x000fe20000000f00 */
[----:B------:R-:W-:-:S07]  /*fb60*/  IMAD.MOV.U32 R11, RZ, RZ, 0x1f ;  /* 0x0000001fff0b7424 */ /* 0x000fce00078e00ff */
[----:B------:R-:W-:Y:S05]  /*fb70*/  WARPSYNC.COLLECTIVE R15, `(.L_x_3135) ;  /* 0x000000000f087348 */ /* 0x000fea0003c00000 */
[----:B------:R1:W2:Y:S02]  /*fb80*/  SHFL.IDX P6, R14, R13, R12, R11 ;  /* 0x0000000c0d0e7389 */ /* 0x0002a400000c000b */
[----:B-12---:R-:W-:Y:S01]  /*fb90*/  ENDCOLLECTIVE ;  /* 0x000000000000791b */ /* 0x006fe20003800000 */
.L_x_3135:
[----:B------:R-:W-:Y:S05]  /*fba0*/  BRA `(.L_x_3136) ;  /* 0xffffff18009c7947 */ /* 0x000fea000383ffff */
.L_x_3013:
[----:B---3--:R3:W4:Y:S02]  /*fbb0*/  SYNCS.PHASECHK.TRANS64.TRYWAIT P0, [R16+URZ+0x26800], R3 ;  /* 0x02680003100075a7 */ /* 0x008724000800017f */
[----:B----4-:R-:W-:Y:S05]  /*fbc0*/  @!P0 NANOSLEEP.SYNCS 0x989680 ;  /* 0x009896800000895d */ /* 0x010fea0003900000 */
[----:B------:R-:W4:Y:S02]  /*fbd0*/  @!P0 SYNCS.PHASECHK.TRANS64 P0, [R16+URZ+0x26800], R3 ;  /* 0x02680003100085a7 */ /* 0x000f24000800007f */
[----:B----4-:R-:W-:Y:S05]  /*fbe0*/  @!P0 BRA `(.L_x_3013) ;  /* 0xfffffffc00f08947 */ /* 0x010fea000383ffff */
[----:B------:R-:W-:Y:S05]  /*fbf0*/  BRA `(.L_x_3012) ;  /* 0xffffff1800a07947 */ /* 0x000fea000383ffff */
.L_x_3018:
[----:B--2---:R2:W3:Y:S02]  /*fc00*/  SYNCS.PHASECHK.TRANS64.TRYWAIT P1, [R8+URZ+0x26810], R21 ;  /* 0x02681015080075a7 */ /* 0x0044e4000802017f */
[----:B---3--:R-:W-:Y:S05]  /*fc10*/  @!P1 NANOSLEEP.SYNCS 0x989680 ;  /* 0x009896800000995d */ /* 0x008fea0003900000 */
[----:B------:R-:W3:Y:S02]  /*fc20*/  @!P1 SYNCS.PHASECHK.TRANS64 P1, [R8+URZ+0x26810], R21 ;  /* 0x02681015080095a7 */ /* 0x000ee4000802007f */
[----:B---3--:R-:W-:Y:S05]  /*fc30*/  @!P1 BRA `(.L_x_3018) ;  /* 0xfffffffc00f09947 */ /* 0x008fea000383ffff */
[----:B------:R-:W-:Y:S05]  /*fc40*/  BRA `(.L_x_3017) ;  /* 0xffffff2000e47947 */ /* 0x000fea000383ffff */
.L_x_3022:
[----:B------:R1:W1:Y:S02]  /*fc50*/  SYNCS.PHASECHK.TRANS64.TRYWAIT P1, [R8+URZ+0x26830], R21 ;  /* 0x02683015080075a7 */ /* 0x000264000802017f */
[----:B-1----:R-:W-:Y:S05]  /*fc60*/  @!P1 NANOSLEEP.SYNCS 0x989680 ;  /* 0x009896800000995d */ /* 0x002fea0003900000 */
[----:B------:R-:W1:Y:S02]  /*fc70*/  @!P1 SYNCS.PHASECHK.TRANS64 P1, [R8+URZ+0x26830], R21 ;  /* 0x02683015080095a7 */ /* 0x000e64000802007f */
[----:B-1----:R-:W-:Y:S05]  /*fc80*/  @!P1 BRA `(.L_x_3022) ;  /* 0xfffffffc00f09947 */ /* 0x002fea000383ffff */
[----:B------:R-:W-:Y:S05]  /*fc90*/  BRA `(.L_x_3021) ;  /* 0xffffff2400dc7947 */ /* 0x000fea000383ffff */
.L_x_3030:
[----:B--2---:R2:W3:Y:S02]  /*fca0*/  SYNCS.PHASECHK.TRANS64.TRYWAIT P1, [R5+URZ+0x26810], R18 ;  /* 0x02681012050075a7 */ /* 0x0044e4000802017f */
[----:B---3--:R-:W-:Y:S05]  /*fcb0*/  @!P1 NANOSLEEP.SYNCS 0x989680 ;  /* 0x009896800000995d */ /* 0x008fea0003900000 */
[----:B------:R-:W3:Y:S02]  /*fcc0*/  @!P1 SYNCS.PHASECHK.TRANS64 P1, [R5+URZ+0x26810], R18 ;  /* 0x02681012050095a7 */ /* 0x000ee4000802007f */
[----:B---3--:R-:W-:Y:S05]  /*fcd0*/  @!P1 BRA `(.L_x_3030) ;  /* 0xfffffffc00f09947 */ /* 0x008fea000383ffff */
[----:B------:R-:W-:Y:S05]  /*fce0*/  BRA `(.L_x_3029) ;  /* 0xffffff6400e47947 */ /* 0x000fea000383ffff */
.L_x_3034:
[----:B------:R1:W1:Y:S02]  /*fcf0*/  SYNCS.PHASECHK.TRANS64.TRYWAIT P1, [R5+URZ+0x26830], R18 ;  /* 0x02683012050075a7 */ /* 0x000264000802017f */
[----:B-1----:R-:W-:Y:S05]  /*fd00*/  @!P1 NANOSLEEP.SYNCS 0x989680 ;  /* 0x009896800000995d */ /* 0x002fea0003900000 */
[----:B------:R-:W1:Y:S02]  /*fd10*/  @!P1 SYNCS.PHASECHK.TRANS64 P1, [R5+URZ+0x26830], R18 ;  /* 0x02683012050095a7 */ /* 0x000e64000802007f */
[----:B-1----:R-:W-:Y:S05]  /*fd20*/  @!P1 BRA `(.L_x_3034) ;  /* 0xfffffffc00f09947 */ /* 0x002fea000383ffff */
[----:B------:R-:W-:Y:S05]  /*fd30*/  BRA `(.L_x_3033) ;  /* 0xffffff6800d47947 */ /* 0x000fea000383ffff */
.L_x_3109:
[----:B-1----:R1:W2:Y:S02]  /*fd40*/  SYNCS.PHASECHK.TRANS64.TRYWAIT P0, [R15+URZ+0x26820], R2 ;  /* 0x026820020f0075a7 */ /* 0x0022a4000800017f */
[----:B--2---:R-:W-:Y:S05]  /*fd50*/  @!P0 NANOSLEEP.SYNCS 0x989680 ;  /* 0x009896800000895d */ /* 0x004fea0003900000 */
[----:B------:R-:W2:Y:S02]  /*fd60*/  @!P0 SYNCS.PHASECHK.TRANS64 P0, [R15+URZ+0x26820], R2 ;  /* 0x026820020f0085a7 */ /* 0x000ea4000800007f */
[----:B--2---:R-:W-:Y:S05]  /*fd70*/  @!P0 BRA `(.L_x_3109) ;  /* 0xfffffffc00f08947 */ /* 0x004fea000383ffff */
[----:B------:R-:W-:Y:S05]  /*fd80*/  BRA `(.L_x_3137) ;  /* 0xffffffe4001c7947 */ /* 0x000fea000383ffff */
.L_x_3113:
[----:B---3--:R3:W4:Y:S02]  /*fd90*/  SYNCS.PHASECHK.TRANS64.TRYWAIT P1, [R15+URZ+0x26840], R17 ;  /* 0x026840110f0075a7 */ /* 0x008724000802017f */
[----:B----4-:R-:W-:Y:S05]  /*fda0*/  @!P1 NANOSLEEP.SYNCS 0x989680 ;  /* 0x009896800000995d */ /* 0x010fea0003900000 */
[----:B------:R-:W4:Y:S02]  /*fdb0*/  @!P1 SYNCS.PHASECHK.TRANS64 P1, [R15+URZ+0x26840], R17 ;  /* 0x026840110f0095a7 */ /* 0x000f24000802007f */
[----:B----4-:R-:W-:Y:S05]  /*fdc0*/  @!P1 BRA `(.L_x_3113) ;  /* 0xfffffffc00f09947 */ /* 0x010fea000383ffff */
[----:B------:R-:W-:Y:S05]  /*fdd0*/  BRA `(.L_x_3138) ;  /* 0xffffffe800707947 */ /* 0x000fea000383ffff */
.L_x_3115:
[----:B-1----:R1:W2:Y:S02]  /*fde0*/  SYNCS.PHASECHK.TRANS64.TRYWAIT P1, [R15+URZ+0x26828], R17 ;  /* 0x026828110f0075a7 */ /* 0x0022a4000802017f */
[----:B--2---:R-:W-:Y:S05]  /*fdf0*/  @!P1 NANOSLEEP.SYNCS 0x989680 ;  /* 0x009896800000995d */ /* 0x004fea0003900000 */
[----:B------:R-:W2:Y:S02]  /*fe00*/  @!P1 SYNCS.PHASECHK.TRANS64 P1, [R15+URZ+0x26828], R17 ;  /* 0x026828110f0095a7 */ /* 0x000ea4000802007f */
[----:B--2---:R-:W-:Y:S05]  /*fe10*/  @!P1 BRA `(.L_x_3115) ;  /* 0xfffffffc00f09947 */ /* 0x004fea000383ffff */
[----:B------:R-:W-:Y:S05]  /*fe20*/  BRA `(.L_x_3139) ;  /* 0xffffffe800f47947 */ /* 0x000fea000383ffff */
.L_x_3117:
[----:B--2---:R2:W4:Y:S02]  /*fe30*/  SYNCS.PHASECHK.TRANS64.TRYWAIT P1, [R15+URZ+0x26848], R17 ;  /* 0x026848110f0075a7 */ /* 0x004524000802017f */
[----:B----4-:R-:W-:Y:S05]  /*fe40*/  @!P1 NANOSLEEP.SYNCS 0x989680 ;  /* 0x009896800000995d */ /* 0x010fea0003900000 */
[----:B------:R-:W4:Y:S02]  /*fe50*/  @!P1 SYNCS.PHASECHK.TRANS64 P1, [R15+URZ+0x26848], R17 ;  /* 0x026848110f0095a7 */ /* 0x000f24000802007f */
[----:B----4-:R-:W-:Y:S05]  /*fe60*/  @!P1 BRA `(.L_x_3117) ;  /* 0xfffffffc00f09947 */ /* 0x010fea000383ffff */
[----:B------:R-:W-:Y:S05]  /*fe70*/  BRA `(.L_x_3140) ;  /* 0xffffffec00787947 */ /* 0x000fea000383ffff */
.L_x_3119:
[----:B------:R-:W-:-:S07]  /*fe80*/  SHF.L.U32 R4, R10, 0x1f, RZ ;  /* 0x0000001f0a047819 */ /* 0x000fce00000006ff */
.L_x_3141:
[----:B----4-:R4:W1:Y:S02]  /*fe90*/  SYNCS.PHASECHK.TRANS64.TRYWAIT P1, [R15+URZ+0x26820], R4 ;  /* 0x026820040f0075a7 */ /* 0x010864000802017f */
[----:B-1----:R-:W-:Y:S05]  /*fea0*/  @!P1 NANOSLEEP.SYNCS 0x989680 ;  /* 0x009896800000995d */ /* 0x002fea0003900000 */
[----:B------:R-:W1:Y:S02]  /*feb0*/  @!P1 SYNCS.PHASECHK.TRANS64 P1, [R15+URZ+0x26820], R4 ;  /* 0x026820040f0095a7 */ /* 0x000e64000802007f */
[----:B-1----:R-:W-:Y:S05]  /*fec0*/  @!P1 BRA `(.L_x_3141) ;  /* 0xfffffffc00f09947 */ /* 0x002fea000383ffff */
[----:B------:R-:W-:Y:S05]  /*fed0*/  BRA `(.L_x_3142) ;  /* 0xffffffec00e07947 */ /* 0x000fea000383ffff */
.L_x_3122:
[----:B-1----:R1:W4:Y:S02]  /*fee0*/  SYNCS.PHASECHK.TRANS64.TRYWAIT P1, [R15+URZ+0x26840], R12 ;  /* 0x0268400c0f0075a7 */ /* 0x002324000802017f */
[----:B----4-:R-:W-:Y:S05]  /*fef0*/  @!P1 NANOSLEEP.SYNCS 0x989680 ;  /* 0x009896800000995d */ /* 0x010fea0003900000 */
[----:B------:R-:W4:Y:S02]  /*ff00*/  @!P1 SYNCS.PHASECHK.TRANS64 P1, [R15+URZ+0x26840], R12 ;  /* 0x0268400c0f0095a7 */ /* 0x000f24000802007f */
[----:B----4-:R-:W-:Y:S05]  /*ff10*/  @!P1 BRA `(.L_x_3122) ;  /* 0xfffffffc00f09947 */ /* 0x010fea000383ffff */
[----:B------:R-:W-:Y:S05]  /*ff20*/  BRA `(.L_x_3143) ;  /* 0xfffffff0007c7947 */ /* 0x000fea000383ffff */
.L_x_3124:
[----:B--2---:R2:W4:Y:S02]  /*ff30*/  SYNCS.PHASECHK.TRANS64.TRYWAIT P1, [R15+URZ+0x26828], R12 ;  /* 0x0268280c0f0075a7 */ /* 0x004524000802017f */
[----:B----4-:R-:W-:Y:S05]  /*ff40*/  @!P1 NANOSLEEP.SYNCS 0x989680 ;  /* 0x009896800000995d */ /* 0x010fea0003900000 */
[----:B------:R-:W4:Y:S02]  /*ff50*/  @!P1 SYNCS.PHASECHK.TRANS64 P1, [R15+URZ+0x26828], R12 ;  /* 0x0268280c0f0095a7 */ /* 0x000f24000802007f */
[----:B----4-:R-:W-:Y:S05]  /*ff60*/  @!P1 BRA `(.L_x_3124) ;  /* 0xfffffffc00f09947 */ /* 0x010fea000383ffff */
[----:B------:R-:W-:Y:S05]  /*ff70*/  BRA `(.L_x_3144) ;  /* 0xfffffff000f47947 */ /* 0x000fea000383ffff */
.L_x_3126:
[----:B--2---:R2:W4:Y:S02]  /*ff80*/  SYNCS.PHASECHK.TRANS64.TRYWAIT P0, [R3+URZ+0x26840], R0 ;  /* 0x02684000030075a7 */ /* 0x004524000800017f */
[----:B----4-:R-:W-:Y:S05]  /*ff90*/  @!P0 NANOSLEEP.SYNCS 0x989680 ;  /* 0x009896800000895d */ /* 0x010fea0003900000 */
[----:B------:R-:W4:Y:S02]  /*ffa0*/  @!P0 SYNCS.PHASECHK.TRANS64 P0, [R3+URZ+0x26840], R0 ;  /* 0x02684000030085a7 */ /* 0x000f24000800007f */
[----:B----4-:R-:W-:Y:S05]  /*ffb0*/  @!P0 BRA `(.L_x_3126) ;  /* 0xfffffffc00f08947 */ /* 0x010fea000383ffff */
[----:B------:R-:W-:Y:S05]  /*ffc0*/  BRA `(.L_x_3145) ;  /* 0xfffffff400947947 */ /* 0x000fea000383ffff */
.L_x_3128:
[----:B------:R-:W-:Y:S01]  /*ffd0*/  BSSY B0, `(.L_x_3146) ;  /* 0x0000006000007945 */ /* 0x000fe20003800000 */
[----:B------:R-:W-:-:S07]  /*ffe0*/  IMAD.MOV.U32 R15, RZ, RZ, -0x1 ;  /* 0xffffffffff0f7424 */ /* 0x000fce00078e00ff */
[----:B------:R-:W-:Y:S05]  /*fff0*/  WARPSYNC.COLLECTIVE R15, `(.L_x_3147) ;  /* 0x000000000f0c7348 */ /* 0x000fea0003c00000 */
[----:B------:R-:W-:Y:S02]  /*10000*/  ELECT P6, UR62, PT ;  /* 0x00000000003e782f */ /* 0x000fe400038c0000 */
[----:B------:R-:W-:Y:S01]  /*10010*/  MOV R14, UR62 ;  /* 0x0000003e000e7c02 */ /* 0x000fe20008000f00 */
[----:B------:R-:W-:Y:S10]  /*10020*/  ENDCOLLECTIVE ;  /* 0x000000000000791b */ /* 0x000ff40003800000 */
.L_x_3147:
[----:B------:R-:W-:Y:S05]  /*10030*/  BSYNC B0 ;  /* 0x0000000000007941 */ /* 0x000fea0003800000 */
.L_x_3146:
[----:B------:R-:W-:Y:S05]  /*10040*/  BRA `(.L_x_3148) ;  /* 0xfffffff8002c7947 */ /* 0x000fea000383ffff */
.L_x_3130:
[----:B-1----:R1:W2:Y:S02]  /*10050*/  SYNCS.PHASECHK.TRANS64.TRYWAIT P0, [R7+URZ], R4 ;  /* 0x00000004070075a7 */ /* 0x0022a4000800017f */
[----:B--2---:R-:W-:Y:S05]  /*10060*/  @!P0 NANOSLEEP.SYNCS 0x989680 ;  /* 0x009896800000895d */ /* 0x004fea0003900000 */
[----:B------:R-:W2:Y:S02]  /*10070*/  @!P0 SYNCS.PHASECHK.TRANS64 P0, [R7+URZ], R4 ;  /* 0x00000004070085a7 */ /* 0x000ea4000800007f */
[----:B--2---:R-:W-:Y:S05]  /*10080*/  @!P0 BRA `(.L_x_3130) ;  /* 0xfffffffc00f08947 */ /* 0x004fea000383ffff */
[----:B------:R-:W-:Y:S05]  /*10090*/  BRA `(.L_x_3149) ;  /* 0xfffffff8006c7947 */ /* 0x000fea000383ffff */
.L_x_3131:
[----:B--2---:R2:W3:Y:S02]  /*100a0*/  SYNCS.PHASECHK.TRANS64.TRYWAIT P0, [R3+URZ], R0 ;  /* 0x00000000030075a7 */ /* 0x0044e4000800017f */
[----:B---3--:R-:W-:Y:S05]  /*100b0*/  @!P0 NANOSLEEP.SYNCS 0x989680 ;  /* 0x009896800000895d */ /* 0x008fea0003900000 */
[----:B------:R-:W3:Y:S02]  /*100c0*/  @!P0 SYNCS.PHASECHK.TRANS64 P0, [R3+URZ], R0 ;  /* 0x00000000030085a7 */ /* 0x000ee4000800007f */
[----:B---3--:R-:W-:Y:S05]  /*100d0*/  @!P0 BRA `(.L_x_3131) ;  /* 0xfffffffc00f08947 */ /* 0x008fea000383ffff */
[----:B------:R-:W-:Y:S05]  /*100e0*/  BRA `(.L_x_3150) ;  /* 0xfffffff800607947 */ /* 0x000fea000383ffff */
.L_x_3133:
[----:B--2---:R2:W3:Y:S02]  /*100f0*/  SYNCS.PHASECHK.TRANS64.TRYWAIT P0, [R5+URZ], R4 ;  /* 0x00000004050075a7 */ /* 0x0044e4000800017f */
[----:B---3--:R-:W-:Y:S05]  /*10100*/  @!P0 NANOSLEEP.SYNCS 0x989680 ;  /* 0x009896800000895d */ /* 0x008fea0003900000 */
[----:B------:R-:W3:Y:S02]  /*10110*/  @!P0 SYNCS.PHASECHK.TRANS64 P0, [R5+URZ], R4 ;  /* 0x00000004050085a7 */ /* 0x000ee4000800007f */
[----:B---3--:R-:W-:Y:S05]  /*10120*/  @!P0 BRA `(.L_x_3133) ;  /* 0xfffffffc00f08947 */ /* 0x008fea000383ffff */
[----:B------:R-:W-:Y:S05]  /*10130*/  BRA `(.L_x_3151) ;  /* 0xfffffff800647947 */ /* 0x000fea000383ffff */
.L_x_3152:
        /* <DEDUP_REMOVED lines=12> */
.L_x_7395:


//--------------------- .text._ZN7cutlass13device_kernelIN5flash11enable_sm90INS1_16FlashAttnBwdSm90INS1_25CollectiveMainloopBwdSm90ILi2ELi2ELi2EN4cute5tupleIJNS5_1CILi1EEES8_S8_EEENS6_IJNS7_ILi96EEENS7_ILi128EEENS7_ILi64EEEEEENS_10bfloat16_tEfNS_4arch4Sm90ELb1ELb0ELb1ELb1ELb1ELb1ELb0ELb1ELi2ELi1ELi2ELi2ELb0EEENS1_21CollectiveEpilogueBwdISD_SE_SG_Li256ELb1ELb0ELi1EEENS1_25SingleTileBwdLPTSchedulerILb1ELi128ELb1EEEEEEEEEvNT_6ParamsE --------------------------
	.section	.text._ZN7cutlass13device_kernelIN5flash11enable_sm90INS1_16FlashAttnBwdSm90INS1_25CollectiveMainloopBwdSm90ILi2ELi2ELi2EN4cute5tupleIJNS5_1CILi1EEES8_S8_EEENS6_IJNS7_ILi96EEENS7_ILi128EEENS7_ILi64EEEEEENS_10bfloat16_tEfNS_4arch4Sm90ELb1ELb0ELb1ELb1ELb1ELb1ELb0ELb1ELi2ELi1ELi2ELi2ELb0EEENS1_21CollectiveEpilogueBwdISD_SE_SG_Li256ELb1ELb0ELi1EEENS1_25SingleTileBwdLPTSchedulerILb1ELi128ELb1EEEEEEEEEvNT_6ParamsE,"ax",@progbits
	.align	128
.text._ZN7cutlass13device_kernelIN5flash11enable_sm90INS1_16FlashAttnBwdSm90INS1_25CollectiveMainloopBwdSm90ILi2ELi2ELi2EN4cute5tupleIJNS5_1CILi1EEES8_S8_EEENS6_IJNS7_ILi96EEENS7_ILi128EEENS7_ILi64EEEEEENS_10bfloat16_tEfNS_4arch4Sm90ELb1ELb0ELb1ELb1ELb1ELb1ELb0ELb1ELi2ELi1ELi2ELi2ELb0EEENS1_21CollectiveEpilogueBwdISD_SE_SG_Li256ELb1ELb0ELi1EEENS1_25SingleTileBwdLPTSchedulerILb1ELi128ELb1EEEEEEEEEvNT_6ParamsE:
        .type           _ZN7cutlass13device_kernelIN5flash11enable_sm90INS1_16FlashAttnBwdSm90INS1_25CollectiveMainloopBwdSm90ILi2ELi2ELi2EN4cute5tupleIJNS5_1CILi1EEES8_S8_EEENS6_IJNS7_ILi96EEENS7_ILi128EEENS7_ILi64EEEEEENS_10bfloat16_tEfNS_4arch4Sm90ELb1ELb0ELb1ELb1ELb1ELb1ELb0ELb1ELi2ELi1ELi2ELi2ELb0EEENS1_21CollectiveEpilogueBwdISD_SE_SG_Li256ELb1ELb0ELi1EEENS1_25SingleTileBwdLPTSchedulerILb1ELi128ELb1EEEEEEEEEvNT_6ParamsE,@function
        .size           _ZN7cutlass13device_kernelIN5flash11enable_sm90INS1_16FlashAttnBwdSm90INS1_25CollectiveMainloopBwdSm90ILi2ELi2ELi2EN4cute5tupleIJNS5_1CILi1EEES8_S8_EEENS6_IJNS7_ILi96EEENS7_ILi128EEENS7_ILi64EEEEEENS_10bfloat16_tEfNS_4arch4Sm90ELb1ELb0ELb1ELb1ELb1ELb1ELb0ELb1ELi2ELi1ELi2ELi2ELb0EEENS1_21CollectiveEpilogueBwdISD_SE_SG_Li256ELb1ELb0ELi1EEENS1_25SingleTileBwdLPTSchedulerILb1ELi128ELb1EEEEEEEEEvNT_6ParamsE,(.L_x_7396 - _ZN7cutlass13device_kernelIN5flash11enable_sm90INS1_16FlashAttnBwdSm90INS1_25CollectiveMainloopBwdSm90ILi2ELi2ELi2EN4cute5tupleIJNS5_1CILi1EEES8_S8_EEENS6_IJNS7_ILi96EEENS7_ILi128EEENS7_ILi64EEEEEENS_10bfloat16_tEfNS_4arch4Sm90ELb1ELb0ELb1ELb1ELb1ELb1ELb0ELb1ELi2ELi1ELi2ELi2ELb0EEENS1_21CollectiveEpilogueBwdISD_SE_SG_Li256ELb1ELb0ELi1EEENS1_25SingleTileBwdLPTSchedulerILb1ELi128ELb1EEEEEEEEEvNT_6ParamsE)
        .other          _ZN7cutlass13device_kernelIN5flash11enable_sm90INS1_16FlashAttnBwdSm90INS1_25CollectiveMainloopBwdSm90ILi2ELi2ELi2EN4cute5tupleIJNS5_1CILi1EEES8_S8_EEENS6_IJNS7_ILi96EEENS7_ILi128EEENS7_ILi64EEEEEENS_10bfloat16_tEfNS_4arch4Sm90ELb1ELb0ELb1ELb1ELb1ELb1ELb0ELb1ELi2ELi1ELi2ELi2ELb0EEENS1_21CollectiveEpilogueBwdISD_SE_SG_Li256ELb1ELb0ELi1EEENS1_25SingleTileBwdLPTSchedulerILb1ELi128ELb1EEEEEEEEEvNT_6ParamsE,@"STO_CUDA_ENTRY STV_DEFAULT"
_ZN7cutlass13device_kernelIN5flash11enable_sm90INS1_16FlashAttnBwdSm90INS1_25CollectiveMainloopBwdSm90ILi2ELi2ELi2EN4cute5tupleIJNS5_1CILi1EEES8_S8_EEENS6_IJNS7_ILi96EEENS7_ILi128EEENS7_ILi64EEEEEENS_10bfloat16_tEfNS_4arch4Sm90ELb1ELb0ELb1ELb1ELb1ELb1ELb0ELb1ELi2ELi1ELi2ELi2ELb0EEENS1_21CollectiveEpilogueBwdISD_SE_SG_Li256ELb1ELb0ELi1EEENS1_25SingleTileBwdLPTSchedulerILb1ELi128ELb1EEEEEEEEEvNT_6ParamsE:
        /* <DEDUP_REMOVED lines=24> */
.L_x_3154:
[----:B------:R-:W-:Y:S05]  /*0180*/  BSYNC B0 ;  /* 0x0000000000007941 */ /* 0x000fea0003800000 */
.L_x_3153:
        /* <DEDUP_REMOVED lines=37> */
.L_x_3155:
        /* <DEDUP_REMOVED lines=22> */
.L_x_3156:
[----:B------:R-:W-:Y:S01]  /*0540*/  PLOP3.LUT P0, PT, PT, PT, UP0, 0x80, 0x0 ;  /* 0x000000000000781c */ /* 0x000fe20003f0f008 */
[----:B------:R-:W-:Y:S01]  /*0550*/  NOP ;  /* 0x0000000000007918 */ /* 0x000fe20000000000 */
[----:B------:R-:W-:Y:S01]  /*0560*/  ULDC.64 UR38, c[0x0][0x208] ;  /* 0x0000820000267ab9 */ /* 0x000fe20000000a00 */
[----:B------:R-:W-:Y:S01]  /*0570*/  BSSY B6, `(.L_x_3157) ;  /* 0x0000fec000067945 */ /* 0x000fe20003800000 */
[----:B-12-4-:R-:W-:Y:S09]  /*0580*/  BAR.SYNC.DEFER_BLOCKING 0x0 ;  /* 0x0000000000007b1d */ /* 0x016ff20000010000 */
[----:B------:R-:W-:Y:S05]  /*0590*/  @!P0 BRA `(.L_x_3158) ;  /* 0x000000b800b48947 */ /* 0x000fea0003800000 */
.L_x_3159:
        /* <DEDUP_REMOVED lines=32> */
.L_x_3160:
[----:B------:R-:W-:Y:S01]  /*07a0*/  ULDC UR8, c[0x0][0x8c4] ;  /* 0x0002310000087ab9 */ /* 0x000fe20000000800 */
[----:B------:R-:W-:Y:S01]  /*07b0*/  UMOV UR7, UR9 ;  /* 0x0000000900077c82 */ /* 0x000fe20008000000 */
[----:B------:R-:W-:-:S11]  /*07c0*/  UISETP.NE.AND UP0, UPT, UR8, 0x1, UPT ;  /* 0x000000010800788c */ /* 0x000fd6000bf05270 */
[----:B------:R-:W-:Y:S02]  /*07d0*/  @UP0 ULDC.64 UR10, c[0x0][0x8c8] ;  /* 0x00023200000a0ab9 */ /* 0x000fe40000000a00 */
[----:B------:R-:W-:-:S04]  /*07e0*/  UIMAD.WIDE.U32 UR4, UR9, UR10, URZ ;  /* 0x0000000a090472a5 */ /* 0x000fc8000f8e003f */
[----:B------:R-:W-:-:S04]  /*07f0*/  @UP0 USHF.R.U32.HI UR7, URZ, UR11, UR5 ;  /* 0x0000000b3f070299 */ /* 0x000fc80008011605 */
[----:B------:R-:W-:-:S12]  /*0800*/  UIMAD UR4, UR7, UR8, URZ ;  /* 0x00000008070472a4 */ /* 0x000fd8000f8e023f */
.L_x_3161:
        /* <DEDUP_REMOVED lines=23> */
.L_x_3162:
        /* <DEDUP_REMOVED lines=14> */
.L_x_3164:
[----:B------:R-:W-:-:S05]  /*0a60*/  ULDC UR4, c[0x0][0x8ec] ;  /* 0x00023b0000047ab9 */ /* 0x000fca0000000800 */
.L_x_3163:
[----:B------:R-:W-:Y:S02]  /*0a70*/  UIADD3 UR4, UR4, 0x7f, URZ ;  /* 0x0000007f04047890 */ /* 0x000fe4000fffe03f */
[----:B------:R-:W-:Y:S02]  /*0a80*/  ULOP3.LUT UR41, URZ, UR7, URZ, 0x33, !UPT ;  /* 0x000000073f297292 */ /* 0x000fe4000f8e333f */
[----:B------:R-:W-:-:S04]  /*0a90*/  USHF.R.S32.HI UR5, URZ, 0x1f, UR4 ;  /* 0x0000001f3f057899 */ /* 0x000fc80008011404 */
[----:B------:R-:W-:-:S04]  /*0aa0*/  ULEA.HI UR5, UR5, UR4, URZ, 0x7 ;  /* 0x0000000405057291 */ /* 0x000fc8000f8f383f */
[----:B------:R-:W-:-:S04]  /*0ab0*/  USHF.R.S32.HI UR5, URZ, 0x7, UR5 ;  /* 0x000000073f057899 */ /* 0x000fc80008011405 */
[----:B------:R-:W-:Y:S02]  /*0ac0*/  UISETP.GT.AND UP0, UPT, UR5, UR7, UPT ;  /* 0x000000070500728c */ /* 0x000fe4000bf04270 */
[----:B------:R-:W-:Y:S02]  /*0ad0*/  UIADD3 UR41, UR5, UR41, URZ ;  /* 0x0000002905297290 */ /* 0x000fe4000fffe03f */
[----:B------:R-:W-:-:S06]  /*0ae0*/  USEL UR40, UR40, 0xffffffff, UP0 ;  /* 0xffffffff28287887 */ /* 0x000fcc0008000000 */
        /* <DEDUP_REMOVED lines=17> */
.L_x_3166:
        /* <DEDUP_REMOVED lines=14> */
.L_x_3167:
        /* <DEDUP_REMOVED lines=11> */
.L_x_3168:
        /* <DEDUP_REMOVED lines=13> */
.L_x_3169:
        /* <DEDUP_REMOVED lines=68> */
.L_x_3172:
        /* <DEDUP_REMOVED lines=15> */
.L_x_3171:
        /* <DEDUP_REMOVED lines=22> */
.L_x_3174:
        /* <DEDUP_REMOVED lines=15> */
.L_x_3173:
[----:B------:R-:W-:Y:S01]  /*15e0*/  SHF.R.S32.HI R6, RZ, 0x1f, R17 ;  /* 0x0000001fff067819 */ /* 0x000fe20000011411 */
[----:B------:R-:W-:-:S03]  /*15f0*/  UMOV UR4, 0xffffffff ;  /* 0xffffffff00047882 */ /* 0x000fc60000000000 */
[----:B------:R-:W-:-:S04]  /*1600*/  LEA.HI R0, R6, R17, RZ, 0x7 ;  /* 0x0000001106007211 */ /* 0x000fc800078f38ff */
[----:B------:R-:W-:Y:S01]  /*1610*/  SHF.R.S32.HI R13, RZ, 0x7, R0 ;  /* 0x00000007ff0d7819 */ /* 0x000fe20000011400 */
[----:B------:R-:W-:Y:S06]  /*1620*/  BRA.DIV UR4, `(.L_x_3175) ;  /* 0x000000ee04887947 */ /* 0x000fec000b800000 */
[----:B------:R1:W2:Y:S02]  /*1630*/  SHFL.IDX PT, R14, R13, RZ, 0x1f ;  /* 0x00001fff0d0e7589 */ /* 0x0002a400000e0000 */
.L_x_3318:
[----:B------:R-:W-:Y:S01]  /*1640*/  SHF.L.U32 R3, RZ, 0x1f, RZ ;  /* 0x0000001fff037819 */ /* 0x000fe200000006ff */
[----:B------:R-:W-:-:S03]  /*1650*/  IMAD.SHL.U32 R2, R17, 0x40, RZ ;  /* 0x0000004011027824 */ /* 0x000fc600078e00ff */
[----:B------:R-:W3:Y:S02]  /*1660*/  SYNCS.PHASECHK.TRANS64.TRYWAIT P0, [R16+URZ+0x26800], R3 ;  /* 0x02680003100075a7 */ /* 0x000ee4000800017f */
[----:B---3--:R-:W-:Y:S05]  /*1670*/  @P0 BRA `(.L_x_3176) ;  /* 0x0000000000080947 */ /* 0x008fea0003800000 */
[----:B------:R-:W3:Y:S02]  /*1680*/  SYNCS.PHASECHK.TRANS64.TRYWAIT P0, [R16+URZ+0x26800], R3 ;  /* 0x02680003100075a7 */ /* 0x000ee4000800017f */
[----:B---3--:R-:W-:Y:S05]  /*1690*/  @!P0 BRA `(.L_x_3177) ;  /* 0x000000ec00888947 */ /* 0x008fea0003800000 */
.L_x_3176:
        /* <DEDUP_REMOVED lines=134> */
.L_x_3189:
[----:B------:R-:W-:-:S06]  /*1f00*/  ULOP3.LUT UR4, UR36, 0x1, URZ, 0xfc, !UPT ;  /* 0x0000000124047892 */ /* 0x000fcc000f8efc3f */
[----:B--2---:R-:W-:-:S05]  /*1f10*/  IMAD.U32 R8, RZ, RZ, UR4 ;  /* 0x00000004ff087e24 */ /* 0x004fca000f8e00ff */
[----:B------:R-:W-:-:S13]  /*1f20*/  ISETP.NE.AND P0, PT, R8, 0x3, PT ;  /* 0x000000030800780c */ /* 0x000fda0003f05270 */
[----:B------:R-:W-:Y:S05]  /*1f30*/  @!P0 BRA `(.L_x_3179) ;  /* 0x0000000000048947 */ /* 0x000fea0003800000 */
[----:B------:R-:W-:Y:S01]  /*1f40*/  BPT.TRAP 0x1 ;  /* 0x000000040000795c */ /* 0x000fe20000300000 */
.L_x_3179:
[----:B------:R-:W-:Y:S01]  /*1f50*/  IMAD R8, R0, 0x8, R16 ;  /* 0x0000000800087824 */ /* 0x000fe200078e0210 */
[----:B------:R-:W-:-:S04]  /*1f60*/  SHF.L.U32 R21, R4, 0x1f, RZ ;  /* 0x0000001f04157819 */ /* 0x000fc800000006ff */
[----:B------:R1:W2:Y:S01]  /*1f70*/  SYNCS.PHASECHK.TRANS64.TRYWAIT P1, [R8+URZ+0x26810], R21 ;  /* 0x02681015080075a7 */ /* 0x0002a2000802017f */
[----:B------:R-:W-:Y:S05]  /*1f80*/  @!P0 BRA `(.L_x_3180) ;  /* 0x0000000000048947 */ /* 0x000fea0003800000 */
[----:B------:R-:W-:Y:S01]  /*1f90*/  BPT.TRAP 0x1 ;  /* 0x000000040000795c */ /* 0x000fe20000300000 */
.L_x_3180:
[----:B------:R-:W-:-:S05]  /*1fa0*/  VIADD R9, R16, 0xe000 ;  /* 0x0000e00010097836 */ /* 0x000fca0000000000 */
[----:B------:R-:W-:-:S04]  /*1fb0*/  SHF.R.U32.HI R9, RZ, 0x4, R9 ;  /* 0x00000004ff097819 */ /* 0x000fc80000011609 */
[----:B------:R-:W-:Y:S01]  /*1fc0*/  LOP3.LUT R9, R9, 0x3fff, RZ, 0xc0, !PT ;  /* 0x00003fff09097812 */ /* 0x000fe200078ec0ff */
[----:B--2---:R-:W-:Y:S06]  /*1fd0*/  @P1 BRA `(.L_x_3181) ;  /* 0x0000000000081947 */ /* 0x004fec0003800000 */
[----:B------:R-:W2:Y:S02]  /*1fe0*/  SYNCS.PHASECHK.TRANS64.TRYWAIT P1, [R8+URZ+0x26810], R21 ;  /* 0x02681015080075a7 */ /* 0x000ea4000802017f */
[----:B--2---:R-:W-:Y:S05]  /*1ff0*/  @!P1 BRA `(.L_x_3182) ;  /* 0x000000e400449947 */ /* 0x004fea0003800000 */
.L_x_3181:
        /* <DEDUP_REMOVED lines=57> */
.L_x_3183:
[----:B------:R1:W1:Y:S01]  /*2390*/  SYNCS.PHASECHK.TRANS64.TRYWAIT P1, [R8+URZ+0x26830], R21 ;  /* 0x02683015080075a7 */ /* 0x000262000802017f */
[----:B------:R-:W-:Y:S05]  /*23a0*/  @!P0 BRA `(.L_x_3184) ;  /* 0x0000000000048947 */ /* 0x000fea0003800000 */
[----:B------:R-:W-:Y:S01]  /*23b0*/  BPT.TRAP 0x1 ;  /* 0x000000040000795c */ /* 0x000fe20000300000 */
.L_x_3184:
[----:B------:R-:W-:-:S05]  /*23c0*/  VIADD R13, R16, 0x14000 ;  /* 0x00014000100d7836 */ /* 0x000fca0000000000 */
[----:B------:R-:W-:-:S04]  /*23d0*/  SHF.R.U32.HI R13, RZ, 0x4, R13 ;  /* 0x00000004ff0d7819 */ /* 0x000fc8000001160d */
[----:B------:R-:W-:-:S04]  /*23e0*/  LOP3.LUT R13, R13, 0x3fff, RZ, 0xc0, !PT ;  /* 0x00003fff0d0d7812 */ /* 0x000fc800078ec0ff */
[----:B------:R-:W-:Y:S01]  /*23f0*/  LOP3.LUT R19, R13, 0x10000, RZ, 0xfc, !PT ;  /* 0x000100000d137812 */ /* 0x000fe200078efcff */
[----:B-1----:R-:W-:Y:S06]  /*2400*/  @P1 BRA `(.L_x_3185) ;  /* 0x0000000000081947 */ /* 0x002fec0003800000 */
[----:B------:R-:W1:Y:S02]  /*2410*/  SYNCS.PHASECHK.TRANS64.TRYWAIT P1, [R8+URZ+0x26830], R21 ;  /* 0x02683015080075a7 */ /* 0x000e64000802017f */
[----:B-1----:R-:W-:Y:S05]  /*2420*/  @!P1 BRA `(.L_x_3186) ;  /* 0x000000e0004c9947 */ /* 0x002fea0003800000 */
.L_x_3185:
        /* <DEDUP_REMOVED lines=844> */
.L_x_3187:
        /* <DEDUP_REMOVED lines=56> */
.L_x_3188:
        /* <DEDUP_REMOVED lines=11> */
.L_x_3178:
        /* <DEDUP_REMOVED lines=88> */
[----:B------:R-:W-:Y:S01]  /*62a0*/  VIADD R9, R7, 0x8 ;  /* 0x0000000807097836 */ /* 0x000fe20000000000 */
[C---:B------:R-:W-:Y:S01]  /*62b0*/  IADD3 R184, R11.reuse, 0x4, RZ ;  /* 0x000000040bb87810 */ /* 0x040fe20007ffe0ff */
[----:B------:R-:W-:Y:S01]  /*62c0*/  VIADD R22, R11, 0x2 ;  /* 0x000000020b167836 */ /* 0x000fe20000000000 */
[----:B------:R1:W-:Y:S01]  /*62d0*/  STL [R1+0x18], R6 ;  /* 0x0000180601007387 */ /* 0x0003e20000100800 */
[C---:B------:R-:W-:Y:S01]  /*62e0*/  VIADD R188, R5.reuse, 0x2 ;  /* 0x0000000205bc7836 */ /* 0x040fe20000000000 */
[C---:B------:R-:W-:Y:S01]  /*62f0*/  IADD3 R192, R5.reuse, 0x6, RZ ;  /* 0x0000000605c07810 */ /* 0x040fe20007ffe0ff */
[----:B------:R-:W-:Y:S01]  /*6300*/  VIADD R190, R5, 0x4 ;  /* 0x0000000405be7836 */ /* 0x000fe20000000000 */
[----:B------:R2:W-:Y:S01]  /*6310*/  STL [R1+0x8], R5 ;  /* 0x0000080501007387 */ /* 0x0005e20000100800 */
[----:B------:R-:W-:-:S02]  /*6320*/  VIADD R186, R11, 0x6 ;  /* 0x000000060bba7836 */ /* 0x000fc40000000000 */
[C---:B------:R-:W-:Y:S02]  /*6330*/  VIADD R9, R7.reuse, 0x14 ;  /* 0x0000001407097836 */ /* 0x040fe40000000000 */
[C---:B-1----:R-:W-:Y:S02]  /*6340*/  VIADD R6, R7.reuse, 0xc ;  /* 0x0000000c07067836 */ /* 0x042fe40000000000 */
[C---:B------:R-:W-:Y:S02]  /*6350*/  VIADD R6, R7.reuse, 0x18 ;  /* 0x0000001807067836 */ /* 0x040fe40000000000 */
[C---:B--2---:R-:W-:Y:S01]  /*6360*/  VIADD R5, R7.reuse, 0x4 ;  /* 0x0000000407057836 */ /* 0x044fe20000000000 */
[C---:B------:R-:W-:Y:S01]  /*6370*/  IADD3 R5, R7.reuse, 0x10, RZ ;  /* 0x0000001007057810 */ /* 0x040fe20007ffe0ff */
[----:B------:R-:W-:-:S07]  /*6380*/  VIADD R5, R7, 0x1c ;  /* 0x0000001c07057836 */ /* 0x000fce0000000000 */
.L_x_3201:
[----:B------:R-:W-:-:S05]  /*6390*/  IMAD.U32 R5, RZ, RZ, UR36 ;  /* 0x00000024ff057e24 */ /* 0x000fca000f8e00ff */
[----:B------:R-:W-:-:S04]  /*63a0*/  LOP3.LUT R5, R5, 0x1, RZ, 0xfc, !PT ;  /* 0x0000000105057812 */ /* 0x000fc800078efcff */
[----:B------:R-:W-:-:S13]  /*63b0*/  ISETP.NE.AND P0, PT, R5, 0x3, PT ;  /* 0x000000030500780c */ /* 0x000fda0003f05270 */
[----:B--2---:R-:W-:Y:S05]  /*63c0*/  @!P0 BRA `(.L_x_3191) ;  /* 0x0000000000048947 */ /* 0x004fea0003800000 */
[----:B------:R-:W-:Y:S01]  /*63d0*/  BPT.TRAP 0x1 ;  /* 0x000000040000795c */ /* 0x000fe20000300000 */
.L_x_3191:
[----:B------:R-:W-:Y:S01]  /*63e0*/  IMAD R5, R0, 0x8, R16 ;  /* 0x0000000800057824 */ /* 0x000fe200078e0210 */
[----:B------:R-:W-:-:S04]  /*63f0*/  SHF.L.U32 R18, R4, 0x1f, RZ ;  /* 0x0000001f04127819 */ /* 0x000fc800000006ff */
[----:B------:R1:W2:Y:S01]  /*6400*/  SYNCS.PHASECHK.TRANS64.TRYWAIT P1, [R5+URZ+0x26810], R18 ;  /* 0x02681012050075a7 */ /* 0x0002a2000802017f */
[----:B------:R-:W-:Y:S05]  /*6410*/  @!P0 BRA `(.L_x_3192) ;  /* 0x0000000000048947 */ /* 0x000fea0003800000 */
[----:B------:R-:W-:Y:S01]  /*6420*/  BPT.TRAP 0x1 ;  /* 0x000000040000795c */ /* 0x000fe20000300000 */
.L_x_3192:
[----:B------:R-:W-:-:S04]  /*6430*/  IADD3 R6, R16, 0xe000, RZ ;  /* 0x0000e00010067810 */ /* 0x000fc80007ffe0ff */
[----:B------:R-:W-:-:S04]  /*6440*/  SHF.R.U32.HI R6, RZ, 0x4, R6 ;  /* 0x00000004ff067819 */ /* 0x000fc80000011606 */
[----:B------:R-:W-:-:S04]  /*6450*/  LOP3.LUT R6, R6, 0x3fff, RZ, 0xc0, !PT ;  /* 0x00003fff06067812 */ /* 0x000fc800078ec0ff */
[----:B------:R-:W-:Y:S01]  /*6460*/  LOP3.LUT R9, R6, 0x10000, RZ, 0xfc, !PT ;  /* 0x0001000006097812 */ /* 0x000fe200078efcff */
[----:B--2---:R-:W-:Y:S06]  /*6470*/  @P1 BRA `(.L_x_3193) ;  /* 0x0000000000081947 */ /* 0x004fec0003800000 */
[----:B------:R-:W2:Y:S02]  /*6480*/  SYNCS.PHASECHK.TRANS64.TRYWAIT P1, [R5+URZ+0x26810], R18 ;  /* 0x02681012050075a7 */ /* 0x000ea4000802017f */
[----:B--2---:R-:W-:Y:S05]  /*6490*/  @!P1 BRA `(.L_x_3194) ;  /* 0x000000a000449947 */ /* 0x004fea0003800000 */
.L_x_3193:
        /* <DEDUP_REMOVED lines=13> */
[----:B---3--:R-:W-:Y:S01]  /*6570*/  R2UR UR4, R13 ;  /* 0x000000000d0472ca */ /* 0x008fe200000e0000 */
[----:B----4-:R-:W-:-:S12]  /*6580*/  IMAD R10, R0, 0x80, R10 ;  /* 0x00000080000a7824 */ /* 0x010fd800078e020a */
        /* <DEDUP_REMOVED lines=11> */
[----:B------:R-:W-:-:S02]  /*6640*/  IMAD R11, R3, 0x2, R14 ;  /* 0x00000002030b7824 */ /* 0x000fc400078e020e */
[--C-:B------:R-:W-:Y:S01]  /*6650*/  IMAD R198, R227, 0x4, R16.reuse ;  /* 0x00000004e3c67824 */ /* 0x100fe200078e0210 */
[----:B------:R-:W-:Y:S01]  /*6660*/  LEA R13, R9, R16, 0x2 ;  /* 0x00000010090d7211 */ /* 0x000fe200078e10ff */
[----:B------:R-:W-:Y:S02]  /*6670*/  IMAD R12, R11, 0x4, R16 ;  /* 0x000000040b0c7824 */ /* 0x000fe400078e0210 */
[----:B------:R-:W-:-:S04]  /*6680*/  VIADD R10, R16, 0x1a000 ;  /* 0x0001a000100a7836 */ /* 0x000fc80000000000 */
[--C-:B------:R-:W-:Y:S01]  /*6690*/  IMAD R227, R227, 0x4, R10.reuse ;  /* 0x00000004e3e37824 */ /* 0x100fe200078e020a */
[----:B------:R-:W-:Y:S01]  /*66a0*/  LEA R9, R9, R10, 0x2 ;  /* 0x0000000a09097211 */ /* 0x000fe200078e10ff */
        /* <DEDUP_REMOVED lines=21> */
.L_x_3195:
[----:B------:R1:W1:Y:S01]  /*6800*/  SYNCS.PHASECHK.TRANS64.TRYWAIT P1, [R5+URZ+0x26830], R18 ;  /* 0x02683012050075a7 */ /* 0x000262000802017f */
[----:B------:R-:W-:Y:S05]  /*6810*/  @!P0 BRA `(.L_x_3196) ;  /* 0x0000000000048947 */ /* 0x000fea0003800000 */
[----:B------:R-:W-:Y:S01]  /*6820*/  BPT.TRAP 0x1 ;  /* 0x000000040000795c */ /* 0x000fe20000300000 */
.L_x_3196:
        /* <DEDUP_REMOVED lines=8> */
.L_x_3197:
        /* <DEDUP_REMOVED lines=317> */
[C---:B------:R-:W-:Y:S02]  /*7c80*/  VIADD R228, R7.reuse, 0x10 ;  /* 0x0000001007e47836 */ /* 0x040fe40000000000 */
[----:B------:R-:W-:Y:S01]  /*7c90*/  FMUL.FTZ R33, R20, R33 ;  /* 0x0000002114217220 */ /* 0x000fe20000410000 */
[C---:B------:R-:W-:Y:S01]  /*7ca0*/  VIADD R231, R7.reuse, 0x8 ;  /* 0x0000000807e77836 */ /* 0x040fe20000000000 */
[----:B------:R-:W-:Y:S01]  /*7cb0*/  IADD3 R229, R7, 0x14, RZ ;  /* 0x0000001407e57810 */ /* 0x000fe20007ffe0ff */
[----:B------:R-:W-:Y:S01]  /*7cc0*/  FMUL.FTZ R36, R26, R36 ;  /* 0x000000241a247220 */ /* 0x000fe20000410000 */
[----:B------:R-:W-:Y:S01]  /*7cd0*/  FMUL.FTZ R30, R85, R30 ;  /* 0x0000001e551e7220 */ /* 0x000fe20000410000 */
[----:B------:R-:W1:Y:S01]  /*7ce0*/  SHFL.IDX PT, R228, R227, R228, 0x1f ;  /* 0x00001fe4e3e47589 */ /* 0x000e6200000e0000 */
[----:B------:R-:W-:-:S02]  /*7cf0*/  VIADD R233, R7, 0x18 ;  /* 0x0000001807e97836 */ /* 0x000fc40000000000 */
[----:B------:R-:W-:Y:S01]  /*7d00*/  FFMA.FTZ R78, -R78, R78, 1 ;  /* 0x3f8000004e4e7423 */ /* 0x000fe2000001014e */
[----:B------:R-:W-:Y:S01]  /*7d10*/  FFMA.FTZ R79, -R79, R79, 1 ;  /* 0x3f8000004f4f7423 */ /* 0x000fe2000001014f */
[----:B------:R3:W4:Y:S01]  /*7d20*/  SHFL.IDX PT, R227, R227, R11, 0x1f ;  /* 0x00001f0be3e37589 */ /* 0x00072200000e0000 */
[----:B------:R-:W-:Y:S01]  /*7d30*/  FFMA.FTZ R80, -R80, R80, 1 ;  /* 0x3f80000050507423 */ /* 0x000fe20000010150 */
[----:B------:R-:W-:Y:S01]  /*7d40*/  FFMA.FTZ R74, -R74, R74, 1 ;  /* 0x3f8000004a4a7423 */ /* 0x000fe2000001014a */
[----:B------:R-:W-:Y:S01]  /*7d50*/  MUFU.EX2 R201, R201 ;  /* 0x000000c900c97308 */ /* 0x000fe20000000800 */
[----:B------:R-:W-:-:S07]  /*7d60*/  FFMA.FTZ R195, -R195, R195, 1 ;  /* 0x3f800000c3c37423 */ /* 0x000fce00000101c3 */
[----:B------:R-:W-:Y:S08]  /*7d70*/  MUFU.EX2 R210, R210 ;  /* 0x000000d200d27308 */ /* 0x000ff00000000800 */
[----:B------:R-:W-:Y:S01]  /*7d80*/  MUFU.EX2 R209, R209 ;  /* 0x000000d100d17308 */ /* 0x000fe20000000800 */
[----:B------:R-:W-:Y:S01]  /*7d90*/  FMUL.FTZ R20, R72, R35 ;  /* 0x0000002348147220 */ /* 0x000fe20000410000 */
[----:B-1----:R-:W-:-:S06]  /*7da0*/  FADD.FTZ R34, R34, -R228 ;  /* 0x800000e422227221 */ /* 0x002fcc0000010000 */
        /* <DEDUP_REMOVED lines=48> */
[C---:B------:R-:W-:Y:S01]  /*80b0*/  IADD3 R232, R7.reuse, 0x4, RZ ;  /* 0x0000000407e87810 */ /* 0x040fe20007ffe0ff */
[----:B------:R-:W-:-:S02]  /*80c0*/  VIADD R228, R7, 0x10 ;  /* 0x0000001007e47836 */ /* 0x000fc40000000000 */
[----:B------:R-:W-:Y:S01]  /*80d0*/  FMUL.FTZ R35, R35, R36 ;  /* 0x0000002423237220 */ /* 0x000fe20000410000 */
        /* <DEDUP_REMOVED lines=89> */
[----:B------:R-:W-:Y:S01]  /*8670*/  FADD.FTZ R55, R58, -R79 ;  /* 0x8000004f3a377221 */ /* 0x000fe20000010000 */
[--C-:B---3--:R-:W-:Y:S01]  /*8680*/  FADD.FTZ R56, R57, -R76.reuse ;  /* 0x8000004c39387221 */ /* 0x108fe20000010000 */
[----:B------:R-:W-:Y:S01]  /*8690*/  FADD.FTZ R59, R59, -R76 ;  /* 0x8000004c3b3b7221 */ /* 0x000fe20000010000 */
[----:B-1----:R-:W1:Y:S01]  /*86a0*/  MUFU.EX2 R42, R216 ;  /* 0x000000d8002a7308 */ /* 0x002e620000000800 */
[--C-:B------:R-:W-:Y:S01]  /*86b0*/  FADD.FTZ R58, R61, -R74.reuse ;  /* 0x8000004a3d3a7221 */ /* 0x100fe20000010000 */
[--C-:B------:R-:W-:Y:S01]  /*86c0*/  FADD.FTZ R60, R60, -R77.reuse ;  /* 0x8000004d3c3c7221 */ /* 0x100fe20000010000 */
[----:B------:R-:W-:Y:S01]  /*86d0*/  FADD.FTZ R77, R62, -R77 ;  /* 0x8000004d3e4d7221 */ /* 0x000fe20000010000 */
[--C-:B------:R-:W-:Y:S01]  /*86e0*/  FADD.FTZ R57, R68, -R73.reuse ;  /* 0x8000004944397221 */ /* 0x100fe20000010000 */
[----:B------:R-:W-:Y:S01]  /*86f0*/  FADD.FTZ R70, R70, -R73 ;  /* 0x8000004946467221 */ /* 0x000fe20000010000 */
[----:B------:R-:W-:Y:S01]  /*8700*/  FMUL.FTZ R48, R48, R51 ;  /* 0x0000003330307220 */ /* 0x000fe20000410000 */
[----:B------:R-:W-:Y:S01]  /*8710*/  FFMA.FTZ R73, -R105, R105, 1 ;  /* 0x3f80000069497423 */ /* 0x000fe20000010169 */
[----:B------:R-:W-:Y:S01]  /*8720*/  FMUL.FTZ R56, R205, R56 ;  /* 0x00000038cd387220 */ /* 0x000fe20000410000 */
[----:B------:R-:W-:Y:S01]  /*8730*/  FMUL.FTZ R62, R212, R59 ;  /* 0x0000003bd43e7220 */ /* 0x000fe20000410000 */
[----:B------:R-:W-:Y:S01]  /*8740*/  FFMA.FTZ R51, -R103, R103, 1 ;  /* 0x3f80000067337423 */ /* 0x000fe20000010167 */
[----:B------:R-:W-:Y:S01]  /*8750*/  FADD.FTZ R63, R63, -R74 ;  /* 0x8000004a3f3f7221 */ /* 0x000fe20000010000 */
[----:B------:R-:W-:Y:S01]  /*8760*/  FFMA.FTZ R76, -R109, R109, 1 ;  /* 0x3f8000006d4c7423 */ /* 0x000fe2000001016d */
[----:B------:R-:W-:Y:S01]  /*8770*/  FMUL.FTZ R59, R207, R58 ;  /* 0x0000003acf3b7220 */ /* 0x000fe20000410000 */
[--C-:B------:R-:W-:Y:S01]  /*8780*/  FADD.FTZ R64, R64, -R75.reuse ;  /* 0x8000004b40407221 */ /* 0x100fe20000010000 */
[----:B------:R-:W-:Y:S01]  /*8790*/  FMUL.FTZ R73, R73, R56 ;  /* 0x0000003849497220 */ /* 0x000fe20000410000 */
[----:B------:R-:W-:Y:S01]  /*87a0*/  FFMA.FTZ R74, -R110, R110, 1 ;  /* 0x3f8000006e4a7423 */ /* 0x000fe2000001016e */
[----:B------:R-:W-:Y:S01]  /*87b0*/  FMUL.FTZ R77, R208, R77 ;  /* 0x0000004dd04d7220 */ /* 0x000fe20000410000 */
[----:B------:R-:W-:Y:S01]  /*87c0*/  FFMA.FTZ R45, -R98, R98, 1 ;  /* 0x3f800000622d7423 */ /* 0x000fe20000010162 */
        /* <DEDUP_REMOVED lines=8> */
[--C-:B------:R-:W-:Y:S01]  /*8850*/  FADD.FTZ R28, R69, -R72.reuse ;  /* 0x80000048451c7221 */ /* 0x100fe20000010000 */
        /* <DEDUP_REMOVED lines=16> */
[----:B------:R-:W-:Y:S01]  /*8960*/  F2FP.BF16.F32.PACK_AB R65, R20, R19 ;  /* 0x000000131441723e */ /* 0x000fe200000010ff */
        /* <DEDUP_REMOVED lines=270> */
.L_x_3199:
        /* <DEDUP_REMOVED lines=58> */
.L_x_3200:
[----:B------:R-:W-:Y:S01]  /*9df0*/  UIADD3 UR45, UR45, 0x1, URZ ;  /* 0x000000012d2d7890 */ /* 0x000fe2000fffe03f */
[----:B------:R-:W-:Y:S01]  /*9e00*/  VIADD R5, R5, 0x26820 ;  /* 0x0002682005057836 */ /* 0x000fe20000000000 */
[----:B------:R-:W-:Y:S02]  /*9e10*/  IADD3 R0, R0, 0x1, RZ ;  /* 0x0000000100007810 */ /* 0x000fe40007ffe0ff */
        /* <DEDUP_REMOVED lines=9> */
.L_x_3190:
        /* <DEDUP_REMOVED lines=34> */
.L_x_3170:
        /* <DEDUP_REMOVED lines=24> */
[----:B-1----:R-:W-:Y:S01]  /*a250*/  VIADD R13, R0, 0xffffff80 ;  /* 0xffffff80000d7836 */ /* 0x002fe20000000000 */
[----:B------:R-:W-:-:S02]  /*a260*/  F2FP.BF16.F32.PACK_AB R120, R121, R120 ;  /* 0x000000787978723e */ /* 0x000fc400000010ff */
[----:B------:R-:W-:Y:S02]  /*a270*/  F2FP.BF16.F32.PACK_AB R178, R181, R180 ;  /* 0x000000b4b5b2723e */ /* 0x000fe400000010ff */
[----:B--2---:R-:W-:Y:S02]  /*a280*/  SHF.R.S32.HI R10, RZ, 0x1f, R13 ;  /* 0x0000001fff0a7819 */ /* 0x004fe4000001140d */
        /* <DEDUP_REMOVED lines=47> */
[----:B------:R-:W-:Y:S01]  /*a580*/  ISETP.NE.U32.AND P4, PT, RZ, UR4, PT ;  /* 0x00000004ff007c0c */ /* 0x000fe2000bf85070 */
[----:B------:R-:W-:Y:S01]  /*a590*/  STSM.16.M88.4 [R3], R176 ;  /* 0x000000b003007844 */ /* 0x000fe20000000200 */
[----:B------:R-:W-:Y:S02]  /*a5a0*/  PLOP3.LUT P1, PT, PT, PT, UP0, 0x80, 0x0 ;  /* 0x000000000000781c */ /* 0x000fe40003f2f008 */
[----:B------:R-:W-:Y:S01]  /*a5b0*/  ISETP.NE.AND.EX P4, PT, RZ, UR5, PT, P4 ;  /* 0x00000005ff007c0c */ /* 0x000fe2000bf85340 */
[----:B------:R1:W-:Y:S01]  /*a5c0*/  STSM.16.M88.4 [R0], R120 ;  /* 0x0000007800007844 */ /* 0x0003e20000000200 */
[----:B------:R-:W-:-:S02]  /*a5d0*/  ULDC.64 UR4, c[0x0][0x870] ;  /* 0x00021c0000047ab9 */ /* 0x000fc40000000a00 */
[----:B------:R-:W-:Y:S01]  /*a5e0*/  UIMAD.WIDE UR4, UR40, 0x4, UR4 ;  /* 0x00000004280478a5 */ /* 0x000fe2000f8e0204 */
[----:B------:R2:W-:Y:S04]  /*a5f0*/  STSM.16.M88.4 [R2+-0x4000], R128 ;  /* 0xffc0008002007844 */ /* 0x0005e80000000200 */
[----:B------:R-:W-:Y:S01]  /*a600*/  STSM.16.M88.4 [R8+-0x4000], R136 ;  /* 0xffc0008808007844 */ /* 0x000fe20000000200 */
[----:B------:R-:W-:Y:S02]  /*a610*/  IMAD.U32 R4, RZ, RZ, UR4 ;  /* 0x00000004ff047e24 */ /* 0x000fe4000f8e00ff */
[----:B------:R-:W-:Y:S01]  /*a620*/  IMAD.U32 R5, RZ, RZ, UR5 ;  /* 0x00000005ff057e24 */ /* 0x000fe2000f8e00ff */
[----:B------:R3:W-:Y:S01]  /*a630*/  STSM.16.M88.4 [R3+-0x4000], R144 ;  /* 0xffc0009003007844 */ /* 0x0007e20000000200 */
[----:B------:R-:W-:Y:S01]  /*a640*/  @UP0 ULDC.64 UR4, c[0x0][0x878] ;  /* 0x00021e0000040ab9 */ /* 0x000fe20000000a00 */
[----:B------:R-:W-:Y:S01]  /*a650*/  BAR.SYNC.DEFER_BLOCKING 0x1, 0x100 ;  /* 0x0044000000007b1d */ /* 0x000fe20000010000 */
[----:B------:R-:W-:-:S06]  /*a660*/  @UP0 UIMAD.WIDE UR4, UR40, 0x4, UR4 ;  /* 0x00000004280408a5 */ /* 0x000fcc000f8e0204 */
[----:B------:R-:W-:Y:S01]  /*a670*/  MOV R6, UR4 ;  /* 0x0000000400067c02 */ /* 0x000fe20008000f00 */
[----:B------:R-:W-:Y:S01]  /*a680*/  IMAD.U32 R7, RZ, RZ, UR5 ;  /* 0x00000005ff077e24 */ /* 0x000fe2000f8e00ff */
        /* <DEDUP_REMOVED lines=28> */
.L_x_3203:
[----:B------:R-:W-:Y:S01]  /*a850*/  LEA R0, R0, UR6, 0x1 ;  /* 0x0000000600007c11 */ /* 0x000fe2000f8e08ff */
[----:B------:R-:W1:Y:S01]  /*a860*/  LDC R31, c[0x0][0x83c] ;  /* 0x00020f00ff1f7b82 */ /* 0x000e620000000800 */
[----:B------:R-:W-:Y:S01]  /*a870*/  UIMAD UR4, UR41, -0x80, UR4 ;  /* 0xffffff80290478a4 */ /* 0x000fe2000f8e0204 */
[C---:B------:R-:W-:Y:S01]  /*a880*/  LEA.HI.X.SX32 R17, R19.reuse, R3, 0x1, P0 ;  /* 0x0000000313117211 */ /* 0x040fe200000f0eff */
[----:B------:R-:W-:Y:S01]  /*a890*/  ULDC.64 UR6, c[0x0][0x850] ;  /* 0x0002140000067ab9 */ /* 0x000fe20000000a00 */
[----:B------:R2:W3:Y:S01]  /*a8a0*/  LDS.128 R12, [R0+0x1000] ;  /* 0x00100000000c7984 */ /* 0x0004e20000000c00 */
[----:B------:R-:W-:Y:S01]  /*a8b0*/  USHF.R.S32.HI UR5, URZ, 0x1f, UR40 ;  /* 0x0000001f3f057899 */ /* 0x000fe20008011428 */
[C---:B------:R-:W-:Y:S01]  /*a8c0*/  IADD3 R2, R19.reuse, 0x20, RZ ;  /* 0x0000002013027810 */ /* 0x040fe20007ffe0ff */
[----:B------:R-:W-:Y:S01]  /*a8d0*/  IMAD.U32 R22, RZ, RZ, UR4 ;  /* 0x00000004ff167e24 */ /* 0x000fe2000f8e00ff */
[----:B------:R2:W4:Y:S01]  /*a8e0*/  LDS.128 R8, [R0+0x2000] ;  /* 0x0020000000087984 */ /* 0x0005220000000c00 */
[----:B------:R-:W-:Y:S01]  /*a8f0*/  UIMAD UR4, UR46, UR6, URZ ;  /* 0x000000062e0472a4 */ /* 0x000fe2000f8e023f */
[--C-:B------:R-:W-:Y:S01]  /*a900*/  SHF.R.S32.HI R21, RZ, 0x1f, R20.reuse ;  /* 0x0000001fff157819 */ /* 0x100fe20000011414 */
[----:B------:R-:W2:Y:S01]  /*a910*/  LDC R33, c[0x0][0x80c] ;  /* 0x00020300ff217b82 */ /* 0x000ea20000000800 */
[----:B------:R1:W2:Y:S01]  /*a920*/  LDS.128 R4, [R0+0x3000] ;  /* 0x0030000000047984 */ /* 0x0002a20000000c00 */
[----:B------:R-:W-:Y:S01]  /*a930*/  VIMNMX R22, R22, 0x80, PT ;  /* 0x0000008016167848 */ /* 0x000fe20003fe0100 */
[----:B------:R-:W-:Y:S01]  /*a940*/  IMAD.U32 R3, RZ, RZ, UR6 ;  /* 0x00000006ff037e24 */ /* 0x000fe2000f8e00ff */
[----:B------:R-:W-:Y:S01]  /*a950*/  UIMAD UR4, UR37, UR7, UR4 ;  /* 0x00000007250472a4 */ /* 0x000fe2000f8e0204 */
[----:B------:R-:W-:Y:S01]  /*a960*/  MOV R30, UR5 ;  /* 0x00000005001e7c02 */ /* 0x000fe20008000f00 */
[C---:B------:R-:W-:Y:S01]  /*a970*/  VIADD R18, R19.reuse, 0x40 ;  /* 0x0000004013127836 */ /* 0x040fe20000000000 */
[CC--:B------:R-:W-:Y:S01]  /*a980*/  ISETP.GE.AND P3, PT, R19.reuse, R22.reuse, PT ;  /* 0x000000161300720c */ /* 0x0c0fe20003f66270 */
[----:B------:R-:W-:Y:S01]  /*a990*/  VIADD R19, R19, 0x60 ;  /* 0x0000006013137836 */ /* 0x000fe20000000000 */
[-C--:B------:R-:W-:Y:S01]  /*a9a0*/  ISETP.GE.AND P2, PT, R2, R22.reuse, PT ;  /* 0x000000160200720c */ /* 0x080fe20003f46270 */
[----:B------:R-:W-:Y:S01]  /*a9b0*/  IMAD.WIDE.U32 R2, R3, UR37, R20 ;  /* 0x0000002503027c25 */ /* 0x000fe2000f8e0014 */
[----:B------:R-:W-:Y:S01]  /*a9c0*/  SEL R30, R30, RZ, !P4 ;  /* 0x000000ff1e1e7207 */ /* 0x000fe20006000000 */
[----:B------:R-:W-:Y:S01]  /*a9d0*/  BSSY B0, `(.L_x_3204) ;  /* 0x000001b000007945 */ /* 0x000fe20003800000 */
[----:B-1----:R-:W-:Y:S01]  /*a9e0*/  ISETP.GE.OR P6, PT, R20, R31, P3 ;  /* 0x0000001f1400720c */ /* 0x002fe20001fc6670 */
[----:B------:R-:W-:Y:S01]  /*a9f0*/  VIADD R3, R3, UR4 ;  /* 0x0000000403037c36 */ /* 0x000fe20008000000 */
[----:B------:R-:W-:Y:S01]  /*aa00*/  ULDC.64 UR4, c[0x0][0x858] ;  /* 0x0002160000047ab9 */ /* 0x000fe20000000a00 */
[-C--:B------:R-:W-:Y:S01]  /*aa10*/  ISETP.GE.AND P1, PT, R18, R22.reuse, PT ;  /* 0x000000161200720c */ /* 0x080fe20003f26270 */
[----:B------:R-:W-:Y:S01]  /*aa20*/  IMAD R18, R30, UR4, RZ ;  /* 0x000000041e127c24 */ /* 0x000fe2000f8e02ff */
[----:B------:R-:W-:Y:S01]  /*aa30*/  SEL R35, RZ, UR40, P4 ;  /* 0x00000028ff237c07 */ /* 0x000fe2000a000000 */
[----:B------:R-:W-:Y:S01]  /*aa40*/  IMAD.U32 R27, RZ, RZ, UR41 ;  /* 0x00000029ff1b7e24 */ /* 0x000fe2000f8e00ff */
[----:B------:R-:W-:-:S02]  /*aa50*/  ISETP.GE.AND P0, PT, R19, R22, PT ;  /* 0x000000161300720c */ /* 0x000fc40003f06270 */
[CC--:B------:R-:W-:Y:S01]  /*aa60*/  ISETP.GE.OR P5, PT, R20.reuse, R31.reuse, P2 ;  /* 0x0000001f1400720c */ /* 0x0c0fe200017a6670 */
[C---:B------:R-:W-:Y:S01]  /*aa70*/  IMAD R23, R35.reuse, UR5, R18 ;  /* 0x0000000523177c24 */ /* 0x040fe2000f8e0212 */
[----:B------:R-:W-:Y:S01]  /*aa80*/  ISETP.GE.OR P4, PT, R20, R31, P1 ;  /* 0x0000001f1400720c */ /* 0x000fe20000f86670 */
[----:B------:R-:W-:-:S04]  /*aa90*/  IMAD.WIDE.U32 R28, R35, UR4, R2 ;  /* 0x00000004231c7c25 */ /* 0x000fc8000f8e0002 */
[----:B------:R-:W-:-:S04]  /*aaa0*/  IMAD.WIDE R26, R27, 0x80, R16 ;  /* 0x000000801b1a7825 */ /* 0x000fc800078e0210 */
[----:B------:R-:W-:Y:S01]  /*aab0*/  IMAD.IADD R23, R29, 0x1, R23 ;  /* 0x000000011d177824 */ /* 0x000fe200078e0217 */
[----:B--234-:R-:W-:Y:S06]  /*aac0*/  @P6 BRA `(.L_x_3205) ;  /* 0x00000000002c6947 */ /* 0x01cfec0003800000 */
        /* <DEDUP_REMOVED lines=11> */
.L_x_3205:
[----:B------:R-:W-:Y:S05]  /*ab80*/  BSYNC B0 ;  /* 0x0000000000007941 */ /* 0x000fea0003800000 */
.L_x_3204:
[----:B-1----:R1:W2:Y:S01]  /*ab90*/  LDS.128 R16, [R0+0x5000] ;  /* 0x0050000000107984 */ /* 0x0022a20000000c00 */
[----:B------:R-:W-:Y:S01]  /*aba0*/  BSSY B0, `(.L_x_3206) ;  /* 0x0000010000007945 */ /* 0x000fe20003800000 */
[----:B------:R-:W-:-:S03]  /*abb0*/  ISETP.GE.OR P6, PT, R20, R31, P0 ;  /* 0x0000001f1400720c */ /* 0x000fc600007c6670 */
[----:B------:R-:W-:Y:S10]  /*abc0*/  @P5 BRA `(.L_x_3207) ;  /* 0x0000000000345947 */ /* 0x000ff40003800000 */
        /* <DEDUP_REMOVED lines=12> */
[----:B--2---:R3:W-:Y:S02]  /*ac90*/  STG.E.128 desc[UR38][R24.64], R16 ;  /* 0x0000001018007986 */ /* 0x0047e4000c101d26 */
.L_x_3207:
[----:B------:R-:W-:Y:S05]  /*aca0*/  BSYNC B0 ;  /* 0x0000000000007941 */ /* 0x000fea0003800000 */
.L_x_3206:
[----:B--23--:R2:W3:Y:S01]  /*acb0*/  LDS.128 R16, [R0+0x6000] ;  /* 0x0060000000107984 */ /* 0x00c4e20000000c00 */
        /* <DEDUP_REMOVED lines=14> */
[----:B---3--:R4:W-:Y:S02]  /*ada0*/  STG.E.128 desc[UR38][R24.64], R16 ;  /* 0x0000001018007986 */ /* 0x0089e4000c101d26 */
.L_x_3209:
[----:B------:R-:W-:Y:S05]  /*adb0*/  BSYNC B0 ;  /* 0x0000000000007941 */ /* 0x000fea0003800000 */
.L_x_3208:
        /* <DEDUP_REMOVED lines=16> */
.L_x_3211:
[----:B------:R-:W-:Y:S05]  /*aec0*/  BSYNC B0 ;  /* 0x0000000000007941 */ /* 0x000fea0003800000 */
.L_x_3210:
        /* <DEDUP_REMOVED lines=15> */
[----:B------:R-:W-:-:S05]  /*afc0*/  IMAD R21, R35, UR5, R21 ;  /* 0x0000000523157c24 */ /* 0x000fca000f8e0215 */
[----:B------:R-:W-:Y:S01]  /*afd0*/  IADD3 R21, R25, R21, RZ ;  /* 0x0000001519157210 */ /* 0x000fe20007ffe0ff */
[----:B----4-:R-:W-:Y:S06]  /*afe0*/  @P3 BRA `(.L_x_3213) ;  /* 0x0000000000283947 */ /* 0x010fec0003800000 */
        /* <DEDUP_REMOVED lines=10> */
.L_x_3213:
[----:B------:R-:W-:Y:S05]  /*b090*/  BSYNC B0 ;  /* 0x0000000000007941 */ /* 0x000fea0003800000 */
.L_x_3212:
        /* <DEDUP_REMOVED lines=15> */
.L_x_3215:
[----:B------:R-:W-:Y:S05]  /*b190*/  BSYNC B0 ;  /* 0x0000000000007941 */ /* 0x000fea0003800000 */
.L_x_3214:
        /* <DEDUP_REMOVED lines=15> */
.L_x_3217:
[----:B------:R-:W-:Y:S05]  /*b290*/  BSYNC B0 ;  /* 0x0000000000007941 */ /* 0x000fea0003800000 */
.L_x_3216:
        /* <DEDUP_REMOVED lines=15> */
.L_x_3202:
        /* <DEDUP_REMOVED lines=9> */
[----:B------:R-:W-:-:S04]  /*b420*/  UISETP.NE.AND.EX UP0, UPT, UR5, URZ, UPT, UP0 ;  /* 0x0000003f0500728c */ /* 0x000fc8000bf05300 */
[----:B--2---:R-:W2:Y:S01]  /*b430*/  @P4 LDG.E R9, desc[UR38][R4.64] ;  /* 0x0000002604094981 */ /* 0x004ea2000c1e1900 */
[----:B------:R-:W-:Y:S01]  /*b440*/  ULDC UR6, c[0x0][0x808] ;  /* 0x0002020000067ab9 */ /* 0x000fe20000000800 */
[----:B------:R-:W-:Y:S01]  /*b450*/  PLOP3.LUT P1, PT, PT, PT, UP0, 0x80, 0x0 ;  /* 0x000000000000781c */ /* 0x000fe20003f2f008 */
[----:B------:R-:W-:-:S04]  /*b460*/  IMAD.U32 R0, RZ, RZ, UR6 ;  /* 0x00000006ff007e24 */ /* 0x000fc8000f8e00ff */
        /* <DEDUP_REMOVED lines=14> */
[----:B------:R-:W-:Y:S01]  /*b550*/  @P4 SHF.R.S32.HI R3, RZ, 0x1f, R9 ;  /* 0x0000001fff034819 */ /* 0x000fe20000011409 */
[----:B------:R-:W-:-:S03]  /*b560*/  IMAD.U32 R9, RZ, RZ, UR41 ;  /* 0x00000029ff097e24 */ /* 0x000fc6000f8e00ff */
[----:B------:R-:W-:-:S04]  /*b570*/  IADD3 R2, P0, R13, R2, RZ ;  /* 0x000000020d027210 */ /* 0x000fc80007f1e0ff */
[----:B------:R-:W-:Y:S01]  /*b580*/  LEA.HI.X.SX32 R3, R13, R3, 0x1, P0 ;  /* 0x000000030d037211 */ /* 0x000fe200000f0eff */
[----:B---3--:R-:W-:Y:S08]  /*b590*/  @P1 BRA `(.L_x_3218) ;  /* 0x0000000000101947 */ /* 0x008ff00003800000 */
[----:B------:R-:W-:Y:S05]  /*b5a0*/  @!P4 BRA `(.L_x_3218) ;  /* 0x00000000000cc947 */ /* 0x000fea0003800000 */
[----:B------:R-:W2:Y:S04]  /*b5b0*/  LDG.E R7, desc[UR38][R4.64] ;  /* 0x0000002604077981 */ /* 0x000ea8000c1e1900 */
[----:B-----5:R-:W2:Y:S02]  /*b5c0*/  LDG.E R0, desc[UR38][R4.64+0x4] ;  /* 0x0000042604007981 */ /* 0x020ea4000c1e1900 */
[----:B--2---:R-:W-:-:S07]  /*b5d0*/  IADD3 R0, -R7, R0, RZ ;  /* 0x0000000007007210 */ /* 0x004fce0007ffe1ff */
.L_x_3218:
[----:B------:R-:W1:Y:S01]  /*b5e0*/  LDC R17, c[0x0][0x80c] ;  /* 0x00020300ff117b82 */ /* 0x000e620000000800 */
[----:B------:R-:W-:Y:S01]  /*b5f0*/  IMAD.SHL.U32 R10, R11, 0x8, RZ ;  /* 0x000000080b0a7824 */ /* 0x000fe200078e00ff */
[----:B------:R-:W-:Y:S01]  /*b600*/  USHF.R.S32.HI UR5, URZ, 0x1f, UR40 ;  /* 0x0000001f3f057899 */ /* 0x000fe20008011428 */
[----:B-----5:R-:W-:Y:S01]  /*b610*/  IMAD R0, R9, -0x80, R0 ;  /* 0xffffff8009007824 */ /* 0x020fe200078e0200 */
[----:B------:R-:W-:Y:S01]  /*b620*/  ULDC.64 UR6, c[0x0][0x820] ;  /* 0x0002080000067ab9 */ /* 0x000fe20000000a00 */
[C---:B------:R-:W-:Y:S01]  /*b630*/  VIADD R5, R13.reuse, 0x20 ;  /* 0x000000200d057836 */ /* 0x040fe20000000000 */
[----:B------:R-:W-:Y:S01]  /*b640*/  UIMAD UR4, UR46, UR6, URZ ;  /* 0x000000062e0472a4 */ /* 0x000fe2000f8e023f */
[--C-:B------:R-:W-:Y:S01]  /*b650*/  SHF.R.S32.HI R11, RZ, 0x1f, R10.reuse ;  /* 0x0000001fff0b7819 */ /* 0x100fe2000001140a */
[----:B------:R-:W-:Y:S01]  /*b660*/  IMAD.U32 R7, RZ, RZ, UR6 ;  /* 0x00000006ff077e24 */ /* 0x000fe2000f8e00ff */
[----:B------:R-:W2:Y:S01]  /*b670*/  LDC R19, c[0x0][0x83c] ;  /* 0x00020f00ff137b82 */ /* 0x000ea20000000800 */
[-C--:B------:R-:W-:Y:S01]  /*b680*/  ISETP.GE.AND P3, PT, R13, R0.reuse, PT ;  /* 0x000000000d00720c */ /* 0x080fe20003f66270 */
[----:B------:R-:W-:Y:S01]  /*b690*/  IMAD.U32 R12, RZ, RZ, UR5 ;  /* 0x00000005ff0c7e24 */ /* 0x000fe2000f8e00ff */
[----:B------:R-:W-:Y:S01]  /*b6a0*/  UIMAD UR4, UR37, UR7, UR4 ;  /* 0x00000007250472a4 */ /* 0x000fe2000f8e0204 */
[-C--:B------:R-:W-:Y:S01]  /*b6b0*/  ISETP.GE.AND P2, PT, R5, R0.reuse, PT ;  /* 0x000000000500720c */ /* 0x080fe20003f46270 */
[----:B------:R-:W-:Y:S01]  /*b6c0*/  IMAD.WIDE.U32 R4, R7, UR37, R10 ;  /* 0x0000002507047c25 */ /* 0x000fe2000f8e000a */
[C---:B------:R-:W-:Y:S01]  /*b6d0*/  IADD3 R7, R13.reuse, 0x40, RZ ;  /* 0x000000400d077810 */ /* 0x040fe20007ffe0ff */
[----:B------:R-:W-:Y:S01]  /*b6e0*/  BSSY B0, `(.L_x_3219) ;  /* 0x000001c000007945 */ /* 0x000fe20003800000 */
[----:B------:R-:W-:Y:S01]  /*b6f0*/  SEL R12, R12, RZ, !P4 ;  /* 0x000000ff0c0c7207 */ /* 0x000fe20006000000 */
[----:B------:R-:W-:Y:S01]  /*b700*/  VIADD R13, R13, 0x60 ;  /* 0x000000600d0d7836 */ /* 0x000fe20000000000 */
[----:B------:R-:W-:Y:S01]  /*b710*/  ISETP.GE.AND P1, PT, R7, R0, PT ;  /* 0x000000000700720c */ /* 0x000fe20003f26270 */
[----:B------:R-:W-:Y:S01]  /*b720*/  VIADD R5, R5, UR4 ;  /* 0x0000000405057c36 */ /* 0x000fe20008000000 */
[----:B------:R-:W-:Y:S01]  /*b730*/  ULDC.64 UR4, c[0x0][0x828] ;  /* 0x00020a0000047ab9 */ /* 0x000fe20000000a00 */
[----:B------:R-:W-:-:S02]  /*b740*/  SEL R15, RZ, UR40, P4 ;  /* 0x00000028ff0f7c07 */ /* 0x000fc4000a000000 */
[-C--:B-1----:R-:W-:Y:S02]  /*b750*/  ISETP.GE.OR P6, PT, R10, R17.reuse, P3 ;  /* 0x000000110a00720c */ /* 0x082fe40001fc6670 */
[----:B------:R-:W-:Y:S01]  /*b760*/  ISETP.GE.AND P0, PT, R13, R0, PT ;  /* 0x000000000d00720c */ /* 0x000fe20003f06270 */
[----:B------:R-:W-:Y:S01]  /*b770*/  IMAD R0, R12, UR4, RZ ;  /* 0x000000040c007c24 */ /* 0x000fe2000f8e02ff */
[----:B------:R-:W-:Y:S01]  /*b780*/  MOV R7, UR41 ;  /* 0x0000002900077c02 */ /* 0x000fe20008000f00 */
[C---:B------:R-:W-:Y:S01]  /*b790*/  IMAD.WIDE.U32 R8, R15.reuse, UR4, R4 ;  /* 0x000000040f087c25 */ /* 0x040fe2000f8e0004 */
[CC--:B------:R-:W-:Y:S02]  /*b7a0*/  ISETP.GE.OR P5, PT, R10.reuse, R17.reuse, P2 ;  /* 0x000000110a00720c */ /* 0x0c0fe400017a6670 */
[----:B------:R-:W-:Y:S01]  /*b7b0*/  ISETP.GE.OR P4, PT, R10, R17, P1 ;  /* 0x000000110a00720c */ /* 0x000fe20000f86670 */
[----:B------:R-:W-:Y:S02]  /*b7c0*/  IMAD R13, R15, UR5, R0 ;  /* 0x000000050f0d7c24 */ /* 0x000fe4000f8e0200 */
[----:B------:R-:W-:-:S04]  /*b7d0*/  IMAD.WIDE R6, R7, 0x80, R2 ;  /* 0x0000008007067825 */ /* 0x000fc800078e0202 */
[----:B------:R-:W-:Y:S01]  /*b7e0*/  IMAD.IADD R5, R9, 0x1, R13 ;  /* 0x0000000109057824 */ /* 0x000fe200078e020d */
        /* <DEDUP_REMOVED lines=11> */
.L_x_3220:
[----:B------:R-:W-:Y:S05]  /*b8a0*/  BSYNC B0 ;  /* 0x0000000000007941 */ /* 0x000fea0003800000 */
.L_x_3219:
        /* <DEDUP_REMOVED lines=16> */
.L_x_3222:
[----:B------:R-:W-:Y:S05]  /*b9b0*/  BSYNC B0 ;  /* 0x0000000000007941 */ /* 0x000fea0003800000 */
.L_x_3221:
        /* <DEDUP_REMOVED lines=11> */
[----:B--2---:R-:W-:Y:S01]  /*ba70*/  LEA R16, P4, R2, UR4, 0x1 ;  /* 0x0000000402107c11 */ /* 0x004fe2000f8808ff */
[----:B------:R-:W-:-:S05]  /*ba80*/  IMAD.IADD R3, R3, 0x1, R13 ;  /* 0x0000000103037824 */ /* 0x000fca00078e020d */
[----:B------:R-:W-:-:S05]  /*ba90*/  LEA.HI.X R17, R2, UR5, R3, 0x1, P4 ;  /* 0x0000000502117c11 */ /* 0x000fca000a0f0c03 */
[----:B------:R3:W-:Y:S02]  /*baa0*/  STG.E.128 desc[UR38][R16.64], RZ ;  /* 0x000000ff10007986 */ /* 0x0007e4000c101d26 */
.L_x_3224:
[----:B------:R-:W-:Y:S05]  /*bab0*/  BSYNC B0 ;  /* 0x0000000000007941 */ /* 0x000fea0003800000 */
.L_x_3223:
        /* <DEDUP_REMOVED lines=15> */
.L_x_3226:
[----:B------:R-:W-:Y:S05]  /*bbb0*/  BSYNC B0 ;  /* 0x0000000000007941 */ /* 0x000fea0003800000 */
.L_x_3225:
[----:B------:R-:W-:Y:S01]  /*bbc0*/  ULDC.64 UR6, c[0x0][0x850] ;  /* 0x0002140000067ab9 */ /* 0x000fe20000000a00 */
[CC--:B------:R-:W-:Y:S01]  /*bbd0*/  ISETP.GE.OR P3, PT, R10.reuse, R19.reuse, P3 ;  /* 0x000000130a00720c */ /* 0x0c0fe20001f66670 */
[----:B------:R-:W-:Y:S02]  /*bbe0*/  UIMAD UR4, UR46, UR6, URZ ;  /* 0x000000062e0472a4 */ /* 0x000fe4000f8e023f */
[----:B------:R-:W-:Y:S01]  /*bbf0*/  MOV R3, UR6 ;  /* 0x0000000600037c02 */ /* 0x000fe20008000f00 */
[----:B------:R-:W-:Y:S01]  /*bc00*/  BSSY B0, `(.L_x_3227) ;  /* 0x0000017000007945 */ /* 0x000fe20003800000 */
[CC--:B------:R-:W-:Y:S01]  /*bc10*/  ISETP.GE.OR P2, PT, R10.reuse, R19.reuse, P2 ;  /* 0x000000130a00720c */ /* 0x0c0fe20001746670 */
[----:B------:R-:W-:Y:S01]  /*bc20*/  UIMAD UR4, UR37, UR7, UR4 ;  /* 0x00000007250472a4 */ /* 0x000fe2000f8e0204 */
[CC--:B------:R-:W-:Y:S01]  /*bc30*/  ISETP.GE.OR P1, PT, R10.reuse, R19.reuse, P1 ;  /* 0x000000130a00720c */ /* 0x0c0fe20000f26670 */
[----:B------:R-:W-:Y:S01]  /*bc40*/  IMAD.WIDE.U32 R2, R3, UR37, R10 ;  /* 0x0000002503027c25 */ /* 0x000fe2000f8e000a */
[----:B------:R-:W-:-:S03]  /*bc50*/  ISETP.GE.OR P0, PT, R10, R19, P0 ;  /* 0x000000130a00720c */ /* 0x000fc60000706670 */
[----:B------:R-:W-:Y:S01]  /*bc60*/  VIADD R3, R3, UR4 ;  /* 0x0000000403037c36 */ /* 0x000fe20008000000 */
[----:B------:R-:W-:Y:S02]  /*bc70*/  ULDC.64 UR4, c[0x0][0x858] ;  /* 0x0002160000047ab9 */ /* 0x000fe40000000a00 */
[----:B------:R-:W-:Y:S02]  /*bc80*/  IMAD R0, R12, UR4, RZ ;  /* 0x000000040c007c24 */ /* 0x000fe4000f8e02ff */
[----:B------:R-:W-:-:S04]  /*bc90*/  IMAD.WIDE.U32 R8, R15, UR4, R2 ;  /* 0x000000040f087c25 */ /* 0x000fc8000f8e0002 */
[----:B----4-:R-:W-:-:S04]  /*bca0*/  IMAD R5, R15, UR5, R0 ;  /* 0x000000050f057c24 */ /* 0x010fc8000f8e0200 */
        /* <DEDUP_REMOVED lines=12> */
.L_x_3228:
[----:B------:R-:W-:Y:S05]  /*bd70*/  BSYNC B0 ;  /* 0x0000000000007941 */ /* 0x000fea0003800000 */
.L_x_3227:
[----:B------:R-:W-:Y:S04]  /*bd80*/  BSSY B0, `(.L_x_3229) ;  /* 0x000000f000007945 */ /* 0x000fe80003800000 */
[----:B------:R-:W-:Y:S05]  /*bd90*/  @P2 BRA `(.L_x_3230) ;  /* 0x0000000000342947 */ /* 0x000fea0003800000 */
[----:B----4-:R-:W-:Y:S01]  /*bda0*/  IADD3 R11, P2, R6, 0x20, RZ ;  /* 0x00000020060b7810 */ /* 0x010fe20007f5e0ff */
        /* <DEDUP_REMOVED lines=12> */
.L_x_3230:
[----:B------:R-:W-:Y:S05]  /*be70*/  BSYNC B0 ;  /* 0x0000000000007941 */ /* 0x000fea0003800000 */
.L_x_3229:
        /* <DEDUP_REMOVED lines=15> */
.L_x_3232:
[----:B------:R-:W-:Y:S05]  /*bf70*/  BSYNC B0 ;  /* 0x0000000000007941 */ /* 0x000fea0003800000 */
.L_x_3231:
        /* <DEDUP_REMOVED lines=15> */
.L_x_3158:
        /* <DEDUP_REMOVED lines=29> */
.L_x_3234:
[----:B------:R-:W-:Y:S01]  /*c240*/  ULDC UR9, c[0x0][0x8c4] ;  /* 0x0002310000097ab9 */ /* 0x000fe20000000800 */
[----:B------:R-:W-:Y:S01]  /*c250*/  UMOV UR7, UR8 ;  /* 0x0000000800077c82 */ /* 0x000fe20008000000 */
[----:B------:R-:W-:-:S11]  /*c260*/  UISETP.NE.AND UP0, UPT, UR9, 0x1, UPT ;  /* 0x000000010900788c */ /* 0x000fd6000bf05270 */
[----:B------:R-:W-:Y:S02]  /*c270*/  @UP0 ULDC.64 UR10, c[0x0][0x8c8] ;  /* 0x00023200000a0ab9 */ /* 0x000fe40000000a00 */
[----:B------:R-:W-:-:S04]  /*c280*/  UIMAD.WIDE.U32 UR4, UR8, UR10, URZ ;  /* 0x0000000a080472a5 */ /* 0x000fc8000f8e003f */
[----:B------:R-:W-:-:S04]  /*c290*/  @UP0 USHF.R.U32.HI UR7, URZ, UR11, UR5 ;  /* 0x0000000b3f070299 */ /* 0x000fc80008011605 */
[----:B------:R-:W-:-:S12]  /*c2a0*/  UIMAD UR4, UR7, UR9, URZ ;  /* 0x00000009070472a4 */ /* 0x000fd8000f8e023f */
.L_x_3235:
        /* <DEDUP_REMOVED lines=23> */
.L_x_3236:
        /* <DEDUP_REMOVED lines=9> */
[----:B------:R-:W2:Y:S02]  /*c4b0*/  LDG.E R5, desc[UR38][R2.64+0x4] ;  /* 0x0000042602057981 */ /* 0x000ea4000c1e1900 */
[----:B--2---:R-:W-:-:S04]  /*c4c0*/  IADD3 R0, -R0, R5, RZ ;  /* 0x0000000500007210 */ /* 0x004fc80007ffe1ff */
[----:B------:R-:W-:Y:S01]  /*c4d0*/  R2UR UR4, R0 ;  /* 0x00000000000472ca */ /* 0x000fe200000e0000 */
[----:B------:R-:W-:-:S14]  /*c4e0*/  BRA `(.L_x_3237) ;  /* 0x0000000000047947 */ /* 0x000fdc0003800000 */
.L_x_3238:
[----:B------:R-:W-:-:S05]  /*c4f0*/  ULDC UR4, c[0x0][0x8ec] ;  /* 0x00023b0000047ab9 */ /* 0x000fca0000000800 */
.L_x_3237:
[----:B------:R-:W-:-:S04]  /*c500*/  UIADD3 UR4, UR4, 0x7f, URZ ;  /* 0x0000007f04047890 */ /* 0x000fc8000fffe03f */
[----:B------:R-:W-:-:S04]  /*c510*/  USHF.R.S32.HI UR5, URZ, 0x1f, UR4 ;  /* 0x0000001f3f057899 */ /* 0x000fc80008011404 */
[----:B------:R-:W-:-:S04]  /*c520*/  ULEA.HI UR5, UR5, UR4, URZ, 0x7 ;  /* 0x0000000405057291 */ /* 0x000fc8000f8f383f */
[----:B------:R-:W-:-:S04]  /*c530*/  USHF.R.S32.HI UR5, URZ, 0x7, UR5 ;  /* 0x000000073f057899 */ /* 0x000fc80008011405 */
[----:B------:R-:W-:Y:S02]  /*c540*/  UISETP.GT.AND UP0, UPT, UR5, UR7, UPT ;  /* 0x000000070500728c */ /* 0x000fe4000bf04270 */
[----:B------:R-:W-:Y:S02]  /*c550*/  ULOP3.LUT UR7, URZ, UR7, URZ, 0x33, !UPT ;  /* 0x000000073f077292 */ /* 0x000fe4000f8e333f */
[----:B------:R-:W-:Y:S02]  /*c560*/  USEL UR10, UR10, 0xffffffff, UP0 ;  /* 0xffffffff0a0a7887 */ /* 0x000fe40008000000 */
[----:B------:R-:W-:-:S04]  /*c570*/  UIADD3 UR7, UR5, UR7, URZ ;  /* 0x0000000705077290 */ /* 0x000fc8000fffe03f */
        /* <DEDUP_REMOVED lines=13> */
[----:B------:R-:W-:-:S04]  /*c650*/  UISETP.NE.U32.AND UP1, UPT, UR4, URZ, UPT ;  /* 0x0000003f0400728c */ /* 0x000fc8000bf25070 */
        /* <DEDUP_REMOVED lines=16> */
[----:B------:R-:W-:-:S04]  /*c760*/  @UP0 ULEA.HI.SX32 UR4, UR5, UR4, 0x1c ;  /* 0x0000000405040291 */ /* 0x000fc8000f8fe23f */
[----:B------:R-:W-:Y:S01]  /*c770*/  @UP0 UIMAD UR8, UR4, 0x1800, URZ ;  /* 0x00001800040808a4 */ /* 0x000fe2000f8e023f */
[----:B---3--:R-:W-:-:S03]  /*c780*/  @P2 R2UR UR14, R4 ;  /* 0x00000000040e22ca */ /* 0x008fc600000e0000 */
[----:B------:R-:W-:Y:S01]  /*c790*/  @UP0 USHF.R.S32.HI UR9, URZ, 0x1f, UR8 ;  /* 0x0000001f3f090899 */ /* 0x000fe20008011408 */
[----:B------:R-:W-:Y:S11]  /*c7a0*/  @P2 BRA `(.L_x_3239) ;  /* 0x0000000000142947 */ /* 0x000ff60003800000 */
[----:B------:R-:W-:Y:S05]  /*c7b0*/  @!P1 BRA `(.L_x_3239) ;  /* 0x0000000000109947 */ /* 0x000fea0003800000 */
[----:B------:R-:W2:Y:S04]  /*c7c0*/  LDG.E R5, desc[UR38][R2.64] ;  /* 0x0000002602057981 */ /* 0x000ea8000c1e1900 */
[----:B------:R-:W2:Y:S02]  /*c7d0*/  LDG.E R0, desc[UR38][R2.64+0x4] ;  /* 0x0000042602007981 */ /* 0x000ea4000c1e1900 */
[----:B--2---:R-:W-:-:S05]  /*c7e0*/  IMAD.IADD R0, R0, 0x1, -R5 ;  /* 0x0000000100007824 */ /* 0x004fca00078e0a05 */
[----:B------:R-:W-:-:S15]  /*c7f0*/  R2UR UR14, R0 ;  /* 0x00000000000e72ca */ /* 0x000fde00000e0000 */
.L_x_3239:
        /* <DEDUP_REMOVED lines=13> */
.L_x_3240:
        /* <DEDUP_REMOVED lines=12> */
.L_x_3241:
[----:B------:R-:W-:Y:S01]  /*c990*/  ULEA UR8, UR7, UR14, 0x7 ;  /* 0x0000000e07087291 */ /* 0x000fe2000f8e383f */
[----:B------:R-:W-:-:S03]  /*c9a0*/  ULDC UR9, c[0x0][0x74c] ;  /* 0x0001d30000097ab9 */ /* 0x000fc60000000800 */
[----:B------:R-:W-:-:S04]  /*c9b0*/  UIADD3 UR8, UR8, -UR9, -UR11 ;  /* 0x8000000908087290 */ /* 0x000fc8000fffe80b */
        /* <DEDUP_REMOVED lines=12> */
[----:B------:R-:W-:Y:S01]  /*ca80*/  ULDC.64 UR18, c[0x0][0x2d8] ;  /* 0x0000b60000127ab9 */ /* 0x000fe20000000a00 */
[----:B------:R-:W1:Y:S01]  /*ca90*/  S2R R0, SR_TID.X ;  /* 0x0000000000007919 */ /* 0x000e620000002100 */
[----:B------:R-:W-:Y:S01]  /*caa0*/  UIMAD UR16, UR20, UR18, URZ ;  /* 0x00000012141072a4 */ /* 0x000fe2000f8e023f */
[----:B------:R-:W-:Y:S01]  /*cab0*/  LOP3.LUT R8, RZ, UR7, RZ, 0x33, !PT ;  /* 0x00000007ff087c12 */ /* 0x000fe2000f8e33ff */
[----:B------:R-:W-:Y:S02]  /*cac0*/  USHF.R.S32.HI UR15, URZ, 0x1f, UR10 ;  /* 0x0000001f3f0f7899 */ /* 0x000fe4000801140a */
[----:B------:R-:W-:Y:S02]  /*cad0*/  UIMAD UR17, UR6, UR19, UR16 ;  /* 0x00000013061172a4 */ /* 0x000fe4000f8e0210 */
[----:B------:R-:W-:Y:S02]  /*cae0*/  UIADD3 UR19, UR11, 0x7f, URZ ;  /* 0x0000007f0b137890 */ /* 0x000fe4000fffe03f */
[----:B------:R-:W-:Y:S01]  /*caf0*/  UIMAD.WIDE.U32 UR8, UR6, UR18, URZ ;  /* 0x00000012060872a5 */ /* 0x000fe2000f8e003f */
[----:B------:R-:W-:Y:S01]  /*cb00*/  ULDC UR21, c[0x0][0x288] ;  /* 0x0000a20000157ab9 */ /* 0x000fe20000000800 */
[----:B------:R-:W-:-:S02]  /*cb10*/  UIADD3 UR16, UR12, -UR13, URZ ;  /* 0x8000000d0c107290 */ /* 0x000fc4000fffe03f */
[----:B------:R-:W-:Y:S01]  /*cb20*/  UIADD3 UR14, UR11, 0xdf, -UR14 ;  /* 0x000000df0b0e7890 */ /* 0x000fe2000fffe80e */
[----:B------:R-:W-:Y:S01]  /*cb30*/  ULDC UR22, c[0x0][0x760] ;  /* 0x0001d80000167ab9 */ /* 0x000fe20000000800 */
[----:B------:R-:W-:Y:S02]  /*cb40*/  USEL UR29, UR10, URZ, !UP0 ;  /* 0x0000003f0a1d7287 */ /* 0x000fe4000c000000 */
[----:B------:R-:W-:Y:S02]  /*cb50*/  USEL UR23, UR15, URZ, !UP0 ;  /* 0x0000003f0f177287 */ /* 0x000fe4000c000000 */
[----:B------:R-:W-:Y:S02]  /*cb60*/  UIMAD UR18, UR10, UR21, URZ ;  /* 0x000000150a1272a4 */ /* 0x000fe4000f8e023f */
[----:B------:R-:W-:Y:S02]  /*cb70*/  USHF.R.S32.HI UR11, URZ, 0x1f, UR19 ;  /* 0x0000001f3f0b7899 */ /* 0x000fe40008011413 */
[----:B------:R-:W-:-:S02]  /*cb80*/  UIMAD UR15, UR21, UR22, URZ ;  /* 0x00000016150f72a4 */ /* 0x000fc4000f8e023f */
[----:B------:R-:W-:Y:S02]  /*cb90*/  UIADD3 UR10, UP0, UR4, UR8, URZ ;  /* 0x00000008040a7290 */ /* 0x000fe4000ff1e03f */
[----:B------:R-:W-:Y:S02]  /*cba0*/  UIADD3 UR17, UR9, UR17, URZ ;  /* 0x0000001109117290 */ /* 0x000fe4000fffe03f */
[----:B------:R-:W-:Y:S01]  /*cbb0*/  ULOP3.LUT UR21, UR16, 0x1, URZ, 0xc0, !UPT ;  /* 0x0000000110157892 */ /* 0x000fe2000f8ec03f */
[----:B-1----:R-:W-:Y:S01]  /*cbc0*/  LOP3.LUT R0, R0, 0x1f, RZ, 0xc0, !PT ;  /* 0x0000001f00007812 */ /* 0x002fe200078ec0ff */
[----:B------:R-:W-:Y:S02]  /*cbd0*/  ULEA.HI UR22, UR11, UR19, URZ, 0x7 ;  /* 0x000000130b167291 */ /* 0x000fe4000f8f383f */
[----:B------:R-:W-:Y:S02]  /*cbe0*/  UIADD3.X UR11, UR5, UR17, URZ, UP0, !UPT ;  /* 0x00000011050b7290 */ /* 0x000fe400087fe43f */
[----:B------:R-:W-:Y:S01]  /*cbf0*/  UISETP.NE.U32.AND UP0, UPT, UR21, 0x1, UPT ;  /* 0x000000011500788c */ /* 0x000fe2000bf05070 */
[----:B------:R-:W-:Y:S01]  /*cc00*/  ULDC.64 UR30, c[0x0][0x2e0] ;  /* 0x0000b800001e7ab9 */ /* 0x000fe20000000a00 */
[----:B------:R-:W-:-:S02]  /*cc10*/  UIADD3 UR16, UP1, UR6, UR18, URZ ;  /* 0x0000001206107290 */ /* 0x000fc4000ff3e03f */
[----:B------:R-:W-:Y:S02]  /*cc20*/  UIMAD UR6, UR23, UR30, URZ ;  /* 0x0000001e170672a4 */ /* 0x000fe4000f8e023f */
[----:B------:R-:W-:Y:S01]  /*cc30*/  PLOP3.LUT P1, PT, PT, PT, UP0, 0x80, 0x0 ;  /* 0x000000000000781c */ /* 0x000fe20003f2f008 */
[----:B------:R-:W-:Y:S02]  /*cc40*/  UIMAD.WIDE.U32 UR10, UR29, UR30, UR10 ;  /* 0x0000001e1d0a72a5 */ /* 0x000fe4000f8e000a */
[----:B------:R-:W-:Y:S01]  /*cc50*/  UIMAD UR21, UR29, UR31, UR6 ;  /* 0x0000001f1d1572a4 */ /* 0x000fe2000f8e0206 */
[----:B------:R-:W-:Y:S01]  /*cc60*/  ELECT P0, URZ, PT ;  /* 0x00000000003f782f */ /* 0x000fe20003800000 */
[----:B------:R-:W-:Y:S02]  /*cc70*/  ULEA.HI.X.SX32 UR20, UR18, UR20, 0x1, UP1 ;  /* 0x0000001412147291 */ /* 0x000fe400088f0e3f */
[----:B------:R-:W-:Y:S02]  /*cc80*/  USHF.R.S32.HI UR22, URZ, 0x7, UR22 ;  /* 0x000000073f167899 */ /* 0x000fe40008011416 */
[----:B------:R-:W-:-:S04]  /*cc90*/  UIADD3 UR32, UR11, UR21, URZ ;  /* 0x000000150b207290 */ /* 0x000fc8000fffe03f */
[----:B------:R-:W-:Y:S08]  /*cca0*/  @P1 BRA `(.L_x_3242) ;  /* 0x0000000400881947 */ /* 0x000ff00003800000 */
        /* <DEDUP_REMOVED lines=18> */
.L_x_3245:
[----:B------:R-:W2:Y:S04]  /*cdd0*/  LDG.E.STRONG.GPU R4, desc[UR38][R2.64] ;  /* 0x0000002602047981 */ /* 0x000ea8000c1ef900 */
[----:B--2---:R-:W-:Y:S01]  /*cde0*/  CCTL.IVALL ;  /* 0x00000000ff00798f */ /* 0x004fe20002000000 */
[----:B------:R-:W-:Y:S05]  /*cdf0*/  YIELD ;  /* 0x0000000000007946 */ /* 0x000fea0003800000 */
[----:B------:R-:W-:-:S13]  /*ce00*/  ISETP.NE.AND P1, PT, R4, R5, PT ;  /* 0x000000050400720c */ /* 0x000fda0003f25270 */
[----:B------:R-:W-:Y:S05]  /*ce10*/  @P1 BRA `(.L_x_3245) ;  /* 0xfffffffc00ec1947 */ /* 0x000fea000383ffff */
.L_x_3244:
[----:B------:R-:W-:Y:S05]  /*ce20*/  BSYNC B0 ;  /* 0x0000000000007941 */ /* 0x000fea0003800000 */
.L_x_3243:
[----:B------:R-:W-:-:S03]  /*ce30*/  UMOV UR6, 0xffffffff ;  /* 0xffffffff00067882 */ /* 0x000fc60000000000 */
[----:B------:R-:W-:Y:S05]  /*ce40*/  BRA.DIV UR6, `(.L_x_3246) ;  /* 0x0000003a06007947 */ /* 0x000fea000b800000 */
[----:B------:R-:W-:Y:S01]  /*ce50*/  NOP ;  /* 0x0000000000007918 */ /* 0x000fe20000000000 */
.L_x_3321:
        /* <DEDUP_REMOVED lines=22> */
.L_x_3248:
[----:B------:R-:W-:Y:S05]  /*cfc0*/  BSYNC B0 ;  /* 0x0000000000007941 */ /* 0x000fea0003800000 */
.L_x_3247:
        /* <DEDUP_REMOVED lines=9> */
[----:B------:R-:W-:Y:S02]  /*d060*/  UIADD3 UR24, UP0, UR6, UR10, URZ ;  /* 0x0000000a06187290 */ /* 0x000fe4000ff1e03f */
[----:B-1----:R-:W-:Y:S02]  /*d070*/  ULEA UR23, UR23, UR7, 0x18 ;  /* 0x0000000717177291 */ /* 0x002fe4000f8ec03f */
[----:B------:R-:W-:Y:S02]  /*d080*/  ULEA.HI.X.SX32 UR7, UR6, UR32, 0x1, UP0 ;  /* 0x0000002006077291 */ /* 0x000fe400080f0e3f */
        /* <DEDUP_REMOVED lines=8> */
.L_x_3250:
[----:B------:R-:W-:Y:S05]  /*d110*/  BSYNC B0 ;  /* 0x0000000000007941 */ /* 0x000fea0003800000 */
.L_x_3249:
[----:B------:R-:W-:Y:S06]  /*d120*/  BAR.ARV 0xa, 0xa0 ;  /* 0x0282800000007b1d */ /* 0x000fec0000002000 */
[----:B------:R-:W-:Y:S04]  /*d130*/  BSSY B0, `(.L_x_3251) ;  /* 0x0000003000007945 */ /* 0x000fe80003800000 */
[----:B------:R-:W-:Y:S05]  /*d140*/  @!P0 BRA `(.L_x_3252) ;  /* 0x0000000000048947 */ /* 0x000fea0003800000 */
[----:B------:R-:W-:-:S04]  /*d150*/  DEPBAR.LE SB0, 0x0 ;  /* 0x000080000000791a */ /* 0x000fc80000000000 */
.L_x_3252:
[----:B------:R-:W-:Y:S05]  /*d160*/  BSYNC B0 ;  /* 0x0000000000007941 */ /* 0x000fea0003800000 */
.L_x_3251:
        /* <DEDUP_REMOVED lines=19> */
.L_x_3254:
[----:B------:R-:W-:Y:S05]  /*d2a0*/  BSYNC B0 ;  /* 0x0000000000007941 */ /* 0x000fea0003800000 */
.L_x_3253:
[----:B------:R-:W-:Y:S01]  /*d2b0*/  UIADD3 UR7, UR13, 0x1, URZ ;  /* 0x000000010d077890 */ /* 0x000fe2000fffe03f */
[----:B------:R-:W-:Y:S11]  /*d2c0*/  BRA `(.L_x_3255) ;  /* 0x0000000000047947 */ /* 0x000ff60003800000 */
.L_x_3242:
[----:B------:R-:W-:-:S05]  /*d2d0*/  UMOV UR7, UR13 ;  /* 0x0000000d00077c82 */ /* 0x000fca0008000000 */
.L_x_3255:
[----:B------:R-:W-:-:S04]  /*d2e0*/  UIADD3 UR6, UR13, 0x1, URZ ;  /* 0x000000010d067890 */ /* 0x000fc8000fffe03f */
[----:B------:R-:W-:-:S06]  /*d2f0*/  UISETP.NE.AND UP0, UPT, UR12, UR6, UPT ;  /* 0x000000060c00728c */ /* 0x000fcc000bf05270 */
[----:B------:R-:W-:-:S13]  /*d300*/  PLOP3.LUT P1, PT, PT, PT, UP0, 0x80, 0x0 ;  /* 0x000000000000781c */ /* 0x000fda0003f2f008 */
[----:B------:R-:W-:Y:S05]  /*d310*/  @!P1 BRA `(.L_x_3165) ;  /* 0x0000003000449947 */ /* 0x000fea0003800000 */
[----:B------:R-:W-:Y:S01]  /*d320*/  UMOV UR18, UR8 ;  /* 0x0000000800127c82 */ /* 0x000fe20008000000 */
[----:B------:R-:W-:Y:S01]  /*d330*/  UMOV UR19, UR17 ;  /* 0x0000001100137c82 */ /* 0x000fe20008000000 */
[----:B------:R-:W-:Y:S01]  /*d340*/  ULDC.64 UR24, c[0x0][0x2c0] ;  /* 0x0000b00000187ab9 */ /* 0x000fe20000000a00 */
[----:B------:R-:W-:Y:S01]  /*d350*/  UIMAD.WIDE.U32 UR18, UR29, UR30, UR18 ;  /* 0x0000001e1d1272a5 */ /* 0x000fe2000f8e0012 */
[----:B------:R-:W-:Y:S01]  /*d360*/  UMOV UR23, UR7 ;  /* 0x0000000700177c82 */ /* 0x000fe20008000000 */
[----:B------:R-:W-:Y:S02]  /*d370*/  UMOV UR6, URZ ;  /* 0x0000003f00067c82 */ /* 0x000fe40008000000 */
[----:B------:R-:W-:-:S04]  /*d380*/  UIADD3 UR27, UP0, UR4, UR18, URZ ;  /* 0x00000012041b7290 */ /* 0x000fc8000ff1e03f */
[----:B------:R-:W-:Y:S02]  /*d390*/  UIADD3.X UR18, UR5, UR21, UR19, UP0, !UPT ;  /* 0x0000001505127290 */ /* 0x000fe400087fe413 */
[----:B------:R-:W-:-:S04]  /*d3a0*/  ULEA UR26, UP0, UR27, UR24, 0x2 ;  /* 0x000000181b1a7291 */ /* 0x000fc8000f80103f */
[----:B------:R-:W-:Y:S02]  /*d3b0*/  ULEA.HI.X UR27, UR27, UR25, UR18, 0x2, UP0 ;  /* 0x000000191b1b7291 */ /* 0x000fe400080f1412 */
[----:B------:R-:W-:-:S04]  /*d3c0*/  UIADD3 UR26, UP0, UR26, 0x3000, URZ ;  /* 0x000030001a1a7890 */ /* 0x000fc8000ff1e03f */
[----:B------:R-:W-:-:S12]  /*d3d0*/  UIADD3.X UR27, URZ, UR27, URZ, UP0, !UPT ;  /* 0x0000001b3f1b7290 */ /* 0x000fd800087fe43f */
.L_x_3280:
        /* <DEDUP_REMOVED lines=18> */
.L_x_3258:
[----:B------:R-:W2:Y:S04]  /*d500*/  LDG.E.STRONG.GPU R4, desc[UR38][R2.64] ;  /* 0x0000002602047981 */ /* 0x000ea8000c1ef900 */
[----:B--2---:R-:W-:Y:S01]  /*d510*/  CCTL.IVALL ;  /* 0x00000000ff00798f */ /* 0x004fe20002000000 */
[----:B------:R-:W-:Y:S05]  /*d520*/  YIELD ;  /* 0x0000000000007946 */ /* 0x000fea0003800000 */
[----:B------:R-:W-:-:S13]  /*d530*/  ISETP.NE.AND P1, PT, R4, R5, PT ;  /* 0x000000050400720c */ /* 0x000fda0003f25270 */
[----:B------:R-:W-:Y:S05]  /*d540*/  @P1 BRA `(.L_x_3258) ;  /* 0xfffffffc00ec1947 */ /* 0x000fea000383ffff */
.L_x_3257:
[----:B------:R-:W-:Y:S05]  /*d550*/  BSYNC B0 ;  /* 0x0000000000007941 */ /* 0x000fea0003800000 */
.L_x_3256:
[----:B------:R-:W-:-:S03]  /*d560*/  UMOV UR24, 0xffffffff ;  /* 0xffffffff00187882 */ /* 0x000fc60000000000 */
[----:B------:R-:W-:Y:S05]  /*d570*/  BRA.DIV UR24, `(.L_x_3259) ;  /* 0x0000003218507947 */ /* 0x000fea000b800000 */
[----:B------:R-:W-:Y:S01]  /*d580*/  NOP ;  /* 0x0000000000007918 */ /* 0x000fe20000000000 */
.L_x_3324:
        /* <DEDUP_REMOVED lines=17> */
[----:B------:R1:W-:Y:S02]  /*d6a0*/  UBLKRED.G.S.ADD.F32.RN [UR24], [UR33], UR31, desc[UR40] ;  /* 0x00002818210073bb */ /* 0x0003e400080a141f */
[----:B-1----:R0:W-:Y:S02]  /*d6b0*/  UTMACMDFLUSH ;  /* 0x00000000000079b7 */ /* 0x0021e40000000000 */
.L_x_3261:
[----:B------:R-:W-:Y:S05]  /*d6c0*/  BSYNC B0 ;  /* 0x0000000000007941 */ /* 0x000fea0003800000 */
.L_x_3260:
        /* <DEDUP_REMOVED lines=15> */
.L_x_3263:
[----:B------:R-:W-:Y:S05]  /*d7c0*/  BSYNC B0 ;  /* 0x0000000000007941 */ /* 0x000fea0003800000 */
.L_x_3262:
[----:B------:R-:W-:Y:S06]  /*d7d0*/  BAR.ARV 0xa, 0xa0 ;  /* 0x0282800000007b1d */ /* 0x000fec0000002000 */
[----:B------:R-:W-:Y:S04]  /*d7e0*/  BSSY B0, `(.L_x_3264) ;  /* 0x0000003000007945 */ /* 0x000fe80003800000 */
[----:B------:R-:W-:Y:S05]  /*d7f0*/  @!P0 BRA `(.L_x_3265) ;  /* 0x0000000000048947 */ /* 0x000fea0003800000 */
[----:B------:R-:W-:-:S04]  /*d800*/  DEPBAR.LE SB0, 0x0 ;  /* 0x000080000000791a */ /* 0x000fc80000000000 */
.L_x_3265:
[----:B------:R-:W-:Y:S05]  /*d810*/  BSYNC B0 ;  /* 0x0000000000007941 */ /* 0x000fea0003800000 */
.L_x_3264:
        /* <DEDUP_REMOVED lines=19> */
.L_x_3267:
[----:B------:R-:W-:Y:S05]  /*d950*/  BSYNC B0 ;  /* 0x0000000000007941 */ /* 0x000fea0003800000 */
.L_x_3266:
        /* <DEDUP_REMOVED lines=16> */
.L_x_3270:
[----:B------:R-:W2:Y:S04]  /*da60*/  LDG.E.STRONG.GPU R4, desc[UR38][R2.64] ;  /* 0x0000002602047981 */ /* 0x000ea8000c1ef900 */
[----:B--2---:R-:W-:Y:S01]  /*da70*/  CCTL.IVALL ;  /* 0x00000000ff00798f */ /* 0x004fe20002000000 */
[----:B------:R-:W-:Y:S05]  /*da80*/  YIELD ;  /* 0x0000000000007946 */ /* 0x000fea0003800000 */
[----:B------:R-:W-:-:S13]  /*da90*/  ISETP.NE.AND P1, PT, R4, R5, PT ;  /* 0x000000050400720c */ /* 0x000fda0003f25270 */
[----:B------:R-:W-:Y:S05]  /*daa0*/  @P1 BRA `(.L_x_3270) ;  /* 0xfffffffc00ec1947 */ /* 0x000fea000383ffff */
.L_x_3269:
[----:B------:R-:W-:Y:S05]  /*dab0*/  BSYNC B0 ;  /* 0x0000000000007941 */ /* 0x000fea0003800000 */
.L_x_3268:
[----:B------:R-:W-:-:S03]  /*dac0*/  UMOV UR18, 0xffffffff ;  /* 0xffffffff00127882 */ /* 0x000fc60000000000 */
[----:B------:R-:W-:Y:S05]  /*dad0*/  BRA.DIV UR18, `(.L_x_3271) ;  /* 0x0000002e12147947 */ /* 0x000fea000b800000 */
[----:B------:R-:W-:Y:S01]  /*dae0*/  NOP ;  /* 0x0000000000007918 */ /* 0x000fe20000000000 */
.L_x_3327:
        /* <DEDUP_REMOVED lines=15> */
.L_x_3273:
[----:B------:R-:W-:Y:S05]  /*dbe0*/  BSYNC B0 ;  /* 0x0000000000007941 */ /* 0x000fea0003800000 */
.L_x_3272:
        /* <DEDUP_REMOVED lines=15> */
.L_x_3275:
[----:B------:R-:W-:Y:S05]  /*dce0*/  BSYNC B0 ;  /* 0x0000000000007941 */ /* 0x000fea0003800000 */
.L_x_3274:
[----:B------:R-:W-:Y:S06]  /*dcf0*/  BAR.ARV 0xa, 0xa0 ;  /* 0x0282800000007b1d */ /* 0x000fec0000002000 */
[----:B------:R-:W-:Y:S04]  /*dd00*/  BSSY B0, `(.L_x_3276) ;  /* 0x0000003000007945 */ /* 0x000fe80003800000 */
[----:B------:R-:W-:Y:S05]  /*dd10*/  @!P0 BRA `(.L_x_3277) ;  /* 0x0000000000048947 */ /* 0x000fea0003800000 */
[----:B------:R-:W-:-:S04]  /*dd20*/  DEPBAR.LE SB0, 0x0 ;  /* 0x000080000000791a */ /* 0x000fc80000000000 */
.L_x_3277:
[----:B------:R-:W-:Y:S05]  /*dd30*/  BSYNC B0 ;  /* 0x0000000000007941 */ /* 0x000fea0003800000 */
.L_x_3276:
        /* <DEDUP_REMOVED lines=19> */
.L_x_3279:
[----:B------:R-:W-:Y:S05]  /*de70*/  BSYNC B0 ;  /* 0x0000000000007941 */ /* 0x000fea0003800000 */
.L_x_3278:
[----:B------:R-:W-:Y:S02]  /*de80*/  UIADD3 UR7, UR7, 0x2, URZ ;  /* 0x0000000207077890 */ /* 0x000fe4000fffe03f */
[----:B------:R-:W-:Y:S02]  /*de90*/  UIADD3 UR6, UR6, 0x3000, URZ ;  /* 0x0000300006067890 */ /* 0x000fe4000fffe03f */
[----:B------:R-:W-:-:S06]  /*dea0*/  UISETP.GE.AND UP0, UPT, UR7, UR12, UPT ;  /* 0x0000000c0700728c */ /* 0x000fcc000bf06270 */
[----:B------:R-:W-:-:S13]  /*deb0*/  PLOP3.LUT P1, PT, PT, PT, UP0, 0x80, 0x0 ;  /* 0x000000000000781c */ /* 0x000fda0003f2f008 */
[----:B------:R-:W-:Y:S05]  /*dec0*/  @!P1 BRA `(.L_x_3280) ;  /* 0xfffffff400449947 */ /* 0x000fea000383ffff */
[----:B------:R-:W-:Y:S05]  /*ded0*/  BRA `(.L_x_3165) ;  /* 0x0000002400547947 */ /* 0x000fea0003800000 */
.L_x_3233:
[----:B------:R-:W1:Y:S01]  /*dee0*/  LDC R5, c[0x0][0x8d0] ;  /* 0x00023400ff057b82 */ /* 0x000e620000000800 */
[----:B------:R-:W2:Y:S01]  /*def0*/  S2R R3, SR_CTAID.X ;  /* 0x0000000000037919 */ /* 0x000ea20000002500 */
[----:B------:R-:W-:Y:S01]  /*df00*/  ULDC UR4, c[0x0][0x8e8] ;  /* 0x00023a0000047ab9 */ /* 0x000fe20000000800 */
[----:B-1----:R-:W-:Y:S02]  /*df10*/  ISETP.NE.AND P0, PT, R5, 0x1, PT ;  /* 0x000000010500780c */ /* 0x002fe40003f05270 */
[----:B--2---:R-:W-:-:S11]  /*df20*/  MOV R2, R3 ;  /* 0x0000000300027202 */ /* 0x004fd60000000f00 */
[----:B------:R-:W1:Y:S08]  /*df30*/  @P0 LDC R0, c[0x0][0x8d4] ;  /* 0x00023500ff000b82 */ /* 0x000e700000000800 */
[----:B------:R-:W2:Y:S01]  /*df40*/  @P0 LDC R7, c[0x0][0x8d8] ;  /* 0x00023600ff070b82 */ /* 0x000ea20000000800 */
[----:B-1----:R-:W-:-:S05]  /*df50*/  @P0 IMAD.HI.U32 R0, R3, R0, RZ ;  /* 0x0000000003000227 */ /* 0x002fca00078e00ff */
[----:B--2---:R-:W-:-:S04]  /*df60*/  @P0 SHF.R.U32.HI R2, RZ, R7, R0 ;  /* 0x00000007ff020219 */ /* 0x004fc80000011600 */
[----:B------:R-:W-:Y:S01]  /*df70*/  ISETP.GE.AND P0, PT, R2, UR4, PT ;  /* 0x0000000402007c0c */ /* 0x000fe2000bf06270 */
[----:B------:R-:W-:-:S04]  /*df80*/  IMAD.MOV R0, RZ, RZ, -R2 ;  /* 0x000000ffff007224 */ /* 0x000fc800078e0a02 */
[----:B------:R-:W-:-:S08]  /*df90*/  IMAD R5, R5, R0, R3 ;  /* 0x0000000005057224 */ /* 0x000fd000078e0203 */
[----:B------:R-:W-:Y:S05]  /*dfa0*/  @!P0 BRA `(.L_x_3281) ;  /* 0x0000000000208947 */ /* 0x000fea0003800000 */
[----:B------:R-:W1:Y:S01]  /*dfb0*/  LDC R3, c[0x0][0x8dc] ;  /* 0x00023700ff037b82 */ /* 0x000e620000000800 */
[----:B------:R-:W-:Y:S01]  /*dfc0*/  IMAD.MOV.U32 R0, RZ, RZ, R5 ;  /* 0x000000ffff007224 */ /* 0x000fe200078e0005 */
[----:B-1----:R-:W-:-:S13]  /*dfd0*/  ISETP.NE.AND P0, PT, R3, 0x1, PT ;  /* 0x000000010300780c */ /* 0x002fda0003f05270 */
[----:B------:R-:W1:Y:S02]  /*dfe0*/  @P0 LDC.64 R6, c[0x0][0x8e0] ;  /* 0x00023800ff060b82 */ /* 0x000e640000000a00 */
[----:B-1----:R-:W-:-:S05]  /*dff0*/  @P0 IMAD.HI.U32 R4, R5, R6, RZ ;  /* 0x0000000605040227 */ /* 0x002fca00078e00ff */
[----:B------:R-:W-:-:S05]  /*e000*/  @P0 SHF.R.U32.HI R0, RZ, R7, R4 ;  /* 0x00000007ff000219 */ /* 0x000fca0000011604 */
[----:B------:R-:W-:Y:S01]  /*e010*/  IMAD R3, R0, R3, RZ ;  /* 0x0000000300037224 */ /* 0x000fe200078e02ff */
[----:B------:R-:W-:Y:S06]  /*e020*/  BRA `(.L_x_3282) ;  /* 0x00000000001c7947 */ /* 0x000fec0003800000 */
.L_x_3281:
[----:B------:R-:W1:Y:S01]  /*e030*/  LDC R3, c[0x0][0x8c4] ;  /* 0x00023100ff037b82 */ /* 0x000e620000000800 */
[----:B------:R-:W-:Y:S02]  /*e040*/  MOV R0, R5 ;  /* 0x0000000500007202 */ /* 0x000fe40000000f00 */
[----:B-1----:R-:W-:-:S13]  /*e050*/  ISETP.NE.AND P0, PT, R3, 0x1, PT ;  /* 0x000000010300780c */ /* 0x002fda0003f05270 */
[----:B------:R-:W1:Y:S02]  /*e060*/  @P0 LDC.64 R6, c[0x0][0x8c8] ;  /* 0x00023200ff060b82 */ /* 0x000e640000000a00 */
[----:B-1----:R-:W-:-:S05]  /*e070*/  @P0 IMAD.HI.U32 R4, R5, R6, RZ ;  /* 0x0000000605040227 */ /* 0x002fca00078e00ff */
[----:B------:R-:W-:-:S05]  /*e080*/  @P0 SHF.R.U32.HI R0, RZ, R7, R4 ;  /* 0x00000007ff000219 */ /* 0x000fca0000011604 */
[----:B------:R-:W-:-:S07]  /*e090*/  IMAD R3, R0, R3, RZ ;  /* 0x0000000300037224 */ /* 0x000fce00078e02ff */
.L_x_3282:
[----:B------:R-:W1:Y:S01]  /*e0a0*/  LDC R8, c[0x0][0x8b8] ;  /* 0x00022e00ff087b82 */ /* 0x000e620000000800 */
[----:B------:R-:W-:Y:S01]  /*e0b0*/  IMAD.IADD R3, R5, 0x1, -R3 ;  /* 0x0000000105037824 */ /* 0x000fe200078e0a03 */
[----:B------:R-:W-:-:S06]  /*e0c0*/  ULDC.64 UR6, c[0x0][0x8f8] ;  /* 0x00023e0000067ab9 */ /* 0x000fcc0000000a00 */
[----:B------:R-:W2:Y:S01]  /*e0d0*/  LDC R4, c[0x0][0x8c4] ;  /* 0x00023100ff047b82 */ /* 0x000ea20000000800 */
[C---:B-1----:R-:W-:Y:S02]  /*e0e0*/  ISETP.NE.AND P0, PT, R8.reuse, 0x1, PT ;  /* 0x000000010800780c */ /* 0x042fe40003f05270 */
[----:B------:R-:W-:Y:S01]  /*e0f0*/  R2UR UR20, R8 ;  /* 0x00000000081472ca */ /* 0x000fe200000e0000 */
[----:B--2---:R-:W-:-:S04]  /*e100*/  IMAD R3, R2, R4, R3 ;  /* 0x0000000402037224 */ /* 0x004fc800078e0203 */
[----:B------:R-:W-:-:S06]  /*e110*/  IMAD.MOV.U32 R13, RZ, RZ, R3 ;  /* 0x000000ffff0d7224 */ /* 0x000fcc00078e0003 */
[----:B------:R-:W1:Y:S01]  /*e120*/  @P0 LDC R6, c[0x0][0x8bc] ;  /* 0x00022f00ff060b82 */ /* 0x000e620000000800 */
[----:B------:R-:W-:-:S07]  /*e130*/  R2UR UR5, R3 ;  /* 0x00000000030572ca */ /* 0x000fce00000e0000 */
[----:B------:R-:W2:Y:S01]  /*e140*/  @P0 LDC R7, c[0x0][0x8c0] ;  /* 0x00023000ff070b82 */ /* 0x000ea20000000800 */
[----:B-1----:R-:W-:-:S05]  /*e150*/  @P0 IMAD.HI.U32 R2, R3, R6, RZ ;  /* 0x0000000603020227 */ /* 0x002fca00078e00ff */
[----:B--2---:R-:W-:Y:S02]  /*e160*/  @P0 SHF.R.U32.HI R13, RZ, R7, R2 ;  /* 0x00000007ff0d0219 */ /* 0x004fe40000011602 */
[----:B------:R-:W-:Y:S02]  /*e170*/  ISETP.NE.U32.AND P0, PT, RZ, UR6, PT ;  /* 0x00000006ff007c0c */ /* 0x000fe4000bf05070 */
[----:B------:R-:W-:Y:S02]  /*e180*/  IADD3 R2, -R13, RZ, RZ ;  /* 0x000000ff0d027210 */ /* 0x000fe40007ffe1ff */
[----:B------:R-:W-:Y:S02]  /*e190*/  ISETP.NE.AND.EX P0, PT, RZ, UR7, PT, P0 ;  /* 0x00000007ff007c0c */ /* 0x000fe4000bf05300 */
[----:B------:R-:W-:-:S13]  /*e1a0*/  R2UR UR4, R2 ;  /* 0x00000000020472ca */ /* 0x000fda00000e0000 */
[----:B------:R-:W-:Y:S01]  /*e1b0*/  UIMAD UR20, UR20, UR4, UR5 ;  /* 0x00000004141472a4 */ /* 0x000fe2000f8e0205 */
[----:B------:R-:W-:Y:S11]  /*e1c0*/  @!P0 BRA `(.L_x_3283) ;  /* 0x0000000000108947 */ /* 0x000ff60003800000 */
[----:B------:R-:W1:Y:S02]  /*e1d0*/  LDC.64 R2, c[0x0][0x8f8] ;  /* 0x00023e00ff027b82 */ /* 0x000e640000000a00 */
[----:B-1----:R-:W-:-:S05]  /*e1e0*/  IMAD.WIDE R2, R13, 0x4, R2 ;  /* 0x000000040d027825 */ /* 0x002fca00078e0202 */
[----:B------:R2:W5:Y:S01]  /*e1f0*/  LDG.E R4, desc[UR38][R2.64] ;  /* 0x0000002602047981 */ /* 0x000562000c1e1900 */
[----:B------:R-:W-:Y:S05]  /*e200*/  BRA `(.L_x_3284) ;  /* 0x00000000002c7947 */ /* 0x000fea0003800000 */
.L_x_3283:
        /* <DEDUP_REMOVED lines=8> */
[----:B--2---:R-:W-:Y:S01]  /*e290*/  IMAD.IADD R4, R5, 0x1, -R4 ;  /* 0x0000000105047824 */ /* 0x004fe200078e0a04 */
[----:B------:R-:W-:Y:S06]  /*e2a0*/  BRA `(.L_x_3284) ;  /* 0x0000000000047947 */ /* 0x000fec0003800000 */
.L_x_3285:
[----:B------:R-:W1:Y:S02]  /*e2b0*/  LDC R4, c[0x0][0x8ec] ;  /* 0x00023b00ff047b82 */ /* 0x000e640000000800 */
.L_x_3284:
[----:B-1---5:R-:W-:Y:S01]  /*e2c0*/  VIADD R4, R4, 0x7f ;  /* 0x0000007f04047836 */ /* 0x022fe20000000000 */
[----:B------:R-:W-:Y:S01]  /*e2d0*/  LOP3.LUT R12, R0, 0x1ffffff, RZ, 0x3c, !PT ;  /* 0x01ffffff000c7812 */ /* 0x000fe200078e3cff */
[----:B------:R-:W-:Y:S02]  /*e2e0*/  IMAD.MOV.U32 R10, RZ, RZ, 0x1 ;  /* 0x00000001ff0a7424 */ /* 0x000fe400078e00ff */
[----:B--2---:R-:W-:Y:S01]  /*e2f0*/  IMAD.MOV.U32 R2, RZ, RZ, RZ ;  /* 0x000000ffff027224 */ /* 0x004fe200078e00ff */
[----:B------:R-:W-:-:S04]  /*e300*/  SHF.R.S32.HI R3, RZ, 0x1f, R4 ;  /* 0x0000001fff037819 */ /* 0x000fc80000011404 */
[----:B------:R-:W-:-:S04]  /*e310*/  LEA.HI R3, R3, R4, RZ, 0x7 ;  /* 0x0000000403037211 */ /* 0x000fc800078f38ff */
[----:B------:R-:W-:-:S04]  /*e320*/  SHF.R.S32.HI R3, RZ, 0x7, R3 ;  /* 0x00000007ff037819 */ /* 0x000fc80000011403 */
[C---:B------:R-:W-:Y:S02]  /*e330*/  ISETP.GT.AND P0, PT, R3.reuse, R0, PT ;  /* 0x000000000300720c */ /* 0x040fe40003f04270 */
[----:B------:R-:W-:Y:S02]  /*e340*/  IADD3 R12, R3, R12, RZ ;  /* 0x0000000c030c7210 */ /* 0x000fe40007ffe0ff */
[----:B------:R-:W-:-:S04]  /*e350*/  SEL R13, R13, 0xffffffff, P0 ;  /* 0xffffffff0d0d7807 */ /* 0x000fc80000000000 */
[----:B------:R-:W-:-:S13]  /*e360*/  ISETP.GE.AND P0, PT, R13, RZ, PT ;  /* 0x000000ff0d00720c */ /* 0x000fda0003f06270 */
[----:B------:R-:W-:Y:S05]  /*e370*/  @!P0 BRA `(.L_x_3286) ;  /* 0x0000001c00988947 */ /* 0x000fea0003800000 */
[----:B------:R-:W1:Y:S08]  /*e380*/  LDC.64 R8, c[0x0][0x770] ;  /* 0x0001dc00ff087b82 */ /* 0x000e700000000a00 */
[----:B------:R-:W2:Y:S08]  /*e390*/  LDC.64 R6, c[0x0][0x780] ;  /* 0x0001e000ff067b82 */ /* 0x000eb00000000a00 */
[----:B------:R-:W3:Y:S01]  /*e3a0*/  LDC.64 R4, c[0x0][0x770] ;  /* 0x0001dc00ff047b82 */ /* 0x000ee20000000a00 */
[----:B-1----:R-:W-:-:S07]  /*e3b0*/  ISETP.NE.U32.AND P0, PT, R8, RZ, PT ;  /* 0x000000ff0800720c */ /* 0x002fce0003f05070 */
[----:B------:R-:W1:Y:S01]  /*e3c0*/  LDC.64 R2, c[0x0][0x778] ;  /* 0x0001de00ff027b82 */ /* 0x000e620000000a00 */
[----:B------:R-:W-:Y:S02]  /*e3d0*/  ISETP.NE.AND.EX P0, PT, R9, RZ, PT, P0 ;  /* 0x000000ff0900720c */ /* 0x000fe40003f05300 */
[----:B--2---:R-:W-:-:S05]  /*e3e0*/  ISETP.NE.U32.AND P1, PT, R6, RZ, PT ;  /* 0x000000ff0600720c */ /* 0x004fca0003f25070 */
[----:B------:R-:W2:Y:S01]  /*e3f0*/  LDC.64 R16, c[0x0][0x778] ;  /* 0x0001de00ff107b82 */ /* 0x000ea20000000a00 */
[----:B------:R-:W-:Y:S01]  /*e400*/  ISETP.NE.AND.EX P1, PT, R7, RZ, PT, P1 ;  /* 0x000000ff0700720c */ /* 0x000fe20003f25310 */
[----:B---3--:R-:W-:-:S04]  /*e410*/  IMAD.WIDE R4, R13, 0x4, R4 ;  /* 0x000000040d047825 */ /* 0x008fc800078e0204 */
[----:B------:R-:W-:Y:S01]  /*e420*/  VOTEU.ANY UP0, P0 ;  /* 0x00000000003f7886 */ /* 0x000fe20000000100 */
[----:B------:R-:W-:Y:S01]  /*e430*/  PLOP3.LUT P2, PT, PT, PT, UP0, 0x80, 0x0 ;  /* 0x000000000000781c */ /* 0x000fe20003f4f008 */
[----:B------:R-:W3:Y:S08]  /*e440*/  LDC R0, c[0x0][0x280] ;  /* 0x0000a000ff007b82 */ /* 0x000ef00000000800 */
[----:B------:R-:W4:Y:S04]  /*e450*/  @P1 LDC.64 R6, c[0x0][0x780] ;  /* 0x0001e000ff061b82 */ /* 0x000f280000000a00 */
[----:B------:R-:W3:Y:S01]  /*e460*/  @P2 LDG.E R14, desc[UR38][R4.64] ;  /* 0x00000026040e2981 */ /* 0x000ee2000c1e1900 */
[----:B-1----:R-:W-:-:S02]  /*e470*/  ISETP.NE.U32.AND P0, PT, R2, RZ, PT ;  /* 0x000000ff0200720c */ /* 0x002fc40003f05070 */
[----:B------:R-:W-:Y:S01]  /*e480*/  MOV R11, RZ ;  /* 0x000000ff000b7202 */ /* 0x000fe20000000f00 */
[----:B------:R1:W5:Y:S01]  /*e490*/  @P2 LDG.E R15, desc[UR38][R4.64] ;  /* 0x00000026040f2981 */ /* 0x000362000c1e1900 */
[----:B------:R-:W-:Y:S01]  /*e4a0*/  ISETP.NE.AND.EX P0, PT, R3, RZ, PT, P0 ;  /* 0x000000ff0300720c */ /* 0x000fe20003f05300 */
[----:B--2---:R-:W-:-:S12]  /*e4b0*/  IMAD.WIDE R2, R13, 0x4, R16 ;  /* 0x000000040d027825 */ /* 0x004fd800078e0210 */
[----:B------:R1:W5:Y:S01]  /*e4c0*/  @P0 LDG.E R11, desc[UR38][R2.64] ;  /* 0x00000026020b0981 */ /* 0x000362000c1e1900 */
[----:B----4-:R-:W-:-:S05]  /*e4d0*/  @P1 IMAD.WIDE R6, R13, 0x4, R6 ;  /* 0x000000040d061825 */ /* 0x010fca00078e0206 */
[----:B---3--:R1:W5:Y:S01]  /*e4e0*/  @P1 LDG.E R0, desc[UR38][R6.64] ;  /* 0x0000002606001981 */ /* 0x008362000c1e1900 */
[----:B------:R-:W-:-:S05]  /*e4f0*/  @P2 IMAD R14, R13, 0x60, R14 ;  /* 0x000000600d0e2824 */ /* 0x000fca00078e020e */
[----:B------:R-:W-:-:S13]  /*e500*/  @P2 R2UR UR4, R14 ;  /* 0x000000000e0422ca */ /* 0x000fda00000e0000 */
[----:B------:R-:W-:Y:S01]  /*e510*/  UIMAD.WIDE UR4, UR4, 0x2aaaaaab, URZ ;  /* 0x2aaaaaab040478a5 */ /* 0x000fe2000f8e023f */
[----:B-1----:R-:W-:Y:S11]  /*e520*/  @P1 BRA `(.L_x_3287) ;  /* 0x0000000000101947 */ /* 0x002ff60003800000 */
[----:B------:R-:W-:Y:S05]  /*e530*/  @!P2 BRA `(.L_x_3287) ;  /* 0x00000000000ca947 */ /* 0x000fea0003800000 */
[----:B------:R-:W2:Y:S04]  /*e540*/  LDG.E R7, desc[UR38][R4.64] ;  /* 0x0000002604077981 */ /* 0x000ea8000c1e1900 */
[----:B-----5:R-:W2:Y:S02]  /*e550*/  LDG.E R0, desc[UR38][R4.64+0x4] ;  /* 0x0000042604007981 */ /* 0x020ea4000c1e1900 */
[----:B--2---:R-:W-:-:S07]  /*e560*/  IMAD.IADD R0, R0, 0x1, -R7 ;  /* 0x0000000100007824 */ /* 0x004fce00078e0a07 */
.L_x_3287:
[----:B------:R-:W-:Y:S01]  /*e570*/  @UP0 USHF.R.U32.HI UR4, URZ, 0x1f, UR5 ;  /* 0x0000001f3f040899 */ /* 0x000fe20008011605 */
[----:B------:R-:W-:Y:S01]  /*e580*/  ULDC.64 UR8, c[0x0][0x788] ;  /* 0x0001e20000087ab9 */ /* 0x000fe20000000a00 */
[----:B------:R-:W-:Y:S01]  /*e590*/  UMOV UR6, URZ ;  /* 0x0000003f00067c82 */ /* 0x000fe20008000000 */
[----:B------:R-:W-:Y:S01]  /*e5a0*/  ISETP.NE.U32.AND P1, PT, RZ, UR8, PT ;  /* 0x00000008ff007c0c */ /* 0x000fe2000bf25070 */
[----:B------:R-:W-:Y:S01]  /*e5b0*/  @UP0 ULEA.HI.SX32 UR4, UR5, UR4, 0x1c ;  /* 0x0000000405040291 */ /* 0x000fe2000f8fe23f */
[----:B-----5:R-:W-:Y:S02]  /*e5c0*/  @P2 R2UR UR6, R15 ;  /* 0x000000000f0622ca */ /* 0x020fe400000e0000 */
[----:B------:R-:W-:Y:S01]  /*e5d0*/  ISETP.NE.AND.EX P1, PT, RZ, UR9, PT, P1 ;  /* 0x00000009ff007c0c */ /* 0x000fe2000bf25310 */
[----:B------:R-:W-:Y:S01]  /*e5e0*/  @UP0 UIMAD UR7, UR4, 0x60, URZ ;  /* 0x00000060040708a4 */ /* 0x000fe2000f8e023f */
[----:B------:R-:W-:Y:S02]  /*e5f0*/  ULDC UR9, c[0x0][0x290] ;  /* 0x0000a40000097ab9 */ /* 0x000fe40000000800 */
[----:B------:R-:W-:Y:S01]  /*e600*/  UMOV UR4, URZ ;  /* 0x0000003f00047c82 */ /* 0x000fe20008000000 */
[----:B------:R-:W-:Y:S01]  /*e610*/  @UP0 USHF.R.S32.HI UR8, URZ, 0x1f, UR7 ;  /* 0x0000001f3f080899 */ /* 0x000fe20008011407 */
[----:B------:R-:W-:Y:S01]  /*e620*/  IMAD.U32 R4, RZ, RZ, UR9 ;  /* 0x00000009ff047e24 */ /* 0x000fe2000f8e00ff */
[----:B------:R-:W-:Y:S01]  /*e630*/  UMOV UR5, URZ ;  /* 0x0000003f00057c82 */ /* 0x000fe20008000000 */
[----:B------:R-:W-:-:S04]  /*e640*/  @UP0 UMOV UR4, UR7 ;  /* 0x0000000700040c82 */ /* 0x000fc80008000000 */
[----:B------:R-:W-:Y:S01]  /*e650*/  @UP0 UMOV UR5, UR8 ;  /* 0x0000000800050c82 */ /* 0x000fe20008000000 */
[----:B------:R-:W-:Y:S05]  /*e660*/  @!P1 BRA `(.L_x_3288) ;  /* 0x0000000000109947 */ /* 0x000fea0003800000 */
[----:B------:R-:W1:Y:S02]  /*e670*/  LDC.64 R2, c[0x0][0x788] ;  /* 0x0001e200ff027b82 */ /* 0x000e640000000a00 */
[----:B-1----:R-:W-:-:S05]  /*e680*/  IMAD.WIDE R2, R13, 0x4, R2 ;  /* 0x000000040d027825 */ /* 0x002fca00078e0202 */
[----:B------:R1:W5:Y:S01]  /*e690*/  LDG.E R4, desc[UR38][R2.64] ;  /* 0x0000002602047981 */ /* 0x000362000c1e1900 */
[----:B------:R-:W-:Y:S05]  /*e6a0*/  BRA `(.L_x_3289) ;  /* 0x0000000000107947 */ /* 0x000fea0003800000 */
.L_x_3288:
[----:B------:R-:W-:Y:S05]  /*e6b0*/  @!P0 BRA `(.L_x_3289) ;  /* 0x00000000000c8947 */ /* 0x000fea0003800000 */
[----:B------:R-:W2:Y:S04]  /*e6c0*/  LDG.E R5, desc[UR38][R2.64] ;  /* 0x0000002602057981 */ /* 0x000ea8000c1e1900 */
[----:B------:R-:W2:Y:S02]  /*e6d0*/  LDG.E R4, desc[UR38][R2.64+0x4] ;  /* 0x0000042602047981 */ /* 0x000ea4000c1e1900 */
[----:B--2---:R-:W-:-:S07]  /*e6e0*/  IADD3 R4, -R5, R4, RZ ;  /* 0x0000000405047210 */ /* 0x004fce0007ffe1ff */
.L_x_3289:
[----:B-1----:R-:W-:Y:S01]  /*e6f0*/  IMAD R3, R12, 0x80, R0 ;  /* 0x000000800c037824 */ /* 0x002fe200078e0200 */
[----:B------:R-:W-:Y:S01]  /*e700*/  ULDC UR7, c[0x0][0x74c] ;  /* 0x0001d30000077ab9 */ /* 0x000fe20000000800 */
[----:B------:R-:W-:-:S03]  /*e710*/  VIADD R0, R0, 0x5f ;  /* 0x0000005f00007836 */ /* 0x000fc60000000000 */
[----:B-----5:R-:W-:Y:S01]  /*e720*/  IADD3 R3, R3, -UR7, -R4 ;  /* 0x8000000703037c10 */ /* 0x020fe2000fffe804 */
        /* <DEDUP_REMOVED lines=10> */
[----:B------:R-:W-:Y:S01]  /*e7d0*/  ISETP.NE.U32.AND P1, PT, R8, RZ, PT ;  /* 0x000000ff0800720c */ /* 0x000fe20003f25070 */
[----:B------:R-:W-:Y:S01]  /*e7e0*/  USHF.R.S32.HI UR7, URZ, 0x1f, UR20 ;  /* 0x0000001f3f077899 */ /* 0x000fe20008011414 */
[----:B------:R-:W-:Y:S01]  /*e7f0*/  SHF.R.S32.HI R2, RZ, 0x1f, R13 ;  /* 0x0000001fff027819 */ /* 0x000fe2000001140d */
[----:B------:R-:W-:Y:S01]  /*e800*/  ULDC.64 UR10, c[0x0][0x718] ;  /* 0x0001c600000a7ab9 */ /* 0x000fe20000000a00 */
[----:B------:R-:W-:Y:S01]  /*e810*/  ISETP.NE.AND.EX P1, PT, R9, RZ, PT, P1 ;  /* 0x000000ff0900720c */ /* 0x000fe20003f25310 */
[----:B------:R-:W-:Y:S01]  /*e820*/  UMOV UR8, UR4 ;  /* 0x0000000400087c82 */ /* 0x000fe20008000000 */
[----:B------:R-:W-:Y:S01]  /*e830*/  UMOV UR9, UR5 ;  /* 0x0000000500097c82 */ /* 0x000fe20008000000 */
[----:B------:R-:W-:Y:S01]  /*e840*/  R2UR UR21, R13 ;  /* 0x000000000d1572ca */ /* 0x000fe200000e0000 */
[----:B------:R-:W-:Y:S01]  /*e850*/  UIMAD.WIDE.U32 UR4, UR20, UR10, UR8 ;  /* 0x0000000a140472a5 */ /* 0x000fe2000f8e0008 */
[----:B------:R-:W-:Y:S01]  /*e860*/  SEL R2, R2, RZ, !P1 ;  /* 0x000000ff02027207 */ /* 0x000fe20004800000 */
[----:B------:R-:W-:Y:S01]  /*e870*/  UIMAD UR10, UR7, UR10, URZ ;  /* 0x0000000a070a72a4 */ /* 0x000fe2000f8e023f */
[----:B------:R-:W-:Y:S01]  /*e880*/  R2UR UR18, R12 ;  /* 0x000000000c1272ca */ /* 0x000fe200000e0000 */
[----:B------:R-:W-:Y:S01]  /*e890*/  ULDC.64 UR14, c[0x0][0x730] ;  /* 0x0001cc00000e7ab9 */ /* 0x000fe20000000a00 */
[----:B------:R-:W-:Y:S01]  /*e8a0*/  R2UR UR12, R2 ;  /* 0x00000000020c72ca */ /* 0x000fe200000e0000 */
[----:B------:R-:W-:Y:S01]  /*e8b0*/  UIMAD UR7, UR7, UR14, URZ ;  /* 0x0000000e070772a4 */ /* 0x000fe2000f8e023f */
[----:B------:R-:W-:Y:S01]  /*e8c0*/  R2UR UR19, R11 ;  /* 0x000000000b1372ca */ /* 0x000fe200000e0000 */
[----:B------:R-:W-:Y:S01]  /*e8d0*/  UIMAD UR10, UR20, UR11, UR10 ;  /* 0x0000000b140a72a4 */ /* 0x000fe2000f8e020a */
[----:B------:R-:W-:Y:S01]  /*e8e0*/  SEL R13, R13, RZ, !P0 ;  /* 0x000000ff0d0d7207 */ /* 0x000fe20004000000 */
[----:B------:R-:W-:Y:S01]  /*e8f0*/  UIMAD.WIDE.U32 UR8, UR20, UR14, UR8 ;  /* 0x0000000e140872a5 */ /* 0x000fe2000f8e0008 */
[----:B------:R-:W-:Y:S01]  /*e900*/  BSSY B0, `(.L_x_3286) ;  /* 0x000018d000007945 */ /* 0x000fe20003800000 */
[----:B------:R-:W-:Y:S01]  /*e910*/  ULDC UR11, c[0x0][0x2e8] ;  /* 0x0000ba00000b7ab9 */ /* 0x000fe20000000800 */
[----:B------:R-:W-:Y:S01]  /*e920*/  UIMAD UR7, UR20, UR15, UR7 ;  /* 0x0000000f140772a4 */ /* 0x000fe2000f8e0207 */
[----:B------:R-:W-:Y:S01]  /*e930*/  R2UR UR13, R13 ;  /* 0x000000000d0d72ca */ /* 0x000fe200000e0000 */
[----:B------:R-:W-:Y:S01]  /*e940*/  UISETP.NE.AND UP0, UPT, UR11, 0x1, UPT ;  /* 0x000000010b00788c */ /* 0x000fe2000bf05270 */
[----:B------:R-:W-:Y:S01]  /*e950*/  IMAD.MOV.U32 R2, RZ, RZ, RZ ;  /* 0x000000ffff027224 */ /* 0x000fe200078e00ff */
[----:B------:R-:W-:Y:S01]  /*e960*/  ULDC.64 UR14, c[0x0][0x720] ;  /* 0x0001c800000e7ab9 */ /* 0x000fe20000000a00 */
[----:B------:R-:W-:Y:S01]  /*e970*/  VOTEU.ANY UP1, P1 ;  /* 0x00000000003f7886 */ /* 0x000fe20000820100 */
[----:B------:R-:W-:-:S02]  /*e980*/  UIADD3 UR5, UR5, UR10, URZ ;  /* 0x0000000a05057290 */ /* 0x000fc4000fffe03f */
[----:B------:R-:W-:Y:S02]  /*e990*/  UIADD3 UR9, UR9, UR7, URZ ;  /* 0x0000000709097290 */ /* 0x000fe4000fffe03f */
[----:B------:R-:W-:Y:S02]  /*e9a0*/  USEL UR21, UR21, URZ, !UP1 ;  /* 0x0000003f15157287 */ /* 0x000fe4000c800000 */
[----:B------:R-:W-:Y:S01]  /*e9b0*/  UIMAD UR7, UR12, UR14, URZ ;  /* 0x0000000e0c0772a4 */ /* 0x000fe2000f8e023f */
[----:B------:R-:W-:Y:S01]  /*e9c0*/  ELECT P0, URZ, PT ;  /* 0x00000000003f782f */ /* 0x000fe20003800000 */
[----:B------:R-:W-:Y:S01]  /*e9d0*/  ULDC.64 UR16, c[0x0][0x738] ;  /* 0x0001ce0000107ab9 */ /* 0x000fe20000000a00 */
[----:B------:R-:W-:Y:S02]  /*e9e0*/  UIMAD.WIDE.U32 UR22, UR14, UR21, UR4 ;  /* 0x000000150e1672a5 */ /* 0x000fe4000f8e0004 */
[----:B------:R-:W-:Y:S02]  /*e9f0*/  UIMAD UR5, UR15, UR21, UR7 ;  /* 0x000000150f0572a4 */ /* 0x000fe4000f8e0207 */
[----:B------:R-:W-:-:S02]  /*ea00*/  UIMAD.WIDE.U32 UR14, UR16, UR21, UR8 ;  /* 0x00000015100e72a5 */ /* 0x000fc4000f8e0008 */
[----:B------:R-:W-:Y:S01]  /*ea10*/  UIMAD UR10, UR12, UR16, URZ ;  /* 0x000000100c0a72a4 */ /* 0x000fe2000f8e023f */
[----:B------:R-:W-:Y:S01]  /*ea20*/  @UP0 ULDC UR8, c[0x0][0x2ec] ;  /* 0x0000bb0000080ab9 */ /* 0x000fe20000000800 */
[----:B------:R-:W-:Y:S01]  /*ea30*/  @UP0 ULDC UR7, c[0x0][0x2f0] ;  /* 0x0000bc0000070ab9 */ /* 0x000fe20000000800 */
[----:B------:R-:W-:Y:S02]  /*ea40*/  UIMAD.WIDE.U32 UR8, UR20, UR8, URZ ;  /* 0x00000008140872a5 */ /* 0x000fe4000f8e003f */
[----:B------:R-:W-:Y:S01]  /*ea50*/  UMOV UR12, UR20 ;  /* 0x00000014000c7c82 */ /* 0x000fe20008000000 */
[----:B------:R-:W-:Y:S02]  /*ea60*/  UIMAD UR4, UR17, UR21, UR10 ;  /* 0x00000015110472a4 */ /* 0x000fe4000f8e020a */
[----:B------:R-:W-:Y:S02]  /*ea70*/  ULEA UR11, UR18, UR19, 0x7 ;  /* 0x00000013120b7291 */ /* 0x000fe4000f8e383f */
        /* <DEDUP_REMOVED lines=9> */
.L_x_3328:
        /* <DEDUP_REMOVED lines=15> */
.L_x_3292:
        /* <DEDUP_REMOVED lines=72> */
.L_x_3303:
[----:B-123--:R-:W-:-:S04]  /*f080*/  SHF.L.U32 R17, R10, 0x1f, RZ ;  /* 0x0000001f0a117819 */ /* 0x00efc800000006ff */
[----:B------:R-:W3:Y:S02]  /*f090*/  SYNCS.PHASECHK.TRANS64.TRYWAIT P1, [R15+URZ+0x26840], R17 ;  /* 0x026840110f0075a7 */ /* 0x000ee4000802017f */
[----:B---3--:R-:W-:Y:S05]  /*f0a0*/  @!P1 BRA `(.L_x_3295) ;  /* 0x0000001400d09947 */ /* 0x008fea0003800000 */
.L_x_3329:
        /* <DEDUP_REMOVED lines=8> */
.L_x_3296:
        /* <DEDUP_REMOVED lines=30> */
.L_x_3330:
        /* <DEDUP_REMOVED lines=8> */
.L_x_3298:
        /* <DEDUP_REMOVED lines=30> */
.L_x_3331:
        /* <DEDUP_REMOVED lines=8> */
.L_x_3300:
        /* <DEDUP_REMOVED lines=24> */
.L_x_3333:
        /* <DEDUP_REMOVED lines=8> */
.L_x_3302:
        /* <DEDUP_REMOVED lines=14> */
[----:B----4-:R-:W-:Y:S01]  /*f8d0*/  IMAD.U32 R4, RZ, RZ, UR7 ;  /* 0x00000007ff047e24 */ /* 0x010fe2000f8e00ff */
[----:B------:R-:W-:Y:S01]  /*f8e0*/  PLOP3.LUT P2, PT, PT, PT, UP0, 0x80, 0x0 ;  /* 0x000000000000781c */ /* 0x000fe20003f4f008 */
[----:B------:R-:W-:Y:S01]  /*f8f0*/  UMOV UR7, 0x18 ;  /* 0x0000001800077882 */ /* 0x000fe20000000000 */
[----:B------:R-:W-:-:S02]  /*f900*/  UMOV UR27, UR17 ;  /* 0x00000011001b7c82 */ /* 0x000fc40008000000 */
[----:B------:R-:W-:-:S04]  /*f910*/  LEA R5, P1, R4, R9, 0x2 ;  /* 0x0000000904057211 */ /* 0x000fc800078210ff */
        /* <DEDUP_REMOVED lines=10> */
.L_x_3294:
[----:B------:R-:W4:Y:S02]  /*f9c0*/  LDL.LU R4, [R1+0xc] ;  /* 0x00000c0001047983 */ /* 0x000f240000300800 */
[----:B----4-:R-:W-:Y:S02]  /*f9d0*/  ISETP.NE.AND P1, PT, R4, RZ, PT ;  /* 0x000000ff0400720c */ /* 0x010fe40003f25270 */
[----:B------:R4:W5:Y:S11]  /*f9e0*/  LDL R4, [R1+0x8] ;  /* 0x0000080001047983 */ /* 0x0009760000100800 */
[----:B----4-:R-:W-:Y:S05]  /*f9f0*/  @!P1 BRA `(.L_x_3293) ;  /* 0x00000004002c9947 */ /* 0x010fea0003800000 */
[----:B-1----:R-:W-:-:S04]  /*fa00*/  SHF.L.U32 R12, R10, 0x1f, RZ ;  /* 0x0000001f0a0c7819 */ /* 0x002fc800000006ff */
[----:B------:R-:W1:Y:S02]  /*fa10*/  SYNCS.PHASECHK.TRANS64.TRYWAIT P1, [R15+URZ+0x26840], R12 ;  /* 0x0268400c0f0075a7 */ /* 0x000e64000802017f */
[----:B-1----:R-:W-:Y:S05]  /*fa20*/  @!P1 BRA `(.L_x_3304) ;  /* 0x0000000c00c49947 */ /* 0x002fea0003800000 */
.L_x_3334:
        /* <DEDUP_REMOVED lines=8> */
.L_x_3305:
        /* <DEDUP_REMOVED lines=27> */
.L_x_3335:
        /* <DEDUP_REMOVED lines=8> */
.L_x_3307:
        /* <DEDUP_REMOVED lines=29> */
.L_x_3293:
        /* <DEDUP_REMOVED lines=8> */
.L_x_3336:
[----:B------:R-:W-:Y:S05]  /*ff30*/  @P1 BRA `(.L_x_3309) ;  /* 0x0000000000181947 */ /* 0x000fea0003800000 */
[----:B------:R-:W4:Y:S01]  /*ff40*/  S2R R2, SR_TID.X ;  /* 0x0000000000027919 */ /* 0x000f220000002100 */
[----:B--2---:R-:W-:-:S04]  /*ff50*/  IMAD.MOV.U32 R0, RZ, RZ, 0x3180 ;  /* 0x00003180ff007424 */ /* 0x004fc800078e00ff */
[----:B------:R2:W-:Y:S01]  /*ff60*/  SYNCS.ARRIVE.TRANS64 RZ, [R3+URZ+0x26830], R0 ;  /* 0x0268300003ff79a7 */ /* 0x0005e2000800003f */
[----:B----4-:R-:W-:-:S13]  /*ff70*/  LOP3.LUT P0, RZ, R2, 0x1f, RZ, 0xc0, !PT ;  /* 0x0000001f02ff7812 */ /* 0x010fda000780c0ff */
[----:B--2---:R-:W-:Y:S05]  /*ff80*/  @!P0 BRA `(.L_x_3309) ;  /* 0x0000000000048947 */ /* 0x004fea0003800000 */
[----:B-1----:R-:W-:Y:S01]  /*ff90*/  BPT.TRAP 0x1 ;  /* 0x000000040000795c */ /* 0x002fe20000300000 */
.L_x_3309:
        /* <DEDUP_REMOVED lines=35> */
.L_x_3290:
[----:B------:R-:W-:Y:S05]  /*101d0*/  BSYNC B0 ;  /* 0x0000000000007941 */ /* 0x000fea0003800000 */
.L_x_3286:
[----:B------:R-:W-:-:S03]  /*101e0*/  UMOV UR7, 0xffffffff ;  /* 0xffffffff00077882 */ /* 0x000fc60000000000 */
[----:B------:R-:W-:Y:S05]  /*101f0*/  BRA.DIV UR7, `(.L_x_3310) ;  /* 0x0000000a070c7947 */ /* 0x000fea000b800000 */
[----:B------:R-:W-:-:S13]  /*10200*/  ELECT P6, URZ, PT ;  /* 0x00000000003f782f */ /* 0x000fda00038c0000 */
.L_x_3339:
[----:B------:R-:W-:Y:S05]  /*10210*/  @!P6 BRA `(.L_x_3165) ;  /* 0x000000000084e947 */ /* 0x000fea0003800000 */
[----:B------:R-:W-:-:S06]  /*10220*/  ULOP3.LUT UR7, UR36, 0x2, URZ, 0xfc, !UPT ;  /* 0x0000000224077892 */ /* 0x000fcc000f8efc3f */
[----:B------:R-:W-:-:S05]  /*10230*/  IMAD.U32 R0, RZ, RZ, UR7 ;  /* 0x00000007ff007e24 */ /* 0x000fca000f8e00ff */
[----:B------:R-:W-:-:S13]  /*10240*/  ISETP.NE.AND P2, PT, R0, 0x3, PT ;  /* 0x000000030000780c */ /* 0x000fda0003f45270 */
[----:B------:R-:W-:Y:S05]  /*10250*/  @!P2 BRA `(.L_x_3311) ;  /* 0x000000000004a947 */ /* 0x000fea0003800000 */
[----:B------:R-:W-:Y:S01]  /*10260*/  BPT.TRAP 0x1 ;  /* 0x000000040000795c */ /* 0x000fe20000300000 */
.L_x_3311:
        /* <DEDUP_REMOVED lines=15> */
.L_x_3340:
[----:B------:R-:W2:Y:S02]  /*10360*/  SYNCS.PHASECHK.TRANS64.TRYWAIT P0, [R3+URZ], R0 ;  /* 0x00000000030075a7 */ /* 0x000ea4000800017f */
[----:B--2---:R-:W-:Y:S05]  /*10370*/  @!P0 BRA `(.L_x_3313) ;  /* 0x0000000400e08947 */ /* 0x004fea0003800000 */
.L_x_3341:
[----:B------:R-:W-:Y:S05]  /*10380*/  @!P2 BRA `(.L_x_3314) ;  /* 0x000000000004a947 */ /* 0x000fea0003800000 */
[----:B------:R-:W-:Y:S01]  /*10390*/  BPT.TRAP 0x1 ;  /* 0x000000040000795c */ /* 0x000fe20000300000 */
.L_x_3314:
[----:B--2---:R-:W-:-:S04]  /*103a0*/  VIADD R3, R8, 0x26840 ;  /* 0x0002684008037836 */ /* 0x004fc80000000000 */
[----:B------:R-:W-:-:S04]  /*103b0*/  IMAD R5, R2, 0x8, R3 ;  /* 0x0000000802057824 */ /* 0x000fc800078e0203 */
[----:B------:R-:W2:Y:S02]  /*103c0*/  SYNCS.PHASECHK.TRANS64.TRYWAIT P0, [R5+URZ], R4 ;  /* 0x00000004050075a7 */ /* 0x000ea4000800017f */
[----:B--2---:R-:W-:Y:S05]  /*103d0*/  @!P0 BRA `(.L_x_3315) ;  /* 0x0000000400dc8947 */ /* 0x004fea0003800000 */
.L_x_3342:
[----:B------:R-:W-:-:S07]  /*103e0*/  LEA R3, R6, R3, 0x3 ;  /* 0x0000000306037211 */ /* 0x000fce00078e18ff */
.L_x_3316:
[----:B---3--:R3:W4:Y:S02]  /*103f0*/  SYNCS.PHASECHK.TRANS64.TRYWAIT P0, [R3+URZ], R0 ;  /* 0x00000000030075a7 */ /* 0x008724000800017f */
[----:B----4-:R-:W-:Y:S05]  /*10400*/  @!P0 NANOSLEEP.SYNCS 0x989680 ;  /* 0x009896800000895d */ /* 0x010fea0003900000 */
[----:B------:R-:W4:Y:S02]  /*10410*/  @!P0 SYNCS.PHASECHK.TRANS64 P0, [R3+URZ], R0 ;  /* 0x00000000030085a7 */ /* 0x000f24000800007f */
[----:B----4-:R-:W-:Y:S05]  /*10420*/  @!P0 BRA `(.L_x_3316) ;  /* 0xfffffffc00f08947 */ /* 0x010fea000383ffff */
.L_x_3165:
[----:B------:R-:W-:Y:S05]  /*10430*/  BSYNC B6 ;  /* 0x0000000000067941 */ /* 0x000fea0003800000 */
.L_x_3157:
[----:B------:R-:W-:Y:S05]  /*10440*/  EXIT ;  /* 0x000000000000794d */ /* 0x000fea0003800000 */
.L_x_3175:
[----:B------:R-:W-:Y:S01]  /*10450*/  IMAD.MOV.U32 R12, RZ, RZ, RZ ;  /* 0x000000ffff0c7224 */ /* 0x000fe200078e00ff */
[----:B------:R-:W-:Y:S01]  /*10460*/  MOV R15, 0xffffffff ;  /* 0xffffffff000f7802 */ /* 0x000fe20000000f00 */
[----:B------:R-:W-:-:S07]  /*10470*/  IMAD.MOV.U32 R11, RZ, RZ, 0x1f ;  /* 0x0000001fff0b7424 */ /* 0x000fce00078e00ff */
[----:B------:R-:W-:Y:S05]  /*10480*/  WARPSYNC.COLLECTIVE R15, `(.L_x_3317) ;  /* 0x000000000f087348 */ /* 0x000fea0003c00000 */
[----:B------:R1:W2:Y:S02]  /*10490*/  SHFL.IDX P6, R14, R13, R12, R11 ;  /* 0x0000000c0d0e7389 */ /* 0x0002a400000c000b */
[----:B-12---:R-:W-:Y:S01]  /*104a0*/  ENDCOLLECTIVE ;  /* 0x000000000000791b */ /* 0x006fe20003800000 */
.L_x_3317:
[----:B------:R-:W-:Y:S05]  /*104b0*/  BRA `(.L_x_3318) ;  /* 0xffffff1000607947 */ /* 0x000fea000383ffff */
.L_x_3177:
[----:B---3--:R3:W4:Y:S02]  /*104c0*/  SYNCS.PHASECHK.TRANS64.TRYWAIT P0, [R16+URZ+0x26800], R3 ;  /* 0x02680003100075a7 */ /* 0x008724000800017f */
[----:B----4-:R-:W-:Y:S05]  /*104d0*/  @!P0 NANOSLEEP.SYNCS 0x989680 ;  /* 0x009896800000895d */ /* 0x010fea0003900000 */
[----:B------:R-:W4:Y:S02]  /*104e0*/  @!P0 SYNCS.PHASECHK.TRANS64 P0, [R16+URZ+0x26800], R3 ;  /* 0x02680003100085a7 */ /* 0x000f24000800007f */
[----:B----4-:R-:W-:Y:S05]  /*104f0*/  @!P0 BRA `(.L_x_3177) ;  /* 0xfffffffc00f08947 */ /* 0x010fea000383ffff */
[----:B------:R-:W-:Y:S05]  /*10500*/  BRA `(.L_x_3176) ;  /* 0xffffff1000647947 */ /* 0x000fea000383ffff */
.L_x_3182:
[----:B--2---:R2:W3:Y:S02]  /*10510*/  SYNCS.PHASECHK.TRANS64.TRYWAIT P1, [R8+URZ+0x26810], R21 ;  /* 0x02681015080075a7 */ /* 0x0044e4000802017f */
[----:B---3--:R-:W-:Y:S05]  /*10520*/  @!P1 NANOSLEEP.SYNCS 0x989680 ;  /* 0x009896800000995d */ /* 0x008fea0003900000 */
[----:B------:R-:W3:Y:S02]  /*10530*/  @!P1 SYNCS.PHASECHK.TRANS64 P1, [R8+URZ+0x26810], R21 ;  /* 0x02681015080095a7 */ /* 0x000ee4000802007f */
[----:B---3--:R-:W-:Y:S05]  /*10540*/  @!P1 BRA `(.L_x_3182) ;  /* 0xfffffffc00f09947 */ /* 0x008fea000383ffff */
[----:B------:R-:W-:Y:S05]  /*10550*/  BRA `(.L_x_3181) ;  /* 0xffffff1800a87947 */ /* 0x000fea000383ffff */
.L_x_3186:
[----:B------:R1:W1:Y:S02]  /*10560*/  SYNCS.PHASECHK.TRANS64.TRYWAIT P1, [R8+URZ+0x26830], R21 ;  /* 0x02683015080075a7 */ /* 0x000264000802017f */
[----:B-1----:R-:W-:Y:S05]  /*10570*/  @!P1 NANOSLEEP.SYNCS 0x989680 ;  /* 0x009896800000995d */ /* 0x002fea0003900000 */
[----:B------:R-:W1:Y:S02]  /*10580*/  @!P1 SYNCS.PHASECHK.TRANS64 P1, [R8+URZ+0x26830], R21 ;  /* 0x02683015080095a7 */ /* 0x000e64000802007f */
[----:B-1----:R-:W-:Y:S05]  /*10590*/  @!P1 BRA `(.L_x_3186) ;  /* 0xfffffffc00f09947 */ /* 0x002fea000383ffff */
[----:B------:R-:W-:Y:S05]  /*105a0*/  BRA `(.L_x_3185) ;  /* 0xffffff1c00a07947 */ /* 0x000fea000383ffff */
.L_x_3194:
[----:B--2---:R2:W3:Y:S02]  /*105b0*/  SYNCS.PHASECHK.TRANS64.TRYWAIT P1, [R5+URZ+0x26810], R18 ;  /* 0x02681012050075a7 */ /* 0x0044e4000802017f */
[----:B---3--:R-:W-:Y:S05]  /*105c0*/  @!P1 NANOSLEEP.SYNCS 0x989680 ;  /* 0x009896800000995d */ /* 0x008fea0003900000 */
[----:B------:R-:W3:Y:S02]  /*105d0*/  @!P1 SYNCS.PHASECHK.TRANS64 P1, [R5+URZ+0x26810], R18 ;  /* 0x02681012050095a7 */ /* 0x000ee4000802007f */
[----:B---3--:R-:W-:Y:S05]  /*105e0*/  @!P1 BRA `(.L_x_3194) ;  /* 0xfffffffc00f09947 */ /* 0x008fea000383ffff */
[----:B------:R-:W-:Y:S05]  /*105f0*/  BRA `(.L_x_3193) ;  /* 0xffffff5c00a87947 */ /* 0x000fea000383ffff */
.L_x_3198:
[----:B------:R1:W1:Y:S02]  /*10600*/  SYNCS.PHASECHK.TRANS64.TRYWAIT P1, [R5+URZ+0x26830], R18 ;  /* 0x02683012050075a7 */ /* 0x000264000802017f */
[----:B-1----:R-:W-:Y:S05]  /*10610*/  @!P1 NANOSLEEP.SYNCS 0x989680 ;  /* 0x009896800000995d */ /* 0x002fea0003900000 */
[----:B------:R-:W1:Y:S02]  /*10620*/  @!P1 SYNCS.PHASECHK.TRANS64 P1, [R5+URZ+0x26830], R18 ;  /* 0x02683012050095a7 */ /* 0x000e64000802007f */
[----:B-1----:R-:W-:Y:S05]  /*10630*/  @!P1 BRA `(.L_x_3198) ;  /* 0xfffffffc00f09947 */ /* 0x002fea000383ffff */
[----:B------:R-:W-:Y:S05]  /*10640*/  BRA `(.L_x_3197) ;  /* 0xffffff6000987947 */ /* 0x000fea000383ffff */
.L_x_3246:
[----:B------:R-:W-:Y:S01]  /*10650*/  BSSY B0, `(.L_x_3319) ;  /* 0x0000005000007945 */ /* 0x000fe20003800000 */
[----:B------:R-:W-:-:S07]  /*10660*/  IMAD.MOV.U32 R15, RZ, RZ, -0x1 ;  /* 0xffffffffff0f7424 */ /* 0x000fce00078e00ff */
[----:B------:R-:W-:Y:S05]  /*10670*/  WARPSYNC.COLLECTIVE R15, `(.L_x_3320) ;  /* 0x000000000f087348 */ /* 0x000fea0003c00000 */
[----:B------:R-:W-:Y:S01]  /*10680*/  NOP ;  /* 0x0000000000007918 */ /* 0x000fe20000000000 */
[----:B------:R-:W-:Y:S01]  /*10690*/  ENDCOLLECTIVE ;  /* 0x000000000000791b */ /* 0x000fe20003800000 */
.L_x_3320:
[----:B------:R-:W-:Y:S05]  /*106a0*/  BSYNC B0 ;  /* 0x0000000000007941 */ /* 0x000fea0003800000 */
.L_x_3319:
[----:B------:R-:W-:Y:S05]  /*106b0*/  BRA `(.L_x_3321) ;  /* 0xffffffc400e87947 */ /* 0x000fea000383ffff */
.L_x_3259:
[----:B------:R-:W-:Y:S01]  /*106c0*/  BSSY B0, `(.L_x_3322) ;  /* 0x0000005000007945 */ /* 0x000fe20003800000 */
[----:B------:R-:W-:-:S07]  /*106d0*/  IMAD.MOV.U32 R15, RZ, RZ, -0x1 ;  /* 0xffffffffff0f7424 */ /* 0x000fce00078e00ff */
[----:B------:R-:W-:Y:S05]  /*106e0*/  WARPSYNC.COLLECTIVE R15, `(.L_x_3323) ;  /* 0x000000000f087348 */ /* 0x000fea0003c00000 */
[----:B------:R-:W-:Y:S01]  /*106f0*/  NOP ;  /* 0x0000000000007918 */ /* 0x000fe20000000000 */
[----:B------:R-:W-:Y:S01]  /*10700*/  ENDCOLLECTIVE ;  /* 0x000000000000791b */ /* 0x000fe20003800000 */
.L_x_3323:
[----:B------:R-:W-:Y:S05]  /*10710*/  BSYNC B0 ;  /* 0x0000000000007941 */ /* 0x000fea0003800000 */
.L_x_3322:
[----:B------:R-:W-:Y:S05]  /*10720*/  BRA `(.L_x_3324) ;  /* 0xffffffcc00987947 */ /* 0x000fea000383ffff */
.L_x_3271:
[----:B------:R-:W-:Y:S01]  /*10730*/  BSSY B0, `(.L_x_3325) ;  /* 0x0000005000007945 */ /* 0x000fe20003800000 */
[----:B------:R-:W-:-:S07]  /*10740*/  MOV R15, 0xffffffff ;  /* 0xffffffff000f7802 */ /* 0x000fce0000000f00 */
[----:B------:R-:W-:Y:S05]  /*10750*/  WARPSYNC.COLLECTIVE R15, `(.L_x_3326) ;  /* 0x000000000f087348 */ /* 0x000fea0003c00000 */
[----:B------:R-:W-:Y:S01]  /*10760*/  NOP ;  /* 0x0000000000007918 */ /* 0x000fe20000000000 */
[----:B------:R-:W-:Y:S01]  /*10770*/  ENDCOLLECTIVE ;  /* 0x000000000000791b */ /* 0x000fe20003800000 */
.L_x_3326:
[----:B------:R-:W-:Y:S05]  /*10780*/  BSYNC B0 ;  /* 0x0000000000007941 */ /* 0x000fea0003800000 */
.L_x_3325:
[----:B------:R-:W-:Y:S05]  /*10790*/  BRA `(.L_x_3327) ;  /* 0xffffffd000d47947 */ /* 0x000fea000383ffff */
.L_x_3291:
[----:B-1----:R1:W2:Y:S02]  /*107a0*/  SYNCS.PHASECHK.TRANS64.TRYWAIT P0, [R15+URZ+0x26820], R2 ;  /* 0x026820020f0075a7 */ /* 0x0022a4000800017f */
[----:B--2---:R-:W-:Y:S05]  /*107b0*/  @!P0 NANOSLEEP.SYNCS 0x989680 ;  /* 0x009896800000895d */ /* 0x004fea0003900000 */
[----:B------:R-:W2:Y:S02]  /*107c0*/  @!P0 SYNCS.PHASECHK.TRANS64 P0, [R15+URZ+0x26820], R2 ;  /* 0x026820020f0085a7 */ /* 0x000ea4000800007f */
[----:B--2---:R-:W-:Y:S05]  /*107d0*/  @!P0 BRA `(.L_x_3291) ;  /* 0xfffffffc00f08947 */ /* 0x004fea000383ffff */
[----:B------:R-:W-:Y:S05]  /*107e0*/  BRA `(.L_x_3328) ;  /* 0xffffffe000c87947 */ /* 0x000fea000383ffff */
.L_x_3295:
[----:B---3--:R3:W4:Y:S02]  /*107f0*/  SYNCS.PHASECHK.TRANS64.TRYWAIT P1, [R15+URZ+0x26840], R17 ;  /* 0x026840110f0075a7 */ /* 0x008724000802017f */
[----:B----4-:R-:W-:Y:S05]  /*10800*/  @!P1 NANOSLEEP.SYNCS 0x989680 ;  /* 0x009896800000995d */ /* 0x010fea0003900000 */
[----:B------:R-:W4:Y:S02]  /*10810*/  @!P1 SYNCS.PHASECHK.TRANS64 P1, [R15+URZ+0x26840], R17 ;  /* 0x026840110f0095a7 */ /* 0x000f24000802007f */
[----:B----4-:R-:W-:Y:S05]  /*10820*/  @!P1 BRA `(.L_x_3295) ;  /* 0xfffffffc00f09947 */ /* 0x010fea000383ffff */
[----:B------:R-:W-:Y:S05]  /*10830*/  BRA `(.L_x_3329) ;  /* 0xffffffe8001c7947 */ /* 0x000fea000383ffff */
.L_x_3297:
[----:B-1----:R1:W2:Y:S02]  /*10840*/  SYNCS.PHASECHK.TRANS64.TRYWAIT P1, [R15+URZ+0x26828], R17 ;  /* 0x026828110f0075a7 */ /* 0x0022a4000802017f */
[----:B--2---:R-:W-:Y:S05]  /*10850*/  @!P1 NANOSLEEP.SYNCS 0x989680 ;  /* 0x009896800000995d */ /* 0x004fea0003900000 */
[----:B------:R-:W2:Y:S02]  /*10860*/  @!P1 SYNCS.PHASECHK.TRANS64 P1, [R15+URZ+0x26828], R17 ;  /* 0x026828110f0095a7 */ /* 0x000ea4000802007f */
[----:B--2---:R-:W-:Y:S05]  /*10870*/  @!P1 BRA `(.L_x_3297) ;  /* 0xfffffffc00f09947 */ /* 0x004fea000383ffff */
[----:B------:R-:W-:Y:S05]  /*10880*/  BRA `(.L_x_3330) ;  /* 0xffffffe800a07947 */ /* 0x000fea000383ffff */
.L_x_3299:
[----:B--2---:R2:W4:Y:S02]  /*10890*/  SYNCS.PHASECHK.TRANS64.TRYWAIT P1, [R15+URZ+0x26848], R17 ;  /* 0x026848110f0075a7 */ /* 0x004524000802017f */
[----:B----4-:R-:W-:Y:S05]  /*108a0*/  @!P1 NANOSLEEP.SYNCS 0x989680 ;  /* 0x009896800000995d */ /* 0x010fea0003900000 */
[----:B------:R-:W4:Y:S02]  /*108b0*/  @!P1 SYNCS.PHASECHK.TRANS64 P1, [R15+URZ+0x26848], R17 ;  /* 0x026848110f0095a7 */ /* 0x000f24000802007f */
[----:B----4-:R-:W-:Y:S05]  /*108c0*/  @!P1 BRA `(.L_x_3299) ;  /* 0xfffffffc00f09947 */ /* 0x010fea000383ffff */
[----:B------:R-:W-:Y:S05]  /*108d0*/  BRA `(.L_x_3331) ;  /* 0xffffffec00247947 */ /* 0x000fea000383ffff */
.L_x_3301:
[----:B------:R-:W-:-:S07]  /*108e0*/  SHF.L.U32 R4, R10, 0x1f, RZ ;  /* 0x0000001f0a047819 */ /* 0x000fce00000006ff */
.L_x_3332:
[----:B----4-:R4:W1:Y:S02]  /*108f0*/  SYNCS.PHASECHK.TRANS64.TRYWAIT P1, [R15+URZ+0x26820], R4 ;  /* 0x026820040f0075a7 */ /* 0x010864000802017f */
[----:B-1----:R-:W-:Y:S05]  /*10900*/  @!P1 NANOSLEEP.SYNCS 0x989680 ;  /* 0x009896800000995d */ /* 0x002fea0003900000 */
[----:B------:R-:W1:Y:S02]  /*10910*/  @!P1 SYNCS.PHASECHK.TRANS64 P1, [R15+URZ+0x26820], R4 ;  /* 0x026820040f0095a7 */ /* 0x000e64000802007f */
[----:B-1----:R-:W-:Y:S05]  /*10920*/  @!P1 BRA `(.L_x_3332) ;  /* 0xfffffffc00f09947 */ /* 0x002fea000383ffff */
[----:B------:R-:W-:Y:S05]  /*10930*/  BRA `(.L_x_3333) ;  /* 0xffffffec008c7947 */ /* 0x000fea000383ffff */
.L_x_3304:
[----:B-1----:R1:W4:Y:S02]  /*10940*/  SYNCS.PHASECHK.TRANS64.TRYWAIT P1, [R15+URZ+0x26840], R12 ;  /* 0x0268400c0f0075a7 */ /* 0x002324000802017f */
[----:B----4-:R-:W-:Y:S05]  /*10950*/  @!P1 NANOSLEEP.SYNCS 0x989680 ;  /* 0x009896800000995d */ /* 0x010fea0003900000 */
[----:B------:R-:W4:Y:S02]  /*10960*/  @!P1 SYNCS.PHASECHK.TRANS64 P1, [R15+URZ+0x26840], R12 ;  /* 0x0268400c0f0095a7 */ /* 0x000f24000802007f */
[----:B----4-:R-:W-:Y:S05]  /*10970*/  @!P1 BRA `(.L_x_3304) ;  /* 0xfffffffc00f09947 */ /* 0x010fea000383ffff */
[----:B------:R-:W-:Y:S05]  /*10980*/  BRA `(.L_x_3334) ;  /* 0xfffffff000287947 */ /* 0x000fea000383ffff */
.L_x_3306:
[----:B--2---:R2:W4:Y:S02]  /*10990*/  SYNCS.PHASECHK.TRANS64.TRYWAIT P1, [R15+URZ+0x26828], R12 ;  /* 0x0268280c0f0075a7 */ /* 0x004524000802017f */
[----:B----4-:R-:W-:Y:S05]  /*109a0*/  @!P1 NANOSLEEP.SYNCS 0x989680 ;  /* 0x009896800000995d */ /* 0x010fea0003900000 */
[----:B------:R-:W4:Y:S02]  /*109b0*/  @!P1 SYNCS.PHASECHK.TRANS64 P1, [R15+URZ+0x26828], R12 ;  /* 0x0268280c0f0095a7 */ /* 0x000f24000802007f */
[----:B----4-:R-:W-:Y:S05]  /*109c0*/  @!P1 BRA `(.L_x_3306) ;  /* 0xfffffffc00f09947 */ /* 0x010fea000383ffff */
[----:B------:R-:W-:Y:S05]  /*109d0*/  BRA `(.L_x_3335) ;  /* 0xfffffff000a07947 */ /* 0x000fea000383ffff */
.L_x_3308:
[----:B--2---:R2:W4:Y:S02]  /*109e0*/  SYNCS.PHASECHK.TRANS64.TRYWAIT P0, [R3+URZ+0x26840], R0 ;  /* 0x02684000030075a7 */ /* 0x004524000800017f */
[----:B----4-:R-:W-:Y:S05]  /*109f0*/  @!P0 NANOSLEEP.SYNCS 0x989680 ;  /* 0x009896800000895d */ /* 0x010fea0003900000 */
[----:B------:R-:W4:Y:S02]  /*10a00*/  @!P0 SYNCS.PHASECHK.TRANS64 P0, [R3+URZ+0x26840], R0 ;  /* 0x02684000030085a7 */ /* 0x000f24000800007f */
[----:B----4-:R-:W-:Y:S05]  /*10a10*/  @!P0 BRA `(.L_x_3308) ;  /* 0xfffffffc00f08947 */ /* 0x010fea000383ffff */
[----:B------:R-:W-:Y:S05]  /*10a20*/  BRA `(.L_x_3336) ;  /* 0xfffffff400407947 */ /* 0x000fea000383ffff */
.L_x_3310:
[----:B------:R-:W-:Y:S01]  /*10a30*/  BSSY B0, `(.L_x_3337) ;  /* 0x0000006000007945 */ /* 0x000fe20003800000 */
[----:B------:R-:W-:-:S07]  /*10a40*/  IMAD.MOV.U32 R15, RZ, RZ, -0x1 ;  /* 0xffffffffff0f7424 */ /* 0x000fce00078e00ff */
[----:B------:R-:W-:Y:S05]  /*10a50*/  WARPSYNC.COLLECTIVE R15, `(.L_x_3338) ;  /* 0x000000000f0c7348 */ /* 0x000fea0003c00000 */
[----:B------:R-:W-:Y:S02]  /*10a60*/  ELECT P6, UR62, PT ;  /* 0x00000000003e782f */ /* 0x000fe400038c0000 */
[----:B------:R-:W-:Y:S01]  /*10a70*/  MOV R14, UR62 ;  /* 0x0000003e000e7c02 */ /* 0x000fe20008000f00 */
[----:B------:R-:W-:Y:S10]  /*10a80*/  ENDCOLLECTIVE ;  /* 0x000000000000791b */ /* 0x000ff40003800000 */
.L_x_3338:
[----:B------:R-:W-:Y:S05]  /*10a90*/  BSYNC B0 ;  /* 0x0000000000007941 */ /* 0x000fea0003800000 */
.L_x_3337:
[----:B------:R-:W-:Y:S05]  /*10aa0*/  BRA `(.L_x_3339) ;  /* 0xfffffff400d87947 */ /* 0x000fea000383ffff */
.L_x_3312:
[----:B-1----:R1:W2:Y:S02]  /*10ab0*/  SYNCS.PHASECHK.TRANS64.TRYWAIT P0, [R7+URZ], R4 ;  /* 0x00000004070075a7 */ /* 0x0022a4000800017f */
[----:B--2---:R-:W-:Y:S05]  /*10ac0*/  @!P0 NANOSLEEP.SYNCS 0x989680 ;  /* 0x009896800000895d */ /* 0x004fea0003900000 */
[----:B------:R-:W2:Y:S02]  /*10ad0*/  @!P0 SYNCS.PHASECHK.TRANS64 P0, [R7+URZ], R4 ;  /* 0x00000004070085a7 */ /* 0x000ea4000800007f */
[----:B--2---:R-:W-:Y:S05]  /*10ae0*/  @!P0 BRA `(.L_x_3312) ;  /* 0xfffffffc00f08947 */ /* 0x004fea000383ffff */
[----:B------:R-:W-:Y:S05]  /*10af0*/  BRA `(.L_x_3340) ;  /* 0xfffffff800187947 */ /* 0x000fea000383ffff */
.L_x_3313:
[----:B--2---:R2:W3:Y:S02]  /*10b00*/  SYNCS.PHASECHK.TRANS64.TRYWAIT P0, [R3+URZ], R0 ;  /* 0x00000000030075a7 */ /* 0x0044e4000800017f */
[----:B---3--:R-:W-:Y:S05]  /*10b10*/  @!P0 NANOSLEEP.SYNCS 0x989680 ;  /* 0x009896800000895d */ /* 0x008fea0003900000 */
[----:B------:R-:W3:Y:S02]  /*10b20*/  @!P0 SYNCS.PHASECHK.TRANS64 P0, [R3+URZ], R0 ;  /* 0x00000000030085a7 */ /* 0x000ee4000800007f */
[----:B---3--:R-:W-:Y:S05]  /*10b30*/  @!P0 BRA `(.L_x_3313) ;  /* 0xfffffffc00f08947 */ /* 0x008fea000383ffff */
[----:B------:R-:W-:Y:S05]  /*10b40*/  BRA `(.L_x_3341) ;  /* 0xfffffff8000c7947 */ /* 0x000fea000383ffff */
.L_x_3315:
[----:B--2---:R2:W3:Y:S02]  /*10b50*/  SYNCS.PHASECHK.TRANS64.TRYWAIT P0, [R5+URZ], R4 ;  /* 0x00000004050075a7 */ /* 0x0044e4000800017f */
[----:B---3--:R-:W-:Y:S05]  /*10b60*/  @!P0 NANOSLEEP.SYNCS 0x989680 ;  /* 0x009896800000895d */ /* 0x008fea0003900000 */
[----:B------:R-:W3:Y:S02]  /*10b70*/  @!P0 SYNCS.PHASECHK.TRANS64 P0, [R5+URZ], R4 ;  /* 0x00000004050085a7 */ /* 0x000ee4000800007f */
[----:B---3--:R-:W-:Y:S05]  /*10b80*/  @!P0 BRA `(.L_x_3315) ;  /* 0xfffffffc00f08947 */ /* 0x008fea000383ffff */
[----:B------:R-:W-:Y:S05]  /*10b90*/  BRA `(.L_x_3342) ;  /* 0xfffffff800107947 */ /* 0x000fea000383ffff */
.L_x_3343:
        /* <DEDUP_REMOVED lines=14> */
.L_x_7396:


//--------------------- .text._ZN7cutlass13device_kernelIN5flash11enable_sm90INS1_16FlashAttnBwdSm90INS1_25CollectiveMainloopBwdSm90ILi2ELi2ELi2EN4cute5tupleIJNS5_1CILi1EEES8_S8_EEENS6_IJNS7_ILi96EEENS7_ILi128EEENS7_ILi64EEEEEENS_10bfloat16_tEfNS_4arch4Sm90ELb1ELb0ELb1ELb1ELb0ELb1ELb0ELb1ELi2ELi1ELi2ELi2ELb0EEENS1_24CollectiveEpilogueBwdGQAISD_fSG_Li256ELb1ELb0EEENS1_25SingleTileBwdLPTSchedulerILb1ELi128ELb0EEEEEEEEEvNT_6ParamsE --------------------------
	.section	.text._ZN7cutlass13device_kernelIN5flash11enable_sm90INS1_16FlashAttnBwdSm90INS1_25CollectiveMainloopBwdSm90ILi2ELi2ELi2EN4cute5tupleIJNS5_1CILi1EEES8_S8_EEENS6_IJNS7_ILi96EEENS7_ILi128EEENS7_ILi64EEEEEENS_10bfloat16_tEfNS_4arch4Sm90ELb1ELb0ELb1ELb1ELb0ELb1ELb0ELb1ELi2ELi1ELi2ELi2ELb0EEENS1_24CollectiveEpilogueBwdGQAISD_fSG_Li256ELb1ELb0EEENS1_25SingleTileBwdLPTSchedulerILb1ELi128ELb0EEEEEEEEEvNT_6ParamsE,"ax",@progbits
	.align	128
.text._ZN7cutlass13device_kernelIN5flash11enable_sm90INS1_16FlashAttnBwdSm90INS1_25CollectiveMainloopBwdSm90ILi2ELi2ELi2EN4cute5tupleIJNS5_1CILi1EEES8_S8_EEENS6_IJNS7_ILi96EEENS7_ILi128EEENS7_ILi64EEEEEENS_10bfloat16_tEfNS_4arch4Sm90ELb1ELb0ELb1ELb1ELb0ELb1ELb0ELb1ELi2ELi1ELi2ELi2ELb0EEENS1_24CollectiveEpilogueBwdGQAISD_fSG_Li256ELb1ELb0EEENS1_25SingleTileBwdLPTSchedulerILb1ELi128ELb0EEEEEEEEEvNT_6ParamsE:
        .type           _ZN7cutlass13device_kernelIN5flash11enable_sm90INS1_16FlashAttnBwdSm90INS1_25CollectiveMainloopBwdSm90ILi2ELi2ELi2EN4cute5tupleIJNS5_1CILi1EEES8_S8_EEENS6_IJNS7_ILi96EEENS7_ILi128EEENS7_ILi64EEEEEENS_10bfloat16_tEfNS_4arch4Sm90ELb1ELb0ELb1ELb1ELb0ELb1ELb0ELb1ELi2ELi1ELi2ELi2ELb0EEENS1_24CollectiveEpilogueBwdGQAISD_fSG_Li256ELb1ELb0EEENS1_25SingleTileBwdLPTSchedulerILb1ELi128ELb0EEEEEEEEEvNT_6ParamsE,@function
        .size           _ZN7cutlass13device_kernelIN5flash11enable_sm90INS1_16FlashAttnBwdSm90INS1_25CollectiveMainloopBwdSm90ILi2ELi2ELi2EN4cute5tupleIJNS5_1CILi1EEES8_S8_EEENS6_IJNS7_ILi96EEENS7_ILi128EEENS7_ILi64EEEEEENS_10bfloat16_tEfNS_4arch4Sm90ELb1ELb0ELb1ELb1ELb0ELb1ELb0ELb1ELi2ELi1ELi2ELi2ELb0EEENS1_24CollectiveEpilogueBwdGQAISD_fSG_Li256ELb1ELb0EEENS1_25SingleTileBwdLPTSchedulerILb1ELi128ELb0EEEEEEEEEvNT_6ParamsE,(.L_x_7397 - _ZN7cutlass13device_kernelIN5flash11enable_sm90INS1_16FlashAttnBwdSm90INS1_25CollectiveMainloopBwdSm90ILi2ELi2ELi2EN4cute5tupleIJNS5_1CILi1EEES8_S8_EEENS6_IJNS7_ILi96EEENS7_ILi128EEENS7_ILi64EEEEEENS_10bfloat16_tEfNS_4arch4Sm90ELb1ELb0ELb1ELb1ELb0ELb1ELb0ELb1ELi2ELi1ELi2ELi2ELb0EEENS1_24CollectiveEpilogueBwdGQAISD_fSG_Li256ELb1ELb0EEENS1_25SingleTileBwdLPTSchedulerILb1ELi128ELb0EEEEEEEEEvNT_6ParamsE)
        .other          _ZN7cutlass13device_kernelIN5flash11enable_sm90INS1_16FlashAttnBwdSm90INS1_25CollectiveMainloopBwdSm90ILi2ELi2ELi2EN4cute5tupleIJNS5_1CILi1EEES8_S8_EEENS6_IJNS7_ILi96EEENS7_ILi128EEENS7_ILi64EEEEEENS_10bfloat16_tEfNS_4arch4Sm90ELb1ELb0ELb1ELb1ELb0ELb1ELb0ELb1ELi2ELi1ELi2ELi2ELb0EEENS1_24CollectiveEpilogueBwdGQAISD_fSG_Li256ELb1ELb0EEENS1_25SingleTileBwdLPTSchedulerILb1ELi128ELb0EEEEEEEEEvNT_6ParamsE,@"STO_CUDA_ENTRY STV_DEFAULT"
_ZN7cutlass13device_kernelIN5flash11enable_sm90INS1_16FlashAttnBwdSm90INS1_25CollectiveMainloopBwdSm90ILi2ELi2ELi2EN4cute5tupleIJNS5_1CILi1EEES8_S8_EEENS6_IJNS7_ILi96EEENS7_ILi128EEENS7_ILi64EEEEEENS_10bfloat16_tEfNS_4arch4Sm90ELb1ELb0ELb1ELb1ELb0ELb1ELb0ELb1ELi2ELi1ELi2ELi2ELb0EEENS1_24CollectiveEpilogueBwdGQAISD_fSG_Li256ELb1ELb0EEENS1_25SingleTileBwdLPTSchedulerILb1ELi128ELb0EEEEEEEEEvNT_6ParamsE:
        /* <DEDUP_REMOVED lines=23> */
.L_x_3345:
[----:B------:R-:W-:Y:S05]  /*0170*/  BSYNC B0 ;  /* 0x0000000000007941 */ /* 0x000fea0003800000 */
.L_x_3344:
        /* <DEDUP_REMOVED lines=34> */
.L_x_3346:
        /* <DEDUP_REMOVED lines=22> */
.L_x_3347:
        /* <DEDUP_REMOVED lines=9> */
.L_x_3350:
        /* <DEDUP_REMOVED lines=24> */
[----:B------:R-:W1:Y:S01]  /*0710*/  LDC R2, c[0x0][0x8e4] ;  /* 0x00023900ff027b82 */ /* 0x000e620000000800 */
[----:B------:R-:W-:Y:S02]  /*0720*/  MOV R3, UR4 ;  /* 0x0000000400037c02 */ /* 0x000fe40008000f00 */
[----:B-1----:R-:W-:-:S13]  /*0730*/  ISETP.NE.AND P0, PT, R2, 0x1, PT ;  /* 0x000000010200780c */ /* 0x002fda0003f05270 */
[----:B------:R-:W1:Y:S02]  /*0740*/  @P0 LDC.64 R4, c[0x0][0x8e8] ;  /* 0x00023a00ff040b82 */ /* 0x000e640000000a00 */
[----:B-1----:R-:W-:-:S05]  /*0750*/  @P0 IMAD.HI.U32 R0, R4, UR4, RZ ;  /* 0x0000000404000c27 */ /* 0x002fca000f8e00ff */
[----:B------:R-:W-:-:S05]  /*0760*/  @P0 SHF.R.U32.HI R3, RZ, R5, R0 ;  /* 0x00000005ff030219 */ /* 0x000fca0000011600 */
[----:B------:R1:W-:Y:S01]  /*0770*/  STL [R1+0x30], R3 ;  /* 0x0000300301007387 */ /* 0x0003e20000100800 */
[----:B------:R-:W-:Y:S01]  /*0780*/  IMAD R0, R3, R2, RZ ;  /* 0x0000000203007224 */ /* 0x000fe200078e02ff */
[----:B------:R-:W-:Y:S06]  /*0790*/  BRA `(.L_x_3352) ;  /* 0x0000000000207947 */ /* 0x000fec0003800000 */
.L_x_3351:
        /* <DEDUP_REMOVED lines=8> */
.L_x_3352:
[----:B------:R-:W3:Y:S01]  /*0820*/  LDC R2, c[0x0][0x8c0] ;  /* 0x00023000ff027b82 */ /* 0x000ee20000000800 */
[----:B------:R-:W-:Y:S01]  /*0830*/  IADD3 R0, -R0, UR4, RZ ;  /* 0x0000000400007c10 */ /* 0x000fe2000fffe1ff */
[----:B------:R-:W-:Y:S02]  /*0840*/  ULDC.64 UR4, c[0x0][0x900] ;  /* 0x0002400000047ab9 */ /* 0x000fe40000000a00 */
[----:B------:R-:W-:-:S04]  /*0850*/  ISETP.NE.U32.AND P0, PT, RZ, UR4, PT ;  /* 0x00000004ff007c0c */ /* 0x000fc8000bf05070 */
[----:B------:R-:W4:Y:S01]  /*0860*/  LDC R5, c[0x0][0x8cc] ;  /* 0x00023300ff057b82 */ /* 0x000f220000000800 */
[----:B------:R-:W-:Y:S02]  /*0870*/  ISETP.NE.AND.EX P0, PT, RZ, UR5, PT, P0 ;  /* 0x00000005ff007c0c */ /* 0x000fe4000bf05300 */
[----:B---3--:R-:W-:Y:S01]  /*0880*/  ISETP.NE.AND P1, PT, R2, 0x1, PT ;  /* 0x000000010200780c */ /* 0x008fe20003f25270 */
[----:B----4-:R-:W-:-:S04]  /*0890*/  IMAD R4, R5, UR6, R0 ;  /* 0x0000000605047c24 */ /* 0x010fc8000f8e0200 */
[----:B------:R-:W-:-:S08]  /*08a0*/  IMAD.MOV.U32 R5, RZ, RZ, R4 ;  /* 0x000000ffff057224 */ /* 0x000fd000078e0004 */
[----:B-12---:R-:W1:Y:S08]  /*08b0*/  @P1 LDC R3, c[0x0][0x8c4] ;  /* 0x00023100ff031b82 */ /* 0x006e700000000800 */
[----:B------:R-:W2:Y:S01]  /*08c0*/  @P1 LDC R7, c[0x0][0x8c8] ;  /* 0x00023200ff071b82 */ /* 0x000ea20000000800 */
[----:B-1----:R-:W-:-:S05]  /*08d0*/  @P1 IMAD.HI.U32 R0, R4, R3, RZ ;  /* 0x0000000304001227 */ /* 0x002fca00078e00ff */
[----:B--2---:R-:W-:-:S05]  /*08e0*/  @P1 SHF.R.U32.HI R5, RZ, R7, R0 ;  /* 0x00000007ff051219 */ /* 0x004fca0000011600 */
[----:B------:R-:W-:-:S04]  /*08f0*/  IMAD.MOV R3, RZ, RZ, -R5 ;  /* 0x000000ffff037224 */ /* 0x000fc800078e0a05 */
[----:B------:R-:W-:-:S05]  /*0900*/  IMAD R0, R2, R3, R4 ;  /* 0x0000000302007224 */ /* 0x000fca00078e0204 */
[----:B------:R1:W-:Y:S01]  /*0910*/  STL [R1+0x38], R0 ;  /* 0x0000380001007387 */ /* 0x0003e20000100800 */
[----:B------:R-:W-:Y:S05]  /*0920*/  @!P0 BRA `(.L_x_3353) ;  /* 0x0000000000108947 */ /* 0x000fea0003800000 */
[----:B------:R-:W2:Y:S02]  /*0930*/  LDC.64 R2, c[0x0][0x900] ;  /* 0x00024000ff027b82 */ /* 0x000ea40000000a00 */
[----:B--2---:R-:W-:-:S05]  /*0940*/  IMAD.WIDE R2, R5, 0x4, R2 ;  /* 0x0000000405027825 */ /* 0x004fca00078e0202 */
[----:B-1----:R2:W5:Y:S01]  /*0950*/  LDG.E R0, desc[UR36][R2.64] ;  /* 0x0000002402007981 */ /* 0x002562000c1e1900 */
[----:B------:R-:W-:Y:S05]  /*0960*/  BRA `(.L_x_3354) ;  /* 0x00000000002c7947 */ /* 0x000fea0003800000 */
.L_x_3353:
[----:B------:R-:W-:Y:S02]  /*0970*/  ULDC.64 UR4, c[0x0][0x8f8] ;  /* 0x00023e0000047ab9 */ /* 0x000fe40000000a00 */
[----:B------:R-:W-:-:S04]  /*0980*/  ISETP.NE.U32.AND P0, PT, RZ, UR4, PT ;  /* 0x00000004ff007c0c */ /* 0x000fc8000bf05070 */
[----:B------:R-:W-:-:S13]  /*0990*/  ISETP.NE.AND.EX P0, PT, RZ, UR5, PT, P0 ;  /* 0x00000005ff007c0c */ /* 0x000fda000bf05300 */
[----:B------:R-:W-:Y:S05]  /*09a0*/  @!P0 BRA `(.L_x_3355) ;  /* 0x0000000000188947 */ /* 0x000fea0003800000 */
[----:B------:R-:W2:Y:S02]  /*09b0*/  LDC.64 R2, c[0x0][0x8f8] ;  /* 0x00023e00ff027b82 */ /* 0x000ea40000000a00 */
[----:B--2---:R-:W-:-:S05]  /*09c0*/  IMAD.WIDE R2, R5, 0x4, R2 ;  /* 0x0000000405027825 */ /* 0x004fca00078e0202 */
[----:B-1----:R-:W2:Y:S04]  /*09d0*/  LDG.E R0, desc[UR36][R2.64] ;  /* 0x0000002402007981 */ /* 0x002ea8000c1e1900 */
[----:B------:R-:W2:Y:S02]  /*09e0*/  LDG.E R7, desc[UR36][R2.64+0x4] ;  /* 0x0000042402077981 */ /* 0x000ea4000c1e1900 */
[----:B--2---:R-:W-:Y:S01]  /*09f0*/  IADD3 R0, -R0, R7, RZ ;  /* 0x0000000700007210 */ /* 0x004fe20007ffe1ff */
[----:B------:R-:W-:Y:S06]  /*0a00*/  BRA `(.L_x_3354) ;  /* 0x0000000000047947 */ /* 0x000fec0003800000 */
.L_x_3355:
[----:B-1----:R-:W1:Y:S02]  /*0a10*/  LDC R0, c[0x0][0x8f4] ;  /* 0x00023d00ff007b82 */ /* 0x002e640000000800 */
.L_x_3354:
[----:B------:R-:W3:Y:S01]  /*0a20*/  LDL R4, [R1+0x30] ;  /* 0x0000300001047983 */ /* 0x000ee20000100800 */
[----:B-1---5:R-:W-:-:S05]  /*0a30*/  VIADD R0, R0, 0x7f ;  /* 0x0000007f00007836 */ /* 0x022fca0000000000 */
[----:B--2---:R-:W-:-:S04]  /*0a40*/  SHF.R.S32.HI R3, RZ, 0x1f, R0 ;  /* 0x0000001fff037819 */ /* 0x004fc80000011400 */
[----:B------:R-:W-:-:S04]  /*0a50*/  LEA.HI R3, R3, R0, RZ, 0x7 ;  /* 0x0000000003037211 */ /* 0x000fc800078f38ff */
[----:B------:R-:W-:-:S04]  /*0a60*/  SHF.R.S32.HI R3, RZ, 0x7, R3 ;  /* 0x00000007ff037819 */ /* 0x000fc80000011403 */
[----:B---3--:R-:W-:-:S04]  /*0a70*/  ISETP.GE.AND P0, PT, R4, R3, PT ;  /* 0x000000030400720c */ /* 0x008fc80003f06270 */
[----:B------:R-:W-:-:S04]  /*0a80*/  SEL R6, R5, 0xffffffff, !P0 ;  /* 0xffffffff05067807 */ /* 0x000fc80004000000 */
[----:B------:R-:W-:Y:S01]  /*0a90*/  ISETP.GE.AND P0, PT, R6, RZ, PT ;  /* 0x000000ff0600720c */ /* 0x000fe20003f06270 */
[----:B------:R1:W-:-:S12]  /*0aa0*/  STL [R1+0x34], R6 ;  /* 0x0000340601007387 */ /* 0x0003d80000100800 */
[----:B-1----:R-:W-:Y:S05]  /*0ab0*/  @!P0 BRA `(.L_x_3356) ;  /* 0x000000d800748947 */ /* 0x002fea0003800000 */
[----:B------:R-:W1:Y:S01]  /*0ac0*/  LDC R0, c[0x0][0x290] ;  /* 0x0000a400ff007b82 */ /* 0x000e620000000800 */
[----:B------:R-:W2:Y:S01]  /*0ad0*/  S2R R2, SR_TID.X ;  /* 0x0000000000027919 */ /* 0x000ea20000002100 */
[----:B------:R-:W-:Y:S02]  /*0ae0*/  ULDC.64 UR4, c[0x0][0x780] ;  /* 0x0001e00000047ab9 */ /* 0x000fe40000000a00 */
[----:B------:R-:W-:-:S04]  /*0af0*/  ISETP.NE.U32.AND P0, PT, RZ, UR4, PT ;  /* 0x00000004ff007c0c */ /* 0x000fc8000bf05070 */
[----:B------:R-:W-:Y:S01]  /*0b00*/  ISETP.NE.AND.EX P0, PT, RZ, UR5, PT, P0 ;  /* 0x00000005ff007c0c */ /* 0x000fe2000bf05300 */
[----:B-1----:R1:W-:Y:S01]  /*0b10*/  STL [R1+0x10], R0 ;  /* 0x0000100001007387 */ /* 0x0023e20000100800 */
[----:B--2---:R-:W-:-:S11]  /*0b20*/  VIADD R18, R2, 0xffffff80 ;  /* 0xffffff8002127836 */ /* 0x004fd60000000000 */
[----:B------:R-:W-:Y:S05]  /*0b30*/  @!P0 BRA `(.L_x_3357) ;  /* 0x0000000000108947 */ /* 0x000fea0003800000 */
[----:B------:R-:W2:Y:S02]  /*0b40*/  LDC.64 R236, c[0x0][0x780] ;  /* 0x0001e000ffec7b82 */ /* 0x000ea40000000a00 */
[----:B--2---:R-:W-:-:S06]  /*0b50*/  IMAD.WIDE R236, R6, 0x4, R236 ;  /* 0x0000000406ec7825 */ /* 0x004fcc00078e02ec */
[----:B------:R2:W5:Y:S01]  /*0b60*/  LDG.E R236, desc[UR36][R236.64] ;  /* 0x00000024ecec7981 */ /* 0x000562000c1e1900 */
[----:B------:R-:W-:Y:S05]  /*0b70*/  BRA `(.L_x_3358) ;  /* 0x0000000000287947 */ /* 0x000fea0003800000 */
.L_x_3357:
[----:B------:R-:W-:Y:S01]  /*0b80*/  ULDC.64 UR4, c[0x0][0x770] ;  /* 0x0001dc0000047ab9 */ /* 0x000fe20000000a00 */
[----:B------:R-:W3:Y:S01]  /*0b90*/  LDC R236, c[0x0][0x280] ;  /* 0x0000a000ffec7b82 */ /* 0x000ee20000000800 */
[----:B------:R-:W-:-:S04]  /*0ba0*/  ISETP.NE.U32.AND P0, PT, RZ, UR4, PT ;  /* 0x00000004ff007c0c */ /* 0x000fc8000bf05070 */
[----:B------:R-:W-:-:S13]  /*0bb0*/  ISETP.NE.AND.EX P0, PT, RZ, UR5, PT, P0 ;  /* 0x00000005ff007c0c */ /* 0x000fda000bf05300 */
[----:B------:R-:W-:Y:S05]  /*0bc0*/  @!P0 BRA `(.L_x_3358) ;  /* 0x0000000000148947 */ /* 0x000fea0003800000 */
[----:B------:R-:W2:Y:S02]  /*0bd0*/  LDC.64 R2, c[0x0][0x770] ;  /* 0x0001dc00ff027b82 */ /* 0x000ea40000000a00 */
[----:B--2---:R-:W-:-:S05]  /*0be0*/  IMAD.WIDE R2, R6, 0x4, R2 ;  /* 0x0000000406027825 */ /* 0x004fca00078e0202 */
[----:B---3--:R-:W2:Y:S04]  /*0bf0*/  LDG.E R236, desc[UR36][R2.64] ;  /* 0x0000002402ec7981 */ /* 0x008ea8000c1e1900 */
[----:B------:R-:W2:Y:S02]  /*0c00*/  LDG.E R5, desc[UR36][R2.64+0x4] ;  /* 0x0000042402057981 */ /* 0x000ea4000c1e1900 */
[----:B--2---:R-:W-:-:S07]  /*0c10*/  IMAD.IADD R236, R5, 0x1, -R236 ;  /* 0x0000000105ec7824 */ /* 0x004fce00078e0aec */
.L_x_3358:
[----:B------:R-:W-:Y:S02]  /*0c20*/  ULDC.64 UR4, c[0x0][0x788] ;  /* 0x0001e20000047ab9 */ /* 0x000fe40000000a00 */
[----:B------:R-:W-:-:S04]  /*0c30*/  ISETP.NE.U32.AND P0, PT, RZ, UR4, PT ;  /* 0x00000004ff007c0c */ /* 0x000fc8000bf05070 */
[----:B------:R-:W-:-:S13]  /*0c40*/  ISETP.NE.AND.EX P0, PT, RZ, UR5, PT, P0 ;  /* 0x00000005ff007c0c */ /* 0x000fda000bf05300 */
[----:B------:R-:W-:Y:S05]  /*0c50*/  @!P0 BRA `(.L_x_3359) ;  /* 0x0000000000148947 */ /* 0x000fea0003800000 */
[----:B------:R-:W4:Y:S02]  /*0c60*/  LDC.64 R2, c[0x0][0x788] ;  /* 0x0001e200ff027b82 */ /* 0x000f240000000a00 */
[----:B----4-:R-:W-:-:S05]  /*0c70*/  IMAD.WIDE R2, R6, 0x4, R2 ;  /* 0x0000000406027825 */ /* 0x010fca00078e0202 */
[----:B-1----:R-:W4:Y:S04]  /*0c80*/  LDG.E R0, desc[UR36][R2.64] ;  /* 0x0000002402007981 */ /* 0x002f28000c1e1900 */
[----:B----4-:R1:W-:Y:S01]  /*0c90*/  STL [R1+0x10], R0 ;  /* 0x0000100001007387 */ /* 0x0103e20000100800 */
[----:B------:R-:W-:Y:S05]  /*0ca0*/  BRA `(.L_x_3360) ;  /* 0x0000000000287947 */ /* 0x000fea0003800000 */
.L_x_3359:
[----:B------:R-:W-:Y:S02]  /*0cb0*/  ULDC.64 UR4, c[0x0][0x778] ;  /* 0x0001de0000047ab9 */ /* 0x000fe40000000a00 */
[----:B------:R-:W-:-:S04]  /*0cc0*/  ISETP.NE.U32.AND P0, PT, RZ, UR4, PT ;  /* 0x00000004ff007c0c */ /* 0x000fc8000bf05070 */
[----:B------:R-:W-:-:S13]  /*0cd0*/  ISETP.NE.AND.EX P0, PT, RZ, UR5, PT, P0 ;  /* 0x00000005ff007c0c */ /* 0x000fda000bf05300 */
[----:B------:R-:W-:Y:S05]  /*0ce0*/  @!P0 BRA `(.L_x_3360) ;  /* 0x0000000000188947 */ /* 0x000fea0003800000 */
[----:B------:R-:W4:Y:S02]  /*0cf0*/  LDC.64 R2, c[0x0][0x778] ;  /* 0x0001de00ff027b82 */ /* 0x000f240000000a00 */
[----:B----4-:R-:W-:-:S05]  /*0d00*/  IMAD.WIDE R2, R6, 0x4, R2 ;  /* 0x0000000406027825 */ /* 0x010fca00078e0202 */
[----:B-1----:R-:W4:Y:S04]  /*0d10*/  LDG.E R0, desc[UR36][R2.64] ;  /* 0x0000002402007981 */ /* 0x002f28000c1e1900 */
[----:B------:R-:W4:Y:S02]  /*0d20*/  LDG.E R5, desc[UR36][R2.64+0x4] ;  /* 0x0000042402057981 */ /* 0x000f24000c1e1900 */
[----:B----4-:R-:W-:-:S05]  /*0d30*/  IADD3 R0, -R0, R5, RZ ;  /* 0x0000000500007210 */ /* 0x010fca0007ffe1ff */
[----:B------:R4:W-:Y:S02]  /*0d40*/  STL [R1+0x10], R0 ;  /* 0x0000100001007387 */ /* 0x0009e40000100800 */
.L_x_3360:
[----:B-1--4-:R-:W3:Y:S01]  /*0d50*/  LDL R0, [R1+0x10] ;  /* 0x0000100001007983 */ /* 0x012ee20000100800 */
[----:B------:R-:W1:Y:S01]  /*0d60*/  LDC R3, c[0x0][0x74c] ;  /* 0x0001d300ff037b82 */ /* 0x000e620000000800 */
[----:B------:R-:W-:Y:S02]  /*0d70*/  PLOP3.LUT P0, PT, PT, PT, PT, 0x80, 0x0 ;  /* 0x000000000000781c */ /* 0x000fe40003f0f070 */
        /* <DEDUP_REMOVED lines=32> */
[----:B---3-5:R-:W-:-:S04]  /*0f80*/  IMAD.IADD R0, R236, 0x1, -R0 ;  /* 0x00000001ec007824 */ /* 0x028fc800078e0a00 */
[----:B------:R-:W-:Y:S02]  /*0f90*/  IMAD R2, R4, 0x80, R0 ;  /* 0x0000008004027824 */ /* 0x000fe400078e0200 */
[----:B------:R-:W-:-:S03]  /*0fa0*/  VIADD R0, R236, 0x5f ;  /* 0x0000005fec007836 */ /* 0x000fc60000000000 */
[----:B-1----:R-:W-:Y:S01]  /*0fb0*/  IADD3 R2, R2, -R3, RZ ;  /* 0x8000000302027210 */ /* 0x002fe20007ffe0ff */
        /* <DEDUP_REMOVED lines=10> */
[----:B------:R-:W-:-:S04]  /*1060*/  MOV R0, RZ ;  /* 0x000000ff00007202 */ /* 0x000fc80000000f00 */
[----:B------:R-:W-:-:S13]  /*1070*/  LOP3.LUT P0, RZ, R0, 0x3ff, RZ, 0xc0, !PT ;  /* 0x000003ff00ff7812 */ /* 0x000fda000780c0ff */
[----:B------:R-:W-:Y:S05]  /*1080*/  @!P0 BRA `(.L_x_3362) ;  /* 0x00000000007c8947 */ /* 0x000fea0003800000 */
[----:B------:R-:W-:Y:S01]  /*1090*/  MOV R2, 0x0 ;  /* 0x0000000000027802 */ /* 0x000fe20000000f00 */
[----:B------:R-:W-:Y:S01]  /*10a0*/  ULDC.64 UR4, c[0x4][0x90] ;  /* 0x0100240000047ab9 */ /* 0x000fe20000000a00 */
[----:B------:R-:W-:Y:S01]  /*10b0*/  ULDC.64 UR6, c[0x4][0x28] ;  /* 0x01000a0000067ab9 */ /* 0x000fe20000000a00 */
[----:B------:R-:W-:Y:S01]  /*10c0*/  IMAD.U32 R4, RZ, RZ, UR4 ;  /* 0x00000004ff047e24 */ /* 0x000fe2000f8e00ff */
[----:B------:R1:W3:Y:S01]  /*10d0*/  LDC.64 R14, c[0x4][R2] ;  /* 0x01000000020e7b82 */ /* 0x0002e20000000a00 */
        /* <DEDUP_REMOVED lines=10> */
[----:B--23--:R-:W-:Y:S05]  /*1180*/  CALL.ABS.NOINC R14 ;  /* 0x000000000e007343 */ /* 0x00cfea0003c00000 */
.L_x_3363:
        /* <DEDUP_REMOVED lines=15> */
.L_x_3362:
        /* <DEDUP_REMOVED lines=21> */
[----:B--23--:R-:W-:Y:S05]  /*13d0*/  CALL.ABS.NOINC R14 ;  /* 0x000000000e007343 */ /* 0x00cfea0003c00000 */
.L_x_3365:
        /* <DEDUP_REMOVED lines=15> */
.L_x_3364:
[----:B------:R-:W-:Y:S01]  /*14d0*/  SHF.R.S32.HI R7, RZ, 0x1f, R18 ;  /* 0x0000001fff077819 */ /* 0x000fe20000011412 */
[----:B------:R-:W-:-:S03]  /*14e0*/  UMOV UR4, 0xffffffff ;  /* 0xffffffff00047882 */ /* 0x000fc60000000000 */
[----:B------:R-:W-:-:S04]  /*14f0*/  LEA.HI R0, R7, R18, RZ, 0x7 ;  /* 0x0000001207007211 */ /* 0x000fc800078f38ff */
[----:B------:R-:W-:Y:S01]  /*1500*/  SHF.R.S32.HI R13, RZ, 0x7, R0 ;  /* 0x00000007ff0d7819 */ /* 0x000fe20000011400 */
[----:B------:R-:W-:Y:S06]  /*1510*/  BRA.DIV UR4, `(.L_x_3366) ;  /* 0x000000ce04e47947 */ /* 0x000fec000b800000 */
[----:B------:R1:W3:Y:S02]  /*1520*/  SHFL.IDX PT, R14, R13, RZ, 0x1f ;  /* 0x00001fff0d0e7589 */ /* 0x0002e400000e0000 */
.L_x_3464:
[----:B------:R-:W-:Y:S02]  /*1530*/  SHF.L.U32 R2, RZ, 0x1f, RZ ;  /* 0x0000001fff027819 */ /* 0x000fe400000006ff */
[CC--:B------:R-:W-:Y:S02]  /*1540*/  LEA.HI R8, R7.reuse, R18.reuse, RZ, 0x5 ;  /* 0x0000001207087211 */ /* 0x0c0fe400078f28ff */
[----:B------:R-:W4:Y:S01]  /*1550*/  SYNCS.PHASECHK.TRANS64.TRYWAIT P0, [R17+URZ+0x26800], R2 ;  /* 0x02680002110075a7 */ /* 0x000f22000800017f */
[----:B------:R-:W-:Y:S01]  /*1560*/  LEA.HI R5, R7, R18, RZ, 0x4 ;  /* 0x0000001207057211 */ /* 0x000fe200078f20ff */
[----:B----4-:R-:W-:Y:S06]  /*1570*/  @P0 BRA `(.L_x_3367) ;  /* 0x0000000000080947 */ /* 0x010fec0003800000 */
[----:B------:R-:W4:Y:S02]  /*1580*/  SYNCS.PHASECHK.TRANS64.TRYWAIT P0, [R17+URZ+0x26800], R2 ;  /* 0x02680002110075a7 */ /* 0x000f24000800017f */
[----:B----4-:R-:W-:Y:S05]  /*1590*/  @!P0 BRA `(.L_x_3368) ;  /* 0x000000cc00e08947 */ /* 0x010fea0003800000 */
.L_x_3367:
[----:B------:R-:W5:Y:S04]  /*15a0*/  LDL R12, [R1+0x10] ;  /* 0x00001000010c7983 */ /* 0x000f680000100800 */
[----:B------:R-:W2:Y:S01]  /*15b0*/  LDL R11, [R1+0x30] ;  /* 0x00003000010b7983 */ /* 0x000ea20000100800 */
[----:B----4-:R-:W-:Y:S01]  /*15c0*/  SHF.R.S32.HI R2, RZ, 0x5, R8 ;  /* 0x00000005ff027819 */ /* 0x010fe20000011408 */
[----:B------:R-:W-:Y:S01]  /*15d0*/  IMAD.SHL.U32 R3, R18, 0x40, RZ ;  /* 0x0000004012037824 */ /* 0x000fe200078e00ff */
[----:B------:R-:W-:Y:S01]  /*15e0*/  SHF.R.S32.HI R6, RZ, 0x4, R5 ;  /* 0x00000004ff067819 */ /* 0x000fe20000011405 */
[----:B------:R-:W4:Y:S01]  /*15f0*/  LDL R15, [R1+0x2c] ;  /* 0x00002c00010f7983 */ /* 0x000f220000100800 */
[----:B------:R-:W-:Y:S01]  /*1600*/  ULDC UR4, c[0x0][0x74c] ;  /* 0x0001d30000047ab9 */ /* 0x000fe20000000800 */
[----:B------:R-:W-:Y:S01]  /*1610*/  IMAD.SHL.U32 R4, R2, 0x10, RZ ;  /* 0x0000001002047824 */ /* 0x000fe200078e00ff */
[----:B------:R-:W-:-:S02]  /*1620*/  LEA.HI R9, R5, R6, RZ, 0x1 ;  /* 0x0000000605097211 */ /* 0x000fc400078f08ff */
[----:B------:R-:W-:Y:S02]  /*1630*/  LOP3.LUT R3, R3, 0x1c0, RZ, 0xc0, !PT ;  /* 0x000001c003037812 */ /* 0x000fe400078ec0ff */
[----:B------:R-:W-:Y:S02]  /*1640*/  LOP3.LUT R9, R9, 0x7ffffe, RZ, 0xc0, !PT ;  /* 0x007ffffe09097812 */ /* 0x000fe400078ec0ff */
[----:B------:R-:W-:Y:S02]  /*1650*/  LEA.HI R2, R7, R18, RZ, 0x3 ;  /* 0x0000001207027211 */ /* 0x000fe400078f18ff */
[----:B------:R-:W-:Y:S01]  /*1660*/  LOP3.LUT R5, R3, 0x30, R4, 0xf8, !PT ;  /* 0x0000003003057812 */ /* 0x000fe200078ef804 */
[----:B------:R-:W-:Y:S01]  /*1670*/  IMAD.IADD R6, R6, 0x1, -R9 ;  /* 0x0000000106067824 */ /* 0x000fe200078e0a09 */
[----:B------:R-:W-:Y:S02]  /*1680*/  SHF.R.U32.HI R3, RZ, 0x3, R3 ;  /* 0x00000003ff037819 */ /* 0x000fe40000011603 */
[----:B------:R-:W-:Y:S01]  /*1690*/  LOP3.LUT R4, R5, 0x8, R2, 0xf8, !PT ;  /* 0x0000000805047812 */ /* 0x000fe200078ef802 */
[----:B------:R-:W-:Y:S01]  /*16a0*/  IMAD R6, R13, 0xc, R6 ;  /* 0x0000000c0d067824 */ /* 0x000fe200078e0206 */
[----:B---3--:R-:W-:-:S02]  /*16b0*/  LEA.HI R2, R14, R14, RZ, 0x1 ;  /* 0x0000000e0e027211 */ /* 0x008fc400078f08ff */
[----:B------:R-:W-:Y:S02]  /*16c0*/  LOP3.LUT R3, R4, R3, RZ, 0x3c, !PT ;  /* 0x0000000304037212 */ /* 0x000fe400078e3cff */
[----:B------:R-:W-:Y:S02]  /*16d0*/  LOP3.LUT R5, R2, 0xfffffffe, RZ, 0xc0, !PT ;  /* 0xfffffffe02057812 */ /* 0x000fe400078ec0ff */
[----:B------:R-:W-:Y:S02]  /*16e0*/  LEA R2, R6, R3, 0x9 ;  /* 0x0000000306027211 */ /* 0x000fe400078e48ff */
[----:B------:R-:W-:Y:S01]  /*16f0*/  LOP3.LUT R3, R0, 0xffffff80, RZ, 0xc0, !PT ;  /* 0xffffff8000037812 */ /* 0x000fe200078ec0ff */
[----:B------:R-:W-:-:S04]  /*1700*/  IMAD.IADD R5, R14, 0x1, -R5 ;  /* 0x000000010e057824 */ /* 0x000fc800078e0a05 */
[----:B------:R-:W-:-:S05]  /*1710*/  IMAD.IADD R6, R18, 0x1, -R3 ;  /* 0x0000000112067824 */ /* 0x000fca00078e0a03 */
[--C-:B------:R-:W-:Y:S01]  /*1720*/  SHF.R.S32.HI R14, RZ, 0x1f, R6.reuse ;  /* 0x0000001fff0e7819 */ /* 0x100fe20000011406 */
[----:B------:R3:W-:Y:S04]  /*1730*/  STL [R1+0x18], R2 ;  /* 0x0000180201007387 */ /* 0x0007e80000100800 */
[----:B------:R1:W-:Y:S01]  /*1740*/  STL [R1+0x20], R14 ;  /* 0x0000200e01007387 */ /* 0x0003e20000100800 */
[----:B---3--:R-:W-:-:S05]  /*1750*/  IMAD R2, R13, 0x300, R6 ;  /* 0x000003000d027824 */ /* 0x008fca00078e0206 */
[----:B------:R-:W-:Y:S01]  /*1760*/  SHF.L.U32 R2, R2, 0x2, RZ ;  /* 0x0000000202027819 */ /* 0x000fe200000006ff */
        /* <DEDUP_REMOVED lines=34> */
[----:B------:R-:W-:Y:S01]  /*1990*/  IMAD R2, R2, 0x4, R17 ;  /* 0x0000000402027824 */ /* 0x000fe200078e0211 */
[----:B-----5:R-:W-:-:S04]  /*19a0*/  IADD3 R10, -R12, 0x7f, R236 ;  /* 0x0000007f0c0a7810 */ /* 0x020fc80007ffe1ec */
[----:B--2---:R-:W-:-:S05]  /*19b0*/  LEA R10, R11, R10, 0x7 ;  /* 0x0000000a0b0a7211 */ /* 0x004fca00078e38ff */
[----:B------:R-:W-:-:S04]  /*19c0*/  VIADD R10, R10, -UR4 ;  /* 0x800000040a0a7c36 */ /* 0x000fc80008000000 */
[----:B------:R-:W-:-:S05]  /*19d0*/  IMAD.HI R10, R10, 0x2aaaaaab, RZ ;  /* 0x2aaaaaab0a0a7827 */ /* 0x000fca00078e02ff */
[----:B------:R-:W-:-:S04]  /*19e0*/  SHF.R.U32.HI R9, RZ, 0x1f, R10 ;  /* 0x0000001fff097819 */ /* 0x000fc8000001160a */
[----:B------:R-:W-:Y:S02]  /*19f0*/  LEA.HI.SX32 R9, R10, R9, 0x1c ;  /* 0x000000090a097211 */ /* 0x000fe400078fe2ff */
[----:B------:R-:W-:Y:S02]  /*1a00*/  LEA.HI R10, R14, R6, RZ, 0x2 ;  /* 0x000000060e0a7211 */ /* 0x000fe400078f10ff */
[----:B----4-:R-:W-:-:S03]  /*1a10*/  VIADDMNMX R237, R9, 0x1, R15, PT ;  /* 0x0000000109ed7846 */ /* 0x010fc6000380010f */
[----:B------:R1:W-:Y:S01]  /*1a20*/  STL [R1+0x14], R10 ;  /* 0x0000140a01007387 */ /* 0x0003e20000100800 */
[----:B------:R-:W-:Y:S02]  /*1a30*/  ISETP.GE.AND P0, PT, R16, R237, PT ;  /* 0x000000ed1000720c */ /* 0x000fe40003f06270 */
[----:B------:R-:W-:-:S05]  /*1a40*/  LOP3.LUT R3, R10, 0xfffffffc, RZ, 0xc0, !PT ;  /* 0xfffffffc0a037812 */ /* 0x000fca00078ec0ff */
[----:B------:R-:W-:-:S06]  /*1a50*/  IMAD.IADD R3, R6, 0x1, -R3 ;  /* 0x0000000106037824 */ /* 0x000fcc00078e0a03 */
[----:B-1----:R-:W-:Y:S05]  /*1a60*/  @P0 BRA `(.L_x_3369) ;  /* 0x0000004000e80947 */ /* 0x002fea0003800000 */
        /* <DEDUP_REMOVED lines=12> */
[----:B------:R-:W-:Y:S02]  /*1b30*/  IADD3 R22, R13, -R6, RZ ;  /* 0x800000060d167210 */ /* 0x000fe40007ffe0ff */
[----:B------:R-:W-:Y:S02]  /*1b40*/  CS2R R144, SRZ ;  /* 0x0000000000907805 */ /* 0x000fe4000001ff00 */
        /* <DEDUP_REMOVED lines=8> */
[----:B------:R-:W-:Y:S01]  /*1bd0*/  LOP3.LUT R9, R6, 0xfffffffc, RZ, 0xc0, !PT ;  /* 0xfffffffc06097812 */ /* 0x000fe200078ec0ff */
[C---:B------:R-:W-:Y:S01]  /*1be0*/  VIADD R8, R11.reuse, 0x8 ;  /* 0x000000080b087836 */ /* 0x040fe20000000000 */
[--C-:B------:R-:W-:Y:S01]  /*1bf0*/  SHF.R.S32.HI R14, RZ, 0x2, R10.reuse ;  /* 0x00000002ff0e7819 */ /* 0x100fe2000001140a */
[----:B------:R-:W-:Y:S01]  /*1c00*/  VIADD R15, R11, 0x10 ;  /* 0x000000100b0f7836 */ /* 0x000fe20000000000 */
        /* <DEDUP_REMOVED lines=18> */
[----:B------:R-:W-:Y:S01]  /*1d30*/  IADD3 R23, R23, R21, -R14 ;  /* 0x0000001517177210 */ /* 0x000fe20007ffe80e */
[----:B------:R-:W-:Y:S01]  /*1d40*/  IMAD.HI R20, R19, 0x2aaaaaab, RZ ;  /* 0x2aaaaaab13147827 */ /* 0x000fe200078e02ff */
[----:B------:R-:W-:Y:S02]  /*1d50*/  LOP3.LUT R4, R4, 0xfffffffe, RZ, 0xc0, !PT ;  /* 0xfffffffe04047812 */ /* 0x000fe400078ec0ff */
[----:B------:R-:W-:Y:S02]  /*1d60*/  CS2R R122, SRZ ;  /* 0x00000000007a7805 */ /* 0x000fe4000001ff00 */
[----:B------:R-:W-:Y:S02]  /*1d70*/  SHF.R.U32.HI R7, RZ, 0x1, R6 ;  /* 0x00000001ff077819 */ /* 0x000fe40000011606 */
[----:B------:R-:W-:Y:S02]  /*1d80*/  CS2R R120, SRZ ;  /* 0x0000000000787805 */ /* 0x000fe4000001ff00 */
[----:B------:R-:W-:-:S02]  /*1d90*/  SHF.R.U32.HI R14, RZ, 0x1, R13 ;  /* 0x00000001ff0e7819 */ /* 0x000fc4000001160d */
[----:B------:R-:W-:Y:S02]  /*1da0*/  CS2R R182, SRZ ;  /* 0x0000000000b67805 */ /* 0x000fe4000001ff00 */
[----:B------:R-:W-:Y:S02]  /*1db0*/  SHF.R.U32.HI R21, RZ, 0x1, R20 ;  /* 0x00000001ff157819 */ /* 0x000fe40000011614 */
[----:B------:R-:W-:Y:S02]  /*1dc0*/  CS2R R180, SRZ ;  /* 0x0000000000b47805 */ /* 0x000fe4000001ff00 */
[----:B------:R-:W-:Y:S02]  /*1dd0*/  IADD3 R4, R11, -R4, RZ ;  /* 0x800000040b047210 */ /* 0x000fe40007ffe0ff */
[----:B------:R-:W-:Y:S02]  /*1de0*/  CS2R R178, SRZ ;  /* 0x0000000000b27805 */ /* 0x000fe4000001ff00 */
[----:B------:R-:W-:-:S02]  /*1df0*/  LEA.HI R7, R6, R7, RZ, 0x1 ;  /* 0x0000000706077211 */ /* 0x000fc400078f08ff */
[----:B------:R-:W-:Y:S02]  /*1e00*/  CS2R R176, SRZ ;  /* 0x0000000000b07805 */ /* 0x000fe4000001ff00 */
[----:B------:R-:W-:Y:S02]  /*1e10*/  LEA.HI R13, R13, R14, RZ, 0x1 ;  /* 0x0000000e0d0d7211 */ /* 0x000fe400078f08ff */
[----:B------:R-:W-:Y:S02]  /*1e20*/  CS2R R174, SRZ ;  /* 0x0000000000ae7805 */ /* 0x000fe4000001ff00 */
[----:B------:R-:W-:Y:S01]  /*1e30*/  LOP3.LUT R11, R10, 0xfffffffe, RZ, 0xc0, !PT ;  /* 0xfffffffe0a0b7812 */ /* 0x000fe200078ec0ff */
[----:B------:R-:W-:Y:S01]  /*1e40*/  IMAD R7, R7, -0xc, R0 ;  /* 0xfffffff407077824 */ /* 0x000fe200078e0200 */
[----:B------:R-:W-:Y:S01]  /*1e50*/  LEA.HI R20, R20, R21, RZ, 0x1 ;  /* 0x0000001514147211 */ /* 0x000fe200078f08ff */
[----:B------:R-:W-:Y:S01]  /*1e60*/  IMAD R12, R13, -0xc, R12 ;  /* 0xfffffff40d0c7824 */ /* 0x000fe200078e020c */
[----:B------:R-:W-:Y:S01]  /*1e70*/  LOP3.LUT R18, R18, 0xfffffffe, RZ, 0xc0, !PT ;  /* 0xfffffffe12127812 */ /* 0x000fe200078ec0ff */
[----:B------:R-:W-:Y:S01]  /*1e80*/  IMAD.IADD R11, R8, 0x1, -R11 ;  /* 0x00000001080b7824 */ /* 0x000fe200078e0a0b */
[----:B------:R-:W-:Y:S01]  /*1e90*/  CS2R R172, SRZ ;  /* 0x0000000000ac7805 */ /* 0x000fe2000001ff00 */
[----:B------:R-:W-:Y:S01]  /*1ea0*/  IMAD R19, R20, -0xc, R19 ;  /* 0xfffffff414137824 */ /* 0x000fe200078e0213 */
[----:B------:R-:W-:Y:S01]  /*1eb0*/  CS2R R170, SRZ ;  /* 0x0000000000aa7805 */ /* 0x000fe2000001ff00 */
[----:B------:R-:W-:Y:S01]  /*1ec0*/  IMAD.IADD R18, R15, 0x1, -R18 ;  /* 0x000000010f127824 */ /* 0x000fe200078e0a12 */
[----:B------:R-:W-:Y:S01]  /*1ed0*/  LEA R0, R12, R11, 0x3 ;  /* 0x0000000b0c007211 */ /* 0x000fe200078e18ff */
[----:B------:R-:W-:Y:S01]  /*1ee0*/  IMAD R4, R7, 0x8, R4 ;  /* 0x0000000807047824 */ /* 0x000fe200078e0204 */
[----:B------:R-:W-:Y:S01]  /*1ef0*/  CS2R R168, SRZ ;  /* 0x0000000000a87805 */ /* 0x000fe2000001ff00 */
[----:B------:R-:W-:Y:S01]  /*1f00*/  IMAD R6, R19, 0x8, R18 ;  /* 0x0000000813067824 */ /* 0x000fe200078e0212 */
[----:B------:R-:W-:Y:S01]  /*1f10*/  CS2R R166, SRZ ;  /* 0x0000000000a67805 */ /* 0x000fe2000001ff00 */
[----:B------:R-:W-:Y:S01]  /*1f20*/  IMAD R8, R22, -0x40, R23 ;  /* 0xffffffc016087824 */ /* 0x000fe200078e0217 */
[----:B------:R1:W-:Y:S01]  /*1f30*/  STL [R1+0x8], R4 ;  /* 0x0000080401007387 */ /* 0x0003e20000100800 */
[----:B------:R-:W-:-:S02]  /*1f40*/  CS2R R164, SRZ ;  /* 0x0000000000a47805 */ /* 0x000fc4000001ff00 */
[----:B------:R-:W-:Y:S02]  /*1f50*/  CS2R R162, SRZ ;  /* 0x0000000000a27805 */ /* 0x000fe4000001ff00 */
[----:B------:R-:W-:Y:S01]  /*1f60*/  CS2R R160, SRZ ;  /* 0x0000000000a07805 */ /* 0x000fe2000001ff00 */
[----:B------:R2:W-:Y:S01]  /*1f70*/  STL [R1+0x4], R0 ;  /* 0x0000040001007387 */ /* 0x0005e20000100800 */
[----:B------:R-:W-:Y:S02]  /*1f80*/  CS2R R158, SRZ ;  /* 0x00000000009e7805 */ /* 0x000fe4000001ff00 */
[----:B------:R-:W-:Y:S02]  /*1f90*/  CS2R R156, SRZ ;  /* 0x00000000009c7805 */ /* 0x000fe4000001ff00 */
[----:B------:R-:W-:Y:S01]  /*1fa0*/  CS2R R154, SRZ ;  /* 0x00000000009a7805 */ /* 0x000fe2000001ff00 */
[----:B------:R3:W-:Y:S01]  /*1fb0*/  STL [R1], R6 ;  /* 0x0000000601007387 */ /* 0x0007e20000100800 */
[----:B------:R-:W-:Y:S01]  /*1fc0*/  CS2R R152, SRZ ;  /* 0x0000000000987805 */ /* 0x000fe2000001ff00 */
[----:B-1----:R-:W-:-:S02]  /*1fd0*/  IMAD.MOV.U32 R4, RZ, RZ, RZ ;  /* 0x000000ffff047224 */ /* 0x002fc400078e00ff */
[----:B--2---:R-:W-:-:S07]  /*1fe0*/  IMAD.MOV.U32 R0, RZ, RZ, RZ ;  /* 0x000000ffff007224 */ /* 0x004fce00078e00ff */
.L_x_3380:
[----:B-1-3--:R-:W2:Y:S02]  /*1ff0*/  LDL R6, [R1+0xc] ;  /* 0x00000c0001067983 */ /* 0x00aea40000100800 */
[----:B--2---:R-:W-:-:S04]  /*2000*/  LOP3.LUT R6, R6, 0x1, RZ, 0xfc, !PT ;  /* 0x0000000106067812 */ /* 0x004fc800078efcff */
[----:B------:R-:W-:-:S13]  /*2010*/  ISETP.NE.AND P0, PT, R6, 0x3, PT ;  /* 0x000000030600780c */ /* 0x000fda0003f05270 */
[----:B------:R-:W-:Y:S05]  /*2020*/  @!P0 BRA `(.L_x_3370) ;  /* 0x0000000000048947 */ /* 0x000fea0003800000 */
[----:B------:R-:W-:Y:S01]  /*2030*/  BPT.TRAP 0x1 ;  /* 0x000000040000795c */ /* 0x000fe20000300000 */
.L_x_3370:
[----:B------:R-:W-:Y:S02]  /*2040*/  LEA R6, R0, R17, 0x3 ;  /* 0x0000001100067211 */ /* 0x000fe400078e18ff */
[----:B------:R-:W-:-:S04]  /*2050*/  SHF.L.U32 R19, R4, 0x1f, RZ ;  /* 0x0000001f04137819 */ /* 0x000fc800000006ff */
[----:B------:R1:W2:Y:S01]  /*2060*/  SYNCS.PHASECHK.TRANS64.TRYWAIT P1, [R6+URZ+0x26810], R19 ;  /* 0x02681013060075a7 */ /* 0x0002a2000802017f */
[----:B------:R-:W-:Y:S05]  /*2070*/  @!P0 BRA `(.L_x_3371) ;  /* 0x0000000000048947 */ /* 0x000fea0003800000 */
[----:B------:R-:W-:Y:S01]  /*2080*/  BPT.TRAP 0x1 ;  /* 0x000000040000795c */ /* 0x000fe20000300000 */
.L_x_3371:
[----:B------:R-:W-:-:S05]  /*2090*/  VIADD R7, R17, 0xe000 ;  /* 0x0000e00011077836 */ /* 0x000fca0000000000 */
[----:B------:R-:W-:-:S04]  /*20a0*/  SHF.R.U32.HI R7, RZ, 0x4, R7 ;  /* 0x00000004ff077819 */ /* 0x000fc80000011607 */
[----:B------:R-:W-:Y:S01]  /*20b0*/  LOP3.LUT R7, R7, 0x3fff, RZ, 0xc0, !PT ;  /* 0x00003fff07077812 */ /* 0x000fe200078ec0ff */
[----:B--2---:R-:W-:Y:S06]  /*20c0*/  @P1 BRA `(.L_x_3372) ;  /* 0x0000000000081947 */ /* 0x004fec0003800000 */
[----:B------:R-:W2:Y:S02]  /*20d0*/  SYNCS.PHASECHK.TRANS64.TRYWAIT P1, [R6+URZ+0x26810], R19 ;  /* 0x02681013060075a7 */ /* 0x000ea4000802017f */
[----:B--2---:R-:W-:Y:S05]  /*20e0*/  @!P1 BRA `(.L_x_3373) ;  /* 0x000000c400209947 */ /* 0x004fea0003800000 */
.L_x_3372:
[----:B------:R-:W-:Y:S05]  /*20f0*/  WARPSYNC.ALL ;  /* 0x0000000000007948 */ /* 0x000fea0003800000 */
[----:B------:R-:W-:Y:S01]  /*2100*/  LOP3.LUT R11, R7, 0x10000, RZ, 0xfc, !PT ;  /* 0x00010000070b7812 */ /* 0x000fe200078efcff */
[----:B------:R-:W-:Y:S01]  /*2110*/  IMAD R10, R5, 0x2000, R17 ;  /* 0x00002000050a7824 */ /* 0x000fe200078e0211 */
[----:B------:R-:W3:Y:S04]  /*2120*/  LDL R14, [R1+0x8] ;  /* 0x00000800010e7983 */ /* 0x000ee80000100800 */
[----:B------:R-:W-:Y:S01]  /*2130*/  R2UR UR9, R10 ;  /* 0x000000000a0972ca */ /* 0x000fe200000e0000 */
[----:B------:R-:W-:Y:S01]  /*2140*/  IMAD R11, R0, 0x300, R11 ;  /* 0x00000300000b7824 */ /* 0x000fe200078e020b */
[----:B------:R-:W4:Y:S04]  /*2150*/  LDL R13, [R1] ;  /* 0x00000000010d7983 */ /* 0x000f280000100800 */
[----:B------:R-:W-:Y:S01]  /*2160*/  R2UR UR8, R11 ;  /* 0x000000000b0872ca */ /* 0x000fe200000e0000 */
[----:B------:R-:W5:Y:S06]  /*2170*/  LDL R12, [R1+0x4] ;  /* 0x00000400010c7983 */ /* 0x000f6c0000100800 */
        /* <DEDUP_REMOVED lines=30> */
[C---:B---3--:R-:W-:Y:S01]  /*2360*/  IMAD R10, R0.reuse, 0x80, R14 ;  /* 0x00000080000a7824 */ /* 0x048fe200078e020e */
[C---:B-----5:R-:W-:Y:S01]  /*2370*/  LEA R12, R0.reuse, R12, 0x7 ;  /* 0x0000000c000c7211 */ /* 0x060fe200078e38ff */
[----:B----4-:R-:W-:Y:S02]  /*2380*/  IMAD R14, R0, 0x80, R13 ;  /* 0x00000080000e7824 */ /* 0x010fe400078e020d */
[C---:B------:R-:W-:Y:S02]  /*2390*/  IMAD R10, R3.reuse, 0x2, R10 ;  /* 0x00000002030a7824 */ /* 0x040fe400078e020a */
[C---:B------:R-:W-:Y:S01]  /*23a0*/  IMAD R18, R3.reuse, 0x2, R12 ;  /* 0x0000000203127824 */ /* 0x040fe200078e020c */
[----:B------:R-:W-:Y:S01]  /*23b0*/  LEA R20, R3, R14, 0x1 ;  /* 0x0000000e03147211 */ /* 0x000fe200078e08ff */
[--C-:B------:R-:W-:Y:S02]  /*23c0*/  IMAD R14, R10, 0x4, R17.reuse ;  /* 0x000000040a0e7824 */ /* 0x100fe400078e0211 */
[----:B------:R-:W-:-:S02]  /*23d0*/  IMAD R12, R18, 0x4, R17 ;  /* 0x00000004120c7824 */ /* 0x000fc400078e0211 */
[----:B------:R-:W-:Y:S01]  /*23e0*/  IMAD R15, R20, 0x4, R17 ;  /* 0x00000004140f7824 */ /* 0x000fe200078e0211 */
[----:B------:R-:W-:-:S05]  /*23f0*/  IADD3 R13, R17, 0x1a000, RZ ;  /* 0x0001a000110d7810 */ /* 0x000fca0007ffe0ff */
[--C-:B------:R-:W-:Y:S02]  /*2400*/  IMAD R184, R10, 0x4, R13.reuse ;  /* 0x000000040ab87824 */ /* 0x100fe400078e020d */
[--C-:B------:R-:W-:Y:S02]  /*2410*/  IMAD R11, R18, 0x4, R13.reuse ;  /* 0x00000004120b7824 */ /* 0x100fe400078e020d */
[----:B------:R-:W-:Y:S01]  /*2420*/  IMAD R13, R20, 0x4, R13 ;  /* 0x00000004140d7824 */ /* 0x000fe200078e020d */
[----:B------:R-:W-:Y:S02]  /*2430*/  WARPGROUP.DEPBAR.LE gsb0, 0x0 ;  /* 0x00008000000079c5 */ /* 0x000fe40000010000 */
[----:B------:R-:W3:Y:S04]  /*2440*/  LDS R14, [R14+0x1a000] ;  /* 0x01a000000e0e7984 */ /* 0x000ee80000000800 */
[----:B------:R-:W4:Y:S04]  /*2450*/  LDS R12, [R12+0x1a000] ;  /* 0x01a000000c0c7984 */ /* 0x000f280000000800 */
[----:B------:R-:W1:Y:S01]  /*2460*/  LDS R15, [R15+0x1a000] ;  /* 0x01a000000f0f7984 */ /* 0x000e620000000800 */
[----:B------:R-:W-:Y:S05]  /*2470*/  @!P0 BRA `(.L_x_3374) ;  /* 0x0000000000048947 */ /* 0x000fea0003800000 */
[----:B------:R-:W-:Y:S01]  /*2480*/  BPT.TRAP 0x1 ;  /* 0x000000040000795c */ /* 0x000fe20000300000 */
.L_x_3374:
[----:B------:R1:W1:Y:S01]  /*2490*/  SYNCS.PHASECHK.TRANS64.TRYWAIT P1, [R6+URZ+0x26830], R19 ;  /* 0x02683013060075a7 */ /* 0x000262000802017f */
[----:B------:R-:W-:Y:S05]  /*24a0*/  @!P0 BRA `(.L_x_3375) ;  /* 0x0000000000048947 */ /* 0x000fea0003800000 */
[----:B------:R-:W-:Y:S01]  /*24b0*/  BPT.TRAP 0x1 ;  /* 0x000000040000795c */ /* 0x000fe20000300000 */
.L_x_3375:
[----:B------:R-:W-:-:S04]  /*24c0*/  IADD3 R10, R17, 0x14000, RZ ;  /* 0x00014000110a7810 */ /* 0x000fc80007ffe0ff */
[----:B------:R-:W-:-:S04]  /*24d0*/  SHF.R.U32.HI R10, RZ, 0x4, R10 ;  /* 0x00000004ff0a7819 */ /* 0x000fc8000001160a */
[----:B------:R-:W-:-:S04]  /*24e0*/  LOP3.LUT R10, R10, 0x3fff, RZ, 0xc0, !PT ;  /* 0x00003fff0a0a7812 */ /* 0x000fc800078ec0ff */
[----:B------:R-:W-:Y:S01]  /*24f0*/  LOP3.LUT R21, R10, 0x10000, RZ, 0xfc, !PT ;  /* 0x000100000a157812 */ /* 0x000fe200078efcff */
[----:B-1----:R-:W-:Y:S06]  /*2500*/  @P1 BRA `(.L_x_3376) ;  /* 0x0000000000081947 */ /* 0x002fec0003800000 */
[----:B------:R-:W1:Y:S02]  /*2510*/  SYNCS.PHASECHK.TRANS64.TRYWAIT P1, [R6+URZ+0x26830], R19 ;  /* 0x02683013060075a7 */ /* 0x000e64000802017f */
[----:B-1----:R-:W-:Y:S05]  /*2520*/  @!P1 BRA `(.L_x_3377) ;  /* 0x000000c000249947 */ /* 0x002fea0003800000 */
.L_x_3376:
        /* <DEDUP_REMOVED lines=11> */
[----:B---3--:R-:W1:Y:S01]  /*25e0*/  SHFL.IDX PT, R227, R14, R9, 0x1f ;  /* 0x00001f090ee37589 */ /* 0x008e6200000e0000 */
[----:B------:R-:W-:Y:S01]  /*25f0*/  ULOP3.LUT UR9, UR9, 0x10000, URZ, 0xfc, !UPT ;  /* 0x0001000009097892 */ /* 0x000fe2000f8efc3f */
[----:B------:R-:W-:Y:S01]  /*2600*/  FMUL.FTZ R22, R77, UR10 ;  /* 0x0000000a4d167c20 */ /* 0x000fe20008410000 */
[----:B------:R-:W-:Y:S01]  /*2610*/  FMUL.FTZ R77, R84, UR10 ;  /* 0x0000000a544d7c20 */ /* 0x000fe20008410000 */
[----:B------:R-:W-:Y:S01]  /*2620*/  FMUL.FTZ R84, R91, UR10 ;  /* 0x0000000a5b547c20 */ /* 0x000fe20008410000 */
[----:B------:R-:W-:Y:S01]  /*2630*/  FMUL.FTZ R91, R98, UR10 ;  /* 0x0000000a625b7c20 */ /* 0x000fe20008410000 */
[----:B------:R-:W-:Y:S01]  /*2640*/  FMUL.FTZ R23, R78, UR10 ;  /* 0x0000000a4e177c20 */ /* 0x000fe20008410000 */
[----:B------:R-:W-:Y:S01]  /*2650*/  IMAD R98, R16, -0x60, R236 ;  /* 0xffffffa010627824 */ /* 0x000fe200078e02ec */
        /* <DEDUP_REMOVED lines=10> */
[----:B------:R-:W-:-:S02]  /*2700*/  IMAD R99, R3, -0x2, R98 ;  /* 0xfffffffe03637824 */ /* 0x000fc400078e0262 */
[----:B------:R-:W-:Y:S01]  /*2710*/  FMUL.FTZ R235, R73, UR10 ;  /* 0x0000000a49eb7c20 */ /* 0x000fe20008410000 */
[----:B------:R-:W-:Y:S01]  /*2720*/  FMUL.FTZ R18, R72, UR10 ;  /* 0x0000000a48127c20 */ /* 0x000fe20008410000 */
[----:B------:R-:W-:Y:S01]  /*2730*/  FMUL.FTZ R73, R80, UR10 ;  /* 0x0000000a50497c20 */ /* 0x000fe20008410000 */
[----:B------:R-:W-:Y:S02]  /*2740*/  IMAD.IADD R99, R99, 0x1, -R8 ;  /* 0x0000000163637824 */ /* 0x000fe400078e0a08 */
[----:B------:R-:W-:Y:S01]  /*2750*/  FMUL.FTZ R20, R75, UR10 ;  /* 0x0000000a4b147c20 */ /* 0x000fe20008410000 */
[----:B--2---:R-:W-:Y:S01]  /*2760*/  FMUL.FTZ R19, R74, UR10 ;  /* 0x0000000a4a137c20 */ /* 0x004fe20008410000 */
[----:B------:R-:W-:Y:S01]  /*2770*/  FMUL.FTZ R75, R82, UR10 ;  /* 0x0000000a524b7c20 */ /* 0x000fe20008410000 */
[C---:B------:R-:W-:Y:S01]  /*2780*/  VIADD R222, R99.reuse, 0x8 ;  /* 0x0000000863de7836 */ /* 0x040fe20000000000 */
[----:B------:R-:W-:Y:S01]  /*2790*/  SEL R208, R99, 0x60, P2 ;  /* 0x0000006063d07807 */ /* 0x000fe20001000000 */
        /* <DEDUP_REMOVED lines=11> */
[----:B------:R-:W-:Y:S01]  /*2850*/  ISETP.GT.AND P6, PT, R208, RZ, PT ;  /* 0x000000ffd000720c */ /* 0x000fe20003fc4270 */
[----:B------:R-:W-:Y:S01]  /*2860*/  FMUL.FTZ R21, R76, UR10 ;  /* 0x0000000a4c157c20 */ /* 0x000fe20008410000 */
[C---:B------:R-:W-:Y:S01]  /*2870*/  ISETP.GT.AND P4, PT, R208.reuse, 0x10, PT ;  /* 0x00000010d000780c */ /* 0x040fe20003f84270 */
[----:B------:R-:W-:Y:S01]  /*2880*/  FMUL.FTZ R76, R83, UR10 ;  /* 0x0000000a534c7c20 */ /* 0x000fe20008410000 */
[----:B------:R-:W-:Y:S01]  /*2890*/  ISETP.GT.AND P5, PT, R208, 0x1, PT ;  /* 0x00000001d000780c */ /* 0x000fe20003fa4270 */
[----:B------:R-:W-:Y:S01]  /*28a0*/  FMUL.FTZ R81, R88, UR10 ;  /* 0x0000000a58517c20 */ /* 0x000fe20008410000 */
[----:B------:R-:W-:Y:S01]  /*28b0*/  FMUL.FTZ R83, R90, UR10 ;  /* 0x0000000a5a537c20 */ /* 0x000fe20008410000 */
[----:B------:R-:W5:Y:S01]  /*28c0*/  MUFU.TANH R235, R235 ;  /* 0x000000eb00eb7308 */ /* 0x000f620000002400 */
[----:B--2---:R-:W-:Y:S01]  /*28d0*/  FSEL R210, R18, -INF , !P6 ;  /* 0xff80000012d27808 */ /* 0x004fe20007000000 */
[----:B------:R-:W-:Y:S01]  /*28e0*/  FMUL.FTZ R191, R110, UR10 ;  /* 0x0000000a6ebf7c20 */ /* 0x000fe20008410000 */
[----:B------:R-:W-:Y:S01]  /*28f0*/  ISETP.GT.AND P6, PT, R208, 0x11, PT ;  /* 0x00000011d000780c */ /* 0x000fe20003fc4270 */
[----:B------:R-:W-:Y:S01]  /*2900*/  FMUL.FTZ R88, R95, UR10 ;  /* 0x0000000a5f587c20 */ /* 0x000fe20008410000 */
[----:B------:R-:W-:Y:S01]  /*2910*/  SEL R222, R222, 0x60, P1 ;  /* 0x00000060dede7807 */ /* 0x000fe20000800000 */
[----:B------:R-:W-:Y:S01]  /*2920*/  FMUL.FTZ R90, R97, UR10 ;  /* 0x0000000a615a7c20 */ /* 0x000fe20008410000 */
[----:B------:R-:W-:Y:S01]  /*2930*/  FMUL.FTZ R193, R109, UR10 ;  /* 0x0000000a6dc17c20 */ /* 0x000fe20008410000 */
[----:B------:R-:W2:Y:S01]  /*2940*/  MUFU.TANH R74, R74 ;  /* 0x0000004a004a7308 */ /* 0x000ea20000002400 */
[----:B---3--:R-:W-:Y:S01]  /*2950*/  FSEL R188, R73, -INF , !P4 ;  /* 0xff80000049bc7808 */ /* 0x008fe20006000000 */
[----:B------:R-:W-:Y:S01]  /*2960*/  FMUL.FTZ R89, R96, UR10 ;  /* 0x0000000a60597c20 */ /* 0x000fe20008410000 */
[----:B------:R-:W-:Y:S01]  /*2970*/  ISETP.GT.AND P4, PT, R208, 0x21, PT ;  /* 0x00000021d000780c */ /* 0x000fe20003f84270 */
[----:B------:R-:W-:Y:S01]  /*2980*/  FMUL.FTZ R96, R103, UR10 ;  /* 0x0000000a67607c20 */ /* 0x000fe20008410000 */
[----:B------:R-:W-:Y:S01]  /*2990*/  FMUL.FTZ R95, R102, UR10 ;  /* 0x0000000a665f7c20 */ /* 0x000fe20008410000 */
[----:B------:R-:W-:Y:S01]  /*29a0*/  FMUL.FTZ R103, R108, UR10 ;  /* 0x0000000a6c677c20 */ /* 0x000fe20008410000 */
[----:B------:R-:W-:Y:S01]  /*29b0*/  FMUL.FTZ R215, R114, UR10 ;  /* 0x0000000a72d77c20 */ /* 0x000fe20008410000 */
[----:B------:R-:W3:Y:S01]  /*29c0*/  MUFU.TANH R82, R82 ;  /* 0x0000005200527308 */ /* 0x000ee20000002400 */
[----:B-----5:R-:W-:Y:S01]  /*29d0*/  FSEL R220, R235, -INF , !P5 ;  /* 0xff800000ebdc7808 */ /* 0x020fe20006800000 */
[----:B------:R-:W-:Y:S01]  /*29e0*/  VIADD R114, R9, 0x4 ;  /* 0x0000000409727836 */ /* 0x000fe20000000000 */
[----:B------:R-:W-:Y:S01]  /*29f0*/  ISETP.GT.AND P5, PT, R208, 0x18, PT ;  /* 0x00000018d000780c */ /* 0x000fe20003fa4270 */
[----:B------:R-:W-:Y:S01]  /*2a00*/  FMUL.FTZ R97, R104, UR10 ;  /* 0x0000000a68617c20 */ /* 0x000fe20008410000 */
[----:B------:R-:W-:Y:S01]  /*2a10*/  FMUL.FTZ R98, R105, UR10 ;  /* 0x0000000a69627c20 */ /* 0x000fe20008410000 */
[----:B------:R-:W-:Y:S01]  /*2a20*/  ISETP.GT.AND P2, PT, R208, 0x9, PT ;  /* 0x00000009d000780c */ /* 0x000fe20003f44270 */
[----:B------:R-:W-:Y:S01]  /*2a30*/  FMUL.FTZ R194, R106, UR10 ;  /* 0x0000000a6ac27c20 */ /* 0x000fe20008410000 */
[----:B------:R-:W-:Y:S01]  /*2a40*/  MUFU.TANH R77, R77 ;  /* 0x0000004d004d7308 */ /* 0x000fe20000002400 */
[----:B--2---:R-:W-:Y:S01]  /*2a50*/  FSEL R187, R74, -INF , !P6 ;  /* 0xff8000004abb7808 */ /* 0x004fe20007000000 */
[----:B------:R-:W-:Y:S01]  /*2a60*/  FMUL.FTZ R195, R107, UR10 ;  /* 0x0000000a6bc37c20 */ /* 0x000fe20008410000 */
[----:B------:R-:W-:Y:S01]  /*2a70*/  ISETP.GT.AND P6, PT, R208, 0x28, PT ;  /* 0x00000028d000780c */ /* 0x000fe20003fc4270 */
[----:B------:R-:W-:Y:S01]  /*2a80*/  FMUL.FTZ R102, R112, UR10 ;  /* 0x0000000a70667c20 */ /* 0x000fe20008410000 */
[C---:B------:R-:W-:Y:S01]  /*2a90*/  ISETP.GT.AND P3, PT, R208.reuse, 0x8, PT ;  /* 0x00000008d000780c */ /* 0x040fe20003f64270 */
[----:B------:R-:W-:Y:S01]  /*2aa0*/  FMUL.FTZ R192, R111, UR10 ;  /* 0x0000000a6fc07c20 */ /* 0x000fe20008410000 */
[----:B------:R-:W-:Y:S01]  /*2ab0*/  ISETP.GT.AND P1, PT, R208, 0x40, PT ;  /* 0x00000040d000780c */ /* 0x000fe20003f24270 */
[----:B------:R-:W2:Y:S01]  /*2ac0*/  MUFU.TANH R85, R85 ;  /* 0x0000005500557308 */ /* 0x000ea20000002400 */
[----:B---3--:R-:W-:Y:S01]  /*2ad0*/  FSEL R199, R82, -INF , !P4 ;  /* 0xff80000052c77808 */ /* 0x008fe20006000000 */
[----:B------:R-:W-:Y:S01]  /*2ae0*/  FMUL.FTZ R113, R113, UR10 ;  /* 0x0000000a71717c20 */ /* 0x000fe20008410000 */
[----:B------:R-:W-:Y:S01]  /*2af0*/  ISETP.GT.AND P4, PT, R208, 0x38, PT ;  /* 0x00000038d000780c */ /* 0x000fe20003f84270 */
[----:B------:R-:W3:Y:S01]  /*2b00*/  SHFL.IDX PT, R218, R14, R114, 0x1f ;  /* 0x00001f720eda7589 */ /* 0x000ee200000e0000 */
[----:B------:R-:W-:Y:S01]  /*2b10*/  FMUL.FTZ R224, R119, UR10 ;  /* 0x0000000a77e07c20 */ /* 0x000fe20008410000 */
[----:B------:R-:W-:Y:S01]  /*2b20*/  IADD3 R119, R9, 0x18, RZ ;  /* 0x0000001809777810 */ /* 0x000fe20007ffe0ff */
[----:B------:R-:W-:Y:S01]  /*2b30*/  IMAD R10, R0, 0x300, R10 ;  /* 0x00000300000a7824 */ /* 0x000fe200078e020a */
[----:B------:R-:W5:Y:S03]  /*2b40*/  MUFU.TANH R93, R93 ;  /* 0x0000005d005d7308 */ /* 0x000f660000002400 */
[----:B------:R-:W4:Y:S05]  /*2b50*/  SHFL.IDX PT, R225, R14, R119, 0x1f ;  /* 0x00001f770ee17589 */ /* 0x000f2a00000e0000 */
[----:B------:R-:W-:Y:S01]  /*2b60*/  MUFU.TANH R86, R86 ;  /* 0x0000005600567308 */ /* 0x000fe20000002400 */
[----:B--2---:R-:W-:-:S02]  /*2b70*/  FSEL R110, R85, -INF , !P6 ;  /* 0xff800000556e7808 */ /* 0x004fc40007000000 */
[----:B------:R-:W-:-:S05]  /*2b80*/  ISETP.GT.AND P6, PT, R208, 0x39, PT ;  /* 0x00000039d000780c */ /* 0x000fca0003fc4270 */
[----:B------:R-:W2:Y:S01]  /*2b90*/  MUFU.TANH R20, R20 ;  /* 0x0000001400147308 */ /* 0x000ea20000002400 */
[----:B-----5:R-:W-:Y:S02]  /*2ba0*/  FSEL R189, R93, -INF , !P4 ;  /* 0xff8000005dbd7808 */ /* 0x020fe40006000000 */
[----:B------:R-:W-:-:S05]  /*2bb0*/  ISETP.GT.AND P4, PT, R222, 0x1, PT ;  /* 0x00000001de00780c */ /* 0x000fca0003f84270 */
[----:B------:R-:W5:Y:S01]  /*2bc0*/  MUFU.TANH R94, R94 ;  /* 0x0000005e005e7308 */ /* 0x000f620000002400 */
[----:B------:R-:W-:Y:S02]  /*2bd0*/  WARPGROUP.DEPBAR.LE gsb0, 0x0 ;  /* 0x00008000000079c5 */ /* 0x000fe40000010000 */
[----:B------:R-:W-:-:S05]  /*2be0*/  WARPGROUP.ARRIVE ;  /* 0x00000000000079c5 */ /* 0x000fca0000000000 */
[----:B------:R-:W-:Y:S01]  /*2bf0*/  MUFU.TANH R19, R19 ;  /* 0x0000001300137308 */ /* 0x000fe20000002400 */
[----:B--2---:R-:W-:Y:S01]  /*2c00*/  FSEL R219, R20, -INF , !P4 ;  /* 0xff80000014db7808 */ /* 0x004fe20006000000 */
[----:B------:R-:W-:Y:S01]  /*2c10*/  HGMMA.64x96x16.F32.BF16 R24, gdesc[UR4], R24, gsb0 ;  /* 0x01600000041879f0 */ /* 0x000fe20008001818 */
[----:B------:R-:W-:Y:S01]  /*2c20*/  UIADD3 UR6, UR8, 0x4, URZ ;  /* 0x0000000408067890 */ /* 0x000fe2000fffe03f */
[----:B------:R-:W-:Y:S01]  /*2c30*/  ISETP.GT.AND P4, PT, R222, 0x10, PT ;  /* 0x00000010de00780c */ /* 0x000fe20003f84270 */
[----:B------:R-:W-:Y:S01]  /*2c40*/  UIADD3 UR4, UR9, 0x4, URZ ;  /* 0x0000000409047890 */ /* 0x000fe2000fffe03f */
[----:B------:R-:W-:Y:S01]  /*2c50*/  UMOV UR7, 0x40000040 ;  /* 0x4000004000077882 */ /* 0x000fe20000000000 */
[----:B------:R-:W-:Y:S01]  /*2c60*/  UMOV UR5, 0x40000040 ;  /* 0x4000004000057882 */ /* 0x000fe20000000000 */
[----:B------:R-:W2:Y:S01]  /*2c70*/  MUFU.TANH R23, R23 ;  /* 0x0000001700177308 */ /* 0x000ea20000002400 */
[----:B-----5:R-:W-:Y:S02]  /*2c80*/  FSEL R109, R94, -INF , !P6 ;  /* 0xff8000005e6d7808 */ /* 0x020fe40007000000 */
[----:B------:R-:W-:-:S05]  /*2c90*/  ISETP.GT.AND P6, PT, R222, 0x8, PT ;  /* 0x00000008de00780c */ /* 0x000fca0003fc4270 */
[----:B------:R-:W5:Y:S08]  /*2ca0*/  MUFU.TANH R75, R75 ;  /* 0x0000004b004b7308 */ /* 0x000f700000002400 */
[----:B------:R-:W-:Y:S01]  /*2cb0*/  MUFU.TANH R72, R72 ;  /* 0x0000004800487308 */ /* 0x000fe20000002400 */
[----:B--2---:R-:W-:Y:S02]  /*2cc0*/  FSEL R206, R23, -INF , !P6 ;  /* 0xff80000017ce7808 */ /* 0x004fe40007000000 */
[----:B------:R-:W-:-:S05]  /*2cd0*/  ISETP.GT.AND P6, PT, R222, 0x11, PT ;  /* 0x00000011de00780c */ /* 0x000fca0003fc4270 */
[----:B------:R-:W2:Y:S01]  /*2ce0*/  MUFU.TANH R22, R22 ;  /* 0x0000001600167308 */ /* 0x000ea20000002400 */
[----:B-----5:R-:W-:Y:S02]  /*2cf0*/  FSEL R201, R75, -INF , !P4 ;  /* 0xff8000004bc97808 */ /* 0x020fe40006000000 */
[----:B------:R-:W-:-:S05]  /*2d00*/  ISETP.GT.AND P4, PT, R222, 0x19, PT ;  /* 0x00000019de00780c */ /* 0x000fca0003f84270 */
[----:B------:R-:W5:Y:S08]  /*2d10*/  MUFU.TANH R76, R76 ;  /* 0x0000004c004c7308 */ /* 0x000f700000002400 */
[----:B------:R-:W1:Y:S01]  /*2d20*/  MUFU.TANH R80, R80 ;  /* 0x0000005000507308 */ /* 0x000e620000002400 */
[----:B--2---:R-:W-:Y:S02]  /*2d30*/  FSEL R106, R22, -INF , !P2 ;  /* 0xff800000166a7808 */ /* 0x004fe40005000000 */
[----:B------:R-:W-:-:S05]  /*2d40*/  ISETP.GT.AND P2, PT, R208, 0x20, PT ;  /* 0x00000020d000780c */ /* 0x000fca0003f44270 */
[----:B------:R-:W2:Y:S01]  /*2d50*/  MUFU.TANH R21, R21 ;  /* 0x0000001500157308 */ /* 0x000ea20000002400 */
[----:B-----5:R-:W-:Y:S02]  /*2d60*/  FSEL R186, R76, -INF , !P6 ;  /* 0xff8000004cba7808 */ /* 0x020fe40007000000 */
[----:B------:R-:W-:-:S05]  /*2d70*/  ISETP.GT.AND P6, PT, R222, 0x20, PT ;  /* 0x00000020de00780c */ /* 0x000fca0003fc4270 */
[----:B------:R-:W-:Y:S01]  /*2d80*/  MUFU.TANH R79, R79 ;  /* 0x0000004f004f7308 */ /* 0x000fe20000002400 */
[----:B-1----:R-:W-:Y:S02]  /*2d90*/  FSEL R112, R80, -INF , !P4 ;  /* 0xff80000050707808 */ /* 0x002fe40006000000 */
[----:B------:R-:W-:-:S05]  /*2da0*/  ISETP.GT.AND P4, PT, R222, 0x28, PT ;  /* 0x00000028de00780c */ /* 0x000fca0003f84270 */
[----:B------:R-:W1:Y:S01]  /*2db0*/  MUFU.TANH R81, R81 ;  /* 0x0000005100517308 */ /* 0x000e620000002400 */
[----:B--2---:R-:W-:Y:S02]  /*2dc0*/  FSEL R207, R21, -INF , !P3 ;  /* 0xff80000015cf7808 */ /* 0x004fe40005800000 */
[----:B------:R-:W-:-:S05]  /*2dd0*/  ISETP.GT.AND P3, PT, R208, 0x19, PT ;  /* 0x00000019d000780c */ /* 0x000fca0003f64270 */
[----:B------:R-:W2:Y:S08]  /*2de0*/  MUFU.TANH R83, R83 ;  /* 0x0000005300537308 */ /* 0x000eb00000002400 */
[----:B------:R-:W5:Y:S01]  /*2df0*/  MUFU.TANH R87, R87 ;  /* 0x0000005700577308 */ /* 0x000f620000002400 */
[----:B-1----:R-:W-:Y:S02]  /*2e00*/  FSEL R111, R81, -INF , !P2 ;  /* 0xff800000516f7808 */ /* 0x002fe40005000000 */
[----:B------:R-:W-:-:S05]  /*2e10*/  ISETP.GT.AND P2, PT, R208, 0x31, PT ;  /* 0x00000031d000780c */ /* 0x000fca0003f44270 */
[----:B------:R-:W1:Y:S01]  /*2e20*/  MUFU.TANH R78, R78 ;  /* 0x0000004e004e7308 */ /* 0x000e620000002400 */
[----:B--2---:R-:W-:Y:S02]  /*2e30*/  FSEL R190, R83, -INF , !P6 ;  /* 0xff80000053be7808 */ /* 0x004fe40007000000 */
[C---:B------:R-:W-:Y:S01]  /*2e40*/  ISETP.GT.AND P6, PT, R222.reuse, 0x29, PT ;  /* 0x00000029de00780c */ /* 0x040fe20003fc4270 */
[----:B------:R-:W-:Y:S02]  /*2e50*/  WARPGROUP.DEPBAR.LE gsb0, 0x0 ;  /* 0x00008000000079c5 */ /* 0x000fe40000010000 */
[----:B------:R-:W-:Y:S02]  /*2e60*/  WARPGROUP.ARRIVE ;  /* 0x00000000000079c5 */ /* 0x000fe40000000000 */
[----:B------:R-:W-:Y:S01]  /*2e70*/  MUFU.TANH R84, R84 ;  /* 0x0000005400547308 */ /* 0x000fe20000002400 */
[----:B-----5:R-:W-:Y:S02]  /*2e80*/  FSEL R200, R87, -INF , !P4 ;  /* 0xff80000057c87808 */ /* 0x020fe40006000000 */
[----:B------:R-:W-:Y:S01]  /*2e90*/  ISETP.GT.AND P4, PT, R222, 0x31, PT ;  /* 0x00000031de00780c */ /* 0x000fe20003f84270 */
[----:B------:R-:W-:Y:S01]  /*2ea0*/  HGMMA.64x96x16.F32.BF16 R24, gdesc[UR4], R24, gsb0 ;  /* 0x01600000041879f0 */ /* 0x000fe20008001818 */
[----:B------:R-:W-:Y:S01]  /*2eb0*/  UIADD3 UR6, UR8, 0x6, URZ ;  /* 0x0000000608067890 */ /* 0x000fe2000fffe03f */
[----:B-1----:R-:W-:Y:S01]  /*2ec0*/  FSEL R101, R78, -INF , !P3 ;  /* 0xff8000004e657808 */ /* 0x002fe20005800000 */
[----:B------:R-:W-:Y:S01]  /*2ed0*/  UIADD3 UR4, UR9, 0x6, URZ ;  /* 0x0000000609047890 */ /* 0x000fe2000fffe03f */
[----:B------:R-:W1:Y:S01]  /*2ee0*/  MUFU.TANH R88, R88 ;  /* 0x0000005800587308 */ /* 0x000e620000002400 */
[----:B------:R-:W-:Y:S01]  /*2ef0*/  UMOV UR7, 0x40000040 ;  /* 0x4000004000077882 */ /* 0x000fe20000000000 */
[----:B------:R-:W-:Y:S01]  /*2f00*/  UMOV UR5, 0x40000040 ;  /* 0x4000004000057882 */ /* 0x000fe20000000000 */
[----:B------:R-:W-:-:S05]  /*2f10*/  ISETP.GT.AND P3, PT, R208, 0x30, PT ;  /* 0x00000030d000780c */ /* 0x000fca0003f64270 */
[----:B------:R-:W2:Y:S08]  /*2f20*/  MUFU.TANH R90, R90 ;  /* 0x0000005a005a7308 */ /* 0x000eb00000002400 */
[----:B------:R-:W5:Y:S01]  /*2f30*/  MUFU.TANH R92, R92 ;  /* 0x0000005c005c7308 */ /* 0x000f620000002400 */
[----:B-1----:R-:W-:Y:S02]  /*2f40*/  FSEL R203, R88, -INF , !P6 ;  /* 0xff80000058cb7808 */ /* 0x002fe40007000000 */
[----:B------:R-:W-:-:S05]  /*2f50*/  ISETP.GT.AND P6, PT, R222, 0x38, PT ;  /* 0x00000038de00780c */ /* 0x000fca0003fc4270 */
[----:B------:R-:W1:Y:S01]  /*2f60*/  MUFU.TANH R89, R89 ;  /* 0x0000005900597308 */ /* 0x000e620000002400 */
[----:B--2---:R-:W-:Y:S02]  /*2f70*/  FSEL R198, R90, -INF , !P2 ;  /* 0xff8000005ac67808 */ /* 0x004fe40005000000 */
[----:B------:R-:W-:-:S05]  /*2f80*/  ISETP.GT.AND P2, PT, R208, 0x48, PT ;  /* 0x00000048d000780c */ /* 0x000fca0003f44270 */
[----:B------:R-:W-:Y:S01]  /*2f90*/  MUFU.TANH R91, R91 ;  /* 0x0000005b005b7308 */ /* 0x000fe20000002400 */
[----:B-----5:R-:W-:Y:S02]  /*2fa0*/  FSEL R104, R92, -INF , !P4 ;  /* 0xff8000005c687808 */ /* 0x020fe40006000000 */
[----:B------:R-:W-:-:S05]  /*2fb0*/  ISETP.GT.AND P4, PT, R208, 0x49, PT ;  /* 0x00000049d000780c */ /* 0x000fca0003f84270 */
[----:B------:R-:W2:Y:S01]  /*2fc0*/  MUFU.TANH R95, R95 ;  /* 0x0000005f005f7308 */ /* 0x000ea20000002400 */
[----:B-1----:R-:W-:Y:S02]  /*2fd0*/  FSEL R105, R89, -INF , !P3 ;  /* 0xff80000059697808 */ /* 0x002fe40005800000 */
[----:B------:R-:W-:-:S05]  /*2fe0*/  ISETP.GT.AND P3, PT, R208, 0x41, PT ;  /* 0x00000041d000780c */ /* 0x000fca0003f64270 */
[----:B------:R-:W1:Y:S08]  /*2ff0*/  MUFU.TANH R103, R103 ;  /* 0x0000006700677308 */ /* 0x000e700000002400 */
[----:B------:R-:W5:Y:S01]  /*3000*/  MUFU.TANH R193, R193 ;  /* 0x000000c100c17308 */ /* 0x000f620000002400 */
[----:B--2---:R-:W-:Y:S02]  /*3010*/  FSEL R185, R95, -INF , !P6 ;  /* 0xff8000005fb97808 */ /* 0x004fe40007000000 */
[----:B------:R-:W-:-:S05]  /*3020*/  ISETP.GT.AND P6, PT, R208, 0x50, PT ;  /* 0x00000050d000780c */ /* 0x000fca0003fc4270 */
[----:B------:R-:W-:Y:S01]  /*3030*/  MUFU.TANH R96, R96 ;  /* 0x0000006000607308 */ /* 0x000fe20000002400 */
[----:B-1----:R-:W-:Y:S02]  /*3040*/  FSEL R216, R103, -INF , !P2 ;  /* 0xff80000067d87808 */ /* 0x002fe40005000000 */
[----:B------:R-:W-:-:S05]  /*3050*/  ISETP.GT.AND P2, PT, R222, 0x40, PT ;  /* 0x00000040de00780c */ /* 0x000fca0003f44270 */
[----:B------:R-:W1:Y:S01]  /*3060*/  MUFU.TANH R97, R97 ;  /* 0x0000006100617308 */ /* 0x000e620000002400 */
[----:B-----5:R-:W-:Y:S02]  /*3070*/  FSEL R211, R193, -INF , !P4 ;  /* 0xff800000c1d37808 */ /* 0x020fe40006000000 */
[----:B------:R-:W-:-:S05]  /*3080*/  ISETP.GT.AND P4, PT, R222, 0x41, PT ;  /* 0x00000041de00780c */ /* 0x000fca0003f84270 */
[----:B------:R-:W2:Y:S08]  /*3090*/  MUFU.TANH R98, R98 ;  /* 0x0000006200627308 */ /* 0x000eb00000002400 */
[----:B------:R-:W5:Y:S01]  /*30a0*/  MUFU.TANH R194, R194 ;  /* 0x000000c200c27308 */ /* 0x000f620000002400 */
[----:B-1----:R-:W-:Y:S02]  /*30b0*/  FSEL R196, R97, -INF , !P1 ;  /* 0xff80000061c47808 */ /* 0x002fe40004800000 */
[----:B------:R-:W-:-:S05]  /*30c0*/  ISETP.GT.AND P1, PT, R208, 0x58, PT ;  /* 0x00000058d000780c */ /* 0x000fca0003f24270 */
[----:B------:R-:W1:Y:S01]  /*30d0*/  MUFU.TANH R195, R195 ;  /* 0x000000c300c37308 */ /* 0x000e620000002400 */
[----:B--2---:R-:W-:Y:S01]  /*30e0*/  FSEL R107, R98, -INF , !P3 ;  /* 0xff800000626b7808 */ /* 0x004fe20005800000 */
[----:B------:R-:W-:Y:S02]  /*30f0*/  WARPGROUP.DEPBAR.LE gsb0, 0x0 ;  /* 0x00008000000079c5 */ /* 0x000fe40000010000 */
[----:B------:R2:W4:Y:S01]  /*3100*/  LDS R99, [R184+0x380] ;  /* 0x00038000b8637984 */ /* 0x0005220000000800 */
[----:B------:R-:W-:Y:S01]  /*3110*/  WARPGROUP.ARRIVE ;  /* 0x00000000000079c5 */ /* 0x000fe20000000000 */
[----:B------:R-:W-:Y:S02]  /*3120*/  ISETP.GT.AND P3, PT, R208, 0x59, PT ;  /* 0x00000059d000780c */ /* 0x000fe40003f64270 */
[----:B------:R-:W-:Y:S01]  /*3130*/  MUFU.TANH R102, R102 ;  /* 0x0000006600667308 */ /* 0x000fe20000002400 */
[----:B-----5:R-:W-:Y:S02]  /*3140*/  FSEL R212, R194, -INF , !P2 ;  /* 0xff800000c2d47808 */ /* 0x020fe40005000000 */
[----:B------:R-:W-:Y:S01]  /*3150*/  HGMMA.64x96x16.F32.BF16 R24, gdesc[UR4], R24, gsb0 ;  /* 0x01600000041879f0 */ /* 0x000fe20008001818 */
[----:B--2---:R-:W-:Y:S01]  /*3160*/  FSEL R184, R77, -INF , !P5 ;  /* 0xff8000004db87808 */ /* 0x004fe20006800000 */
[----:B------:R-:W-:Y:S01]  /*3170*/  ULDC UR4, c[0x0][0x744] ;  /* 0x0001d10000047ab9 */ /* 0x000fe20000000800 */
[----:B------:R-:W-:Y:S01]  /*3180*/  ISETP.GT.AND P5, PT, R208, 0x29, PT ;  /* 0x00000029d000780c */ /* 0x000fe20003fa4270 */
[----:B------:R-:W-:Y:S01]  /*3190*/  FFMA.FTZ R214, R210, UR4, -R227 ;  /* 0x00000004d2d67c23 */ /* 0x000fe200080108e3 */
[----:B------:R-:W-:Y:S01]  /*31a0*/  MUFU.TANH R191, R191 ;  /* 0x000000bf00bf7308 */ /* 0x000fe20000002400 */
[----:B-1----:R-:W-:Y:S01]  /*31b0*/  FSEL R209, R195, -INF , !P4 ;  /* 0xff800000c3d17808 */ /* 0x002fe20006000000 */
[--C-:B---3--:R-:W-:Y:S01]  /*31c0*/  FFMA.FTZ R220, R220, UR4, -R218.reuse ;  /* 0x00000004dcdc7c23 */ /* 0x108fe200080108da */
[----:B------:R-:W-:Y:S01]  /*31d0*/  FSEL R202, R86, -INF , !P5 ;  /* 0xff80000056ca7808 */ /* 0x000fe20006800000 */
[----:B------:R-:W-:Y:S01]  /*31e0*/  FFMA.FTZ R219, R219, UR4, -R218 ;  /* 0x00000004dbdb7c23 */ /* 0x000fe200080108da */
[----:B------:R-:W-:Y:S01]  /*31f0*/  ISETP.GT.AND P5, PT, R222, RZ, PT ;  /* 0x000000ffde00720c */ /* 0x000fe20003fa4270 */
[----:B----4-:R-:W-:Y:S01]  /*3200*/  FFMA.FTZ R184, R184, UR4, -R225 ;  /* 0x00000004b8b87c23 */ /* 0x010fe200080108e1 */
[C---:B------:R-:W-:Y:S01]  /*3210*/  ISETP.GT.AND P2, PT, R222.reuse, 0x49, PT ;  /* 0x00000049de00780c */ /* 0x040fe20003f44270 */
[----:B------:R-:W1:Y:S01]  /*3220*/  MUFU.TANH R192, R192 ;  /* 0x000000c000c07308 */ /* 0x000e620000002400 */
[C---:B------:R-:W-:Y:S01]  /*3230*/  FSEL R221, R19.reuse, -INF , !P5 ;  /* 0xff80000013dd7808 */ /* 0x040fe20006800000 */
[----:B------:R-:W-:Y:S01]  /*3240*/  FFMA.FTZ R19, -R19, R19, 1 ;  /* 0x3f80000013137423 */ /* 0x000fe20000010113 */
[----:B------:R-:W-:-:S02]  /*3250*/  ISETP.GT.AND P5, PT, R222, 0x9, PT ;  /* 0x00000009de00780c */ /* 0x000fc40003fa4270 */
[----:B------:R-:W-:Y:S01]  /*3260*/  ISETP.GT.AND P4, PT, R222, 0x50, PT ;  /* 0x00000050de00780c */ /* 0x000fe20003f84270 */
[----:B------:R-:W-:Y:S01]  /*3270*/  FFMA.FTZ R227, R221, UR4, -R227 ;  /* 0x00000004dde37c23 */ /* 0x000fe200080108e3 */
[----:B------:R-:W-:Y:S01]  /*3280*/  FSEL R205, R72, -INF , !P5 ;  /* 0xff80000048cd7808 */ /* 0x000fe20006800000 */
[----:B------:R-:W2:Y:S01]  /*3290*/  MUFU.TANH R215, R215 ;  /* 0x000000d700d77308 */ /* 0x000ea20000002400 */
[C---:B------:R-:W-:Y:S01]  /*32a0*/  ISETP.GT.AND P5, PT, R222.reuse, 0x18, PT ;  /* 0x00000018de00780c */ /* 0x040fe20003fa4270 */
[----:B------:R-:W-:Y:S01]  /*32b0*/  FMUL.FTZ R221, R117, UR10 ;  /* 0x0000000a75dd7c20 */ /* 0x000fe20008410000 */
[C---:B------:R-:W-:Y:S01]  /*32c0*/  IADD3 R218, R9.reuse, 0x8, RZ ;  /* 0x0000000809da7810 */ /* 0x040fe20007ffe0ff */
[----:B------:R-:W-:Y:S01]  /*32d0*/  VIADD R117, R9, 0x10 ;  /* 0x0000001009757836 */ /* 0x000fe20000000000 */
[----:B------:R-:W-:Y:S02]  /*32e0*/  FSEL R100, R79, -INF , !P5 ;  /* 0xff8000004f647808 */ /* 0x000fe40006800000 */
[----:B------:R-:W-:Y:S01]  /*32f0*/  ISETP.GT.AND P5, PT, R222, 0x21, PT ;  /* 0x00000021de00780c */ /* 0x000fe20003fa4270 */
[----:B------:R-:W3:Y:S01]  /*3300*/  MUFU.EX2 R214, R214 ;  /* 0x000000d600d67308 */ /* 0x000ee20000000800 */
[----:B-1----:R-:W-:Y:S01]  /*3310*/  FSEL R213, R192, -INF , !P2 ;  /* 0xff800000c0d57808 */ /* 0x002fe20005000000 */
[----:B------:R-:W1:Y:S01]  /*3320*/  SHFL.IDX PT, R229, R14, R218, 0x1f ;  /* 0x00001fda0ee57589 */ /* 0x000e6200000e0000 */
[----:B------:R-:W-:Y:S01]  /*3330*/  FSEL R204, R84, -INF , !P5 ;  /* 0xff80000054cc7808 */ /* 0x000fe20006800000 */
[----:B------:R-:W-:Y:S01]  /*3340*/  FFMA.FTZ R100, R100, UR4, -R225 ;  /* 0x0000000464647c23 */ /* 0x000fe200080108e1 */
[C---:B------:R-:W-:Y:S01]  /*3350*/  ISETP.GT.AND P5, PT, R222.reuse, 0x30, PT ;  /* 0x00000030de00780c */ /* 0x040fe20003fa4270 */
[----:B------:R-:W-:Y:S01]  /*3360*/  SHFL.IDX PT, R234, R99, R114, 0x1f ;  /* 0x00001f7263ea7589 */ /* 0x000fe200000e0000 */
[C---:B------:R-:W-:Y:S01]  /*3370*/  ISETP.GT.AND P2, PT, R222.reuse, 0x58, PT ;  /* 0x00000058de00780c */ /* 0x040fe20003f44270 */
[----:B------:R-:W-:Y:S01]  /*3380*/  MUFU.TANH R221, R221 ;  /* 0x000000dd00dd7308 */ /* 0x000fe20000002400 */
[----:B------:R-:W-:Y:S01]  /*3390*/  FSEL R197, R91, -INF , !P5 ;  /* 0xff8000005bc57808 */ /* 0x000fe20006800000 */
[----:B------:R-:W-:Y:S01]  /*33a0*/  SHFL.IDX PT, R223, R99, R9, 0x1f ;  /* 0x00001f0963df7589 */ /* 0x000fe200000e0000 */
[----:B------:R-:W-:-:S02]  /*33b0*/  ISETP.GT.AND P5, PT, R222, 0x39, PT ;  /* 0x00000039de00780c */ /* 0x000fc40003fa4270 */
[----:B--2---:R-:W-:Y:S01]  /*33c0*/  FSEL R217, R215, -INF , !P4 ;  /* 0xff800000d7d97808 */ /* 0x004fe20006000000 */
[----:B------:R-:W2:Y:S01]  /*33d0*/  SHFL.IDX PT, R230, R14, R117, 0x1f ;  /* 0x00001f750ee67589 */ /* 0x000ea200000e0000 */
[----:B------:R-:W-:Y:S01]  /*33e0*/  FSEL R108, R96, -INF , !P5 ;  /* 0xff800000606c7808 */ /* 0x000fe20006800000 */
[----:B------:R-:W4:Y:S01]  /*33f0*/  MUFU.EX2 R227, R227 ;  /* 0x000000e300e37308 */ /* 0x000f220000000800 */
[----:B------:R-:W-:-:S07]  /*3400*/  ISETP.GT.AND P5, PT, R208, 0x51, PT ;  /* 0x00000051d000780c */ /* 0x000fce0003fa4270 */
[----:B------:R-:W-:Y:S01]  /*3410*/  MUFU.TANH R224, R224 ;  /* 0x000000e000e07308 */ /* 0x000fe20000002400 */
[----:B------:R-:W-:Y:S01]  /*3420*/  FSEL R208, R102, -INF , !P6 ;  /* 0xff80000066d07808 */ /* 0x000fe20007000000 */
[--C-:B-1----:R-:W-:Y:S01]  /*3430*/  FFMA.FTZ R207, R207, UR4, -R229.reuse ;  /* 0x00000004cfcf7c23 */ /* 0x102fe200080108e5 */
[----:B------:R-:W-:Y:S01]  /*3440*/  ISETP.GT.AND P6, PT, R222, 0x48, PT ;  /* 0x00000048de00780c */ /* 0x000fe20003fc4270 */
[----:B------:R-:W-:Y:S01]  /*3450*/  FFMA.FTZ R206, R206, UR4, -R229 ;  /* 0x00000004cece7c23 */ /* 0x000fe200080108e5 */
[C---:B------:R-:W-:Y:S01]  /*3460*/  ISETP.GT.AND P4, PT, R222.reuse, 0x59, PT ;  /* 0x00000059de00780c */ /* 0x040fe20003f84270 */
[----:B------:R-:W1:Y:S01]  /*3470*/  SHFL.IDX PT, R229, R12, R9, 0x1f ;  /* 0x00001f090ce57589 */ /* 0x000e6200000e0000 */
[----:B------:R-:W-:Y:S01]  /*3480*/  FSEL R210, R191, -INF , !P6 ;  /* 0xff800000bfd27808 */ /* 0x000fe20007000000 */
[----:B------:R-:W5:Y:S01]  /*3490*/  MUFU.EX2 R219, R219 ;  /* 0x000000db00db7308 */ /* 0x000f620000000800 */
[----:B------:R-:W-:Y:S01]  /*34a0*/  ISETP.GT.AND P6, PT, R222, 0x51, PT ;  /* 0x00000051de00780c */ /* 0x000fe20003fc4270 */
[----:B------:R-:W-:Y:S01]  /*34b0*/  FFMA.FTZ R23, -R23, R23, 1 ;  /* 0x3f80000017177423 */ /* 0x000fe20000010117 */
[----:B------:R-:W-:Y:S01]  /*34c0*/  R2UR UR6, R10 ;  /* 0x000000000a0672ca */ /* 0x000fe200000e0000 */
[----:B------:R-:W-:Y:S01]  /*34d0*/  SHFL.IDX PT, R232, R99, R117, 0x1f ;  /* 0x00001f7563e87589 */ /* 0x000fe200000e0000 */
[--C-:B--2---:R-:W-:Y:S01]  /*34e0*/  FFMA.FTZ R188, R188, UR4, -R230.reuse ;  /* 0x00000004bcbc7c23 */ /* 0x104fe200080108e6 */
[----:B------:R-:W-:-:S02]  /*34f0*/  FFMA.FTZ R201, R201, UR4, -R230 ;  /* 0x00000004c9c97c23 */ /* 0x000fc400080108e6 */
[----:B------:R-:W-:Y:S01]  /*3500*/  MUFU.EX2 R206, R206 ;  /* 0x000000ce00ce7308 */ /* 0x000fe20000000800 */
[----:B------:R-:W2:Y:S07]  /*3510*/  SHFL.IDX PT, R230, R12, R218, 0x1f ;  /* 0x00001fda0ce67589 */ /* 0x000eae00000e0000 */
[----:B------:R-:W-:Y:S01]  /*3520*/  MUFU.EX2 R207, R207 ;  /* 0x000000cf00cf7308 */ /* 0x000fe20000000800 */
[--C-:B-1----:R-:W-:Y:S01]  /*3530*/  FFMA.FTZ R111, R111, UR4, -R229.reuse ;  /* 0x000000046f6f7c23 */ /* 0x102fe200080108e5 */
[----:B------:R-:W-:-:S06]  /*3540*/  FFMA.FTZ R190, R190, UR4, -R229 ;  /* 0x00000004bebe7c23 */ /* 0x000fcc00080108e5 */
[----:B------:R-:W-:Y:S01]  /*3550*/  MUFU.EX2 R184, R184 ;  /* 0x000000b800b87308 */ /* 0x000fe20000000800 */
[----:B------:R-:W1:Y:S07]  /*3560*/  SHFL.IDX PT, R229, R15, R117, 0x1f ;  /* 0x00001f750fe57589 */ /* 0x000e6e00000e0000 */
[----:B------:R-:W-:Y:S01]  /*3570*/  MUFU.EX2 R188, R188 ;  /* 0x000000bc00bc7308 */ /* 0x000fe20000000800 */
[--C-:B--2---:R-:W-:Y:S01]  /*3580*/  FFMA.FTZ R110, R110, UR4, -R230.reuse ;  /* 0x000000046e6e7c23 */ /* 0x104fe200080108e6 */
[----:B------:R-:W-:-:S06]  /*3590*/  FFMA.FTZ R200, R200, UR4, -R230 ;  /* 0x00000004c8c87c23 */ /* 0x000fcc00080108e6 */
[----:B------:R-:W-:Y:S01]  /*35a0*/  MUFU.EX2 R100, R100 ;  /* 0x0000006400647308 */ /* 0x000fe20000000800 */
[----:B------:R-:W-:Y:S02]  /*35b0*/  WARPGROUP.DEPBAR.LE gsb0, 0x0 ;  /* 0x00008000000079c5 */ /* 0x000fe40000010000 */
[--C-:B------:R-:W-:Y:S01]  /*35c0*/  FADD.FTZ R25, R25, -R234.reuse ;  /* 0x800000ea19197221 */ /* 0x100fe20000010000 */
[----:B------:R-:W-:Y:S01]  /*35d0*/  FADD.FTZ R27, R27, -R234 ;  /* 0x800000ea1b1b7221 */ /* 0x000fe20000010000 */
[--C-:B------:R-:W-:Y:S01]  /*35e0*/  FADD.FTZ R222, R24, -R223.reuse ;  /* 0x800000df18de7221 */ /* 0x100fe20000010000 */
[----:B------:R-:W2:Y:S01]  /*35f0*/  LDL R234, [R1+0x18] ;  /* 0x0000180001ea7983 */ /* 0x000ea20000100800 */
[----:B------:R-:W-:Y:S01]  /*3600*/  FADD.FTZ R26, R26, -R223 ;  /* 0x800000df1a1a7221 */ /* 0x000fe20000010000 */
[----:B------:R5:W-:Y:S01]  /*3610*/  MUFU.TANH R24, R113 ;  /* 0x0000007100187308 */ /* 0x000be20000002400 */
[----:B---3--:R-:W-:Y:S01]  /*3620*/  FMUL.FTZ R222, R214, R222 ;  /* 0x000000ded6de7220 */ /* 0x008fe20000410000 */
[----:B------:R-:W-:-:S02]  /*3630*/  VIADD R223, R9, 0x1c ;  /* 0x0000001c09df7836 */ /* 0x000fc40000000000 */
[----:B----4-:R-:W-:Y:S01]  /*3640*/  FMUL.FTZ R26, R227, R26 ;  /* 0x0000001ae31a7220 */ /* 0x010fe20000410000 */
[--C-:B-1----:R-:W-:Y:S01]  /*3650*/  FFMA.FTZ R208, R208, UR4, -R229.reuse ;  /* 0x00000004d0d07c23 */ /* 0x102fe200080108e5 */
[----:B------:R-:W-:Y:S01]  /*3660*/  FFMA.FTZ R217, R217, UR4, -R229 ;  /* 0x00000004d9d97c23 */ /* 0x000fe200080108e5 */
[----:B------:R-:W1:Y:S01]  /*3670*/  SHFL.IDX PT, R225, R12, R223, 0x1f ;  /* 0x00001fdf0ce17589 */ /* 0x000e6200000e0000 */
[----:B------:R-:W-:Y:S01]  /*3680*/  FMUL.FTZ R10, R19, R26 ;  /* 0x0000001a130a7220 */ /* 0x000fe20000410000 */
[----:B-----5:R-:W-:Y:S01]  /*3690*/  FFMA.FTZ R113, -R18, R18, 1 ;  /* 0x3f80000012717423 */ /* 0x020fe20000010112 */
[----:B------:R-:W-:Y:S01]  /*36a0*/  FMUL.FTZ R18, R115, UR10 ;  /* 0x0000000a73127c20 */ /* 0x000fe20008410000 */
[----:B------:R-:W-:Y:S01]  /*36b0*/  FMUL.FTZ R115, R116, UR10 ;  /* 0x0000000a74737c20 */ /* 0x000fe20008410000 */
[----:B------:R-:W-:Y:S02]  /*36c0*/  VIADD R116, R9, 0xc ;  /* 0x0000000c09747836 */ /* 0x000fe40000000000 */
[----:B------:R-:W-:Y:S01]  /*36d0*/  FMUL.FTZ R113, R113, R222 ;  /* 0x000000de71717220 */ /* 0x000fe20000410000 */
[----:B------:R-:W-:Y:S01]  /*36e0*/  FMUL.FTZ R222, R118, UR10 ;  /* 0x0000000a76de7c20 */ /* 0x000fe20008410000 */
[----:B------:R-:W-:Y:S01]  /*36f0*/  VIADD R118, R9, 0x14 ;  /* 0x0000001409767836 */ /* 0x000fe20000000000 */
[----:B------:R-:W-:Y:S01]  /*3700*/  MUFU.TANH R18, R18 ;  /* 0x0000001200127308 */ /* 0x000fe20000002400 */
[----:B------:R-:W3:Y:S04]  /*3710*/  SHFL.IDX PT, R228, R14, R116, 0x1f ;  /* 0x00001f740ee47589 */ /* 0x000ee800000e0000 */
[----:B------:R-:W4:Y:S03]  /*3720*/  SHFL.IDX PT, R226, R14, R118, 0x1f ;  /* 0x00001f760ee27589 */ /* 0x000f2600000e0000 */
[----:B------:R-:W5:Y:S01]  /*3730*/  MUFU.TANH R115, R115 ;  /* 0x0000007300737308 */ /* 0x000f620000002400 */
[----:B------:R-:W5:Y:S04]  /*3740*/  SHFL.IDX PT, R14, R14, R223, 0x1f ;  /* 0x00001fdf0e0e7589 */ /* 0x000f6800000e0000 */
[----:B------:R-:W5:Y:S01]  /*3750*/  SHFL.IDX PT, R231, R12, R116, 0x1f ;  /* 0x00001f740ce77589 */ /* 0x000f6200000e0000 */
[--C-:B-1----:R-:W-:Y:S01]  /*3760*/  FFMA.FTZ R109, R109, UR4, -R225.reuse ;  /* 0x000000046d6d7c23 */ /* 0x102fe200080108e1 */
[----:B------:R-:W-:Y:S01]  /*3770*/  FFMA.FTZ R108, R108, UR4, -R225 ;  /* 0x000000046c6c7c23 */ /* 0x000fe200080108e1 */
[----:B------:R-:W-:Y:S01]  /*3780*/  MUFU.TANH R222, R222 ;  /* 0x000000de00de7308 */ /* 0x000fe20000002400 */
[----:B------:R-:W-:Y:S04]  /*3790*/  SHFL.IDX PT, R225, R15, R119, 0x1f ;  /* 0x00001f770fe17589 */ /* 0x000fe800000e0000 */
[----:B------:R-:W-:Y:S01]  /*37a0*/  LDS R26, [R11+0x380] ;  /* 0x000380000b1a7984 */ /* 0x000fe20000000800 */
[--C-:B---3--:R-:W-:Y:S01]  /*37b0*/  FFMA.FTZ R106, R106, UR4, -R228.reuse ;  /* 0x000000046a6a7c23 */ /* 0x108fe200080108e4 */
[----:B------:R-:W-:-:S02]  /*37c0*/  FFMA.FTZ R205, R205, UR4, -R228 ;  /* 0x00000004cdcd7c23 */ /* 0x000fc400080108e4 */
[----:B------:R-:W1:Y:S01]  /*37d0*/  SHFL.IDX PT, R233, R99, R116, 0x1f ;  /* 0x00001f7463e97589 */ /* 0x000e6200000e0000 */
[----:B------:R-:W-:Y:S01]  /*37e0*/  MUFU.EX2 R201, R201 ;  /* 0x000000c900c97308 */ /* 0x000fe20000000800 */
[--C-:B----4-:R-:W-:Y:S01]  /*37f0*/  FFMA.FTZ R187, R187, UR4, -R226.reuse ;  /* 0x00000004bbbb7c23 */ /* 0x110fe200080108e2 */
[----:B------:R-:W-:Y:S01]  /*3800*/  FFMA.FTZ R186, R186, UR4, -R226 ;  /* 0x00000004baba7c23 */ /* 0x000fe200080108e2 */
[----:B------:R-:W3:Y:S01]  /*3810*/  SHFL.IDX PT, R228, R12, R114, 0x1f ;  /* 0x00001f720ce47589 */ /* 0x000ee200000e0000 */
[--C-:B-----5:R-:W-:Y:S01]  /*3820*/  FFMA.FTZ R101, R101, UR4, -R14.reuse ;  /* 0x0000000465657c23 */ /* 0x120fe2000801080e */
[----:B------:R-:W-:Y:S02]  /*3830*/  FFMA.FTZ R112, R112, UR4, -R14 ;  /* 0x0000000470707c23 */ /* 0x000fe4000801080e */
[----:B------:R-:W4:Y:S01]  /*3840*/  SHFL.IDX PT, R226, R15, R218, 0x1f ;  /* 0x00001fda0fe27589 */ /* 0x000f2200000e0000 */
[----:B------:R-:W5:Y:S01]  /*3850*/  MUFU.EX2 R205, R205 ;  /* 0x000000cd00cd7308 */ /* 0x000f620000000800 */
[--C-:B------:R-:W-:Y:S01]  /*3860*/  FFMA.FTZ R202, R202, UR4, -R231.reuse ;  /* 0x00000004caca7c23 */ /* 0x100fe200080108e7 */
[----:B------:R-:W-:Y:S01]  /*3870*/  FFMA.FTZ R231, R203, UR4, -R231 ;  /* 0x00000004cbe77c23 */ /* 0x000fe200080108e7 */
[----:B------:R-:W5:Y:S04]  /*3880*/  SHFL.IDX PT, R14, R12, R117, 0x1f ;  /* 0x00001f750c0e7589 */ /* 0x000f6800000e0000 */
[----:B------:R-:W5:Y:S01]  /*3890*/  SHFL.IDX PT, R203, R12, R119, 0x1f ;  /* 0x00001f770ccb7589 */ /* 0x000f6200000e0000 */
[----:B------:R-:W5:Y:S03]  /*38a0*/  MUFU.EX2 R186, R186 ;  /* 0x000000ba00ba7308 */ /* 0x000f660000000800 */
[----:B------:R-:W5:Y:S01]  /*38b0*/  SHFL.IDX PT, R230, R99, R118, 0x1f ;  /* 0x00001f7663e67589 */ /* 0x000f6200000e0000 */
[----:B------:R-:W-:Y:S01]  /*38c0*/  FFMA.FTZ R19, -R21, R21, 1 ;  /* 0x3f80000015137423 */ /* 0x000fe20000010115 */
[----:B------:R-:W-:Y:S01]  /*38d0*/  FMUL.FTZ R27, R219, R27 ;  /* 0x0000001bdb1b7220 */ /* 0x000fe20000410000 */
[----:B-1----:R-:W-:Y:S01]  /*38e0*/  FADD.FTZ R31, R31, -R233 ;  /* 0x800000e91f1f7221 */ /* 0x002fe20000010000 */
[----:B------:R-:W1:Y:S01]  /*38f0*/  SHFL.IDX PT, R229, R99, R119, 0x1f ;  /* 0x00001f7763e57589 */ /* 0x000e6200000e0000 */
[----:B------:R-:W1:Y:S01]  /*3900*/  MUFU.EX2 R101, R101 ;  /* 0x0000006500657308 */ /* 0x000e620000000800 */
[--C-:B---3--:R-:W-:Y:S01]  /*3910*/  FFMA.FTZ R199, R199, UR4, -R228.reuse ;  /* 0x00000004c7c77c23 */ /* 0x108fe200080108e4 */
[----:B------:R-:W-:-:S02]  /*3920*/  FFMA.FTZ R228, R204, UR4, -R228 ;  /* 0x00000004cce47c23 */ /* 0x000fc400080108e4 */
[----:B------:R-:W3:Y:S01]  /*3930*/  SHFL.IDX PT, R204, R12, R118, 0x1f ;  /* 0x00001f760ccc7589 */ /* 0x000ee200000e0000 */
[--C-:B----4-:R-:W-:Y:S01]  /*3940*/  FFMA.FTZ R216, R216, UR4, -R226.reuse ;  /* 0x00000004d8d87c23 */ /* 0x110fe200080108e2 */
[----:B------:R-:W-:Y:S01]  /*3950*/  FFMA.FTZ R210, R210, UR4, -R226 ;  /* 0x00000004d2d27c23 */ /* 0x000fe200080108e2 */
[----:B------:R-:W-:Y:S01]  /*3960*/  FSEL R226, R224, -INF , !P4 ;  /* 0xff800000e0e27808 */ /* 0x000fe20006000000 */
[----:B------:R-:W4:Y:S01]  /*3970*/  SHFL.IDX PT, R12, R15, R9, 0x1f ;  /* 0x00001f090f0c7589 */ /* 0x000f2200000e0000 */
[--C-:B-----5:R-:W-:Y:S01]  /*3980*/  FFMA.FTZ R105, R105, UR4, -R14.reuse ;  /* 0x0000000469697c23 */ /* 0x120fe2000801080e */
[----:B------:R-:W-:Y:S01]  /*3990*/  FFMA.FTZ R197, R197, UR4, -R14 ;  /* 0x00000004c5c57c23 */ /* 0x000fe2000801080e */
[----:B------:R-:W5:Y:S01]  /*39a0*/  MUFU.EX2 R106, R106 ;  /* 0x0000006a006a7308 */ /* 0x000f620000000800 */
[----:B------:R-:W5:Y:S01]  /*39b0*/  SHFL.IDX PT, R14, R15, R114, 0x1f ;  /* 0x00001f720f0e7589 */ /* 0x000f6200000e0000 */
[--C-:B------:R-:W-:Y:S01]  /*39c0*/  FFMA.FTZ R189, R189, UR4, -R203.reuse ;  /* 0x00000004bdbd7c23 */ /* 0x100fe200080108cb */
[----:B------:R-:W-:Y:S01]  /*39d0*/  FFMA.FTZ R185, R185, UR4, -R203 ;  /* 0x00000004b9b97c23 */ /* 0x000fe200080108cb */
[----:B------:R-:W-:Y:S01]  /*39e0*/  FSEL R203, R115, -INF , !P1 ;  /* 0xff80000073cb7808 */ /* 0x000fe20004800000 */
[----:B------:R-:W-:Y:S01]  /*39f0*/  FFMA.FTZ R21, -R20, R20, 1 ;  /* 0x3f80000014157423 */ /* 0x000fe20000010114 */
[----:B------:R-:W-:Y:S01]  /*3a00*/  FADD.FTZ R35, R35, -R230 ;  /* 0x800000e623237221 */ /* 0x000fe20000010000 */
[----:B------:R-:W-:Y:S01]  /*3a10*/  FMUL.FTZ R31, R205, R31 ;  /* 0x0000001fcd1f7220 */ /* 0x000fe20000410000 */
[----:B------:R-:W5:Y:S01]  /*3a20*/  MUFU.EX2 R187, R187 ;  /* 0x000000bb00bb7308 */ /* 0x000f620000000800 */
[----:B------:R-:W-:Y:S01]  /*3a30*/  FFMA.FTZ R203, R203, UR4, -R225 ;  /* 0x00000004cbcb7c23 */ /* 0x000fe200080108e1 */
[----:B-1----:R-:W-:Y:S01]  /*3a40*/  FADD.FTZ R36, R36, -R229 ;  /* 0x800000e524247221 */ /* 0x002fe20000010000 */
[----:B------:R-:W-:Y:S01]  /*3a50*/  FADD.FTZ R32, R32, -R232 ;  /* 0x800000e820207221 */ /* 0x000fe20000010000 */
[----:B------:R-:W-:Y:S01]  /*3a60*/  FADD.FTZ R29, R29, -R233 ;  /* 0x800000e91d1d7221 */ /* 0x000fe20000010000 */
[----:B------:R-:W-:Y:S01]  /*3a70*/  FADD.FTZ R33, R33, -R230 ;  /* 0x800000e621217221 */ /* 0x000fe20000010000 */
[----:B------:R-:W-:Y:S01]  /*3a80*/  FADD.FTZ R38, R38, -R229 ;  /* 0x800000e526267221 */ /* 0x000fe20000010000 */
[----:B------:R-:W-:Y:S01]  /*3a90*/  FFMA.FTZ R22, -R22, R22, 1 ;  /* 0x3f80000016167423 */ /* 0x000fe20000010116 */
[--C-:B---3--:R-:W-:Y:S01]  /*3aa0*/  FFMA.FTZ R198, R198, UR4, -R204.reuse ;  /* 0x00000004c6c67c23 */ /* 0x108fe200080108cc */
[----:B------:R-:W-:Y:S01]  /*3ab0*/  FFMA.FTZ R104, R104, UR4, -R204 ;  /* 0x0000000468687c23 */ /* 0x000fe200080108cc */
[----:B------:R-:W-:Y:S01]  /*3ac0*/  FADD.FTZ R34, R34, -R232 ;  /* 0x800000e822227221 */ /* 0x000fe20000010000 */
[----:B------:R-:W1:Y:S01]  /*3ad0*/  SHFL.IDX PT, R204, R15, R116, 0x1f ;  /* 0x00001f740fcc7589 */ /* 0x000e6200000e0000 */
[--C-:B----4-:R-:W-:Y:S01]  /*3ae0*/  FFMA.FTZ R196, R196, UR4, -R12.reuse ;  /* 0x00000004c4c47c23 */ /* 0x110fe2000801080c */
[----:B------:R-:W-:Y:S01]  /*3af0*/  FFMA.FTZ R212, R212, UR4, -R12 ;  /* 0x00000004d4d47c23 */ /* 0x000fe2000801080c */
[----:B------:R-:W3:Y:S01]  /*3b00*/  MUFU.EX2 R112, R112 ;  /* 0x0000007000707308 */ /* 0x000ee20000000800 */
[----:B------:R-:W4:Y:S01]  /*3b10*/  SHFL.IDX PT, R12, R15, R118, 0x1f ;  /* 0x00001f760f0c7589 */ /* 0x000f2200000e0000 */
[--C-:B-----5:R-:W-:Y:S01]  /*3b20*/  FFMA.FTZ R107, R107, UR4, -R14.reuse ;  /* 0x000000046b6b7c23 */ /* 0x120fe2000801080e */
[----:B------:R-:W-:Y:S01]  /*3b30*/  FFMA.FTZ R209, R209, UR4, -R14 ;  /* 0x00000004d1d17c23 */ /* 0x000fe2000801080e */
[----:B------:R-:W-:-:S04]  /*3b40*/  FSEL R14, R24, -INF , !P5 ;  /* 0xff800000180e7808 */ /* 0x000fc80006800000 */
[----:B------:R-:W5:Y:S08]  /*3b50*/  MUFU.EX2 R200, R200 ;  /* 0x000000c800c87308 */ /* 0x000f700000000800 */
[----:B------:R-:W5:Y:S01]  /*3b60*/  MUFU.EX2 R231, R231 ;  /* 0x000000e700e77308 */ /* 0x000f620000000800 */
[--C-:B-1----:R-:W-:Y:S01]  /*3b70*/  FFMA.FTZ R211, R211, UR4, -R204.reuse ;  /* 0x00000004d3d37c23 */ /* 0x102fe200080108cc */
[----:B------:R-:W-:-:S02]  /*3b80*/  FFMA.FTZ R213, R213, UR4, -R204 ;  /* 0x00000004d5d57c23 */ /* 0x000fc400080108cc */
[----:B------:R1:W3:Y:S01]  /*3b90*/  SHFL.IDX PT, R204, R15, R223, 0x1f ;  /* 0x00001fdf0fcc7589 */ /* 0x0002e200000e0000 */
[----:B----4-:R-:W-:Y:S01]  /*3ba0*/  FFMA.FTZ R14, R14, UR4, -R12 ;  /* 0x000000040e0e7c23 */ /* 0x010fe2000801080c */
[----:B------:R-:W-:Y:S02]  /*3bb0*/  FFMA.FTZ R88, -R88, R88, 1 ;  /* 0x3f80000058587423 */ /* 0x000fe40000010158 */
[----:B------:R-:W-:Y:S01]  /*3bc0*/  MUFU.EX2 R110, R110 ;  /* 0x0000006e006e7308 */ /* 0x000fe20000000800 */
[----:B-1----:R-:W-:-:S07]  /*3bd0*/  FSEL R15, R18, -INF , !P6 ;  /* 0xff800000120f7808 */ /* 0x002fce0007000000 */
[----:B------:R-:W-:Y:S01]  /*3be0*/  MUFU.EX2 R190, R190 ;  /* 0x000000be00be7308 */ /* 0x000fe20000000800 */
[----:B------:R-:W-:Y:S01]  /*3bf0*/  FFMA.FTZ R12, R15, UR4, -R12 ;  /* 0x000000040f0c7c23 */ /* 0x000fe2000801080c */
[----:B------:R-:W-:-:S06]  /*3c00*/  FSEL R15, R222, -INF , !P2 ;  /* 0xff800000de0f7808 */ /* 0x000fcc0005000000 */
[----:B------:R-:W-:Y:S01]  /*3c10*/  MUFU.EX2 R202, R202 ;  /* 0x000000ca00ca7308 */ /* 0x000fe20000000800 */
[----:B------:R-:W-:Y:S01]  /*3c20*/  FFMA.FTZ R15, R15, UR4, -R225 ;  /* 0x000000040f0f7c23 */ /* 0x000fe200080108e1 */
[----:B------:R-:W-:-:S05]  /*3c30*/  FSEL R225, R221, -INF , !P3 ;  /* 0xff800000dde17808 */ /* 0x000fca0005800000 */
[--C-:B---3--:R-:W-:Y:S01]  /*3c40*/  FFMA.FTZ R225, R225, UR4, -R204.reuse ;  /* 0x00000004e1e17c23 */ /* 0x108fe200080108cc */
[----:B------:R-:W-:Y:S01]  /*3c50*/  FFMA.FTZ R204, R226, UR4, -R204 ;  /* 0x00000004e2cc7c23 */ /* 0x000fe200080108cc */
[----:B------:R-:W-:Y:S01]  /*3c60*/  MUFU.EX2 R108, R108 ;  /* 0x0000006c006c7308 */ /* 0x000fe20000000800 */
[----:B------:R-:W1:Y:S01]  /*3c70*/  SHFL.IDX PT, R226, R99, R218, 0x1f ;  /* 0x00001fda63e27589 */ /* 0x000e6200000e0000 */
[----:B------:R-:W-:Y:S01]  /*3c80*/  FMUL.FTZ R21, R21, R27 ;  /* 0x0000001b15157220 */ /* 0x000fe20000410000 */
[----:B------:R-:W-:Y:S02]  /*3c90*/  FFMA.FTZ R27, -R72, R72, 1 ;  /* 0x3f800000481b7423 */ /* 0x000fe40000010148 */
[----:B------:R-:W3:Y:S02]  /*3ca0*/  SHFL.IDX PT, R99, R99, R223, 0x1f ;  /* 0x00001fdf63637589 */ /* 0x000ee400000e0000 */
[----:B------:R-:W-:Y:S01]  /*3cb0*/  FMUL.FTZ R27, R27, R31 ;  /* 0x0000001f1b1b7220 */ /* 0x000fe20000410000 */
[----:B------:R-:W-:Y:S01]  /*3cc0*/  FFMA.FTZ R31, -R76, R76, 1 ;  /* 0x3f8000004c1f7423 */ /* 0x000fe2000001014c */
[----:B------:R-:W-:Y:S01]  /*3cd0*/  MUFU.EX2 R111, R111 ;  /* 0x0000006f006f7308 */ /* 0x000fe20000000800 */
[----:B------:R-:W-:Y:S01]  /*3ce0*/  FFMA.FTZ R83, -R83, R83, 1 ;  /* 0x3f80000053537423 */ /* 0x000fe20000010153 */
[----:B------:R-:W-:Y:S01]  /*3cf0*/  FFMA.FTZ R85, -R85, R85, 1 ;  /* 0x3f80000055557423 */ /* 0x000fe20000010155 */
[----:B------:R-:W-:-:S05]  /*3d00*/  FFMA.FTZ R96, -R96, R96, 1 ;  /* 0x3f80000060607423 */ /* 0x000fca0000010160 */
[----:B------:R-:W-:Y:S01]  /*3d10*/  MUFU.EX2 R109, R109 ;  /* 0x0000006d006d7308 */ /* 0x000fe20000000800 */
[----:B-1----:R-:W-:-:S07]  /*3d20*/  FADD.FTZ R30, R30, -R226 ;  /* 0x800000e21e1e7221 */ /* 0x002fce0000010000 */
[----:B------:R-:W-:Y:S01]  /*3d30*/  MUFU.EX2 R199, R199 ;  /* 0x000000c700c77308 */ /* 0x000fe20000000800 */
[----:B------:R-:W-:-:S04]  /*3d40*/  FMUL.FTZ R30, R206, R30 ;  /* 0x0000001ece1e7220 */ /* 0x000fc80000410000 */
[----:B------:R-:W-:Y:S01]  /*3d50*/  FMUL.FTZ R23, R23, R30 ;  /* 0x0000001e17177220 */ /* 0x000fe20000410000 */
[----:B------:R-:W-:Y:S01]  /*3d60*/  FMUL.FTZ R30, R186, R35 ;  /* 0x00000023ba1e7220 */ /* 0x000fe20000410000 */
[----:B------:R-:W-:Y:S01]  /*3d70*/  FFMA.FTZ R81, -R81, R81, 1 ;  /* 0x3f80000051517423 */ /* 0x000fe20000010151 */
[----:B------:R-:W-:Y:S01]  /*3d80*/  SHFL.IDX PT, R35, R26, R114, 0x1f ;  /* 0x00001f721a237589 */ /* 0x000fe200000e0000 */
[----:B------:R-:W-:Y:S01]  /*3d90*/  MUFU.EX2 R220, R220 ;  /* 0x000000dc00dc7308 */ /* 0x000fe20000000800 */
[----:B------:R-:W-:Y:S02]  /*3da0*/  FMUL.FTZ R31, R31, R30 ;  /* 0x0000001e1f1f7220 */ /* 0x000fe40000410000 */
[----:B------:R-:W1:Y:S01]  /*3db0*/  SHFL.IDX PT, R30, R26, R9, 0x1f ;  /* 0x00001f091a1e7589 */ /* 0x000e6200000e0000 */
[----:B------:R-:W-:Y:S01]  /*3dc0*/  FADD.FTZ R28, R28, -R226 ;  /* 0x800000e21c1c7221 */ /* 0x000fe20000010000 */
[----:B---3--:R-:W-:-:S03]  /*3dd0*/  FADD.FTZ R37, R37, -R99 ;  /* 0x8000006325257221 */ /* 0x008fc60000010000 */
        /* <DEDUP_REMOVED lines=16> */
[----:B------:R-:W-:Y:S01]  /*3ee0*/  FFMA.FTZ R33, -R79, R79, 1 ;  /* 0x3f8000004f217423 */ /* 0x000fe2000001014f */
[----:B-1----:R-:W-:Y:S01]  /*3ef0*/  FADD.FTZ R37, R42, -R30 ;  /* 0x8000001e2a257221 */ /* 0x002fe20000010000 */
[--C-:B------:R-:W-:Y:S01]  /*3f00*/  FADD.FTZ R42, R41, -R35.reuse ;  /* 0x80000023292a7221 */ /* 0x100fe20000010000 */
[----:B------:R-:W-:-:S02]  /*3f10*/  FADD.FTZ R35, R43, -R35 ;  /* 0x800000232b237221 */ /* 0x000fc40000010000 */
[----:B------:R-:W-:Y:S01]  /*3f20*/  LDS R43, [R13+0x380] ;  /* 0x000380000d2b7984 */ /* 0x000fe20000000800 */
[----:B------:R-:W-:Y:S01]  /*3f30*/  FMUL.FTZ R29, R29, R34 ;  /* 0x000000221d1d7220 */ /* 0x000fe20000410000 */
[----:B------:R-:W-:Y:S01]  /*3f40*/  FMUL.FTZ R33, R33, R38 ;  /* 0x0000002621217220 */ /* 0x000fe20000410000 */
[----:B------:R-:W-:Y:S01]  /*3f50*/  FFMA.FTZ R34, -R77, R77, 1 ;  /* 0x3f8000004d227423 */ /* 0x000fe2000001014d */
[----:B------:R-:W1:Y:S04]  /*3f60*/  SHFL.IDX PT, R72, R26, R218, 0x1f ;  /* 0x00001fda1a487589 */ /* 0x000e6800000e0000 */
[----:B------:R-:W3:Y:S01]  /*3f70*/  SHFL.IDX PT, R38, R26, R116, 0x1f ;  /* 0x00001f741a267589 */ /* 0x000ee200000e0000 */
[----:B------:R-:W-:-:S03]  /*3f80*/  FMUL.FTZ R34, R34, R73 ;  /* 0x0000004922227220 */ /* 0x000fc60000410000 */
[----:B------:R-:W4:Y:S04]  /*3f90*/  SHFL.IDX PT, R76, R26, R223, 0x1f ;  /* 0x00001fdf1a4c7589 */ /* 0x000f2800000e0000 */
[----:B------:R-:W5:Y:S01]  /*3fa0*/  SHFL.IDX PT, R73, R26, R117, 0x1f ;  /* 0x00001f751a497589 */ /* 0x000f6200000e0000 */
[----:B------:R-:W5:Y:S03]  /*3fb0*/  MUFU.EX2 R11, R105 ;  /* 0x00000069000b7308 */ /* 0x000f660000000800 */
[----:B------:R-:W5:Y:S01]  /*3fc0*/  SHFL.IDX PT, R74, R26, R118, 0x1f ;  /* 0x00001f761a4a7589 */ /* 0x000f6200000e0000 */
[----:B------:R-:W-:-:S03]  /*3fd0*/  FADD.FTZ R39, R39, -R99 ;  /* 0x8000006327277221 */ /* 0x000fc60000010000 */
[----:B------:R3:W-:Y:S01]  /*3fe0*/  SHFL.IDX PT, R75, R26, R119, 0x1f ;  /* 0x00001f771a4b7589 */ /* 0x0007e200000e0000 */
[----:B------:R-:W-:Y:S01]  /*3ff0*/  FMUL.FTZ R39, R112, R39 ;  /* 0x0000002770277220 */ /* 0x000fe20000410000 */
[----:B-1----:R-:W-:Y:S01]  /*4000*/  FADD.FTZ R41, R46, -R72 ;  /* 0x800000482e297221 */ /* 0x002fe20000010000 */
[----:B---3--:R-:W-:Y:S01]  /*4010*/  FFMA.FTZ R26, -R80, R80, 1 ;  /* 0x3f800000501a7423 */ /* 0x008fe20000010150 */
[--C-:B------:R-:W-:Y:S01]  /*4020*/  FADD.FTZ R45, R45, -R38.reuse ;  /* 0x800000262d2d7221 */ /* 0x100fe20000010000 */
[----:B------:R-:W-:Y:S02]  /*4030*/  FADD.FTZ R38, R47, -R38 ;  /* 0x800000262f267221 */ /* 0x000fe40000010000 */
[----:B------:R-:W-:Y:S01]  /*4040*/  FMUL.FTZ R26, R26, R39 ;  /* 0x000000271a1a7220 */ /* 0x000fe20000410000 */
[----:B------:R-:W-:Y:S01]  /*4050*/  FADD.FTZ R39, R44, -R72 ;  /* 0x800000482c277221 */ /* 0x000fe20000010000 */
[--C-:B----4-:R-:W-:Y:S01]  /*4060*/  FADD.FTZ R44, R53, -R76.reuse ;  /* 0x8000004c352c7221 */ /* 0x110fe20000010000 */
[----:B------:R-:W-:Y:S01]  /*4070*/  FADD.FTZ R55, R55, -R76 ;  /* 0x8000004c37377221 */ /* 0x000fe20000010000 */
[----:B-----5:R-:W-:Y:S01]  /*4080*/  FMUL.FTZ R76, R200, R41 ;  /* 0x00000029c84c7220 */ /* 0x020fe20000410000 */
[----:B------:R-:W-:Y:S01]  /*4090*/  FADD.FTZ R48, R48, -R73 ;  /* 0x8000004930307221 */ /* 0x000fe20000010000 */
[----:B------:R-:W-:-:S03]  /*40a0*/  FMUL.FTZ R41, R231, R38 ;  /* 0x00000026e7297220 */ /* 0x000fc60000410000 */
[----:B------:R-:W-:Y:S01]  /*40b0*/  FMUL.FTZ R38, R11, R48 ;  /* 0x000000300b267220 */ /* 0x000fe20000410000 */
[----:B------:R-:W-:Y:S02]  /*40c0*/  FMUL.FTZ R48, R88, R41 ;  /* 0x0000002958307220 */ /* 0x000fe40000410000 */
[----:B------:R-:W1:Y:S01]  /*40d0*/  SHFL.IDX PT, R41, R43, R9, 0x1f ;  /* 0x00001f092b297589 */ /* 0x000e6200000e0000 */
[--C-:B------:R-:W-:Y:S01]  /*40e0*/  FADD.FTZ R49, R49, -R74.reuse ;  /* 0x8000004a31317221 */ /* 0x100fe20000010000 */
[----:B------:R-:W-:Y:S02]  /*40f0*/  FADD.FTZ R74, R51, -R74 ;  /* 0x8000004a334a7221 */ /* 0x000fe40000010000 */
[----:B------:R-:W3:Y:S04]  /*4100*/  SHFL.IDX PT, R114, R43, R114, 0x1f ;  /* 0x00001f722b727589 */ /* 0x000ee800000e0000 */
[----:B------:R-:W4:Y:S01]  /*4110*/  SHFL.IDX PT, R51, R43, R218, 0x1f ;  /* 0x00001fda2b337589 */ /* 0x000f2200000e0000 */
[----:B------:R-:W5:Y:S01]  /*4120*/  MUFU.EX2 R228, R228 ;  /* 0x000000e400e47308 */ /* 0x000f620000000800 */
[----:B------:R-:W-:Y:S01]  /*4130*/  FMUL.FTZ R28, R28, R19 ;  /* 0x000000131c1c7220 */ /* 0x000fe20000410000 */
[----:B------:R-:W-:-:S06]  /*4140*/  FMUL.FTZ R72, R110, R39 ;  /* 0x000000276e487220 */ /* 0x000fcc0000410000 */
[----:B------:R-:W2:Y:S01]  /*4150*/  MUFU.EX2 R197, R197 ;  /* 0x000000c500c57308 */ /* 0x000ea20000000800 */
[----:B------:R-:W-:-:S07]  /*4160*/  FMUL.FTZ R46, R190, R37 ;  /* 0x00000025be2e7220 */ /* 0x000fce0000410000 */
[----:B------:R-:W4:Y:S01]  /*4170*/  MUFU.EX2 R196, R196 ;  /* 0x000000c400c47308 */ /* 0x000f220000000800 */
[----:B------:R-:W4:Y:S01]  /*4180*/  SHFL.IDX PT, R118, R43, R118, 0x1f ;  /* 0x00001f762b767589 */ /* 0x000f2200000e0000 */
[----:B------:R-:W-:Y:S01]  /*4190*/  FMUL.FTZ R13, R83, R46 ;  /* 0x0000002e530d7220 */ /* 0x000fe20000410000 */
[----:B------:R-:W-:-:S05]  /*41a0*/  FMUL.FTZ R39, R85, R72 ;  /* 0x0000004855277220 */ /* 0x000fca0000410000 */
[----:B------:R-:W4:Y:S01]  /*41b0*/  MUFU.EX2 R198, R198 ;  /* 0x000000c600c67308 */ /* 0x000f220000000800 */
[----:B------:R-:W-:Y:S01]  /*41c0*/  FFMA.FTZ R46, -R86, R86, 1 ;  /* 0x3f800000562e7423 */ /* 0x000fe20000010156 */
[----:B------:R-:W-:-:S06]  /*41d0*/  FMUL.FTZ R45, R202, R45 ;  /* 0x0000002dca2d7220 */ /* 0x000fcc0000410000 */
[----:B------:R-:W4:Y:S01]  /*41e0*/  MUFU.EX2 R19, R104 ;  /* 0x0000006800137308 */ /* 0x000f220000000800 */
[----:B------:R-:W4:Y:S01]  /*41f0*/  SHFL.IDX PT, R117, R43, R117, 0x1f ;  /* 0x00001f752b757589 */ /* 0x000f2200000e0000 */
[----:B------:R-:W-:Y:S01]  /*4200*/  FADD.FTZ R40, R40, -R30 ;  /* 0x8000001e28287221 */ /* 0x000fe20000010000 */
[----:B------:R-:W-:Y:S02]  /*4210*/  FADD.FTZ R50, R50, -R73 ;  /* 0x8000004932327221 */ /* 0x000fe40000010000 */
[----:B------:R-:W4:Y:S01]  /*4220*/  SHFL.IDX PT, R72, R43, R223, 0x1f ;  /* 0x00001fdf2b487589 */ /* 0x000f2200000e0000 */
[----:B------:R-:W-:Y:S01]  /*4230*/  FMUL.FTZ R55, R108, R55 ;  /* 0x000000376c377220 */ /* 0x000fe20000410000 */
[----:B------:R-:W-:Y:S01]  /*4240*/  FMUL.FTZ R46, R46, R45 ;  /* 0x0000002d2e2e7220 */ /* 0x000fe20000410000 */
[----:B------:R-:W4:Y:S01]  /*4250*/  MUFU.EX2 R210, R210 ;  /* 0x000000d200d27308 */ /* 0x000f220000000800 */
[----:B------:R-:W4:Y:S01]  /*4260*/  SHFL.IDX PT, R116, R43, R116, 0x1f ;  /* 0x00001f742b747589 */ /* 0x000f2200000e0000 */
[----:B-1----:R-:W-:Y:S01]  /*4270*/  FADD.FTZ R73, R56, -R41 ;  /* 0x8000002938497221 */ /* 0x002fe20000010000 */
[--C-:B------:R-:W-:Y:S01]  /*4280*/  FADD.FTZ R52, R52, -R75.reuse ;  /* 0x8000004b34347221 */ /* 0x100fe20000010000 */
[----:B------:R-:W-:Y:S01]  /*4290*/  FADD.FTZ R54, R54, -R75 ;  /* 0x8000004b36367221 */ /* 0x000fe20000010000 */
[----:B------:R1:W4:Y:S01]  /*42a0*/  SHFL.IDX PT, R119, R43, R119, 0x1f ;  /* 0x00001f772b777589 */ /* 0x00032200000e0000 */
[----:B------:R-:W-:Y:S01]  /*42b0*/  FMUL.FTZ R40, R111, R40 ;  /* 0x000000286f287220 */ /* 0x000fe20000410000 */
[----:B------:R-:W-:Y:S01]  /*42c0*/  FFMA.FTZ R45, -R89, R89, 1 ;  /* 0x3f800000592d7423 */ /* 0x000fe20000010159 */
[----:B------:R-:W4:Y:S01]  /*42d0*/  MUFU.EX2 R185, R185 ;  /* 0x000000b900b97308 */ /* 0x000f220000000800 */
[----:B------:R-:W-:Y:S01]  /*42e0*/  FFMA.FTZ R84, -R84, R84, 1 ;  /* 0x3f80000054547423 */ /* 0x000fe20000010154 */
[----:B-----5:R-:W-:Y:S01]  /*42f0*/  FMUL.FTZ R47, R228, R35 ;  /* 0x00000023e42f7220 */ /* 0x020fe20000410000 */
[----:B------:R-:W-:Y:S01]  /*4300*/  FFMA.FTZ R91, -R91, R91, 1 ;  /* 0x3f8000005b5b7423 */ /* 0x000fe2000001015b */
[----:B--2---:R-:W-:Y:S01]  /*4310*/  FMUL.FTZ R50, R197, R50 ;  /* 0x00000032c5327220 */ /* 0x004fe20000410000 */
[----:B------:R-:W-:Y:S01]  /*4320*/  FADD.FTZ R75, R58, -R41 ;  /* 0x800000293a4b7221 */ /* 0x000fe20000010000 */
[----:B---3--:R-:W-:Y:S01]  /*4330*/  FADD.FTZ R77, R57, -R114 ;  /* 0x80000072394d7221 */ /* 0x008fe20000010000 */
[----:B-1----:R-:W-:Y:S01]  /*4340*/  FMUL.FTZ R43, R96, R55 ;  /* 0x00000037602b7220 */ /* 0x002fe20000410000 */
[----:B------:R1:W-:Y:S01]  /*4350*/  MUFU.EX2 R41, R14 ;  /* 0x0000000e00297308 */ /* 0x0003e20000000800 */
[--C-:B----4-:R-:W-:Y:S01]  /*4360*/  FADD.FTZ R55, R60, -R51.reuse ;  /* 0x800000333c377221 */ /* 0x110fe20000010000 */
[----:B------:R-:W-:Y:S01]  /*4370*/  FADD.FTZ R57, R62, -R51 ;  /* 0x800000333e397221 */ /* 0x000fe20000010000 */
[----:B------:R-:W-:Y:S01]  /*4380*/  FMUL.FTZ R35, R81, R40 ;  /* 0x0000002851237220 */ /* 0x000fe20000410000 */
[----:B------:R-:W-:Y:S01]  /*4390*/  FMUL.FTZ R45, R45, R38 ;  /* 0x000000262d2d7220 */ /* 0x000fe20000410000 */
[----:B------:R-:W-:Y:S01]  /*43a0*/  FFMA.FTZ R51, -R97, R97, 1 ;  /* 0x3f80000061337423 */ /* 0x000fe20000010161 */
[----:B------:R-:W-:-:S02]  /*43b0*/  FMUL.FTZ R40, R84, R47 ;  /* 0x0000002f54287220 */ /* 0x000fc40000410000 */
[----:B------:R-:W2:Y:S01]  /*43c0*/  MUFU.EX2 R30, R107 ;  /* 0x0000006b001e7308 */ /* 0x000ea20000000800 */
[----:B-1----:R-:W-:Y:S01]  /*43d0*/  FMUL.FTZ R14, R196, R73 ;  /* 0x00000049c40e7220 */ /* 0x002fe20000410000 */
[----:B------:R-:W-:Y:S01]  /*43e0*/  FMUL.FTZ R38, R91, R50 ;  /* 0x000000325b267220 */ /* 0x000fe20000410000 */
[----:B------:R-:W-:Y:S01]  /*43f0*/  FFMA.FTZ R50, -R90, R90, 1 ;  /* 0x3f8000005a327423 */ /* 0x000fe2000001015a */
[----:B------:R-:W-:Y:S01]  /*4400*/  FFMA.FTZ R47, -R92, R92, 1 ;  /* 0x3f8000005c2f7423 */ /* 0x000fe2000001015c */
[----:B------:R-:W-:Y:S01]  /*4410*/  FMUL.FTZ R49, R198, R49 ;  /* 0x00000031c6317220 */ /* 0x000fe20000410000 */
[----:B------:R-:W-:Y:S02]  /*4420*/  FMUL.FTZ R74, R19, R74 ;  /* 0x0000004a134a7220 */ /* 0x000fe40000410000 */
[----:B------:R-:W1:Y:S01]  /*4430*/  MUFU.EX2 R212, R212 ;  /* 0x000000d400d47308 */ /* 0x000e620000000800 */
[----:B------:R-:W-:Y:S01]  /*4440*/  FMUL.FTZ R51, R51, R14 ;  /* 0x0000000e33337220 */ /* 0x000fe20000410000 */
[----:B------:R-:W-:Y:S01]  /*4450*/  FMUL.FTZ R50, R50, R49 ;  /* 0x0000003132327220 */ /* 0x000fe20000410000 */
[----:B------:R-:W-:-:S05]  /*4460*/  FMUL.FTZ R47, R47, R74 ;  /* 0x0000004a2f2f7220 */ /* 0x000fca0000410000 */
[----:B------:R-:W3:Y:S01]  /*4470*/  MUFU.EX2 R208, R208 ;  /* 0x000000d000d07308 */ /* 0x000ee20000000800 */
[----:B------:R-:W-:Y:S01]  /*4480*/  FFMA.FTZ R49, -R94, R94, 1 ;  /* 0x3f8000005e317423 */ /* 0x000fe2000001015e */
[----:B------:R-:W-:-:S06]  /*4490*/  FMUL.FTZ R74, R109, R44 ;  /* 0x0000002c6d4a7220 */ /* 0x000fcc0000410000 */
[----:B------:R-:W4:Y:S01]  /*44a0*/  MUFU.EX2 R209, R209 ;  /* 0x000000d100d17308 */ /* 0x000f220000000800 */
[----:B------:R-:W-:-:S07]  /*44b0*/  FMUL.FTZ R49, R49, R74 ;  /* 0x0000004a31317220 */ /* 0x000fce0000410000 */
[----:B------:R-:W5:Y:S01]  /*44c0*/  MUFU.EX2 R189, R189 ;  /* 0x000000bd00bd7308 */ /* 0x000f620000000800 */
[----:B------:R-:W-:-:S07]  /*44d0*/  FFMA.FTZ R82, -R82, R82, 1 ;  /* 0x3f80000052527423 */ /* 0x000fce0000010152 */
[----:B------:R-:W5:Y:S01]  /*44e0*/  MUFU.EX2 R216, R216 ;  /* 0x000000d800d87308 */ /* 0x000f620000000800 */
        /* <DEDUP_REMOVED lines=10> */
[----:B------:R-:W-:-:S07]  /*4590*/  FADD.FTZ R56, R65, -R118 ;  /* 0x8000007641387221 */ /* 0x000fce0000010000 */
[----:B------:R-:W5:Y:S08]  /*45a0*/  MUFU.EX2 R217, R217 ;  /* 0x000000d900d97308 */ /* 0x000f700000000800 */
[----:B------:R-:W5:Y:S08]  /*45b0*/  MUFU.EX2 R12, R12 ;  /* 0x0000000c000c7308 */ /* 0x000f700000000800 */
[----:B------:R-:W5:Y:S01]  /*45c0*/  MUFU.EX2 R15, R15 ;  /* 0x0000000f000f7308 */ /* 0x000f620000000800 */
[----:B------:R-:W-:Y:S01]  /*45d0*/  FADD.FTZ R53, R64, -R117 ;  /* 0x8000007540357221 */ /* 0x000fe20000010000 */
[--C-:B------:R-:W-:Y:S01]  /*45e0*/  FADD.FTZ R69, R69, -R72.reuse ;  /* 0x8000004845457221 */ /* 0x100fe20000010000 */
[----:B------:R-:W-:Y:S01]  /*45f0*/  FADD.FTZ R71, R71, -R72 ;  /* 0x8000004847477221 */ /* 0x000fe20000010000 */
[----:B------:R-:W-:Y:S01]  /*4600*/  FMUL.FTZ R42, R82, R37 ;  /* 0x00000025522a7220 */ /* 0x000fe20000410000 */
[----:B------:R-:W-:Y:S01]  /*4610*/  FFMA.FTZ R72, -R98, R98, 1 ;  /* 0x3f80000062487423 */ /* 0x000fe20000010162 */
[----:B--2---:R-:W-:Y:S01]  /*4620*/  FMUL.FTZ R77, R30, R77 ;  /* 0x0000004d1e4d7220 */ /* 0x004fe20000410000 */
[----:B------:R-:W-:Y:S01]  /*4630*/  FMUL.FTZ R74, R74, R57 ;  /* 0x000000394a4a7220 */ /* 0x000fe20000410000 */
[----:B------:R-:W-:Y:S01]  /*4640*/  FFMA.FTZ R37, -R87, R87, 1 ;  /* 0x3f80000057257423 */ /* 0x000fe20000010157 */
[----:B------:R-:W-:Y:S01]  /*4650*/  FMUL.FTZ R44, R95, R54 ;  /* 0x000000365f2c7220 */ /* 0x000fe20000410000 */
[----:B------:R-:W-:Y:S01]  /*4660*/  FADD.FTZ R114, R59, -R114 ;  /* 0x800000723b727221 */ /* 0x000fe20000010000 */
[----:B------:R-:W-:Y:S01]  /*4670*/  FFMA.FTZ R24, -R24, R24, 1 ;  /* 0x3f80000018187423 */ /* 0x000fe20000010118 */
[----:B------:R-:W-:Y:S01]  /*4680*/  FMUL.FTZ R57, R41, R56 ;  /* 0x0000003829397220 */ /* 0x000fe20000410000 */
[--C-:B------:R-:W-:Y:S01]  /*4690*/  FADD.FTZ R58, R61, -R116.reuse ;  /* 0x800000743d3a7221 */ /* 0x100fe20000010000 */
[----:B------:R-:W-:Y:S01]  /*46a0*/  FFMA.FTZ R54, -R194, R194, 1 ;  /* 0x3f800000c2367423 */ /* 0x000fe200000101c2 */
[----:B-1----:R-:W-:Y:S01]  /*46b0*/  FMUL.FTZ R75, R212, R75 ;  /* 0x0000004bd44b7220 */ /* 0x002fe20000410000 */
[----:B------:R-:W-:Y:S01]  /*46c0*/  FFMA.FTZ R235, -R235, R235, 1 ;  /* 0x3f800000ebeb7423 */ /* 0x000fe200000101eb */
[----:B------:R-:W-:Y:S01]  /*46d0*/  FMUL.FTZ R25, R220, R25 ;  /* 0x00000019dc197220 */ /* 0x000fe20000410000 */
[----:B------:R-:W-:Y:S01]  /*46e0*/  FADD.FTZ R116, R63, -R116 ;  /* 0x800000743f747221 */ /* 0x000fe20000010000 */
[----:B------:R-:W-:Y:S01]  /*46f0*/  FADD.FTZ R68, R68, -R119 ;  /* 0x8000007744447221 */ /* 0x000fe20000010000 */
[----:B------:R-:W-:Y:S01]  /*4700*/  FFMA.FTZ R102, -R102, R102, 1 ;  /* 0x3f80000066667423 */ /* 0x000fe20000010166 */
[----:B---3--:R-:W-:Y:S01]  /*4710*/  FMUL.FTZ R53, R208, R53 ;  /* 0x00000035d0357220 */ /* 0x008fe20000410000 */
[----:B------:R-:W-:Y:S01]  /*4720*/  FADD.FTZ R66, R66, -R117 ;  /* 0x8000007542427221 */ /* 0x000fe20000010000 */
[----:B------:R-:W-:Y:S01]  /*4730*/  FADD.FTZ R67, R67, -R118 ;  /* 0x8000007643437221 */ /* 0x000fe20000010000 */
[----:B------:R-:W-:Y:S01]  /*4740*/  FADD.FTZ R70, R70, -R119 ;  /* 0x8000007746467221 */ /* 0x000fe20000010000 */
[----:B------:R-:W-:Y:S01]  /*4750*/  FMUL.FTZ R72, R72, R77 ;  /* 0x0000004d48487220 */ /* 0x000fe20000410000 */
[----:B------:R-:W-:Y:S01]  /*4760*/  FMUL.FTZ R37, R37, R76 ;  /* 0x0000004c25257220 */ /* 0x000fe20000410000 */
[----:B------:R-:W-:Y:S01]  /*4770*/  FFMA.FTZ R73, -R195, R195, 1 ;  /* 0x3f800000c3497423 */ /* 0x000fe200000101c3 */
[----:B----4-:R-:W-:Y:S01]  /*4780*/  FMUL.FTZ R114, R209, R114 ;  /* 0x00000072d1727220 */ /* 0x010fe20000410000 */
[----:B------:R-:W-:Y:S01]  /*4790*/  FMUL.FTZ R77, R24, R57 ;  /* 0x00000039184d7220 */ /* 0x000fe20000410000 */
[----:B------:R-:W-:Y:S01]  /*47a0*/  FFMA.FTZ R93, -R93, R93, 1 ;  /* 0x3f8000005d5d7423 */ /* 0x000fe2000001015d */
[----:B-----5:R-:W-:Y:S01]  /*47b0*/  FMUL.FTZ R52, R189, R52 ;  /* 0x00000034bd347220 */ /* 0x020fe20000410000 */
[----:B------:R-:W-:Y:S01]  /*47c0*/  FMUL.FTZ R54, R54, R75 ;  /* 0x0000004b36367220 */ /* 0x000fe20000410000 */
[----:B------:R-:W-:Y:S01]  /*47d0*/  FFMA.FTZ R103, -R103, R103, 1 ;  /* 0x3f80000067677423 */ /* 0x000fe20000010167 */
        /* <DEDUP_REMOVED lines=120> */
[----:B-1----:R-:W-:-:S04]  /*4f60*/  LEA R10, R5, R13, 0xb ;  /* 0x0000000d050a7211 */ /* 0x002fc800078e58ff */
        /* <DEDUP_REMOVED lines=167> */
.L_x_3378:
        /* <DEDUP_REMOVED lines=56> */
.L_x_3379:
        /* <DEDUP_REMOVED lines=11> */
.L_x_3369:
[----:B-1----:R-:W2:Y:S02]  /*5e10*/  LDL R6, [R1+0x2c] ;  /* 0x00002c0001067983 */ /* 0x002ea40000100800 */
[----:B--2---:R-:W-:-:S13]  /*5e20*/  ISETP.GE.AND P0, PT, R16, R6, PT ;  /* 0x000000061000720c */ /* 0x004fda0003f06270 */
[----:B------:R-:W-:Y:S05]  /*5e30*/  @P0 BRA `(.L_x_3381) ;  /* 0x00000040006c0947 */ /* 0x000fea0003800000 */
[----:B------:R-:W2:Y:S04]  /*5e40*/  LDL.LU R19, [R1+0x20] ;  /* 0x0000200001137983 */ /* 0x000ea80000300800 */
[----:B------:R-:W3:Y:S04]  /*5e50*/  LDL.LU R18, [R1+0x10] ;  /* 0x0000100001127983 */ /* 0x000ee80000300800 */
[----:B------:R-:W3:Y:S04]  /*5e60*/  LDL R12, [R1+0x30] ;  /* 0x00003000010c7983 */ /* 0x000ee80000100800 */
[----:B------:R-:W4:Y:S04]  /*5e70*/  LDL.LU R14, [R1+0x14] ;  /* 0x00001400010e7983 */ /* 0x000f280000300800 */
[----:B------:R-:W5:Y:S01]  /*5e80*/  LDL.LU R25, [R1+0xc] ;  /* 0x00000c0001197983 */ /* 0x000f620000300800 */
[----:B------:R-:W1:Y:S02]  /*5e90*/  S2R R6, SR_TID.X ;  /* 0x0000000000067919 */ /* 0x000e640000002100 */
[----:B-1----:R-:W-:-:S05]  /*5ea0*/  VIADD R6, R6, 0xffffff80 ;  /* 0xffffff8006067836 */ /* 0x002fca0000000000 */
[----:B------:R-:W-:-:S04]  /*5eb0*/  SHF.R.S32.HI R7, RZ, 0x1f, R6 ;  /* 0x0000001fff077819 */ /* 0x000fc80000011406 */
[CC--:B------:R-:W-:Y:S02]  /*5ec0*/  LEA.HI R9, R7.reuse, R6.reuse, RZ, 0x5 ;  /* 0x0000000607097211 */ /* 0x0c0fe400078f28ff */
[-C--:B------:R-:W-:Y:S02]  /*5ed0*/  LEA.HI R8, R7, R6.reuse, RZ, 0x7 ;  /* 0x0000000607087211 */ /* 0x080fe400078f38ff */
        /* <DEDUP_REMOVED lines=10> */
[----:B------:R-:W-:-:S04]  /*5f80*/  IMAD.IADD R9, R6, 0x1, -R15 ;  /* 0x0000000106097824 */ /* 0x000fc800078e0a0f */
[----:B------:R-:W-:Y:S01]  /*5f90*/  IMAD.IADD R24, R10, 0x1, -R13 ;  /* 0x000000010a187824 */ /* 0x000fe200078e0a0d */
[----:B------:R-:W-:Y:S01]  /*5fa0*/  MOV R189, 0x40000040 ;  /* 0x4000004000bd7802 */ /* 0x000fe20000000f00 */
[----:B------:R-:W-:Y:S02]  /*5fb0*/  IMAD.MOV.U32 R185, RZ, RZ, 0x40000040 ;  /* 0x40000040ffb97424 */ /* 0x000fe400078e00ff */
[----:B------:R-:W-:Y:S02]  /*5fc0*/  IMAD.MOV.U32 R187, RZ, RZ, 0x40000040 ;  /* 0x40000040ffbb7424 */ /* 0x000fe400078e00ff */
[----:B------:R-:W-:Y:S02]  /*5fd0*/  IMAD.MOV.U32 R191, RZ, RZ, 0x40000040 ;  /* 0x40000040ffbf7424 */ /* 0x000fe400078e00ff */
[----:B------:R-:W-:Y:S01]  /*5fe0*/  IMAD.MOV.U32 R193, RZ, RZ, 0x40000040 ;  /* 0x40000040ffc17424 */ /* 0x000fe200078e00ff */
[----:B--2---:R-:W-:Y:S02]  /*5ff0*/  LEA.HI R6, R19, R7, RZ, 0x5 ;  /* 0x0000000713067211 */ /* 0x004fe400078f28ff */
[----:B------:R-:W-:-:S02]  /*6000*/  LEA.HI R7, R11, R8, RZ, 0x2 ;  /* 0x000000080b077211 */ /* 0x000fc400078f10ff */
[----:B------:R-:W-:Y:S02]  /*6010*/  SHF.R.S32.HI R6, RZ, 0x5, R6 ;  /* 0x00000005ff067819 */ /* 0x000fe40000011406 */
[----:B------:R-:W-:Y:S01]  /*6020*/  SHF.R.S32.HI R10, RZ, 0x2, R7 ;  /* 0x00000002ff0a7819 */ /* 0x000fe20000011407 */
[----:B---3--:R-:W-:-:S03]  /*6030*/  IMAD R19, R12, -0x80, R18 ;  /* 0xffffff800c137824 */ /* 0x008fc600078e0212 */
[----:B------:R-:W-:Y:S02]  /*6040*/  IADD3 R13, R10, 0x8, RZ ;  /* 0x000000080a0d7810 */ /* 0x000fe40007ffe0ff */
[--C-:B----4-:R-:W-:Y:S02]  /*6050*/  SHF.R.S32.HI R12, RZ, 0x2, R14.reuse ;  /* 0x00000002ff0c7819 */ /* 0x110fe4000001140e */
[----:B------:R-:W-:Y:S02]  /*6060*/  SHF.R.S32.HI R15, RZ, 0x1f, R14 ;  /* 0x0000001fff0f7819 */ /* 0x000fe4000001140e */
[----:B------:R-:W-:Y:S02]  /*6070*/  LEA.HI R8, R11, R8, RZ, 0x3 ;  /* 0x000000080b087211 */ /* 0x000fe400078f18ff */
[----:B------:R-:W-:Y:S02]  /*6080*/  LEA.HI R15, R15, R12, RZ, 0x3 ;  /* 0x0000000c0f0f7211 */ /* 0x000fe400078f18ff */
[----:B------:R-:W-:Y:S01]  /*6090*/  LEA.HI R14, R13, R13, RZ, 0x1 ;  /* 0x0000000d0d0e7211 */ /* 0x000fe200078f08ff */
[----:B------:R-:W-:Y:S01]  /*60a0*/  IMAD R18, R6, -0x10, R19 ;  /* 0xfffffff006127824 */ /* 0x000fe200078e0213 */
[----:B------:R-:W-:Y:S01]  /*60b0*/  LOP3.LUT R19, R15, 0xfffffff8, RZ, 0xc0, !PT ;  /* 0xfffffff80f137812 */ /* 0x000fe200078ec0ff */
[----:B------:R-:W-:Y:S01]  /*60c0*/  VIADD R20, R10, 0x10 ;  /* 0x000000100a147836 */ /* 0x000fe20000000000 */
[----:B------:R-:W-:-:S02]  /*60d0*/  SHF.R.S32.HI R6, RZ, 0x3, R8 ;  /* 0x00000003ff067819 */ /* 0x000fc40000011408 */
[----:B------:R-:W-:Y:S02]  /*60e0*/  SHF.R.S32.HI R15, RZ, 0x1, R14 ;  /* 0x00000001ff0f7819 */ /* 0x000fe4000001140e */
[----:B------:R-:W-:Y:S01]  /*60f0*/  IADD3 R19, R18, R19, -R12 ;  /* 0x0000001312137210 */ /* 0x000fe20007ffe80c */
[----:B------:R-:W-:Y:S01]  /*6100*/  IMAD.HI R11, R6, 0x2aaaaaab, RZ ;  /* 0x2aaaaaab060b7827 */ /* 0x000fe200078e02ff */
[----:B------:R-:W-:-:S03]  /*6110*/  LEA.HI R21, R20, R20, RZ, 0x1 ;  /* 0x0000001414157211 */ /* 0x000fc600078f08ff */
[----:B------:R-:W-:Y:S01]  /*6120*/  IMAD.HI R18, R15, 0x2aaaaaab, RZ ;  /* 0x2aaaaaab0f127827 */ /* 0x000fe200078e02ff */
[----:B------:R-:W-:Y:S02]  /*6130*/  LEA.HI R7, R7, R10, RZ, 0x1 ;  /* 0x0000000a07077211 */ /* 0x000fe400078f08ff */
[----:B------:R-:W-:Y:S01]  /*6140*/  SHF.R.S32.HI R22, RZ, 0x1, R21 ;  /* 0x00000001ff167819 */ /* 0x000fe20000011415 */
[----:B------:R-:W-:Y:S01]  /*6150*/  IMAD R8, R24, -0x40, R19 ;  /* 0xffffffc018087824 */ /* 0x000fe200078e0213 */
[----:B------:R-:W-:Y:S02]  /*6160*/  SHF.R.U32.HI R12, RZ, 0x1, R11 ;  /* 0x00000001ff0c7819 */ /* 0x000fe4000001160b */
[----:B------:R-:W-:Y:S01]  /*6170*/  SHF.R.U32.HI R19, RZ, 0x1, R18 ;  /* 0x00000001ff137819 */ /* 0x000fe20000011612 */
[----:B------:R-:W-:Y:S01]  /*6180*/  IMAD.HI R23, R22, 0x2aaaaaab, RZ ;  /* 0x2aaaaaab16177827 */ /* 0x000fe200078e02ff */
[----:B------:R-:W-:Y:S02]  /*6190*/  LOP3.LUT R7, R7, 0xfffffffe, RZ, 0xc0, !PT ;  /* 0xfffffffe07077812 */ /* 0x000fe400078ec0ff */
[----:B------:R-:W-:-:S02]  /*61a0*/  LEA.HI R11, R11, R12, RZ, 0x1 ;  /* 0x0000000c0b0b7211 */ /* 0x000fc400078f08ff */
        /* <DEDUP_REMOVED lines=9> */
[--C-:B------:R-:W-:Y:S01]  /*6240*/  IMAD R6, R5, 0x800, R17.reuse ;  /* 0x0000080005067824 */ /* 0x100fe200078e0211 */
[----:B------:R-:W-:Y:S01]  /*6250*/  LEA R10, R15, R14, 0x3 ;  /* 0x0000000e0f0a7211 */ /* 0x000fe200078e18ff */
[----:B------:R-:W-:Y:S01]  /*6260*/  IMAD R5, R5, 0x2000, R17 ;  /* 0x0000200005057824 */ /* 0x000fe200078e0211 */
[----:B------:R-:W-:Y:S01]  /*6270*/  STL [R1+0x28], R7 ;  /* 0x0000280701007387 */ /* 0x000fe20000100800 */
[----:B------:R-:W-:Y:S01]  /*6280*/  VIADD R6, R6, 0x1a800 ;  /* 0x0001a80006067836 */ /* 0x000fe20000000000 */
[----:B------:R-:W-:Y:S02]  /*6290*/  LOP3.LUT R21, R21, 0xfffffffe, RZ, 0xc0, !PT ;  /* 0xfffffffe15157812 */ /* 0x000fe400078ec0ff */
[----:B------:R1:W-:Y:S02]  /*62a0*/  STL [R1+0x20], R10 ;  /* 0x0000200a01007387 */ /* 0x0003e40000100800 */
[----:B------:R-:W-:Y:S01]  /*62b0*/  SHF.R.U32.HI R6, RZ, 0x4, R6 ;  /* 0x00000004ff067819 */ /* 0x000fe20000011606 */
[----:B------:R-:W-:Y:S01]  /*62c0*/  IMAD R22, R23, -0xc, R22 ;  /* 0xfffffff417167824 */ /* 0x000fe200078e0216 */
[----:B------:R-:W-:Y:S01]  /*62d0*/  IADD3 R21, R20, -R21, RZ ;  /* 0x8000001514157210 */ /* 0x000fe20007ffe0ff */
        /* <DEDUP_REMOVED lines=16> */
[----:B------:R-:W-:-:S03]  /*63e0*/  VIADD R10, R9, 0x8 ;  /* 0x00000008090a7836 */ /* 0x000fc60000000000 */
[----:B------:R2:W-:Y:S01]  /*63f0*/  STL [R1+0x10], R5 ;  /* 0x0000100501007387 */ /* 0x0005e20000100800 */
[----:B-----5:R-:W-:Y:S01]  /*6400*/  LOP3.LUT R7, R25, 0x1, RZ, 0xfc, !PT ;  /* 0x0000000119077812 */ /* 0x020fe200078efcff */
[C---:B------:R-:W-:Y:S01]  /*6410*/  VIADD R184, R11.reuse, 0x4 ;  /* 0x000000040bb87836 */ /* 0x040fe20000000000 */
[C---:B------:R-:W-:Y:S01]  /*6420*/  IADD3 R22, R11.reuse, 0x2, RZ ;  /* 0x000000020b167810 */ /* 0x040fe20007ffe0ff */
[----:B------:R-:W-:Y:S01]  /*6430*/  VIADD R186, R11, 0x6 ;  /* 0x000000060bba7836 */ /* 0x000fe20000000000 */
[C---:B-1----:R-:W-:Y:S01]  /*6440*/  IADD3 R6, R9.reuse, 0xc, RZ ;  /* 0x0000000c09067810 */ /* 0x042fe20007ffe0ff */
[C---:B------:R-:W-:Y:S02]  /*6450*/  VIADD R10, R9.reuse, 0x14 ;  /* 0x00000014090a7836 */ /* 0x040fe40000000000 */
[C---:B--2---:R-:W-:Y:S02]  /*6460*/  VIADD R5, R9.reuse, 0x4 ;  /* 0x0000000409057836 */ /* 0x044fe40000000000 */
[C---:B------:R-:W-:Y:S01]  /*6470*/  VIADD R5, R9.reuse, 0x10 ;  /* 0x0000001009057836 */ /* 0x040fe20000000000 */
[C---:B------:R-:W-:Y:S01]  /*6480*/  IADD3 R5, R9.reuse, 0x1c, RZ ;  /* 0x0000001c09057810 */ /* 0x040fe20007ffe0ff */
[----:B------:R-:W-:-:S02]  /*6490*/  VIADD R6, R9, 0x18 ;  /* 0x0000001809067836 */ /* 0x000fc40000000000 */
[----:B------:R-:W-:-:S07]  /*64a0*/  IMAD.MOV.U32 R23, RZ, RZ, 0x40000040 ;  /* 0x40000040ff177424 */ /* 0x000fce00078e00ff */
.L_x_3392:
[----:B------:R-:W-:-:S13]  /*64b0*/  ISETP.NE.AND P0, PT, R7, 0x3, PT ;  /* 0x000000030700780c */ /* 0x000fda0003f05270 */
[----:B------:R-:W-:Y:S05]  /*64c0*/  @!P0 BRA `(.L_x_3382) ;  /* 0x0000000000048947 */ /* 0x000fea0003800000 */
[----:B------:R-:W-:Y:S01]  /*64d0*/  BPT.TRAP 0x1 ;  /* 0x000000040000795c */ /* 0x000fe20000300000 */
.L_x_3382:
[----:B------:R-:W-:Y:S01]  /*64e0*/  IMAD R6, R0, 0x8, R17 ;  /* 0x0000000800067824 */ /* 0x000fe200078e0211 */
[----:B------:R-:W-:-:S04]  /*64f0*/  SHF.L.U32 R15, R4, 0x1f, RZ ;  /* 0x0000001f040f7819 */ /* 0x000fc800000006ff */
[----:B------:R1:W2:Y:S01]  /*6500*/  SYNCS.PHASECHK.TRANS64.TRYWAIT P1, [R6+URZ+0x26810], R15 ;  /* 0x0268100f060075a7 */ /* 0x0002a2000802017f */
[----:B------:R-:W-:Y:S05]  /*6510*/  @!P0 BRA `(.L_x_3383) ;  /* 0x0000000000048947 */ /* 0x000fea0003800000 */
[----:B------:R-:W-:Y:S01]  /*6520*/  BPT.TRAP 0x1 ;  /* 0x000000040000795c */ /* 0x000fe20000300000 */
.L_x_3383:
[----:B------:R-:W-:-:S04]  /*6530*/  IADD3 R5, R17, 0xe000, RZ ;  /* 0x0000e00011057810 */ /* 0x000fc80007ffe0ff */
[----:B------:R-:W-:-:S04]  /*6540*/  SHF.R.U32.HI R5, RZ, 0x4, R5 ;  /* 0x00000004ff057819 */ /* 0x000fc80000011605 */
[----:B------:R-:W-:-:S04]  /*6550*/  LOP3.LUT R5, R5, 0x3fff, RZ, 0xc0, !PT ;  /* 0x00003fff05057812 */ /* 0x000fc800078ec0ff */
[----:B------:R-:W-:Y:S01]  /*6560*/  LOP3.LUT R11, R5, 0x10000, RZ, 0xfc, !PT ;  /* 0x00010000050b7812 */ /* 0x000fe200078efcff */
[----:B--2---:R-:W-:Y:S06]  /*6570*/  @P1 BRA `(.L_x_3384) ;  /* 0x0000000000081947 */ /* 0x004fec0003800000 */
[----:B------:R-:W2:Y:S02]  /*6580*/  SYNCS.PHASECHK.TRANS64.TRYWAIT P1, [R6+URZ+0x26810], R15 ;  /* 0x0268100f060075a7 */ /* 0x000ea4000802017f */
[----:B--2---:R-:W-:Y:S05]  /*6590*/  @!P1 BRA `(.L_x_3385) ;  /* 0x00000080001c9947 */ /* 0x004fea0003800000 */
.L_x_3384:
        /* <DEDUP_REMOVED lines=54> */
.L_x_3386:
[----:B------:R1:W1:Y:S01]  /*6900*/  SYNCS.PHASECHK.TRANS64.TRYWAIT P1, [R6+URZ+0x26830], R15 ;  /* 0x0268300f060075a7 */ /* 0x000262000802017f */
[----:B------:R-:W-:Y:S05]  /*6910*/  @!P0 BRA `(.L_x_3387) ;  /* 0x0000000000048947 */ /* 0x000fea0003800000 */
[----:B------:R-:W-:Y:S01]  /*6920*/  BPT.TRAP 0x1 ;  /* 0x000000040000795c */ /* 0x000fe20000300000 */
.L_x_3387:
        /* <DEDUP_REMOVED lines=8> */
.L_x_3388:
        /* <DEDUP_REMOVED lines=14> */
[C---:B------:R-:W-:Y:S01]  /*6a90*/  VIADD R230, R9.reuse, 0x14 ;  /* 0x0000001409e67836 */ /* 0x040fe20000000000 */
[C---:B------:R-:W-:Y:S01]  /*6aa0*/  IADD3 R231, R9.reuse, 0x18, RZ ;  /* 0x0000001809e77810 */ /* 0x040fe20007ffe0ff */
[C---:B------:R-:W-:Y:S01]  /*6ab0*/  VIADD R209, R9.reuse, 0x1c ;  /* 0x0000001c09d17836 */ /* 0x040fe20000000000 */
[----:B------:R-:W-:Y:S01]  /*6ac0*/  STL [R1+0x40], R3 ;  /* 0x0000400301007387 */ /* 0x000fe20000100800 */
[----:B------:R-:W-:Y:S01]  /*6ad0*/  ISETP.GT.AND P2, PT, R8, RZ, PT ;  /* 0x000000ff0800720c */ /* 0x000fe20003f44270 */
[----:B------:R-:W-:Y:S01]  /*6ae0*/  IMAD R236, R0, 0x300, R12 ;  /* 0x0000030000ec7824 */ /* 0x000fe200078e020c */
[----:B------:R-:W-:Y:S01]  /*6af0*/  ISETP.GT.AND P1, PT, R8, 0x8, PT ;  /* 0x000000080800780c */ /* 0x000fe20003f24270 */
        /* <DEDUP_REMOVED lines=294> */
[C---:B------:R-:W-:Y:S02]  /*7d60*/  VIADD R231, R9.reuse, 0xc ;  /* 0x0000000c09e77836 */ /* 0x040fe40000000000 */
[----:B------:R-:W-:Y:S01]  /*7d70*/  FMUL.FTZ R36, R26, R36 ;  /* 0x000000241a247220 */ /* 0x000fe20000410000 */
[----:B------:R-:W2:Y:S01]  /*7d80*/  SHFL.IDX PT, R228, R227, R228, 0x1f ;  /* 0x00001fe4e3e47589 */ /* 0x000ea200000e0000 */
[----:B------:R-:W-:-:S02]  /*7d90*/  VIADD R229, R9, 0x14 ;  /* 0x0000001409e57836 */ /* 0x000fc40000000000 */
[----:B------:R-:W-:Y:S01]  /*7da0*/  VIADD R233, R9, 0x18 ;  /* 0x0000001809e97836 */ /* 0x000fe20000000000 */
[----:B------:R-:W4:Y:S01]  /*7db0*/  SHFL.IDX PT, R227, R227, R12, 0x1f ;  /* 0x00001f0ce3e37589 */ /* 0x000f2200000e0000 */
[----:B------:R-:W-:Y:S01]  /*7dc0*/  FFMA.FTZ R77, -R77, R77, 1 ;  /* 0x3f8000004d4d7423 */ /* 0x000fe2000001014d */
        /* <DEDUP_REMOVED lines=19> */
[----:B------:R-:W-:Y:S08]  /*7f00*/  MUFU.EX2 R208, R208 ;  /* 0x000000d000d07308 */ /* 0x000ff00000000800 */
[----:B------:R-:W-:Y:S08]  /*7f10*/  MUFU.EX2 R199, R199 ;  /* 0x000000c700c77308 */ /* 0x000ff00000000800 */
[----:B------:R-:W-:Y:S01]  /*7f20*/  MUFU.EX2 R212, R212 ;  /* 0x000000d400d47308 */ /* 0x000fe20000000800 */
[----:B------:R-:W-:-:S07]  /*7f30*/  FFMA.FTZ R237, -R237, R237, 1 ;  /* 0x3f800000eded7423 */ /* 0x000fce00000101ed */
[----:B------:R-:W-:Y:S01]  /*7f40*/  MUFU.EX2 R209, R209 ;  /* 0x000000d100d17308 */ /* 0x000fe20000000800 */
[----:B---3--:R-:W-:-:S07]  /*7f50*/  FMUL.FTZ R30, R85, R30 ;  /* 0x0000001e551e7220 */ /* 0x008fce0000410000 */
        /* <DEDUP_REMOVED lines=24> */
[----:B------:R-:W-:Y:S01]  /*80e0*/  IADD3 R230, R9, 0x10, RZ ;  /* 0x0000001009e67810 */ /* 0x000fe20007ffe0ff */
        /* <DEDUP_REMOVED lines=21> */
[----:B------:R-:W-:Y:S01]  /*8240*/  IADD3 R235, R9, 0x4, RZ ;  /* 0x0000000409eb7810 */ /* 0x000fe20007ffe0ff */
        /* <DEDUP_REMOVED lines=29> */
[----:B------:R-:W-:Y:S02]  /*8420*/  VIADD R232, R9, 0x8 ;  /* 0x0000000809e87836 */ /* 0x000fe40000000000 */
[----:B-1----:R-:W-:Y:S01]  /*8430*/  FMUL.FTZ R221, R93, R228 ;  /* 0x000000e45ddd7220 */ /* 0x002fe20000410000 */
[----:B------:R-:W1:Y:S03]  /*8440*/  SHFL.IDX PT, R227, R226, R229, 0x1f ;  /* 0x00001fe5e2e37589 */ /* 0x000e6600000e0000 */
[----:B------:R-:W-:-:S02]  /*8450*/  FMUL.FTZ R221, R21, R221 ;  /* 0x000000dd15dd7220 */ /* 0x000fc40000410000 */
        /* <DEDUP_REMOVED lines=8> */
[----:B------:R-:W-:Y:S01]  /*84e0*/  IADD3 R234, R9, 0x1c, RZ ;  /* 0x0000001c09ea7810 */ /* 0x000fe20007ffe0ff */
        /* <DEDUP_REMOVED lines=17> */
[----:B------:R-:W-:-:S02]  /*8600*/  FFMA.FTZ R46, -R98, R98, 1 ;  /* 0x3f800000622e7423 */ /* 0x000fc40000010162 */
[----:B------:R-:W4:Y:S01]  /*8610*/  SHFL.IDX PT, R28, R74, R232, 0x1f ;  /* 0x00001fe84a1c7589 */ /* 0x000f2200000e0000 */
[----:B------:R-:W-:Y:S01]  /*8620*/  FMUL.FTZ R37, R76, R36 ;  /* 0x000000244c257220 */ /* 0x000fe20000410000 */
[----:B------:R-:W-:Y:S02]  /*8630*/  FMUL.FTZ R46, R46, R77 ;  /* 0x0000004d2e2e7220 */ /* 0x000fe40000410000 */
[----:B------:R-:W4:Y:S04]  /*8640*/  SHFL.IDX PT, R80, R74, R9, 0x1f ;  /* 0x00001f094a507589 */ /* 0x000f2800000e0000 */
[----:B------:R-:W4:Y:S01]  /*8650*/  SHFL.IDX PT, R76, R74, R229, 0x1f ;  /* 0x00001fe54a4c7589 */ /* 0x000f2200000e0000 */
[----:B------:R-:W-:-:S03]  /*8660*/  FMUL.FTZ R72, R72, R35 ;  /* 0x0000002348487220 */ /* 0x000fc60000410000 */
[----:B------:R-:W4:Y:S01]  /*8670*/  SHFL.IDX PT, R77, R74, R231, 0x1f ;  /* 0x00001fe74a4d7589 */ /* 0x000f2200000e0000 */
[----:B------:R-:W4:Y:S01]  /*8680*/  MUFU.EX2 R35, R216 ;  /* 0x000000d800237308 */ /* 0x000f220000000800 */
[----:B------:R-:W-:Y:S02]  /*8690*/  FADD.FTZ R44, R44, -R218 ;  /* 0x800000da2c2c7221 */ /* 0x000fe40000010000 */
[----:B------:R-:W4:Y:S04]  /*86a0*/  SHFL.IDX PT, R79, R74, R230, 0x1f ;  /* 0x00001fe64a4f7589 */ /* 0x000f2800000e0000 */
[----:B------:R-:W4:Y:S01]  /*86b0*/  SHFL.IDX PT, R78, R74, R233, 0x1f ;  /* 0x00001fe94a4e7589 */ /* 0x000f2200000e0000 */
[----:B------:R-:W-:-:S03]  /*86c0*/  FMUL.FTZ R44, R12, R44 ;  /* 0x0000002c0c2c7220 */ /* 0x000fc60000410000 */
[----:B------:R-:W4:Y:S01]  /*86d0*/  SHFL.IDX PT, R74, R74, R234, 0x1f ;  /* 0x00001fea4a4a7589 */ /* 0x000f2200000e0000 */
[--C-:B---3--:R-:W-:Y:S01]  /*86e0*/  FADD.FTZ R52, R52, -R228.reuse ;  /* 0x800000e434347221 */ /* 0x108fe20000010000 */
[----:B------:R-:W-:Y:S01]  /*86f0*/  FADD.FTZ R54, R54, -R228 ;  /* 0x800000e436367221 */ /* 0x000fe20000010000 */
[----:B------:R-:W-:Y:S02]  /*8700*/  FMUL.FTZ R44, R81, R44 ;  /* 0x0000002c512c7220 */ /* 0x000fe40000410000 */
        /* <DEDUP_REMOVED lines=11> */
[----:B------:R-:W-:-:S04]  /*87c0*/  FADD.FTZ R55, R56, -R80 ;  /* 0x8000005038377221 */ /* 0x000fc80000010000 */
[----:B------:R-:W4:Y:S01]  /*87d0*/  MUFU.EX2 R213, R213 ;  /* 0x000000d500d57308 */ /* 0x000f220000000800 */
[----:B------:R-:W-:Y:S01]  /*87e0*/  FADD.FTZ R56, R59, -R75 ;  /* 0x8000004b3b387221 */ /* 0x000fe20000010000 */
[--C-:B------:R-:W-:Y:S01]  /*87f0*/  FADD.FTZ R62, R65, -R76.reuse ;  /* 0x8000004c413e7221 */ /* 0x100fe20000010000 */
[----:B------:R-:W-:Y:S01]  /*8800*/  FADD.FTZ R67, R67, -R76 ;  /* 0x8000004c43437221 */ /* 0x000fe20000010000 */
[----:B------:R-:W-:Y:S01]  /*8810*/  FMUL.FTZ R45, R25, R45 ;  /* 0x0000002d192d7220 */ /* 0x000fe20000410000 */
[--C-:B------:R-:W-:Y:S01]  /*8820*/  FADD.FTZ R61, R61, -R77.reuse ;  /* 0x8000004d3d3d7221 */ /* 0x100fe20000010000 */
[----:B------:R-:W-:Y:S01]  /*8830*/  FADD.FTZ R60, R63, -R77 ;  /* 0x8000004d3f3c7221 */ /* 0x000fe20000010000 */
[----:B------:R-:W-:Y:S01]  /*8840*/  FFMA.FTZ R76, -R105, R105, 1 ;  /* 0x3f800000694c7423 */ /* 0x000fe20000010169 */
[----:B------:R-:W-:Y:S01]  /*8850*/  FMUL.FTZ R81, R200, R81 ;  /* 0x00000051c8517220 */ /* 0x000fe20000410000 */
        /* <DEDUP_REMOVED lines=9> */
[--C-:B------:R-:W-:Y:S01]  /*88f0*/  FADD.FTZ R68, R68, -R78.reuse ;  /* 0x8000004e44447221 */ /* 0x100fe20000010000 */
[----:B------:R-:W-:Y:S01]  /*8900*/  FADD.FTZ R59, R70, -R78 ;  /* 0x8000004e463b7221 */ /* 0x000fe20000010000 */
[----:B------:R-:W-:Y:S01]  /*8910*/  FMUL.FTZ R76, R76, R81 ;  /* 0x000000514c4c7220 */ /* 0x000fe20000410000 */
[----:B------:R-:W-:Y:S01]  /*8920*/  FMUL.FTZ R56, R204, R61 ;  /* 0x0000003dcc387220 */ /* 0x000fe20000410000 */
[----:B------:R-:W-:Y:S01]  /*8930*/  FMUL.FTZ R82, R34, R53 ;  /* 0x0000003522527220 */ /* 0x000fe20000410000 */
[----:B------:R-:W-:Y:S01]  /*8940*/  FADD.FTZ R79, R66, -R79 ;  /* 0x8000004f424f7221 */ /* 0x000fe20000010000 */
[----:B------:R-:W-:Y:S01]  /*8950*/  FFMA.FTZ R81, -R109, R109, 1 ;  /* 0x3f8000006d517423 */ /* 0x000fe2000001016d */
[----:B------:R-:W-:Y:S01]  /*8960*/  FFMA.FTZ R78, -R111, R111, 1 ;  /* 0x3f8000006f4e7423 */ /* 0x000fe2000001016f */
[----:B------:R-:W-:Y:S01]  /*8970*/  FMUL.FTZ R61, R205, R60 ;  /* 0x0000003ccd3d7220 */ /* 0x000fe20000410000 */
[----:B------:R-:W-:Y:S01]  /*8980*/  FMUL.FTZ R77, R77, R28 ;  /* 0x0000001c4d4d7220 */ /* 0x000fe20000410000 */
[----:B------:R-:W-:Y:S01]  /*8990*/  FMUL.FTZ R30, R237, R30 ;  /* 0x0000001eed1e7220 */ /* 0x000fe20000410000 */
[----:B------:R-:W-:Y:S01]  /*89a0*/  FFMA.FTZ R51, -R102, R102, 1 ;  /* 0x3f80000066337423 */ /* 0x000fe20000010166 */
[--C-:B------:R-:W-:Y:S01]  /*89b0*/  FADD.FTZ R66, R69, -R74.reuse ;  /* 0x8000004a45427221 */ /* 0x100fe20000010000 */
        /* <DEDUP_REMOVED lines=10> */
[----:B---3--:R-:W-:Y:S01]  /*8a60*/  FMUL.FTZ R55, R36, R55 ;  /* 0x0000003724377220 */ /* 0x008fe20000410000 */
[----:B------:R-:W-:Y:S01]  /*8a70*/  FFMA.FTZ R82, -R114, R114, 1 ;  /* 0x3f80000072527423 */ /* 0x000fe20000010172 */
[----:B------:R-:W-:Y:S01]  /*8a80*/  FMUL.FTZ R61, R208, R79 ;  /* 0x0000004fd03d7220 */ /* 0x000fe20000410000 */
[----:B------:R-:W-:Y:S01]  /*8a90*/  FMUL.FTZ R83, R83, R28 ;  /* 0x0000001c53537220 */ /* 0x000fe20000410000 */
[----:B-1----:R-:W-:Y:S01]  /*8aa0*/  FMUL.FTZ R56, R214, R71 ;  /* 0x00000047d6387220 */ /* 0x002fe20000410000 */
        /* <DEDUP_REMOVED lines=270> */
.L_x_3390:
        /* <DEDUP_REMOVED lines=13> */
[----:B------:R-:W-:Y:S02]  /*9c60*/  IADD3 R11, R10, 0x9, RZ ;  /* 0x000000090a0b7810 */ /* 0x000fe40007ffe0ff */
        /* <DEDUP_REMOVED lines=44> */
.L_x_3391:
[----:B--2---:R-:W2:Y:S01]  /*9f30*/  LDL R5, [R1+0x2c] ;  /* 0x00002c0001057983 */ /* 0x004ea20000100800 */
[----:B------:R-:W-:Y:S01]  /*9f40*/  VIADD R16, R16, 0x1 ;  /* 0x0000000110107836 */ /* 0x000fe20000000000 */
[----:B------:R-:W-:Y:S01]  /*9f50*/  IADD3 R0, R0, 0x1, RZ ;  /* 0x0000000100007810 */ /* 0x000fe20007ffe0ff */
        /* <DEDUP_REMOVED lines=9> */
.L_x_3381:
        /* <DEDUP_REMOVED lines=34> */
.L_x_3361:
[----:B------:R-:W-:Y:S05]  /*a210*/  @P0 BRA `(.L_x_3356) ;  /* 0x00000040009c0947 */ /* 0x000fea0003800000 */
[----:B------:R-:W3:Y:S01]  /*a220*/  LDL.LU R8, [R1+0x30] ;  /* 0x0000300001087983 */ /* 0x000ee20000300800 */
[----:B------:R-:W1:Y:S08]  /*a230*/  LDC.64 R2, c[0x0][0x878] ;  /* 0x00021e00ff027b82 */ /* 0x000e700000000a00 */
[----:B------:R-:W4:Y:S01]  /*a240*/  LDC R0, c[0x0][0x850] ;  /* 0x00021400ff007b82 */ /* 0x000f220000000800 */
[----:B------:R-:W5:Y:S01]  /*a250*/  LDL.LU R11, [R1+0x38] ;  /* 0x00003800010b7983 */ /* 0x000f620000300800 */
[----:B------:R-:W2:Y:S01]  /*a260*/  S2R R12, SR_TID.X ;  /* 0x00000000000c7919 */ /* 0x000ea20000002100 */
[----:B------:R-:W2:Y:S01]  /*a270*/  S2R R9, SR_CgaCtaId ;  /* 0x0000000000097919 */ /* 0x000ea20000008800 */
[----:B------:R-:W-:Y:S01]  /*a280*/  MOV R6, 0x400 ;  /* 0x0000040000067802 */ /* 0x000fe20000000f00 */
[----:B------:R-:W-:Y:S01]  /*a290*/  ULDC.64 UR4, c[0x0][0x818] ;  /* 0x0002060000047ab9 */ /* 0x000fe20000000a00 */
[----:B------:R-:W-:Y:S01]  /*a2a0*/  ULDC.64 UR6, c[0x0][0x840] ;  /* 0x0002100000067ab9 */ /* 0x000fe20000000a00 */
[----:B------:R-:W2:Y:S01]  /*a2b0*/  LDL.LU R10, [R1+0x34] ;  /* 0x00003400010a7983 */ /* 0x000ea20000300800 */
[----:B-1----:R-:W-:-:S04]  /*a2c0*/  ISETP.NE.U32.AND P0, PT, R2, RZ, PT ;  /* 0x000000ff0200720c */ /* 0x002fc80003f05070 */
[----:B------:R-:W-:-:S13]  /*a2d0*/  ISETP.NE.AND.EX P0, PT, R3, RZ, PT, P0 ;  /* 0x000000ff0300720c */ /* 0x000fda0003f05300 */
[----:B------:R-:W2:Y:S02]  /*a2e0*/  @P0 LDC.64 R2, c[0x0][0x878] ;  /* 0x00021e00ff020b82 */ /* 0x000ea40000000a00 */
[----:B--2---:R-:W-:-:S06]  /*a2f0*/  @P0 IMAD.WIDE R2, R10, 0x4, R2 ;  /* 0x000000040a020825 */ /* 0x004fcc00078e0202 */
[----:B------:R-:W2:Y:S01]  /*a300*/  @P0 LDG.E R2, desc[UR36][R2.64] ;  /* 0x0000002402020981 */ /* 0x000ea2000c1e1900 */
[----:B----4-:R-:W-:Y:S01]  /*a310*/  ISETP.NE.AND P1, PT, R0, 0x1, PT ;  /* 0x000000010000780c */ /* 0x010fe20003f25270 */
[----:B------:R-:W-:Y:S01]  /*a320*/  VIADD R13, R12, 0xffffff80 ;  /* 0xffffff800c0d7836 */ /* 0x000fe20000000000 */
[----:B------:R-:W-:-:S11]  /*a330*/  LEA R15, R9, R6, 0x18 ;  /* 0x00000006090f7211 */ /* 0x000fd600078ec0ff */
[----:B------:R-:W5:Y:S08]  /*a340*/  @P1 LDC R4, c[0x0][0x854] ;  /* 0x00021500ff041b82 */ /* 0x000f700000000800 */
[----:B------:R-:W1:Y:S01]  /*a350*/  @P1 LDC R7, c[0x0][0x858] ;  /* 0x00021600ff071b82 */ /* 0x000e620000000800 */
[----:B--2---:R-:W-:-:S05]  /*a360*/  @P0 IMAD R0, R10, 0x80, R2 ;  /* 0x000000800a000824 */ /* 0x004fca00078e0202 */
[----:B------:R-:W-:-:S04]  /*a370*/  @P0 SHF.R.S32.HI R5, RZ, 0x1f, R0 ;  /* 0x0000001fff050819 */ /* 0x000fc80000011400 */
[----:B------:R-:W-:Y:S01]  /*a380*/  @P0 LEA.HI R5, R5, R0, RZ, 0x7 ;  /* 0x0000000005050211 */ /* 0x000fe200078f38ff */
[----:B-----5:R-:W-:Y:S01]  /*a390*/  @P1 IMAD.HI.U32 R0, R11, R4, RZ ;  /* 0x000000040b001227 */ /* 0x020fe200078e00ff */
[----:B------:R-:W-:Y:S02]  /*a3a0*/  SHF.R.S32.HI R4, RZ, 0x1f, R13 ;  /* 0x0000001fff047819 */ /* 0x000fe4000001140d */
[----:B------:R-:W-:Y:S02]  /*a3b0*/  @P0 SHF.L.U32 R5, R5, 0x6, RZ ;  /* 0x0000000605050819 */ /* 0x000fe400000006ff */
[----:B-1----:R-:W-:Y:S02]  /*a3c0*/  @P1 SHF.R.U32.HI R11, RZ, R7, R0 ;  /* 0x00000007ff0b1219 */ /* 0x002fe40000011600 */
[----:B------:R-:W-:Y:S01]  /*a3d0*/  @P0 LOP3.LUT R2, R5, 0xffffe000, RZ, 0xc0, !PT ;  /* 0xffffe00005020812 */ /* 0x000fe200078ec0ff */
[----:B---3--:R-:W-:Y:S01]  /*a3e0*/  IMAD.SHL.U32 R5, R8, 0x2000, RZ ;  /* 0x0000200008057824 */ /* 0x008fe200078e00ff */
[----:B------:R-:W-:Y:S01]  /*a3f0*/  LEA.HI R4, R4, R13, RZ, 0x7 ;  /* 0x0000000d04047211 */ /* 0x000fe200078f38ff */
[----:B------:R1:W-:Y:S01]  /*a400*/  @P1 STL [R1+0x38], R11 ;  /* 0x0000380b01001387 */ /* 0x0003e20000100800 */
[----:B------:R-:W-:-:S02]  /*a410*/  @P0 SHF.R.S32.HI R3, RZ, 0x1f, R2 ;  /* 0x0000001fff030819 */ /* 0x000fc40000011402 */
[----:B------:R-:W-:Y:S02]  /*a420*/  @!P0 CS2R R2, SRZ ;  /* 0x0000000000028805 */ /* 0x000fe4000001ff00 */
[C---:B------:R-:W-:Y:S02]  /*a430*/  LOP3.LUT R0, R4.reuse, 0xfffff80, RZ, 0xc0, !PT ;  /* 0x0fffff8004007812 */ /* 0x040fe400078ec0ff */
[----:B------:R-:W-:Y:S02]  /*a440*/  SHF.L.U32 R6, R4, 0x5, RZ ;  /* 0x0000000504067819 */ /* 0x000fe400000006ff */
[----:B------:R-:W-:Y:S01]  /*a450*/  SHF.R.S32.HI R8, RZ, 0x1f, R11 ;  /* 0x0000001fff087819 */ /* 0x000fe2000001140b */
[----:B------:R-:W-:Y:S01]  /*a460*/  IMAD.IADD R0, R13, 0x1, -R0 ;  /* 0x000000010d007824 */ /* 0x000fe200078e0a00 */
[C---:B------:R-:W-:Y:S02]  /*a470*/  IADD3 R4, P1, R5.reuse, R2, RZ ;  /* 0x0000000205047210 */ /* 0x040fe40007f3e0ff */
[----:B------:R-:W-:Y:S01]  /*a480*/  LOP3.LUT R7, R6, 0x3ffff000, RZ, 0xc0, !PT ;  /* 0x3ffff00006077812 */ /* 0x000fe200078ec0ff */
[C---:B------:R-:W-:Y:S01]  /*a490*/  IMAD R2, R8.reuse, UR4, RZ ;  /* 0x0000000408027c24 */ /* 0x040fe2000f8e02ff */
[----:B------:R-:W-:Y:S01]  /*a4a0*/  LEA.HI.X.SX32 R5, R5, R3, 0x1, P1 ;  /* 0x0000000305057211 */ /* 0x000fe200008f0eff */
[----:B------:R-:W-:Y:S01]  /*a4b0*/  IMAD R8, R8, UR6, RZ ;  /* 0x0000000608087c24 */ /* 0x000fe2000f8e02ff */
[----:B------:R-:W-:Y:S01]  /*a4c0*/  SHF.R.S32.HI R6, RZ, 0x1f, R10 ;  /* 0x0000001fff067819 */ /* 0x000fe2000001140a */
[----:B------:R-:W-:-:S02]  /*a4d0*/  IMAD R0, R0, 0x4, R7 ;  /* 0x0000000400007824 */ /* 0x000fc400078e0207 */
[C---:B------:R-:W-:Y:S01]  /*a4e0*/  IMAD R7, R11.reuse, UR5, R2 ;  /* 0x000000050b077c24 */ /* 0x040fe2000f8e0202 */
[----:B------:R-:W-:Y:S01]  /*a4f0*/  SEL R6, R6, RZ, !P0 ;  /* 0x000000ff06067207 */ /* 0x000fe20004000000 */
[----:B------:R-:W-:Y:S01]  /*a500*/  IMAD.WIDE.U32 R2, R11, UR4, R4 ;  /* 0x000000040b027c25 */ /* 0x000fe2000f8e0004 */
[----:B------:R-:W-:-:S03]  /*a510*/  ULDC.64 UR4, c[0x0][0x820] ;  /* 0x0002080000047ab9 */ /* 0x000fc60000000a00 */
[----:B------:R-:W-:Y:S01]  /*a520*/  IMAD R9, R11, UR7, R8 ;  /* 0x000000070b097c24 */ /* 0x000fe2000f8e0208 */
[----:B------:R-:W-:Y:S01]  /*a530*/  IADD3 R3, R3, R7, RZ ;  /* 0x0000000703037210 */ /* 0x000fe20007ffe0ff */
[----:B------:R-:W-:Y:S01]  /*a540*/  IMAD.WIDE.U32 R4, R11, UR6, R4 ;  /* 0x000000060b047c25 */ /* 0x000fe2000f8e0004 */
[----:B------:R-:W-:Y:S01]  /*a550*/  ULDC.64 UR6, c[0x0][0x848] ;  /* 0x0002120000067ab9 */ /* 0x000fe20000000a00 */
[----:B------:R-:W-:Y:S02]  /*a560*/  SEL R7, R10, RZ, !P0 ;  /* 0x000000ff0a077207 */ /* 0x000fe40004000000 */
[C---:B------:R-:W-:Y:S02]  /*a570*/  IMAD R8, R6.reuse, UR4, RZ ;  /* 0x0000000406087c24 */ /* 0x040fe4000f8e02ff */
[----:B------:R-:W-:Y:S02]  /*a580*/  IMAD.IADD R5, R5, 0x1, R9 ;  /* 0x0000000105057824 */ /* 0x000fe400078e0209 */
[----:B------:R-:W-:-:S02]  /*a590*/  IMAD R6, R6, UR6, RZ ;  /* 0x0000000606067c24 */ /* 0x000fc4000f8e02ff */
[C---:B------:R-:W-:Y:S02]  /*a5a0*/  IMAD R9, R7.reuse, UR5, R8 ;  /* 0x0000000507097c24 */ /* 0x040fe4000f8e0208 */
[----:B------:R-:W-:-:S04]  /*a5b0*/  IMAD.WIDE.U32 R2, R7, UR4, R2 ;  /* 0x0000000407027c25 */ /* 0x000fc8000f8e0002 */
[C---:B-1----:R-:W-:Y:S02]  /*a5c0*/  IMAD R11, R7.reuse, UR7, R6 ;  /* 0x00000007070b7c24 */ /* 0x042fe4000f8e0206 */
[----:B------:R-:W-:Y:S01]  /*a5d0*/  IMAD.WIDE.U32 R4, R7, UR6, R4 ;  /* 0x0000000607047c25 */ /* 0x000fe2000f8e0004 */
[----:B------:R-:W-:Y:S05]  /*a5e0*/  WARPSYNC.ALL ;  /* 0x0000000000007948 */ /* 0x000fea0003800000 */
[----:B------:R-:W-:Y:S01]  /*a5f0*/  IMAD R0, R0, 0x4, R15 ;  /* 0x0000000400007824 */ /* 0x000fe200078e020f */
[----:B------:R-:W-:Y:S01]  /*a600*/  IADD3 R7, R3, R9, RZ ;  /* 0x0000000903077210 */ /* 0x000fe20007ffe0ff */
        /* <DEDUP_REMOVED lines=33> */
.L_x_3395:
[----:B------:R-:W-:Y:S01]  /*a820*/  @P0 ELECT P1, URZ, PT ;  /* 0x00000000003f082f */ /* 0x000fe20003820000 */
[----:B------:R1:W-:-:S12]  /*a830*/  UBLKRED.G.S.ADD.F32.RN [UR4], [UR6], UR7, desc[UR8] ;  /* 0x00000804060073bb */ /* 0x0003d800080a1407 */
[----:B------:R-:W-:Y:S02]  /*a840*/  @P1 PLOP3.LUT P0, PT, P1, PT, PT, 0x8, 0x0 ;  /* 0x000000000000181c */ /* 0x000fe40000f0e170 */
[----:B------:R-:W-:-:S11]  /*a850*/  PLOP3.LUT P1, PT, PT, PT, PT, 0x8, 0x0 ;  /* 0x000000000000781c */ /* 0x000fd60003f2e170 */
[----:B-1----:R-:W-:Y:S05]  /*a860*/  @P0 BRA.U.ANY `(.L_x_3395) ;  /* 0xfffffffd00ec0947 */ /* 0x002fea000393ffff */
[----:B------:R0:W-:Y:S01]  /*a870*/  UTMACMDFLUSH ;  /* 0x00000000000079b7 */ /* 0x0001e20000000000 */
[----:B------:R-:W-:-:S04]  /*a880*/  DEPBAR.LE SB0, 0x0 ;  /* 0x000080000000791a */ /* 0x000fc80000000000 */
.L_x_3394:
[----:B------:R-:W-:Y:S05]  /*a890*/  BSYNC B0 ;  /* 0x0000000000007941 */ /* 0x000fea0003800000 */
.L_x_3393:
        /* <DEDUP_REMOVED lines=25> */
.L_x_3396:
        /* <DEDUP_REMOVED lines=8> */
.L_x_3349:
        /* <DEDUP_REMOVED lines=29> */
.L_x_3398:
[----:B------:R-:W-:Y:S01]  /*ac80*/  ULDC UR9, c[0x0][0x8cc] ;  /* 0x0002330000097ab9 */ /* 0x000fe20000000800 */
[----:B------:R-:W-:Y:S01]  /*ac90*/  UMOV UR7, UR8 ;  /* 0x0000000800077c82 */ /* 0x000fe20008000000 */
[----:B------:R-:W-:-:S11]  /*aca0*/  UISETP.NE.AND UP0, UPT, UR9, 0x1, UPT ;  /* 0x000000010900788c */ /* 0x000fd6000bf05270 */
[----:B------:R-:W-:Y:S02]  /*acb0*/  @UP0 ULDC.64 UR10, c[0x0][0x8d0] ;  /* 0x00023400000a0ab9 */ /* 0x000fe40000000a00 */
[----:B------:R-:W-:-:S04]  /*acc0*/  UIMAD.WIDE.U32 UR4, UR8, UR10, URZ ;  /* 0x0000000a080472a5 */ /* 0x000fc8000f8e003f */
[----:B------:R-:W-:-:S04]  /*acd0*/  @UP0 USHF.R.U32.HI UR7, URZ, UR11, UR5 ;  /* 0x0000000b3f070299 */ /* 0x000fc80008011605 */
[----:B------:R-:W-:-:S12]  /*ace0*/  UIMAD UR4, UR7, UR9, URZ ;  /* 0x00000009070472a4 */ /* 0x000fd8000f8e023f */
.L_x_3399:
        /* <DEDUP_REMOVED lines=23> */
.L_x_3400:
        /* <DEDUP_REMOVED lines=13> */
.L_x_3402:
[----:B------:R-:W-:-:S05]  /*af30*/  ULDC UR4, c[0x0][0x8f4] ;  /* 0x00023d0000047ab9 */ /* 0x000fca0000000800 */
.L_x_3401:
        /* <DEDUP_REMOVED lines=46> */
.L_x_3403:
        /* <DEDUP_REMOVED lines=13> */
.L_x_3404:
        /* <DEDUP_REMOVED lines=12> */
.L_x_3405:
[----:B------:R-:W-:Y:S01]  /*b3b0*/  ULEA UR7, UR7, UR12, 0x7 ;  /* 0x0000000c07077291 */ /* 0x000fe2000f8e383f */
[----:B------:R-:W-:-:S03]  /*b3c0*/  ULDC UR9, c[0x0][0x74c] ;  /* 0x0001d30000097ab9 */ /* 0x000fc60000000800 */
[----:B------:R-:W-:Y:S02]  /*b3d0*/  UIADD3 UR7, UR7, -UR9, -UR8 ;  /* 0x8000000907077290 */ /* 0x000fe4000fffe808 */
[----:B------:R-:W-:Y:S02]  /*b3e0*/  UIADD3 UR8, UR12, 0x5f, URZ ;  /* 0x0000005f0c087890 */ /* 0x000fe4000fffe03f */
[----:B------:R-:W-:Y:S02]  /*b3f0*/  UIMAD.WIDE UR10, UR7, 0x2aaaaaab, URZ ;  /* 0x2aaaaaab070a78a5 */ /* 0x000fe4000f8e023f */
[----:B------:R-:W-:Y:S02]  /*b400*/  UIMAD.WIDE UR8, UR8, 0x2aaaaaab, URZ ;  /* 0x2aaaaaab080878a5 */ /* 0x000fe4000f8e023f */
[----:B------:R-:W-:-:S04]  /*b410*/  USHF.R.U32.HI UR7, URZ, 0x1f, UR11 ;  /* 0x0000001f3f077899 */ /* 0x000fc8000801160b */
[----:B------:R-:W-:Y:S02]  /*b420*/  ULEA.HI.SX32 UR11, UR11, UR7, 0x1c ;  /* 0x000000070b0b7291 */ /* 0x000fe4000f8fe23f */
[----:B------:R-:W-:Y:S02]  /*b430*/  USHF.R.U32.HI UR7, URZ, 0x1f, UR9 ;  /* 0x0000001f3f077899 */ /* 0x000fe40008011609 */
[----:B------:R-:W-:Y:S02]  /*b440*/  UISETP.LT.AND UP1, UPT, URZ, UR11, UPT ;  /* 0x0000000b3f00728c */ /* 0x000fe4000bf21270 */
[----:B------:R-:W-:Y:S02]  /*b450*/  ULEA.HI.SX32 UR7, UR9, UR7, 0x1c ;  /* 0x0000000709077291 */ /* 0x000fe4000f8fe23f */
        /* <DEDUP_REMOVED lines=43> */
.L_x_3408:
[----:B------:R-:W-:Y:S05]  /*b710*/  BSYNC B0 ;  /* 0x0000000000007941 */ /* 0x000fea0003800000 */
.L_x_3407:
        /* <DEDUP_REMOVED lines=19> */
.L_x_3410:
[----:B------:R-:W-:Y:S05]  /*b850*/  BSYNC B0 ;  /* 0x0000000000007941 */ /* 0x000fea0003800000 */
.L_x_3409:
[----:B------:R-:W-:Y:S06]  /*b860*/  BAR.ARV 0xa, 0xa0 ;  /* 0x0282800000007b1d */ /* 0x000fec0000002000 */
[----:B------:R-:W-:Y:S04]  /*b870*/  BSSY B0, `(.L_x_3411) ;  /* 0x0000003000007945 */ /* 0x000fe80003800000 */
[----:B------:R-:W-:Y:S05]  /*b880*/  @!P0 BRA `(.L_x_3412) ;  /* 0x0000000000048947 */ /* 0x000fea0003800000 */
[----:B------:R-:W-:-:S04]  /*b890*/  DEPBAR.LE SB0, 0x0 ;  /* 0x000080000000791a */ /* 0x000fc80000000000 */
.L_x_3412:
[----:B------:R-:W-:Y:S05]  /*b8a0*/  BSYNC B0 ;  /* 0x0000000000007941 */ /* 0x000fea0003800000 */
.L_x_3411:
[----:B------:R-:W-:Y:S06]  /*b8b0*/  BAR.ARV 0xb, 0xa0 ;  /* 0x02c2800000007b1d */ /* 0x000fec0000002000 */
[----:B------:R-:W-:Y:S01]  /*b8c0*/  UIADD3 UR18, UR12, 0x1, URZ ;  /* 0x000000010c127890 */ /* 0x000fe2000fffe03f */
[----:B------:R-:W-:Y:S11]  /*b8d0*/  BRA `(.L_x_3413) ;  /* 0x0000000000047947 */ /* 0x000ff60003800000 */
.L_x_3406:
[----:B------:R-:W-:-:S05]  /*b8e0*/  UMOV UR18, UR12 ;  /* 0x0000000c00127c82 */ /* 0x000fca0008000000 */
.L_x_3413:
        /* <DEDUP_REMOVED lines=22> */
.L_x_3426:
        /* <DEDUP_REMOVED lines=11> */
[----:B------:R-:W-:Y:S01]  /*bb00*/  ULEA.HI.X.SX32 UR40, UR26, UR27, 0x1, UP0 ;  /* 0x0000001b1a287291 */ /* 0x000fe200080f0e3f */
[----:B------:R-:W-:Y:S01]  /*bb10*/  UMOV UR43, 0x14f00000 ;  /* 0x14f00000002b7882 */ /* 0x000fe20000000000 */
[----:B-1----:R-:W-:Y:S02]  /*bb20*/  ULEA UR29, UR30, UR29, 0x18 ;  /* 0x0000001d1e1d7291 */ /* 0x002fe4000f8ec03f */
[----:B------:R-:W-:Y:S02]  /*bb30*/  ULEA UR30, UP0, UR31, UR32, 0x2 ;  /* 0x000000201f1e7291 */ /* 0x000fe4000f80103f */
[----:B------:R-:W-:-:S02]  /*bb40*/  UIADD3 UR29, UR29, 0x8000, URZ ;  /* 0x000080001d1d7890 */ /* 0x000fc4000fffe03f */
[----:B------:R-:W-:-:S03]  /*bb50*/  ULEA.HI.X UR31, UR31, UR33, UR40, 0x2, UP0 ;  /* 0x000000211f1f7291 */ /* 0x000fc600080f1428 */
[----:B------:R-:W-:-:S06]  /*bb60*/  UMOV UR40, 0x300 ;  /* 0x0000030000287882 */ /* 0x000fcc0000000000 */
[----:B------:R1:W-:Y:S02]  /*bb70*/  UBLKRED.G.S.ADD.F32.RN [UR30], [UR29], UR40, desc[UR42] ;  /* 0x00002a1e1d0073bb */ /* 0x0003e400080a1428 */
[----:B-1----:R0:W-:Y:S02]  /*bb80*/  UTMACMDFLUSH ;  /* 0x00000000000079b7 */ /* 0x0021e40000000000 */
.L_x_3415:
[----:B------:R-:W-:Y:S05]  /*bb90*/  BSYNC B0 ;  /* 0x0000000000007941 */ /* 0x000fea0003800000 */
.L_x_3414:
        /* <DEDUP_REMOVED lines=13> */
.L_x_3417:
[----:B------:R-:W-:Y:S05]  /*bc70*/  BSYNC B0 ;  /* 0x0000000000007941 */ /* 0x000fea0003800000 */
.L_x_3416:
[----:B------:R-:W-:Y:S06]  /*bc80*/  BAR.ARV 0xa, 0xa0 ;  /* 0x0282800000007b1d */ /* 0x000fec0000002000 */
[----:B------:R-:W-:Y:S04]  /*bc90*/  BSSY B0, `(.L_x_3418) ;  /* 0x0000003000007945 */ /* 0x000fe80003800000 */
[----:B------:R-:W-:Y:S05]  /*bca0*/  @!P0 BRA `(.L_x_3419) ;  /* 0x0000000000048947 */ /* 0x000fea0003800000 */
[----:B------:R-:W-:-:S04]  /*bcb0*/  DEPBAR.LE SB0, 0x0 ;  /* 0x000080000000791a */ /* 0x000fc80000000000 */
.L_x_3419:
[----:B------:R-:W-:Y:S05]  /*bcc0*/  BSYNC B0 ;  /* 0x0000000000007941 */ /* 0x000fea0003800000 */
.L_x_3418:
        /* <DEDUP_REMOVED lines=13> */
.L_x_3421:
[----:B------:R-:W-:Y:S05]  /*bda0*/  BSYNC B0 ;  /* 0x0000000000007941 */ /* 0x000fea0003800000 */
.L_x_3420:
        /* <DEDUP_REMOVED lines=13> */
.L_x_3423:
[----:B------:R-:W-:Y:S05]  /*be80*/  BSYNC B0 ;  /* 0x0000000000007941 */ /* 0x000fea0003800000 */
.L_x_3422:
[----:B------:R-:W-:Y:S01]  /*be90*/  UIADD3 UR18, UR18, 0x2, URZ ;  /* 0x0000000212127890 */ /* 0x000fe2000fffe03f */
[----:B------:R-:W-:Y:S06]  /*bea0*/  BAR.ARV 0xa, 0xa0 ;  /* 0x0282800000007b1d */ /* 0x000fec0000002000 */
[----:B------:R-:W-:Y:S01]  /*beb0*/  UISETP.GE.AND UP0, UPT, UR18, UR7, UPT ;  /* 0x000000071200728c */ /* 0x000fe2000bf06270 */
[----:B------:R-:W-:Y:S04]  /*bec0*/  BSSY B0, `(.L_x_3424) ;  /* 0x0000003000007945 */ /* 0x000fe80003800000 */
[----:B------:R-:W-:Y:S06]  /*bed0*/  @!P0 BRA `(.L_x_3425) ;  /* 0x0000000000048947 */ /* 0x000fec0003800000 */
[----:B------:R-:W-:-:S04]  /*bee0*/  DEPBAR.LE SB0, 0x0 ;  /* 0x000080000000791a */ /* 0x000fc80000000000 */
.L_x_3425:
[----:B------:R-:W-:Y:S05]  /*bef0*/  BSYNC B0 ;  /* 0x0000000000007941 */ /* 0x000fea0003800000 */
.L_x_3424:
[----:B------:R-:W-:Y:S06]  /*bf00*/  BAR.ARV 0xb, 0xa0 ;  /* 0x02c2800000007b1d */ /* 0x000fec0000002000 */
[----:B------:R-:W-:Y:S01]  /*bf10*/  PLOP3.LUT P1, PT, PT, PT, UP0, 0x80, 0x0 ;  /* 0x000000000000781c */ /* 0x000fe20003f2f008 */
[----:B------:R-:W-:Y:S02]  /*bf20*/  UIADD3 UR26, UR26, 0x3000, URZ ;  /* 0x000030001a1a7890 */ /* 0x000fe4000fffe03f */
[----:B------:R-:W-:-:S10]  /*bf30*/  UIADD3 UR6, UR6, 0x3000, URZ ;  /* 0x0000300006067890 */ /* 0x000fd4000fffe03f */
[----:B------:R-:W-:Y:S05]  /*bf40*/  @!P1 BRA `(.L_x_3426) ;  /* 0xfffffff800c09947 */ /* 0x000fea000383ffff */
[----:B------:R-:W-:Y:S05]  /*bf50*/  BRA `(.L_x_3356) ;  /* 0x00000024004c7947 */ /* 0x000fea0003800000 */
.L_x_3397:
[----:B------:R-:W1:Y:S01]  /*bf60*/  LDC R5, c[0x0][0x8d8] ;  /* 0x00023600ff057b82 */ /* 0x000e620000000800 */
[----:B------:R-:W2:Y:S01]  /*bf70*/  S2R R3, SR_CTAID.X ;  /* 0x0000000000037919 */ /* 0x000ea20000002500 */
[----:B------:R-:W-:Y:S01]  /*bf80*/  ULDC UR4, c[0x0][0x8f0] ;  /* 0x00023c0000047ab9 */ /* 0x000fe20000000800 */
[----:B-1----:R-:W-:Y:S01]  /*bf90*/  ISETP.NE.AND P0, PT, R5, 0x1, PT ;  /* 0x000000010500780c */ /* 0x002fe20003f05270 */
[----:B--2---:R-:W-:-:S12]  /*bfa0*/  IMAD.MOV.U32 R2, RZ, RZ, R3 ;  /* 0x000000ffff027224 */ /* 0x004fd800078e0003 */
[----:B------:R-:W1:Y:S08]  /*bfb0*/  @P0 LDC R0, c[0x0][0x8dc] ;  /* 0x00023700ff000b82 */ /* 0x000e700000000800 */
[----:B------:R-:W2:Y:S01]  /*bfc0*/  @P0 LDC R7, c[0x0][0x8e0] ;  /* 0x00023800ff070b82 */ /* 0x000ea20000000800 */
[----:B-1----:R-:W-:-:S05]  /*bfd0*/  @P0 IMAD.HI.U32 R0, R3, R0, RZ ;  /* 0x0000000003000227 */ /* 0x002fca00078e00ff */
[----:B--2---:R-:W-:-:S04]  /*bfe0*/  @P0 SHF.R.U32.HI R2, RZ, R7, R0 ;  /* 0x00000007ff020219 */ /* 0x004fc80000011600 */
[C---:B------:R-:W-:Y:S02]  /*bff0*/  ISETP.GE.AND P0, PT, R2.reuse, UR4, PT ;  /* 0x0000000402007c0c */ /* 0x040fe4000bf06270 */
[----:B------:R-:W-:-:S05]  /*c000*/  IADD3 R0, -R2, RZ, RZ ;  /* 0x000000ff02007210 */ /* 0x000fca0007ffe1ff */
[----:B------:R-:W-:-:S06]  /*c010*/  IMAD R5, R5, R0, R3 ;  /* 0x0000000005057224 */ /* 0x000fcc00078e0203 */
        /* <DEDUP_REMOVED lines=9> */
.L_x_3427:
[----:B------:R-:W1:Y:S01]  /*c0b0*/  LDC R3, c[0x0][0x8cc] ;  /* 0x00023300ff037b82 */ /* 0x000e620000000800 */
[----:B------:R-:W-:Y:S01]  /*c0c0*/  IMAD.MOV.U32 R0, RZ, RZ, R5 ;  /* 0x000000ffff007224 */ /* 0x000fe200078e0005 */
[----:B-1----:R-:W-:-:S13]  /*c0d0*/  ISETP.NE.AND P0, PT, R3, 0x1, PT ;  /* 0x000000010300780c */ /* 0x002fda0003f05270 */
[----:B------:R-:W1:Y:S02]  /*c0e0*/  @P0 LDC.64 R6, c[0x0][0x8d0] ;  /* 0x00023400ff060b82 */ /* 0x000e640000000a00 */
[----:B-1----:R-:W-:-:S05]  /*c0f0*/  @P0 IMAD.HI.U32 R4, R5, R6, RZ ;  /* 0x0000000605040227 */ /* 0x002fca00078e00ff */
[----:B------:R-:W-:-:S05]  /*c100*/  @P0 SHF.R.U32.HI R0, RZ, R7, R4 ;  /* 0x00000007ff000219 */ /* 0x000fca0000011604 */
[----:B------:R-:W-:-:S07]  /*c110*/  IMAD R3, R0, R3, RZ ;  /* 0x0000000300037224 */ /* 0x000fce00078e02ff */
.L_x_3428:
[----:B------:R-:W1:Y:S01]  /*c120*/  LDC R8, c[0x0][0x8c0] ;  /* 0x00023000ff087b82 */ /* 0x000e620000000800 */
[----:B------:R-:W-:Y:S01]  /*c130*/  IADD3 R3, R5, -R3, RZ ;  /* 0x8000000305037210 */ /* 0x000fe20007ffe0ff */
        /* <DEDUP_REMOVED lines=11> */
[----:B------:R-:W-:-:S03]  /*c1f0*/  ISETP.NE.U32.AND P0, PT, RZ, UR6, PT ;  /* 0x00000006ff007c0c */ /* 0x000fc6000bf05070 */
[----:B------:R-:W-:Y:S01]  /*c200*/  IMAD.MOV R2, RZ, RZ, -R11 ;  /* 0x000000ffff027224 */ /* 0x000fe200078e0a0b */
[----:B------:R-:W-:-:S04]  /*c210*/  ISETP.NE.AND.EX P0, PT, RZ, UR7, PT, P0 ;  /* 0x00000007ff007c0c */ /* 0x000fc8000bf05300 */
[----:B------:R-:W-:-:S13]  /*c220*/  R2UR UR4, R2 ;  /* 0x00000000020472ca */ /* 0x000fda00000e0000 */
[----:B------:R-:W-:Y:S01]  /*c230*/  UIMAD UR20, UR20, UR4, UR5 ;  /* 0x00000004141472a4 */ /* 0x000fe2000f8e0205 */
[----:B------:R-:W-:Y:S11]  /*c240*/  @!P0 BRA `(.L_x_3429) ;  /* 0x0000000000108947 */ /* 0x000ff60003800000 */
[----:B------:R-:W1:Y:S02]  /*c250*/  LDC.64 R2, c[0x0][0x900] ;  /* 0x00024000ff027b82 */ /* 0x000e640000000a00 */
[----:B-1----:R-:W-:-:S05]  /*c260*/  IMAD.WIDE R2, R11, 0x4, R2 ;  /* 0x000000040b027825 */ /* 0x002fca00078e0202 */
[----:B------:R2:W5:Y:S01]  /*c270*/  LDG.E R4, desc[UR36][R2.64] ;  /* 0x0000002402047981 */ /* 0x000562000c1e1900 */
[----:B------:R-:W-:Y:S05]  /*c280*/  BRA `(.L_x_3430) ;  /* 0x00000000002c7947 */ /* 0x000fea0003800000 */
.L_x_3429:
        /* <DEDUP_REMOVED lines=10> */
.L_x_3431:
[----:B------:R-:W1:Y:S02]  /*c330*/  LDC R4, c[0x0][0x8f4] ;  /* 0x00023d00ff047b82 */ /* 0x000e640000000800 */
.L_x_3430:
[----:B-1---5:R-:W-:Y:S01]  /*c340*/  VIADD R4, R4, 0x7f ;  /* 0x0000007f04047836 */ /* 0x022fe20000000000 */
[----:B--2---:R-:W-:Y:S01]  /*c350*/  MOV R2, RZ ;  /* 0x000000ff00027202 */ /* 0x004fe20000000f00 */
[----:B------:R-:W-:-:S03]  /*c360*/  IMAD.MOV.U32 R10, RZ, RZ, 0x1 ;  /* 0x00000001ff0a7424 */ /* 0x000fc600078e00ff */
[----:B------:R-:W-:-:S04]  /*c370*/  SHF.R.S32.HI R3, RZ, 0x1f, R4 ;  /* 0x0000001fff037819 */ /* 0x000fc80000011404 */
[----:B------:R-:W-:-:S04]  /*c380*/  LEA.HI R3, R3, R4, RZ, 0x7 ;  /* 0x0000000403037211 */ /* 0x000fc800078f38ff */
[----:B------:R-:W-:-:S04]  /*c390*/  SHF.R.S32.HI R3, RZ, 0x7, R3 ;  /* 0x00000007ff037819 */ /* 0x000fc80000011403 */
[----:B------:R-:W-:-:S04]  /*c3a0*/  ISETP.GE.AND P0, PT, R0, R3, PT ;  /* 0x000000030000720c */ /* 0x000fc80003f06270 */
[----:B------:R-:W-:-:S04]  /*c3b0*/  SEL R11, R11, 0xffffffff, !P0 ;  /* 0xffffffff0b0b7807 */ /* 0x000fc80004000000 */
[----:B------:R-:W-:-:S13]  /*c3c0*/  ISETP.GE.AND P0, PT, R11, RZ, PT ;  /* 0x000000ff0b00720c */ /* 0x000fda0003f06270 */
[----:B------:R-:W-:Y:S05]  /*c3d0*/  @!P0 BRA `(.L_x_3432) ;  /* 0x0000001c00988947 */ /* 0x000fea0003800000 */
[----:B------:R-:W1:Y:S08]  /*c3e0*/  LDC.64 R8, c[0x0][0x770] ;  /* 0x0001dc00ff087b82 */ /* 0x000e700000000a00 */
[----:B------:R-:W2:Y:S08]  /*c3f0*/  LDC.64 R2, c[0x0][0x780] ;  /* 0x0001e000ff027b82 */ /* 0x000eb00000000a00 */
[----:B------:R-:W3:Y:S01]  /*c400*/  LDC.64 R6, c[0x0][0x778] ;  /* 0x0001de00ff067b82 */ /* 0x000ee20000000a00 */
[----:B-1----:R-:W-:-:S07]  /*c410*/  ISETP.NE.U32.AND P0, PT, R8, RZ, PT ;  /* 0x000000ff0800720c */ /* 0x002fce0003f05070 */
[----:B------:R-:W1:Y:S01]  /*c420*/  LDC.64 R4, c[0x0][0x770] ;  /* 0x0001dc00ff047b82 */ /* 0x000e620000000a00 */
[----:B------:R-:W-:-:S07]  /*c430*/  ISETP.NE.AND.EX P0, PT, R9, RZ, PT, P0 ;  /* 0x000000ff0900720c */ /* 0x000fce0003f05300 */
[----:B------:R-:W4:Y:S01]  /*c440*/  LDC.64 R14, c[0x0][0x778] ;  /* 0x0001de00ff0e7b82 */ /* 0x000f220000000a00 */
[----:B--2---:R-:W-:-:S04]  /*c450*/  ISETP.NE.U32.AND P1, PT, R2, RZ, PT ;  /* 0x000000ff0200720c */ /* 0x004fc80003f25070 */
[----:B------:R-:W-:Y:S01]  /*c460*/  ISETP.NE.AND.EX P1, PT, R3, RZ, PT, P1 ;  /* 0x000000ff0300720c */ /* 0x000fe20003f25310 */
[----:B------:R-:W-:Y:S01]  /*c470*/  VOTEU.ANY UP0, P0 ;  /* 0x00000000003f7886 */ /* 0x000fe20000000100 */
[----:B------:R-:W-:Y:S02]  /*c480*/  PLOP3.LUT P2, PT, PT, PT, UP0, 0x80, 0x0 ;  /* 0x000000000000781c */ /* 0x000fe40003f4f008 */
[----:B---3--:R-:W-:-:S04]  /*c490*/  ISETP.NE.U32.AND P0, PT, R6, RZ, PT ;  /* 0x000000ff0600720c */ /* 0x008fc80003f05070 */
[----:B------:R-:W-:Y:S01]  /*c4a0*/  ISETP.NE.AND.EX P0, PT, R7, RZ, PT, P0 ;  /* 0x000000ff0700720c */ /* 0x000fe20003f05300 */
[----:B-1----:R-:W-:-:S04]  /*c4b0*/  IMAD.WIDE R4, R11, 0x4, R4 ;  /* 0x000000040b047825 */ /* 0x002fc800078e0204 */
[----:B------:R-:W1:Y:S02]  /*c4c0*/  @P1 LDC.64 R6, c[0x0][0x780] ;  /* 0x0001e000ff061b82 */ /* 0x000e640000000a00 */
[----:B------:R-:W2:Y:S01]  /*c4d0*/  @P2 LDG.E R12, desc[UR36][R4.64] ;  /* 0x00000024040c2981 */ /* 0x000ea2000c1e1900 */
[----:B------:R-:W-:Y:S02]  /*c4e0*/  IMAD.MOV.U32 R13, RZ, RZ, RZ ;  /* 0x000000ffff0d7224 */ /* 0x000fe400078e00ff */
[----:B----4-:R-:W-:-:S03]  /*c4f0*/  IMAD.WIDE R2, R11, 0x4, R14 ;  /* 0x000000040b027825 */ /* 0x010fc600078e020e */
[----:B------:R-:W3:Y:S01]  /*c500*/  LDC R14, c[0x0][0x280] ;  /* 0x0000a000ff0e7b82 */ /* 0x000ee20000000800 */
[----:B------:R4:W5:Y:S04]  /*c510*/  @P2 LDG.E R15, desc[UR36][R4.64] ;  /* 0x00000024040f2981 */ /* 0x000968000c1e1900 */
[----:B------:R4:W5:Y:S01]  /*c520*/  @P0 LDG.E R13, desc[UR36][R2.64] ;  /* 0x00000024020d0981 */ /* 0x000962000c1e1900 */
[----:B-1----:R-:W-:-:S05]  /*c530*/  @P1 IMAD.WIDE R6, R11, 0x4, R6 ;  /* 0x000000040b061825 */ /* 0x002fca00078e0206 */
[----:B---3--:R4:W5:Y:S01]  /*c540*/  @P1 LDG.E R14, desc[UR36][R6.64] ;  /* 0x00000024060e1981 */ /* 0x008962000c1e1900 */
[----:B--2---:R-:W-:-:S05]  /*c550*/  @P2 IMAD R12, R11, 0x60, R12 ;  /* 0x000000600b0c2824 */ /* 0x004fca00078e020c */
[----:B------:R-:W-:-:S13]  /*c560*/  @P2 R2UR UR4, R12 ;  /* 0x000000000c0422ca */ /* 0x000fda00000e0000 */
[----:B------:R-:W-:Y:S01]  /*c570*/  UIMAD.WIDE UR4, UR4, 0x2aaaaaab, URZ ;  /* 0x2aaaaaab040478a5 */ /* 0x000fe2000f8e023f */
[----:B----4-:R-:W-:Y:S11]  /*c580*/  @P1 BRA `(.L_x_3433) ;  /* 0x0000000000101947 */ /* 0x010ff60003800000 */
[----:B------:R-:W-:Y:S05]  /*c590*/  @!P2 BRA `(.L_x_3433) ;  /* 0x00000000000ca947 */ /* 0x000fea0003800000 */
[----:B------:R-:W2:Y:S04]  /*c5a0*/  LDG.E R7, desc[UR36][R4.64] ;  /* 0x0000002404077981 */ /* 0x000ea8000c1e1900 */
[----:B-----5:R-:W2:Y:S02]  /*c5b0*/  LDG.E R14, desc[UR36][R4.64+0x4] ;  /* 0x00000424040e7981 */ /* 0x020ea4000c1e1900 */
[----:B--2---:R-:W-:-:S07]  /*c5c0*/  IMAD.IADD R14, R14, 0x1, -R7 ;  /* 0x000000010e0e7824 */ /* 0x004fce00078e0a07 */
.L_x_3433:
        /* <DEDUP_REMOVED lines=11> */
[----:B------:R-:W-:Y:S01]  /*c680*/  MOV R4, UR9 ;  /* 0x0000000900047c02 */ /* 0x000fe20008000f00 */
        /* <DEDUP_REMOVED lines=8> */
.L_x_3434:
[----:B------:R-:W-:Y:S05]  /*c710*/  @!P0 BRA `(.L_x_3435) ;  /* 0x00000000000c8947 */ /* 0x000fea0003800000 */
[----:B------:R-:W2:Y:S04]  /*c720*/  LDG.E R5, desc[UR36][R2.64] ;  /* 0x0000002402057981 */ /* 0x000ea8000c1e1900 */
[----:B------:R-:W2:Y:S02]  /*c730*/  LDG.E R4, desc[UR36][R2.64+0x4] ;  /* 0x0000042402047981 */ /* 0x000ea4000c1e1900 */
[----:B--2---:R-:W-:-:S07]  /*c740*/  IMAD.IADD R4, R4, 0x1, -R5 ;  /* 0x0000000104047824 */ /* 0x004fce00078e0a05 */
.L_x_3435:
[----:B-1----:R-:W-:Y:S01]  /*c750*/  IMAD R3, R0, 0x80, R14 ;  /* 0x0000008000037824 */ /* 0x002fe200078e020e */
[----:B------:R-:W-:Y:S01]  /*c760*/  ULDC UR7, c[0x0][0x74c] ;  /* 0x0001d30000077ab9 */ /* 0x000fe20000000800 */
[----:B------:R-:W-:-:S03]  /*c770*/  IADD3 R14, R14, 0x5f, RZ ;  /* 0x0000005f0e0e7810 */ /* 0x000fc60007ffe0ff */
[----:B-----5:R-:W-:Y:S02]  /*c780*/  IADD3 R3, R3, -UR7, -R4 ;  /* 0x8000000703037c10 */ /* 0x020fe4000fffe804 */
[----:B------:R-:W-:-:S04]  /*c790*/  IMAD.HI R14, R14, 0x2aaaaaab, RZ ;  /* 0x2aaaaaab0e0e7827 */ /* 0x000fc800078e02ff */
[----:B------:R-:W-:Y:S01]  /*c7a0*/  IMAD.HI R3, R3, 0x2aaaaaab, RZ ;  /* 0x2aaaaaab03037827 */ /* 0x000fe200078e02ff */
[----:B------:R-:W-:-:S04]  /*c7b0*/  SHF.R.U32.HI R5, RZ, 0x1f, R14 ;  /* 0x0000001fff057819 */ /* 0x000fc8000001160e */
[----:B------:R-:W-:Y:S02]  /*c7c0*/  SHF.R.U32.HI R2, RZ, 0x1f, R3 ;  /* 0x0000001fff027819 */ /* 0x000fe40000011603 */
[----:B------:R-:W-:Y:S02]  /*c7d0*/  LEA.HI.SX32 R5, R14, R5, 0x1c ;  /* 0x000000050e057211 */ /* 0x000fe400078fe2ff */
[----:B------:R-:W-:-:S04]  /*c7e0*/  LEA.HI.SX32 R2, R3, R2, 0x1c ;  /* 0x0000000203027211 */ /* 0x000fc800078fe2ff */
[----:B------:R-:W-:Y:S01]  /*c7f0*/  VIMNMX R4, RZ, R2, !PT ;  /* 0x00000002ff047248 */ /* 0x000fe20007fe0100 */
[----:B------:R-:W-:-:S03]  /*c800*/  IMAD.MOV.U32 R2, RZ, RZ, RZ ;  /* 0x000000ffff027224 */ /* 0x000fc600078e00ff */
[----:B------:R-:W-:-:S13]  /*c810*/  ISETP.GT.AND P1, PT, R5, R4, PT ;  /* 0x000000040500720c */ /* 0x000fda0003f24270 */
[----:B------:R-:W-:Y:S05]  /*c820*/  @!P1 BRA `(.L_x_3432) ;  /* 0x0000001800849947 */ /* 0x000fea0003800000 */
[----:B------:R-:W-:Y:S01]  /*c830*/  ISETP.NE.U32.AND P1, PT, R8, RZ, PT ;  /* 0x000000ff0800720c */ /* 0x000fe20003f25070 */
[----:B------:R-:W-:Y:S01]  /*c840*/  USHF.R.S32.HI UR7, URZ, 0x1f, UR20 ;  /* 0x0000001f3f077899 */ /* 0x000fe20008011414 */
[----:B------:R-:W-:Y:S01]  /*c850*/  R2UR UR18, R11 ;  /* 0x000000000b1272ca */ /* 0x000fe200000e0000 */
[----:B------:R-:W-:Y:S01]  /*c860*/  ULDC.64 UR10, c[0x0][0x718] ;  /* 0x0001c600000a7ab9 */ /* 0x000fe20000000a00 */
[----:B------:R-:W-:Y:S01]  /*c870*/  ISETP.NE.AND.EX P1, PT, R9, RZ, PT, P1 ;  /* 0x000000ff0900720c */ /* 0x000fe20003f25310 */
[----:B------:R-:W-:Y:S01]  /*c880*/  UMOV UR8, UR4 ;  /* 0x0000000400087c82 */ /* 0x000fe20008000000 */
[----:B------:R-:W-:Y:S01]  /*c890*/  SHF.R.S32.HI R11, RZ, 0x1f, R11 ;  /* 0x0000001fff0b7819 */ /* 0x000fe2000001140b */
[----:B------:R-:W-:Y:S01]  /*c8a0*/  UMOV UR9, UR5 ;  /* 0x0000000500097c82 */ /* 0x000fe20008000000 */
[----:B------:R-:W-:Y:S01]  /*c8b0*/  ULDC.64 UR12, c[0x0][0x730] ;  /* 0x0001cc00000c7ab9 */ /* 0x000fe20000000a00 */
[----:B------:R-:W-:Y:S01]  /*c8c0*/  UIMAD.WIDE.U32 UR4, UR20, UR10, UR8 ;  /* 0x0000000a140472a5 */ /* 0x000fe2000f8e0008 */
[----:B------:R-:W-:Y:S01]  /*c8d0*/  SEL R11, R11, RZ, !P1 ;  /* 0x000000ff0b0b7207 */ /* 0x000fe20004800000 */
[----:B------:R-:W-:Y:S01]  /*c8e0*/  UIMAD UR10, UR7, UR10, URZ ;  /* 0x0000000a070a72a4 */ /* 0x000fe2000f8e023f */
[----:B------:R-:W-:Y:S01]  /*c8f0*/  R2UR UR19, R0 ;  /* 0x00000000001372ca */ /* 0x000fe200000e0000 */
[----:B------:R-:W-:Y:S01]  /*c900*/  UIMAD UR7, UR7, UR12, URZ ;  /* 0x0000000c070772a4 */ /* 0x000fe2000f8e023f */
[----:B------:R-:W-:Y:S01]  /*c910*/  R2UR UR14, R11 ;  /* 0x000000000b0e72ca */ /* 0x000fe200000e0000 */
[----:B------:R-:W-:Y:S01]  /*c920*/  UIMAD UR10, UR20, UR11, UR10 ;  /* 0x0000000b140a72a4 */ /* 0x000fe2000f8e020a */
[----:B------:R-:W-:Y:S01]  /*c930*/  R2UR UR24, R13 ;  /* 0x000000000d1872ca */ /* 0x000fe200000e0000 */
[----:B------:R-:W-:Y:S01]  /*c940*/  UIMAD.WIDE.U32 UR8, UR20, UR12, UR8 ;  /* 0x0000000c140872a5 */ /* 0x000fe2000f8e0008 */
[----:B------:R-:W-:Y:S01]  /*c950*/  BSSY B0, `(.L_x_3432) ;  /* 0x000018e000007945 */ /* 0x000fe20003800000 */
[----:B------:R-:W-:Y:S01]  /*c960*/  ULDC UR11, c[0x0][0x2e8] ;  /* 0x0000ba00000b7ab9 */ /* 0x000fe20000000800 */
[----:B------:R-:W-:Y:S01]  /*c970*/  UIMAD UR7, UR20, UR13, UR7 ;  /* 0x0000000d140772a4 */ /* 0x000fe2000f8e0207 */
[----:B------:R-:W-:Y:S01]  /*c980*/  IMAD.MOV.U32 R2, RZ, RZ, RZ ;  /* 0x000000ffff027224 */ /* 0x000fe200078e00ff */
[----:B------:R-:W-:Y:S01]  /*c990*/  UISETP.NE.AND UP0, UPT, UR11, 0x1, UPT ;  /* 0x000000010b00788c */ /* 0x000fe2000bf05270 */
[----:B------:R-:W-:Y:S01]  /*c9a0*/  VOTEU.ANY UP1, P1 ;  /* 0x00000000003f7886 */ /* 0x000fe20000820100 */
[----:B------:R-:W-:-:S02]  /*c9b0*/  USEL UR21, UR18, URZ, !UP1 ;  /* 0x0000003f12157287 */ /* 0x000fc4000c800000 */
[----:B------:R-:W-:Y:S01]  /*c9c0*/  VOTEU.ANY UP1, P0 ;  /* 0x00000000003f7886 */ /* 0x000fe20000020100 */
[----:B------:R-:W-:Y:S01]  /*c9d0*/  ELECT P0, URZ, PT ;  /* 0x00000000003f782f */ /* 0x000fe20003800000 */
[----:B------:R-:W-:Y:S01]  /*c9e0*/  ULDC.64 UR12, c[0x0][0x720] ;  /* 0x0001c800000c7ab9 */ /* 0x000fe20000000a00 */
[----:B------:R-:W-:Y:S01]  /*c9f0*/  UIADD3 UR9, UR9, UR7, URZ ;  /* 0x0000000709097290 */ /* 0x000fe2000fffe03f */
[----:B------:R-:W-:Y:S01]  /*ca00*/  ULDC.64 UR16, c[0x0][0x738] ;  /* 0x0001ce0000107ab9 */ /* 0x000fe20000000a00 */
[----:B------:R-:W-:Y:S02]  /*ca10*/  UIADD3 UR5, UR5, UR10, URZ ;  /* 0x0000000a05057290 */ /* 0x000fe4000fffe03f */
[----:B------:R-:W-:Y:S02]  /*ca20*/  UIMAD UR7, UR14, UR12, URZ ;  /* 0x0000000c0e0772a4 */ /* 0x000fe4000f8e023f */
[----:B------:R-:W-:Y:S02]  /*ca30*/  UIMAD UR10, UR14, UR16, URZ ;  /* 0x000000100e0a72a4 */ /* 0x000fe4000f8e023f */
[----:B------:R-:W-:-:S02]  /*ca40*/  UIMAD.WIDE.U32 UR14, UR16, UR21, UR8 ;  /* 0x00000015100e72a5 */ /* 0x000fc4000f8e0008 */
[----:B------:R-:W-:Y:S01]  /*ca50*/  UIMAD.WIDE.U32 UR22, UR12, UR21, UR4 ;  /* 0x000000150c1672a5 */ /* 0x000fe2000f8e0004 */
[----:B------:R-:W-:Y:S01]  /*ca60*/  @UP0 ULDC UR8, c[0x0][0x2ec] ;  /* 0x0000bb0000080ab9 */ /* 0x000fe20000000800 */
[----:B------:R-:W-:Y:S02]  /*ca70*/  UIMAD UR5, UR13, UR21, UR7 ;  /* 0x000000150d0572a4 */ /* 0x000fe4000f8e0207 */
[----:B------:R-:W-:Y:S01]  /*ca80*/  UIMAD.WIDE.U32 UR8, UR20, UR8, URZ ;  /* 0x00000008140872a5 */ /* 0x000fe2000f8e003f */
[----:B------:R-:W-:Y:S01]  /*ca90*/  @UP0 ULDC UR7, c[0x0][0x2f0] ;  /* 0x0000bc0000070ab9 */ /* 0x000fe20000000800 */
[----:B------:R-:W-:Y:S01]  /*caa0*/  UMOV UR12, UR20 ;  /* 0x00000014000c7c82 */ /* 0x000fe20008000000 */
[----:B------:R-:W-:Y:S02]  /*cab0*/  UIMAD UR4, UR17, UR21, UR10 ;  /* 0x00000015110472a4 */ /* 0x000fe4000f8e020a */
[----:B------:R-:W-:Y:S02]  /*cac0*/  USEL UR13, UR18, URZ, !UP1 ;  /* 0x0000003f120d7287 */ /* 0x000fe4000c800000 */
[----:B------:R-:W-:-:S02]  /*cad0*/  ULEA UR11, UR19, UR24, 0x7 ;  /* 0x00000018130b7291 */ /* 0x000fc4000f8e383f */
        /* <DEDUP_REMOVED lines=9> */
.L_x_3465:
[----:B------:R-:W2:Y:S01]  /*cb70*/  S2R R2, SR_TID.X ;  /* 0x0000000000027919 */ /* 0x000ea20000002100 */
[----:B------:R-:W-:Y:S02]  /*cb80*/  IMAD.U32 R6, RZ, RZ, UR5 ;  /* 0x00000005ff067e24 */ /* 0x000fe4000f8e00ff */
[----:B------:R-:W-:Y:S02]  /*cb90*/  IMAD.U32 R7, RZ, RZ, UR4 ;  /* 0x00000004ff077e24 */ /* 0x000fe4000f8e00ff */
[----:B------:R-:W-:Y:S01]  /*cba0*/  IMAD.MOV.U32 R8, RZ, RZ, 0x1 ;  /* 0x00000001ff087424 */ /* 0x000fe200078e00ff */
[----:B------:R-:W-:Y:S01]  /*cbb0*/  IADD3 R6, R6, UR23, RZ ;  /* 0x0000001706067c10 */ /* 0x000fe2000fffe0ff */
[----:B------:R-:W-:Y:S01]  /*cbc0*/  VIADD R7, R7, UR15 ;  /* 0x0000000f07077c36 */ /* 0x000fe20008000000 */
        /* <DEDUP_REMOVED lines=9> */
.L_x_3438:
[----:B------:R-:W-:Y:S01]  /*cc60*/  R2UR UR19, R4 ;  /* 0x00000000041372ca */ /* 0x000fe200000e0000 */
[----:B------:R-:W2:Y:S01]  /*cc70*/  LDC.64 R12, c[0x0][0x198] ;  /* 0x00006600ff0c7b82 */ /* 0x000ea20000000a00 */
[----:B------:R-:W-:Y:S01]  /*cc80*/  ULDC.64 UR8, c[0x0][0x700] ;  /* 0x0001c00000087ab9 */ /* 0x000fe20000000a00 */
[----:B------:R-:W-:Y:S01]  /*cc90*/  VIADD R15, R5, 0xffffffff ;  /* 0xffffffff050f7836 */ /* 0x000fe20000000000 */
[----:B------:R-:W-:Y:S01]  /*cca0*/  UMOV UR28, 0x0 ;  /* 0x00000000001c7882 */ /* 0x000fe20000000000 */
[----:B------:R-:W-:Y:S01]  /*ccb0*/  IMAD.U32 R9, RZ, RZ, UR8 ;  /* 0x00000008ff097e24 */ /* 0x000fe2000f8e00ff */
[----:B------:R-:W-:Y:S01]  /*ccc0*/  R2UR UR8, R0 ;  /* 0x00000000000872ca */ /* 0x000fe200000e0000 */
[----:B------:R-:W-:Y:S01]  /*ccd0*/  IMAD.U32 R10, RZ, RZ, UR9 ;  /* 0x00000009ff0a7e24 */ /* 0x000fe2000f8e00ff */
[----:B------:R3:W-:Y:S01]  /*cce0*/  STL [R1+0x8], R15 ;  /* 0x0000080f01007387 */ /* 0x0007e20000100800 */
[----:B------:R-:W-:Y:S01]  /*ccf0*/  UMOV UR29, 0x14f00000 ;  /* 0x14f00000001d7882 */ /* 0x000fe20000000000 */
[----:B------:R-:W-:-:S02]  /*cd00*/  UMOV UR18, URZ ;  /* 0x0000003f00127c82 */ /* 0x000fc40008000000 */
[----:B------:R3:W-:Y:S01]  /*cd10*/  STL [R1], RZ ;  /* 0x000000ff01007387 */ /* 0x0007e20000100800 */
[----:B------:R-:W-:Y:S01]  /*cd20*/  UIMAD UR19, UR19, 0x60, URZ ;  /* 0x00000060131378a4 */ /* 0x000fe2000f8e023f */
[----:B------:R-:W-:-:S03]  /*cd30*/  UMOV UR10, UR18 ;  /* 0x00000012000a7c82 */ /* 0x000fc60008000000 */
[----:B------:R-:W-:Y:S02]  /*cd40*/  UIADD3 UR7, UP0, UR19, UR22, URZ ;  /* 0x0000001613077290 */ /* 0x000fe4000ff1e03f */
[----:B-1----:R-:W-:Y:S01]  /*cd50*/  IMAD.U32 R3, RZ, RZ, UR19 ;  /* 0x00000013ff037e24 */ /* 0x002fe2000f8e00ff */
[----:B------:R-:W-:Y:S02]  /*cd60*/  UIADD3 UR16, UR8, 0xe000, URZ ;  /* 0x0000e00008107890 */ /* 0x000fe4000fffe03f */
[----:B------:R-:W-:Y:S01]  /*cd70*/  UIADD3 UR17, UR8, 0x26810, URZ ;  /* 0x0002681008117890 */ /* 0x000fe2000fffe03f */
[----:B------:R-:W-:Y:S01]  /*cd80*/  PLOP3.LUT P1, PT, PT, PT, UP0, 0x80, 0x0 ;  /* 0x000000000000781c */ /* 0x000fe20003f2f008 */
[----:B------:R-:W-:Y:S01]  /*cd90*/  UIADD3 UR19, UR19, UR6, URZ ;  /* 0x0000000613137290 */ /* 0x000fe2000fffe03f */
[----:B------:R-:W-:Y:S01]  /*cda0*/  MOV R2, UR7 ;  /* 0x0000000700027c02 */ /* 0x000fe20008000f00 */
[----:B------:R-:W-:Y:S01]  /*cdb0*/  UIADD3 UR34, UR8, 0x1a000, URZ ;  /* 0x0001a00008227890 */ /* 0x000fe2000fffe03f */
[----:B------:R-:W-:Y:S01]  /*cdc0*/  LEA.HI.X.SX32 R3, R3, R6, 0x1, P1 ;  /* 0x0000000603037211 */ /* 0x000fe200008f0eff */
[----:B------:R-:W-:Y:S01]  /*cdd0*/  UMOV UR7, 0x18 ;  /* 0x0000001800077882 */ /* 0x000fe20000000000 */
[C---:B------:R-:W-:Y:S01]  /*cde0*/  LEA R11, P1, R2.reuse, R9, 0x2 ;  /* 0x00000009020b7211 */ /* 0x040fe200078210ff */
[----:B------:R-:W-:Y:S01]  /*cdf0*/  UMOV UR35, UR17 ;  /* 0x0000001100237c82 */ /* 0x000fe20008000000 */
[----:B--2---:R-:W-:Y:S01]  /*ce00*/  MOV R14, R13 ;  /* 0x0000000d000e7202 */ /* 0x004fe20000000f00 */
[----:B------:R-:W-:Y:S01]  /*ce10*/  UIADD3 UR9, UR8, 0x26800, URZ ;  /* 0x0002680008097890 */ /* 0x000fe2000fffe03f */
[----:B------:R-:W-:Y:S01]  /*ce20*/  R2UR UR24, R11 ;  /* 0x000000000b1872ca */ /* 0x000fe200000e0000 */
[----:B------:R-:W-:Y:S01]  /*ce30*/  IMAD.MOV.U32 R11, RZ, RZ, R12 ;  /* 0x000000ffff0b7224 */ /* 0x000fe200078e000c */
[----:B------:R-:W-:Y:S01]  /*ce40*/  LEA.HI.X R2, R2, R10, R3, 0x2, P1 ;  /* 0x0000000a02027211 */ /* 0x000fe200008f1403 */
[----:B------:R-:W-:-:S03]  /*ce50*/  IMAD.MOV.U32 R13, RZ, RZ, 0x8000 ;  /* 0x00008000ff0d7424 */ /* 0x000fc600078e00ff */
[----:B------:R-:W-:Y:S02]  /*ce60*/  R2UR UR25, R2 ;  /* 0x00000000021972ca */ /* 0x000fe400000e0000 */
[----:B------:R-:W-:-:S04]  /*ce70*/  IADD3 R2, P1, R11, 0xf0, RZ ;  /* 0x000000f00b027810 */ /* 0x000fc80007f3e0ff */
[----:B------:R-:W-:Y:S01]  /*ce80*/  R2UR UR26, R2 ;  /* 0x00000000021a72ca */ /* 0x000fe200000e0000 */
[----:B------:R-:W-:Y:S01]  /*ce90*/  IMAD.X R3, RZ, RZ, R14, P1 ;  /* 0x000000ffff037224 */ /* 0x000fe200008e060e */
[----:B------:R-:W-:-:S04]  /*cea0*/  IADD3 R12, P1, R11, 0x2f0, RZ ;  /* 0x000002f00b0c7810 */ /* 0x000fc80007f3e0ff */
[----:B------:R-:W-:Y:S02]  /*ceb0*/  R2UR UR30, R12 ;  /* 0x000000000c1e72ca */ /* 0x000fe400000e0000 */
[----:B------:R-:W-:Y:S02]  /*cec0*/  IADD3.X R12, RZ, R14, RZ, P1, !PT ;  /* 0x0000000eff0c7210 */ /* 0x000fe40000ffe4ff */
[----:B------:R-:W-:Y:S02]  /*ced0*/  R2UR UR27, R3 ;  /* 0x00000000031b72ca */ /* 0x000fe400000e0000 */
[----:B------:R-:W-:Y:S02]  /*cee0*/  R2UR UR31, R12 ;  /* 0x000000000c1f72ca */ /* 0x000fe400000e0000 */
[----:B------:R-:W-:-:S04]  /*cef0*/  IADD3 R12, P1, R11, 0x3f0, RZ ;  /* 0x000003f00b0c7810 */ /* 0x000fc80007f3e0ff */
[----:B------:R-:W-:Y:S01]  /*cf00*/  R2UR UR32, R12 ;  /* 0x000000000c2072ca */ /* 0x000fe200000e0000 */
[----:B------:R-:W-:Y:S01]  /*cf10*/  IMAD.X R12, RZ, RZ, R14, P1 ;  /* 0x000000ffff0c7224 */ /* 0x000fe200008e060e */
[----:B------:R-:W-:-:S03]  /*cf20*/  ISETP.GE.AND P1, PT, R4, R15, PT ;  /* 0x0000000f0400720c */ /* 0x000fc60003f26270 */
[----:B------:R-:W-:Y:S01]  /*cf30*/  UTMALDG.4D [UR16], [UR26], desc[UR28] ;  /* 0x00001c101a0075b4 */ /* 0x000fe20008019000 */
[----:B------:R-:W-:Y:S01]  /*cf40*/  R2UR UR33, R12 ;  /* 0x000000000c2172ca */ /* 0x000fe200000e0000 */
[----:B------:R1:W-:Y:S01]  /*cf50*/  UBLKCP.S.G [UR34], [UR24], UR7 ;  /* 0x00000022180073ba */ /* 0x0003e20008000207 */
[----:B------:R3:W-:Y:S01]  /*cf60*/  SYNCS.ARRIVE.TRANS64 RZ, [R0+URZ+0x26800], R13 ;  /* 0x0268000d00ff79a7 */ /* 0x0007e2000800003f */
[----:B-1----:R-:W-:Y:S01]  /*cf70*/  UIADD3 UR24, UR8, 0x4000, URZ ;  /* 0x0000400008187890 */ /* 0x002fe2000fffe03f */
[----:B------:R-:W-:Y:S01]  /*cf80*/  UMOV UR16, 0x0 ;  /* 0x0000000000107882 */ /* 0x000fe20000000000 */
[----:B------:R-:W-:Y:S01]  /*cf90*/  UMOV UR17, 0x10000000 ;  /* 0x1000000000117882 */ /* 0x000fe20000000000 */
[----:B------:R-:W-:Y:S01]  /*cfa0*/  UMOV UR27, UR11 ;  /* 0x0000000b001b7c82 */ /* 0x000fe20008000000 */
[----:B------:R-:W-:Y:S01]  /*cfb0*/  UMOV UR28, UR12 ;  /* 0x0000000c001c7c82 */ /* 0x000fe20008000000 */
[----:B------:R-:W-:Y:S01]  /*cfc0*/  UMOV UR29, UR13 ;  /* 0x0000000d001d7c82 */ /* 0x000fe20008000000 */
[----:B------:R-:W-:Y:S01]  /*cfd0*/  UMOV UR26, UR18 ;  /* 0x00000012001a7c82 */ /* 0x000fe20008000000 */
[----:B------:R-:W-:Y:S01]  /*cfe0*/  UMOV UR25, UR9 ;  /* 0x0000000900197c82 */ /* 0x000fe20008000000 */
[----:B------:R3:W-:Y:S02]  /*cff0*/  UTMALDG.4D [UR8], [UR30], desc[UR16] ;  /* 0x000010081e0075b4 */ /* 0x0007e40008019000 */
[----:B------:R3:W-:Y:S02]  /*d000*/  UTMALDG.4D [UR24], [UR32], desc[UR16] ;  /* 0x00001018200075b4 */ /* 0x0007e40008019000 */
[----:B---3--:R-:W-:Y:S05]  /*d010*/  @P1 BRA `(.L_x_3439) ;  /* 0x0000000c00bc1947 */ /* 0x008fea0003800000 */
        /* <DEDUP_REMOVED lines=12> */
.L_x_3449:
[----:B-123--:R-:W-:-:S04]  /*d0e0*/  SHF.L.U32 R17, R8, 0x1f, RZ ;  /* 0x0000001f08117819 */ /* 0x00efc800000006ff */
[----:B------:R-:W2:Y:S02]  /*d0f0*/  SYNCS.PHASECHK.TRANS64.TRYWAIT P1, [R0+URZ+0x26840], R17 ;  /* 0x02684011000075a7 */ /* 0x000ea4000802017f */
[----:B--2---:R-:W-:Y:S05]  /*d100*/  @!P1 BRA `(.L_x_3441) ;  /* 0x00000014007c9947 */ /* 0x004fea0003800000 */
.L_x_3466:
        /* <DEDUP_REMOVED lines=8> */
.L_x_3442:
[----:B------:R-:W3:Y:S01]  /*d190*/  LDC.64 R12, c[0x0][0x728] ;  /* 0x0001ca00ff0c7b82 */ /* 0x000ee20000000a00 */
[----:B------:R-:W-:Y:S01]  /*d1a0*/  IMAD R18, R15, 0x60, RZ ;  /* 0x000000600f127824 */ /* 0x000fe200078e02ff */
        /* <DEDUP_REMOVED lines=28> */
.L_x_3467:
        /* <DEDUP_REMOVED lines=8> */
.L_x_3444:
        /* <DEDUP_REMOVED lines=30> */
.L_x_3468:
        /* <DEDUP_REMOVED lines=8> */
.L_x_3446:
        /* <DEDUP_REMOVED lines=24> */
.L_x_3470:
        /* <DEDUP_REMOVED lines=8> */
.L_x_3448:
        /* <DEDUP_REMOVED lines=8> */
[----:B------:R-:W-:-:S05]  /*d8d0*/  IADD3 R15, R15, 0x2, RZ ;  /* 0x000000020f0f7810 */ /* 0x000fca0007ffe0ff */
[----:B------:R-:W-:Y:S02]  /*d8e0*/  UIADD3 UR19, UR19, 0xc0, URZ ;  /* 0x000000c013137890 */ /* 0x000fe4000fffe03f */
[----:B------:R-:W-:Y:S02]  /*d8f0*/  UIADD3 UR16, UR26, 0xe000, URZ ;  /* 0x0000e0001a107890 */ /* 0x000fe4000fffe03f */
[----:B------:R-:W-:Y:S02]  /*d900*/  UIADD3 UR7, UP0, UR19, UR22, URZ ;  /* 0x0000001613077290 */ /* 0x000fe4000ff1e03f */
[----:B------:R-:W-:Y:S02]  /*d910*/  UIADD3 UR17, UR26, 0x26810, URZ ;  /* 0x000268101a117890 */ /* 0x000fe4000fffe03f */
[----:B------:R-:W-:Y:S02]  /*d920*/  UIADD3 UR26, UR26, 0x1a000, URZ ;  /* 0x0001a0001a1a7890 */ /* 0x000fe4000fffe03f */
[----:B----4-:R-:W-:Y:S01]  /*d930*/  MOV R4, UR7 ;  /* 0x0000000700047c02 */ /* 0x010fe20008000f00 */
[----:B------:R-:W-:Y:S01]  /*d940*/  UMOV UR7, 0x18 ;  /* 0x0000001800077882 */ /* 0x000fe20000000000 */
[----:B------:R-:W-:Y:S01]  /*d950*/  PLOP3.LUT P2, PT, PT, PT, UP0, 0x80, 0x0 ;  /* 0x000000000000781c */ /* 0x000fe20003f4f008 */
[----:B------:R-:W-:Y:S01]  /*d960*/  UMOV UR27, UR17 ;  /* 0x00000011001b7c82 */ /* 0x000fe20008000000 */
[----:B------:R-:W-:-:S04]  /*d970*/  LEA R5, P1, R4, R9, 0x2 ;  /* 0x0000000904057211 */ /* 0x000fc800078210ff */
[----:B------:R-:W-:Y:S01]  /*d980*/  R2UR UR28, R5 ;  /* 0x00000000051c72ca */ /* 0x000fe200000e0000 */
[----:B------:R-:W-:Y:S01]  /*d990*/  IMAD.U32 R5, RZ, RZ, UR19 ;  /* 0x00000013ff057e24 */ /* 0x000fe2000f8e00ff */
[----:B------:R-:W-:-:S04]  /*d9a0*/  UIADD3 UR19, UR19, UR6, URZ ;  /* 0x0000000613137290 */ /* 0x000fc8000fffe03f */
[----:B------:R-:W-:-:S04]  /*d9b0*/  LEA.HI.X.SX32 R5, R5, R6, 0x1, P2 ;  /* 0x0000000605057211 */ /* 0x000fc800010f0eff */
[----:B------:R-:W-:Y:S01]  /*d9c0*/  LEA.HI.X R5, R4, R10, R5, 0x2, P1 ;  /* 0x0000000a04057211 */ /* 0x000fe200008f1405 */
[----:B------:R4:W-:Y:S01]  /*d9d0*/  UTMALDG.4D [UR16], [UR8], desc[UR24] ;  /* 0x00001810080075b4 */ /* 0x0009e20008019000 */
[----:B------:R-:W-:Y:S02]  /*d9e0*/  ISETP.NE.AND P1, PT, R16, RZ, PT ;  /* 0x000000ff1000720c */ /* 0x000fe40003f25270 */
[----:B------:R-:W-:-:S13]  /*d9f0*/  R2UR UR29, R5 ;  /* 0x00000000051d72ca */ /* 0x000fda00000e0000 */
[----:B------:R4:W-:Y:S02]  /*da00*/  UBLKCP.S.G [UR26], [UR28], UR7 ;  /* 0x0000001a1c0073ba */ /* 0x0009e40008000207 */
[----:B----4-:R-:W-:Y:S05]  /*da10*/  @P1 BRA `(.L_x_3449) ;  /* 0xfffffff400b01947 */ /* 0x010fea000383ffff */
.L_x_3440:
[----:B------:R-:W4:Y:S02]  /*da20*/  LDL.LU R4, [R1+0x10] ;  /* 0x0000100001047983 */ /* 0x000f240000300800 */
[----:B----4-:R-:W-:Y:S02]  /*da30*/  ISETP.NE.AND P1, PT, R4, RZ, PT ;  /* 0x000000ff0400720c */ /* 0x010fe40003f25270 */
[----:B------:R4:W5:Y:S11]  /*da40*/  LDL R4, [R1+0x8] ;  /* 0x0000080001047983 */ /* 0x0009760000100800 */
[----:B----4-:R-:W-:Y:S05]  /*da50*/  @!P1 BRA `(.L_x_3439) ;  /* 0x00000004002c9947 */ /* 0x010fea0003800000 */
[----:B------:R-:W-:-:S04]  /*da60*/  SHF.L.U32 R13, R8, 0x1f, RZ ;  /* 0x0000001f080d7819 */ /* 0x000fc800000006ff */
[----:B------:R-:W4:Y:S02]  /*da70*/  SYNCS.PHASECHK.TRANS64.TRYWAIT P1, [R0+URZ+0x26840], R13 ;  /* 0x0268400d000075a7 */ /* 0x000f24000802017f */
[----:B----4-:R-:W-:Y:S05]  /*da80*/  @!P1 BRA `(.L_x_3450) ;  /* 0x0000000c00709947 */ /* 0x010fea0003800000 */
.L_x_3471:
[----:B------:R-:W-:Y:S05]  /*da90*/  @P0 BRA `(.L_x_3451) ;  /* 0x00000000001c0947 */ /* 0x000fea0003800000 */
[----:B-----5:R-:W2:Y:S01]  /*daa0*/  S2R R4, SR_TID.X ;  /* 0x0000000000047919 */ /* 0x020ea20000002100 */
[----:B-1----:R-:W-:-:S04]  /*dab0*/  IMAD.MOV.U32 R5, RZ, RZ, 0x3180 ;  /* 0x00003180ff057424 */ /* 0x002fc800078e00ff */
[----:B------:R1:W-:Y:S01]  /*dac0*/  SYNCS.ARRIVE.TRANS64 RZ, [R0+URZ+0x26830], R5 ;  /* 0x0268300500ff79a7 */ /* 0x0003e2000800003f */
[----:B--2---:R-:W-:-:S04]  /*dad0*/  LOP3.LUT R4, R4, 0x1f, RZ, 0xc0, !PT ;  /* 0x0000001f04047812 */ /* 0x004fc800078ec0ff */
[----:B------:R-:W-:-:S13]  /*dae0*/  ISETP.NE.AND P1, PT, R4, RZ, PT ;  /* 0x000000ff0400720c */ /* 0x000fda0003f25270 */
[----:B-1----:R-:W-:Y:S05]  /*daf0*/  @!P1 BRA `(.L_x_3451) ;  /* 0x0000000000049947 */ /* 0x002fea0003800000 */
[----:B------:R-:W-:Y:S01]  /*db00*/  BPT.TRAP 0x1 ;  /* 0x000000040000795c */ /* 0x000fe20000300000 */
.L_x_3451:
[----:B-1---5:R-:W1:Y:S01]  /*db10*/  LDC.64 R4, c[0x0][0x728] ;  /* 0x0001ca00ff047b82 */ /* 0x022e620000000a00 */
        /* <DEDUP_REMOVED lines=26> */
.L_x_3472:
[----:B------:R-:W-:Y:S05]  /*dcc0*/  @P0 BRA `(.L_x_3453) ;  /* 0x00000000001c0947 */ /* 0x000fea0003800000 */
[----:B------:R-:W2:Y:S01]  /*dcd0*/  S2R R4, SR_TID.X ;  /* 0x0000000000047919 */ /* 0x000ea20000002100 */
[----:B------:R-:W-:-:S04]  /*dce0*/  MOV R5, 0x3180 ;  /* 0x0000318000057802 */ /* 0x000fc80000000f00 */
[----:B------:R1:W-:Y:S01]  /*dcf0*/  SYNCS.ARRIVE.TRANS64 RZ, [R0+URZ+0x26818], R5 ;  /* 0x0268180500ff79a7 */ /* 0x0003e2000800003f */
[----:B--2---:R-:W-:-:S04]  /*dd00*/  LOP3.LUT R4, R4, 0x1f, RZ, 0xc0, !PT ;  /* 0x0000001f04047812 */ /* 0x004fc800078ec0ff */
[----:B------:R-:W-:-:S13]  /*dd10*/  ISETP.NE.AND P0, PT, R4, RZ, PT ;  /* 0x000000ff0400720c */ /* 0x000fda0003f05270 */
[----:B-1----:R-:W-:Y:S05]  /*dd20*/  @!P0 BRA `(.L_x_3453) ;  /* 0x0000000000048947 */ /* 0x002fea0003800000 */
[----:B------:R-:W-:Y:S01]  /*dd30*/  BPT.TRAP 0x1 ;  /* 0x000000040000795c */ /* 0x000fe20000300000 */
.L_x_3453:
[----:B------:R-:W-:Y:S01]  /*dd40*/  R2UR UR19, R12 ;  /* 0x000000000c1372ca */ /* 0x000fe200000e0000 */
[----:B------:R-:W-:Y:S01]  /*dd50*/  UMOV UR24, 0x0 ;  /* 0x0000000000187882 */ /* 0x000fe20000000000 */
[----:B------:R-:W-:Y:S01]  /*dd60*/  R2UR UR26, R0 ;  /* 0x00000000001a72ca */ /* 0x000fe200000e0000 */
[----:B------:R-:W-:Y:S01]  /*dd70*/  UMOV UR25, 0x14f00000 ;  /* 0x14f0000000197882 */ /* 0x000fe20000000000 */
[----:B------:R-:W-:Y:S01]  /*dd80*/  R2UR UR8, R2 ;  /* 0x00000000020872ca */ /* 0x000fe200000e0000 */
[----:B------:R-:W-:Y:S01]  /*dd90*/  UMOV UR18, URZ ;  /* 0x0000003f00127c82 */ /* 0x000fe20008000000 */
[----:B------:R-:W-:-:S07]  /*dda0*/  R2UR UR9, R3 ;  /* 0x00000000030972ca */ /* 0x000fce00000e0000 */
[----:B------:R-:W-:Y:S02]  /*ddb0*/  UIADD3 UR19, UR19, 0x60, URZ ;  /* 0x0000006013137890 */ /* 0x000fe4000fffe03f */
[----:B------:R-:W-:Y:S02]  /*ddc0*/  UIADD3 UR16, UR26, 0x11000, URZ ;  /* 0x000110001a107890 */ /* 0x000fe4000fffe03f */
[----:B------:R-:W-:Y:S02]  /*ddd0*/  UIADD3 UR7, UP0, UR19, UR22, URZ ;  /* 0x0000001613077290 */ /* 0x000fe4000ff1e03f */
[----:B------:R-:W-:Y:S01]  /*dde0*/  IMAD.U32 R5, RZ, RZ, UR19 ;  /* 0x00000013ff057e24 */ /* 0x000fe2000f8e00ff */
        /* <DEDUP_REMOVED lines=9> */
[----:B------:R-:W-:Y:S01]  /*de80*/  MOV R2, 0x1 ;  /* 0x0000000100027802 */ /* 0x000fe20000000f00 */
[----:B------:R2:W-:Y:S01]  /*de90*/  UTMALDG.4D [UR16], [UR8], desc[UR24] ;  /* 0x00001810080075b4 */ /* 0x0005e20008019000 */
[----:B------:R-:W-:Y:S02]  /*dea0*/  LEA.HI.X R10, R4, R10, R5, 0x2, P0 ;  /* 0x0000000a040a7211 */ /* 0x000fe400000f1405 */
[----:B------:R-:W-:Y:S02]  /*deb0*/  R2UR UR28, R9 ;  /* 0x00000000091c72ca */ /* 0x000fe400000e0000 */
[----:B------:R-:W-:Y:S01]  /*dec0*/  R2UR UR29, R10 ;  /* 0x000000000a1d72ca */ /* 0x000fe200000e0000 */
[----:B------:R2:W5:Y:S04]  /*ded0*/  LDL.LU R4, [R1+0x8] ;  /* 0x0000080001047983 */ /* 0x0005680000300800 */
[----:B------:R2:W-:Y:S08]  /*dee0*/  STL [R1], R2 ;  /* 0x0000000201007387 */ /* 0x0005f00000100800 */
[----:B------:R2:W-:Y:S01]  /*def0*/  UBLKCP.S.G [UR26], [UR28], UR7 ;  /* 0x0000001a1c0073ba */ /* 0x0005e20008000207 */
[----:B------:R-:W-:Y:S01]  /*df00*/  NOP ;  /* 0x0000000000007918 */ /* 0x000fe20000000000 */
.L_x_3439:
[----:B--2---:R-:W2:Y:S01]  /*df10*/  LDL R2, [R1] ;  /* 0x0000000001027983 */ /* 0x004ea20000100800 */
[----:B------:R-:W1:Y:S02]  /*df20*/  S2R R3, SR_TID.X ;  /* 0x0000000000037919 */ /* 0x000e640000002100 */
[----:B-1----:R-:W-:-:S04]  /*df30*/  LOP3.LUT R5, R3, 0x7f, RZ, 0xc0, !PT ;  /* 0x0000007f03057812 */ /* 0x002fc800078ec0ff */
[----:B------:R-:W-:Y:S01]  /*df40*/  ISETP.NE.AND P1, PT, R5, RZ, PT ;  /* 0x000000ff0500720c */ /* 0x000fe20003f25270 */
[----:B--2---:R-:W-:Y:S01]  /*df50*/  IMAD R3, R2, 0x8, R0 ;  /* 0x0000000802037824 */ /* 0x004fe200078e0200 */
[----:B------:R-:W-:-:S04]  /*df60*/  SHF.L.U32 R2, R8, 0x1f, RZ ;  /* 0x0000001f08027819 */ /* 0x000fc800000006ff */
[----:B------:R-:W1:Y:S02]  /*df70*/  SYNCS.PHASECHK.TRANS64.TRYWAIT P0, [R3+URZ+0x26840], R2 ;  /* 0x02684002030075a7 */ /* 0x000e64000800017f */
[----:B-1----:R-:W-:Y:S05]  /*df80*/  @!P0 BRA `(.L_x_3454) ;  /* 0x0000000800588947 */ /* 0x002fea0003800000 */
.L_x_3473:
[----:B------:R-:W-:Y:S05]  /*df90*/  @P1 BRA `(.L_x_3455) ;  /* 0x0000000000181947 */ /* 0x000fea0003800000 */
[----:B------:R-:W2:Y:S01]  /*dfa0*/  S2R R5, SR_TID.X ;  /* 0x0000000000057919 */ /* 0x000ea20000002100 */
[----:B-1----:R-:W-:-:S04]  /*dfb0*/  IMAD.MOV.U32 R2, RZ, RZ, 0x3180 ;  /* 0x00003180ff027424 */ /* 0x002fc800078e00ff */
[----:B------:R1:W-:Y:S01]  /*dfc0*/  SYNCS.ARRIVE.TRANS64 RZ, [R3+URZ+0x26830], R2 ;  /* 0x0268300203ff79a7 */ /* 0x0003e2000800003f */
[----:B--2---:R-:W-:-:S13]  /*dfd0*/  LOP3.LUT P0, RZ, R5, 0x1f, RZ, 0xc0, !PT ;  /* 0x0000001f05ff7812 */ /* 0x004fda000780c0ff */
[----:B-1----:R-:W-:Y:S05]  /*dfe0*/  @!P0 BRA `(.L_x_3455) ;  /* 0x0000000000048947 */ /* 0x002fea0003800000 */
[----:B------:R-:W-:Y:S01]  /*dff0*/  BPT.TRAP 0x1 ;  /* 0x000000040000795c */ /* 0x000fe20000300000 */
.L_x_3455:
[----:B------:R-:W1:Y:S01]  /*e000*/  LDL.LU R5, [R1] ;  /* 0x0000000001057983 */ /* 0x000e620000300800 */
[----:B-----5:R-:W-:Y:S01]  /*e010*/  R2UR UR19, R4 ;  /* 0x00000000041372ca */ /* 0x020fe200000e0000 */
[----:B------:R-:W-:Y:S01]  /*e020*/  ULDC.64 UR26, c[0x0][0x728] ;  /* 0x0001ca00001a7ab9 */ /* 0x000fe20000000a00 */
[----:B------:R-:W-:Y:S01]  /*e030*/  R2UR UR9, R7 ;  /* 0x00000000070972ca */ /* 0x000fe200000e0000 */
[----:B------:R-:W-:Y:S01]  /*e040*/  UMOV UR18, URZ ;  /* 0x0000003f00127c82 */ /* 0x000fe20008000000 */
[----:B------:R-:W-:Y:S02]  /*e050*/  IADD3 R11, P0, R11, 0x1f0, RZ ;  /* 0x000001f00b0b7810 */ /* 0x000fe40007f1e0ff */
[----:B------:R-:W-:Y:S02]  /*e060*/  R2UR UR17, R3 ;  /* 0x00000000031172ca */ /* 0x000fe400000e0000 */
[----:B------:R-:W-:Y:S01]  /*e070*/  R2UR UR24, R11 ;  /* 0x000000000b1872ca */ /* 0x000fe200000e0000 */
[----:B------:R-:W-:-:S04]  /*e080*/  IMAD.X R14, RZ, RZ, R14, P0 ;  /* 0x000000ffff0e7224 */ /* 0x000fc800000e060e */
        /* <DEDUP_REMOVED lines=11> */
[C---:B-1----:R-:W-:Y:S01]  /*e140*/  IMAD R2, R5.reuse, 0x3000, R0 ;  /* 0x0000300005027824 */ /* 0x042fe200078e0200 */
[----:B---34-:R-:W-:-:S04]  /*e150*/  LEA R0, R5, R0, 0x9 ;  /* 0x0000000005007211 */ /* 0x018fc800078e48ff */
[----:B------:R-:W-:Y:S01]  /*e160*/  R2UR UR16, R2 ;  /* 0x00000000021072ca */ /* 0x000fe200000e0000 */
[----:B------:R-:W-:Y:S01]  /*e170*/  VIADD R2, R5, 0x1 ;  /* 0x0000000105027836 */ /* 0x000fe20000000000 */
[----:B------:R-:W-:-:S04]  /*e180*/  R2UR UR7, R0 ;  /* 0x00000000000772ca */ /* 0x000fc800000e0000 */
[----:B------:R-:W-:-:S04]  /*e190*/  ISETP.NE.AND P0, PT, R2, 0x2, PT ;  /* 0x000000020200780c */ /* 0x000fc80003f05270 */
[----:B------:R-:W-:Y:S02]  /*e1a0*/  SEL R3, RZ, 0x1, P0 ;  /* 0x00000001ff037807 */ /* 0x000fe40000000000 */
[----:B------:R-:W-:Y:S01]  /*e1b0*/  SEL R2, R2, RZ, P0 ;  /* 0x000000ff02027207 */ /* 0x000fe20000000000 */
[----:B------:R-:W-:Y:S01]  /*e1c0*/  UIADD3 UR16, UR16, 0x14000, URZ ;  /* 0x0001400010107890 */ /* 0x000fe2000fffe03f */
[----:B------:R-:W-:Y:S01]  /*e1d0*/  LOP3.LUT R10, R8, R3, RZ, 0x3c, !PT ;  /* 0x00000003080a7212 */ /* 0x000fe200078e3cff */
[----:B------:R-:W-:-:S03]  /*e1e0*/  UIADD3 UR28, UR7, 0x1a380, URZ ;  /* 0x0001a380071c7890 */ /* 0x000fc6000fffe03f */
[----:B------:R-:W-:-:S04]  /*e1f0*/  UMOV UR7, 0x18 ;  /* 0x0000001800077882 */ /* 0x000fc80000000000 */
[----:B------:R1:W-:Y:S02]  /*e200*/  UTMALDG.4D [UR16], [UR24], desc[UR26] ;  /* 0x00001a10180075b4 */ /* 0x0003e40008019000 */
[----:B------:R1:W-:Y:S02]  /*e210*/  UBLKCP.S.G [UR28], [UR8], UR7 ;  /* 0x0000001c080073ba */ /* 0x0003e40008000207 */
[----:B-1----:R-:W-:Y:S01]  /*e220*/  NOP ;  /* 0x0000000000007918 */ /* 0x002fe20000000000 */
.L_x_3436:
[----:B------:R-:W-:Y:S05]  /*e230*/  BSYNC B0 ;  /* 0x0000000000007941 */ /* 0x000fea0003800000 */
.L_x_3432:
[----:B------:R-:W-:-:S03]  /*e240*/  UMOV UR7, 0xffffffff ;  /* 0xffffffff00077882 */ /* 0x000fc60000000000 */
[----:B------:R-:W-:Y:S05]  /*e250*/  BRA.DIV UR7, `(.L_x_3456) ;  /* 0x0000000607b87947 */ /* 0x000fea000b800000 */
[----:B------:R-:W-:-:S13]  /*e260*/  ELECT P6, URZ, PT ;  /* 0x00000000003f782f */ /* 0x000fda00038c0000 */
.L_x_3476:
[----:B------:R-:W-:Y:S05]  /*e270*/  @!P6 BRA `(.L_x_3356) ;  /* 0x000000000084e947 */ /* 0x000fea0003800000 */
[----:B------:R-:W2:Y:S02]  /*e280*/  LDL.LU R0, [R1+0xc] ;  /* 0x00000c0001007983 */ /* 0x000ea40000300800 */
[----:B--2---:R-:W-:-:S04]  /*e290*/  LOP3.LUT R0, R0, 0x2, RZ, 0xfc, !PT ;  /* 0x0000000200007812 */ /* 0x004fc800078efcff */
[----:B------:R-:W-:-:S13]  /*e2a0*/  ISETP.NE.AND P2, PT, R0, 0x3, PT ;  /* 0x000000030000780c */ /* 0x000fda0003f45270 */
[----:B------:R-:W-:Y:S05]  /*e2b0*/  @!P2 BRA `(.L_x_3457) ;  /* 0x000000000004a947 */ /* 0x000fea0003800000 */
[----:B------:R-:W-:Y:S01]  /*e2c0*/  BPT.TRAP 0x1 ;  /* 0x000000040000795c */ /* 0x000fe20000300000 */
.L_x_3457:
        /* <DEDUP_REMOVED lines=15> */
.L_x_3477:
[----:B------:R-:W2:Y:S02]  /*e3c0*/  SYNCS.PHASECHK.TRANS64.TRYWAIT P0, [R3+URZ], R0 ;  /* 0x00000000030075a7 */ /* 0x000ea4000800017f */
[----:B--2---:R-:W-:Y:S05]  /*e3d0*/  @!P0 BRA `(.L_x_3459) ;  /* 0x00000004008c8947 */ /* 0x004fea0003800000 */
.L_x_3478:
[----:B------:R-:W-:Y:S05]  /*e3e0*/  @!P2 BRA `(.L_x_3460) ;  /* 0x000000000004a947 */ /* 0x000fea0003800000 */
[----:B------:R-:W-:Y:S01]  /*e3f0*/  BPT.TRAP 0x1 ;  /* 0x000000040000795c */ /* 0x000fe20000300000 */
.L_x_3460:
[----:B--2---:R-:W-:-:S04]  /*e400*/  VIADD R3, R8, 0x26840 ;  /* 0x0002684008037836 */ /* 0x004fc80000000000 */
[----:B------:R-:W-:-:S04]  /*e410*/  IMAD R5, R2, 0x8, R3 ;  /* 0x0000000802057824 */ /* 0x000fc800078e0203 */
[----:B------:R-:W2:Y:S02]  /*e420*/  SYNCS.PHASECHK.TRANS64.TRYWAIT P0, [R5+URZ], R4 ;  /* 0x00000004050075a7 */ /* 0x000ea4000800017f */
[----:B--2---:R-:W-:Y:S05]  /*e430*/  @!P0 BRA `(.L_x_3461) ;  /* 0x0000000400888947 */ /* 0x004fea0003800000 */
.L_x_3479:
[----:B------:R-:W-:-:S07]  /*e440*/  LEA R3, R6, R3, 0x3 ;  /* 0x0000000306037211 */ /* 0x000fce00078e18ff */
.L_x_3462:
[----:B---3--:R3:W4:Y:S02]  /*e450*/  SYNCS.PHASECHK.TRANS64.TRYWAIT P0, [R3+URZ], R0 ;  /* 0x00000000030075a7 */ /* 0x008724000800017f */
[----:B----4-:R-:W-:Y:S05]  /*e460*/  @!P0 NANOSLEEP.SYNCS 0x989680 ;  /* 0x009896800000895d */ /* 0x010fea0003900000 */
[----:B------:R-:W4:Y:S02]  /*e470*/  @!P0 SYNCS.PHASECHK.TRANS64 P0, [R3+URZ], R0 ;  /* 0x00000000030085a7 */ /* 0x000f24000800007f */
[----:B----4-:R-:W-:Y:S05]  /*e480*/  @!P0 BRA `(.L_x_3462) ;  /* 0xfffffffc00f08947 */ /* 0x010fea000383ffff */
.L_x_3356:
[----:B------:R-:W-:Y:S05]  /*e490*/  BSYNC B6 ;  /* 0x0000000000067941 */ /* 0x000fea0003800000 */
.L_x_3348:
[----:B------:R-:W-:Y:S05]  /*e4a0*/  EXIT ;  /* 0x000000000000794d */ /* 0x000fea0003800000 */
.L_x_3366:
[----:B------:R-:W-:Y:S01]  /*e4b0*/  IMAD.MOV.U32 R12, RZ, RZ, RZ ;  /* 0x000000ffff0c7224 */ /* 0x000fe200078e00ff */
[----:B------:R-:W-:Y:S01]  /*e4c0*/  MOV R15, 0xffffffff ;  /* 0xffffffff000f7802 */ /* 0x000fe20000000f00 */
[----:B------:R-:W-:-:S07]  /*e4d0*/  IMAD.MOV.U32 R11, RZ, RZ, 0x1f ;  /* 0x0000001fff0b7424 */ /* 0x000fce00078e00ff */
[----:B--2---:R-:W-:Y:S05]  /*e4e0*/  WARPSYNC.COLLECTIVE R15, `(.L_x_3463) ;  /* 0x000000000f087348 */ /* 0x004fea0003c00000 */
[----:B------:R1:W3:Y:S02]  /*e4f0*/  SHFL.IDX P6, R14, R13, R12, R11 ;  /* 0x0000000c0d0e7389 */ /* 0x0002e400000c000b */
[----:B-123--:R-:W-:Y:S01]  /*e500*/  ENDCOLLECTIVE ;  /* 0x000000000000791b */ /* 0x00efe20003800000 */
.L_x_3463:
[----:B------:R-:W-:Y:S05]  /*e510*/  BRA `(.L_x_3464) ;  /* 0xffffff3000047947 */ /* 0x000fea000383ffff */
.L_x_3368:
[----:B----4-:R4:W1:Y:S02]  /*e520*/  SYNCS.PHASECHK.TRANS64.TRYWAIT P0, [R17+URZ+0x26800], R2 ;  /* 0x02680002110075a7 */ /* 0x010864000800017f */
[----:B-1----:R-:W-:Y:S05]  /*e530*/  @!P0 NANOSLEEP.SYNCS 0x989680 ;  /* 0x009896800000895d */ /* 0x002fea0003900000 */
[----:B------:R-:W1:Y:S02]  /*e540*/  @!P0 SYNCS.PHASECHK.TRANS64 P0, [R17+URZ+0x26800], R2 ;  /* 0x02680002110085a7 */ /* 0x000e64000800007f */
[----:B-1----:R-:W-:Y:S05]  /*e550*/  @!P0 BRA `(.L_x_3368) ;  /* 0xfffffffc00f08947 */ /* 0x002fea000383ffff */
[----:B------:R-:W-:Y:S05]  /*e560*/  BRA `(.L_x_3367) ;  /* 0xffffff30000c7947 */ /* 0x000fea000383ffff */
.L_x_3373:
[----:B--2---:R2:W3:Y:S02]  /*e570*/  SYNCS.PHASECHK.TRANS64.TRYWAIT P1, [R6+URZ+0x26810], R19 ;  /* 0x02681013060075a7 */ /* 0x0044e4000802017f */
[----:B---3--:R-:W-:Y:S05]  /*e580*/  @!P1 NANOSLEEP.SYNCS 0x989680 ;  /* 0x009896800000995d */ /* 0x008fea0003900000 */
[----:B------:R-:W3:Y:S02]  /*e590*/  @!P1 SYNCS.PHASECHK.TRANS64 P1, [R6+URZ+0x26810], R19 ;  /* 0x02681013060095a7 */ /* 0x000ee4000802007f */
[----:B---3--:R-:W-:Y:S05]  /*e5a0*/  @!P1 BRA `(.L_x_3373) ;  /* 0xfffffffc00f09947 */ /* 0x008fea000383ffff */
[----:B------:R-:W-:Y:S05]  /*e5b0*/  BRA `(.L_x_3372) ;  /* 0xffffff3800cc7947 */ /* 0x000fea000383ffff */
.L_x_3377:
[----:B------:R1:W1:Y:S02]  /*e5c0*/  SYNCS.PHASECHK.TRANS64.TRYWAIT P1, [R6+URZ+0x26830], R19 ;  /* 0x02683013060075a7 */ /* 0x000264000802017f */
[----:B-1----:R-:W-:Y:S05]  /*e5d0*/  @!P1 NANOSLEEP.SYNCS 0x989680 ;  /* 0x009896800000995d */ /* 0x002fea0003900000 */
[----:B------:R-:W1:Y:S02]  /*e5e0*/  @!P1 SYNCS.PHASECHK.TRANS64 P1, [R6+URZ+0x26830], R19 ;  /* 0x02683013060095a7 */ /* 0x000e64000802007f */
[----:B-1----:R-:W-:Y:S05]  /*e5f0*/  @!P1 BRA `(.L_x_3377) ;  /* 0xfffffffc00f09947 */ /* 0x002fea000383ffff */
[----:B------:R-:W-:Y:S05]  /*e600*/  BRA `(.L_x_3376) ;  /* 0xffffff3c00c87947 */ /* 0x000fea000383ffff */
.L_x_3385:
[----:B--2---:R2:W3:Y:S02]  /*e610*/  SYNCS.PHASECHK.TRANS64.TRYWAIT P1, [R6+URZ+0x26810], R15 ;  /* 0x0268100f060075a7 */ /* 0x0044e4000802017f */
[----:B---3--:R-:W-:Y:S05]  /*e620*/  @!P1 NANOSLEEP.SYNCS 0x989680 ;  /* 0x009896800000995d */ /* 0x008fea0003900000 */
[----:B------:R-:W3:Y:S02]  /*e630*/  @!P1 SYNCS.PHASECHK.TRANS64 P1, [R6+URZ+0x26810], R15 ;  /* 0x0268100f060095a7 */ /* 0x000ee4000802007f */
[----:B---3--:R-:W-:Y:S05]  /*e640*/  @!P1 BRA `(.L_x_3385) ;  /* 0xfffffffc00f09947 */ /* 0x008fea000383ffff */
[----:B------:R-:W-:Y:S05]  /*e650*/  BRA `(.L_x_3384) ;  /* 0xffffff7c00d07947 */ /* 0x000fea000383ffff */
.L_x_3389:
[----:B------:R1:W1:Y:S02]  /*e660*/  SYNCS.PHASECHK.TRANS64.TRYWAIT P1, [R6+URZ+0x26830], R15 ;  /* 0x0268300f060075a7 */ /* 0x000264000802017f */
[----:B-1----:R-:W-:Y:S05]  /*e670*/  @!P1 NANOSLEEP.SYNCS 0x989680 ;  /* 0x009896800000995d */ /* 0x002fea0003900000 */
[----:B------:R-:W1:Y:S02]  /*e680*/  @!P1 SYNCS.PHASECHK.TRANS64 P1, [R6+URZ+0x26830], R15 ;  /* 0x0268300f060095a7 */ /* 0x000e64000802007f */
[----:B-1----:R-:W-:Y:S05]  /*e690*/  @!P1 BRA `(.L_x_3389) ;  /* 0xfffffffc00f09947 */ /* 0x002fea000383ffff */
[----:B------:R-:W-:Y:S05]  /*e6a0*/  BRA `(.L_x_3388) ;  /* 0xffffff8000c07947 */ /* 0x000fea000383ffff */
.L_x_3437:
[----:B-1----:R1:W2:Y:S02]  /*e6b0*/  SYNCS.PHASECHK.TRANS64.TRYWAIT P0, [R0+URZ+0x26820], R3 ;  /* 0x02682003000075a7 */ /* 0x0022a4000800017f */
[----:B--2---:R-:W-:Y:S05]  /*e6c0*/  @!P0 NANOSLEEP.SYNCS 0x989680 ;  /* 0x009896800000895d */ /* 0x004fea0003900000 */
[----:B------:R-:W2:Y:S02]  /*e6d0*/  @!P0 SYNCS.PHASECHK.TRANS64 P0, [R0+URZ+0x26820], R3 ;  /* 0x02682003000085a7 */ /* 0x000ea4000800007f */
[----:B--2---:R-:W-:Y:S05]  /*e6e0*/  @!P0 BRA `(.L_x_3437) ;  /* 0xfffffffc00f08947 */ /* 0x004fea000383ffff */
[----:B------:R-:W-:Y:S05]  /*e6f0*/  BRA `(.L_x_3465) ;  /* 0xffffffe4001c7947 */ /* 0x000fea000383ffff */
.L_x_3441:
[----:B--2---:R2:W3:Y:S02]  /*e700*/  SYNCS.PHASECHK.TRANS64.TRYWAIT P1, [R0+URZ+0x26840], R17 ;  /* 0x02684011000075a7 */ /* 0x0044e4000802017f */
[----:B---3--:R-:W-:Y:S05]  /*e710*/  @!P1 NANOSLEEP.SYNCS 0x989680 ;  /* 0x009896800000995d */ /* 0x008fea0003900000 */
[----:B------:R-:W3:Y:S02]  /*e720*/  @!P1 SYNCS.PHASECHK.TRANS64 P1, [R0+URZ+0x26840], R17 ;  /* 0x02684011000095a7 */ /* 0x000ee4000802007f */
[----:B---3--:R-:W-:Y:S05]  /*e730*/  @!P1 BRA `(.L_x_3441) ;  /* 0xfffffffc00f09947 */ /* 0x008fea000383ffff */
[----:B------:R-:W-:Y:S05]  /*e740*/  BRA `(.L_x_3466) ;  /* 0xffffffe800707947 */ /* 0x000fea000383ffff */
.L_x_3443:
[----:B-1----:R1:W3:Y:S02]  /*e750*/  SYNCS.PHASECHK.TRANS64.TRYWAIT P1, [R0+URZ+0x26828], R17 ;  /* 0x02682811000075a7 */ /* 0x0022e4000802017f */
[----:B---3--:R-:W-:Y:S05]  /*e760*/  @!P1 NANOSLEEP.SYNCS 0x989680 ;  /* 0x009896800000995d */ /* 0x008fea0003900000 */
[----:B------:R-:W3:Y:S02]  /*e770*/  @!P1 SYNCS.PHASECHK.TRANS64 P1, [R0+URZ+0x26828], R17 ;  /* 0x02682811000095a7 */ /* 0x000ee4000802007f */
[----:B---3--:R-:W-:Y:S05]  /*e780*/  @!P1 BRA `(.L_x_3443) ;  /* 0xfffffffc00f09947 */ /* 0x008fea000383ffff */
[----:B------:R-:W-:Y:S05]  /*e790*/  BRA `(.L_x_3467) ;  /* 0xffffffe800f47947 */ /* 0x000fea000383ffff */
.L_x_3445:
[----:B---3--:R3:W4:Y:S02]  /*e7a0*/  SYNCS.PHASECHK.TRANS64.TRYWAIT P1, [R0+URZ+0x26848], R17 ;  /* 0x02684811000075a7 */ /* 0x008724000802017f */
[----:B----4-:R-:W-:Y:S05]  /*e7b0*/  @!P1 NANOSLEEP.SYNCS 0x989680 ;  /* 0x009896800000995d */ /* 0x010fea0003900000 */
[----:B------:R-:W4:Y:S02]  /*e7c0*/  @!P1 SYNCS.PHASECHK.TRANS64 P1, [R0+URZ+0x26848], R17 ;  /* 0x02684811000095a7 */ /* 0x000f24000802007f */
[----:B----4-:R-:W-:Y:S05]  /*e7d0*/  @!P1 BRA `(.L_x_3445) ;  /* 0xfffffffc00f09947 */ /* 0x010fea000383ffff */
[----:B------:R-:W-:Y:S05]  /*e7e0*/  BRA `(.L_x_3468) ;  /* 0xffffffec00787947 */ /* 0x000fea000383ffff */
.L_x_3447:
[----:B------:R-:W-:-:S07]  /*e7f0*/  SHF.L.U32 R4, R8, 0x1f, RZ ;  /* 0x0000001f08047819 */ /* 0x000fce00000006ff */
.L_x_3469:
[----:B----4-:R4:W1:Y:S02]  /*e800*/  SYNCS.PHASECHK.TRANS64.TRYWAIT P1, [R0+URZ+0x26820], R4 ;  /* 0x02682004000075a7 */ /* 0x010864000802017f */
[----:B-1----:R-:W-:Y:S05]  /*e810*/  @!P1 NANOSLEEP.SYNCS 0x989680 ;  /* 0x009896800000995d */ /* 0x002fea0003900000 */
[----:B------:R-:W1:Y:S02]  /*e820*/  @!P1 SYNCS.PHASECHK.TRANS64 P1, [R0+URZ+0x26820], R4 ;  /* 0x02682004000095a7 */ /* 0x000e64000802007f */
[----:B-1----:R-:W-:Y:S05]  /*e830*/  @!P1 BRA `(.L_x_3469) ;  /* 0xfffffffc00f09947 */ /* 0x002fea000383ffff */
[----:B------:R-:W-:Y:S05]  /*e840*/  BRA `(.L_x_3470) ;  /* 0xffffffec00e07947 */ /* 0x000fea000383ffff */
.L_x_3450:
[----:B----4-:R4:W1:Y:S02]  /*e850*/  SYNCS.PHASECHK.TRANS64.TRYWAIT P1, [R0+URZ+0x26840], R13 ;  /* 0x0268400d000075a7 */ /* 0x010864000802017f */
[----:B-1----:R-:W-:Y:S05]  /*e860*/  @!P1 NANOSLEEP.SYNCS 0x989680 ;  /* 0x009896800000995d */ /* 0x002fea0003900000 */
[----:B------:R-:W1:Y:S02]  /*e870*/  @!P1 SYNCS.PHASECHK.TRANS64 P1, [R0+URZ+0x26840], R13 ;  /* 0x0268400d000095a7 */ /* 0x000e64000802007f */
[----:B-1----:R-:W-:Y:S05]  /*e880*/  @!P1 BRA `(.L_x_3450) ;  /* 0xfffffffc00f09947 */ /* 0x002fea000383ffff */
[----:B------:R-:W-:Y:S05]  /*e890*/  BRA `(.L_x_3471) ;  /* 0xfffffff0007c7947 */ /* 0x000fea000383ffff */
.L_x_3452:
[----:B-1----:R1:W2:Y:S02]  /*e8a0*/  SYNCS.PHASECHK.TRANS64.TRYWAIT P1, [R0+URZ+0x26828], R13 ;  /* 0x0268280d000075a7 */ /* 0x0022a4000802017f */
[----:B--2---:R-:W-:Y:S05]  /*e8b0*/  @!P1 NANOSLEEP.SYNCS 0x989680 ;  /* 0x009896800000995d */ /* 0x004fea0003900000 */
[----:B------:R-:W2:Y:S02]  /*e8c0*/  @!P1 SYNCS.PHASECHK.TRANS64 P1, [R0+URZ+0x26828], R13 ;  /* 0x0268280d000095a7 */ /* 0x000ea4000802007f */
[----:B--2---:R-:W-:Y:S05]  /*e8d0*/  @!P1 BRA `(.L_x_3452) ;  /* 0xfffffffc00f09947 */ /* 0x004fea000383ffff */
[----:B------:R-:W-:Y:S05]  /*e8e0*/  BRA `(.L_x_3472) ;  /* 0xfffffff000f47947 */ /* 0x000fea000383ffff */
.L_x_3454:
[----:B-1----:R1:W2:Y:S02]  /*e8f0*/  SYNCS.PHASECHK.TRANS64.TRYWAIT P0, [R3+URZ+0x26840], R2 ;  /* 0x02684002030075a7 */ /* 0x0022a4000800017f */
[----:B--2---:R-:W-:Y:S05]  /*e900*/  @!P0 NANOSLEEP.SYNCS 0x989680 ;  /* 0x009896800000895d */ /* 0x004fea0003900000 */
[----:B------:R-:W2:Y:S02]  /*e910*/  @!P0 SYNCS.PHASECHK.TRANS64 P0, [R3+URZ+0x26840], R2 ;  /* 0x02684002030085a7 */ /* 0x000ea4000800007f */
[----:B--2---:R-:W-:Y:S05]  /*e920*/  @!P0 BRA `(.L_x_3454) ;  /* 0xfffffffc00f08947 */ /* 0x004fea000383ffff */
[----:B------:R-:W-:Y:S05]  /*e930*/  BRA `(.L_x_3473) ;  /* 0xfffffff400947947 */ /* 0x000fea000383ffff */
.L_x_3456:
[----:B------:R-:W-:Y:S01]  /*e940*/  BSSY B0, `(.L_x_3474) ;  /* 0x0000006000007945 */ /* 0x000fe20003800000 */
[----:B------:R-:W-:-:S07]  /*e950*/  IMAD.MOV.U32 R15, RZ, RZ, -0x1 ;  /* 0xffffffffff0f7424 */ /* 0x000fce00078e00ff */
[----:B------:R-:W-:Y:S05]  /*e960*/  WARPSYNC.COLLECTIVE R15, `(.L_x_3475) ;  /* 0x000000000f0c7348 */ /* 0x000fea0003c00000 */
[----:B------:R-:W-:Y:S02]  /*e970*/  ELECT P6, UR62, PT ;  /* 0x00000000003e782f */ /* 0x000fe400038c0000 */
[----:B------:R-:W-:Y:S01]  /*e980*/  MOV R14, UR62 ;  /* 0x0000003e000e7c02 */ /* 0x000fe20008000f00 */
[----:B------:R-:W-:Y:S10]  /*e990*/  ENDCOLLECTIVE ;  /* 0x000000000000791b */ /* 0x000ff40003800000 */
.L_x_3475:
[----:B------:R-:W-:Y:S05]  /*e9a0*/  BSYNC B0 ;  /* 0x0000000000007941 */ /* 0x000fea0003800000 */
.L_x_3474:
[----:B------:R-:W-:Y:S05]  /*e9b0*/  BRA `(.L_x_3476) ;  /* 0xfffffff8002c7947 */ /* 0x000fea000383ffff */
.L_x_3458:
[----:B-1----:R1:W2:Y:S02]  /*e9c0*/  SYNCS.PHASECHK.TRANS64.TRYWAIT P0, [R7+URZ], R4 ;  /* 0x00000004070075a7 */ /* 0x0022a4000800017f */
[----:B--2---:R-:W-:Y:S05]  /*e9d0*/  @!P0 NANOSLEEP.SYNCS 0x989680 ;  /* 0x009896800000895d */ /* 0x004fea0003900000 */
[----:B------:R-:W2:Y:S02]  /*e9e0*/  @!P0 SYNCS.PHASECHK.TRANS64 P0, [R7+URZ], R4 ;  /* 0x00000004070085a7 */ /* 0x000ea4000800007f */
[----:B--2---:R-:W-:Y:S05]  /*e9f0*/  @!P0 BRA `(.L_x_3458) ;  /* 0xfffffffc00f08947 */ /* 0x004fea000383ffff */
[----:B------:R-:W-:Y:S05]  /*ea00*/  BRA `(.L_x_3477) ;  /* 0xfffffff8006c7947 */ /* 0x000fea000383ffff */
.L_x_3459:
[----:B--2---:R2:W3:Y:S02]  /*ea10*/  SYNCS.PHASECHK.TRANS64.TRYWAIT P0, [R3+URZ], R0 ;  /* 0x00000000030075a7 */ /* 0x0044e4000800017f */
[----:B---3--:R-:W-:Y:S05]  /*ea20*/  @!P0 NANOSLEEP.SYNCS 0x989680 ;  /* 0x009896800000895d */ /* 0x008fea0003900000 */
[----:B------:R-:W3:Y:S02]  /*ea30*/  @!P0 SYNCS.PHASECHK.TRANS64 P0, [R3+URZ], R0 ;  /* 0x00000000030085a7 */ /* 0x000ee4000800007f */
[----:B---3--:R-:W-:Y:S05]  /*ea40*/  @!P0 BRA `(.L_x_3459) ;  /* 0xfffffffc00f08947 */ /* 0x008fea000383ffff */
[----:B------:R-:W-:Y:S05]  /*ea50*/  BRA `(.L_x_3478) ;  /* 0xfffffff800607947 */ /* 0x000fea000383ffff */
.L_x_3461:
[----:B--2---:R2:W3:Y:S02]  /*ea60*/  SYNCS.PHASECHK.TRANS64.TRYWAIT P0, [R5+URZ], R4 ;  /* 0x00000004050075a7 */ /* 0x0044e4000800017f */
[----:B---3--:R-:W-:Y:S05]  /*ea70*/  @!P0 NANOSLEEP.SYNCS 0x989680 ;  /* 0x009896800000895d */ /* 0x008fea0003900000 */
[----:B------:R-:W3:Y:S02]  /*ea80*/  @!P0 SYNCS.PHASECHK.TRANS64 P0, [R5+URZ], R4 ;  /* 0x00000004050085a7 */ /* 0x000ee4000800007f */
[----:B---3--:R-:W-:Y:S05]  /*ea90*/  @!P0 BRA `(.L_x_3461) ;  /* 0xfffffffc00f08947 */ /* 0x008fea000383ffff */
[----:B------:R-:W-:Y:S05]  /*eaa0*/  BRA `(.L_x_3479) ;  /* 0xfffffff800647947 */ /* 0x000fea000383ffff */
.L_x_3480:
        /* <DEDUP_REMOVED lines=13> */
.L_x_7397:


//--------------------- .text._ZN7cutlass13device_kernelIN5flash32FlashAttnBwdPostprocessConvertdQIN4cute5tupleIJNS3_1CILi96EEENS5_ILi64EEEEEENS_10bfloat16_tEfNS_4arch4Sm90ELi256ENS3_8TiledMMAINS3_8MMA_AtomIJNS3_4SM904GMMA27MMA_64x16x16_F32BF16BF16_SSILNSF_5MajorE1ELSH_0ELNSF_7ScaleInE1ELSI_1EEEEEENS3_6LayoutINS4_IJNS5_ILi1EEENS5_ILi2EEESM_EEENS4_IJNS5_ILi0EEESM_SP_EEEEENS4_IJNS3_10UnderscoreESS_SS_EEEEELb1EEEEEvNT_6ParamsE --------------------------
	.section	.text._ZN7cutlass13device_kernelIN5flash32FlashAttnBwdPostprocessConvertdQIN4cute5tupleIJNS3_1CILi96EEENS5_ILi64EEEEEENS_10bfloat16_tEfNS_4arch4Sm90ELi256ENS3_8TiledMMAINS3_8MMA_AtomIJNS3_4SM904GMMA27MMA_64x16x16_F32BF16BF16_SSILNSF_5MajorE1ELSH_0ELNSF_7ScaleInE1ELSI_1EEEEEENS3_6LayoutINS4_IJNS5_ILi1EEENS5_ILi2EEESM_EEENS4_IJNS5_ILi0EEESM_SP_EEEEENS4_IJNS3_10UnderscoreESS_SS_EEEEELb1EEEEEvNT_6ParamsE,"ax",@progbits
	.align	128
.text._ZN7cutlass13device_kernelIN5flash32FlashAttnBwdPostprocessConvertdQIN4cute5tupleIJNS3_1CILi96EEENS5_ILi64EEEEEENS_10bfloat16_tEfNS_4arch4Sm90ELi256ENS3_8TiledMMAINS3_8MMA_AtomIJNS3_4SM904GMMA27MMA_64x16x16_F32BF16BF16_SSILNSF_5MajorE1ELSH_0ELNSF_7ScaleInE1ELSI_1EEEEEENS3_6LayoutINS4_IJNS5_ILi1EEENS5_ILi2EEESM_EEENS4_IJNS5_ILi0EEESM_SP_EEEEENS4_IJNS3_10UnderscoreESS_SS_EEEEELb1EEEEEvNT_6ParamsE:
        .type           _ZN7cutlass13device_kernelIN5flash32FlashAttnBwdPostprocessConvertdQIN4cute5tupleIJNS3_1CILi96EEENS5_ILi64EEEEEENS_10bfloat16_tEfNS_4arch4Sm90ELi256ENS3_8TiledMMAINS3_8MMA_AtomIJNS3_4SM904GMMA27MMA_64x16x16_F32BF16BF16_SSILNSF_5MajorE1ELSH_0ELNSF_7ScaleInE1ELSI_1EEEEEENS3_6LayoutINS4_IJNS5_ILi1EEENS5_ILi2EEESM_EEENS4_IJNS5_ILi0EEESM_SP_EEEEENS4_IJNS3_10UnderscoreESS_SS_EEEEELb1EEEEEvNT_6ParamsE,@function
        .size           _ZN7cutlass13device_kernelIN5flash32FlashAttnBwdPostprocessConvertdQIN4cute5tupleIJNS3_1CILi96EEENS5_ILi64EEEEEENS_10bfloat16_tEfNS_4arch4Sm90ELi256ENS3_8TiledMMAINS3_8MMA_AtomIJNS3_4SM904GMMA27MMA_64x16x16_F32BF16BF16_SSILNSF_5MajorE1ELSH_0ELNSF_7ScaleInE1ELSI_1EEEEEENS3_6LayoutINS4_IJNS5_ILi1EEENS5_ILi2EEESM_EEENS4_IJNS5_ILi0EEESM_SP_EEEEENS4_IJNS3_10UnderscoreESS_SS_EEEEELb1EEEEEvNT_6ParamsE,(.L_x_7398 - _ZN7cutlass13device_kernelIN5flash32FlashAttnBwdPostprocessConvertdQIN4cute5tupleIJNS3_1CILi96EEENS5_ILi64EEEEEENS_10bfloat16_tEfNS_4arch4Sm90ELi256ENS3_8TiledMMAINS3_8MMA_AtomIJNS3_4SM904GMMA27MMA_64x16x16_F32BF16BF16_SSILNSF_5MajorE1ELSH_0ELNSF_7ScaleInE1ELSI_1EEEEEENS3_6LayoutINS4_IJNS5_ILi1EEENS5_ILi2EEESM_EEENS4_IJNS5_ILi0EEESM_SP_EEEEENS4_IJNS3_10UnderscoreESS_SS_EEEEELb1EEEEEvNT_6ParamsE)
        .other          _ZN7cutlass13device_kernelIN5flash32FlashAttnBwdPostprocessConvertdQIN4cute5tupleIJNS3_1CILi96EEENS5_ILi64EEEEEENS_10bfloat16_tEfNS_4arch4Sm90ELi256ENS3_8TiledMMAINS3_8MMA_AtomIJNS3_4SM904GMMA27MMA_64x16x16_F32BF16BF16_SSILNSF_5MajorE1ELSH_0ELNSF_7ScaleInE1ELSI_1EEEEEENS3_6LayoutINS4_IJNS5_ILi1EEENS5_ILi2EEESM_EEENS4_IJNS5_ILi0EEESM_SP_EEEEENS4_IJNS3_10UnderscoreESS_SS_EEEEELb1EEEEEvNT_6ParamsE,@"STO_CUDA_ENTRY STV_DEFAULT"
_ZN7cutlass13device_kernelIN5flash32FlashAttnBwdPostprocessConvertdQIN4cute5tupleIJNS3_1CILi96EEENS5_ILi64EEEEEENS_10bfloat16_tEfNS_4arch4Sm90ELi256ENS3_8TiledMMAINS3_8MMA_AtomIJNS3_4SM904GMMA27MMA_64x16x16_F32BF16BF16_SSILNSF_5MajorE1ELSH_0ELNSF_7ScaleInE1ELSI_1EEEEEENS3_6LayoutINS4_IJNS5_ILi1EEENS5_ILi2EEESM_EEENS4_IJNS5_ILi0EEESM_SP_EEEEENS4_IJNS3_10UnderscoreESS_SS_EEEEELb1EEEEEvNT_6ParamsE:
[----:B------:R-:W-:Y:S08]  /*0000*/  LDC R1, c[0x0][0x28] ;  /* 0x00000a00ff017b82 */ /* 0x000ff00000000800 */
[----:B------:R-:W0:Y:S01]  /*0010*/  LDC.64 R4, c[0x0][0x278] ;  /* 0x00009e00ff047b82 */ /* 0x000e220000000a00 */
[----:B------:R-:W1:Y:S01]  /*0020*/  S2R R6, SR_CTAID.Z ;  /* 0x0000000000067919 */ /* 0x000e620000002700 */
[----:B------:R-:W-:-:S06]  /*0030*/  ULDC.64 UR8, c[0x0][0x208] ;  /* 0x0000820000087ab9 */ /* 0x000fcc0000000a00 */
[----:B------:R-:W2:Y:S08]  /*0040*/  LDC.64 R10, c[0x0][0x270] ;  /* 0x00009c00ff0a7b82 */ /* 0x000eb00000000a00 */
[----:B------:R-:W1:Y:S01]  /*0050*/  LDC.64 R2, c[0x0][0x270] ;  /* 0x00009c00ff027b82 */ /* 0x000e620000000a00 */
[----:B0-----:R-:W-:-:S04]  /*0060*/  ISETP.NE.U32.AND P0, PT, R4, RZ, PT ;  /* 0x000000ff0400720c */ /* 0x001fc80003f05070 */
[----:B------:R-:W-:-:S03]  /*0070*/  ISETP.NE.AND.EX P0, PT, R5, RZ, PT, P0 ;  /* 0x000000ff0500720c */ /* 0x000fc60003f05300 */
[----:B------:R-:W0:Y:S01]  /*0080*/  LDC R0, c[0x0][0x240] ;  /* 0x00009000ff007b82 */ /* 0x000e220000000800 */
[----:B--2---:R-:W-:-:S04]  /*0090*/  ISETP.NE.U32.AND P1, PT, R10, RZ, PT ;  /* 0x000000ff0a00720c */ /* 0x004fc80003f25070 */
[----:B------:R-:W-:Y:S01]  /*00a0*/  ISETP.NE.AND.EX P1, PT, R11, RZ, PT, P1 ;  /* 0x000000ff0b00720c */ /* 0x000fe20003f25310 */
[----:B-1----:R-:W-:-:S04]  /*00b0*/  IMAD.WIDE R2, R6, 0x4, R2 ;  /* 0x0000000406027825 */ /* 0x002fc800078e0202 */
[----:B------:R-:W1:Y:S08]  /*00c0*/  @P0 LDC.64 R4, c[0x0][0x278] ;  /* 0x00009e00ff040b82 */ /* 0x000e700000000a00 */
[----:B------:R2:W5:Y:S01]  /*00d0*/  @P1 LDG.E R9, desc[UR8][R2.64] ;  /* 0x0000000802091981 */ /* 0x000562000c1e1900 */
[----:B-1----:R-:W-:-:S05]  /*00e0*/  @P0 IMAD.WIDE R4, R6, 0x4, R4 ;  /* 0x0000000406040825 */ /* 0x002fca00078e0204 */
[----:B0-----:R2:W5:Y:S01]  /*00f0*/  @P0 LDG.E R0, desc[UR8][R4.64] ;  /* 0x0000000804000981 */ /* 0x001562000c1e1900 */
[----:B------:R-:W-:Y:S01]  /*0100*/  ISETP.NE.U32.AND P2, PT, R10, RZ, PT ;  /* 0x000000ff0a00720c */ /* 0x000fe20003f45070 */
[----:B------:R-:W0:Y:S03]  /*0110*/  S2R R33, SR_CTAID.X ;  /* 0x0000000000217919 */ /* 0x000e260000002500 */
[----:B------:R-:W-:Y:S01]  /*0120*/  ISETP.NE.AND.EX P2, PT, R11, RZ, PT, P2 ;  /* 0x000000ff0b00720c */ /* 0x000fe20003f45320 */
[----:B0-----:R-:W-:Y:S01]  /*0130*/  IMAD R7, R33, 0x60, RZ ;  /* 0x0000006021077824 */ /* 0x001fe200078e02ff */
[----:B--2---:R-:W-:Y:S11]  /*0140*/  @P0 BRA `(.L_x_3481) ;  /* 0x0000000000100947 */ /* 0x004ff60003800000 */
[----:B------:R-:W-:Y:S05]  /*0150*/  @!P1 BRA `(.L_x_3481) ;  /* 0x00000000000c9947 */ /* 0x000fea0003800000 */
[----:B------:R-:W2:Y:S04]  /*0160*/  LDG.E R5, desc[UR8][R2.64] ;  /* 0x0000000802057981 */ /* 0x000ea8000c1e1900 */
[----:B-----5:R-:W2:Y:S02]  /*0170*/  LDG.E R0, desc[UR8][R2.64+0x4] ;  /* 0x0000040802007981 */ /* 0x020ea4000c1e1900 */
[----:B--2---:R-:W-:-:S07]  /*0180*/  IMAD.IADD R0, R0, 0x1, -R5 ;  /* 0x0000000100007824 */ /* 0x004fce00078e0a05 */
.L_x_3481:
[----:B-----5:R-:W-:-:S13]  /*0190*/  ISETP.GE.AND P0, PT, R7, R0, PT ;  /* 0x000000000700720c */ /* 0x020fda0003f06270 */
[----:B------:R-:W-:Y:S05]  /*01a0*/  @P2 EXIT P0 ;  /* 0x000000000000294d */ /* 0x000fea0000000000 */
[----:B------:R-:W0:Y:S01]  /*01b0*/  S2R R2, SR_CTAID.Y ;  /* 0x0000000000027919 */ /* 0x000e220000002600 */
[----:B------:R-:W-:Y:S01]  /*01c0*/  @P1 IMAD R3, R6, 0x60, R9 ;  /* 0x0000006006031824 */ /* 0x000fe200078e0209 */
[----:B------:R-:W1:Y:S01]  /*01d0*/  LDC.64 R16, c[0x0][0x228] ;  /* 0x00008a00ff107b82 */ /* 0x000e620000000a00 */
[----:B------:R-:W-:Y:S01]  /*01e0*/  CS2R R12, SRZ ;  /* 0x00000000000c7805 */ /* 0x000fe2000001ff00 */
[----:B------:R-:W2:Y:S01]  /*01f0*/  S2R R40, SR_TID.X ;  /* 0x0000000000287919 */ /* 0x000ea20000002100 */
[----:B------:R-:W-:Y:S01]  /*0200*/  @P1 IMAD.HI R3, R3, 0x2aaaaaab, RZ ;  /* 0x2aaaaaab03031827 */ /* 0x000fe200078e02ff */
[----:B------:R-:W-:Y:S03]  /*0210*/  BSSY B0, `(.L_x_3482) ;  /* 0x0000031000007945 */ /* 0x000fe60003800000 */
[----:B------:R-:W-:Y:S01]  /*0220*/  IMAD R7, R33, 0x1800, RZ ;  /* 0x0000180021077824 */ /* 0x000fe200078e02ff */
[----:B------:R-:W-:Y:S01]  /*0230*/  @P1 SHF.R.U32.HI R4, RZ, 0x1f, R3 ;  /* 0x0000001fff041819 */ /* 0x000fe20000011603 */
[----:B------:R-:W3:Y:S03]  /*0240*/  LDC.64 R10, c[0x0][0x230] ;  /* 0x00008c00ff0a7b82 */ /* 0x000ee60000000a00 */
[----:B------:R-:W-:-:S05]  /*0250*/  @P1 LEA.HI.SX32 R4, R3, R4, 0x1c ;  /* 0x0000000403041211 */ /* 0x000fca00078fe2ff */
[----:B------:R-:W-:Y:S02]  /*0260*/  @P1 IMAD R3, R4, 0x1800, RZ ;  /* 0x0000180004031824 */ /* 0x000fe400078e02ff */
[----:B------:R-:W4:Y:S02]  /*0270*/  S2R R4, SR_CgaCtaId ;  /* 0x0000000000047919 */ /* 0x000f240000008800 */
[--C-:B------:R-:W-:Y:S01]  /*0280*/  @P1 IMAD.MOV.U32 R12, RZ, RZ, R3.reuse ;  /* 0x000000ffff0c1224 */ /* 0x100fe200078e0003 */
[----:B------:R-:W-:-:S04]  /*0290*/  @P1 SHF.R.S32.HI R13, RZ, 0x1f, R3 ;  /* 0x0000001fff0d1819 */ /* 0x000fc80000011403 */
[----:B------:R-:W-:-:S04]  /*02a0*/  IADD3 R14, P0, R7, R12, RZ ;  /* 0x0000000c070e7210 */ /* 0x000fc80007f1e0ff */
[----:B------:R-:W-:Y:S02]  /*02b0*/  LEA.HI.X.SX32 R15, R7, R13, 0x1, P0 ;  /* 0x0000000d070f7211 */ /* 0x000fe400000f0eff */
[----:B0-----:R-:W-:Y:S01]  /*02c0*/  SHF.R.S32.HI R5, RZ, 0x1f, R2 ;  /* 0x0000001fff057819 */ /* 0x001fe20000011402 */
[----:B------:R-:W0:Y:S01]  /*02d0*/  LDC.64 R12, c[0x0][0x210] ;  /* 0x00008400ff0c7b82 */ /* 0x000e220000000a00 */
[----:B------:R-:W-:Y:S01]  /*02e0*/  SHF.R.S32.HI R7, RZ, 0x1f, R6 ;  /* 0x0000001fff077819 */ /* 0x000fe20000011406 */
[-C--:B-1----:R-:W-:Y:S01]  /*02f0*/  IMAD.WIDE.U32 R14, R2, R16.reuse, R14 ;  /* 0x00000010020e7225 */ /* 0x082fe200078e000e */
[----:B------:R-:W-:Y:S02]  /*0300*/  SEL R6, R6, RZ, !P2 ;  /* 0x000000ff06067207 */ /* 0x000fe40005000000 */
[----:B------:R-:W-:Y:S01]  /*0310*/  SEL R7, R7, RZ, !P2 ;  /* 0x000000ff07077207 */ /* 0x000fe20005000000 */
[----:B------:R-:W-:Y:S01]  /*0320*/  IMAD R3, R5, R16, RZ ;  /* 0x0000001005037224 */ /* 0x000fe200078e02ff */
[----:B--2---:R-:W-:-:S03]  /*0330*/  ISETP.NE.AND P0, PT, R40, RZ, PT ;  /* 0x000000ff2800720c */ /* 0x004fc60003f05270 */
[----:B------:R-:W-:-:S04]  /*0340*/  IMAD R3, R2, R17, R3 ;  /* 0x0000001102037224 */ /* 0x000fc800078e0203 */
[----:B------:R-:W-:Y:S02]  /*0350*/  IMAD.IADD R15, R15, 0x1, R3 ;  /* 0x000000010f0f7824 */ /* 0x000fe400078e0203 */
[----:B---3--:R-:W-:-:S04]  /*0360*/  IMAD R3, R7, R10, RZ ;  /* 0x0000000a07037224 */ /* 0x008fc800078e02ff */
[C---:B------:R-:W-:Y:S02]  /*0370*/  IMAD R3, R6.reuse, R11, R3 ;  /* 0x0000000b06037224 */ /* 0x040fe400078e0203 */
[----:B------:R-:W-:-:S04]  /*0380*/  IMAD.WIDE.U32 R10, R6, R10, R14 ;  /* 0x0000000a060a7225 */ /* 0x000fc800078e000e */
[----:B------:R-:W-:Y:S01]  /*0390*/  IMAD.IADD R3, R11, 0x1, R3 ;  /* 0x000000010b037824 */ /* 0x000fe200078e0203 */
[----:B0-----:R-:W-:-:S04]  /*03a0*/  LEA R12, P2, R10, R12, 0x2 ;  /* 0x0000000c0a0c7211 */ /* 0x001fc800078410ff */
[----:B------:R-:W-:Y:S01]  /*03b0*/  LEA.HI.X R3, R10, R13, R3, 0x2, P2 ;  /* 0x0000000d0a037211 */ /* 0x000fe200010f1403 */
[----:B----4-:R-:W-:Y:S08]  /*03c0*/  @P0 BRA `(.L_x_3483) ;  /* 0x0000000000540947 */ /* 0x010ff00003800000 */
[----:B------:R-:W0:Y:S01]  /*03d0*/  S2UR UR7, SR_CgaCtaId ;  /* 0x00000000000779c3 */ /* 0x000e220000008800 */
[----:B------:R-:W-:Y:S01]  /*03e0*/  UMOV UR6, 0x400 ;  /* 0x0000040000067882 */ /* 0x000fe20000000000 */
[----:B------:R-:W-:Y:S01]  /*03f0*/  UMOV UR4, 0x1 ;  /* 0x0000000100047882 */ /* 0x000fe20000000000 */
[----:B------:R-:W-:Y:S01]  /*0400*/  IMAD.MOV.U32 R8, RZ, RZ, 0x6000 ;  /* 0x00006000ff087424 */ /* 0x000fe200078e00ff */
[----:B------:R-:W-:-:S04]  /*0410*/  UIADD3 UR4, -UR4, 0x100000, URZ ;  /* 0x0010000004047890 */ /* 0x000fc8000fffe13f */
[----:B------:R-:W-:Y:S02]  /*0420*/  USHF.L.U32 UR5, UR4, 0xb, URZ ;  /* 0x0000000b04057899 */ /* 0x000fe4000800063f */
[----:B------:R-:W-:Y:S01]  /*0430*/  USHF.L.U32 UR4, UR4, 0x1, URZ ;  /* 0x0000000104047899 */ /* 0x000fe2000800063f */
[----:B------:R-:W-:Y:S01]  /*0440*/  PLOP3.LUT P0, PT, PT, PT, PT, 0x80, 0x0 ;  /* 0x000000000000781c */ /* 0x000fe20003f0f070 */
[----:B------:R-:W-:Y:S01]  /*0450*/  UMOV UR10, 0x600 ;  /* 0x00000600000a7882 */ /* 0x000fe20000000000 */
[----:B0-----:R-:W-:-:S04]  /*0460*/  ULEA UR6, UR7, UR6, 0x18 ;  /* 0x0000000607067291 */ /* 0x001fc8000f8ec03f */
[----:B------:R-:W-:Y:S01]  /*0470*/  UIADD3 UR7, UR6, 0x9000, URZ ;  /* 0x0000900006077890 */ /* 0x000fe2000fffe03f */
[----:B------:R-:W0:Y:S07]  /*0480*/  FENCE.VIEW.ASYNC.S ;  /* 0x00000000000073c6 */ /* 0x000e2e0000000000 */
[----:B0-----:R0:W1:Y:S02]  /*0490*/  SYNCS.EXCH.64 URZ, [UR6+0x9000], UR4 ;  /* 0x00900004063f75b2 */ /* 0x0010640008000100 */
[----:B0-----:R-:W-:-:S02]  /*04a0*/  R2UR UR4, R12 ;  /* 0x000000000c0472ca */ /* 0x001fc400000e0000 */
[----:B------:R-:W-:Y:S01]  /*04b0*/  R2UR UR5, R3 ;  /* 0x00000000030572ca */ /* 0x000fe200000e0000 */
[----:B-1----:R0:W-:-:S14]  /*04c0*/  SYNCS.ARRIVE.TRANS64 RZ, [UR6+0x9000], R8 ;  /* 0x00900008ffff79a7 */ /* 0x0021dc0008000006 */
.L_x_3484:
[----:B------:R-:W-:Y:S01]  /*04d0*/  @P0 ELECT P2, URZ, PT ;  /* 0x00000000003f082f */ /* 0x000fe20003840000 */
[----:B------:R1:W-:-:S12]  /*04e0*/  UBLKCP.S.G [UR6], [UR4], UR10 ;  /* 0x00000006040073ba */ /* 0x0003d8000800020a */
[----:B------:R-:W-:Y:S02]  /*04f0*/  @P2 PLOP3.LUT P0, PT, P2, PT, PT, 0x8, 0x0 ;  /* 0x000000000000281c */ /* 0x000fe4000170e170 */
[----:B------:R-:W-:-:S11]  /*0500*/  PLOP3.LUT P2, PT, PT, PT, PT, 0x8, 0x0 ;  /* 0x000000000000781c */ /* 0x000fd60003f4e170 */
[----:B-1----:R-:W-:Y:S05]  /*0510*/  @P0 BRA.U.ANY `(.L_x_3484) ;  /* 0xfffffffd00ec0947 */ /* 0x002fea000393ffff */
.L_x_3483:
[----:B------:R-:W-:Y:S05]  /*0520*/  BSYNC B0 ;  /* 0x0000000000007941 */ /* 0x000fea0003800000 */
.L_x_3482:
[----:B------:R-:W-:Y:S01]  /*0530*/  BAR.SYNC.DEFER_BLOCKING 0x0 ;  /* 0x0000000000007b1d */ /* 0x000fe20000010000 */
[----:B------:R-:W-:Y:S02]  /*0540*/  MOV R3, 0x400 ;  /* 0x0000040000037802 */ /* 0x000fe40000000f00 */
[----:B------:R-:W-:Y:S02]  /*0550*/  CS2R R38, SRZ ;  /* 0x0000000000267805 */ /* 0x000fe4000001ff00 */
[--C-:B------:R-:W-:Y:S01]  /*0560*/  @P1 SHF.R.S32.HI R39, RZ, 0x1f, R9.reuse ;  /* 0x0000001fff271819 */ /* 0x100fe20000011409 */
[----:B------:R-:W-:Y:S01]  /*0570*/  @P1 IMAD.MOV.U32 R38, RZ, RZ, R9 ;  /* 0x000000ffff261224 */ /* 0x000fe200078e0009 */
[----:B------:R-:W-:Y:S02]  /*0580*/  LEA R3, R4, R3, 0x18 ;  /* 0x0000000304037211 */ /* 0x000fe400078ec0ff */
[----:B------:R-:W-:-:S07]  /*0590*/  SHF.L.U32 R4, RZ, 0x1f, RZ ;  /* 0x0000001fff047819 */ /* 0x000fce00000006ff */
.L_x_3485:
[----:B-1----:R1:W2:Y:S02]  /*05a0*/  SYNCS.PHASECHK.TRANS64.TRYWAIT P0, [R3+URZ+0x9000], R4 ;  /* 0x00900004030075a7 */ /* 0x0022a4000800017f */
[----:B--2---:R-:W-:Y:S05]  /*05b0*/  @!P0 NANOSLEEP.SYNCS 0x989680 ;  /* 0x009896800000895d */ /* 0x004fea0003900000 */
[----:B------:R-:W2:Y:S02]  /*05c0*/  @!P0 SYNCS.PHASECHK.TRANS64 P0, [R3+URZ+0x9000], R4 ;  /* 0x00900004030085a7 */ /* 0x000ea4000800007f */
[----:B--2---:R-:W-:Y:S05]  /*05d0*/  @!P0 BRA `(.L_x_3485) ;  /* 0xfffffffc00f08947 */ /* 0x004fea000383ffff */
[----:B------:R-:W-:Y:S01]  /*05e0*/  SHF.R.S32.HI R9, RZ, 0x1f, R40 ;  /* 0x0000001fff097819 */ /* 0x000fe20000011428 */
[----:B------:R-:W-:Y:S01]  /*05f0*/  ULDC UR4, c[0x0][0x268] ;  /* 0x00009a0000047ab9 */ /* 0x000fe20000000800 */
[----:B------:R-:W-:Y:S01]  /*0600*/  IMAD R0, R33, -0x60, R0 ;  /* 0xffffffa021007824 */ /* 0x000fe200078e0200 */
[----:B------:R-:W-:Y:S01]  /*0610*/  ULDC.64 UR6, c[0x0][0x258] ;  /* 0x0000960000067ab9 */ /* 0x000fe20000000a00 */
[-C--:B------:R-:W-:Y:S01]  /*0620*/  LEA.HI R20, R9, R40.reuse, RZ, 0x7 ;  /* 0x0000002809147211 */ /* 0x080fe200078f38ff */
[----:B------:R-:W-:Y:S01]  /*0630*/  IMAD R5, R5, UR6, RZ ;  /* 0x0000000605057c24 */ /* 0x000fe2000f8e02ff */
[CC--:B-1----:R-:W-:Y:S01]  /*0640*/  LEA.HI R4, R9.reuse, R40.reuse, RZ, 0x3 ;  /* 0x0000002809047211 */ /* 0x0c2fe200078f18ff */
[----:B------:R-:W-:Y:S01]  /*0650*/  BSSY B0, `(.L_x_3486) ;  /* 0x0000087000007945 */ /* 0x000fe20003800000 */
[----:B------:R-:W-:Y:S01]  /*0660*/  LOP3.LUT R11, R20, 0x3fffff80, RZ, 0xc0, !PT ;  /* 0x3fffff80140b7812 */ /* 0x000fe200078ec0ff */
[----:B------:R-:W-:Y:S01]  /*0670*/  IMAD R5, R2, UR7, R5 ;  /* 0x0000000702057c24 */ /* 0x000fe2000f8e0205 */
[----:B------:R-:W-:-:S02]  /*0680*/  LEA.HI R24, R9, R40, RZ, 0x5 ;  /* 0x0000002809187211 */ /* 0x000fc400078f28ff */
[----:B------:R-:W-:Y:S01]  /*0690*/  LOP3.LUT R13, R4, 0xfffffff8, RZ, 0xc0, !PT ;  /* 0xfffffff8040d7812 */ /* 0x000fe200078ec0ff */
[C---:B------:R-:W-:Y:S01]  /*06a0*/  IMAD.IADD R11, R40.reuse, 0x1, -R11 ;  /* 0x00000001280b7824 */ /* 0x040fe200078e0a0b */
[CC--:B0-----:R-:W-:Y:S02]  /*06b0*/  LEA.HI R8, R9.reuse, R40.reuse, RZ, 0x4 ;  /* 0x0000002809087211 */ /* 0x0c1fe400078f20ff */
[----:B------:R-:W-:Y:S01]  /*06c0*/  LEA.HI R10, R9, R40, RZ, 0x6 ;  /* 0x00000028090a7211 */ /* 0x000fe200078f30ff */
[----:B------:R-:W-:Y:S01]  /*06d0*/  IMAD.IADD R40, R40, 0x1, -R13 ;  /* 0x0000000128287824 */ /* 0x000fe200078e0a0d */
[----:B------:R-:W-:Y:S02]  /*06e0*/  SHF.R.S32.HI R20, RZ, 0x7, R20 ;  /* 0x00000007ff147819 */ /* 0x000fe40000011414 */
[--C-:B------:R-:W-:Y:S01]  /*06f0*/  SHF.R.S32.HI R9, RZ, 0x1f, R24.reuse ;  /* 0x0000001fff097819 */ /* 0x100fe20000011418 */
[----:B------:R-:W-:Y:S01]  /*0700*/  IMAD.SHL.U32 R22, R10, 0x2, RZ ;  /* 0x000000020a167824 */ /* 0x000fe200078e00ff */
[----:B------:R-:W-:Y:S01]  /*0710*/  SHF.R.S32.HI R24, RZ, 0x5, R24 ;  /* 0x00000005ff187819 */ /* 0x000fe20000011418 */
[----:B------:R-:W-:Y:S01]  /*0720*/  IMAD R11, R20, 0x300, R11 ;  /* 0x00000300140b7824 */ /* 0x000fe200078e020b */
[----:B------:R-:W-:-:S02]  /*0730*/  SHF.R.S32.HI R35, RZ, 0x4, R8 ;  /* 0x00000004ff237819 */ /* 0x000fc40000011408 */
[----:B------:R-:W-:Y:S01]  /*0740*/  LEA.HI R13, R9, R24, RZ, 0x2 ;  /* 0x00000018090d7211 */ /* 0x000fe200078f10ff */
[----:B------:R-:W-:Y:S01]  /*0750*/  IMAD.SHL.U32 R44, R11, 0x4, RZ ;  /* 0x000000040b2c7824 */ /* 0x000fe200078e00ff */
[--C-:B------:R-:W-:Y:S01]  /*0760*/  SHF.R.S32.HI R32, RZ, 0x3, R4.reuse ;  /* 0x00000003ff207819 */ /* 0x100fe20000011404 */
[----:B------:R-:W-:Y:S01]  /*0770*/  IMAD.SHL.U32 R45, R24, 0x40, RZ ;  /* 0x00000040182d7824 */ /* 0x000fe200078e00ff */
[----:B------:R-:W-:Y:S02]  /*0780*/  SHF.R.S32.HI R15, RZ, 0x1f, R4 ;  /* 0x0000001fff0f7819 */ /* 0x000fe40000011404 */
[----:B------:R-:W-:Y:S02]  /*0790*/  LOP3.LUT R17, R13, 0xfffffffc, RZ, 0xc0, !PT ;  /* 0xfffffffc0d117812 */ /* 0x000fe400078ec0ff */
[----:B------:R-:W-:Y:S02]  /*07a0*/  LEA.HI R12, R8, R35, RZ, 0x1 ;  /* 0x00000023080c7211 */ /* 0x000fe400078f08ff */
[----:B------:R-:W-:Y:S01]  /*07b0*/  LEA.HI R18, R15, R32, RZ, 0x2 ;  /* 0x000000200f127211 */ /* 0x000fe200078f10ff */
[----:B------:R-:W-:Y:S01]  /*07c0*/  IMAD.IADD R21, R24, 0x1, -R17 ;  /* 0x0000000118157824 */ /* 0x000fe200078e0a11 */
[----:B------:R-:W-:-:S02]  /*07d0*/  LEA R44, R44, R3, 0x2 ;  /* 0x000000032c2c7211 */ /* 0x000fc400078e10ff */
[----:B------:R-:W-:Y:S01]  /*07e0*/  LOP3.LUT R16, R12, 0x1fffffe, RZ, 0xc0, !PT ;  /* 0x01fffffe0c107812 */ /* 0x000fe200078ec0ff */
[----:B------:R-:W-:Y:S01]  /*07f0*/  IMAD R28, R21, 0x6, R20 ;  /* 0x00000006151c7824 */ /* 0x000fe200078e0214 */
[----:B------:R-:W-:Y:S01]  /*0800*/  LOP3.LUT R23, R18, 0xffffffc, RZ, 0xc0, !PT ;  /* 0x0ffffffc12177812 */ /* 0x000fe200078ec0ff */
[----:B------:R-:W0:Y:S01]  /*0810*/  LDS.128 R8, [R44] ;  /* 0x000000002c087984 */ /* 0x000e220000000c00 */
[----:B------:R-:W-:Y:S01]  /*0820*/  LOP3.LUT R25, R22, 0xffffff80, RZ, 0xc0, !PT ;  /* 0xffffff8016197812 */ /* 0x000fe200078ec0ff */
[----:B------:R-:W-:Y:S01]  /*0830*/  IMAD.IADD R35, R35, 0x1, -R16 ;  /* 0x0000000123237824 */ /* 0x000fe200078e0a10 */
[----:B------:R-:W-:Y:S01]  /*0840*/  SHF.R.S32.HI R29, RZ, 0x1f, R40 ;  /* 0x0000001fff1d7819 */ /* 0x000fe20000011428 */
[----:B------:R-:W-:Y:S01]  /*0850*/  IMAD.IADD R34, R32, 0x1, -R23 ;  /* 0x0000000120227824 */ /* 0x000fe200078e0a17 */
[----:B------:R-:W1:Y:S01]  /*0860*/  LDS.128 R12, [R44+0x800] ;  /* 0x000800002c0c7984 */ /* 0x000e620000000c00 */
[----:B------:R-:W-:Y:S01]  /*0870*/  IMAD R35, R28, 0x2, R35 ;  /* 0x000000021c237824 */ /* 0x000fe200078e0223 */
[----:B------:R-:W-:Y:S01]  /*0880*/  LEA.HI R36, R29, R40, RZ, 0x2 ;  /* 0x000000281d247211 */ /* 0x000fe200078f10ff */
[----:B------:R-:W-:Y:S01]  /*0890*/  IMAD R34, R34, 0x10, R25 ;  /* 0x0000001022227824 */ /* 0x000fe200078e0219 */
[----:B------:R-:W2:Y:S01]  /*08a0*/  LDS.128 R16, [R44+0x1000] ;  /* 0x001000002c107984 */ /* 0x000ea20000000c00 */
[----:B------:R-:W-:-:S02]  /*08b0*/  LOP3.LUT R45, R45, 0x40, RZ, 0xc0, !PT ;  /* 0x000000402d2d7812 */ /* 0x000fc400078ec0ff */
[C---:B------:R-:W-:Y:S01]  /*08c0*/  IMAD.SHL.U32 R43, R36.reuse, 0x10, RZ ;  /* 0x00000010242b7824 */ /* 0x040fe200078e00ff */
[----:B------:R-:W3:Y:S01]  /*08d0*/  LDS.128 R20, [R44+0x1800] ;  /* 0x001800002c147984 */ /* 0x000ee20000000c00 */
[----:B------:R-:W-:Y:S02]  /*08e0*/  LOP3.LUT R37, R36, 0x7fffffc, RZ, 0xc0, !PT ;  /* 0x07fffffc24257812 */ /* 0x000fe400078ec0ff */
[C---:B------:R-:W-:Y:S01]  /*08f0*/  LEA.HI R41, R40.reuse, R40, RZ, 0x1 ;  /* 0x0000002828297211 */ /* 0x040fe200078f08ff */
[----:B------:R-:W4:Y:S01]  /*0900*/  LDS.128 R24, [R44+0x2000] ;  /* 0x002000002c187984 */ /* 0x000f220000000c00 */
[C---:B------:R-:W-:Y:S01]  /*0910*/  SHF.L.U32 R36, R40.reuse, 0x3, RZ ;  /* 0x0000000328247819 */ /* 0x040fe200000006ff */
[----:B------:R-:W-:Y:S01]  /*0920*/  IMAD.IADD R40, R40, 0x1, -R37 ;  /* 0x0000000128287824 */ /* 0x000fe200078e0a25 */
[----:B------:R-:W-:Y:S01]  /*0930*/  LOP3.LUT R43, R43, 0x40, RZ, 0xc0, !PT ;  /* 0x000000402b2b7812 */ /* 0x000fe200078ec0ff */
[----:B------:R-:W5:Y:S01]  /*0940*/  LDS.128 R28, [R44+0x2800] ;  /* 0x002800002c1c7984 */ /* 0x000f620000000c00 */
[----:B------:R-:W-:Y:S01]  /*0950*/  SHF.R.S32.HI R41, RZ, 0x1, R41 ;  /* 0x00000001ff297819 */ /* 0x000fe20000011429 */
[----:B------:R-:W-:Y:S01]  /*0960*/  IMAD R40, R35, 0x8, R40 ;  /* 0x0000000823287824 */ /* 0x000fe200078e0228 */
[----:B------:R-:W-:-:S02]  /*0970*/  LOP3.LUT R37, R45, 0x8, R36, 0xf8, !PT ;  /* 0x000000082d257812 */ /* 0x000fc400078ef824 */
[----:B------:R-:W-:Y:S01]  /*0980*/  SHF.R.U32.HI R42, RZ, 0x3, R45 ;  /* 0x00000003ff2a7819 */ /* 0x000fe2000001162d */
[----:B------:R-:W-:Y:S01]  /*0990*/  IMAD R34, R41, 0x600, R34 ;  /* 0x0000060029227824 */ /* 0x000fe200078e0222 */
[----:B------:R-:W-:Y:S02]  /*09a0*/  LOP3.LUT R4, R43, 0x8, R4, 0xf8, !PT ;  /* 0x000000082b047812 */ /* 0x000fe400078ef804 */
[----:B------:R-:W-:Y:S02]  /*09b0*/  SHF.R.U32.HI R43, RZ, 0x3, R43 ;  /* 0x00000003ff2b7819 */ /* 0x000fe4000001162b */
[----:B------:R-:W-:Y:S02]  /*09c0*/  LOP3.LUT R37, R37, R42, RZ, 0x3c, !PT ;  /* 0x0000002a25257212 */ /* 0x000fe400078e3cff */
[----:B------:R-:W-:-:S03]  /*09d0*/  LOP3.LUT R43, R4, R43, RZ, 0x3c, !PT ;  /* 0x0000002b042b7212 */ /* 0x000fc600078e3cff */
[----:B------:R-:W-:Y:S01]  /*09e0*/  IMAD.IADD R4, R34, 0x1, R37 ;  /* 0x0000000122047824 */ /* 0x000fe200078e0225 */
[----:B------:R-:W-:Y:S01]  /*09f0*/  SHF.R.S32.HI R37, RZ, 0x1f, R36 ;  /* 0x0000001fff257819 */ /* 0x000fe20000011424 */
[----:B------:R-:W-:Y:S02]  /*0a00*/  IMAD.U32 R34, R40, 0x10, R43 ;  /* 0x0000001028227824 */ /* 0x000fe400078e002b */
[----:B0-----:R-:W-:Y:S01]  /*0a10*/  FMUL.FTZ R35, R9, UR4 ;  /* 0x0000000409237c20 */ /* 0x001fe20008410000 */
[----:B------:R-:W-:Y:S01]  /*0a20*/  FMUL.FTZ R40, R11, UR4 ;  /* 0x000000040b287c20 */ /* 0x000fe20008410000 */
[----:B------:R-:W-:Y:S01]  /*0a30*/  FMUL.FTZ R9, R10, UR4 ;  /* 0x000000040a097c20 */ /* 0x000fe20008410000 */
[----:B------:R-:W-:Y:S01]  /*0a40*/  FMUL.FTZ R8, R8, UR4 ;  /* 0x0000000408087c20 */ /* 0x000fe20008410000 */
[----:B------:R-:W-:Y:S02]  /*0a50*/  IMAD R34, R34, 0x2, R3 ;  /* 0x0000000222227824 */ /* 0x000fe400078e0203 */
[----:B-1----:R-:W-:Y:S01]  /*0a60*/  FMUL.FTZ R11, R14, UR4 ;  /* 0x000000040e0b7c20 */ /* 0x002fe20008410000 */
[----:B------:R-:W-:Y:S01]  /*0a70*/  FMUL.FTZ R10, R12, UR4 ;  /* 0x000000040c0a7c20 */ /* 0x000fe20008410000 */
[----:B------:R-:W-:Y:S01]  /*0a80*/  FMUL.FTZ R14, R15, UR4 ;  /* 0x000000040f0e7c20 */ /* 0x000fe20008410000 */
[----:B------:R-:W-:Y:S01]  /*0a90*/  FMUL.FTZ R13, R13, UR4 ;  /* 0x000000040d0d7c20 */ /* 0x000fe20008410000 */
[----:B--2---:R-:W-:Y:S01]  /*0aa0*/  FMUL.FTZ R12, R16, UR4 ;  /* 0x00000004100c7c20 */ /* 0x004fe20008410000 */
[----:B------:R-:W-:Y:S01]  /*0ab0*/  FMUL.FTZ R15, R18, UR4 ;  /* 0x00000004120f7c20 */ /* 0x000fe20008410000 */
[----:B------:R-:W-:Y:S01]  /*0ac0*/  FMUL.FTZ R18, R19, UR4 ;  /* 0x0000000413127c20 */ /* 0x000fe20008410000 */
[----:B------:R-:W-:Y:S01]  /*0ad0*/  FMUL.FTZ R17, R17, UR4 ;  /* 0x0000000411117c20 */ /* 0x000fe20008410000 */
[----:B---3--:R-:W-:Y:S01]  /*0ae0*/  FMUL.FTZ R16, R20, UR4 ;  /* 0x0000000414107c20 */ /* 0x008fe20008410000 */
[----:B------:R-:W-:Y:S01]  /*0af0*/  FMUL.FTZ R42, R23, UR4 ;  /* 0x00000004172a7c20 */ /* 0x000fe20008410000 */
[----:B------:R-:W-:Y:S01]  /*0b00*/  FMUL.FTZ R21, R21, UR4 ;  /* 0x0000000415157c20 */ /* 0x000fe20008410000 */
[----:B------:R-:W-:Y:S01]  /*0b10*/  FMUL.FTZ R19, R22, UR4 ;  /* 0x0000000416137c20 */ /* 0x000fe20008410000 */
[----:B----4-:R-:W-:Y:S01]  /*0b20*/  FMUL.FTZ R20, R24, UR4 ;  /* 0x0000000418147c20 */ /* 0x010fe20008410000 */
[----:B------:R-:W-:Y:S01]  /*0b30*/  FMUL.FTZ R25, R25, UR4 ;  /* 0x0000000419197c20 */ /* 0x000fe20008410000 */
[----:B------:R-:W-:Y:S01]  /*0b40*/  FMUL.FTZ R22, R26, UR4 ;  /* 0x000000041a167c20 */ /* 0x000fe20008410000 */
[----:B------:R-:W-:Y:S01]  /*0b50*/  FMUL.FTZ R27, R27, UR4 ;  /* 0x000000041b1b7c20 */ /* 0x000fe20008410000 */
[----:B-----5:R-:W-:Y:S01]  /*0b60*/  FMUL.FTZ R23, R28, UR4 ;  /* 0x000000041c177c20 */ /* 0x020fe20008410000 */
[----:B------:R-:W-:Y:S01]  /*0b70*/  FMUL.FTZ R28, R29, UR4 ;  /* 0x000000041d1c7c20 */ /* 0x000fe20008410000 */
[----:B------:R-:W-:Y:S01]  /*0b80*/  FMUL.FTZ R24, R30, UR4 ;  /* 0x000000041e187c20 */ /* 0x000fe20008410000 */
[----:B------:R-:W-:Y:S01]  /*0b90*/  FMUL.FTZ R31, R31, UR4 ;  /* 0x000000041f1f7c20 */ /* 0x000fe20008410000 */
[----:B------:R-:W-:Y:S01]  /*0ba0*/  F2FP.BF16.F32.PACK_AB R10, R13, R10 ;  /* 0x0000000a0d0a723e */ /* 0x000fe200000010ff */
[----:B------:R-:W-:Y:S01]  /*0bb0*/  ULDC UR4, c[0x0][0x244] ;  /* 0x0000910000047ab9 */ /* 0x000fe20000000800 */
[----:B------:R-:W-:-:S02]  /*0bc0*/  F2FP.BF16.F32.PACK_AB R8, R35, R8 ;  /* 0x000000082308723e */ /* 0x000fc400000010ff */
[----:B------:R-:W-:Y:S02]  /*0bd0*/  F2FP.BF16.F32.PACK_AB R9, R40, R9 ;  /* 0x000000092809723e */ /* 0x000fe400000010ff */
[----:B------:R-:W-:Y:S02]  /*0be0*/  F2FP.BF16.F32.PACK_AB R11, R14, R11 ;  /* 0x0000000b0e0b723e */ /* 0x000fe400000010ff */
[----:B------:R-:W-:Y:S02]  /*0bf0*/  F2FP.BF16.F32.PACK_AB R13, R18, R15 ;  /* 0x0000000f120d723e */ /* 0x000fe400000010ff */
[----:B------:R-:W-:Y:S01]  /*0c00*/  F2FP.BF16.F32.PACK_AB R12, R17, R12 ;  /* 0x0000000c110c723e */ /* 0x000fe200000010ff */
[----:B------:R0:W-:Y:S01]  /*0c10*/  STSM.16.MT88.4 [R34+0x6000], R8 ;  /* 0x0060000822007844 */ /* 0x0001e20000004200 */
[----:B------:R-:W-:Y:S02]  /*0c20*/  F2FP.BF16.F32.PACK_AB R14, R21, R16 ;  /* 0x00000010150e723e */ /* 0x000fe400000010ff */
[----:B------:R-:W-:-:S02]  /*0c30*/  F2FP.BF16.F32.PACK_AB R15, R42, R19 ;  /* 0x000000132a0f723e */ /* 0x000fc400000010ff */
[----:B------:R-:W-:Y:S02]  /*0c40*/  F2FP.BF16.F32.PACK_AB R16, R25, R20 ;  /* 0x000000141910723e */ /* 0x000fe400000010ff */
[----:B------:R-:W-:Y:S01]  /*0c50*/  F2FP.BF16.F32.PACK_AB R17, R27, R22 ;  /* 0x000000161b11723e */ /* 0x000fe200000010ff */
[----:B------:R1:W-:Y:S01]  /*0c60*/  STSM.16.MT88.4 [R34+0x6400], R12 ;  /* 0x0064000c22007844 */ /* 0x0003e20000004200 */
[----:B------:R-:W-:Y:S02]  /*0c70*/  F2FP.BF16.F32.PACK_AB R18, R28, R23 ;  /* 0x000000171c12723e */ /* 0x000fe400000010ff */
[----:B------:R-:W-:Y:S01]  /*0c80*/  F2FP.BF16.F32.PACK_AB R19, R31, R24 ;  /* 0x000000181f13723e */ /* 0x000fe200000010ff */
[----:B------:R-:W-:Y:S01]  /*0c90*/  IMAD R24, R4, 0x2, R3 ;  /* 0x0000000204187824 */ /* 0x000fe200078e0203 */
[----:B------:R-:W-:-:S03]  /*0ca0*/  IADD3 R26, P0, R32, R38, RZ ;  /* 0x00000026201a7210 */ /* 0x000fc60007f1e0ff */
[----:B------:R1:W-:Y:S01]  /*0cb0*/  STSM.16.MT88.4 [R34+0x6800], R16 ;  /* 0x0068001022007844 */ /* 0x0003e20000004200 */
[----:B------:R-:W-:Y:S01]  /*0cc0*/  LEA.HI.X.SX32 R27, R32, R39, 0x1, P0 ;  /* 0x00000027201b7211 */ /* 0x000fe200000f0eff */
[----:B------:R-:W-:Y:S01]  /*0cd0*/  BAR.SYNC.DEFER_BLOCKING 0x0 ;  /* 0x0000000000007b1d */ /* 0x000fe20000010000 */
[----:B------:R-:W-:Y:S01]  /*0ce0*/  ISETP.GE.AND P0, PT, R36, UR4, PT ;  /* 0x0000000424007c0c */ /* 0x000fe2000bf06270 */
[----:B------:R-:W-:Y:S01]  /*0cf0*/  IMAD.WIDE.U32 R36, R2, UR6, R36 ;  /* 0x0000000602247c25 */ /* 0x000fe2000f8e0024 */
[----:B0-----:R-:W-:Y:S02]  /*0d00*/  VIMNMX R9, R0, 0x60, PT ;  /* 0x0000006000097848 */ /* 0x001fe40003fe0100 */
[C---:B------:R-:W-:Y:S01]  /*0d10*/  IADD3 R2, R32.reuse, 0x40, RZ ;  /* 0x0000004020027810 */ /* 0x040fe20007ffe0ff */
[C---:B------:R-:W-:Y:S01]  /*0d20*/  VIADD R0, R32.reuse, 0x20 ;  /* 0x0000002020007836 */ /* 0x040fe20000000000 */
[----:B------:R-:W-:Y:S01]  /*0d30*/  ISETP.GE.OR P2, PT, R32, R9, P0 ;  /* 0x000000092000720c */ /* 0x000fe20000746670 */
[----:B------:R-:W-:Y:S01]  /*0d40*/  ULDC.64 UR4, c[0x0][0x260] ;  /* 0x0000980000047ab9 */ /* 0x000fe20000000a00 */
[----:B------:R-:W-:-:S02]  /*0d50*/  IMAD.IADD R37, R37, 0x1, R5 ;  /* 0x0000000125257824 */ /* 0x000fc400078e0205 */
[----:B------:R-:W-:Y:S01]  /*0d60*/  IMAD R7, R7, UR4, RZ ;  /* 0x0000000407077c24 */ /* 0x000fe2000f8e02ff */
[-C--:B------:R-:W-:Y:S01]  /*0d70*/  ISETP.GE.OR P1, PT, R0, R9.reuse, P0 ;  /* 0x000000090000720c */ /* 0x080fe20000726670 */
[----:B------:R-:W-:Y:S01]  /*0d80*/  VIADD R5, R3, 0x6000 ;  /* 0x0000600003057836 */ /* 0x000fe20000000000 */
[----:B------:R-:W-:Y:S01]  /*0d90*/  ISETP.GE.OR P0, PT, R2, R9, P0 ;  /* 0x000000090200720c */ /* 0x000fe20000706670 */
[C---:B------:R-:W-:Y:S02]  /*0da0*/  IMAD R9, R6.reuse, UR5, R7 ;  /* 0x0000000506097c24 */ /* 0x040fe4000f8e0207 */
[----:B------:R-:W-:-:S04]  /*0db0*/  IMAD.WIDE.U32 R6, R6, UR4, R36 ;  /* 0x0000000406067c25 */ /* 0x000fc8000f8e0024 */
[----:B------:R-:W-:Y:S02]  /*0dc0*/  IMAD R8, R4, 0x2, R5 ;  /* 0x0000000204087824 */ /* 0x000fe400078e0205 */
[----:B------:R-:W-:Y:S01]  /*0dd0*/  IMAD.WIDE R2, R33, 0x60, R26 ;  /* 0x0000006021027825 */ /* 0x000fe200078e021a */
[----:B------:R1:W0:Y:S03]  /*0de0*/  LDS.128 R20, [R24+0x6800] ;  /* 0x0068000018147984 */ /* 0x0002260000000c00 */
[----:B------:R-:W-:Y:S01]  /*0df0*/  IMAD.IADD R5, R7, 0x1, R9 ;  /* 0x0000000107057824 */ /* 0x000fe200078e0209 */
[----:B------:R-:W-:Y:S06]  /*0e00*/  @P2 BRA `(.L_x_3487) ;  /* 0x00000000002c2947 */ /* 0x000fec0003800000 */
[----:B------:R-:W2:Y:S01]  /*0e10*/  LDS.128 R8, [R8] ;  /* 0x0000000008087984 */ /* 0x000ea20000000c00 */
[----:B------:R-:W-:Y:S01]  /*0e20*/  ULDC.64 UR4, c[0x0][0x250] ;  /* 0x0000940000047ab9 */ /* 0x000fe20000000a00 */
[----:B------:R-:W-:Y:S02]  /*0e30*/  IMAD.MOV.U32 R4, RZ, RZ, R6 ;  /* 0x000000ffff047224 */ /* 0x000fe400078e0006 */
[----:B-1----:R-:W-:Y:S02]  /*0e40*/  IMAD R15, R3, UR4, RZ ;  /* 0x00000004030f7c24 */ /* 0x002fe4000f8e02ff */
[----:B------:R-:W-:-:S04]  /*0e50*/  IMAD.WIDE.U32 R12, R2, UR4, R4 ;  /* 0x00000004020c7c25 */ /* 0x000fc8000f8e0004 */
[----:B------:R-:W-:Y:S01]  /*0e60*/  IMAD R15, R2, UR5, R15 ;  /* 0x00000005020f7c24 */ /* 0x000fe2000f8e020f */
[----:B------:R-:W-:Y:S02]  /*0e70*/  ULDC.64 UR4, c[0x0][0x238] ;  /* 0x00008e0000047ab9 */ /* 0x000fe40000000a00 */
[----:B------:R-:W-:Y:S01]  /*0e80*/  LEA R14, P2, R12, UR4, 0x1 ;  /* 0x000000040c0e7c11 */ /* 0x000fe2000f8408ff */
[----:B------:R-:W-:-:S05]  /*0e90*/  IMAD.IADD R13, R13, 0x1, R15 ;  /* 0x000000010d0d7824 */ /* 0x000fca00078e020f */
[----:B------:R-:W-:-:S05]  /*0ea0*/  LEA.HI.X R15, R12, UR5, R13, 0x1, P2 ;  /* 0x000000050c0f7c11 */ /* 0x000fca00090f0c0d */
[----:B--2---:R2:W-:Y:S02]  /*0eb0*/  STG.E.128 desc[UR8][R14.64], R8 ;  /* 0x000000080e007986 */ /* 0x0045e4000c101d08 */
.L_x_3487:
[----:B------:R-:W-:Y:S05]  /*0ec0*/  BSYNC B0 ;  /* 0x0000000000007941 */ /* 0x000fea0003800000 */
.L_x_3486:
[----:B-1----:R-:W1:Y:S01]  /*0ed0*/  LDS.128 R24, [R24+0x6400] ;  /* 0x0064000018187984 */ /* 0x002e620000000c00 */
[----:B------:R-:W-:Y:S04]  /*0ee0*/  BSSY B0, `(.L_x_3488) ;  /* 0x000000f000007945 */ /* 0x000fe80003800000 */
[----:B------:R-:W-:Y:S05]  /*0ef0*/  @P1 BRA `(.L_x_3489) ;  /* 0x0000000000341947 */ /* 0x000fea0003800000 */
[----:B--2---:R-:W-:Y:S01]  /*0f00*/  IADD3 R11, P1, R2, 0x20, RZ ;  /* 0x00000020020b7810 */ /* 0x004fe20007f3e0ff */
        /* <DEDUP_REMOVED lines=12> */
.L_x_3489:
[----:B------:R-:W-:Y:S05]  /*0fd0*/  BSYNC B0 ;  /* 0x0000000000007941 */ /* 0x000fea0003800000 */
.L_x_3488:
[----:B------:R-:W-:Y:S05]  /*0fe0*/  @P0 EXIT ;  /* 0x000000000000094d */ /* 0x000fea0003800000 */
[----:B------:R-:W-:Y:S01]  /*0ff0*/  IADD3 R7, P0, R2, 0x40, RZ ;  /* 0x0000004002077810 */ /* 0x000fe20007f1e0ff */
[----:B------:R-:W-:-:S04]  /*1000*/  ULDC.64 UR4, c[0x0][0x250] ;  /* 0x0000940000047ab9 */ /* 0x000fc80000000a00 */
[----:B------:R-:W-:Y:S02]  /*1010*/  IMAD.X R2, RZ, RZ, R3, P0 ;  /* 0x000000ffff027224 */ /* 0x000fe400000e0603 */
[----:B------:R-:W-:Y:S02]  /*1020*/  IMAD.MOV.U32 R3, RZ, RZ, R5 ;  /* 0x000000ffff037224 */ /* 0x000fe400078e0005 */
        /* <DEDUP_REMOVED lines=8> */
[----:B0-----:R-:W-:Y:S01]  /*10b0*/  STG.E.128 desc[UR8][R4.64], R20 ;  /* 0x0000001404007986 */ /* 0x001fe2000c101d08 */
[----:B------:R-:W-:Y:S05]  /*10c0*/  EXIT ;  /* 0x000000000000794d */ /* 0x000fea0003800000 */
.L_x_3490:
        /* <DEDUP_REMOVED lines=11> */
.L_x_7398:


//--------------------- .text._ZN7cutlass13device_kernelIN5flash11enable_sm90INS1_16FlashAttnBwdSm90INS1_25CollectiveMainloopBwdSm90ILi2ELi2ELi2EN4cute5tupleIJNS5_1CILi1EEES8_S8_EEENS6_IJNS7_ILi96EEENS7_ILi128EEENS7_ILi64EEEEEENS_10bfloat16_tEfNS_4arch4Sm90ELb1ELb0ELb1ELb1ELb1ELb1ELb0ELb1ELi2ELi1ELi2ELi2ELb0EEENS1_24CollectiveEpilogueBwdGQAISD_fSG_Li256ELb1ELb1EEENS1_25SingleTileBwdLPTSchedulerILb1ELi128ELb1EEEEEEEEEvNT_6ParamsE --------------------------
	.section	.text._ZN7cutlass13device_kernelIN5flash11enable_sm90INS1_16FlashAttnBwdSm90INS1_25CollectiveMainloopBwdSm90ILi2ELi2ELi2EN4cute5tupleIJNS5_1CILi1EEES8_S8_EEENS6_IJNS7_ILi96EEENS7_ILi128EEENS7_ILi64EEEEEENS_10bfloat16_tEfNS_4arch4Sm90ELb1ELb0ELb1ELb1ELb1ELb1ELb0ELb1ELi2ELi1ELi2ELi2ELb0EEENS1_24CollectiveEpilogueBwdGQAISD_fSG_Li256ELb1ELb1EEENS1_25SingleTileBwdLPTSchedulerILb1ELi128ELb1EEEEEEEEEvNT_6ParamsE,"ax",@progbits
	.align	128
.text._ZN7cutlass13device_kernelIN5flash11enable_sm90INS1_16FlashAttnBwdSm90INS1_25CollectiveMainloopBwdSm90ILi2ELi2ELi2EN4cute5tupleIJNS5_1CILi1EEES8_S8_EEENS6_IJNS7_ILi96EEENS7_ILi128EEENS7_ILi64EEEEEENS_10bfloat16_tEfNS_4arch4Sm90ELb1ELb0ELb1ELb1ELb1ELb1ELb0ELb1ELi2ELi1ELi2ELi2ELb0EEENS1_24CollectiveEpilogueBwdGQAISD_fSG_Li256ELb1ELb1EEENS1_25SingleTileBwdLPTSchedulerILb1ELi128ELb1EEEEEEEEEvNT_6ParamsE:
        .type           _ZN7cutlass13device_kernelIN5flash11enable_sm90INS1_16FlashAttnBwdSm90INS1_25CollectiveMainloopBwdSm90ILi2ELi2ELi2EN4cute5tupleIJNS5_1CILi1EEES8_S8_EEENS6_IJNS7_ILi96EEENS7_ILi128EEENS7_ILi64EEEEEENS_10bfloat16_tEfNS_4arch4Sm90ELb1ELb0ELb1ELb1ELb1ELb1ELb0ELb1ELi2ELi1ELi2ELi2ELb0EEENS1_24CollectiveEpilogueBwdGQAISD_fSG_Li256ELb1ELb1EEENS1_25SingleTileBwdLPTSchedulerILb1ELi128ELb1EEEEEEEEEvNT_6ParamsE,@function
        .size           _ZN7cutlass13device_kernelIN5flash11enable_sm90INS1_16FlashAttnBwdSm90INS1_25CollectiveMainloopBwdSm90ILi2ELi2ELi2EN4cute5tupleIJNS5_1CILi1EEES8_S8_EEENS6_IJNS7_ILi96EEENS7_ILi128EEENS7_ILi64EEEEEENS_10bfloat16_tEfNS_4arch4Sm90ELb1ELb0ELb1ELb1ELb1ELb1ELb0ELb1ELi2ELi1ELi2ELi2ELb0EEENS1_24CollectiveEpilogueBwdGQAISD_fSG_Li256ELb1ELb1EEENS1_25SingleTileBwdLPTSchedulerILb1ELi128ELb1EEEEEEEEEvNT_6ParamsE,(.L_x_7399 - _ZN7cutlass13device_kernelIN5flash11enable_sm90INS1_16FlashAttnBwdSm90INS1_25CollectiveMainloopBwdSm90ILi2ELi2ELi2EN4cute5tupleIJNS5_1CILi1EEES8_S8_EEENS6_IJNS7_ILi96EEENS7_ILi128EEENS7_ILi64EEEEEENS_10bfloat16_tEfNS_4arch4Sm90ELb1ELb0ELb1ELb1ELb1ELb1ELb0ELb1ELi2ELi1ELi2ELi2ELb0EEENS1_24CollectiveEpilogueBwdGQAISD_fSG_Li256ELb1ELb1EEENS1_25SingleTileBwdLPTSchedulerILb1ELi128ELb1EEEEEEEEEvNT_6ParamsE)
        .other          _ZN7cutlass13device_kernelIN5flash11enable_sm90INS1_16FlashAttnBwdSm90INS1_25CollectiveMainloopBwdSm90ILi2ELi2ELi2EN4cute5tupleIJNS5_1CILi1EEES8_S8_EEENS6_IJNS7_ILi96EEENS7_ILi128EEENS7_ILi64EEEEEENS_10bfloat16_tEfNS_4arch4Sm90ELb1ELb0ELb1ELb1ELb1ELb1ELb0ELb1ELi2ELi1ELi2ELi2ELb0EEENS1_24CollectiveEpilogueBwdGQAISD_fSG_Li256ELb1ELb1EEENS1_25SingleTileBwdLPTSchedulerILb1ELi128ELb1EEEEEEEEEvNT_6ParamsE,@"STO_CUDA_ENTRY STV_DEFAULT"
_ZN7cutlass13device_kernelIN5flash11enable_sm90INS1_16FlashAttnBwdSm90INS1_25CollectiveMainloopBwdSm90ILi2ELi2ELi2EN4cute5tupleIJNS5_1CILi1EEES8_S8_EEENS6_IJNS7_ILi96EEENS7_ILi128EEENS7_ILi64EEEEEENS_10bfloat16_tEfNS_4arch4Sm90ELb1ELb0ELb1ELb1ELb1ELb1ELb0ELb1ELi2ELi1ELi2ELi2ELb0EEENS1_24CollectiveEpilogueBwdGQAISD_fSG_Li256ELb1ELb1EEENS1_25SingleTileBwdLPTSchedulerILb1ELi128ELb1EEEEEEEEEvNT_6ParamsE:
        /* <DEDUP_REMOVED lines=24> */
.L_x_3492:
[----:B------:R-:W-:Y:S05]  /*0180*/  BSYNC B0 ;  /* 0x0000000000007941 */ /* 0x000fea0003800000 */
.L_x_3491:
        /* <DEDUP_REMOVED lines=37> */
.L_x_3493:
        /* <DEDUP_REMOVED lines=22> */
.L_x_3494:
[----:B------:R-:W-:Y:S01]  /*0540*/  PLOP3.LUT P0, PT, PT, PT, UP0, 0x80, 0x0 ;  /* 0x000000000000781c */ /* 0x000fe20003f0f008 */
[----:B------:R-:W-:Y:S01]  /*0550*/  NOP ;  /* 0x0000000000007918 */ /* 0x000fe20000000000 */
[----:B------:R-:W-:Y:S01]  /*0560*/  ULDC.64 UR38, c[0x0][0x208] ;  /* 0x0000820000267ab9 */ /* 0x000fe20000000a00 */
[----:B------:R-:W-:Y:S01]  /*0570*/  BSSY B6, `(.L_x_3495) ;  /* 0x0000eeb000067945 */ /* 0x000fe20003800000 */
[----:B-12-4-:R-:W-:Y:S09]  /*0580*/  BAR.SYNC.DEFER_BLOCKING 0x0 ;  /* 0x0000000000007b1d */ /* 0x016ff20000010000 */
[----:B------:R-:W-:Y:S05]  /*0590*/  @!P0 BRA `(.L_x_3496) ;  /* 0x000000a800b08947 */ /* 0x000fea0003800000 */
.L_x_3497:
        /* <DEDUP_REMOVED lines=32> */
.L_x_3498:
[----:B------:R-:W-:Y:S01]  /*07a0*/  ULDC UR8, c[0x0][0x8cc] ;  /* 0x0002330000087ab9 */ /* 0x000fe20000000800 */
[----:B------:R-:W-:Y:S01]  /*07b0*/  UMOV UR7, UR9 ;  /* 0x0000000900077c82 */ /* 0x000fe20008000000 */
[----:B------:R-:W-:-:S11]  /*07c0*/  UISETP.NE.AND UP0, UPT, UR8, 0x1, UPT ;  /* 0x000000010800788c */ /* 0x000fd6000bf05270 */
[----:B------:R-:W-:Y:S02]  /*07d0*/  @UP0 ULDC.64 UR10, c[0x0][0x8d0] ;  /* 0x00023400000a0ab9 */ /* 0x000fe40000000a00 */
[----:B------:R-:W-:-:S04]  /*07e0*/  UIMAD.WIDE.U32 UR4, UR9, UR10, URZ ;  /* 0x0000000a090472a5 */ /* 0x000fc8000f8e003f */
[----:B------:R-:W-:-:S04]  /*07f0*/  @UP0 USHF.R.U32.HI UR7, URZ, UR11, UR5 ;  /* 0x0000000b3f070299 */ /* 0x000fc80008011605 */
[----:B------:R-:W-:-:S12]  /*0800*/  UIMAD UR4, UR7, UR8, URZ ;  /* 0x00000008070472a4 */ /* 0x000fd8000f8e023f */
.L_x_3499:
        /* <DEDUP_REMOVED lines=23> */
.L_x_3500:
        /* <DEDUP_REMOVED lines=14> */
.L_x_3502:
[----:B------:R-:W-:-:S05]  /*0a60*/  ULDC UR4, c[0x0][0x8f4] ;  /* 0x00023d0000047ab9 */ /* 0x000fca0000000800 */
.L_x_3501:
        /* <DEDUP_REMOVED lines=24> */
.L_x_3504:
        /* <DEDUP_REMOVED lines=14> */
.L_x_3505:
        /* <DEDUP_REMOVED lines=11> */
.L_x_3506:
        /* <DEDUP_REMOVED lines=13> */
.L_x_3507:
        /* <DEDUP_REMOVED lines=68> */
.L_x_3510:
        /* <DEDUP_REMOVED lines=15> */
.L_x_3509:
        /* <DEDUP_REMOVED lines=22> */
.L_x_3512:
        /* <DEDUP_REMOVED lines=15> */
.L_x_3511:
[----:B------:R-:W-:Y:S01]  /*15d0*/  SHF.R.S32.HI R6, RZ, 0x1f, R17 ;  /* 0x0000001fff067819 */ /* 0x000fe20000011411 */
[----:B------:R-:W-:-:S03]  /*15e0*/  UMOV UR4, 0xffffffff ;  /* 0xffffffff00047882 */ /* 0x000fc60000000000 */
[----:B------:R-:W-:-:S04]  /*15f0*/  LEA.HI R0, R6, R17, RZ, 0x7 ;  /* 0x0000001106007211 */ /* 0x000fc800078f38ff */
[----:B------:R-:W-:Y:S01]  /*1600*/  SHF.R.S32.HI R13, RZ, 0x7, R0 ;  /* 0x00000007ff0d7819 */ /* 0x000fe20000011400 */
[----:B------:R-:W-:Y:S06]  /*1610*/  BRA.DIV UR4, `(.L_x_3513) ;  /* 0x000000de04887947 */ /* 0x000fec000b800000 */
[----:B------:R1:W2:Y:S02]  /*1620*/  SHFL.IDX PT, R14, R13, RZ, 0x1f ;  /* 0x00001fff0d0e7589 */ /* 0x0002a400000e0000 */
.L_x_3641:
[----:B------:R-:W-:Y:S01]  /*1630*/  SHF.L.U32 R3, RZ, 0x1f, RZ ;  /* 0x0000001fff037819 */ /* 0x000fe200000006ff */
[----:B------:R-:W-:-:S03]  /*1640*/  IMAD.SHL.U32 R2, R17, 0x40, RZ ;  /* 0x0000004011027824 */ /* 0x000fc600078e00ff */
[----:B------:R-:W3:Y:S02]  /*1650*/  SYNCS.PHASECHK.TRANS64.TRYWAIT P0, [R16+URZ+0x26800], R3 ;  /* 0x02680003100075a7 */ /* 0x000ee4000800017f */
[----:B---3--:R-:W-:Y:S05]  /*1660*/  @P0 BRA `(.L_x_3514) ;  /* 0x0000000000080947 */ /* 0x008fea0003800000 */
[----:B------:R-:W3:Y:S02]  /*1670*/  SYNCS.PHASECHK.TRANS64.TRYWAIT P0, [R16+URZ+0x26800], R3 ;  /* 0x02680003100075a7 */ /* 0x000ee4000800017f */
[----:B---3--:R-:W-:Y:S05]  /*1680*/  @!P0 BRA `(.L_x_3515) ;  /* 0x000000dc00888947 */ /* 0x008fea0003800000 */
.L_x_3514:
        /* <DEDUP_REMOVED lines=80> */
[----:B------:R-:W-:Y:S02]  /*1b90*/  CS2R R150, SRZ ;  /* 0x0000000000967805 */ /* 0x000fe4000001ff00 */
[----:B------:R-:W-:Y:S01]  /*1ba0*/  LEA.HI R4, R13, R13, RZ, 0x1 ;  /* 0x0000000d0d047211 */ /* 0x000fe200078f08ff */
[----:B------:R-:W-:Y:S01]  /*1bb0*/  IMAD.IADD R0, R17, 0x1, -R0 ;  /* 0x0000000111007824 */ /* 0x000fe200078e0a00 */
[----:B------:R-:W-:Y:S01]  /*1bc0*/  SHF.R.S32.HI R9, RZ, 0x5, R8 ;  /* 0x00000005ff097819 */ /* 0x000fe20000011408 */
[----:B------:R-:W-:Y:S01]  /*1bd0*/  IMAD.U32 R12, RZ, RZ, UR4 ;  /* 0x00000004ff0c7e24 */ /* 0x000fe2000f8e00ff */
[----:B------:R-:W-:-:S02]  /*1be0*/  LOP3.LUT R8, R4, 0xfffffffe, RZ, 0xc0, !PT ;  /* 0xfffffffe04087812 */ /* 0x000fc400078ec0ff */
[----:B------:R-:W-:Y:S02]  /*1bf0*/  CS2R R148, SRZ ;  /* 0x0000000000947805 */ /* 0x000fe4000001ff00 */
[----:B------:R-:W-:Y:S01]  /*1c00*/  SHF.R.S32.HI R7, RZ, 0x1f, R0 ;  /* 0x0000001fff077819 */ /* 0x000fe20000011400 */
[----:B------:R-:W-:Y:S01]  /*1c10*/  IMAD R21, R9, -0x10, R12 ;  /* 0xfffffff009157824 */ /* 0x000fe200078e020c */
[----:B------:R-:W-:Y:S02]  /*1c20*/  IADD3 R23, R13, -R8, RZ ;  /* 0x800000080d177210 */ /* 0x000fe40007ffe0ff */
[----:B------:R-:W-:Y:S02]  /*1c30*/  CS2R R146, SRZ ;  /* 0x0000000000927805 */ /* 0x000fe4000001ff00 */
        /* <DEDUP_REMOVED lines=8> */
[--C-:B------:R-:W-:Y:S01]  /*1cc0*/  SHF.R.S32.HI R15, RZ, 0x2, R11.reuse ;  /* 0x00000002ff0f7819 */ /* 0x100fe2000001140b */
[C---:B------:R-:W-:Y:S01]  /*1cd0*/  VIADD R8, R7.reuse, 0x8 ;  /* 0x0000000807087836 */ /* 0x040fe20000000000 */
[----:B------:R-:W-:Y:S01]  /*1ce0*/  SHF.R.S32.HI R6, RZ, 0x1f, R11 ;  /* 0x0000001fff067819 */ /* 0x000fe2000001140b */
[----:B------:R-:W-:Y:S01]  /*1cf0*/  VIADD R18, R7, 0x10 ;  /* 0x0000001007127836 */ /* 0x000fe20000000000 */
[----:B------:R-:W-:Y:S02]  /*1d00*/  LOP3.LUT R14, R9, 0xfffffffc, RZ, 0xc0, !PT ;  /* 0xfffffffc090e7812 */ /* 0x000fe400078ec0ff */
[----:B------:R-:W-:Y:S02]  /*1d10*/  CS2R R136, SRZ ;  /* 0x0000000000887805 */ /* 0x000fe4000001ff00 */
[----:B------:R-:W-:Y:S02]  /*1d20*/  LEA.HI R12, R8, R8, RZ, 0x1 ;  /* 0x00000008080c7211 */ /* 0x000fe400078f08ff */
[----:B------:R-:W-:-:S02]  /*1d30*/  CS2R R134, SRZ ;  /* 0x0000000000867805 */ /* 0x000fc4000001ff00 */
[----:B------:R-:W-:Y:S01]  /*1d40*/  SHF.R.S32.HI R0, RZ, 0x3, R0 ;  /* 0x00000003ff007819 */ /* 0x000fe20000011400 */
[----:B------:R-:W-:Y:S01]  /*1d50*/  IMAD.IADD R9, R17, 0x1, -R14 ;  /* 0x0000000111097824 */ /* 0x000fe200078e0a0e */
[----:B-1----:R-:W-:Y:S02]  /*1d60*/  SHF.R.S32.HI R13, RZ, 0x1, R12 ;  /* 0x00000001ff0d7819 */ /* 0x002fe4000001140c */
[----:B------:R-:W-:Y:S02]  /*1d70*/  CS2R R132, SRZ ;  /* 0x0000000000847805 */ /* 0x000fe4000001ff00 */
[----:B------:R-:W-:Y:S01]  /*1d80*/  LEA.HI R11, R6, R15, RZ, 0x3 ;  /* 0x0000000f060b7211 */ /* 0x000fe200078f18ff */
[----:B------:R-:W-:Y:S01]  /*1d90*/  IMAD.HI R6, R0, 0x2aaaaaab, RZ ;  /* 0x2aaaaaab00067827 */ /* 0x000fe200078e02ff */
[----:B------:R-:W-:Y:S02]  /*1da0*/  LEA.HI R17, R18, R18, RZ, 0x1 ;  /* 0x0000001212117211 */ /* 0x000fe400078f08ff */
[----:B------:R-:W-:-:S02]  /*1db0*/  CS2R R130, SRZ ;  /* 0x0000000000827805 */ /* 0x000fc4000001ff00 */
[----:B------:R-:W-:Y:S01]  /*1dc0*/  LOP3.LUT R22, R11, 0xfffffff8, RZ, 0xc0, !PT ;  /* 0xfffffff80b167812 */ /* 0x000fe200078ec0ff */
[----:B------:R-:W-:Y:S01]  /*1dd0*/  IMAD.HI R14, R13, 0x2aaaaaab, RZ ;  /* 0x2aaaaaab0d0e7827 */ /* 0x000fe200078e02ff */
[----:B------:R-:W-:Y:S02]  /*1de0*/  LEA.HI R4, R4, R7, RZ, 0x1 ;  /* 0x0000000704047211 */ /* 0x000fe400078f08ff */
[----:B------:R-:W-:Y:S02]  /*1df0*/  CS2R R128, SRZ ;  /* 0x0000000000807805 */ /* 0x000fe4000001ff00 */
[----:B------:R-:W-:Y:S02]  /*1e00*/  SHF.R.S32.HI R19, RZ, 0x1, R17 ;  /* 0x00000001ff137819 */ /* 0x000fe40000011411 */
[----:B------:R-:W-:Y:S02]  /*1e10*/  CS2R R126, SRZ ;  /* 0x00000000007e7805 */ /* 0x000fe4000001ff00 */
[----:B------:R-:W-:-:S02]  /*1e20*/  IADD3 R22, R21, R22, -R15 ;  /* 0x0000001615167210 */ /* 0x000fc40007ffe80f */
[----:B------:R-:W-:Y:S02]  /*1e30*/  CS2R R124, SRZ ;  /* 0x00000000007c7805 */ /* 0x000fe4000001ff00 */
[----:B------:R-:W-:Y:S01]  /*1e40*/  LOP3.LUT R4, R4, 0xfffffffe, RZ, 0xc0, !PT ;  /* 0xfffffffe04047812 */ /* 0x000fe200078ec0ff */
[----:B------:R-:W-:Y:S01]  /*1e50*/  IMAD.HI R20, R19, 0x2aaaaaab, RZ ;  /* 0x2aaaaaab13147827 */ /* 0x000fe200078e02ff */
[----:B------:R-:W-:Y:S02]  /*1e60*/  SHF.R.U32.HI R11, RZ, 0x1, R6 ;  /* 0x00000001ff0b7819 */ /* 0x000fe40000011606 */
[----:B------:R-:W-:Y:S02]  /*1e70*/  CS2R R122, SRZ ;  /* 0x00000000007a7805 */ /* 0x000fe4000001ff00 */
[----:B------:R-:W-:Y:S02]  /*1e80*/  SHF.R.U32.HI R15, RZ, 0x1, R14 ;  /* 0x00000001ff0f7819 */ /* 0x000fe4000001160e */
[----:B------:R-:W-:-:S02]  /*1e90*/  CS2R R120, SRZ ;  /* 0x0000000000787805 */ /* 0x000fc4000001ff00 */
[----:B------:R-:W-:Y:S02]  /*1ea0*/  IADD3 R4, R7, -R4, RZ ;  /* 0x8000000407047210 */ /* 0x000fe40007ffe0ff */
[----:B------:R-:W-:Y:S02]  /*1eb0*/  CS2R R182, SRZ ;  /* 0x0000000000b67805 */ /* 0x000fe4000001ff00 */
[----:B------:R-:W-:Y:S02]  /*1ec0*/  LEA.HI R11, R6, R11, RZ, 0x1 ;  /* 0x0000000b060b7211 */ /* 0x000fe400078f08ff */
[----:B------:R-:W-:Y:S02]  /*1ed0*/  CS2R R180, SRZ ;  /* 0x0000000000b47805 */ /* 0x000fe4000001ff00 */
[----:B------:R-:W-:Y:S02]  /*1ee0*/  LEA.HI R14, R14, R15, RZ, 0x1 ;  /* 0x0000000f0e0e7211 */ /* 0x000fe400078f08ff */
[----:B------:R-:W-:-:S02]  /*1ef0*/  CS2R R178, SRZ ;  /* 0x0000000000b27805 */ /* 0x000fc4000001ff00 */
[----:B------:R-:W-:Y:S01]  /*1f00*/  LOP3.LUT R7, R12, 0xfffffffe, RZ, 0xc0, !PT ;  /* 0xfffffffe0c077812 */ /* 0x000fe200078ec0ff */
[----:B------:R-:W-:Y:S01]  /*1f10*/  IMAD R11, R11, -0xc, R0 ;  /* 0xfffffff40b0b7824 */ /* 0x000fe200078e0200 */
[----:B------:R-:W-:Y:S01]  /*1f20*/  SHF.R.U32.HI R21, RZ, 0x1, R20 ;  /* 0x00000001ff157819 */ /* 0x000fe20000011614 */
[----:B------:R-:W-:Y:S01]  /*1f30*/  IMAD R14, R14, -0xc, R13 ;  /* 0xfffffff40e0e7824 */ /* 0x000fe200078e020d */
[----:B------:R-:W-:Y:S01]  /*1f40*/  LOP3.LUT R17, R17, 0xfffffffe, RZ, 0xc0, !PT ;  /* 0xfffffffe11117812 */ /* 0x000fe200078ec0ff */
[----:B------:R-:W-:Y:S01]  /*1f50*/  IMAD.IADD R7, R8, 0x1, -R7 ;  /* 0x0000000108077824 */ /* 0x000fe200078e0a07 */
[----:B------:R-:W-:Y:S01]  /*1f60*/  LEA.HI R20, R20, R21, RZ, 0x1 ;  /* 0x0000001514147211 */ /* 0x000fe200078f08ff */
[----:B------:R-:W-:Y:S01]  /*1f70*/  IMAD R4, R11, 0x8, R4 ;  /* 0x000000080b047824 */ /* 0x000fe200078e0204 */
[----:B------:R-:W-:Y:S01]  /*1f80*/  CS2R R176, SRZ ;  /* 0x0000000000b07805 */ /* 0x000fe2000001ff00 */
[----:B------:R-:W-:Y:S01]  /*1f90*/  IMAD.IADD R17, R18, 0x1, -R17 ;  /* 0x0000000112117824 */ /* 0x000fe200078e0a11 */
[----:B------:R-:W-:Y:S01]  /*1fa0*/  LEA R0, R14, R7, 0x3 ;  /* 0x000000070e007211 */ /* 0x000fe200078e18ff */
[----:B------:R-:W-:Y:S01]  /*1fb0*/  IMAD R20, R20, -0xc, R19 ;  /* 0xfffffff414147824 */ /* 0x000fe200078e0213 */
[----:B------:R1:W-:Y:S01]  /*1fc0*/  STL [R1+0x4], R4 ;  /* 0x0000040401007387 */ /* 0x0003e20000100800 */
[----:B------:R-:W-:Y:S01]  /*1fd0*/  IMAD R8, R23, -0x40, R22 ;  /* 0xffffffc017087824 */ /* 0x000fe200078e0216 */
[----:B------:R-:W-:Y:S01]  /*1fe0*/  CS2R R174, SRZ ;  /* 0x0000000000ae7805 */ /* 0x000fe2000001ff00 */
[----:B------:R-:W-:Y:S01]  /*1ff0*/  IMAD R237, R20, 0x8, R17 ;  /* 0x0000000814ed7824 */ /* 0x000fe200078e0211 */
[----:B------:R2:W-:Y:S01]  /*2000*/  STL [R1], R0 ;  /* 0x0000000001007387 */ /* 0x0005e20000100800 */
[----:B------:R-:W-:-:S02]  /*2010*/  CS2R R172, SRZ ;  /* 0x0000000000ac7805 */ /* 0x000fc4000001ff00 */
[----:B------:R-:W-:Y:S02]  /*2020*/  CS2R R170, SRZ ;  /* 0x0000000000aa7805 */ /* 0x000fe4000001ff00 */
[----:B------:R-:W-:Y:S02]  /*2030*/  CS2R R168, SRZ ;  /* 0x0000000000a87805 */ /* 0x000fe4000001ff00 */
[----:B------:R-:W-:Y:S02]  /*2040*/  CS2R R166, SRZ ;  /* 0x0000000000a67805 */ /* 0x000fe4000001ff00 */
[----:B------:R-:W-:Y:S01]  /*2050*/  CS2R R164, SRZ ;  /* 0x0000000000a47805 */ /* 0x000fe2000001ff00 */
[----:B-1----:R-:W-:Y:S01]  /*2060*/  IMAD.MOV.U32 R4, RZ, RZ, RZ ;  /* 0x000000ffff047224 */ /* 0x002fe200078e00ff */
[----:B------:R-:W-:Y:S02]  /*2070*/  CS2R R162, SRZ ;  /* 0x0000000000a27805 */ /* 0x000fe4000001ff00 */
[----:B------:R-:W-:-:S02]  /*2080*/  CS2R R160, SRZ ;  /* 0x0000000000a07805 */ /* 0x000fc4000001ff00 */
[----:B------:R-:W-:Y:S01]  /*2090*/  CS2R R158, SRZ ;  /* 0x00000000009e7805 */ /* 0x000fe2000001ff00 */
[----:B--2---:R-:W-:Y:S01]  /*20a0*/  IMAD.MOV.U32 R0, RZ, RZ, RZ ;  /* 0x000000ffff007224 */ /* 0x004fe200078e00ff */
[----:B------:R-:W-:Y:S02]  /*20b0*/  CS2R R156, SRZ ;  /* 0x00000000009c7805 */ /* 0x000fe4000001ff00 */
[----:B------:R-:W-:Y:S02]  /*20c0*/  CS2R R154, SRZ ;  /* 0x00000000009a7805 */ /* 0x000fe4000001ff00 */
[----:B------:R-:W-:-:S07]  /*20d0*/  CS2R R152, SRZ ;  /* 0x0000000000987805 */ /* 0x000fce000001ff00 */
.L_x_3527:
[----:B------:R-:W-:-:S06]  /*20e0*/  ULOP3.LUT UR4, UR36, 0x1, URZ, 0xfc, !UPT ;  /* 0x0000000124047892 */ /* 0x000fcc000f8efc3f */
[----:B--2---:R-:W-:-:S04]  /*20f0*/  MOV R6, UR4 ;  /* 0x0000000400067c02 */ /* 0x004fc80008000f00 */
[----:B------:R-:W-:-:S13]  /*2100*/  ISETP.NE.AND P0, PT, R6, 0x3, PT ;  /* 0x000000030600780c */ /* 0x000fda0003f05270 */
[----:B------:R-:W-:Y:S05]  /*2110*/  @!P0 BRA `(.L_x_3517) ;  /* 0x0000000000048947 */ /* 0x000fea0003800000 */
[----:B------:R-:W-:Y:S01]  /*2120*/  BPT.TRAP 0x1 ;  /* 0x000000040000795c */ /* 0x000fe20000300000 */
.L_x_3517:
[----:B------:R-:W-:Y:S01]  /*2130*/  IMAD R6, R0, 0x8, R16 ;  /* 0x0000000800067824 */ /* 0x000fe200078e0210 */
[----:B------:R-:W-:-:S04]  /*2140*/  SHF.L.U32 R21, R4, 0x1f, RZ ;  /* 0x0000001f04157819 */ /* 0x000fc800000006ff */
[----:B------:R1:W2:Y:S01]  /*2150*/  SYNCS.PHASECHK.TRANS64.TRYWAIT P1, [R6+URZ+0x26810], R21 ;  /* 0x02681015060075a7 */ /* 0x0002a2000802017f */
[----:B------:R-:W-:Y:S05]  /*2160*/  @!P0 BRA `(.L_x_3518) ;  /* 0x0000000000048947 */ /* 0x000fea0003800000 */
[----:B------:R-:W-:Y:S01]  /*2170*/  BPT.TRAP 0x1 ;  /* 0x000000040000795c */ /* 0x000fe20000300000 */
.L_x_3518:
[----:B------:R-:W-:-:S05]  /*2180*/  VIADD R7, R16, 0xe000 ;  /* 0x0000e00010077836 */ /* 0x000fca0000000000 */
[----:B------:R-:W-:-:S04]  /*2190*/  SHF.R.U32.HI R7, RZ, 0x4, R7 ;  /* 0x00000004ff077819 */ /* 0x000fc80000011607 */
[----:B------:R-:W-:Y:S01]  /*21a0*/  LOP3.LUT R7, R7, 0x3fff, RZ, 0xc0, !PT ;  /* 0x00003fff07077812 */ /* 0x000fe200078ec0ff */
[----:B--2---:R-:W-:Y:S06]  /*21b0*/  @P1 BRA `(.L_x_3519) ;  /* 0x0000000000081947 */ /* 0x004fec0003800000 */
[----:B------:R-:W2:Y:S02]  /*21c0*/  SYNCS.PHASECHK.TRANS64.TRYWAIT P1, [R6+URZ+0x26810], R21 ;  /* 0x02681015060075a7 */ /* 0x000ea4000802017f */
[----:B--2---:R-:W-:Y:S05]  /*21d0*/  @!P1 BRA `(.L_x_3520) ;  /* 0x000000d000c89947 */ /* 0x004fea0003800000 */
.L_x_3519:
[----:B------:R-:W-:Y:S05]  /*21e0*/  WARPSYNC.ALL ;  /* 0x0000000000007948 */ /* 0x000fea0003800000 */
[----:B------:R-:W-:Y:S01]  /*21f0*/  LOP3.LUT R11, R7, 0x10000, RZ, 0xfc, !PT ;  /* 0x00010000070b7812 */ /* 0x000fe200078efcff */
[----:B------:R-:W-:Y:S01]  /*2200*/  IMAD R12, R5, 0x2000, R16 ;  /* 0x00002000050c7824 */ /* 0x000fe200078e0210 */
[----:B------:R-:W3:Y:S04]  /*2210*/  LDL R14, [R1+0x4] ;  /* 0x00000400010e7983 */ /* 0x000ee80000100800 */
        /* <DEDUP_REMOVED lines=34> */
[----:B---3--:R-:W-:-:S05]  /*2440*/  LEA R12, R0, R14, 0x7 ;  /* 0x0000000e000c7211 */ /* 0x008fca00078e38ff */
[----:B------:R-:W-:Y:S02]  /*2450*/  IMAD R11, R3, 0x2, R12 ;  /* 0x00000002030b7824 */ /* 0x000fe400078e020c */
[----:B----4-:R-:W-:Y:S02]  /*2460*/  IMAD R14, R0, 0x80, R13 ;  /* 0x00000080000e7824 */ /* 0x010fe400078e020d */
[C---:B------:R-:W-:Y:S02]  /*2470*/  IMAD R17, R11.reuse, 0x4, R16 ;  /* 0x000000040b117824 */ /* 0x040fe400078e0210 */
[----:B------:R-:W-:Y:S01]  /*2480*/  IMAD R190, R11, 0x4, R18 ;  /* 0x000000040bbe7824 */ /* 0x000fe200078e0212 */
[----:B------:R-:W-:Y:S02]  /*2490*/  LEA R13, R3, R14, 0x1 ;  /* 0x0000000e030d7211 */ /* 0x000fe400078e08ff */
[C---:B------:R-:W-:Y:S02]  /*24a0*/  LEA R14, R19.reuse, R16, 0x2 ;  /* 0x00000010130e7211 */ /* 0x040fe400078e10ff */
[----:B------:R-:W-:Y:S01]  /*24b0*/  LEA R11, R19, R18, 0x2 ;  /* 0x00000012130b7211 */ /* 0x000fe200078e10ff */
[----:B------:R-:W-:-:S02]  /*24c0*/  IMAD R15, R13, 0x4, R16 ;  /* 0x000000040d0f7824 */ /* 0x000fc400078e0210 */
        /* <DEDUP_REMOVED lines=10> */
.L_x_3521:
[----:B------:R1:W1:Y:S01]  /*2570*/  SYNCS.PHASECHK.TRANS64.TRYWAIT P1, [R6+URZ+0x26830], R21 ;  /* 0x02683015060075a7 */ /* 0x000262000802017f */
[----:B------:R-:W-:Y:S05]  /*2580*/  @!P0 BRA `(.L_x_3522) ;  /* 0x0000000000048947 */ /* 0x000fea0003800000 */
[----:B------:R-:W-:Y:S01]  /*2590*/  BPT.TRAP 0x1 ;  /* 0x000000040000795c */ /* 0x000fe20000300000 */
.L_x_3522:
[----:B------:R-:W-:-:S05]  /*25a0*/  VIADD R13, R16, 0x14000 ;  /* 0x00014000100d7836 */ /* 0x000fca0000000000 */
[----:B------:R-:W-:-:S04]  /*25b0*/  SHF.R.U32.HI R13, RZ, 0x4, R13 ;  /* 0x00000004ff0d7819 */ /* 0x000fc8000001160d */
[----:B------:R-:W-:-:S04]  /*25c0*/  LOP3.LUT R13, R13, 0x3fff, RZ, 0xc0, !PT ;  /* 0x00003fff0d0d7812 */ /* 0x000fc800078ec0ff */
[----:B------:R-:W-:Y:S01]  /*25d0*/  LOP3.LUT R19, R13, 0x10000, RZ, 0xfc, !PT ;  /* 0x000100000d137812 */ /* 0x000fe200078efcff */
[----:B-1----:R-:W-:Y:S06]  /*25e0*/  @P1 BRA `(.L_x_3523) ;  /* 0x0000000000081947 */ /* 0x002fec0003800000 */
[----:B------:R-:W1:Y:S02]  /*25f0*/  SYNCS.PHASECHK.TRANS64.TRYWAIT P1, [R6+URZ+0x26830], R21 ;  /* 0x02683015060075a7 */ /* 0x000e64000802017f */
[----:B-1----:R-:W-:Y:S05]  /*2600*/  @!P1 BRA `(.L_x_3524) ;  /* 0x000000cc00d09947 */ /* 0x002fea0003800000 */
.L_x_3523:
        /* <DEDUP_REMOVED lines=17> */
[----:B------:R-:W-:-:S02]  /*2720*/  IMAD.MOV.U32 R92, RZ, RZ, -0x2 ;  /* 0xfffffffeff5c7424 */ /* 0x000fc400078e00ff */
        /* <DEDUP_REMOVED lines=23> */
[----:B--2---:R-:W-:Y:S01]  /*28a0*/  FMUL.FTZ R21, R76, UR10 ;  /* 0x0000000a4c157c20 */ /* 0x004fe20008410000 */
        /* <DEDUP_REMOVED lines=30> */
[----:B------:R-:W-:Y:S01]  /*2a90*/  VIADD R118, R9, 0xc ;  /* 0x0000000c09767836 */ /* 0x000fe20000000000 */
[----:B------:R-:W-:Y:S01]  /*2aa0*/  SHFL.IDX PT, R227, R17, R199, 0x1f ;  /* 0x00001fc711e37589 */ /* 0x000fe200000e0000 */
[----:B------:R-:W-:Y:S01]  /*2ab0*/  IMAD R236, R0, 0x300, R13 ;  /* 0x0000030000ec7824 */ /* 0x000fe200078e020d */
[----:B------:R-:W3:Y:S01]  /*2ac0*/  MUFU.TANH R82, R82 ;  /* 0x0000005200527308 */ /* 0x000ee20000002400 */
[----:B------:R-:W-:Y:S01]  /*2ad0*/  FMUL.FTZ R115, R115, UR10 ;  /* 0x0000000a73737c20 */ /* 0x000fe20008410000 */
[----:B------:R-:W3:Y:S06]  /*2ae0*/  SHFL.IDX PT, R225, R17, R118, 0x1f ;  /* 0x00001f7611e17589 */ /* 0x000eec00000e0000 */
[----:B------:R-:W3:Y:S08]  /*2af0*/  MUFU.TANH R85, R85 ;  /* 0x0000005500557308 */ /* 0x000ef00000002400 */
        /* <DEDUP_REMOVED lines=10> */
[----:B------:R-:W-:Y:S01]  /*2ba0*/  UIADD3 UR4, UR9, 0x4, URZ ;  /* 0x0000000409047890 */ /* 0x000fe2000fffe03f */
[----:B------:R-:W-:Y:S01]  /*2bb0*/  UMOV UR7, 0x40000040 ;  /* 0x4000004000077882 */ /* 0x000fe20000000000 */
[----:B------:R-:W-:Y:S02]  /*2bc0*/  UMOV UR5, 0x40000040 ;  /* 0x4000004000057882 */ /* 0x000fe40000000000 */
        /* <DEDUP_REMOVED lines=11> */
[----:B------:R-:W3:Y:S01]  /*2c80*/  MUFU.TANH R87, R87 ;  /* 0x0000005700577308 */ /* 0x000ee20000002400 */
[----:B------:R-:W-:-:S02]  /*2c90*/  WARPGROUP.DEPBAR.LE gsb0, 0x0 ;  /* 0x00008000000079c5 */ /* 0x000fc40000010000 */
[----:B------:R-:W-:-:S05]  /*2ca0*/  WARPGROUP.ARRIVE ;  /* 0x00000000000079c5 */ /* 0x000fca0000000000 */
[----:B------:R-:W-:Y:S01]  /*2cb0*/  MUFU.TANH R88, R88 ;  /* 0x0000005800587308 */ /* 0x000fe20000002400 */
[----:B------:R-:W-:Y:S01]  /*2cc0*/  HGMMA.64x96x16.F32.BF16 R24, gdesc[UR4], R24, gsb0 ;  /* 0x01600000041879f0 */ /* 0x000fe20008001818 */
[----:B------:R-:W-:Y:S02]  /*2cd0*/  UIMAD UR4, UR45, -0x60, UR43 ;  /* 0xffffffa02d0478a4 */ /* 0x000fe4000f8e022b */
[----:B------:R-:W-:-:S04]  /*2ce0*/  UIADD3 UR6, UR8, 0x6, URZ ;  /* 0x0000000608067890 */ /* 0x000fc8000fffe03f */
[----:B------:R-:W3:Y:S01]  /*2cf0*/  MUFU.TANH R89, R89 ;  /* 0x0000005900597308 */ /* 0x000ee20000002400 */
[----:B------:R-:W-:Y:S01]  /*2d00*/  UMOV UR7, 0x40000040 ;  /* 0x4000004000077882 */ /* 0x000fe20000000000 */
[----:B------:R-:W-:Y:S01]  /*2d10*/  UMOV UR5, 0x40000040 ;  /* 0x4000004000057882 */ /* 0x000fe20000000000 */
[----:B------:R-:W-:Y:S01]  /*2d20*/  IMAD R93, R3, R92, UR4 ;  /* 0x00000004035d7e24 */ /* 0x000fe2000f8e025c */
[----:B------:R-:W-:-:S03]  /*2d30*/  UIADD3 UR4, UR9, 0x6, URZ ;  /* 0x0000000609047890 */ /* 0x000fc6000fffe03f */
[----:B------:R-:W-:Y:S01]  /*2d40*/  IMAD.IADD R93, R93, 0x1, -R8 ;  /* 0x000000015d5d7824 */ /* 0x000fe200078e0a08 */
[----:B------:R-:W3:Y:S04]  /*2d50*/  MUFU.TANH R91, R91 ;  /* 0x0000005b005b7308 */ /* 0x000ee80000002400 */
[C---:B------:R-:W-:Y:S02]  /*2d60*/  SEL R103, R93.reuse, 0x60, P2 ;  /* 0x000000605d677807 */ /* 0x040fe40001000000 */
[----:B------:R-:W-:Y:S02]  /*2d70*/  IADD3 R97, R93, 0x8, RZ ;  /* 0x000000085d617810 */ /* 0x000fe40007ffe0ff */
[C---:B------:R-:W-:Y:S01]  /*2d80*/  ISETP.GT.AND P6, PT, R103.reuse, RZ, PT ;  /* 0x000000ff6700720c */ /* 0x040fe20003fc4270 */
[----:B------:R-:W3:Y:S01]  /*2d90*/  MUFU.TANH R90, R90 ;  /* 0x0000005a005a7308 */ /* 0x000ee20000002400 */
[----:B------:R-:W-:-:S02]  /*2da0*/  ISETP.GT.AND P5, PT, R103, 0x1, PT ;  /* 0x000000016700780c */ /* 0x000fc40003fa4270 */
[C---:B------:R-:W-:Y:S02]  /*2db0*/  ISETP.GT.AND P4, PT, R103.reuse, 0x10, PT ;  /* 0x000000106700780c */ /* 0x040fe40003f84270 */
[----:B-1----:R-:W-:Y:S02]  /*2dc0*/  FSEL R113, R192, -INF , !P6 ;  /* 0xff800000c0717808 */ /* 0x002fe40007000000 */
[----:B--2---:R-:W-:Y:S01]  /*2dd0*/  FSEL R197, R18, -INF , !P5 ;  /* 0xff80000012c57808 */ /* 0x004fe20006800000 */
[----:B------:R-:W1:Y:S01]  /*2de0*/  MUFU.TANH R184, R184 ;  /* 0x000000b800b87308 */ /* 0x000e620000002400 */
[C---:B------:R-:W-:Y:S02]  /*2df0*/  ISETP.GT.AND P6, PT, R103.reuse, 0x11, PT ;  /* 0x000000116700780c */ /* 0x040fe40003fc4270 */
[----:B------:R-:W-:Y:S02]  /*2e00*/  ISETP.GT.AND P5, PT, R103, 0x18, PT ;  /* 0x000000186700780c */ /* 0x000fe40003fa4270 */
[----:B-----5:R-:W-:-:S02]  /*2e10*/  FSEL R94, R73, -INF , !P4 ;  /* 0xff800000495e7808 */ /* 0x020fc40006000000 */
[----:B------:R-:W-:Y:S01]  /*2e20*/  ISETP.GT.AND P4, PT, R103, 0x21, PT ;  /* 0x000000216700780c */ /* 0x000fe20003f84270 */
[----:B------:R-:W2:Y:S01]  /*2e30*/  MUFU.TANH R187, R187 ;  /* 0x000000bb00bb7308 */ /* 0x000ea20000002400 */
[----:B----4-:R-:W-:Y:S02]  /*2e40*/  FSEL R93, R74, -INF , !P6 ;  /* 0xff8000004a5d7808 */ /* 0x010fe40007000000 */
[----:B---3--:R-:W-:Y:S02]  /*2e50*/  FSEL R95, R77, -INF , !P5 ;  /* 0xff8000004d5f7808 */ /* 0x008fe40006800000 */
[C---:B------:R-:W-:Y:S02]  /*2e60*/  ISETP.GT.AND P6, PT, R103.reuse, 0x28, PT ;  /* 0x000000286700780c */ /* 0x040fe40003fc4270 */
[----:B------:R-:W-:Y:S01]  /*2e70*/  ISETP.GT.AND P5, PT, R103, 0x29, PT ;  /* 0x000000296700780c */ /* 0x000fe20003fa4270 */
[----:B------:R-:W3:Y:S01]  /*2e80*/  MUFU.TANH R188, R188 ;  /* 0x000000bc00bc7308 */ /* 0x000ee20000002400 */
[----:B------:R-:W-:-:S02]  /*2e90*/  FSEL R98, R82, -INF , !P4 ;  /* 0xff80000052627808 */ /* 0x000fc40006000000 */
[----:B------:R-:W-:Y:S02]  /*2ea0*/  SEL R193, R97, 0x60, P1 ;  /* 0x0000006061c17807 */ /* 0x000fe40000800000 */
[----:B------:R-:W-:Y:S02]  /*2eb0*/  ISETP.GT.AND P4, PT, R103, 0x38, PT ;  /* 0x000000386700780c */ /* 0x000fe40003f84270 */
[----:B------:R-:W-:Y:S01]  /*2ec0*/  FSEL R96, R85, -INF , !P6 ;  /* 0xff80000055607808 */ /* 0x000fe20007000000 */
[----:B------:R-:W4:Y:S01]  /*2ed0*/  MUFU.TANH R189, R189 ;  /* 0x000000bd00bd7308 */ /* 0x000f220000002400 */
[----:B------:R-:W-:Y:S02]  /*2ee0*/  FSEL R97, R86, -INF , !P5 ;  /* 0xff80000056617808 */ /* 0x000fe40006800000 */
[----:B------:R-:W-:Y:S02]  /*2ef0*/  ISETP.GT.AND P6, PT, R103, 0x39, PT ;  /* 0x000000396700780c */ /* 0x000fe40003fc4270 */
[----:B------:R-:W-:-:S02]  /*2f00*/  ISETP.GT.AND P5, PT, R193, RZ, PT ;  /* 0x000000ffc100720c */ /* 0x000fc40003fa4270 */
[----:B------:R-:W-:Y:S01]  /*2f10*/  FSEL R100, R185, -INF , !P4 ;  /* 0xff800000b9647808 */ /* 0x000fe20006000000 */
[----:B------:R-:W5:Y:S01]  /*2f20*/  MUFU.TANH R105, R105 ;  /* 0x0000006900697308 */ /* 0x000f620000002400 */
[----:B------:R-:W-:Y:S02]  /*2f30*/  ISETP.GT.AND P4, PT, R193, 0x1, PT ;  /* 0x00000001c100780c */ /* 0x000fe40003f84270 */
[----:B------:R-:W-:Y:S02]  /*2f40*/  FSEL R223, R186, -INF , !P6 ;  /* 0xff800000badf7808 */ /* 0x000fe40007000000 */
[C---:B------:R-:W-:Y:S01]  /*2f50*/  FSEL R226, R19.reuse, -INF , !P5 ;  /* 0xff80000013e27808 */ /* 0x040fe20006800000 */
[----:B------:R-:W-:Y:S01]  /*2f60*/  FFMA.FTZ R19, -R19, R19, 1 ;  /* 0x3f80000013137423 */ /* 0x000fe20000010113 */
[C---:B------:R-:W-:Y:S01]  /*2f70*/  ISETP.GT.AND P6, PT, R193.reuse, 0x8, PT ;  /* 0x00000008c100780c */ /* 0x040fe20003fc4270 */
[----:B------:R-:W5:Y:S01]  /*2f80*/  MUFU.TANH R108, R108 ;  /* 0x0000006c006c7308 */ /* 0x000f620000002400 */
[----:B------:R-:W-:-:S02]  /*2f90*/  ISETP.GT.AND P5, PT, R193, 0x9, PT ;  /* 0x00000009c100780c */ /* 0x000fc40003fa4270 */
[----:B------:R-:W-:Y:S02]  /*2fa0*/  FSEL R224, R20, -INF , !P4 ;  /* 0xff80000014e07808 */ /* 0x000fe40006000000 */
[----:B------:R-:W-:Y:S02]  /*2fb0*/  ISETP.GT.AND P4, PT, R193, 0x10, PT ;  /* 0x00000010c100780c */ /* 0x000fe40003f84270 */
[----:B------:R-:W-:Y:S01]  /*2fc0*/  FSEL R219, R23, -INF , !P6 ;  /* 0xff80000017db7808 */ /* 0x000fe20007000000 */
[----:B------:R-:W5:Y:S01]  /*2fd0*/  MUFU.TANH R109, R109 ;  /* 0x0000006d006d7308 */ /* 0x000f620000002400 */
[----:B------:R-:W-:Y:S02]  /*2fe0*/  FSEL R221, R72, -INF , !P5 ;  /* 0xff80000048dd7808 */ /* 0x000fe40006800000 */
[----:B------:R-:W-:Y:S02]  /*2ff0*/  ISETP.GT.AND P3, PT, R103, 0x8, PT ;  /* 0x000000086700780c */ /* 0x000fe40003f64270 */
[----:B------:R-:W-:-:S02]  /*3000*/  ISETP.GT.AND P6, PT, R193, 0x11, PT ;  /* 0x00000011c100780c */ /* 0x000fc40003fc4270 */
[----:B------:R-:W-:Y:S01]  /*3010*/  ISETP.GT.AND P5, PT, R193, 0x18, PT ;  /* 0x00000018c100780c */ /* 0x000fe20003fa4270 */
[----:B------:R-:W-:Y:S01]  /*3020*/  MUFU.TANH R106, R106 ;  /* 0x0000006a006a7308 */ /* 0x000fe20000002400 */
[----:B------:R-:W-:Y:S02]  /*3030*/  FSEL R209, R75, -INF , !P4 ;  /* 0xff8000004bd17808 */ /* 0x000fe40006000000 */
[----:B------:R-:W-:Y:S02]  /*3040*/  ISETP.GT.AND P2, PT, R103, 0x9, PT ;  /* 0x000000096700780c */ /* 0x000fe40003f44270 */
[----:B------:R-:W-:Y:S02]  /*3050*/  ISETP.GT.AND P4, PT, R193, 0x19, PT ;  /* 0x00000019c100780c */ /* 0x000fe40003f84270 */
[----:B------:R-:W-:Y:S01]  /*3060*/  FSEL R198, R21, -INF , !P3 ;  /* 0xff80000015c67808 */ /* 0x000fe20005800000 */
[----:B------:R-:W-:Y:S01]  /*3070*/  MUFU.TANH R107, R107 ;  /* 0x0000006b006b7308 */ /* 0x000fe20000002400 */
[----:B------:R-:W-:-:S02]  /*3080*/  FSEL R208, R76, -INF , !P6 ;  /* 0xff8000004cd07808 */ /* 0x000fc40007000000 */
[----:B------:R-:W-:Y:S02]  /*3090*/  FSEL R205, R79, -INF , !P5 ;  /* 0xff8000004fcd7808 */ /* 0x000fe40006800000 */
[----:B------:R-:W-:Y:S02]  /*30a0*/  ISETP.GT.AND P3, PT, R103, 0x19, PT ;  /* 0x000000196700780c */ /* 0x000fe40003f64270 */
[C---:B------:R-:W-:Y:S01]  /*30b0*/  ISETP.GT.AND P6, PT, R193.reuse, 0x20, PT ;  /* 0x00000020c100780c */ /* 0x040fe20003fc4270 */
[----:B------:R-:W5:Y:S01]  /*30c0*/  MUFU.TANH R112, R112 ;  /* 0x0000007000707308 */ /* 0x000f620000002400 */
[----:B------:R-:W-:Y:S02]  /*30d0*/  WARPGROUP.DEPBAR.LE gsb0, 0x0 ;  /* 0x00008000000079c5 */ /* 0x000fe40000010000 */
[----:B------:R-:W1:Y:S01]  /*30e0*/  LDS R190, [R190+0x380] ;  /* 0x00038000bebe7984 */ /* 0x000e620000000800 */
[----:B------:R-:W-:Y:S01]  /*30f0*/  WARPGROUP.ARRIVE ;  /* 0x00000000000079c5 */ /* 0x000fe20000000000 */
[----:B------:R-:W-:-:S02]  /*3100*/  ISETP.GT.AND P5, PT, R193, 0x21, PT ;  /* 0x00000021c100780c */ /* 0x000fc40003fa4270 */
[----:B------:R-:W-:Y:S01]  /*3110*/  FSEL R200, R22, -INF , !P2 ;  /* 0xff80000016c87808 */ /* 0x000fe20005000000 */
[----:B------:R-:W5:Y:S01]  /*3120*/  MUFU.TANH R110, R110 ;  /* 0x0000006e006e7308 */ /* 0x000f620000002400 */
[----:B------:R-:W-:Y:S01]  /*3130*/  FSEL R207, R80, -INF , !P4 ;  /* 0xff80000050cf7808 */ /* 0x000fe20006000000 */
[----:B------:R-:W-:Y:S01]  /*3140*/  HGMMA.64x96x16.F32.BF16 R24, gdesc[UR4], R24, gsb0 ;  /* 0x01600000041879f0 */ /* 0x000fe20008001818 */
[----:B------:R-:W-:Y:S01]  /*3150*/  ISETP.GT.AND P2, PT, R103, 0x20, PT ;  /* 0x000000206700780c */ /* 0x000fe20003f44270 */
[----:B------:R-:W-:Y:S01]  /*3160*/  ULDC UR4, c[0x0][0x744] ;  /* 0x0001d10000047ab9 */ /* 0x000fe20000000800 */
[----:B------:R-:W-:Y:S01]  /*3170*/  ISETP.GT.AND P4, PT, R193, 0x28, PT ;  /* 0x00000028c100780c */ /* 0x000fe20003f84270 */
[--C-:B------:R-:W-:Y:S01]  /*3180*/  FFMA.FTZ R113, R113, UR4, -R104.reuse ;  /* 0x0000000471717c23 */ /* 0x100fe20008010868 */
[----:B------:R-:W-:Y:S01]  /*3190*/  FSEL R92, R78, -INF , !P3 ;  /* 0xff8000004e5c7808 */ /* 0x000fe20005800000 */
[----:B------:R-:W5:Y:S01]  /*31a0*/  MUFU.TANH R111, R111 ;  /* 0x0000006f006f7308 */ /* 0x000f620000002400 */
[----:B------:R-:W-:Y:S01]  /*31b0*/  FSEL R222, R83, -INF , !P6 ;  /* 0xff80000053de7808 */ /* 0x000fe20007000000 */
[----:B------:R-:W-:Y:S01]  /*31c0*/  FFMA.FTZ R104, R226, UR4, -R104 ;  /* 0x00000004e2687c23 */ /* 0x000fe20008010868 */
[----:B------:R-:W-:Y:S01]  /*31d0*/  FSEL R203, R84, -INF , !P5 ;  /* 0xff80000054cb7808 */ /* 0x000fe20006800000 */
[----:B------:R-:W-:Y:S01]  /*31e0*/  FFMA.FTZ R221, R221, UR4, -R225 ;  /* 0x00000004dddd7c23 */ /* 0x000fe200080108e1 */
[----:B------:R-:W-:Y:S01]  /*31f0*/  ISETP.GT.AND P3, PT, R103, 0x30, PT ;  /* 0x000000306700780c */ /* 0x000fe20003f64270 */
[--C-:B------:R-:W-:Y:S01]  /*3200*/  FFMA.FTZ R94, R94, UR4, -R227.reuse ;  /* 0x000000045e5e7c23 */ /* 0x100fe200080108e3 */
[C---:B------:R-:W-:Y:S01]  /*3210*/  ISETP.GT.AND P6, PT, R193.reuse, 0x29, PT ;  /* 0x00000029c100780c */ /* 0x040fe20003fc4270 */
[----:B------:R-:W5:Y:S01]  /*3220*/  MUFU.TANH R114, R114 ;  /* 0x0000007200727308 */ /* 0x000f620000002400 */
[----:B------:R-:W-:Y:S01]  /*3230*/  ISETP.GT.AND P5, PT, R193, 0x30, PT ;  /* 0x00000030c100780c */ /* 0x000fe20003fa4270 */
[----:B------:R-:W-:Y:S01]  /*3240*/  FFMA.FTZ R209, R209, UR4, -R227 ;  /* 0x00000004d1d17c23 */ /* 0x000fe200080108e3 */
[----:B------:R-:W-:Y:S01]  /*3250*/  FSEL R206, R81, -INF , !P2 ;  /* 0xff80000051ce7808 */ /* 0x000fe20005000000 */
[----:B------:R-:W2:Y:S01]  /*3260*/  SHFL.IDX PT, R227, R15, R118, 0x1f ;  /* 0x00001f760fe37589 */ /* 0x000ea200000e0000 */
[----:B------:R-:W-:-:S02]  /*3270*/  FSEL R204, R87, -INF , !P4 ;  /* 0xff80000057cc7808 */ /* 0x000fc40006000000 */
[----:B------:R-:W-:Y:S01]  /*3280*/  ISETP.GT.AND P2, PT, R103, 0x31, PT ;  /* 0x000000316700780c */ /* 0x000fe20003f44270 */
[----:B------:R-:W5:Y:S01]  /*3290*/  MUFU.EX2 R113, R113 ;  /* 0x0000007100717308 */ /* 0x000f620000000800 */
[----:B------:R-:W-:Y:S02]  /*32a0*/  ISETP.GT.AND P4, PT, R193, 0x31, PT ;  /* 0x00000031c100780c */ /* 0x000fe40003f84270 */
[----:B------:R-:W-:Y:S02]  /*32b0*/  FSEL R230, R89, -INF , !P3 ;  /* 0xff80000059e67808 */ /* 0x000fe40005800000 */
[----:B------:R-:W-:Y:S02]  /*32c0*/  FSEL R202, R88, -INF , !P6 ;  /* 0xff80000058ca7808 */ /* 0x000fe40007000000 */
[----:B------:R-:W-:Y:S01]  /*32d0*/  FSEL R218, R91, -INF , !P5 ;  /* 0xff8000005bda7808 */ /* 0x000fe20006800000 */
[----:B------:R-:W-:Y:S01]  /*32e0*/  MUFU.TANH R191, R191 ;  /* 0x000000bf00bf7308 */ /* 0x000fe20000002400 */
[C---:B------:R-:W-:Y:S01]  /*32f0*/  ISETP.GT.AND P1, PT, R103.reuse, 0x40, PT ;  /* 0x000000406700780c */ /* 0x040fe20003f24270 */
[----:B-1----:R-:W1:Y:S01]  /*3300*/  SHFL.IDX PT, R195, R190, R9, 0x1f ;  /* 0x00001f09bec37589 */ /* 0x002e6200000e0000 */
[----:B------:R-:W-:-:S02]  /*3310*/  ISETP.GT.AND P3, PT, R103, 0x41, PT ;  /* 0x000000416700780c */ /* 0x000fc40003f64270 */
[C---:B------:R-:W-:Y:S01]  /*3320*/  ISETP.GT.AND P6, PT, R193.reuse, 0x38, PT ;  /* 0x00000038c100780c */ /* 0x040fe20003fc4270 */
[----:B------:R-:W1:Y:S01]  /*3330*/  SHFL.IDX PT, R232, R190, R118, 0x1f ;  /* 0x00001f76bee87589 */ /* 0x000e6200000e0000 */
[----:B------:R-:W-:Y:S01]  /*3340*/  ISETP.GT.AND P5, PT, R193, 0x39, PT ;  /* 0x00000039c100780c */ /* 0x000fe20003fa4270 */
[----:B------:R-:W-:Y:S01]  /*3350*/  MUFU.TANH R115, R115 ;  /* 0x0000007300737308 */ /* 0x000fe20000002400 */
[----:B------:R-:W-:Y:S01]  /*3360*/  FSEL R99, R90, -INF , !P2 ;  /* 0xff8000005a637808 */ /* 0x000fe20005000000 */
[----:B------:R-:W-:Y:S01]  /*3370*/  SHFL.IDX PT, R233, R190, R199, 0x1f ;  /* 0x00001fc7bee97589 */ /* 0x000fe200000e0000 */
[----:B------:R-:W-:Y:S01]  /*3380*/  FSEL R217, R184, -INF , !P4 ;  /* 0xff800000b8d97808 */ /* 0x000fe20006000000 */
[--C-:B--2---:R-:W-:Y:S01]  /*3390*/  FFMA.FTZ R97, R97, UR4, -R227.reuse ;  /* 0x0000000461617c23 */ /* 0x104fe200080108e3 */
[C---:B------:R-:W-:Y:S01]  /*33a0*/  ISETP.GT.AND P2, PT, R103.reuse, 0x48, PT ;  /* 0x000000486700780c */ /* 0x040fe20003f44270 */
[----:B------:R-:W-:Y:S01]  /*33b0*/  FFMA.FTZ R202, R202, UR4, -R227 ;  /* 0x00000004caca7c23 */ /* 0x000fe200080108e3 */
[----:B------:R-:W-:Y:S01]  /*33c0*/  ISETP.GT.AND P4, PT, R103, 0x49, PT ;  /* 0x000000496700780c */ /* 0x000fe20003f84270 */
[----:B------:R-:W-:Y:S01]  /*33d0*/  MUFU.TANH R196, R196 ;  /* 0x000000c400c47308 */ /* 0x000fe20000002400 */
[----:B------:R-:W-:-:S02]  /*33e0*/  FSEL R213, R187, -INF , !P6 ;  /* 0xff800000bbd57808 */ /* 0x000fc40007000000 */
[----:B---3--:R-:W-:Y:S02]  /*33f0*/  FSEL R211, R188, -INF , !P5 ;  /* 0xff800000bcd37808 */ /* 0x008fe40006800000 */
[----:B----4-:R-:W-:Y:S02]  /*3400*/  FSEL R101, R189, -INF , !P1 ;  /* 0xff800000bd657808 */ /* 0x010fe40004800000 */
[----:B-----5:R-:W-:Y:S01]  /*3410*/  FSEL R102, R105, -INF , !P3 ;  /* 0xff80000069667808 */ /* 0x020fe20005800000 */
[----:B------:R-:W-:Y:S01]  /*3420*/  MUFU.TANH R201, R201 ;  /* 0x000000c900c97308 */ /* 0x000fe20000002400 */
[C---:B------:R-:W-:Y:S02]  /*3430*/  ISETP.GT.AND P6, PT, R103.reuse, 0x50, PT ;  /* 0x000000506700780c */ /* 0x040fe40003fc4270 */
[C---:B------:R-:W-:Y:S02]  /*3440*/  ISETP.GT.AND P5, PT, R103.reuse, 0x51, PT ;  /* 0x000000516700780c */ /* 0x040fe40003fa4270 */
[----:B------:R-:W-:-:S02]  /*3450*/  ISETP.GT.AND P1, PT, R103, 0x58, PT ;  /* 0x000000586700780c */ /* 0x000fc40003f24270 */
[----:B------:R-:W-:Y:S01]  /*3460*/  ISETP.GT.AND P3, PT, R103, 0x59, PT ;  /* 0x000000596700780c */ /* 0x000fe20003f64270 */
[----:B------:R-:W2:Y:S01]  /*3470*/  MUFU.EX2 R104, R104 ;  /* 0x0000006800687308 */ /* 0x000ea20000000800 */
[----:B------:R-:W-:Y:S02]  /*3480*/  FSEL R103, R108, -INF , !P2 ;  /* 0xff8000006c677808 */ /* 0x000fe40005000000 */
[----:B------:R-:W-:Y:S02]  /*3490*/  FSEL R235, R109, -INF , !P4 ;  /* 0xff8000006deb7808 */ /* 0x000fe40006000000 */
[C---:B------:R-:W-:Y:S02]  /*34a0*/  ISETP.GT.AND P2, PT, R193.reuse, 0x40, PT ;  /* 0x00000040c100780c */ /* 0x040fe40003f44270 */
[----:B------:R-:W-:Y:S01]  /*34b0*/  ISETP.GT.AND P4, PT, R193, 0x41, PT ;  /* 0x00000041c100780c */ /* 0x000fe20003f84270 */
[----:B------:R-:W-:Y:S01]  /*34c0*/  MUFU.EX2 R94, R94 ;  /* 0x0000005e005e7308 */ /* 0x000fe20000000800 */
[----:B------:R-:W-:-:S02]  /*34d0*/  FSEL R220, R112, -INF , !P6 ;  /* 0xff80000070dc7808 */ /* 0x000fc40007000000 */
[----:B------:R-:W-:Y:S02]  /*34e0*/  FSEL R214, R106, -INF , !P2 ;  /* 0xff8000006ad67808 */ /* 0x000fe40005000000 */
[----:B------:R-:W-:Y:S02]  /*34f0*/  FSEL R216, R107, -INF , !P4 ;  /* 0xff8000006bd87808 */ /* 0x000fe40006000000 */
[C---:B------:R-:W-:Y:S01]  /*3500*/  ISETP.GT.AND P6, PT, R193.reuse, 0x48, PT ;  /* 0x00000048c100780c */ /* 0x040fe20003fc4270 */
[----:B------:R-:W-:Y:S02]  /*3510*/  WARPGROUP.DEPBAR.LE gsb0, 0x0 ;  /* 0x00008000000079c5 */ /* 0x000fe40000010000 */
[C---:B------:R-:W-:Y:S01]  /*3520*/  ISETP.GT.AND P2, PT, R193.reuse, 0x49, PT ;  /* 0x00000049c100780c */ /* 0x040fe20003f44270 */
[--C-:B-1----:R-:W-:Y:S01]  /*3530*/  FADD.FTZ R194, R24, -R195.reuse ;  /* 0x800000c318c27221 */ /* 0x102fe20000010000 */
[----:B------:R-:W-:Y:S01]  /*3540*/  ISETP.GT.AND P4, PT, R193, 0x50, PT ;  /* 0x00000050c100780c */ /* 0x000fe20003f84270 */
[----:B------:R-:W-:Y:S01]  /*3550*/  FFMA.FTZ R24, -R192, R192, 1 ;  /* 0x3f800000c0187423 */ /* 0x000fe200000101c0 */
[----:B------:R-:W-:Y:S01]  /*3560*/  FSEL R215, R110, -INF , !P6 ;  /* 0xff8000006ed77808 */ /* 0x000fe20007000000 */
[----:B------:R-:W-:Y:S01]  /*3570*/  FMUL.FTZ R192, R116, UR10 ;  /* 0x0000000a74c07c20 */ /* 0x000fe20008410000 */
[----:B------:R-:W-:Y:S01]  /*3580*/  FSEL R210, R111, -INF , !P2 ;  /* 0xff8000006fd27808 */ /* 0x000fe20005000000 */
[----:B------:R-:W-:Y:S01]  /*3590*/  FADD.FTZ R195, R26, -R195 ;  /* 0x800000c31ac37221 */ /* 0x000fe20000010000 */
[----:B------:R-:W-:Y:S01]  /*35a0*/  FSEL R212, R114, -INF , !P4 ;  /* 0xff80000072d47808 */ /* 0x000fe20006000000 */
[----:B------:R-:W-:Y:S01]  /*35b0*/  FFMA.FTZ R26, R200, UR4, -R225 ;  /* 0x00000004c81a7c23 */ /* 0x000fe200080108e1 */
[----:B------:R-:W-:Y:S01]  /*35c0*/  ISETP.GT.AND P6, PT, R193, 0x51, PT ;  /* 0x00000051c100780c */ /* 0x000fe20003fc4270 */
[----:B------:R-:W-:Y:S01]  /*35d0*/  VIADD R200, R9, 0x1c ;  /* 0x0000001c09c87836 */ /* 0x000fe20000000000 */
[C---:B------:R-:W-:Y:S01]  /*35e0*/  ISETP.GT.AND P2, PT, R193.reuse, 0x58, PT ;  /* 0x00000058c100780c */ /* 0x040fe20003f44270 */
[----:B------:R-:W-:Y:S01]  /*35f0*/  SHFL.IDX PT, R225, R15, R9, 0x1f ;  /* 0x00001f090fe17589 */ /* 0x000fe200000e0000 */
[----:B------:R-:W-:Y:S01]  /*3600*/  ISETP.GT.AND P4, PT, R193, 0x59, PT ;  /* 0x00000059c100780c */ /* 0x000fe20003f84270 */
[----:B------:R-:W-:Y:S01]  /*3610*/  FMUL.FTZ R193, R113, R194 ;  /* 0x000000c271c17220 */ /* 0x000fe20000410000 */
[----:B------:R-:W-:Y:S01]  /*3620*/  FMUL.FTZ R194, R117, UR10 ;  /* 0x0000000a75c27c20 */ /* 0x000fe20008410000 */
[C---:B------:R-:W-:Y:S01]  /*3630*/  VIADD R117, R9.reuse, 0x8 ;  /* 0x0000000809757836 */ /* 0x040fe20000000000 */
[----:B------:R-:W1:Y:S01]  /*3640*/  SHFL.IDX PT, R229, R17, R200, 0x1f ;  /* 0x00001fc811e57589 */ /* 0x000e6200000e0000 */
[----:B------:R-:W-:Y:S01]  /*3650*/  FMUL.FTZ R116, R24, R193 ;  /* 0x000000c118747220 */ /* 0x000fe20000410000 */
[----:B------:R-:W-:Y:S01]  /*3660*/  VIADD R193, R9, 0x4 ;  /* 0x0000000409c17836 */ /* 0x000fe20000000000 */
[----:B------:R-:W3:Y:S01]  /*3670*/  MUFU.TANH R192, R192 ;  /* 0x000000c000c07308 */ /* 0x000ee20000002400 */
[----:B------:R-:W4:Y:S04]  /*3680*/  SHFL.IDX PT, R228, R17, R117, 0x1f ;  /* 0x00001f7511e47589 */ /* 0x000f2800000e0000 */
[----:B------:R-:W5:Y:S03]  /*3690*/  SHFL.IDX PT, R24, R17, R193, 0x1f ;  /* 0x00001fc111187589 */ /* 0x000f6600000e0000 */
[----:B------:R-:W3:Y:S01]  /*36a0*/  MUFU.TANH R194, R194 ;  /* 0x000000c200c27308 */ /* 0x000ee20000002400 */
[----:B------:R-:W3:Y:S04]  /*36b0*/  SHFL.IDX PT, R227, R14, R117, 0x1f ;  /* 0x00001f750ee37589 */ /* 0x000ee800000e0000 */
[----:B------:R-:W3:Y:S01]  /*36c0*/  SHFL.IDX PT, R234, R190, R193, 0x1f ;  /* 0x00001fc1beea7589 */ /* 0x000ee200000e0000 */
[----:B--2---:R-:W-:Y:S01]  /*36d0*/  FMUL.FTZ R195, R104, R195 ;  /* 0x000000c368c37220 */ /* 0x004fe20000410000 */
[----:B------:R-:W-:Y:S01]  /*36e0*/  FADD.FTZ R29, R29, -R232 ;  /* 0x800000e81d1d7221 */ /* 0x000fe20000010000 */
[----:B------:R-:W-:Y:S01]  /*36f0*/  MUFU.EX2 R26, R26 ;  /* 0x0000001a001a7308 */ /* 0x000fe20000000800 */
[----:B------:R-:W-:Y:S01]  /*3700*/  LDS R12, [R12+0x380] ;  /* 0x000380000c0c7984 */ /* 0x000fe20000000800 */
[--C-:B-1----:R-:W-:Y:S01]  /*3710*/  FFMA.FTZ R92, R92, UR4, -R229.reuse ;  /* 0x000000045c5c7c23 */ /* 0x102fe200080108e5 */
[----:B------:R-:W-:Y:S01]  /*3720*/  FFMA.FTZ R207, R207, UR4, -R229 ;  /* 0x00000004cfcf7c23 */ /* 0x000fe200080108e5 */
[--C-:B------:R-:W-:Y:S01]  /*3730*/  FFMA.FTZ R229, R206, UR4, -R225.reuse ;  /* 0x00000004cee57c23 */ /* 0x100fe200080108e1 */
[----:B------:R-:W-:Y:S01]  /*3740*/  FFMA.FTZ R206, R222, UR4, -R225 ;  /* 0x00000004dece7c23 */ /* 0x000fe200080108e1 */
[--C-:B----4-:R-:W-:Y:S01]  /*3750*/  FFMA.FTZ R198, R198, UR4, -R228.reuse ;  /* 0x00000004c6c67c23 */ /* 0x110fe200080108e4 */
[----:B------:R-:W-:Y:S01]  /*3760*/  FFMA.FTZ R219, R219, UR4, -R228 ;  /* 0x00000004dbdb7c23 */ /* 0x000fe200080108e4 */
[----:B------:R-:W-:Y:S01]  /*3770*/  MUFU.EX2 R209, R209 ;  /* 0x000000d100d17308 */ /* 0x000fe20000000800 */
[----:B------:R-:W1:Y:S01]  /*3780*/  SHFL.IDX PT, R228, R15, R117, 0x1f ;  /* 0x00001f750fe47589 */ /* 0x000e6200000e0000 */
[--C-:B-----5:R-:W-:Y:S01]  /*3790*/  FFMA.FTZ R119, R197, UR4, -R24.reuse ;  /* 0x00000004c5777c23 */ /* 0x120fe20008010818 */
[----:B------:R-:W-:Y:S01]  /*37a0*/  FFMA.FTZ R224, R224, UR4, -R24 ;  /* 0x00000004e0e07c23 */ /* 0x000fe20008010818 */
[----:B------:R-:W-:-:S02]  /*37b0*/  VIADD R197, R9, 0x14 ;  /* 0x0000001409c57836 */ /* 0x000fc40000000000 */
[--C-:B---3--:R-:W-:Y:S01]  /*37c0*/  FFMA.FTZ R103, R103, UR4, -R227.reuse ;  /* 0x0000000467677c23 */ /* 0x108fe200080108e3 */
[----:B------:R-:W-:Y:S01]  /*37d0*/  FFMA.FTZ R215, R215, UR4, -R227 ;  /* 0x00000004d7d77c23 */ /* 0x000fe200080108e3 */
[----:B------:R2:W-:Y:S01]  /*37e0*/  MUFU.EX2 R24, R198 ;  /* 0x000000c600187308 */ /* 0x0005e20000000800 */
[----:B------:R-:W3:Y:S04]  /*37f0*/  SHFL.IDX PT, R231, R17, R197, 0x1f ;  /* 0x00001fc511e77589 */ /* 0x000ee800000e0000 */
[----:B------:R-:W4:Y:S01]  /*3800*/  SHFL.IDX PT, R225, R15, R197, 0x1f ;  /* 0x00001fc50fe17589 */ /* 0x000f2200000e0000 */
[----:B------:R-:W-:Y:S01]  /*3810*/  FMUL.FTZ R195, R19, R195 ;  /* 0x000000c313c37220 */ /* 0x000fe20000410000 */
[----:B------:R-:W-:Y:S01]  /*3820*/  FADD.FTZ R232, R31, -R232 ;  /* 0x800000e81fe87221 */ /* 0x000fe20000010000 */
[----:B------:R-:W-:Y:S01]  /*3830*/  FADD.FTZ R27, R27, -R234 ;  /* 0x800000ea1b1b7221 */ /* 0x000fe20000010000 */
[----:B--2---:R-:W-:-:S02]  /*3840*/  VIADD R198, R9, 0x18 ;  /* 0x0000001809c67836 */ /* 0x004fc40000000000 */
[--C-:B------:R-:W-:Y:S01]  /*3850*/  FADD.FTZ R32, R32, -R233.reuse ;  /* 0x800000e920207221 */ /* 0x100fe20000010000 */
[----:B------:R-:W-:Y:S01]  /*3860*/  FADD.FTZ R34, R34, -R233 ;  /* 0x800000e922227221 */ /* 0x000fe20000010000 */
[----:B------:R-:W-:Y:S01]  /*3870*/  FFMA.FTZ R77, -R77, R77, 1 ;  /* 0x3f8000004d4d7423 */ /* 0x000fe2000001014d */
[----:B------:R-:W-:Y:S01]  /*3880*/  FFMA.FTZ R76, -R76, R76, 1 ;  /* 0x3f8000004c4c7423 */ /* 0x000fe2000001014c */
[----:B------:R-:W2:Y:S01]  /*3890*/  SHFL.IDX PT, R226, R17, R198, 0x1f ;  /* 0x00001fc611e27589 */ /* 0x000ea200000e0000 */
[----:B------:R-:W-:Y:S01]  /*38a0*/  MUFU.EX2 R92, R92 ;  /* 0x0000005c005c7308 */ /* 0x000fe20000000800 */
[--C-:B-1----:R-:W-:Y:S02]  /*38b0*/  FFMA.FTZ R204, R204, UR4, -R228.reuse ;  /* 0x00000004cccc7c23 */ /* 0x102fe400080108e4 */
[----:B------:R-:W1:Y:S04]  /*38c0*/  SHFL.IDX PT, R17, R15, R193, 0x1f ;  /* 0x00001fc10f117589 */ /* 0x000e6800000e0000 */
[----:B------:R-:W-:Y:S01]  /*38d0*/  SHFL.IDX PT, R227, R14, R198, 0x1f ;  /* 0x00001fc60ee37589 */ /* 0x000fe200000e0000 */
[----:B------:R-:W-:Y:S01]  /*38e0*/  MUFU.EX2 R207, R207 ;  /* 0x000000cf00cf7308 */ /* 0x000fe20000000800 */
[--C-:B---3--:R-:W-:Y:S01]  /*38f0*/  FFMA.FTZ R93, R93, UR4, -R231.reuse ;  /* 0x000000045d5d7c23 */ /* 0x108fe200080108e7 */
[----:B------:R-:W-:Y:S01]  /*3900*/  FFMA.FTZ R208, R208, UR4, -R231 ;  /* 0x00000004d0d07c23 */ /* 0x000fe200080108e7 */
[----:B------:R-:W-:Y:S01]  /*3910*/  FFMA.FTZ R231, R96, UR4, -R228 ;  /* 0x0000000460e77c23 */ /* 0x000fe200080108e4 */
[--C-:B----4-:R-:W-:Y:S01]  /*3920*/  FFMA.FTZ R99, R99, UR4, -R225.reuse ;  /* 0x0000000463637c23 */ /* 0x110fe200080108e1 */
[----:B------:R-:W-:Y:S01]  /*3930*/  FFMA.FTZ R217, R217, UR4, -R225 ;  /* 0x00000004d9d97c23 */ /* 0x000fe200080108e1 */
[----:B------:R-:W3:Y:S02]  /*3940*/  SHFL.IDX PT, R228, R14, R193, 0x1f ;  /* 0x00001fc10ee47589 */ /* 0x000ee400000e0000 */
[----:B------:R-:W4:Y:S02]  /*3950*/  MUFU.EX2 R19, R224 ;  /* 0x000000e000137308 */ /* 0x000f240000000800 */
[----:B------:R-:W5:Y:S01]  /*3960*/  SHFL.IDX PT, R225, R14, R199, 0x1f ;  /* 0x00001fc70ee17589 */ /* 0x000f6200000e0000 */
[--C-:B--2---:R-:W-:Y:S01]  /*3970*/  FFMA.FTZ R95, R95, UR4, -R226.reuse ;  /* 0x000000045f5f7c23 */ /* 0x104fe200080108e2 */
[----:B------:R-:W-:-:S04]  /*3980*/  FFMA.FTZ R205, R205, UR4, -R226 ;  /* 0x00000004cdcd7c23 */ /* 0x000fc800080108e2 */
[----:B------:R-:W2:Y:S01]  /*3990*/  MUFU.EX2 R31, R219 ;  /* 0x000000db001f7308 */ /* 0x000ea20000000800 */
[----:B------:R-:W4:Y:S01]  /*39a0*/  SHFL.IDX PT, R226, R15, R199, 0x1f ;  /* 0x00001fc70fe27589 */ /* 0x000f2200000e0000 */
[--C-:B-1----:R-:W-:Y:S01]  /*39b0*/  FFMA.FTZ R222, R98, UR4, -R17.reuse ;  /* 0x0000000462de7c23 */ /* 0x102fe20008010811 */
[----:B------:R-:W-:Y:S02]  /*39c0*/  FFMA.FTZ R203, R203, UR4, -R17 ;  /* 0x00000004cbcb7c23 */ /* 0x000fe40008010811 */
[----:B------:R-:W1:Y:S03]  /*39d0*/  SHFL.IDX PT, R98, R15, R198, 0x1f ;  /* 0x00001fc60f627589 */ /* 0x000e6600000e0000 */
[----:B------:R5:W-:Y:S01]  /*39e0*/  MUFU.EX2 R96, R222 ;  /* 0x000000de00607308 */ /* 0x000be20000000800 */
[----:B---3--:R-:W-:-:S07]  /*39f0*/  FFMA.FTZ R102, R102, UR4, -R228 ;  /* 0x0000000466667c23 */ /* 0x008fce00080108e4 */
[----:B------:R3:W-:Y:S01]  /*3a00*/  MUFU.EX2 R17, R229 ;  /* 0x000000e500117308 */ /* 0x0007e20000000800 */
[----:B-----5:R-:W5:Y:S01]  /*3a10*/  SHFL.IDX PT, R222, R14, R9, 0x1f ;  /* 0x00001f090ede7589 */ /* 0x020f6200000e0000 */
[----:B------:R-:W-:Y:S01]  /*3a20*/  FFMA.FTZ R216, R216, UR4, -R228 ;  /* 0x00000004d8d87c23 */ /* 0x000fe200080108e4 */
[--C-:B------:R-:W-:Y:S01]  /*3a30*/  FFMA.FTZ R220, R220, UR4, -R225.reuse ;  /* 0x00000004dcdc7c23 */ /* 0x100fe200080108e1 */
[----:B------:R-:W-:Y:S01]  /*3a40*/  FFMA.FTZ R212, R212, UR4, -R225 ;  /* 0x00000004d4d47c23 */ /* 0x000fe200080108e1 */
[----:B------:R-:W-:Y:S02]  /*3a50*/  FSEL R225, R191, -INF , !P5 ;  /* 0xff800000bfe17808 */ /* 0x000fe40006800000 */
[----:B------:R-:W-:Y:S01]  /*3a60*/  FSEL R228, R192, -INF , !P1 ;  /* 0xff800000c0e47808 */ /* 0x000fe20004800000 */
[----:B------:R-:W-:Y:S01]  /*3a70*/  MUFU.EX2 R95, R95 ;  /* 0x0000005f005f7308 */ /* 0x000fe20000000800 */
[--C-:B----4-:R-:W-:Y:S01]  /*3a80*/  FFMA.FTZ R230, R230, UR4, -R226.reuse ;  /* 0x00000004e6e67c23 */ /* 0x110fe200080108e2 */
[----:B------:R-:W-:Y:S01]  /*3a90*/  FFMA.FTZ R218, R218, UR4, -R226 ;  /* 0x00000004dada7c23 */ /* 0x000fe200080108e2 */
[----:B---3--:R3:W4:Y:S01]  /*3aa0*/  SHFL.IDX PT, R229, R15, R200, 0x1f ;  /* 0x00001fc80fe57589 */ /* 0x00872200000e0000 */
[--C-:B------:R-:W-:Y:S01]  /*3ab0*/  FFMA.FTZ R228, R228, UR4, -R227.reuse ;  /* 0x00000004e4e47c23 */ /* 0x100fe200080108e3 */
[--C-:B-1----:R-:W-:Y:S01]  /*3ac0*/  FFMA.FTZ R100, R100, UR4, -R98.reuse ;  /* 0x0000000464647c23 */ /* 0x102fe20008010862 */
[----:B------:R-:W-:Y:S01]  /*3ad0*/  FFMA.FTZ R213, R213, UR4, -R98 ;  /* 0x00000004d5d57c23 */ /* 0x000fe20008010862 */
[----:B------:R-:W1:Y:S01]  /*3ae0*/  SHFL.IDX PT, R226, R14, R118, 0x1f ;  /* 0x00001f760ee27589 */ /* 0x000e6200000e0000 */
[----:B------:R2:W-:Y:S08]  /*3af0*/  MUFU.EX2 R98, R230 ;  /* 0x000000e600627308 */ /* 0x0005f00000000800 */
[----:B---3--:R3:W-:Y:S01]  /*3b00*/  MUFU.EX2 R15, R231 ;  /* 0x000000e7000f7308 */ /* 0x0087e20000000800 */
[--C-:B-----5:R-:W-:Y:S01]  /*3b10*/  FFMA.FTZ R101, R101, UR4, -R222.reuse ;  /* 0x0000000465657c23 */ /* 0x120fe200080108de */
[----:B------:R-:W-:Y:S01]  /*3b20*/  FFMA.FTZ R214, R214, UR4, -R222 ;  /* 0x00000004d6d67c23 */ /* 0x000fe200080108de */
[----:B--2---:R-:W-:Y:S01]  /*3b30*/  FSEL R230, R196, -INF , !P2 ;  /* 0xff800000c4e67808 */ /* 0x004fe20005000000 */
[----:B------:R-:W2:Y:S04]  /*3b40*/  SHFL.IDX PT, R222, R14, R197, 0x1f ;  /* 0x00001fc50ede7589 */ /* 0x000ea800000e0000 */
[----:B------:R-:W-:Y:S01]  /*3b50*/  FFMA.FTZ R227, R230, UR4, -R227 ;  /* 0x00000004e6e37c23 */ /* 0x000fe200080108e3 */
[----:B---3--:R-:W-:Y:S01]  /*3b60*/  SHFL.IDX PT, R231, R190, R117, 0x1f ;  /* 0x00001f75bee77589 */ /* 0x008fe200000e0000 */
[----:B------:R-:W-:Y:S01]  /*3b70*/  FFMA.FTZ R219, -R18, R18, 1 ;  /* 0x3f80000012db7423 */ /* 0x000fe20000010112 */
[--C-:B----4-:R-:W-:Y:S01]  /*3b80*/  FFMA.FTZ R223, R223, UR4, -R229.reuse ;  /* 0x00000004dfdf7c23 */ /* 0x110fe200080108e5 */
[----:B------:R-:W-:Y:S01]  /*3b90*/  FFMA.FTZ R211, R211, UR4, -R229 ;  /* 0x00000004d3d37c23 */ /* 0x000fe200080108e5 */
[----:B------:R-:W-:Y:S01]  /*3ba0*/  FSEL R229, R115, -INF , !P6 ;  /* 0xff80000073e57808 */ /* 0x000fe20007000000 */
[----:B------:R-:W-:Y:S01]  /*3bb0*/  SHFL.IDX PT, R230, R190, R197, 0x1f ;  /* 0x00001fc5bee67589 */ /* 0x000fe200000e0000 */
[--C-:B-1----:R-:W-:Y:S01]  /*3bc0*/  FFMA.FTZ R235, R235, UR4, -R226.reuse ;  /* 0x00000004ebeb7c23 */ /* 0x102fe200080108e2 */
[----:B------:R-:W-:Y:S01]  /*3bd0*/  FFMA.FTZ R210, R210, UR4, -R226 ;  /* 0x00000004d2d27c23 */ /* 0x000fe200080108e2 */
[----:B------:R-:W-:Y:S01]  /*3be0*/  FMUL.FTZ R32, R94, R32 ;  /* 0x000000205e207220 */ /* 0x000fe20000410000 */
[----:B------:R1:W3:Y:S01]  /*3bf0*/  SHFL.IDX PT, R226, R14, R200, 0x1f ;  /* 0x00001fc80ee27589 */ /* 0x0002e200000e0000 */
[----:B------:R4:W-:Y:S08]  /*3c00*/  MUFU.EX2 R13, R235 ;  /* 0x000000eb000d7308 */ /* 0x0009f00000000800 */
[----:B------:R-:W-:Y:S01]  /*3c10*/  MUFU.EX2 R93, R93 ;  /* 0x0000005d005d7308 */ /* 0x000fe20000000800 */
[----:B----4-:R-:W4:Y:S07]  /*3c20*/  LDL R235, [R1+0x10] ;  /* 0x0000100001eb7983 */ /* 0x010f2e0000100800 */
[----:B-1----:R2:W-:Y:S08]  /*3c30*/  MUFU.EX2 R14, R223 ;  /* 0x000000df000e7308 */ /* 0x0025f00000000800 */
[----:B------:R-:W-:Y:S01]  /*3c40*/  MUFU.EX2 R208, R208 ;  /* 0x000000d000d07308 */ /* 0x000fe20000000800 */
[--C-:B--2---:R-:W-:Y:S01]  /*3c50*/  FFMA.FTZ R223, R225, UR4, -R222.reuse ;  /* 0x00000004e1df7c23 */ /* 0x104fe200080108de */
[----:B------:R-:W-:Y:S01]  /*3c60*/  FFMA.FTZ R222, R229, UR4, -R222 ;  /* 0x00000004e5de7c23 */ /* 0x000fe200080108de */
[----:B------:R-:W-:-:S02]  /*3c70*/  FSEL R225, R194, -INF , !P3 ;  /* 0xff800000c2e17808 */ /* 0x000fc40005800000 */
[----:B------:R-:W-:-:S03]  /*3c80*/  FSEL R229, R201, -INF , !P4 ;  /* 0xff800000c9e57808 */ /* 0x000fc60006000000 */
[--C-:B---3--:R-:W-:Y:S01]  /*3c90*/  FFMA.FTZ R225, R225, UR4, -R226.reuse ;  /* 0x00000004e1e17c23 */ /* 0x108fe200080108e2 */
[----:B------:R-:W-:Y:S01]  /*3ca0*/  FFMA.FTZ R78, -R78, R78, 1 ;  /* 0x3f8000004e4e7423 */ /* 0x000fe2000001014e */
[----:B------:R-:W-:Y:S01]  /*3cb0*/  FFMA.FTZ R226, R229, UR4, -R226 ;  /* 0x00000004e5e27c23 */ /* 0x000fe200080108e2 */
[----:B------:R-:W-:Y:S01]  /*3cc0*/  FFMA.FTZ R80, -R80, R80, 1 ;  /* 0x3f80000050507423 */ /* 0x000fe20000010150 */
[----:B------:R-:W-:Y:S01]  /*3cd0*/  SHFL.IDX PT, R229, R190, R198, 0x1f ;  /* 0x00001fc6bee57589 */ /* 0x000fe200000e0000 */
[----:B------:R-:W-:Y:S03]  /*3ce0*/  MUFU.EX2 R203, R203 ;  /* 0x000000cb00cb7308 */ /* 0x000fe60000000800 */
[----:B------:R-:W1:Y:S01]  /*3cf0*/  SHFL.IDX PT, R190, R190, R200, 0x1f ;  /* 0x00001fc8bebe7589 */ /* 0x000e6200000e0000 */
[----:B------:R-:W-:-:S04]  /*3d00*/  FADD.FTZ R28, R28, -R231 ;  /* 0x800000e71c1c7221 */ /* 0x000fc80000010000 */
[----:B------:R-:W2:Y:S01]  /*3d10*/  MUFU.EX2 R18, R221 ;  /* 0x000000dd00127308 */ /* 0x000ea20000000800 */
[----:B------:R-:W-:-:S07]  /*3d20*/  FADD.FTZ R30, R30, -R231 ;  /* 0x800000e71e1e7221 */ /* 0x000fce0000010000 */
        /* <DEDUP_REMOVED lines=12> */
[----:B------:R-:W-:Y:S01]  /*3df0*/  FFMA.FTZ R27, -R22, R22, 1 ;  /* 0x3f800000161b7423 */ /* 0x000fe20000010116 */
[----:B------:R-:W-:Y:S01]  /*3e00*/  FFMA.FTZ R22, -R23, R23, 1 ;  /* 0x3f80000017167423 */ /* 0x000fe20000010117 */
[----:B------:R-:W-:Y:S01]  /*3e10*/  FMUL.FTZ R23, R31, R30 ;  /* 0x0000001e1f177220 */ /* 0x000fe20000410000 */
[----:B------:R-:W-:-:S02]  /*3e20*/  FMUL.FTZ R28, R26, R29 ;  /* 0x0000001d1a1c7220 */ /* 0x000fc40000410000 */
[----:B------:R-:W-:Y:S01]  /*3e30*/  MUFU.EX2 R100, R100 ;  /* 0x0000006400647308 */ /* 0x000fe20000000800 */
[----:B------:R-:W-:Y:S01]  /*3e40*/  FMUL.FTZ R22, R22, R23 ;  /* 0x0000001716167220 */ /* 0x000fe20000410000 */
[----:B------:R-:W-:Y:S01]  /*3e50*/  FMUL.FTZ R23, R27, R28 ;  /* 0x0000001c1b177220 */ /* 0x000fe20000410000 */
[----:B--2---:R-:W-:Y:S01]  /*3e60*/  FMUL.FTZ R27, R18, R232 ;  /* 0x000000e8121b7220 */ /* 0x004fe20000410000 */
[----:B------:R-:W-:-:S04]  /*3e70*/  FFMA.FTZ R30, -R72, R72, 1 ;  /* 0x3f800000481e7423 */ /* 0x000fc80000010148 */
[----:B------:R-:W-:Y:S01]  /*3e80*/  FMUL.FTZ R30, R30, R27 ;  /* 0x0000001b1e1e7220 */ /* 0x000fe20000410000 */
[----:B------:R-:W-:Y:S01]  /*3e90*/  MUFU.EX2 R213, R213 ;  /* 0x000000d500d57308 */ /* 0x000fe20000000800 */
[----:B------:R-:W-:-:S07]  /*3ea0*/  FFMA.FTZ R29, -R73, R73, 1 ;  /* 0x3f800000491d7423 */ /* 0x000fce0000010149 */
[----:B------:R-:W1:Y:S01]  /*3eb0*/  MUFU.EX2 R27, R205 ;  /* 0x000000cd001b7308 */ /* 0x000e620000000800 */
[----:B------:R-:W-:Y:S01]  /*3ec0*/  FMUL.FTZ R29, R29, R32 ;  /* 0x000000201d1d7220 */ /* 0x000fe20000410000 */
[--C-:B------:R-:W-:Y:S01]  /*3ed0*/  FADD.FTZ R36, R36, -R229.reuse ;  /* 0x800000e524247221 */ /* 0x100fe20000010000 */
[----:B------:R-:W-:Y:S01]  /*3ee0*/  FFMA.FTZ R32, -R75, R75, 1 ;  /* 0x3f8000004b207423 */ /* 0x000fe2000001014b */
[----:B------:R-:W-:Y:S01]  /*3ef0*/  FMUL.FTZ R73, R209, R34 ;  /* 0x00000022d1497220 */ /* 0x000fe20000410000 */
[----:B------:R-:W-:Y:S01]  /*3f00*/  FADD.FTZ R38, R38, -R229 ;  /* 0x800000e526267221 */ /* 0x000fe20000010000 */
[----:B------:R-:W-:Y:S02]  /*3f10*/  FMUL.FTZ R72, R95, R36 ;  /* 0x000000245f487220 */ /* 0x000fe40000410000 */
[----:B------:R-:W-:Y:S01]  /*3f20*/  FMUL.FTZ R32, R32, R73 ;  /* 0x0000004920207220 */ /* 0x000fe20000410000 */
[----:B------:R-:W-:Y:S01]  /*3f30*/  FFMA.FTZ R36, -R79, R79, 1 ;  /* 0x3f8000004f247423 */ /* 0x000fe2000001014f */
[----:B------:R-:W-:Y:S01]  /*3f40*/  MUFU.EX2 R206, R206 ;  /* 0x000000ce00ce7308 */ /* 0x000fe20000000800 */
[----:B-1----:R-:W-:Y:S01]  /*3f50*/  FMUL.FTZ R73, R27, R38 ;  /* 0x000000261b497220 */ /* 0x002fe20000410000 */
[----:B------:R-:W-:-:S06]  /*3f60*/  FMUL.FTZ R38, R77, R72 ;  /* 0x000000484d267220 */ /* 0x000fcc0000410000 */
[----:B------:R-:W-:Y:S01]  /*3f70*/  MUFU.EX2 R99, R99 ;  /* 0x0000006300637308 */ /* 0x000fe20000000800 */
[----:B------:R-:W1:Y:S01]  /*3f80*/  SHFL.IDX PT, R72, R12, R118, 0x1f ;  /* 0x00001f760c487589 */ /* 0x000e6200000e0000 */
[----:B------:R-:W-:-:S03]  /*3f90*/  FMUL.FTZ R36, R36, R73 ;  /* 0x0000004924247220 */ /* 0x000fc60000410000 */
[----:B------:R-:W2:Y:S01]  /*3fa0*/  SHFL.IDX PT, R73, R12, R198, 0x1f ;  /* 0x00001fc60c497589 */ /* 0x000ea200000e0000 */
[--C-:B------:R-:W-:Y:S01]  /*3fb0*/  FADD.FTZ R33, R33, -R230.reuse ;  /* 0x800000e621217221 */ /* 0x100fe20000010000 */
[----:B------:R-:W-:Y:S01]  /*3fc0*/  FADD.FTZ R35, R35, -R230 ;  /* 0x800000e623237221 */ /* 0x000fe20000010000 */
[----:B------:R-:W-:Y:S01]  /*3fd0*/  FFMA.FTZ R34, -R74, R74, 1 ;  /* 0x3f8000004a227423 */ /* 0x000fe2000001014a */
[----:B------:R-:W-:Y:S01]  /*3fe0*/  MUFU.EX2 R217, R217 ;  /* 0x000000d900d97308 */ /* 0x000fe20000000800 */
[----:B------:R-:W-:Y:S01]  /*3ff0*/  FMUL.FTZ R33, R93, R33 ;  /* 0x000000215d217220 */ /* 0x000fe20000410000 */
[----:B------:R-:W-:-:S03]  /*4000*/  FMUL.FTZ R35, R208, R35 ;  /* 0x00000023d0237220 */ /* 0x000fc60000410000 */
[----:B------:R-:W-:Y:S01]  /*4010*/  FMUL.FTZ R34, R34, R33 ;  /* 0x0000002122227220 */ /* 0x000fe20000410000 */
[----:B------:R-:W-:Y:S01]  /*4020*/  FMUL.FTZ R33, R76, R35 ;  /* 0x000000234c217220 */ /* 0x000fe20000410000 */
[----:B------:R-:W-:Y:S01]  /*4030*/  SHFL.IDX PT, R28, R12, R193, 0x1f ;  /* 0x00001fc10c1c7589 */ /* 0x000fe200000e0000 */
[----:B------:R-:W-:Y:S03]  /*4040*/  MUFU.EX2 R101, R101 ;  /* 0x0000006500657308 */ /* 0x000fe60000000800 */
[----:B------:R-:W3:Y:S04]  /*4050*/  SHFL.IDX PT, R35, R12, R9, 0x1f ;  /* 0x00001f090c237589 */ /* 0x000ee800000e0000 */
[----:B------:R-:W-:Y:S01]  /*4060*/  SHFL.IDX PT, R77, R12, R117, 0x1f ;  /* 0x00001f750c4d7589 */ /* 0x000fe200000e0000 */
[----:B------:R-:W-:Y:S01]  /*4070*/  FFMA.FTZ R87, -R87, R87, 1 ;  /* 0x3f80000057577423 */ /* 0x000fe20000010157 */
[----:B------:R-:W-:Y:S01]  /*4080*/  FFMA.FTZ R187, -R187, R187, 1 ;  /* 0x3f800000bbbb7423 */ /* 0x000fe200000101bb */
[----:B------:R-:W-:Y:S01]  /*4090*/  FFMA.FTZ R186, -R186, R186, 1 ;  /* 0x3f800000baba7423 */ /* 0x000fe200000101ba */
[----:B------:R-:W-:Y:S01]  /*40a0*/  SHFL.IDX PT, R75, R12, R199, 0x1f ;  /* 0x00001fc70c4b7589 */ /* 0x000fe200000e0000 */
[----:B------:R-:W-:Y:S03]  /*40b0*/  MUFU.EX2 R102, R102 ;  /* 0x0000006600667308 */ /* 0x000fe60000000800 */
[----:B------:R-:W5:Y:S04]  /*40c0*/  SHFL.IDX PT, R76, R12, R197, 0x1f ;  /* 0x00001fc50c4c7589 */ /* 0x000f6800000e0000 */
[----:B------:R1:W-:Y:S01]  /*40d0*/  SHFL.IDX PT, R74, R12, R200, 0x1f ;  /* 0x00001fc80c4a7589 */ /* 0x0003e200000e0000 */
[----:B------:R-:W-:Y:S01]  /*40e0*/  FFMA.FTZ R184, -R184, R184, 1 ;  /* 0x3f800000b8b87423 */ /* 0x000fe200000101b8 */
[----:B------:R-:W-:Y:S01]  /*40f0*/  MUFU.EX2 R119, R119 ;  /* 0x0000007700777308 */ /* 0x000fe20000000800 */
[----:B-1----:R-:W-:Y:S01]  /*4100*/  FADD.FTZ R12, R45, -R72 ;  /* 0x800000482d0c7221 */ /* 0x002fe20000010000 */
[----:B--2---:R-:W-:-:S06]  /*4110*/  FADD.FTZ R45, R52, -R73 ;  /* 0x80000049342d7221 */ /* 0x004fcc0000010000 */
[----:B------:R-:W-:Y:S01]  /*4120*/  MUFU.EX2 R103, R103 ;  /* 0x0000006700677308 */ /* 0x000fe20000000800 */
[----:B------:R1:W2:Y:S01]  /*4130*/  LDS R52, [R11+0x380] ;  /* 0x000380000b347984 */ /* 0x0002a20000000800 */
[----:B------:R-:W-:Y:S01]  /*4140*/  FMUL.FTZ R37, R92, R37 ;  /* 0x000000255c257220 */ /* 0x000fe20000410000 */
[----:B------:R-:W-:Y:S01]  /*4150*/  FMUL.FTZ R79, R207, R39 ;  /* 0x00000027cf4f7220 */ /* 0x000fe20000410000 */
[--C-:B---3--:R-:W-:Y:S02]  /*4160*/  FADD.FTZ R40, R40, -R35.reuse ;  /* 0x8000002328287221 */ /* 0x108fe40000010000 */
[----:B------:R-:W-:Y:S01]  /*4170*/  FMUL.FTZ R39, R78, R37 ;  /* 0x000000254e277220 */ /* 0x000fe20000410000 */
[----:B------:R-:W-:Y:S01]  /*4180*/  FMUL.FTZ R37, R80, R79 ;  /* 0x0000004f50257220 */ /* 0x000fe20000410000 */
[----:B------:R-:W-:Y:S02]  /*4190*/  FADD.FTZ R79, R42, -R35 ;  /* 0x800000232a4f7221 */ /* 0x000fe40000010000 */
[----:B------:R-:W3:Y:S01]  /*41a0*/  MUFU.EX2 R35, R202 ;  /* 0x000000ca00237308 */ /* 0x000ee20000000800 */
[--C-:B------:R-:W-:Y:S01]  /*41b0*/  FADD.FTZ R41, R41, -R28.reuse ;  /* 0x8000001c29297221 */ /* 0x100fe20000010000 */
[----:B------:R-:W-:Y:S01]  /*41c0*/  FADD.FTZ R28, R43, -R28 ;  /* 0x8000001c2b1c7221 */ /* 0x000fe20000010000 */
[----:B-----5:R-:W-:Y:S01]  /*41d0*/  FADD.FTZ R42, R49, -R76 ;  /* 0x8000004c312a7221 */ /* 0x020fe20000010000 */
[--C-:B------:R-:W-:Y:S01]  /*41e0*/  FADD.FTZ R43, R48, -R75.reuse ;  /* 0x8000004b302b7221 */ /* 0x100fe20000010000 */
[----:B------:R-:W-:Y:S01]  /*41f0*/  FADD.FTZ R72, R47, -R72 ;  /* 0x800000482f487221 */ /* 0x000fe20000010000 */
[----:B------:R-:W-:Y:S01]  /*4200*/  FMUL.FTZ R49, R203, R28 ;  /* 0x0000001ccb317220 */ /* 0x000fe20000410000 */
[----:B------:R-:W-:Y:S01]  /*4210*/  FADD.FTZ R75, R50, -R75 ;  /* 0x8000004b324b7221 */ /* 0x000fe20000010000 */
[----:B------:R-:W-:-:S02]  /*4220*/  FADD.FTZ R76, R51, -R76 ;  /* 0x8000004c334c7221 */ /* 0x000fc40000010000 */
[----:B-1----:R-:W-:Y:S01]  /*4230*/  FMUL.FTZ R11, R84, R49 ;  /* 0x00000031540b7220 */ /* 0x002fe20000410000 */
[----:B------:R-:W-:Y:S01]  /*4240*/  FMUL.FTZ R49, R97, R12 ;  /* 0x0000000c61317220 */ /* 0x000fe20000410000 */
[----:B------:R-:W-:Y:S01]  /*4250*/  FFMA.FTZ R51, -R88, R88, 1 ;  /* 0x3f80000058337423 */ /* 0x000fe20000010158 */
[----:B------:R-:W-:Y:S01]  /*4260*/  FMUL.FTZ R12, R218, R75 ;  /* 0x0000004bda0c7220 */ /* 0x000fe20000410000 */
[----:B---3--:R-:W-:-:S04]  /*4270*/  FMUL.FTZ R72, R35, R72 ;  /* 0x0000004823487220 */ /* 0x008fc80000410000 */
[----:B------:R-:W-:Y:S01]  /*4280*/  FMUL.FTZ R51, R51, R72 ;  /* 0x0000004833337220 */ /* 0x000fe20000410000 */
[--C-:B------:R-:W-:Y:S01]  /*4290*/  FADD.FTZ R44, R44, -R77.reuse ;  /* 0x8000004d2c2c7221 */ /* 0x100fe20000010000 */
[----:B--2---:R-:W1:Y:S04]  /*42a0*/  SHFL.IDX PT, R75, R52, R9, 0x1f ;  /* 0x00001f09344b7589 */ /* 0x004e6800000e0000 */
[----:B------:R-:W2:Y:S01]  /*42b0*/  SHFL.IDX PT, R72, R52, R193, 0x1f ;  /* 0x00001fc134487589 */ /* 0x000ea200000e0000 */
[----:B------:R-:W-:Y:S01]  /*42c0*/  FADD.FTZ R77, R46, -R77 ;  /* 0x8000004d2e4d7221 */ /* 0x000fe20000010000 */
[----:B------:R-:W-:Y:S01]  /*42d0*/  FFMA.FTZ R46, -R81, R81, 1 ;  /* 0x3f800000512e7423 */ /* 0x000fe20000010151 */
[----:B------:R-:W-:Y:S01]  /*42e0*/  FMUL.FTZ R47, R17, R40 ;  /* 0x00000028112f7220 */ /* 0x000fe20000410000 */
[----:B------:R-:W3:Y:S04]  /*42f0*/  SHFL.IDX PT, R118, R52, R118, 0x1f ;  /* 0x00001f7634767589 */ /* 0x000ee800000e0000 */
[----:B------:R-:W5:Y:S01]  /*4300*/  SHFL.IDX PT, R199, R52, R199, 0x1f ;  /* 0x00001fc734c77589 */ /* 0x000f6200000e0000 */
[----:B------:R-:W-:Y:S01]  /*4310*/  FMUL.FTZ R46, R46, R47 ;  /* 0x0000002f2e2e7220 */ /* 0x000fe20000410000 */
[----:B------:R-:W-:Y:S01]  /*4320*/  FFMA.FTZ R47, -R85, R85, 1 ;  /* 0x3f800000552f7423 */ /* 0x000fe20000010155 */
[----:B------:R-:W-:Y:S01]  /*4330*/  FMUL.FTZ R44, R15, R44 ;  /* 0x0000002c0f2c7220 */ /* 0x000fe20000410000 */
[----:B------:R-:W5:Y:S01]  /*4340*/  SHFL.IDX PT, R200, R52, R200, 0x1f ;  /* 0x00001fc834c87589 */ /* 0x000f6200000e0000 */
[--C-:B------:R-:W-:Y:S01]  /*4350*/  FADD.FTZ R53, R53, -R74.reuse ;  /* 0x8000004a35357221 */ /* 0x100fe20000010000 */
[----:B------:R-:W-:Y:S01]  /*4360*/  FADD.FTZ R55, R55, -R74 ;  /* 0x8000004a37377221 */ /* 0x000fe20000010000 */
[----:B------:R-:W-:Y:S01]  /*4370*/  FMUL.FTZ R28, R204, R77 ;  /* 0x0000004dcc1c7220 */ /* 0x000fe20000410000 */
[----:B------:R-:W-:Y:S01]  /*4380*/  FADD.FTZ R54, R54, -R73 ;  /* 0x8000004936367221 */ /* 0x000fe20000010000 */
[----:B------:R-:W4:Y:S01]  /*4390*/  SHFL.IDX PT, R74, R52, R197, 0x1f ;  /* 0x00001fc5344a7589 */ /* 0x000f2200000e0000 */
[----:B------:R-:W-:Y:S01]  /*43a0*/  FMUL.FTZ R47, R47, R44 ;  /* 0x0000002c2f2f7220 */ /* 0x000fe20000410000 */
[----:B------:R-:W-:Y:S01]  /*43b0*/  FMUL.FTZ R44, R87, R28 ;  /* 0x0000001c572c7220 */ /* 0x000fe20000410000 */
[----:B------:R-:W-:Y:S01]  /*43c0*/  FFMA.FTZ R48, -R86, R86, 1 ;  /* 0x3f80000056307423 */ /* 0x000fe20000010156 */
[----:B------:R-:W-:Y:S01]  /*43d0*/  FFMA.FTZ R50, -R89, R89, 1 ;  /* 0x3f80000059327423 */ /* 0x000fe20000010159 */
[----:B------:R-:W-:Y:S01]  /*43e0*/  FMUL.FTZ R43, R98, R43 ;  /* 0x0000002b622b7220 */ /* 0x000fe20000410000 */
[----:B------:R-:W4:Y:S01]  /*43f0*/  SHFL.IDX PT, R117, R52, R117, 0x1f ;  /* 0x00001f7534757589 */ /* 0x000f2200000e0000 */
[----:B------:R-:W-:Y:S01]  /*4400*/  FMUL.FTZ R28, R100, R45 ;  /* 0x0000002d641c7220 */ /* 0x000fe20000410000 */
[----:B------:R-:W-:Y:S01]  /*4410*/  FMUL.FTZ R54, R213, R54 ;  /* 0x00000036d5367220 */ /* 0x000fe20000410000 */
[----:B------:R-:W5:Y:S01]  /*4420*/  MUFU.EX2 R212, R212 ;  /* 0x000000d400d47308 */ /* 0x000f620000000800 */
[----:B------:R2:W4:Y:S01]  /*4430*/  SHFL.IDX PT, R77, R52, R198, 0x1f ;  /* 0x00001fc6344d7589 */ /* 0x00052200000e0000 */
[----:B------:R-:W-:Y:S01]  /*4440*/  FMUL.FTZ R45, R14, R53 ;  /* 0x000000350e2d7220 */ /* 0x000fe20000410000 */
[--C-:B-1----:R-:W-:Y:S01]  /*4450*/  FADD.FTZ R56, R56, -R75.reuse ;  /* 0x8000004b38387221 */ /* 0x102fe20000010000 */
[----:B------:R-:W-:Y:S01]  /*4460*/  FMUL.FTZ R40, R206, R79 ;  /* 0x0000004fce287220 */ /* 0x000fe20000410000 */
[----:B------:R-:W-:Y:S01]  /*4470*/  FMUL.FTZ R48, R48, R49 ;  /* 0x0000003130307220 */ /* 0x000fe20000410000 */
[----:B------:R-:W-:Y:S01]  /*4480*/  FMUL.FTZ R50, R50, R43 ;  /* 0x0000002b32327220 */ /* 0x000fe20000410000 */
[----:B------:R-:W-:Y:S01]  /*4490*/  FFMA.FTZ R49, -R91, R91, 1 ;  /* 0x3f8000005b317423 */ /* 0x000fe2000001015b */
[----:B------:R-:W1:Y:S01]  /*44a0*/  MUFU.EX2 R214, R214 ;  /* 0x000000d600d67308 */ /* 0x000e620000000800 */
[----:B------:R-:W-:Y:S01]  /*44b0*/  FFMA.FTZ R73, -R90, R90, 1 ;  /* 0x3f8000005a497423 */ /* 0x000fe2000001015a */
[----:B------:R-:W-:Y:S01]  /*44c0*/  FMUL.FTZ R42, R99, R42 ;  /* 0x0000002a632a7220 */ /* 0x000fe20000410000 */
[----:B--2---:R-:W-:Y:S01]  /*44d0*/  FMUL.FTZ R52, R187, R54 ;  /* 0x00000036bb347220 */ /* 0x004fe20000410000 */
[----:B------:R-:W-:Y:S01]  /*44e0*/  FMUL.FTZ R43, R217, R76 ;  /* 0x0000004cd92b7220 */ /* 0x000fe20000410000 */
[----:B------:R-:W-:Y:S01]  /*44f0*/  FMUL.FTZ R54, R186, R45 ;  /* 0x0000002dba367220 */ /* 0x000fe20000410000 */
[----:B------:R-:W-:Y:S01]  /*4500*/  FADD.FTZ R79, R58, -R75 ;  /* 0x8000004b3a4f7221 */ /* 0x000fe20000010000 */
[--C-:B------:R-:W-:Y:S01]  /*4510*/  FADD.FTZ R81, R57, -R72.reuse ;  /* 0x8000004839517221 */ /* 0x100fe20000010000 */
[----:B------:R-:W2:Y:S01]  /*4520*/  MUFU.EX2 R225, R225 ;  /* 0x000000e100e17308 */ /* 0x000ea20000000800 */
[----:B------:R-:W-:Y:S01]  /*4530*/  FADD.FTZ R58, R59, -R72 ;  /* 0x800000483b3a7221 */ /* 0x000fe20000010000 */
[----:B------:R-:W-:Y:S01]  /*4540*/  FMUL.FTZ R45, R101, R56 ;  /* 0x00000038652d7220 */ /* 0x000fe20000410000 */
[----:B------:R-:W-:Y:S01]  /*4550*/  FFMA.FTZ R72, -R189, R189, 1 ;  /* 0x3f800000bd487423 */ /* 0x000fe200000101bd */
[----:B------:R-:W-:Y:S01]  /*4560*/  FMUL.FTZ R49, R49, R12 ;  /* 0x0000000c31317220 */ /* 0x000fe20000410000 */
[----:B------:R-:W-:-:S03]  /*4570*/  FMUL.FTZ R73, R73, R42 ;  /* 0x0000002a49497220 */ /* 0x000fc60000410000 */
[----:B------:R-:W2:Y:S01]  /*4580*/  MUFU.EX2 R220, R220 ;  /* 0x000000dc00dc7308 */ /* 0x000ea20000000800 */
[----:B------:R-:W-:Y:S01]  /*4590*/  FMUL.FTZ R42, R184, R43 ;  /* 0x0000002bb82a7220 */ /* 0x000fe20000410000 */
[----:B------:R-:W-:Y:S01]  /*45a0*/  FMUL.FTZ R72, R72, R45 ;  /* 0x0000002d48487220 */ /* 0x000fe20000410000 */
[----:B---3--:R-:W-:Y:S01]  /*45b0*/  FADD.FTZ R78, R61, -R118 ;  /* 0x800000763d4e7221 */ /* 0x008fe20000010000 */
[----:B------:R-:W-:Y:S01]  /*45c0*/  FFMA.FTZ R185, -R185, R185, 1 ;  /* 0x3f800000b9b97423 */ /* 0x000fe200000101b9 */
[----:B-----5:R-:W-:-:S03]  /*45d0*/  FADD.FTZ R61, R66, -R199 ;  /* 0x800000c7423d7221 */ /* 0x020fc60000010000 */
[----:B------:R-:W3:Y:S01]  /*45e0*/  MUFU.EX2 R12, R211 ;  /* 0x000000d3000c7308 */ /* 0x000ee20000000800 */
[----:B------:R-:W-:Y:S01]  /*45f0*/  FMUL.FTZ R53, R185, R28 ;  /* 0x0000001cb9357220 */ /* 0x000fe20000410000 */
[----:B------:R-:W-:-:S06]  /*4600*/  FFMA.FTZ R114, -R114, R114, 1 ;  /* 0x3f80000072727423 */ /* 0x000fcc0000010172 */
[----:B------:R-:W5:Y:S01]  /*4610*/  MUFU.EX2 R43, R216 ;  /* 0x000000d8002b7308 */ /* 0x000f620000000800 */
[----:B------:R-:W-:-:S07]  /*4620*/  FMUL.FTZ R61, R212, R61 ;  /* 0x0000003dd43d7220 */ /* 0x000fce0000410000 */
[----:B------:R-:W5:Y:S01]  /*4630*/  MUFU.EX2 R215, R215 ;  /* 0x000000d700d77308 */ /* 0x000f620000000800 */
[----:B------:R-:W-:-:S07]  /*4640*/  FFMA.FTZ R83, -R83, R83, 1 ;  /* 0x3f80000053537423 */ /* 0x000fce0000010153 */
[----:B------:R-:W5:Y:S01]  /*4650*/  MUFU.EX2 R210, R210 ;  /* 0x000000d200d27308 */ /* 0x000f620000000800 */
[----:B------:R-:W-:-:S07]  /*4660*/  FADD.FTZ R28, R69, -R200 ;  /* 0x800000c8451c7221 */ /* 0x000fce0000010000 */
[----:B------:R-:W5:Y:S01]  /*4670*/  MUFU.EX2 R223, R223 ;  /* 0x000000df00df7308 */ /* 0x000f620000000800 */
[----:B------:R-:W-:-:S07]  /*4680*/  FADD.FTZ R59, R64, -R199 ;  /* 0x800000c7403b7221 */ /* 0x000fce0000010000 */
[----:B------:R-:W-:Y:S08]  /*4690*/  MUFU.EX2 R228, R228 ;  /* 0x000000e400e47308 */ /* 0x000ff00000000800 */
[----:B------:R-:W5:Y:S08]  /*46a0*/  MUFU.EX2 R45, R222 ;  /* 0x000000de002d7308 */ /* 0x000f700000000800 */
[----:B------:R-:W5:Y:S08]  /*46b0*/  MUFU.EX2 R227, R227 ;  /* 0x000000e300e37308 */ /* 0x000f700000000800 */
[----:B------:R-:W5:Y:S01]  /*46c0*/  MUFU.EX2 R226, R226 ;  /* 0x000000e200e27308 */ /* 0x000f620000000800 */
[----:B------:R-:W-:Y:S01]  /*46d0*/  FADD.FTZ R25, R25, -R234 ;  /* 0x800000ea19197221 */ /* 0x000fe20000010000 */
[--C-:B----4-:R-:W-:Y:S01]  /*46e0*/  FADD.FTZ R64, R65, -R74.reuse ;  /* 0x8000004a41407221 */ /* 0x110fe20000010000 */
[----:B------:R-:W-:Y:S01]  /*46f0*/  FADD.FTZ R66, R67, -R74 ;  /* 0x8000004a43427221 */ /* 0x000fe20000010000 */
[----:B------:R-:W-:Y:S01]  /*4700*/  FFMA.FTZ R74, -R106, R106, 1 ;  /* 0x3f8000006a4a7423 */ /* 0x000fe2000001016a */
[----:B-1----:R-:W-:Y:S01]  /*4710*/  FMUL.FTZ R79, R214, R79 ;  /* 0x0000004fd64f7220 */ /* 0x002fe20000410000 */
[----:B------:R-:W-:Y:S01]  /*4720*/  FMUL.FTZ R114, R114, R61 ;  /* 0x0000003d72727220 */ /* 0x000fe20000410000 */
[----:B------:R-:W-:Y:S01]  /*4730*/  FMUL.FTZ R40, R83, R40 ;  /* 0x0000002853287220 */ /* 0x000fe20000410000 */
[----:B------:R-:W-:Y:S01]  /*4740*/  FFMA.FTZ R194, -R194, R194, 1 ;  /* 0x3f800000c2c27423 */ /* 0x000fe200000101c2 */
[----:B--2---:R-:W-:Y:S01]  /*4750*/  FMUL.FTZ R61, R225, R28 ;  /* 0x0000001ce13d7220 */ /* 0x004fe20000410000 */
[----:B------:R-:W-:Y:S01]  /*4760*/  FFMA.FTZ R75, -R105, R105, 1 ;  /* 0x3f800000694b7423 */ /* 0x000fe20000010169 */
[----:B------:R-:W-:Y:S01]  /*4770*/  FMUL.FTZ R56, R102, R81 ;  /* 0x0000005166387220 */ /* 0x000fe20000410000 */
[----:B------:R-:W-:Y:S01]  /*4780*/  FMUL.FTZ R224, R119, R25 ;  /* 0x0000001977e07220 */ /* 0x000fe20000410000 */
[--C-:B------:R-:W-:Y:S01]  /*4790*/  FADD.FTZ R60, R60, -R117.reuse ;  /* 0x800000753c3c7221 */ /* 0x100fe20000010000 */
[----:B------:R-:W-:Y:S01]  /*47a0*/  FADD.FTZ R62, R62, -R117 ;  /* 0x800000753e3e7221 */ /* 0x000fe20000010000 */
[----:B------:R-:W-:Y:S01]  /*47b0*/  FADD.FTZ R83, R63, -R118 ;  /* 0x800000763f537221 */ /* 0x000fe20000010000 */
[----:B------:R-:W-:Y:S01]  /*47c0*/  FFMA.FTZ R112, -R112, R112, 1 ;  /* 0x3f80000070707423 */ /* 0x000fe20000010170 */
[----:B------:R-:W-:Y:S01]  /*47d0*/  FMUL.FTZ R59, R220, R59 ;  /* 0x0000003bdc3b7220 */ /* 0x000fe20000410000 */
[--C-:B------:R-:W-:Y:S01]  /*47e0*/  FADD.FTZ R57, R68, -R77.reuse ;  /* 0x8000004d44397221 */ /* 0x100fe20000010000 */
[----:B------:R-:W-:Y:S01]  /*47f0*/  FADD.FTZ R70, R70, -R77 ;  /* 0x8000004d46467221 */ /* 0x000fe20000010000 */
[----:B------:R-:W-:Y:S01]  /*4800*/  FADD.FTZ R71, R71, -R200 ;  /* 0x800000c847477221 */ /* 0x000fe20000010000 */
[----:B------:R-:W-:Y:S01]  /*4810*/  FMUL.FTZ R74, R74, R79 ;  /* 0x0000004f4a4a7220 */ /* 0x000fe20000410000 */
[----:B------:R-:W-:Y:S01]  /*4820*/  FFMA.FTZ R82, -R82, R82, 1 ;  /* 0x3f80000052527423 */ /* 0x000fe20000010152 */
[----:B------:R-:W-:Y:S01]  /*4830*/  FMUL.FTZ R41, R96, R41 ;  /* 0x0000002960297220 */ /* 0x000fe20000410000 */
[----:B------:R-:W-:Y:S01]  /*4840*/  FMUL.FTZ R79, R194, R61 ;  /* 0x0000003dc24f7220 */ /* 0x000fe20000410000 */
[----:B------:R-:W-:Y:S01]  /*4850*/  FFMA.FTZ R188, -R188, R188, 1 ;  /* 0x3f800000bcbc7423 */ /* 0x000fe200000101bc */
[----:B---3--:R-:W-:Y:S01]  /*4860*/  FMUL.FTZ R55, R12, R55 ;  /* 0x000000370c377220 */ /* 0x008fe20000410000 */
[----:B------:R-:W-:Y:S01]  /*4870*/  FMUL.FTZ R75, R75, R56 ;  /* 0x000000384b4b7220 */ /* 0x000fe20000410000 */
[----:B------:R-:W-:Y:S01]  /*4880*/  F2FP.BF16.F32.PACK_AB R61, R11, R40 ;  /* 0x000000280b3d723e */ /* 0x000fe200000010ff */
[----:B------:R-:W-:Y:S01]  /*4890*/  FMUL.FTZ R25, R219, R224 ;  /* 0x000000e0db197220 */ /* 0x000fe20000410000 */
[----:B------:R-:W-:Y:S01]  /*48a0*/  FFMA.FTZ R77, -R107, R107, 1 ;  /* 0x3f8000006b4d7423 */ /* 0x000fe2000001016b */
[----:B-----5:R-:W-:Y:S01]  /*48b0*/  FMUL.FTZ R58, R43, R58 ;  /* 0x0000003a2b3a7220 */ /* 0x020fe20000410000 */
        /* <DEDUP_REMOVED lines=8> */
[----:B------:R-:W-:Y:S01]  /*4940*/  FMUL.FTZ R112, R112, R59 ;  /* 0x0000003b70707220 */ /* 0x000fe20000410000 */
[----:B------:R-:W-:-:S02]  /*4950*/  IMAD R11, R0, 0x3000, R235 ;  /* 0x00003000000b7824 */ /* 0x000fc400078e02eb */
[----:B------:R-:W-:Y:S01]  /*4960*/  FFMA.FTZ R191, -R191, R191, 1 ;  /* 0x3f800000bfbf7423 */ /* 0x000fe200000101bf */
        /* <DEDUP_REMOVED lines=25> */
[----:B------:R-:W-:Y:S02]  /*4b00*/  LEA R11, R11, R16, 0x1 ;  /* 0x000000100b0b7211 */ /* 0x000fe400078e08ff */
        /* <DEDUP_REMOVED lines=12> */
[----:B------:R-:W-:Y:S02]  /*4bd0*/  R2UR UR6, R236 ;  /* 0x00000000ec0672ca */ /* 0x000fe400000e0000 */
[----:B------:R-:W-:Y:S02]  /*4be0*/  F2FP.BF16.F32.PACK_AB R52, R75, R72 ;  /* 0x000000484b34723e */ /* 0x000fe400000010ff */
[----:B------:R-:W-:-:S02]  /*4bf0*/  F2FP.BF16.F32.PACK_AB R53, R77, R74 ;  /* 0x0000004a4d35723e */ /* 0x000fc400000010ff */
[----:B------:R-:W-:Y:S02]  /*4c00*/  F2FP.BF16.F32.PACK_AB R54, R109, R76 ;  /* 0x0000004c6d36723e */ /* 0x000fe400000010ff */
[----:B------:R-:W-:Y:S01]  /*4c10*/  F2FP.BF16.F32.PACK_AB R55, R111, R110 ;  /* 0x0000006e6f37723e */ /* 0x000fe200000010ff */
[----:B------:R-:W-:Y:S01]  /*4c20*/  STSM.16.MT88.4 [R11+0x1b000], R64 ;  /* 0x01b000400b007844 */ /* 0x000fe20000004200 */
[----:B------:R-:W-:Y:S02]  /*4c30*/  F2FP.BF16.F32.PACK_AB R48, R191, R112 ;  /* 0x00000070bf30723e */ /* 0x000fe400000010ff */
[----:B------:R-:W-:Y:S02]  /*4c40*/  F2FP.BF16.F32.PACK_AB R49, R115, R114 ;  /* 0x000000727331723e */ /* 0x000fe400000010ff */
[----:B------:R-:W-:Y:S02]  /*4c50*/  F2FP.BF16.F32.PACK_AB R50, R79, R192 ;  /* 0x000000c04f32723e */ /* 0x000fe400000010ff */
[----:B------:R-:W-:Y:S01]  /*4c60*/  F2FP.BF16.F32.PACK_AB R51, R201, R196 ;  /* 0x000000c4c933723e */ /* 0x000fe200000010ff */
[----:B------:R-:W-:Y:S01]  /*4c70*/  STSM.16.MT88.4 [R11+0x1b800], R60 ;  /* 0x01b8003c0b007844 */ /* 0x000fe20000004200 */
[----:B------:R-:W-:-:S02]  /*4c80*/  F2FP.BF16.F32.PACK_AB R28, R119, R113 ;  /* 0x00000071771c723e */ /* 0x000fc400000010ff */
[----:B------:R-:W-:Y:S01]  /*4c90*/  F2FP.BF16.F32.PACK_AB R30, R26, R24 ;  /* 0x000000181a1e723e */ /* 0x000fe200000010ff */
[----:B------:R-:W-:Y:S01]  /*4ca0*/  STSM.16.MT88.4 [R11+0x1c000], R56 ;  /* 0x01c000380b007844 */ /* 0x000fe20000004200 */
[----:B------:R-:W-:Y:S02]  /*4cb0*/  F2FP.BF16.F32.PACK_AB R29, R19, R104 ;  /* 0x00000068131d723e */ /* 0x000fe400000010ff */
        /* <DEDUP_REMOVED lines=225> */
.L_x_3525:
        /* <DEDUP_REMOVED lines=56> */
.L_x_3526:
[----:B------:R-:W-:Y:S01]  /*5e50*/  UIADD3 UR45, UR45, 0x1, URZ ;  /* 0x000000012d2d7890 */ /* 0x000fe2000fffe03f */
[----:B------:R-:W-:Y:S02]  /*5e60*/  VIADD R0, R0, 0x1 ;  /* 0x0000000100007836 */ /* 0x000fe40000000000 */
[----:B------:R-:W-:-:S03]  /*5e70*/  VIADD R6, R6, 0x26820 ;  /* 0x0002682006067836 */ /* 0x000fc60000000000 */
        /* <DEDUP_REMOVED lines=8> */
.L_x_3516:
[----:B------:R-:W-:-:S06]  /*5f00*/  UISETP.GE.AND UP0, UPT, UR45, UR44, UPT ;  /* 0x0000002c2d00728c */ /* 0x000fcc000bf06270 */
[----:B------:R-:W-:-:S13]  /*5f10*/  PLOP3.LUT P0, PT, PT, PT, UP0, 0x80, 0x0 ;  /* 0x000000000000781c */ /* 0x000fda0003f0f008 */
[----:B------:R-:W-:Y:S05]  /*5f20*/  @P0 BRA `(.L_x_3528) ;  /* 0x0000004000580947 */ /* 0x000fea0003800000 */
[----:B------:R-:W3:Y:S04]  /*5f30*/  LDL.LU R14, [R1+0x14] ;  /* 0x00001400010e7983 */ /* 0x000ee80000300800 */
[----:B------:R-:W4:Y:S01]  /*5f40*/  LDL.LU R12, [R1+0x8] ;  /* 0x00000800010c7983 */ /* 0x000f220000300800 */
[----:B------:R-:W-:Y:S01]  /*5f50*/  UIMAD UR4, UR41, -0x80, UR42 ;  /* 0xffffff80290478a4 */ /* 0x000fe2000f8e022a */
[----:B------:R-:W-:Y:S01]  /*5f60*/  MOV R185, 0x40000040 ;  /* 0x4000004000b97802 */ /* 0x000fe20000000f00 */
[----:B------:R-:W-:Y:S01]  /*5f70*/  IMAD.MOV.U32 R187, RZ, RZ, 0x40000040 ;  /* 0x40000040ffbb7424 */ /* 0x000fe200078e00ff */
[----:B--2---:R-:W2:Y:S01]  /*5f80*/  S2R R6, SR_TID.X ;  /* 0x0000000000067919 */ /* 0x004ea20000002100 */
[----:B------:R-:W-:Y:S01]  /*5f90*/  IMAD.MOV.U32 R189, RZ, RZ, 0x40000040 ;  /* 0x40000040ffbd7424 */ /* 0x000fe200078e00ff */
[----:B------:R-:W-:Y:S01]  /*5fa0*/  MOV R193, 0x40000040 ;  /* 0x4000004000c17802 */ /* 0x000fe20000000f00 */
[----:B------:R-:W-:Y:S01]  /*5fb0*/  IMAD.MOV.U32 R191, RZ, RZ, 0x40000040 ;  /* 0x40000040ffbf7424 */ /* 0x000fe200078e00ff */
[----:B--2---:R-:W-:-:S04]  /*5fc0*/  IADD3 R6, R6, -0x80, RZ ;  /* 0xffffff8006067810 */ /* 0x004fc80007ffe0ff */
[----:B------:R-:W-:-:S04]  /*5fd0*/  SHF.R.S32.HI R7, RZ, 0x1f, R6 ;  /* 0x0000001fff077819 */ /* 0x000fc80000011406 */
[CC--:B------:R-:W-:Y:S02]  /*5fe0*/  LEA.HI R9, R7.reuse, R6.reuse, RZ, 0x5 ;  /* 0x0000000607097211 */ /* 0x0c0fe400078f28ff */
[-C--:B------:R-:W-:Y:S02]  /*5ff0*/  LEA.HI R8, R7, R6.reuse, RZ, 0x7 ;  /* 0x0000000607087211 */ /* 0x080fe400078f38ff */
[----:B------:R-:W-:Y:S02]  /*6000*/  LOP3.LUT R9, R9, 0xffffffe0, RZ, 0xc0, !PT ;  /* 0xffffffe009097812 */ /* 0x000fe400078ec0ff */
[----:B------:R-:W-:Y:S02]  /*6010*/  LEA.HI R11, R7, R6, RZ, 0x2 ;  /* 0x00000006070b7211 */ /* 0x000fe400078f10ff */
[----:B------:R-:W-:Y:S01]  /*6020*/  LOP3.LUT R7, R8, 0xffffff80, RZ, 0xc0, !PT ;  /* 0xffffff8008077812 */ /* 0x000fe200078ec0ff */
[----:B------:R-:W-:Y:S01]  /*6030*/  IMAD.IADD R10, R6, 0x1, -R9 ;  /* 0x00000001060a7824 */ /* 0x000fe200078e0a09 */
[----:B-1----:R-:W-:-:S02]  /*6040*/  LOP3.LUT R13, R11, 0xfffffffc, RZ, 0xc0, !PT ;  /* 0xfffffffc0b0d7812 */ /* 0x002fc400078ec0ff */
[----:B------:R-:W-:Y:S01]  /*6050*/  SHF.R.S32.HI R8, RZ, 0x7, R8 ;  /* 0x00000007ff087819 */ /* 0x000fe20000011408 */
[C---:B------:R-:W-:Y:S01]  /*6060*/  IMAD.IADD R9, R6.reuse, 0x1, -R7 ;  /* 0x0000000106097824 */ /* 0x040fe200078e0a07 */
[----:B------:R-:W-:Y:S01]  /*6070*/  SHF.R.S32.HI R11, RZ, 0x1f, R10 ;  /* 0x0000001fff0b7819 */ /* 0x000fe2000001140a */
[----:B------:R-:W-:-:S03]  /*6080*/  IMAD.IADD R7, R6, 0x1, -R13 ;  /* 0x0000000106077824 */ /* 0x000fc600078e0a0d */
[CC--:B------:R-:W-:Y:S02]  /*6090*/  LEA.HI R6, R11.reuse, R10.reuse, RZ, 0x3 ;  /* 0x0000000a0b067211 */ /* 0x0c0fe400078f18ff */
[----:B------:R-:W-:Y:S02]  /*60a0*/  LEA.HI R10, R11, R10, RZ, 0x2 ;  /* 0x0000000a0b0a7211 */ /* 0x000fe400078f10ff */
[----:B------:R-:W-:Y:S02]  /*60b0*/  SHF.R.S32.HI R6, RZ, 0x3, R6 ;  /* 0x00000003ff067819 */ /* 0x000fe40000011406 */
[----:B---3--:R-:W-:Y:S02]  /*60c0*/  LEA.HI R9, R14, R9, RZ, 0x5 ;  /* 0x000000090e097211 */ /* 0x008fe400078f28ff */
[----:B------:R-:W-:Y:S02]  /*60d0*/  MOV R14, UR4 ;  /* 0x00000004000e7c02 */ /* 0x000fe40008000f00 */
[----:B------:R-:W-:-:S02]  /*60e0*/  SHF.R.S32.HI R13, RZ, 0x5, R9 ;  /* 0x00000005ff0d7819 */ /* 0x000fc40000011409 */
[----:B------:R-:W-:Y:S02]  /*60f0*/  SHF.R.S32.HI R9, RZ, 0x2, R10 ;  /* 0x00000002ff097819 */ /* 0x000fe4000001140a */
[----:B----4-:R-:W-:Y:S01]  /*6100*/  SHF.R.S32.HI R11, RZ, 0x2, R12 ;  /* 0x00000002ff0b7819 */ /* 0x010fe2000001140c */
[----:B------:R-:W-:Y:S01]  /*6110*/  IMAD R17, R13, -0x10, R14 ;  /* 0xfffffff00d117824 */ /* 0x000fe200078e020e */
[----:B------:R-:W-:Y:S01]  /*6120*/  LEA.HI R14, R8, R8, RZ, 0x1 ;  /* 0x00000008080e7211 */ /* 0x000fe200078f08ff */
[C---:B------:R-:W-:Y:S01]  /*6130*/  VIADD R13, R9.reuse, 0x8 ;  /* 0x00000008090d7836 */ /* 0x040fe20000000000 */
[----:B------:R-:W-:Y:S01]  /*6140*/  SHF.R.S32.HI R12, RZ, 0x1f, R12 ;  /* 0x0000001fff0c7819 */ /* 0x000fe2000001140c */
[----:B------:R-:W-:Y:S01]  /*6150*/  VIADD R19, R9, 0x10 ;  /* 0x0000001009137836 */ /* 0x000fe20000000000 */
[----:B------:R-:W-:Y:S02]  /*6160*/  LOP3.LUT R15, R14, 0xfffffffe, RZ, 0xc0, !PT ;  /* 0xfffffffe0e0f7812 */ /* 0x000fe400078ec0ff */
[----:B------:R-:W-:-:S02]  /*6170*/  LEA.HI R12, R12, R11, RZ, 0x3 ;  /* 0x0000000b0c0c7211 */ /* 0x000fc400078f18ff */
[----:B------:R-:W-:Y:S01]  /*6180*/  LEA.HI R14, R13, R13, RZ, 0x1 ;  /* 0x0000000d0d0e7211 */ /* 0x000fe200078f08ff */
[----:B------:R-:W-:Y:S01]  /*6190*/  IMAD.IADD R8, R8, 0x1, -R15 ;  /* 0x0000000108087824 */ /* 0x000fe200078e0a0f */
[----:B------:R-:W-:Y:S02]  /*61a0*/  LOP3.LUT R12, R12, 0xfffffff8, RZ, 0xc0, !PT ;  /* 0xfffffff80c0c7812 */ /* 0x000fe400078ec0ff */
[----:B------:R-:W-:Y:S02]  /*61b0*/  SHF.R.S32.HI R15, RZ, 0x1, R14 ;  /* 0x00000001ff0f7819 */ /* 0x000fe4000001140e */
[----:B------:R-:W-:Y:S01]  /*61c0*/  IADD3 R23, R17, R12, -R11 ;  /* 0x0000000c11177210 */ /* 0x000fe20007ffe80b */
[----:B------:R-:W-:Y:S01]  /*61d0*/  IMAD.HI R11, R6, 0x2aaaaaab, RZ ;  /* 0x2aaaaaab060b7827 */ /* 0x000fe200078e02ff */
[----:B------:R-:W-:Y:S02]  /*61e0*/  LEA.HI R10, R10, R9, RZ, 0x1 ;  /* 0x000000090a0a7211 */ /* 0x000fe400078f08ff */
[----:B------:R-:W-:Y:S01]  /*61f0*/  LEA.HI R20, R19, R19, RZ, 0x1 ;  /* 0x0000001313147211 */ /* 0x000fe200078f08ff */
[----:B------:R-:W-:Y:S01]  /*6200*/  IMAD.HI R17, R15, 0x2aaaaaab, RZ ;  /* 0x2aaaaaab0f117827 */ /* 0x000fe200078e02ff */
[----:B------:R-:W-:-:S02]  /*6210*/  SHF.R.U32.HI R12, RZ, 0x1, R11 ;  /* 0x00000001ff0c7819 */ /* 0x000fc4000001160b */
[----:B------:R-:W-:Y:S01]  /*6220*/  LOP3.LUT R10, R10, 0xfffffffe, RZ, 0xc0, !PT ;  /* 0xfffffffe0a0a7812 */ /* 0x000fe200078ec0ff */
[----:B------:R-:W-:Y:S01]  /*6230*/  IMAD R8, R8, -0x40, R23 ;  /* 0xffffffc008087824 */ /* 0x000fe200078e0217 */
[----:B------:R-:W-:Y:S02]  /*6240*/  SHF.R.U32.HI R18, RZ, 0x1, R17 ;  /* 0x00000001ff127819 */ /* 0x000fe40000011611 */
[----:B------:R-:W-:Y:S02]  /*6250*/  LEA.HI R11, R11, R12, RZ, 0x1 ;  /* 0x0000000c0b0b7211 */ /* 0x000fe400078f08ff */
[----:B------:R-:W-:Y:S02]  /*6260*/  LEA.HI R18, R17, R18, RZ, 0x1 ;  /* 0x0000001211127211 */ /* 0x000fe400078f08ff */
[----:B------:R-:W-:Y:S01]  /*6270*/  LOP3.LUT R14, R14, 0xfffffffe, RZ, 0xc0, !PT ;  /* 0xfffffffe0e0e7812 */ /* 0x000fe200078ec0ff */
[----:B------:R-:W-:Y:S01]  /*6280*/  IMAD R11, R11, -0xc, R6 ;  /* 0xfffffff40b0b7824 */ /* 0x000fe200078e0206 */
[----:B------:R-:W-:Y:S01]  /*6290*/  SHF.R.S32.HI R21, RZ, 0x1, R20 ;  /* 0x00000001ff157819 */ /* 0x000fe20000011414 */
[----:B------:R-:W-:Y:S01]  /*62a0*/  IMAD R15, R18, -0xc, R15 ;  /* 0xfffffff4120f7824 */ /* 0x000fe200078e020f */
[----:B------:R-:W-:Y:S01]  /*62b0*/  IADD3 R10, R9, -R10, RZ ;  /* 0x8000000a090a7210 */ /* 0x000fe20007ffe0ff */
[----:B------:R-:W-:Y:S01]  /*62c0*/  IMAD.IADD R14, R13, 0x1, -R14 ;  /* 0x000000010d0e7824 */ /* 0x000fe200078e0a0e */
[----:B------:R-:W-:Y:S01]  /*62d0*/  LOP3.LUT R20, R20, 0xfffffffe, RZ, 0xc0, !PT ;  /* 0xfffffffe14147812 */ /* 0x000fe200078ec0ff */
[----:B------:R-:W-:-:S03]  /*62e0*/  IMAD.HI R22, R21, 0x2aaaaaab, RZ ;  /* 0x2aaaaaab15167827 */ /* 0x000fc600078e02ff */
[----:B------:R-:W-:Y:S01]  /*62f0*/  LEA R9, R15, R14, 0x3 ;  /* 0x0000000e0f097211 */ /* 0x000fe200078e18ff */
[----:B------:R-:W-:Y:S01]  /*6300*/  IMAD R10, R11, 0x8, R10 ;  /* 0x000000080b0a7824 */ /* 0x000fe200078e020a */
[----:B------:R-:W-:Y:S01]  /*6310*/  SHF.R.U32.HI R23, RZ, 0x1, R22 ;  /* 0x00000001ff177819 */ /* 0x000fe20000011616 */
[C-C-:B------:R-:W-:Y:S02]  /*6320*/  IMAD R6, R5.reuse, 0x800, R16.reuse ;  /* 0x0000080005067824 */ /* 0x140fe400078e0210 */
[----:B------:R-:W-:Y:S01]  /*6330*/  IMAD R5, R5, 0x2000, R16 ;  /* 0x0000200005057824 */ /* 0x000fe200078e0210 */
[----:B------:R1:W-:Y:S01]  /*6340*/  STL [R1+0x20], R10 ;  /* 0x0000200a01007387 */ /* 0x0003e20000100800 */
[----:B------:R-:W-:Y:S01]  /*6350*/  LEA.HI R22, R22, R23, RZ, 0x1 ;  /* 0x0000001716167211 */ /* 0x000fe200078f08ff */
[----:B------:R-:W-:Y:S01]  /*6360*/  IMAD.IADD R20, R19, 0x1, -R20 ;  /* 0x0000000113147824 */ /* 0x000fe200078e0a14 */
[----:B------:R-:W-:Y:S01]  /*6370*/  IADD3 R6, R6, 0x1a800, RZ ;  /* 0x0001a80006067810 */ /* 0x000fe20007ffe0ff */
[----:B------:R2:W-:Y:S01]  /*6380*/  STL [R1+0x1c], R9 ;  /* 0x00001c0901007387 */ /* 0x0005e20000100800 */
[----:B------:R-:W-:-:S02]  /*6390*/  IMAD.MOV.U32 R23, RZ, RZ, 0x40000040 ;  /* 0x40000040ff177424 */ /* 0x000fc400078e00ff */
[----:B------:R-:W-:Y:S01]  /*63a0*/  SHF.R.U32.HI R6, RZ, 0x4, R6 ;  /* 0x00000004ff067819 */ /* 0x000fe20000011606 */
[----:B------:R-:W-:-:S03]  /*63b0*/  IMAD R21, R22, -0xc, R21 ;  /* 0xfffffff416157824 */ /* 0x000fc600078e0215 */
[----:B------:R-:W-:Y:S01]  /*63c0*/  LOP3.LUT R6, R6, 0x3fff, RZ, 0xc0, !PT ;  /* 0x00003fff06067812 */ /* 0x000fe200078ec0ff */
[----:B-1----:R-:W-:Y:S02]  /*63d0*/  IMAD R10, R21, 0x8, R20 ;  /* 0x00000008150a7824 */ /* 0x002fe400078e0214 */
[----:B--2---:R-:W-:Y:S01]  /*63e0*/  VIADD R9, R5, 0x4000 ;  /* 0x0000400005097836 */ /* 0x004fe20000000000 */
[----:B------:R-:W-:Y:S02]  /*63f0*/  SHF.R.U32.HI R5, RZ, 0x4, R5 ;  /* 0x00000004ff057819 */ /* 0x000fe40000011605 */
[----:B------:R-:W-:Y:S01]  /*6400*/  LOP3.LUT R6, R6, 0x10000, RZ, 0xfc, !PT ;  /* 0x0001000006067812 */ /* 0x000fe200078efcff */
[----:B------:R-:W-:Y:S01]  /*6410*/  STL [R1+0x14], R10 ;  /* 0x0000140a01007387 */ /* 0x000fe20000100800 */
[----:B------:R-:W-:Y:S02]  /*6420*/  SHF.R.U32.HI R9, RZ, 0x4, R9 ;  /* 0x00000004ff097819 */ /* 0x000fe40000011609 */
[----:B------:R-:W-:-:S02]  /*6430*/  LOP3.LUT R5, R5, 0x3fff, RZ, 0xc0, !PT ;  /* 0x00003fff05057812 */ /* 0x000fc400078ec0ff */
[----:B------:R-:W-:Y:S02]  /*6440*/  LOP3.LUT R9, R9, 0x3fff, RZ, 0xc0, !PT ;  /* 0x00003fff09097812 */ /* 0x000fe400078ec0ff */
[----:B------:R-:W-:Y:S02]  /*6450*/  LOP3.LUT R11, R5, 0x10000, RZ, 0xfc, !PT ;  /* 0x00010000050b7812 */ /* 0x000fe400078efcff */
[----:B------:R-:W-:Y:S01]  /*6460*/  LOP3.LUT R5, R9, 0x10000, RZ, 0xfc, !PT ;  /* 0x0001000009057812 */ /* 0x000fe200078efcff */
[----:B------:R-:W-:Y:S01]  /*6470*/  VIADD R9, R7, 0x8 ;  /* 0x0000000807097836 */ /* 0x000fe20000000000 */
[C---:B------:R-:W-:Y:S01]  /*6480*/  IADD3 R186, R11.reuse, 0x6, RZ ;  /* 0x000000060bba7810 */ /* 0x040fe20007ffe0ff */
[----:B------:R-:W-:Y:S01]  /*6490*/  STL [R1+0xc], R11 ;  /* 0x00000c0b01007387 */ /* 0x000fe20000100800 */
[----:B------:R-:W-:Y:S01]  /*64a0*/  VIADD R22, R11, 0x2 ;  /* 0x000000020b167836 */ /* 0x000fe20000000000 */
[----:B------:R-:W-:Y:S01]  /*64b0*/  IADD3 R9, R7, 0x14, RZ ;  /* 0x0000001407097810 */ /* 0x000fe20007ffe0ff */
[C---:B------:R-:W-:Y:S01]  /*64c0*/  VIADD R188, R5.reuse, 0x2 ;  /* 0x0000000205bc7836 */ /* 0x040fe20000000000 */
[----:B------:R1:W-:Y:S01]  /*64d0*/  STL [R1+0x18], R6 ;  /* 0x0000180601007387 */ /* 0x0003e20000100800 */
[----:B------:R-:W-:-:S02]  /*64e0*/  VIADD R190, R5, 0x4 ;  /* 0x0000000405be7836 */ /* 0x000fc40000000000 */
[----:B------:R-:W-:Y:S01]  /*64f0*/  VIADD R192, R5, 0x6 ;  /* 0x0000000605c07836 */ /* 0x000fe20000000000 */
[----:B------:R2:W-:Y:S01]  /*6500*/  STL [R1+0x8], R5 ;  /* 0x0000080501007387 */ /* 0x0005e20000100800 */
[----:B------:R-:W-:Y:S02]  /*6510*/  VIADD R184, R11, 0x4 ;  /* 0x000000040bb87836 */ /* 0x000fe40000000000 */
[C---:B-1----:R-:W-:Y:S02]  /*6520*/  VIADD R6, R7.reuse, 0xc ;  /* 0x0000000c07067836 */ /* 0x042fe40000000000 */
[C---:B------:R-:W-:Y:S01]  /*6530*/  VIADD R6, R7.reuse, 0x18 ;  /* 0x0000001807067836 */ /* 0x040fe20000000000 */
[C---:B--2---:R-:W-:Y:S01]  /*6540*/  IADD3 R5, R7.reuse, 0x4, RZ ;  /* 0x0000000407057810 */ /* 0x044fe20007ffe0ff */
[C---:B------:R-:W-:Y:S02]  /*6550*/  VIADD R5, R7.reuse, 0x10 ;  /* 0x0000001007057836 */ /* 0x040fe40000000000 */
[----:B------:R-:W-:-:S07]  /*6560*/  VIADD R5, R7, 0x1c ;  /* 0x0000001c07057836 */ /* 0x000fce0000000000 */
.L_x_3539:
[----:B------:R-:W-:-:S05]  /*6570*/  IMAD.U32 R5, RZ, RZ, UR36 ;  /* 0x00000024ff057e24 */ /* 0x000fca000f8e00ff */
[----:B------:R-:W-:-:S04]  /*6580*/  LOP3.LUT R5, R5, 0x1, RZ, 0xfc, !PT ;  /* 0x0000000105057812 */ /* 0x000fc800078efcff */
[----:B------:R-:W-:-:S13]  /*6590*/  ISETP.NE.AND P0, PT, R5, 0x3, PT ;  /* 0x000000030500780c */ /* 0x000fda0003f05270 */
[----:B--2---:R-:W-:Y:S05]  /*65a0*/  @!P0 BRA `(.L_x_3529) ;  /* 0x0000000000048947 */ /* 0x004fea0003800000 */
[----:B------:R-:W-:Y:S01]  /*65b0*/  BPT.TRAP 0x1 ;  /* 0x000000040000795c */ /* 0x000fe20000300000 */
.L_x_3529:
[----:B------:R-:W-:Y:S01]  /*65c0*/  IMAD R5, R0, 0x8, R16 ;  /* 0x0000000800057824 */ /* 0x000fe200078e0210 */
[----:B------:R-:W-:-:S04]  /*65d0*/  SHF.L.U32 R18, R4, 0x1f, RZ ;  /* 0x0000001f04127819 */ /* 0x000fc800000006ff */
[----:B------:R1:W2:Y:S01]  /*65e0*/  SYNCS.PHASECHK.TRANS64.TRYWAIT P1, [R5+URZ+0x26810], R18 ;  /* 0x02681012050075a7 */ /* 0x0002a2000802017f */
[----:B------:R-:W-:Y:S05]  /*65f0*/  @!P0 BRA `(.L_x_3530) ;  /* 0x0000000000048947 */ /* 0x000fea0003800000 */
[----:B------:R-:W-:Y:S01]  /*6600*/  BPT.TRAP 0x1 ;  /* 0x000000040000795c */ /* 0x000fe20000300000 */
.L_x_3530:
[----:B------:R-:W-:-:S05]  /*6610*/  VIADD R6, R16, 0xe000 ;  /* 0x0000e00010067836 */ /* 0x000fca0000000000 */
[----:B------:R-:W-:-:S04]  /*6620*/  SHF.R.U32.HI R6, RZ, 0x4, R6 ;  /* 0x00000004ff067819 */ /* 0x000fc80000011606 */
[----:B------:R-:W-:-:S04]  /*6630*/  LOP3.LUT R6, R6, 0x3fff, RZ, 0xc0, !PT ;  /* 0x00003fff06067812 */ /* 0x000fc800078ec0ff */
[----:B------:R-:W-:Y:S01]  /*6640*/  LOP3.LUT R9, R6, 0x10000, RZ, 0xfc, !PT ;  /* 0x0001000006097812 */ /* 0x000fe200078efcff */
[----:B--2---:R-:W-:Y:S06]  /*6650*/  @P1 BRA `(.L_x_3531) ;  /* 0x0000000000081947 */ /* 0x004fec0003800000 */
[----:B------:R-:W2:Y:S02]  /*6660*/  SYNCS.PHASECHK.TRANS64.TRYWAIT P1, [R5+URZ+0x26810], R18 ;  /* 0x02681012050075a7 */ /* 0x000ea4000802017f */
[----:B--2---:R-:W-:Y:S05]  /*6670*/  @!P1 BRA `(.L_x_3532) ;  /* 0x0000008c00c89947 */ /* 0x004fea0003800000 */
.L_x_3531:
        /* <DEDUP_REMOVED lines=10> */
[----:B------:R-:W-:-:S02]  /*6720*/  R2UR UR8, R22 ;  /* 0x00000000160872ca */ /* 0x000fc400000e0000 */
[----:B------:R-:W-:Y:S01]  /*6730*/  R2UR UR9, R23 ;  /* 0x00000000170972ca */ /* 0x000fe200000e0000 */
[----:B------:R-:W-:Y:S01]  /*6740*/  UMOV UR11, 0x40000040 ;  /* 0x40000040000b7882 */ /* 0x000fe20000000000 */
[----:B---3--:R-:W-:-:S13]  /*6750*/  R2UR UR4, R13 ;  /* 0x000000000d0472ca */ /* 0x008fda00000e0000 */
[----:B------:R-:W-:Y:S01]  /*6760*/  HGMMA.64x96x16.F32.BF16 R72, gdesc[UR4], RZ, !UPT, gsb0 ;  /* 0x01600000044879f0 */ /* 0x000fe2000c0018ff */
[----:B------:R-:W-:-:S07]  /*6770*/  UIADD3 UR4, UR6, 0x2, URZ ;  /* 0x0000000206047890 */ /* 0x000fce000fffe03f */
[----:B------:R-:W-:Y:S01]  /*6780*/  UMOV UR10, UR4 ;  /* 0x00000004000a7c82 */ /* 0x000fe20008000000 */
[----:B------:R-:W-:Y:S02]  /*6790*/  WARPGROUP.DEPBAR.LE gsb0, 0x0 ;  /* 0x00008000000079c5 */ /* 0x000fe40000010000 */
[----:B------:R-:W-:-:S06]  /*67a0*/  WARPGROUP.ARRIVE ;  /* 0x00000000000079c5 */ /* 0x000fcc0000000000 */
[----:B------:R-:W-:Y:S01]  /*67b0*/  HGMMA.64x96x16.F32.BF16 R72, gdesc[UR8], R72, gsb0 ;  /* 0x01600000084879f0 */ /* 0x000fe20008001848 */
[----:B------:R-:W-:Y:S02]  /*67c0*/  R2UR UR8, R184 ;  /* 0x00000000b80872ca */ /* 0x000fe400000e0000 */
[----:B------:R-:W-:Y:S01]  /*67d0*/  R2UR UR9, R185 ;  /* 0x00000000b90972ca */ /* 0x000fe200000e0000 */
[----:B------:R-:W-:Y:S01]  /*67e0*/  UIADD3 UR4, UR6, 0x4, URZ ;  /* 0x0000000406047890 */ /* 0x000fe2000fffe03f */
[----:B------:R-:W-:-:S06]  /*67f0*/  UMOV UR11, 0x40000040 ;  /* 0x40000040000b7882 */ /* 0x000fcc0000000000 */
[----:B------:R-:W-:Y:S01]  /*6800*/  UMOV UR10, UR4 ;  /* 0x00000004000a7c82 */ /* 0x000fe20008000000 */
[----:B------:R-:W-:Y:S02]  /*6810*/  WARPGROUP.DEPBAR.LE gsb0, 0x0 ;  /* 0x00008000000079c5 */ /* 0x000fe40000010000 */
[----:B------:R-:W-:-:S06]  /*6820*/  WARPGROUP.ARRIVE ;  /* 0x00000000000079c5 */ /* 0x000fcc0000000000 */
[----:B------:R-:W-:Y:S01]  /*6830*/  HGMMA.64x96x16.F32.BF16 R72, gdesc[UR8], R72, gsb0 ;  /* 0x01600000084879f0 */ /* 0x000fe20008001848 */
[----:B------:R-:W-:Y:S02]  /*6840*/  R2UR UR4, R186 ;  /* 0x00000000ba0472ca */ /* 0x000fe400000e0000 */
[----:B------:R-:W-:Y:S01]  /*6850*/  R2UR UR5, R187 ;  /* 0x00000000bb0572ca */ /* 0x000fe200000e0000 */
[----:B------:R-:W-:Y:S01]  /*6860*/  UIADD3 UR6, UR6, 0x6, URZ ;  /* 0x0000000606067890 */ /* 0x000fe2000fffe03f */
[----:B------:R-:W-:Y:S01]  /*6870*/  UMOV UR7, 0x40000040 ;  /* 0x4000004000077882 */ /* 0x000fe20000000000 */
[C---:B----4-:R-:W-:Y:S01]  /*6880*/  IMAD R12, R0.reuse, 0x80, R12 ;  /* 0x00000080000c7824 */ /* 0x050fe200078e020c */
[C---:B-----5:R-:W-:Y:S01]  /*6890*/  LEA R10, R0.reuse, R10, 0x7 ;  /* 0x0000000a000a7211 */ /* 0x060fe200078e38ff */
[----:B--2---:R-:W-:-:S03]  /*68a0*/  IMAD R14, R0, 0x80, R11 ;  /* 0x00000080000e7824 */ /* 0x004fc600078e020b */
[C---:B------:R-:W-:Y:S01]  /*68b0*/  LEA R9, R3.reuse, R12, 0x1 ;  /* 0x0000000c03097211 */ /* 0x040fe200078e08ff */
[----:B------:R-:W-:Y:S01]  /*68c0*/  IMAD R11, R3, 0x2, R14 ;  /* 0x00000002030b7824 */ /* 0x000fe200078e020e */
[----:B------:R-:W-:Y:S02]  /*68d0*/  WARPGROUP.DEPBAR.LE gsb0, 0x0 ;  /* 0x00008000000079c5 */ /* 0x000fe40000010000 */
[----:B------:R-:W-:-:S06]  /*68e0*/  WARPGROUP.ARRIVE ;  /* 0x00000000000079c5 */ /* 0x000fcc0000000000 */
[----:B------:R-:W-:Y:S01]  /*68f0*/  HGMMA.64x96x16.F32.BF16 R72, gdesc[UR4], R72, gsb0 ;  /* 0x01600000044879f0 */ /* 0x000fe20008001848 */
[----:B------:R-:W-:Y:S01]  /*6900*/  IMAD R227, R3, 0x2, R10 ;  /* 0x0000000203e37824 */ /* 0x000fe200078e020a */
[----:B------:R-:W-:Y:S01]  /*6910*/  LEA R12, R11, R16, 0x2 ;  /* 0x000000100b0c7211 */ /* 0x000fe200078e10ff */
[--C-:B------:R-:W-:Y:S02]  /*6920*/  IMAD R13, R9, 0x4, R16.reuse ;  /* 0x00000004090d7824 */ /* 0x100fe400078e0210 */
[----:B------:R-:W-:Y:S02]  /*6930*/  IMAD R198, R227, 0x4, R16 ;  /* 0x00000004e3c67824 */ /* 0x000fe400078e0210 */
[----:B------:R-:W-:-:S04]  /*6940*/  VIADD R10, R16, 0x1a000 ;  /* 0x0001a000100a7836 */ /* 0x000fc80000000000 */
[--C-:B------:R-:W-:Y:S02]  /*6950*/  IMAD R227, R227, 0x4, R10.reuse ;  /* 0x00000004e3e37824 */ /* 0x100fe400078e020a */
[----:B------:R-:W-:Y:S01]  /*6960*/  IMAD R9, R9, 0x4, R10 ;  /* 0x0000000409097824 */ /* 0x000fe200078e020a */
[----:B------:R-:W-:Y:S01]  /*6970*/  LEA R10, R11, R10, 0x2 ;  /* 0x0000000a0b0a7211 */ /* 0x000fe200078e10ff */
[----:B------:R-:W-:Y:S02]  /*6980*/  WARPGROUP.DEPBAR.LE gsb0, 0x0 ;  /* 0x00008000000079c5 */ /* 0x000fe40000010000 */
[----:B------:R-:W2:Y:S04]  /*6990*/  LDS R198, [R198+0x1a000] ;  /* 0x01a00000c6c67984 */ /* 0x000ea80000000800 */
[----:B------:R-:W3:Y:S04]  /*69a0*/  LDS R13, [R13+0x1a000] ;  /* 0x01a000000d0d7984 */ /* 0x000ee80000000800 */
[----:B------:R-:W4:Y:S01]  /*69b0*/  LDS R12, [R12+0x1a000] ;  /* 0x01a000000c0c7984 */ /* 0x000f220000000800 */
[----:B------:R-:W-:Y:S05]  /*69c0*/  @!P0 BRA `(.L_x_3533) ;  /* 0x0000000000048947 */ /* 0x000fea0003800000 */
[----:B------:R-:W-:Y:S01]  /*69d0*/  BPT.TRAP 0x1 ;  /* 0x000000040000795c */ /* 0x000fe20000300000 */
.L_x_3533:
[----:B------:R1:W1:Y:S01]  /*69e0*/  SYNCS.PHASECHK.TRANS64.TRYWAIT P1, [R5+URZ+0x26830], R18 ;  /* 0x02683012050075a7 */ /* 0x000262000802017f */
[----:B------:R-:W-:Y:S05]  /*69f0*/  @!P0 BRA `(.L_x_3534) ;  /* 0x0000000000048947 */ /* 0x000fea0003800000 */
[----:B------:R-:W-:Y:S01]  /*6a00*/  BPT.TRAP 0x1 ;  /* 0x000000040000795c */ /* 0x000fe20000300000 */
.L_x_3534:
        /* <DEDUP_REMOVED lines=8> */
.L_x_3535:
        /* <DEDUP_REMOVED lines=20> */
[----:B---3--:R-:W-:Y:S01]  /*6bd0*/  SHFL.IDX PT, R224, R13, R233, 0x1f ;  /* 0x00001fe90de07589 */ /* 0x008fe200000e0000 */
[----:B------:R-:W-:-:S03]  /*6be0*/  VIADD R11, R7, 0x1c ;  /* 0x0000001c070b7836 */ /* 0x000fc60000000000 */
[----:B--2---:R-:W-:Y:S04]  /*6bf0*/  SHFL.IDX PT, R204, R198, R231, 0x1f ;  /* 0x00001fe7c6cc7589 */ /* 0x004fe800000e0000 */
        /* <DEDUP_REMOVED lines=141> */
[----:B------:R-:W-:Y:S01]  /*74d0*/  MUFU.TANH R84, R84 ;  /* 0x0000005400547308 */ /* 0x000fe20000002400 */
[----:B--2---:R-:W-:-:S07]  /*74e0*/  FSEL R205, R80, -INF , P1 ;  /* 0xff80000050cd7808 */ /* 0x004fce0000800000 */
[----:B------:R-:W-:Y:S01]  /*74f0*/  MUFU.TANH R83, R83 ;  /* 0x0000005300537308 */ /* 0x000fe20000002400 */
[----:B----4-:R-:W-:-:S05]  /*7500*/  FSEL R225, R82, -INF , P2 ;  /* 0xff80000052e17808 */ /* 0x010fca0001000000 */
[----:B------:R-:W-:Y:S02]  /*7510*/  FFMA.FTZ R225, R225, UR4, -R216 ;  /* 0x00000004e1e17c23 */ /* 0x000fe400080108d8 */
[----:B------:R-:W2:Y:S01]  /*7520*/  MUFU.TANH R194, R194 ;  /* 0x000000c200c27308 */ /* 0x000ea20000002400 */
[----:B------:R-:W-:Y:S02]  /*7530*/  WARPGROUP.DEPBAR.LE gsb0, 0x0 ;  /* 0x00008000000079c5 */ /* 0x000fe40000010000 */
[----:B------:R-:W-:-:S05]  /*7540*/  WARPGROUP.ARRIVE ;  /* 0x00000000000079c5 */ /* 0x000fca0000000000 */
[----:B------:R4:W-:Y:S01]  /*7550*/  MUFU.EX2 R88, R199 ;  /* 0x000000c700587308 */ /* 0x0009e20000000800 */
[----:B------:R-:W-:Y:S01]  /*7560*/  HGMMA.64x96x16.F32.BF16 R24, gdesc[UR8], R24, gsb0 ;  /* 0x01600000081879f0 */ /* 0x000fe20008001818 */
[----:B------:R-:W-:Y:S01]  /*7570*/  R2UR UR8, R192 ;  /* 0x00000000c00872ca */ /* 0x000fe200000e0000 */
[----:B------:R-:W-:Y:S01]  /*7580*/  UMOV UR10, UR6 ;  /* 0x00000006000a7c82 */ /* 0x000fe20008000000 */
[----:B------:R-:W-:Y:S01]  /*7590*/  R2UR UR9, R193 ;  /* 0x00000000c10972ca */ /* 0x000fe200000e0000 */
[----:B------:R-:W-:Y:S01]  /*75a0*/  UMOV UR11, 0x40000040 ;  /* 0x40000040000b7882 */ /* 0x000fe20000000000 */
[----:B----4-:R-:W-:Y:S02]  /*75b0*/  FSEL R199, R78, -INF , P2 ;  /* 0xff8000004ec77808 */ /* 0x010fe40001000000 */
[----:B------:R-:W4:Y:S01]  /*75c0*/  MUFU.TANH R195, R195 ;  /* 0x000000c300c37308 */ /* 0x000f220000002400 */
[----:B--2---:R-:W-:Y:S02]  /*75d0*/  FSEL R202, R194, -INF , P2 ;  /* 0xff800000c2ca7808 */ /* 0x004fe40001000000 */
[--C-:B------:R-:W-:Y:S01]  /*75e0*/  FFMA.FTZ R95, R199, UR4, -R96.reuse ;  /* 0x00000004c75f7c23 */ /* 0x100fe20008010860 */
[----:B------:R-:W-:Y:S01]  /*75f0*/  FSEL R199, R81, -INF , P2 ;  /* 0xff80000051c77808 */ /* 0x000fe20001000000 */
[----:B------:R-:W-:Y:S01]  /*7600*/  FFMA.FTZ R96, R205, UR4, -R96 ;  /* 0x00000004cd607c23 */ /* 0x000fe20008010860 */
[----:B------:R-:W-:-:S02]  /*7610*/  FSEL R205, R83, -INF , P1 ;  /* 0xff80000053cd7808 */ /* 0x000fc40000800000 */
[----:B------:R-:W2:Y:S01]  /*7620*/  MUFU.TANH R98, R98 ;  /* 0x0000006200627308 */ /* 0x000ea20000002400 */
[----:B------:R-:W-:Y:S01]  /*7630*/  FFMA.FTZ R223, R202, UR4, -R213 ;  /* 0x00000004cadf7c23 */ /* 0x000fe200080108d5 */
[--C-:B------:R-:W-:Y:S01]  /*7640*/  FFMA.FTZ R226, R199, UR4, -R224.reuse ;  /* 0x00000004c7e27c23 */ /* 0x100fe200080108e0 */
[----:B------:R-:W-:Y:S01]  /*7650*/  FSEL R199, R84, -INF , P1 ;  /* 0xff80000054c77808 */ /* 0x000fe20000800000 */
[----:B------:R-:W-:Y:S01]  /*7660*/  FFMA.FTZ R224, R205, UR4, -R224 ;  /* 0x00000004cde07c23 */ /* 0x000fe200080108e0 */
[----:B------:R-:W-:-:S03]  /*7670*/  FFMA.FTZ R202, -R14, R14, 1 ;  /* 0x3f8000000eca7423 */ /* 0x000fc6000001010e */
[----:B------:R-:W3:Y:S01]  /*7680*/  MUFU.TANH R99, R99 ;  /* 0x0000006300637308 */ /* 0x000ee20000002400 */
[----:B------:R-:W-:Y:S01]  /*7690*/  FFMA.FTZ R216, R199, UR4, -R216 ;  /* 0x00000004c7d87c23 */ /* 0x000fe200080108d8 */
[----:B----4-:R-:W-:-:S05]  /*76a0*/  FSEL R199, R195, -INF , P2 ;  /* 0xff800000c3c77808 */ /* 0x010fca0001000000 */
[----:B-1----:R-:W-:Y:S01]  /*76b0*/  FFMA.FTZ R199, R199, UR4, -R198 ;  /* 0x00000004c7c77c23 */ /* 0x002fe200080108c6 */
[----:B------:R-:W-:Y:S01]  /*76c0*/  MUFU.EX2 R118, R118 ;  /* 0x0000007600767308 */ /* 0x000fe20000000800 */
[----:B--2---:R-:W-:-:S05]  /*76d0*/  FSEL R200, R98, -INF , P1 ;  /* 0xff80000062c87808 */ /* 0x004fca0000800000 */
[----:B------:R-:W-:Y:S02]  /*76e0*/  FFMA.FTZ R213, R200, UR4, -R213 ;  /* 0x00000004c8d57c23 */ /* 0x000fe400080108d5 */
[----:B------:R-:W1:Y:S01]  /*76f0*/  MUFU.TANH R100, R100 ;  /* 0x0000006400647308 */ /* 0x000e620000002400 */
[----:B---3--:R-:W-:-:S05]  /*7700*/  FSEL R205, R99, -INF , P1 ;  /* 0xff80000063cd7808 */ /* 0x008fca0000800000 */
[----:B------:R-:W-:Y:S02]  /*7710*/  FFMA.FTZ R198, R205, UR4, -R198 ;  /* 0x00000004cdc67c23 */ /* 0x000fe400080108c6 */
[----:B------:R-:W2:Y:S08]  /*7720*/  MUFU.TANH R101, R101 ;  /* 0x0000006500657308 */ /* 0x000eb00000002400 */
[----:B------:R-:W3:Y:S01]  /*7730*/  MUFU.TANH R102, R102 ;  /* 0x0000006600667308 */ /* 0x000ee20000002400 */
[----:B-1----:R-:W-:-:S05]  /*7740*/  FSEL R200, R100, -INF , P2 ;  /* 0xff80000064c87808 */ /* 0x002fca0001000000 */
[----:B------:R-:W-:Y:S02]  /*7750*/  FFMA.FTZ R200, R200, UR4, -R201 ;  /* 0x00000004c8c87c23 */ /* 0x000fe400080108c9 */
[----:B------:R-:W-:Y:S01]  /*7760*/  MUFU.TANH R103, R103 ;  /* 0x0000006700677308 */ /* 0x000fe20000002400 */
[----:B--2---:R-:W-:-:S05]  /*7770*/  FSEL R210, R101, -INF , P2 ;  /* 0xff80000065d27808 */ /* 0x004fca0001000000 */
[----:B------:R-:W-:Y:S02]  /*7780*/  FFMA.FTZ R210, R210, UR4, -R209 ;  /* 0x00000004d2d27c23 */ /* 0x000fe400080108d1 */
[----:B------:R-:W1:Y:S01]  /*7790*/  MUFU.TANH R104, R104 ;  /* 0x0000006800687308 */ /* 0x000e620000002400 */
[----:B---3--:R-:W-:-:S05]  /*77a0*/  FSEL R205, R102, -INF , P1 ;  /* 0xff80000066cd7808 */ /* 0x008fca0000800000 */
[----:B------:R-:W-:Y:S02]  /*77b0*/  FFMA.FTZ R201, R205, UR4, -R201 ;  /* 0x00000004cdc97c23 */ /* 0x000fe400080108c9 */
[----:B------:R-:W-:Y:S08]  /*77c0*/  MUFU.TANH R106, R106 ;  /* 0x0000006a006a7308 */ /* 0x000ff00000002400 */
[----:B------:R-:W-:Y:S01]  /*77d0*/  MUFU.TANH R105, R105 ;  /* 0x0000006900697308 */ /* 0x000fe20000002400 */
[----:B-1----:R-:W-:-:S05]  /*77e0*/  FSEL R205, R104, -INF , P2 ;  /* 0xff80000068cd7808 */ /* 0x002fca0001000000 */
[----:B------:R-:W-:Y:S02]  /*77f0*/  FFMA.FTZ R205, R205, UR4, -R206 ;  /* 0x00000004cdcd7c23 */ /* 0x000fe400080108ce */
[----:B------:R-:W-:Y:S01]  /*7800*/  MUFU.TANH R107, R107 ;  /* 0x0000006b006b7308 */ /* 0x000fe20000002400 */
[----:B------:R-:W-:Y:S02]  /*7810*/  WARPGROUP.DEPBAR.LE gsb0, 0x0 ;  /* 0x00008000000079c5 */ /* 0x000fe40000010000 */
[----:B------:R-:W-:-:S05]  /*7820*/  WARPGROUP.ARRIVE ;  /* 0x00000000000079c5 */ /* 0x000fca0000000000 */
[----:B------:R1:W-:Y:S01]  /*7830*/  MUFU.EX2 R13, R208 ;  /* 0x000000d0000d7308 */ /* 0x0003e20000000800 */
[----:B------:R-:W-:Y:S07]  /*7840*/  HGMMA.64x96x16.F32.BF16 R24, gdesc[UR8], R24, gsb0 ;  /* 0x01600000081879f0 */ /* 0x000fee0008001818 */
[----:B------:R-:W2:Y:S01]  /*7850*/  MUFU.TANH R108, R108 ;  /* 0x0000006c006c7308 */ /* 0x000ea20000002400 */
[----:B-1----:R-:W1:Y:S07]  /*7860*/  SHFL.IDX PT, R208, R12, R233, 0x1f ;  /* 0x00001fe90cd07589 */ /* 0x002e6e00000e0000 */
[----:B------:R-:W-:Y:S08]  /*7870*/  MUFU.TANH R110, R110 ;  /* 0x0000006e006e7308 */ /* 0x000ff00000002400 */
[----:B------:R-:W-:Y:S01]  /*7880*/  MUFU.TANH R109, R109 ;  /* 0x0000006d006d7308 */ /* 0x000fe20000002400 */
[----:B--2---:R-:W-:-:S07]  /*7890*/  FSEL R211, R108, -INF , P2 ;  /* 0xff8000006cd37808 */ /* 0x004fce0001000000 */
[----:B------:R-:W-:Y:S01]  /*78a0*/  MUFU.TANH R111, R111 ;  /* 0x0000006f006f7308 */ /* 0x000fe20000002400 */
[----:B-1----:R-:W-:-:S07]  /*78b0*/  FFMA.FTZ R211, R211, UR4, -R208 ;  /* 0x00000004d3d37c23 */ /* 0x002fce00080108d0 */
[----:B------:R1:W-:Y:S08]  /*78c0*/  MUFU.EX2 R14, R203 ;  /* 0x000000cb000e7308 */ /* 0x0003f00000000800 */
[----:B------:R-:W2:Y:S01]  /*78d0*/  MUFU.TANH R112, R112 ;  /* 0x0000007000707308 */ /* 0x000ea20000002400 */
[----:B-1----:R-:W-:-:S05]  /*78e0*/  FSEL R203, R105, -INF , P2 ;  /* 0xff80000069cb7808 */ /* 0x002fca0001000000 */
[----:B------:R-:W-:Y:S02]  /*78f0*/  FFMA.FTZ R203, R203, UR4, -R212 ;  /* 0x00000004cbcb7c23 */ /* 0x000fe400080108d4 */
[----:B------:R-:W-:Y:S08]  /*7900*/  MUFU.TANH R114, R114 ;  /* 0x0000007200727308 */ /* 0x000ff00000002400 */
[----:B------:R-:W1:Y:S01]  /*7910*/  MUFU.TANH R113, R113 ;  /* 0x0000007100717308 */ /* 0x000e620000002400 */
[----:B--2---:R-:W-:-:S05]  /*7920*/  FSEL R219, R112, -INF , P2 ;  /* 0xff80000070db7808 */ /* 0x004fca0001000000 */
[----:B------:R-:W-:Y:S02]  /*7930*/  FFMA.FTZ R219, R219, UR4, -R217 ;  /* 0x00000004dbdb7c23 */ /* 0x000fe400080108d9 */
[----:B------:R-:W2:Y:S08]  /*7940*/  MUFU.TANH R115, R115 ;  /* 0x0000007300737308 */ /* 0x000eb00000002400 */
[----:B------:R-:W-:Y:S01]  /*7950*/  MUFU.TANH R116, R116 ;  /* 0x0000007400747308 */ /* 0x000fe20000002400 */
[----:B-1----:R-:W-:-:S05]  /*7960*/  FSEL R222, R113, -INF , P2 ;  /* 0xff80000071de7808 */ /* 0x002fca0001000000 */
[----:B------:R-:W-:Y:S02]  /*7970*/  FFMA.FTZ R222, R222, UR4, -R218 ;  /* 0x00000004dede7c23 */ /* 0x000fe400080108da */
[----:B------:R-:W-:Y:S01]  /*7980*/  MUFU.TANH R197, R197 ;  /* 0x000000c500c57308 */ /* 0x000fe20000002400 */
[----:B--2---:R-:W-:-:S07]  /*7990*/  FSEL R221, R115, -INF , P1 ;  /* 0xff80000073dd7808 */ /* 0x004fce0000800000 */
[----:B------:R-:W-:Y:S08]  /*79a0*/  MUFU.TANH R196, R196 ;  /* 0x000000c400c47308 */ /* 0x000ff00000002400 */
[----:B------:R-:W1:Y:S01]  /*79b0*/  MUFU.TANH R119, R119 ;  /* 0x0000007700777308 */ /* 0x000e620000002400 */
[----:B------:R-:W-:Y:S02]  /*79c0*/  WARPGROUP.DEPBAR.LE gsb0, 0x0 ;  /* 0x00008000000079c5 */ /* 0x000fe40000010000 */
[----:B------:R-:W2:Y:S05]  /*79d0*/  LDS R227, [R227+0x380] ;  /* 0x00038000e3e37984 */ /* 0x000eaa0000000800 */
[----:B------:R-:W-:Y:S08]  /*79e0*/  MUFU.EX2 R117, R117 ;  /* 0x0000007500757308 */ /* 0x000ff00000000800 */
[----:B------:R-:W3:Y:S01]  /*79f0*/  MUFU.EX2 R87, R87 ;  /* 0x0000005700577308 */ /* 0x000ee20000000800 */
[----:B-1----:R-:W-:-:S07]  /*7a00*/  FSEL R228, R119, -INF , P1 ;  /* 0xff80000077e47808 */ /* 0x002fce0000800000 */
[----:B------:R-:W1:Y:S01]  /*7a10*/  MUFU.EX2 R86, R86 ;  /* 0x0000005600567308 */ /* 0x000e620000000800 */
[----:B------:R-:W-:-:S07]  /*7a20*/  FFMA.FTZ R237, -R237, R237, 1 ;  /* 0x3f800000eded7423 */ /* 0x000fce00000101ed */
[----:B------:R-:W4:Y:S08]  /*7a30*/  MUFU.EX2 R93, R93 ;  /* 0x0000005d005d7308 */ /* 0x000f300000000800 */
[----:B------:R-:W-:Y:S01]  /*7a40*/  MUFU.EX2 R91, R91 ;  /* 0x0000005b005b7308 */ /* 0x000fe20000000800 */
[----:B--2---:R-:W2:Y:S07]  /*7a50*/  SHFL.IDX PT, R234, R227, R7, 0x1f ;  /* 0x00001f07e3ea7589 */ /* 0x004eae00000e0000 */
[----:B------:R-:W4:Y:S01]  /*7a60*/  MUFU.EX2 R92, R92 ;  /* 0x0000005c005c7308 */ /* 0x000f220000000800 */
[----:B------:R-:W-:Y:S04]  /*7a70*/  SHFL.IDX PT, R232, R227, R232, 0x1f ;  /* 0x00001fe8e3e87589 */ /* 0x000fe800000e0000 */
[----:B------:R-:W3:Y:S01]  /*7a80*/  SHFL.IDX PT, R233, R227, R233, 0x1f ;  /* 0x00001fe9e3e97589 */ /* 0x000ee200000e0000 */
[----:B------:R-:W-:Y:S01]  /*7a90*/  FFMA.FTZ R235, -R235, R235, 1 ;  /* 0x3f800000ebeb7423 */ /* 0x000fe200000101eb */
[----:B------:R-:W-:Y:S01]  /*7aa0*/  FFMA.FTZ R18, -R18, R18, 1 ;  /* 0x3f80000012127423 */ /* 0x000fe20000010112 */
[----:B------:R-:W-:Y:S01]  /*7ab0*/  FFMA.FTZ R19, -R19, R19, 1 ;  /* 0x3f80000013137423 */ /* 0x000fe20000010113 */
[----:B------:R-:W1:Y:S01]  /*7ac0*/  SHFL.IDX PT, R229, R227, R229, 0x1f ;  /* 0x00001fe5e3e57589 */ /* 0x000e6200000e0000 */
[----:B------:R-:W-:Y:S01]  /*7ad0*/  FFMA.FTZ R20, -R20, R20, 1 ;  /* 0x3f80000014147423 */ /* 0x000fe20000010114 */
[----:B------:R-:W-:Y:S01]  /*7ae0*/  FFMA.FTZ R72, -R72, R72, 1 ;  /* 0x3f80000048487423 */ /* 0x000fe20000010148 */
[----:B------:R-:W-:Y:S01]  /*7af0*/  MUFU.EX2 R94, R94 ;  /* 0x0000005e005e7308 */ /* 0x000fe20000000800 */
[----:B------:R-:W4:Y:S01]  /*7b00*/  SHFL.IDX PT, R230, R227, R230, 0x1f ;  /* 0x00001fe6e3e67589 */ /* 0x000f2200000e0000 */
[----:B------:R-:W-:-:S06]  /*7b10*/  FFMA.FTZ R79, -R79, R79, 1 ;  /* 0x3f8000004f4f7423 */ /* 0x000fcc000001014f */
        /* <DEDUP_REMOVED lines=8> */
[--C-:B---3--:R-:W-:Y:S01]  /*7ba0*/  FADD.FTZ R28, R28, -R233.reuse ;  /* 0x800000e91c1c7221 */ /* 0x108fe20000010000 */
[----:B------:R-:W-:Y:S01]  /*7bb0*/  FADD.FTZ R30, R30, -R233 ;  /* 0x800000e91e1e7221 */ /* 0x000fe20000010000 */
[--C-:B-1----:R-:W-:Y:S01]  /*7bc0*/  FADD.FTZ R29, R29, -R229.reuse ;  /* 0x800000e51d1d7221 */ /* 0x102fe20000010000 */
[----:B------:R-:W-:Y:S01]  /*7bd0*/  FADD.FTZ R31, R31, -R229 ;  /* 0x800000e51f1f7221 */ /* 0x000fe20000010000 */
[----:B------:R-:W-:Y:S01]  /*7be0*/  FFMA.FTZ R209, R24, UR4, -R209 ;  /* 0x0000000418d17c23 */ /* 0x000fe200080108d1 */
[----:B------:R-:W-:Y:S01]  /*7bf0*/  FSEL R24, R106, -INF , P1 ;  /* 0xff8000006a187808 */ /* 0x000fe20000800000 */
[--C-:B----4-:R-:W-:Y:S01]  /*7c00*/  FADD.FTZ R33, R33, -R230.reuse ;  /* 0x800000e621217221 */ /* 0x110fe20000010000 */
[----:B--2---:R-:W-:Y:S01]  /*7c10*/  FSEL R207, R109, -INF , P2 ;  /* 0xff8000006dcf7808 */ /* 0x004fe20001000000 */
[----:B------:R-:W-:Y:S01]  /*7c20*/  FADD.FTZ R35, R35, -R230 ;  /* 0x800000e623237221 */ /* 0x000fe20000010000 */
[----:B------:R-:W1:Y:S01]  /*7c30*/  MUFU.EX2 R85, R85 ;  /* 0x0000005500557308 */ /* 0x000e620000000800 */
[----:B------:R-:W-:Y:S01]  /*7c40*/  FFMA.FTZ R206, R24, UR4, -R206 ;  /* 0x0000000418ce7c23 */ /* 0x000fe200080108ce */
[----:B------:R-:W-:Y:S01]  /*7c50*/  FSEL R24, R107, -INF , P1 ;  /* 0xff8000006b187808 */ /* 0x000fe20000800000 */
[----:B------:R-:W-:-:S04]  /*7c60*/  FFMA.FTZ R207, R207, UR4, -R215 ;  /* 0x00000004cfcf7c23 */ /* 0x000fc800080108d7 */
[----:B------:R-:W-:Y:S01]  /*7c70*/  FFMA.FTZ R212, R24, UR4, -R212 ;  /* 0x0000000418d47c23 */ /* 0x000fe200080108d4 */
[----:B------:R-:W-:Y:S01]  /*7c80*/  FSEL R24, R110, -INF , P1 ;  /* 0xff8000006e187808 */ /* 0x000fe20000800000 */
[----:B------:R-:W-:Y:S04]  /*7c90*/  MUFU.EX2 R97, R97 ;  /* 0x0000006100617308 */ /* 0x000fe80000000800 */
[----:B------:R-:W-:-:S04]  /*7ca0*/  FFMA.FTZ R208, R24, UR4, -R208 ;  /* 0x0000000418d07c23 */ /* 0x000fc800080108d0 */
[----:B------:R2:W3:Y:S08]  /*7cb0*/  MUFU.EX2 R24, R204 ;  /* 0x000000cc00187308 */ /* 0x0004f00000000800 */
[----:B------:R-:W-:Y:S01]  /*7cc0*/  MUFU.EX2 R95, R95 ;  /* 0x0000005f005f7308 */ /* 0x000fe20000000800 */
[----:B--2---:R-:W-:-:S05]  /*7cd0*/  FSEL R204, R111, -INF , P1 ;  /* 0xff8000006fcc7808 */ /* 0x004fca0000800000 */
[----:B------:R-:W-:Y:S02]  /*7ce0*/  FFMA.FTZ R204, R204, UR4, -R215 ;  /* 0x00000004cccc7c23 */ /* 0x000fe400080108d7 */
[----:B------:R2:W4:Y:S01]  /*7cf0*/  SHFL.IDX PT, R215, R12, R231, 0x1f ;  /* 0x00001fe70cd77589 */ /* 0x00052200000e0000 */
[----:B------:R-:W-:Y:S03]  /*7d00*/  MUFU.EX2 R96, R96 ;  /* 0x0000006000607308 */ /* 0x000fe60000000800 */
[----:B------:R-:W1:Y:S01]  /*7d10*/  SHFL.IDX PT, R231, R227, R231, 0x1f ;  /* 0x00001fe7e3e77589 */ /* 0x000e6200000e0000 */
[----:B------:R-:W-:-:S04]  /*7d20*/  FFMA.FTZ R17, -R17, R17, 1 ;  /* 0x3f80000011117423 */ /* 0x000fc80000010111 */
[----:B------:R-:W3:Y:S01]  /*7d30*/  MUFU.EX2 R90, R90 ;  /* 0x0000005a005a7308 */ /* 0x000ee20000000800 */
[----:B--2---:R-:W-:-:S05]  /*7d40*/  FSEL R12, R114, -INF , P1 ;  /* 0xff800000720c7808 */ /* 0x004fca0000800000 */
[----:B------:R-:W-:Y:S02]  /*7d50*/  FFMA.FTZ R217, R12, UR4, -R217 ;  /* 0x000000040cd97c23 */ /* 0x000fe400080108d9 */
[----:B------:R2:W3:Y:S02]  /*7d60*/  MUFU.EX2 R12, R214 ;  /* 0x000000d6000c7308 */ /* 0x0004e40000000800 */
[----:B--2---:R-:W-:Y:S01]  /*7d70*/  FFMA.FTZ R214, R221, UR4, -R218 ;  /* 0x00000004ddd67c23 */ /* 0x004fe200080108da */
[----:B------:R-:W-:Y:S01]  /*7d80*/  FSEL R218, R116, -INF , P2 ;  /* 0xff80000074da7808 */ /* 0x000fe20001000000 */
[----:B------:R-:W-:Y:S01]  /*7d90*/  FMUL.FTZ R28, R87, R28 ;  /* 0x0000001c571c7220 */ /* 0x000fe20000410000 */
[----:B------:R-:W-:Y:S01]  /*7da0*/  FSEL R221, R197, -INF , P1 ;  /* 0xff800000c5dd7808 */ /* 0x000fe20000800000 */
[----:B------:R-:W-:Y:S01]  /*7db0*/  FMUL.FTZ R29, R86, R29 ;  /* 0x0000001d561d7220 */ /* 0x000fe20000410000 */
[----:B------:R-:W-:Y:S01]  /*7dc0*/  FMUL.FTZ R33, R93, R33 ;  /* 0x000000215d217220 */ /* 0x000fe20000410000 */
[--C-:B----4-:R-:W-:Y:S01]  /*7dd0*/  FFMA.FTZ R218, R218, UR4, -R215.reuse ;  /* 0x00000004dada7c23 */ /* 0x110fe200080108d7 */
[----:B------:R-:W-:Y:S01]  /*7de0*/  FMUL.FTZ R35, R92, R35 ;  /* 0x000000235c237220 */ /* 0x000fe20000410000 */
[----:B------:R-:W-:Y:S01]  /*7df0*/  FFMA.FTZ R215, R221, UR4, -R215 ;  /* 0x00000004ddd77c23 */ /* 0x000fe200080108d7 */
[----:B------:R-:W-:Y:S01]  /*7e00*/  FSEL R221, R196, -INF , P2 ;  /* 0xff800000c4dd7808 */ /* 0x000fe20001000000 */
[--C-:B-1----:R-:W-:Y:S01]  /*7e10*/  FADD.FTZ R38, R38, -R231.reuse ;  /* 0x800000e726267221 */ /* 0x102fe20000010000 */
[----:B------:R-:W-:-:S03]  /*7e20*/  FADD.FTZ R36, R36, -R231 ;  /* 0x800000e724247221 */ /* 0x000fc60000010000 */
[--C-:B------:R-:W-:Y:S01]  /*7e30*/  FFMA.FTZ R221, R221, UR4, -R220.reuse ;  /* 0x00000004dddd7c23 */ /* 0x100fe200080108dc */
[----:B------:R-:W-:Y:S01]  /*7e40*/  FFMA.FTZ R220, R228, UR4, -R220 ;  /* 0x00000004e4dc7c23 */ /* 0x000fe200080108dc */
[C---:B------:R-:W-:Y:S02]  /*7e50*/  VIADD R228, R7.reuse, 0x10 ;  /* 0x0000001007e47836 */ /* 0x040fe40000000000 */
[----:B------:R-:W-:Y:S01]  /*7e60*/  FMUL.FTZ R33, R20, R33 ;  /* 0x0000002114217220 */ /* 0x000fe20000410000 */
[C---:B------:R-:W-:Y:S01]  /*7e70*/  IADD3 R231, R7.reuse, 0x8, RZ ;  /* 0x0000000807e77810 */ /* 0x040fe20007ffe0ff */
[C---:B------:R-:W-:Y:S02]  /*7e80*/  VIADD R230, R7.reuse, 0xc ;  /* 0x0000000c07e67836 */ /* 0x040fe40000000000 */
[----:B------:R-:W-:Y:S01]  /*7e90*/  VIADD R229, R7, 0x14 ;  /* 0x0000001407e57836 */ /* 0x000fe20000000000 */
[----:B------:R-:W1:Y:S01]  /*7ea0*/  SHFL.IDX PT, R228, R227, R228, 0x1f ;  /* 0x00001fe4e3e47589 */ /* 0x000e6200000e0000 */
[----:B------:R-:W-:Y:S01]  /*7eb0*/  FMUL.FTZ R36, R26, R36 ;  /* 0x000000241a247220 */ /* 0x000fe20000410000 */
[----:B------:R-:W-:Y:S01]  /*7ec0*/  FMUL.FTZ R30, R85, R30 ;  /* 0x0000001e551e7220 */ /* 0x000fe20000410000 */
[----:B------:R-:W-:Y:S01]  /*7ed0*/  IADD3 R233, R7, 0x18, RZ ;  /* 0x0000001807e97810 */ /* 0x000fe20007ffe0ff */
[----:B------:R2:W4:Y:S01]  /*7ee0*/  SHFL.IDX PT, R227, R227, R11, 0x1f ;  /* 0x00001f0be3e37589 */ /* 0x00052200000e0000 */
[----:B------:R-:W-:Y:S01]  /*7ef0*/  FFMA.FTZ R78, -R78, R78, 1 ;  /* 0x3f8000004e4e7423 */ /* 0x000fe2000001014e */
[----:B------:R-:W-:Y:S01]  /*7f00*/  FFMA.FTZ R80, -R80, R80, 1 ;  /* 0x3f80000050507423 */ /* 0x000fe20000010150 */
[----:B------:R-:W-:Y:S01]  /*7f10*/  FFMA.FTZ R74, -R74, R74, 1 ;  /* 0x3f8000004a4a7423 */ /* 0x000fe2000001014a */
[----:B------:R-:W-:Y:S01]  /*7f20*/  MUFU.EX2 R201, R201 ;  /* 0x000000c900c97308 */ /* 0x000fe20000000800 */
[----:B------:R-:W-:-:S07]  /*7f30*/  FFMA.FTZ R195, -R195, R195, 1 ;  /* 0x3f800000c3c37423 */ /* 0x000fce00000101c3 */
[----:B------:R-:W-:Y:S08]  /*7f40*/  MUFU.EX2 R209, R209 ;  /* 0x000000d100d17308 */ /* 0x000ff00000000800 */
[----:B------:R-:W-:Y:S01]  /*7f50*/  MUFU.EX2 R205, R205 ;  /* 0x000000cd00cd7308 */ /* 0x000fe20000000800 */
[----:B-1----:R-:W-:Y:S01]  /*7f60*/  FADD.FTZ R34, R34, -R228 ;  /* 0x800000e422227221 */ /* 0x002fe20000010000 */
[----:B------:R-:W-:-:S06]  /*7f70*/  FMUL.FTZ R20, R72, R35 ;  /* 0x0000002348147220 */ /* 0x000fcc0000410000 */
        /* <DEDUP_REMOVED lines=24> */
[----:B--2---:R1:W2:Y:S01]  /*8100*/  MUFU.EX2 R11, R226 ;  /* 0x000000e2000b7308 */ /* 0x0042a20000000800 */
[--C-:B----4-:R-:W-:Y:S01]  /*8110*/  FADD.FTZ R37, R37, -R227.reuse ;  /* 0x800000e325257221 */ /* 0x110fe20000010000 */
[----:B------:R-:W-:Y:S01]  /*8120*/  FADD.FTZ R39, R39, -R227 ;  /* 0x800000e327277221 */ /* 0x000fe20000010000 */
[----:B------:R-:W-:Y:S01]  /*8130*/  FFMA.FTZ R119, -R119, R119, 1 ;  /* 0x3f80000077777423 */ /* 0x000fe20000010177 */
[----:B------:R-:W-:Y:S01]  /*8140*/  R2UR UR4, R236 ;  /* 0x00000000ec0472ca */ /* 0x000fe200000e0000 */
[----:B-1----:R-:W-:-:S03]  /*8150*/  FFMA.FTZ R226, -R15, R15, 1 ;  /* 0x3f8000000fe27423 */ /* 0x002fc6000001010f */
[----:B------:R1:W4:Y:S02]  /*8160*/  MUFU.EX2 R15, R224 ;  /* 0x000000e0000f7308 */ /* 0x0003240000000800 */
[----:B-1----:R-:W-:Y:S01]  /*8170*/  FMUL.FTZ R224, R226, R234 ;  /* 0x000000eae2e07220 */ /* 0x002fe20000410000 */
[----:B------:R-:W-:Y:S01]  /*8180*/  FADD.FTZ R226, R25, -R232 ;  /* 0x800000e819e27221 */ /* 0x000fe20000010000 */
[----:B------:R-:W-:-:S04]  /*8190*/  FMUL.FTZ R34, R91, R34 ;  /* 0x000000225b227220 */ /* 0x000fc80000410000 */
[----:B------:R1:W-:Y:S01]  /*81a0*/  MUFU.EX2 R25, R225 ;  /* 0x000000e100197308 */ /* 0x0003e20000000800 */
[----:B---3--:R-:W-:Y:S01]  /*81b0*/  FMUL.FTZ R72, R24, R38 ;  /* 0x0000002618487220 */ /* 0x008fe20000410000 */
[----:B------:R-:W-:Y:S01]  /*81c0*/  FADD.FTZ R232, R27, -R232 ;  /* 0x800000e81be87221 */ /* 0x000fe20000010000 */
[----:B------:R-:W-:-:S05]  /*81d0*/  FFMA.FTZ R227, -R2, R2, 1 ;  /* 0x3f80000002e37423 */ /* 0x000fca0000010102 */
[----:B------:R3:W-:Y:S01]  /*81e0*/  MUFU.EX2 R27, R216 ;  /* 0x000000d8001b7308 */ /* 0x0007e20000000800 */
[----:B-1----:R-:W-:-:S07]  /*81f0*/  FADD.FTZ R225, R32, -R228 ;  /* 0x800000e420e17221 */ /* 0x002fce0000010000 */
[----:B------:R1:W4:Y:S01]  /*8200*/  MUFU.EX2 R32, R223 ;  /* 0x000000df00207308 */ /* 0x0003220000000800 */
[----:B---3--:R-:W-:Y:S02]  /*8210*/  FFMA.FTZ R216, -R3, R3, 1 ;  /* 0x3f80000003d87423 */ /* 0x008fe40000010103 */
[----:B------:R3:W5:Y:S04]  /*8220*/  LDL.LU R3, [R1+0x28] ;  /* 0x0000280001037983 */ /* 0x0007680000300800 */
[----:B------:R3:W5:Y:S01]  /*8230*/  LDL.LU R2, [R1+0x24] ;  /* 0x0000240001027983 */ /* 0x0007620000300800 */
[----:B------:R-:W-:Y:S01]  /*8240*/  FMUL.FTZ R232, R89, R232 ;  /* 0x000000e859e87220 */ /* 0x000fe20000410000 */
[----:B-1----:R-:W-:Y:S01]  /*8250*/  FMUL.FTZ R223, R117, R226 ;  /* 0x000000e275df7220 */ /* 0x002fe20000410000 */
[----:B------:R-:W-:Y:S01]  /*8260*/  VIADD R228, R7, 0x10 ;  /* 0x0000001007e47836 */ /* 0x000fe20000000000 */
[----:B------:R1:W2:Y:S01]  /*8270*/  LDS R226, [R9+0x380] ;  /* 0x0003800009e27984 */ /* 0x0002a20000000800 */
[----:B------:R-:W-:Y:S01]  /*8280*/  FFMA.FTZ R35, -R73, R73, 1 ;  /* 0x3f80000049237423 */ /* 0x000fe20000010149 */
[----:B------:R-:W-:Y:S01]  /*8290*/  FMUL.FTZ R223, R216, R223 ;  /* 0x000000dfd8df7220 */ /* 0x000fe20000410000 */
[----:B------:R-:W-:Y:S01]  /*82a0*/  FMUL.FTZ R216, R227, R232 ;  /* 0x000000e8e3d87220 */ /* 0x000fe20000410000 */
[----:B------:R-:W-:-:S02]  /*82b0*/  VIADD R232, R7, 0x4 ;  /* 0x0000000407e87836 */ /* 0x000fc40000000000 */
[----:B------:R-:W-:Y:S01]  /*82c0*/  FMUL.FTZ R35, R35, R36 ;  /* 0x0000002423237220 */ /* 0x000fe20000410000 */
[----:B------:R-:W-:Y:S01]  /*82d0*/  FFMA.FTZ R36, -R76, R76, 1 ;  /* 0x3f8000004c247423 */ /* 0x000fe2000001014c */
[----:B------:R-:W-:Y:S01]  /*82e0*/  FMUL.FTZ R39, R97, R39 ;  /* 0x0000002761277220 */ /* 0x000fe20000410000 */
[----:B-1----:R1:W-:Y:S01]  /*82f0*/  MUFU.EX2 R9, R213 ;  /* 0x000000d500097308 */ /* 0x0023e20000000800 */
[----:B------:R-:W-:Y:S01]  /*8300*/  FMUL.FTZ R30, R17, R30 ;  /* 0x0000001e111e7220 */ /* 0x000fe20000410000 */
[----:B------:R-:W-:Y:S02]  /*8310*/  VIADD R234, R7, 0x1c ;  /* 0x0000001c07ea7836 */ /* 0x000fe40000000000 */
[----:B------:R-:W-:Y:S01]  /*8320*/  FMUL.FTZ R36, R36, R39 ;  /* 0x0000002724247220 */ /* 0x000fe20000410000 */
[----:B------:R-:W-:Y:S01]  /*8330*/  FFMA.FTZ R39, -R77, R77, 1 ;  /* 0x3f8000004d277423 */ /* 0x000fe2000001014d */
[----:B------:R-:W-:Y:S02]  /*8340*/  FMUL.FTZ R37, R90, R37 ;  /* 0x000000255a257220 */ /* 0x000fe40000410000 */
[----:B------:R-:W3:Y:S01]  /*8350*/  MUFU.EX2 R17, R199 ;  /* 0x000000c700117308 */ /* 0x000ee20000000800 */
[----:B-1----:R-:W-:Y:S01]  /*8360*/  FMUL.FTZ R213, R237, R28 ;  /* 0x0000001cedd57220 */ /* 0x002fe20000410000 */
[----:B------:R-:W-:Y:S01]  /*8370*/  FMUL.FTZ R28, R13, R31 ;  /* 0x0000001f0d1c7220 */ /* 0x000fe20000410000 */
[----:B------:R-:W-:Y:S01]  /*8380*/  FMUL.FTZ R31, R235, R29 ;  /* 0x0000001deb1f7220 */ /* 0x000fe20000410000 */
[----:B------:R-:W-:-:S02]  /*8390*/  FMUL.FTZ R37, R74, R37 ;  /* 0x000000254a257220 */ /* 0x000fc40000410000 */
[----:B------:R-:W-:Y:S01]  /*83a0*/  FMUL.FTZ R29, R18, R28 ;  /* 0x0000001c121d7220 */ /* 0x000fe20000410000 */
[----:B------:R-:W-:Y:S01]  /*83b0*/  FFMA.FTZ R28, -R21, R21, 1 ;  /* 0x3f800000151c7423 */ /* 0x000fe20000010115 */
[----:B------:R-:W-:Y:S01]  /*83c0*/  FMUL.FTZ R21, R14, R225 ;  /* 0x000000e10e157220 */ /* 0x000fe20000410000 */
[----:B------:R1:W3:Y:S03]  /*83d0*/  MUFU.EX2 R18, R198 ;  /* 0x000000c600127308 */ /* 0x0002e60000000800 */
[----:B------:R-:W-:Y:S01]  /*83e0*/  FMUL.FTZ R21, R19, R21 ;  /* 0x0000001513157220 */ /* 0x000fe20000410000 */
[----:B------:R-:W-:Y:S01]  /*83f0*/  FMUL.FTZ R19, R28, R34 ;  /* 0x000000221c137220 */ /* 0x000fe20000410000 */
[----:B------:R-:W-:-:S04]  /*8400*/  FFMA.FTZ R34, -R75, R75, 1 ;  /* 0x3f8000004b227423 */ /* 0x000fc8000001014b */
[----:B------:R-:W-:Y:S01]  /*8410*/  FMUL.FTZ R34, R34, R72 ;  /* 0x0000004822227220 */ /* 0x000fe20000410000 */
[----:B--2---:R-:W2:Y:S04]  /*8420*/  SHFL.IDX PT, R28, R226, R7, 0x1f ;  /* 0x00001f07e21c7589 */ /* 0x004ea800000e0000 */
[----:B------:R-:W4:Y:S04]  /*8430*/  SHFL.IDX PT, R72, R226, R231, 0x1f ;  /* 0x00001fe7e2487589 */ /* 0x000f2800000e0000 */
[----:B------:R-:W3:Y:S04]  /*8440*/  SHFL.IDX PT, R38, R226, R232, 0x1f ;  /* 0x00001fe8e2267589 */ /* 0x000ee800000e0000 */
[----:B------:R-:W3:Y:S04]  /*8450*/  SHFL.IDX PT, R75, R226, R228, 0x1f ;  /* 0x00001fe4e24b7589 */ /* 0x000ee800000e0000 */
[----:B------:R-:W3:Y:S04]  /*8460*/  SHFL.IDX PT, R73, R226, R230, 0x1f ;  /* 0x00001fe6e2497589 */ /* 0x000ee800000e0000 */
[----:B-1----:R-:W1:Y:S01]  /*8470*/  SHFL.IDX PT, R198, R226, R229, 0x1f ;  /* 0x00001fe5e2c67589 */ /* 0x002e6200000e0000 */
[--C-:B--2---:R-:W-:Y:S01]  /*8480*/  FADD.FTZ R40, R40, -R28.reuse ;  /* 0x8000001c28287221 */ /* 0x104fe20000010000 */
[----:B------:R-:W-:-:S02]  /*8490*/  FADD.FTZ R28, R42, -R28 ;  /* 0x8000001c2a1c7221 */ /* 0x000fc40000010000 */
[----:B------:R-:W2:Y:S01]  /*84a0*/  SHFL.IDX PT, R199, R226, R233, 0x1f ;  /* 0x00001fe9e2c77589 */ /* 0x000ea200000e0000 */
[----:B----4-:R-:W-:Y:S01]  /*84b0*/  FADD.FTZ R44, R44, -R72 ;  /* 0x800000482c2c7221 */ /* 0x010fe20000010000 */
[----:B------:R-:W-:Y:S02]  /*84c0*/  FMUL.FTZ R28, R94, R28 ;  /* 0x0000001c5e1c7220 */ /* 0x000fe40000410000 */
[----:B------:R4:W-:Y:S01]  /*84d0*/  LDS R42, [R10+0x380] ;  /* 0x000380000a2a7984 */ /* 0x0009e20000000800 */
[----:B------:R-:W-:Y:S01]  /*84e0*/  FMUL.FTZ R40, R12, R40 ;  /* 0x000000280c287220 */ /* 0x000fe20000410000 */
[--C-:B---3--:R-:W-:Y:S01]  /*84f0*/  FADD.FTZ R41, R41, -R38.reuse ;  /* 0x8000002629297221 */ /* 0x108fe20000010000 */
[----:B------:R-:W-:Y:S01]  /*8500*/  FADD.FTZ R38, R43, -R38 ;  /* 0x800000262b267221 */ /* 0x000fe20000010000 */
[----:B------:R-:W-:Y:S01]  /*8510*/  FADD.FTZ R46, R46, -R72 ;  /* 0x800000482e2e7221 */ /* 0x000fe20000010000 */
[----:B------:R-:W3:Y:S01]  /*8520*/  SHFL.IDX PT, R226, R226, R234, 0x1f ;  /* 0x00001feae2e27589 */ /* 0x000ee200000e0000 */
[----:B------:R-:W-:Y:S01]  /*8530*/  FMUL.FTZ R41, R95, R41 ;  /* 0x000000295f297220 */ /* 0x000fe20000410000 */
[----:B------:R-:W-:Y:S01]  /*8540*/  FMUL.FTZ R39, R39, R40 ;  /* 0x0000002827277220 */ /* 0x000fe20000410000 */
[----:B----4-:R-:W-:Y:S01]  /*8550*/  FMUL.FTZ R10, R79, R28 ;  /* 0x0000001c4f0a7220 */ /* 0x010fe20000410000 */
[----:B------:R-:W-:Y:S01]  /*8560*/  FMUL.FTZ R28, R11, R44 ;  /* 0x0000002c0b1c7220 */ /* 0x000fe20000410000 */
[----:B------:R-:W-:Y:S01]  /*8570*/  FFMA.FTZ R44, -R82, R82, 1 ;  /* 0x3f800000522c7423 */ /* 0x000fe20000010152 */
[----:B------:R-:W-:Y:S01]  /*8580*/  FMUL.FTZ R40, R78, R41 ;  /* 0x000000294e287220 */ /* 0x000fe20000410000 */
[----:B------:R-:W4:Y:S01]  /*8590*/  LDL R82, [R1+0x10] ;  /* 0x0000100001527983 */ /* 0x000f220000100800 */
[----:B------:R-:W-:Y:S01]  /*85a0*/  FADD.FTZ R48, R48, -R75 ;  /* 0x8000004b30307221 */ /* 0x000fe20000010000 */
        /* <DEDUP_REMOVED lines=8> */
[----:B------:R-:W-:Y:S01]  /*8630*/  FFMA.FTZ R43, -R81, R81, 1 ;  /* 0x3f800000512b7423 */ /* 0x000fe20000010151 */
[----:B------:R-:W-:Y:S01]  /*8640*/  FFMA.FTZ R46, -R194, R194, 1 ;  /* 0x3f800000c22e7423 */ /* 0x000fe200000101c2 */
[--C-:B-1----:R-:W-:Y:S01]  /*8650*/  FADD.FTZ R49, R49, -R198.reuse ;  /* 0x800000c631317221 */ /* 0x102fe20000010000 */
[----:B------:R-:W-:Y:S01]  /*8660*/  FADD.FTZ R50, R50, -R75 ;  /* 0x8000004b32327221 */ /* 0x000fe20000010000 */
[----:B------:R-:W-:Y:S01]  /*8670*/  FMUL.FTZ R43, R43, R28 ;  /* 0x0000001c2b2b7220 */ /* 0x000fe20000410000 */
[----:B------:R-:W-:Y:S01]  /*8680*/  FMUL.FTZ R46, R46, R73 ;  /* 0x000000492e2e7220 */ /* 0x000fe20000410000 */
[----:B------:R-:W-:Y:S01]  /*8690*/  FMUL.FTZ R28, R17, R49 ;  /* 0x00000031111c7220 */ /* 0x000fe20000410000 */
[----:B------:R-:W-:Y:S01]  /*86a0*/  FADD.FTZ R51, R51, -R198 ;  /* 0x800000c633337221 */ /* 0x000fe20000010000 */
[--C-:B--2---:R-:W-:Y:S01]  /*86b0*/  FADD.FTZ R54, R54, -R199.reuse ;  /* 0x800000c736367221 */ /* 0x104fe20000010000 */
[----:B------:R-:W-:Y:S01]  /*86c0*/  FFMA.FTZ R48, -R99, R99, 1 ;  /* 0x3f80000063307423 */ /* 0x000fe20000010163 */
[----:B------:R-:W-:Y:S01]  /*86d0*/  FMUL.FTZ R49, R195, R28 ;  /* 0x0000001cc3317220 */ /* 0x000fe20000410000 */
[----:B------:R-:W-:Y:S01]  /*86e0*/  FMUL.FTZ R51, R18, R51 ;  /* 0x0000003312337220 */ /* 0x000fe20000410000 */
[--C-:B---3--:R-:W-:Y:S01]  /*86f0*/  FADD.FTZ R55, R55, -R226.reuse ;  /* 0x800000e237377221 */ /* 0x108fe20000010000 */
[----:B------:R-:W1:Y:S01]  /*8700*/  MUFU.EX2 R221, R221 ;  /* 0x000000dd00dd7308 */ /* 0x000e620000000800 */
[----:B------:R-:W-:Y:S01]  /*8710*/  FADD.FTZ R52, R52, -R199 ;  /* 0x800000c734347221 */ /* 0x000fe20000010000 */
[----:B------:R-:W-:Y:S01]  /*8720*/  FMUL.FTZ R48, R48, R51 ;  /* 0x0000003330307220 */ /* 0x000fe20000410000 */
[----:B------:R-:W-:Y:S01]  /*8730*/  FMUL.FTZ R45, R25, R45 ;  /* 0x0000002d192d7220 */ /* 0x000fe20000410000 */
[----:B------:R-:W-:Y:S01]  /*8740*/  FADD.FTZ R53, R53, -R226 ;  /* 0x800000e235357221 */ /* 0x000fe20000010000 */
[----:B------:R-:W2:Y:S01]  /*8750*/  SHFL.IDX PT, R79, R42, R7, 0x1f ;  /* 0x00001f072a4f7589 */ /* 0x000ea200000e0000 */
[----:B------:R-:W-:Y:S01]  /*8760*/  FMUL.FTZ R50, R9, R50 ;  /* 0x0000003209327220 */ /* 0x000fe20000410000 */
[----:B------:R-:W-:-:S02]  /*8770*/  FMUL.FTZ R47, R27, R47 ;  /* 0x0000002f1b2f7220 */ /* 0x000fc40000410000 */
[----:B------:R-:W3:Y:S04]  /*8780*/  SHFL.IDX PT, R76, R42, R232, 0x1f ;  /* 0x00001fe82a4c7589 */ /* 0x000ee800000e0000 */
[----:B------:R-:W1:Y:S04]  /*8790*/  SHFL.IDX PT, R77, R42, R231, 0x1f ;  /* 0x00001fe72a4d7589 */ /* 0x000e6800000e0000 */
[----:B------:R-:W1:Y:S04]  /*87a0*/  SHFL.IDX PT, R74, R42, R230, 0x1f ;  /* 0x00001fe62a4a7589 */ /* 0x000e6800000e0000 */
[----:B------:R-:W1:Y:S04]  /*87b0*/  SHFL.IDX PT, R73, R42, R233, 0x1f ;  /* 0x00001fe92a497589 */ /* 0x000e6800000e0000 */
[----:B------:R-:W1:Y:S04]  /*87c0*/  SHFL.IDX PT, R75, R42, R228, 0x1f ;  /* 0x00001fe42a4b7589 */ /* 0x000e6800000e0000 */
[----:B------:R-:W1:Y:S04]  /*87d0*/  SHFL.IDX PT, R28, R42, R229, 0x1f ;  /* 0x00001fe52a1c7589 */ /* 0x000e6800000e0000 */
[----:B------:R-:W1:Y:S01]  /*87e0*/  SHFL.IDX PT, R72, R42, R234, 0x1f ;  /* 0x00001fea2a487589 */ /* 0x000e6200000e0000 */
[----:B------:R-:W-:Y:S01]  /*87f0*/  FMUL.FTZ R83, R201, R54 ;  /* 0x00000036c9537220 */ /* 0x000fe20000410000 */
[----:B------:R-:W-:Y:S01]  /*8800*/  FFMA.FTZ R51, -R103, R103, 1 ;  /* 0x3f80000067337423 */ /* 0x000fe20000010167 */
[----:B------:R-:W-:Y:S01]  /*8810*/  FMUL.FTZ R54, R209, R55 ;  /* 0x00000037d1367220 */ /* 0x000fe20000410000 */
[--C-:B--2---:R-:W-:Y:S01]  /*8820*/  FADD.FTZ R56, R56, -R79.reuse ;  /* 0x8000004f38387221 */ /* 0x104fe20000010000 */
[----:B------:R-:W2:Y:S01]  /*8830*/  MUFU.EX2 R220, R220 ;  /* 0x000000dc00dc7308 */ /* 0x000ea20000000800 */
[----:B------:R-:W-:Y:S01]  /*8840*/  FMUL.FTZ R44, R44, R45 ;  /* 0x0000002d2c2c7220 */ /* 0x000fe20000410000 */
[----:B------:R-:W-:Y:S01]  /*8850*/  FMUL.FTZ R51, R51, R54 ;  /* 0x0000003633337220 */ /* 0x000fe20000410000 */
[--C-:B---3--:R-:W-:Y:S01]  /*8860*/  FADD.FTZ R54, R57, -R76.reuse ;  /* 0x8000004c39367221 */ /* 0x108fe20000010000 */
[----:B------:R-:W-:Y:S01]  /*8870*/  FADD.FTZ R59, R59, -R76 ;  /* 0x8000004c3b3b7221 */ /* 0x000fe20000010000 */
[----:B------:R-:W-:Y:S01]  /*8880*/  FADD.FTZ R55, R58, -R79 ;  /* 0x8000004f3a377221 */ /* 0x000fe20000010000 */
[----:B-1----:R-:W-:Y:S01]  /*8890*/  FADD.FTZ R60, R60, -R77 ;  /* 0x8000004d3c3c7221 */ /* 0x002fe20000010000 */
[--C-:B------:R-:W-:Y:S01]  /*88a0*/  FADD.FTZ R58, R61, -R74.reuse ;  /* 0x8000004a3d3a7221 */ /* 0x100fe20000010000 */
[--C-:B------:R-:W-:Y:S01]  /*88b0*/  FADD.FTZ R57, R68, -R73.reuse ;  /* 0x8000004944397221 */ /* 0x100fe20000010000 */
[----:B------:R-:W-:Y:S01]  /*88c0*/  FADD.FTZ R70, R70, -R73 ;  /* 0x8000004946467221 */ /* 0x000fe20000010000 */
[----:B------:R-:W-:Y:S01]  /*88d0*/  FMUL.FTZ R61, R205, R56 ;  /* 0x00000038cd3d7220 */ /* 0x000fe20000410000 */
[----:B------:R-:W-:Y:S01]  /*88e0*/  FFMA.FTZ R73, -R105, R105, 1 ;  /* 0x3f80000069497423 */ /* 0x000fe20000010169 */
        /* <DEDUP_REMOVED lines=8> */
[----:B------:R-:W-:Y:S01]  /*8970*/  FADD.FTZ R77, R62, -R77 ;  /* 0x8000004d3e4d7221 */ /* 0x000fe20000010000 */
[--C-:B------:R-:W-:Y:S01]  /*8980*/  FADD.FTZ R64, R64, -R75.reuse ;  /* 0x8000004b40407221 */ /* 0x100fe20000010000 */
[----:B------:R-:W-:Y:S01]  /*8990*/  FMUL.FTZ R73, R73, R54 ;  /* 0x0000003649497220 */ /* 0x000fe20000410000 */
        /* <DEDUP_REMOVED lines=297> */
.L_x_3537:
        /* <DEDUP_REMOVED lines=58> */
.L_x_3538:
        /* <DEDUP_REMOVED lines=12> */
.L_x_3528:
        /* <DEDUP_REMOVED lines=34> */
.L_x_3508:
[----:B------:R-:W-:Y:S05]  /*a2b0*/  @P0 BRA `(.L_x_3503) ;  /* 0x0000005000580947 */ /* 0x000fea0003800000 */
[----:B------:R-:W-:Y:S01]  /*a2c0*/  ULDC.64 UR4, c[0x0][0x878] ;  /* 0x00021e0000047ab9 */ /* 0x000fe20000000a00 */
[----:B--2---:R-:W2:Y:S01]  /*a2d0*/  LDC R10, c[0x0][0x850] ;  /* 0x00021400ff0a7b82 */ /* 0x004ea20000000800 */
[----:B------:R-:W-:Y:S01]  /*a2e0*/  UISETP.NE.U32.AND UP0, UPT, UR4, URZ, UPT ;  /* 0x0000003f0400728c */ /* 0x000fe2000bf05070 */
[----:B------:R-:W3:Y:S01]  /*a2f0*/  S2R R16, SR_TID.X ;  /* 0x0000000000107919 */ /* 0x000ee20000002100 */
[----:B------:R-:W4:Y:S02]  /*a300*/  S2R R9, SR_CgaCtaId ;  /* 0x0000000000097919 */ /* 0x000f240000008800 */
[----:B------:R-:W-:Y:S02]  /*a310*/  UISETP.NE.AND.EX UP0, UPT, UR5, URZ, UPT, UP0 ;  /* 0x0000003f0500728c */ /* 0x000fe4000bf05300 */
[----:B------:R-:W-:Y:S01]  /*a320*/  USHF.L.U32 UR6, UR41, 0xd, URZ ;  /* 0x0000000d29067899 */ /* 0x000fe2000800063f */
[----:B------:R-:W-:Y:S01]  /*a330*/  IMAD.U32 R7, RZ, RZ, UR37 ;  /* 0x00000025ff077e24 */ /* 0x000fe2000f8e00ff */
[----:B------:R-:W-:Y:S01]  /*a340*/  ULDC.64 UR8, c[0x0][0x818] ;  /* 0x0002060000087ab9 */ /* 0x000fe20000000a00 */
[----:B------:R-:W-:Y:S01]  /*a350*/  ULDC.64 UR10, c[0x0][0x848] ;  /* 0x00021200000a7ab9 */ /* 0x000fe20000000a00 */
[----:B------:R-:W-:-:S05]  /*a360*/  PLOP3.LUT P1, PT, PT, PT, UP0, 0x80, 0x0 ;  /* 0x000000000000781c */ /* 0x000fca0003f2f008 */
[----:B------:R-:W-:Y:S02]  /*a370*/  @UP0 ULDC.64 UR4, c[0x0][0x878] ;  /* 0x00021e0000040ab9 */ /* 0x000fe40000000a00 */
[----:B------:R-:W-:-:S06]  /*a380*/  @UP0 UIMAD.WIDE UR4, UR40, 0x4, UR4 ;  /* 0x00000004280408a5 */ /* 0x000fcc000f8e0204 */
[----:B------:R-:W-:Y:S01]  /*a390*/  MOV R2, UR4 ;  /* 0x0000000400027c02 */ /* 0x000fe20008000f00 */
[----:B------:R-:W-:-:S05]  /*a3a0*/  IMAD.U32 R3, RZ, RZ, UR5 ;  /* 0x00000005ff037e24 */ /* 0x000fca000f8e00ff */
[----:B------:R-:W5:Y:S01]  /*a3b0*/  @P1 LDG.E R2, desc[UR38][R2.64] ;  /* 0x0000002602021981 */ /* 0x000f62000c1e1900 */
[----:B--2---:R-:W-:Y:S01]  /*a3c0*/  ISETP.NE.AND P0, PT, R10, 0x1, PT ;  /* 0x000000010a00780c */ /* 0x004fe20003f05270 */
[----:B---3--:R-:W-:-:S12]  /*a3d0*/  VIADD R15, R16, 0xffffff80 ;  /* 0xffffff80100f7836 */ /* 0x008fd80000000000 */
[----:B------:R-:W2:Y:S08]  /*a3e0*/  @P0 LDC R0, c[0x0][0x854] ;  /* 0x00021500ff000b82 */ /* 0x000eb00000000800 */
[----:B------:R-:W3:Y:S01]  /*a3f0*/  @P0 LDC R5, c[0x0][0x858] ;  /* 0x00021600ff050b82 */ /* 0x000ee20000000800 */
[----:B--2---:R-:W-:-:S05]  /*a400*/  @P0 IMAD.HI.U32 R0, R0, UR37, RZ ;  /* 0x0000002500000c27 */ /* 0x004fca000f8e00ff */
[----:B---3--:R-:W-:Y:S02]  /*a410*/  @P0 SHF.R.U32.HI R7, RZ, R5, R0 ;  /* 0x00000005ff070219 */ /* 0x008fe40000011600 */
[----:B------:R-:W-:Y:S02]  /*a420*/  MOV R0, 0x400 ;  /* 0x0000040000007802 */ /* 0x000fe40000000f00 */
[----:B------:R-:W-:Y:S02]  /*a430*/  SHF.R.S32.HI R8, RZ, 0x1f, R7 ;  /* 0x0000001fff087819 */ /* 0x000fe40000011407 */
[----:B----4-:R-:W-:-:S03]  /*a440*/  LEA R19, R9, R0, 0x18 ;  /* 0x0000000009137211 */ /* 0x010fc600078ec0ff */
        /* <DEDUP_REMOVED lines=14> */
[----:B------:R-:W-:Y:S02]  /*a530*/  UIADD3 UR7, UP1, UR6, UR4, URZ ;  /* 0x0000000406077290 */ /* 0x000fe4000ff3e03f */
[----:B------:R-:W-:Y:S02]  /*a540*/  @!UP0 UMOV UR5, URZ ;  /* 0x0000003f00058c82 */ /* 0x000fe40008000000 */
[----:B------:R-:W-:Y:S02]  /*a550*/  ULEA.HI.X.SX32 UR4, UR6, UR5, 0x1, UP1 ;  /* 0x0000000506047291 */ /* 0x000fe400088f0e3f */
[----:B------:R-:W-:Y:S01]  /*a560*/  MOV R4, UR7 ;  /* 0x0000000700047c02 */ /* 0x000fe20008000f00 */
[----:B------:R-:W-:-:S03]  /*a570*/  USEL UR6, UR40, URZ, !UP0 ;  /* 0x0000003f28067287 */ /* 0x000fc6000c000000 */
[----:B------:R-:W-:Y:S01]  /*a580*/  IMAD.U32 R5, RZ, RZ, UR4 ;  /* 0x00000004ff057e24 */ /* 0x000fe2000f8e00ff */
[----:B------:R-:W-:Y:S02]  /*a590*/  ULDC.64 UR4, c[0x0][0x840] ;  /* 0x0002100000047ab9 */ /* 0x000fe40000000a00 */
[----:B------:R-:W-:Y:S02]  /*a5a0*/  IMAD R6, R8, UR4, RZ ;  /* 0x0000000408067c24 */ /* 0x000fe4000f8e02ff */
[----:B------:R-:W-:Y:S01]  /*a5b0*/  IMAD.WIDE.U32 R2, R7, UR8, R4 ;  /* 0x0000000807027c25 */ /* 0x000fe2000f8e0004 */
[----:B------:R-:W-:-:S03]  /*a5c0*/  ULDC.64 UR8, c[0x0][0x820] ;  /* 0x0002080000087ab9 */ /* 0x000fc60000000a00 */
[----:B------:R-:W-:Y:S01]  /*a5d0*/  IMAD.WIDE.U32 R4, R7, UR4, R4 ;  /* 0x0000000407047c25 */ /* 0x000fe2000f8e0004 */
[----:B------:R-:W-:Y:S01]  /*a5e0*/  USHF.R.S32.HI UR4, URZ, 0x1f, UR40 ;  /* 0x0000001f3f047899 */ /* 0x000fe20008011428 */
[----:B------:R-:W-:Y:S02]  /*a5f0*/  IADD3 R3, R3, R11, RZ ;  /* 0x0000000b03037210 */ /* 0x000fe40007ffe0ff */
[----:B-1----:R-:W-:Y:S01]  /*a600*/  IMAD R13, R7, UR5, R6 ;  /* 0x00000005070d7c24 */ /* 0x002fe2000f8e0206 */
[----:B------:R-:W-:Y:S01]  /*a610*/  USEL UR4, UR4, URZ, !UP0 ;  /* 0x0000003f04047287 */ /* 0x000fe2000c000000 */
[----:B------:R-:W-:Y:S02]  /*a620*/  IMAD.SHL.U32 R6, R9, 0x20, RZ ;  /* 0x0000002009067824 */ /* 0x000fe400078e00ff */
[----:B------:R-:W-:Y:S01]  /*a630*/  IMAD.IADD R5, R5, 0x1, R13 ;  /* 0x0000000105057824 */ /* 0x000fe200078e020d */
[----:B------:R-:W-:Y:S01]  /*a640*/  UIMAD UR5, UR4, UR8, URZ ;  /* 0x00000008040572a4 */ /* 0x000fe2000f8e023f */
[----:B------:R-:W-:Y:S01]  /*a650*/  MOV R13, UR10 ;  /* 0x0000000a000d7c02 */ /* 0x000fe20008000f00 */
[----:B------:R-:W-:Y:S01]  /*a660*/  UIMAD UR4, UR4, UR10, URZ ;  /* 0x0000000a040472a4 */ /* 0x000fe2000f8e023f */
[----:B------:R-:W-:Y:S01]  /*a670*/  LOP3.LUT R9, R6, 0x3ffff000, RZ, 0xc0, !PT ;  /* 0x3ffff00006097812 */ /* 0x000fe200078ec0ff */
[----:B------:R-:W-:Y:S01]  /*a680*/  IMAD.U32 R11, RZ, RZ, UR8 ;  /* 0x00000008ff0b7e24 */ /* 0x000fe2000f8e00ff */
[----:B------:R-:W-:-:S02]  /*a690*/  UIMAD UR5, UR6, UR9, UR5 ;  /* 0x00000009060572a4 */ /* 0x000fc4000f8e0205 */
[----:B------:R-:W-:Y:S01]  /*a6a0*/  IMAD.WIDE.U32 R4, R13, UR6, R4 ;  /* 0x000000060d047c25 */ /* 0x000fe2000f8e0004 */
[----:B------:R-:W-:-:S03]  /*a6b0*/  UIMAD UR4, UR6, UR11, UR4 ;  /* 0x0000000b060472a4 */ /* 0x000fc6000f8e0204 */
[----:B------:R-:W-:Y:S02]  /*a6c0*/  IMAD R0, R0, 0x4, R9 ;  /* 0x0000000400007824 */ /* 0x000fe400078e0209 */
[----:B------:R-:W-:Y:S02]  /*a6d0*/  IMAD.MOV R9, RZ, RZ, -R7 ;  /* 0x000000ffff097224 */ /* 0x000fe400078e0a07 */
[----:B------:R-:W-:-:S04]  /*a6e0*/  IMAD.WIDE.U32 R2, R11, UR6, R2 ;  /* 0x000000060b027c25 */ /* 0x000fc8000f8e0002 */
[----:B------:R-:W-:Y:S01]  /*a6f0*/  IMAD R11, R10, R9, UR37 ;  /* 0x000000250a0b7e24 */ /* 0x000fe2000f8e0209 */
[----:B------:R-:W-:Y:S01]  /*a700*/  IADD3 R9, R5, UR4, RZ ;  /* 0x0000000405097c10 */ /* 0x000fe2000fffe0ff */
[----:B------:R-:W-:Y:S01]  /*a710*/  VIADD R10, R3, UR5 ;  /* 0x00000005030a7c36 */ /* 0x000fe20008000000 */
[----:B------:R-:W-:Y:S05]  /*a720*/  WARPSYNC.ALL ;  /* 0x0000000000007948 */ /* 0x000fea0003800000 */
[----:B------:R-:W-:Y:S01]  /*a730*/  IMAD R0, R0, 0x4, R19 ;  /* 0x0000000400007824 */ /* 0x000fe200078e0213 */
[----:B------:R-:W-:Y:S01]  /*a740*/  BAR.SYNC.DEFER_BLOCKING 0x1, 0x100 ;  /* 0x0044000000007b1d */ /* 0x000fe20000010000 */
[----:B------:R-:W-:-:S02]  /*a750*/  ISETP.NE.AND P0, PT, R15, RZ, PT ;  /* 0x000000ff0f00720c */ /* 0x000fc40003f05270 */
[----:B------:R-:W-:-:S03]  /*a760*/  ISETP.NE.AND P1, PT, R16, 0x80, PT ;  /* 0x000000801000780c */ /* 0x000fc60003f25270 */
[----:B------:R-:W-:Y:S01]  /*a770*/  ULDC UR4, c[0x0][0x870] ;  /* 0x00021c0000047ab9 */ /* 0x000fe20000000800 */
[----:B------:R-:W-:Y:S01]  /*a780*/  ULDC UR5, c[0x0][0x80c] ;  /* 0x0002030000057ab9 */ /* 0x000fe20000000800 */
[----:B------:R-:W-:Y:S01]  /*a790*/  UIMAD UR4, UR41, UR4, URZ ;  /* 0x00000004290472a4 */ /* 0x000fe2000f8e023f */
[----:B------:R-:W1:Y:S01]  /*a7a0*/  LDC.64 R12, c[0x0][0x800] ;  /* 0x00020000ff0c7b82 */ /* 0x000e620000000a00 */
[----:B------:R-:W-:Y:S01]  /*a7b0*/  UIMAD UR6, UR40, UR5, URZ ;  /* 0x00000005280672a4 */ /* 0x000fe2000f8e023f */
[----:B------:R-:W-:Y:S01]  /*a7c0*/  BSSY B0, `(.L_x_3540) ;  /* 0x000001e000007945 */ /* 0x000fe20003800000 */
[----:B------:R-:W-:Y:S02]  /*a7d0*/  UIMAD UR4, UR4, UR5, URZ ;  /* 0x00000005040472a4 */ /* 0x000fe4000f8e023f */
[----:B------:R-:W-:Y:S02]  /*a7e0*/  USHF.R.S32.HI UR5, URZ, 0x1f, UR6 ;  /* 0x0000001f3f057899 */ /* 0x000fe40008011406 */
[----:B------:R-:W-:Y:S01]  /*a7f0*/  IMAD.U32 R6, RZ, RZ, UR6 ;  /* 0x00000006ff067e24 */ /* 0x000fe2000f8e00ff */
[----:B------:R-:W2:Y:S01]  /*a800*/  LDC.64 R14, c[0x0][0x828] ;  /* 0x00020a00ff0e7b82 */ /* 0x000ea20000000a00 */
[----:B------:R-:W-:-:S02]  /*a810*/  USHF.R.S32.HI UR6, URZ, 0x1f, UR4 ;  /* 0x0000001f3f067899 */ /* 0x000fc40008011404 */
[----:B------:R-:W-:Y:S01]  /*a820*/  IMAD.U32 R17, RZ, RZ, UR5 ;  /* 0x00000005ff117e24 */ /* 0x000fe2000f8e00ff */
[----:B------:R-:W-:Y:S01]  /*a830*/  IADD3 R7, P2, P3, R6, UR4, R7 ;  /* 0x0000000406077c10 */ /* 0x000fe2000fb5e007 */
[----:B------:R-:W-:Y:S01]  /*a840*/  ULDC.64 UR4, c[0x0][0x868] ;  /* 0x00021a0000047ab9 */ /* 0x000fe20000000a00 */
[----:B------:R3:W-:Y:S02]  /*a850*/  STS.128 [R0], R152 ;  /* 0x0000009800007388 */ /* 0x0007e40000000c00 */
[----:B------:R-:W-:Y:S01]  /*a860*/  IADD3.X R8, R17, UR6, R8, P2, P3 ;  /* 0x0000000611087c10 */ /* 0x000fe200097e6408 */
[C---:B------:R-:W-:Y:S01]  /*a870*/  IMAD.SHL.U32 R17, R7.reuse, 0x4, RZ ;  /* 0x0000000407117824 */ /* 0x040fe200078e00ff */
[----:B------:R3:W-:Y:S02]  /*a880*/  STS.128 [R0+0x800], R156 ;  /* 0x0008009c00007388 */ /* 0x0007e40000000c00 */
[----:B------:R-:W-:Y:S02]  /*a890*/  SHF.L.U64.HI R16, R7, 0x2, R8 ;  /* 0x0000000207107819 */ /* 0x000fe40000010208 */
[----:B------:R-:W-:Y:S01]  /*a8a0*/  IADD3 R6, P4, R17, UR4, RZ ;  /* 0x0000000411067c10 */ /* 0x000fe2000ff9e0ff */
[----:B------:R3:W-:Y:S01]  /*a8b0*/  STS.128 [R0+0x1000], R160 ;  /* 0x001000a000007388 */ /* 0x0007e20000000c00 */
[----:B-1----:R-:W-:-:S02]  /*a8c0*/  LEA R12, P2, R2, R12, 0x2 ;  /* 0x0000000c020c7211 */ /* 0x002fc400078410ff */
[----:B------:R-:W-:Y:S01]  /*a8d0*/  IADD3.X R7, R16, UR5, RZ, P4, !PT ;  /* 0x0000000510077c10 */ /* 0x000fe2000a7fe4ff */
[----:B------:R3:W-:Y:S04]  /*a8e0*/  STS.128 [R0+0x1800], R164 ;  /* 0x001800a400007388 */ /* 0x0007e80000000c00 */
[----:B------:R3:W-:Y:S01]  /*a8f0*/  STS.128 [R0+0x2000], R168 ;  /* 0x002000a800007388 */ /* 0x0007e20000000c00 */
[----:B--2---:R-:W-:-:S03]  /*a900*/  LEA R14, P3, R4, R14, 0x2 ;  /* 0x0000000e040e7211 */ /* 0x004fc600078610ff */
[----:B------:R3:W-:Y:S04]  /*a910*/  STS.128 [R0+0x2800], R172 ;  /* 0x002800ac00007388 */ /* 0x0007e80000000c00 */
[----:B------:R3:W-:Y:S04]  /*a920*/  STS.128 [R0+0x3000], R176 ;  /* 0x003000b000007388 */ /* 0x0007e80000000c00 */
[----:B------:R3:W-:Y:S01]  /*a930*/  STS.128 [R0+0x3800], R180 ;  /* 0x003800b400007388 */ /* 0x0007e20000000c00 */
[----:B------:R-:W-:Y:S05]  /*a940*/  @P0 BRA `(.L_x_3541) ;  /* 0x0000000000140947 */ /* 0x000fea0003800000 */
.L_x_3542:
[----:B------:R-:W2:Y:S04]  /*a950*/  LDG.E.STRONG.GPU R8, desc[UR38][R6.64] ;  /* 0x0000002606087981 */ /* 0x000ea8000c1ef900 */
[----:B--2---:R-:W-:Y:S01]  /*a960*/  CCTL.IVALL ;  /* 0x00000000ff00798f */ /* 0x004fe20002000000 */
[----:B------:R-:W-:Y:S05]  /*a970*/  YIELD ;  /* 0x0000000000007946 */ /* 0x000fea0003800000 */
[----:B------:R-:W-:-:S13]  /*a980*/  ISETP.NE.AND P0, PT, R8, R11, PT ;  /* 0x0000000b0800720c */ /* 0x000fda0003f05270 */
[----:B------:R-:W-:Y:S05]  /*a990*/  @P0 BRA `(.L_x_3542) ;  /* 0xfffffffc00ec0947 */ /* 0x000fea000383ffff */
.L_x_3541:
[----:B------:R-:W-:Y:S05]  /*a9a0*/  BSYNC B0 ;  /* 0x0000000000007941 */ /* 0x000fea0003800000 */
.L_x_3540:
[----:B------:R-:W-:Y:S01]  /*a9b0*/  UMOV UR4, 0xffffffff ;  /* 0xffffffff00047882 */ /* 0x000fe20000000000 */
[----:B------:R-:W-:Y:S02]  /*a9c0*/  LEA.HI.X R10, R2, R13, R10, 0x2, P2 ;  /* 0x0000000d020a7211 */ /* 0x000fe400010f140a */
[----:B------:R-:W-:Y:S01]  /*a9d0*/  LEA.HI.X R9, R4, R15, R9, 0x2, P3 ;  /* 0x0000000f04097211 */ /* 0x000fe200018f1409 */
[----:B------:R-:W-:Y:S06]  /*a9e0*/  BRA.DIV UR4, `(.L_x_3543) ;  /* 0x0000004e04147947 */ /* 0x000fec000b800000 */
[----:B------:R-:W-:Y:S01]  /*a9f0*/  NOP ;  /* 0x0000000000007918 */ /* 0x000fe20000000000 */
.L_x_3644:
        /* <DEDUP_REMOVED lines=17> */
.L_x_3546:
[----:B------:R-:W-:Y:S01]  /*ab10*/  @P0 ELECT P2, URZ, PT ;  /* 0x00000000003f082f */ /* 0x000fe20003840000 */
[----:B------:R1:W-:-:S12]  /*ab20*/  UBLKRED.G.S.ADD.F32.RN [UR4], [UR6], UR7, desc[UR8] ;  /* 0x00000804060073bb */ /* 0x0003d800080a1407 */
[----:B------:R-:W-:Y:S02]  /*ab30*/  @P2 PLOP3.LUT P0, PT, P2, PT, PT, 0x8, 0x0 ;  /* 0x000000000000281c */ /* 0x000fe4000170e170 */
[----:B------:R-:W-:-:S11]  /*ab40*/  PLOP3.LUT P2, PT, PT, PT, PT, 0x8, 0x0 ;  /* 0x000000000000781c */ /* 0x000fd60003f4e170 */
[----:B-1----:R-:W-:Y:S05]  /*ab50*/  @P0 BRA.U.ANY `(.L_x_3546) ;  /* 0xfffffffd00ec0947 */ /* 0x002fea000393ffff */
[----:B------:R0:W-:Y:S01]  /*ab60*/  UTMACMDFLUSH ;  /* 0x00000000000079b7 */ /* 0x0001e20000000000 */
[----:B------:R-:W-:-:S04]  /*ab70*/  DEPBAR.LE SB0, 0x0 ;  /* 0x000080000000791a */ /* 0x000fc80000000000 */
.L_x_3545:
[----:B------:R-:W-:Y:S05]  /*ab80*/  BSYNC B0 ;  /* 0x0000000000007941 */ /* 0x000fea0003800000 */
.L_x_3544:
        /* <DEDUP_REMOVED lines=14> */
.L_x_3548:
[----:B------:R-:W-:Y:S05]  /*ac70*/  BSYNC B0 ;  /* 0x0000000000007941 */ /* 0x000fea0003800000 */
.L_x_3547:
        /* <DEDUP_REMOVED lines=14> */
.L_x_3551:
[----:B-1-3--:R-:W2:Y:S04]  /*ad60*/  LDG.E.STRONG.GPU R0, desc[UR38][R2.64] ;  /* 0x0000002602007981 */ /* 0x00aea8000c1ef900 */
[----:B--2---:R-:W-:Y:S01]  /*ad70*/  CCTL.IVALL ;  /* 0x00000000ff00798f */ /* 0x004fe20002000000 */
[----:B------:R-:W-:Y:S05]  /*ad80*/  YIELD ;  /* 0x0000000000007946 */ /* 0x000fea0003800000 */
[----:B------:R-:W-:-:S13]  /*ad90*/  ISETP.NE.AND P0, PT, R0, R11, PT ;  /* 0x0000000b0000720c */ /* 0x000fda0003f05270 */
[----:B------:R-:W-:Y:S05]  /*ada0*/  @P0 BRA `(.L_x_3551) ;  /* 0xfffffffc00ec0947 */ /* 0x000fea000383ffff */
.L_x_3550:
[----:B------:R-:W-:Y:S05]  /*adb0*/  BSYNC B0 ;  /* 0x0000000000007941 */ /* 0x000fea0003800000 */
.L_x_3549:
[----:B------:R-:W-:-:S03]  /*adc0*/  UMOV UR4, 0xffffffff ;  /* 0xffffffff00047882 */ /* 0x000fc60000000000 */
[----:B------:R-:W-:Y:S05]  /*add0*/  BRA.DIV UR4, `(.L_x_3552) ;  /* 0x0000004a04347947 */ /* 0x000fea000b800000 */
[----:B------:R-:W-:Y:S01]  /*ade0*/  NOP ;  /* 0x0000000000007918 */ /* 0x000fe20000000000 */
.L_x_3647:
        /* <DEDUP_REMOVED lines=17> */
.L_x_3555:
[----:B------:R-:W-:Y:S01]  /*af00*/  @P0 ELECT P2, URZ, PT ;  /* 0x00000000003f082f */ /* 0x000fe20003840000 */
[----:B------:R2:W-:-:S12]  /*af10*/  UBLKRED.G.S.ADD.F32.RN [UR4], [UR6], UR7, desc[UR8] ;  /* 0x00000804060073bb */ /* 0x0005d800080a1407 */
[----:B------:R-:W-:Y:S02]  /*af20*/  @P2 PLOP3.LUT P0, PT, P2, PT, PT, 0x8, 0x0 ;  /* 0x000000000000281c */ /* 0x000fe4000170e170 */
[----:B------:R-:W-:-:S11]  /*af30*/  PLOP3.LUT P2, PT, PT, PT, PT, 0x8, 0x0 ;  /* 0x000000000000781c */ /* 0x000fd60003f4e170 */
[----:B--2---:R-:W-:Y:S05]  /*af40*/  @P0 BRA.U.ANY `(.L_x_3555) ;  /* 0xfffffffd00ec0947 */ /* 0x004fea000393ffff */
[----:B------:R0:W-:Y:S01]  /*af50*/  UTMACMDFLUSH ;  /* 0x00000000000079b7 */ /* 0x0001e20000000000 */
[----:B------:R-:W-:-:S04]  /*af60*/  DEPBAR.LE SB0, 0x0 ;  /* 0x000080000000791a */ /* 0x000fc80000000000 */
.L_x_3554:
[----:B------:R-:W-:Y:S05]  /*af70*/  BSYNC B0 ;  /* 0x0000000000007941 */ /* 0x000fea0003800000 */
.L_x_3553:
        /* <DEDUP_REMOVED lines=14> */
.L_x_3496:
        /* <DEDUP_REMOVED lines=29> */
.L_x_3557:
[----:B------:R-:W-:Y:S01]  /*b230*/  ULDC UR9, c[0x0][0x8cc] ;  /* 0x0002330000097ab9 */ /* 0x000fe20000000800 */
[----:B------:R-:W-:Y:S01]  /*b240*/  UMOV UR7, UR8 ;  /* 0x0000000800077c82 */ /* 0x000fe20008000000 */
[----:B------:R-:W-:-:S11]  /*b250*/  UISETP.NE.AND UP0, UPT, UR9, 0x1, UPT ;  /* 0x000000010900788c */ /* 0x000fd6000bf05270 */
[----:B------:R-:W-:Y:S02]  /*b260*/  @UP0 ULDC.64 UR10, c[0x0][0x8d0] ;  /* 0x00023400000a0ab9 */ /* 0x000fe40000000a00 */
[----:B------:R-:W-:-:S04]  /*b270*/  UIMAD.WIDE.U32 UR4, UR8, UR10, URZ ;  /* 0x0000000a080472a5 */ /* 0x000fc8000f8e003f */
[----:B------:R-:W-:-:S04]  /*b280*/  @UP0 USHF.R.U32.HI UR7, URZ, UR11, UR5 ;  /* 0x0000000b3f070299 */ /* 0x000fc80008011605 */
[----:B------:R-:W-:-:S12]  /*b290*/  UIMAD UR4, UR7, UR9, URZ ;  /* 0x00000009070472a4 */ /* 0x000fd8000f8e023f */
.L_x_3558:
        /* <DEDUP_REMOVED lines=23> */
.L_x_3559:
        /* <DEDUP_REMOVED lines=11> */
[----:B------:R-:W-:Y:S01]  /*b4c0*/  R2UR UR4, R0 ;  /* 0x00000000000472ca */ /* 0x000fe200000e0000 */
[----:B------:R-:W-:-:S14]  /*b4d0*/  BRA `(.L_x_3560) ;  /* 0x0000000000047947 */ /* 0x000fdc0003800000 */
.L_x_3561:
[----:B------:R-:W-:-:S05]  /*b4e0*/  ULDC UR4, c[0x0][0x8f4] ;  /* 0x00023d0000047ab9 */ /* 0x000fca0000000800 */
.L_x_3560:
        /* <DEDUP_REMOVED lines=46> */
[----:B--2---:R-:W-:-:S05]  /*b7d0*/  IMAD.IADD R0, R0, 0x1, -R5 ;  /* 0x0000000100007824 */ /* 0x004fca00078e0a05 */
[----:B------:R-:W-:-:S15]  /*b7e0*/  R2UR UR14, R0 ;  /* 0x00000000000e72ca */ /* 0x000fde00000e0000 */
.L_x_3562:
        /* <DEDUP_REMOVED lines=13> */
.L_x_3563:
        /* <DEDUP_REMOVED lines=11> */
[----:B------:R-:W-:-:S15]  /*b970*/  R2UR UR11, R0 ;  /* 0x00000000000b72ca */ /* 0x000fde00000e0000 */
.L_x_3564:
        /* <DEDUP_REMOVED lines=68> */
.L_x_3568:
[----:B------:R-:W2:Y:S04]  /*bdc0*/  LDG.E.STRONG.GPU R4, desc[UR38][R2.64] ;  /* 0x0000002602047981 */ /* 0x000ea8000c1ef900 */
[----:B--2---:R-:W-:Y:S01]  /*bdd0*/  CCTL.IVALL ;  /* 0x00000000ff00798f */ /* 0x004fe20002000000 */
[----:B------:R-:W-:Y:S05]  /*bde0*/  YIELD ;  /* 0x0000000000007946 */ /* 0x000fea0003800000 */
[----:B------:R-:W-:-:S13]  /*bdf0*/  ISETP.NE.AND P1, PT, R4, R5, PT ;  /* 0x000000050400720c */ /* 0x000fda0003f25270 */
[----:B------:R-:W-:Y:S05]  /*be00*/  @P1 BRA `(.L_x_3568) ;  /* 0xfffffffc00ec1947 */ /* 0x000fea000383ffff */
.L_x_3567:
[----:B------:R-:W-:Y:S05]  /*be10*/  BSYNC B0 ;  /* 0x0000000000007941 */ /* 0x000fea0003800000 */
.L_x_3566:
[----:B------:R-:W-:-:S03]  /*be20*/  UMOV UR6, 0xffffffff ;  /* 0xffffffff00067882 */ /* 0x000fc60000000000 */
[----:B------:R-:W-:Y:S05]  /*be30*/  BRA.DIV UR6, `(.L_x_3569) ;  /* 0x0000003a06387947 */ /* 0x000fea000b800000 */
[----:B------:R-:W-:Y:S01]  /*be40*/  NOP ;  /* 0x0000000000007918 */ /* 0x000fe20000000000 */
.L_x_3650:
[----:B------:R-:W-:Y:S01]  /*be50*/  MOV R9, UR13 ;  /* 0x0000000d00097c02 */ /* 0x000fe20008000f00 */
        /* <DEDUP_REMOVED lines=21> */
.L_x_3571:
[----:B------:R-:W-:Y:S05]  /*bfb0*/  BSYNC B0 ;  /* 0x0000000000007941 */ /* 0x000fea0003800000 */
.L_x_3570:
        /* <DEDUP_REMOVED lines=20> */
.L_x_3573:
[----:B------:R-:W-:Y:S05]  /*c100*/  BSYNC B0 ;  /* 0x0000000000007941 */ /* 0x000fea0003800000 */
.L_x_3572:
[----:B------:R-:W-:Y:S06]  /*c110*/  BAR.ARV 0xa, 0xa0 ;  /* 0x0282800000007b1d */ /* 0x000fec0000002000 */
[----:B------:R-:W-:Y:S04]  /*c120*/  BSSY B0, `(.L_x_3574) ;  /* 0x0000003000007945 */ /* 0x000fe80003800000 */
[----:B------:R-:W-:Y:S05]  /*c130*/  @!P0 BRA `(.L_x_3575) ;  /* 0x0000000000048947 */ /* 0x000fea0003800000 */
[----:B------:R-:W-:-:S04]  /*c140*/  DEPBAR.LE SB0, 0x0 ;  /* 0x000080000000791a */ /* 0x000fc80000000000 */
.L_x_3575:
[----:B------:R-:W-:Y:S05]  /*c150*/  BSYNC B0 ;  /* 0x0000000000007941 */ /* 0x000fea0003800000 */
.L_x_3574:
        /* <DEDUP_REMOVED lines=19> */
.L_x_3577:
[----:B------:R-:W-:Y:S05]  /*c290*/  BSYNC B0 ;  /* 0x0000000000007941 */ /* 0x000fea0003800000 */
.L_x_3576:
[----:B------:R-:W-:Y:S01]  /*c2a0*/  UIADD3 UR7, UR13, 0x1, URZ ;  /* 0x000000010d077890 */ /* 0x000fe2000fffe03f */
[----:B------:R-:W-:Y:S11]  /*c2b0*/  BRA `(.L_x_3578) ;  /* 0x0000000000047947 */ /* 0x000ff60003800000 */
.L_x_3565:
[----:B------:R-:W-:-:S05]  /*c2c0*/  UMOV UR7, UR13 ;  /* 0x0000000d00077c82 */ /* 0x000fca0008000000 */
.L_x_3578:
        /* <DEDUP_REMOVED lines=16> */
.L_x_3603:
        /* <DEDUP_REMOVED lines=18> */
.L_x_3581:
[----:B------:R-:W2:Y:S04]  /*c4f0*/  LDG.E.STRONG.GPU R4, desc[UR38][R2.64] ;  /* 0x0000002602047981 */ /* 0x000ea8000c1ef900 */
[----:B--2---:R-:W-:Y:S01]  /*c500*/  CCTL.IVALL ;  /* 0x00000000ff00798f */ /* 0x004fe20002000000 */
[----:B------:R-:W-:Y:S05]  /*c510*/  YIELD ;  /* 0x0000000000007946 */ /* 0x000fea0003800000 */
[----:B------:R-:W-:-:S13]  /*c520*/  ISETP.NE.AND P1, PT, R4, R5, PT ;  /* 0x000000050400720c */ /* 0x000fda0003f25270 */
[----:B------:R-:W-:Y:S05]  /*c530*/  @P1 BRA `(.L_x_3581) ;  /* 0xfffffffc00ec1947 */ /* 0x000fea000383ffff */
.L_x_3580:
[----:B------:R-:W-:Y:S05]  /*c540*/  BSYNC B0 ;  /* 0x0000000000007941 */ /* 0x000fea0003800000 */
.L_x_3579:
[----:B------:R-:W-:-:S03]  /*c550*/  UMOV UR24, 0xffffffff ;  /* 0xffffffff00187882 */ /* 0x000fc60000000000 */
[----:B------:R-:W-:Y:S05]  /*c560*/  BRA.DIV UR24, `(.L_x_3582) ;  /* 0x0000003218887947 */ /* 0x000fea000b800000 */
[----:B------:R-:W-:Y:S01]  /*c570*/  NOP ;  /* 0x0000000000007918 */ /* 0x000fe20000000000 */
.L_x_3653:
        /* <DEDUP_REMOVED lines=19> */
.L_x_3584:
[----:B------:R-:W-:Y:S05]  /*c6b0*/  BSYNC B0 ;  /* 0x0000000000007941 */ /* 0x000fea0003800000 */
.L_x_3583:
        /* <DEDUP_REMOVED lines=15> */
.L_x_3586:
[----:B------:R-:W-:Y:S05]  /*c7b0*/  BSYNC B0 ;  /* 0x0000000000007941 */ /* 0x000fea0003800000 */
.L_x_3585:
[----:B------:R-:W-:Y:S06]  /*c7c0*/  BAR.ARV 0xa, 0xa0 ;  /* 0x0282800000007b1d */ /* 0x000fec0000002000 */
[----:B------:R-:W-:Y:S04]  /*c7d0*/  BSSY B0, `(.L_x_3587) ;  /* 0x0000003000007945 */ /* 0x000fe80003800000 */
[----:B------:R-:W-:Y:S05]  /*c7e0*/  @!P0 BRA `(.L_x_3588) ;  /* 0x0000000000048947 */ /* 0x000fea0003800000 */
[----:B------:R-:W-:-:S04]  /*c7f0*/  DEPBAR.LE SB0, 0x0 ;  /* 0x000080000000791a */ /* 0x000fc80000000000 */
.L_x_3588:
[----:B------:R-:W-:Y:S05]  /*c800*/  BSYNC B0 ;  /* 0x0000000000007941 */ /* 0x000fea0003800000 */
.L_x_3587:
        /* <DEDUP_REMOVED lines=19> */
.L_x_3590:
[----:B------:R-:W-:Y:S05]  /*c940*/  BSYNC B0 ;  /* 0x0000000000007941 */ /* 0x000fea0003800000 */
.L_x_3589:
        /* <DEDUP_REMOVED lines=16> */
.L_x_3593:
[----:B------:R-:W2:Y:S04]  /*ca50*/  LDG.E.STRONG.GPU R4, desc[UR38][R2.64] ;  /* 0x0000002602047981 */ /* 0x000ea8000c1ef900 */
[----:B--2---:R-:W-:Y:S01]  /*ca60*/  CCTL.IVALL ;  /* 0x00000000ff00798f */ /* 0x004fe20002000000 */
[----:B------:R-:W-:Y:S05]  /*ca70*/  YIELD ;  /* 0x0000000000007946 */ /* 0x000fea0003800000 */
[----:B------:R-:W-:-:S13]  /*ca80*/  ISETP.NE.AND P1, PT, R4, R5, PT ;  /* 0x000000050400720c */ /* 0x000fda0003f25270 */
[----:B------:R-:W-:Y:S05]  /*ca90*/  @P1 BRA `(.L_x_3593) ;  /* 0xfffffffc00ec1947 */ /* 0x000fea000383ffff */
.L_x_3592:
[----:B------:R-:W-:Y:S05]  /*caa0*/  BSYNC B0 ;  /* 0x0000000000007941 */ /* 0x000fea0003800000 */
.L_x_3591:
[----:B------:R-:W-:-:S03]  /*cab0*/  UMOV UR18, 0xffffffff ;  /* 0xffffffff00127882 */ /* 0x000fc60000000000 */
[----:B------:R-:W-:Y:S05]  /*cac0*/  BRA.DIV UR18, `(.L_x_3594) ;  /* 0x0000002e124c7947 */ /* 0x000fea000b800000 */
[----:B------:R-:W-:Y:S01]  /*cad0*/  NOP ;  /* 0x0000000000007918 */ /* 0x000fe20000000000 */
.L_x_3656:
        /* <DEDUP_REMOVED lines=15> */
.L_x_3596:
[----:B------:R-:W-:Y:S05]  /*cbd0*/  BSYNC B0 ;  /* 0x0000000000007941 */ /* 0x000fea0003800000 */
.L_x_3595:
        /* <DEDUP_REMOVED lines=15> */
.L_x_3598:
[----:B------:R-:W-:Y:S05]  /*ccd0*/  BSYNC B0 ;  /* 0x0000000000007941 */ /* 0x000fea0003800000 */
.L_x_3597:
[----:B------:R-:W-:Y:S06]  /*cce0*/  BAR.ARV 0xa, 0xa0 ;  /* 0x0282800000007b1d */ /* 0x000fec0000002000 */
[----:B------:R-:W-:Y:S04]  /*ccf0*/  BSSY B0, `(.L_x_3599) ;  /* 0x0000003000007945 */ /* 0x000fe80003800000 */
[----:B------:R-:W-:Y:S05]  /*cd00*/  @!P0 BRA `(.L_x_3600) ;  /* 0x0000000000048947 */ /* 0x000fea0003800000 */
[----:B------:R-:W-:-:S04]  /*cd10*/  DEPBAR.LE SB0, 0x0 ;  /* 0x000080000000791a */ /* 0x000fc80000000000 */
.L_x_3600:
[----:B------:R-:W-:Y:S05]  /*cd20*/  BSYNC B0 ;  /* 0x0000000000007941 */ /* 0x000fea0003800000 */
.L_x_3599:
        /* <DEDUP_REMOVED lines=19> */
.L_x_3602:
[----:B------:R-:W-:Y:S05]  /*ce60*/  BSYNC B0 ;  /* 0x0000000000007941 */ /* 0x000fea0003800000 */
.L_x_3601:
[----:B------:R-:W-:Y:S02]  /*ce70*/  UIADD3 UR7, UR7, 0x2, URZ ;  /* 0x0000000207077890 */ /* 0x000fe4000fffe03f */
[----:B------:R-:W-:Y:S02]  /*ce80*/  UIADD3 UR6, UR6, 0x3000, URZ ;  /* 0x0000300006067890 */ /* 0x000fe4000fffe03f */
[----:B------:R-:W-:-:S06]  /*ce90*/  UISETP.GE.AND UP0, UPT, UR7, UR12, UPT ;  /* 0x0000000c0700728c */ /* 0x000fcc000bf06270 */
[----:B------:R-:W-:-:S13]  /*cea0*/  PLOP3.LUT P1, PT, PT, PT, UP0, 0x80, 0x0 ;  /* 0x000000000000781c */ /* 0x000fda0003f2f008 */
[----:B------:R-:W-:Y:S05]  /*ceb0*/  @!P1 BRA `(.L_x_3603) ;  /* 0xfffffff400449947 */ /* 0x000fea000383ffff */
[----:B------:R-:W-:Y:S05]  /*cec0*/  BRA `(.L_x_3503) ;  /* 0x0000002400547947 */ /* 0x000fea0003800000 */
.L_x_3556:
        /* <DEDUP_REMOVED lines=21> */
.L_x_3604:
[----:B------:R-:W1:Y:S01]  /*d020*/  LDC R3, c[0x0][0x8cc] ;  /* 0x00023300ff037b82 */ /* 0x000e620000000800 */
[----:B------:R-:W-:Y:S01]  /*d030*/  IMAD.MOV.U32 R0, RZ, RZ, R5 ;  /* 0x000000ffff007224 */ /* 0x000fe200078e0005 */
[----:B-1----:R-:W-:-:S13]  /*d040*/  ISETP.NE.AND P0, PT, R3, 0x1, PT ;  /* 0x000000010300780c */ /* 0x002fda0003f05270 */
[----:B------:R-:W1:Y:S02]  /*d050*/  @P0 LDC.64 R6, c[0x0][0x8d0] ;  /* 0x00023400ff060b82 */ /* 0x000e640000000a00 */
[----:B-1----:R-:W-:-:S05]  /*d060*/  @P0 IMAD.HI.U32 R4, R5, R6, RZ ;  /* 0x0000000605040227 */ /* 0x002fca00078e00ff */
[----:B------:R-:W-:-:S05]  /*d070*/  @P0 SHF.R.U32.HI R0, RZ, R7, R4 ;  /* 0x00000007ff000219 */ /* 0x000fca0000011604 */
[----:B------:R-:W-:-:S07]  /*d080*/  IMAD R3, R0, R3, RZ ;  /* 0x0000000300037224 */ /* 0x000fce00078e02ff */
.L_x_3605:
[----:B------:R-:W1:Y:S01]  /*d090*/  LDC R8, c[0x0][0x8c0] ;  /* 0x00023000ff087b82 */ /* 0x000e620000000800 */
[----:B------:R-:W-:Y:S01]  /*d0a0*/  IMAD.IADD R3, R5, 0x1, -R3 ;  /* 0x0000000105037824 */ /* 0x000fe200078e0a03 */
[----:B------:R-:W-:-:S06]  /*d0b0*/  ULDC.64 UR6, c[0x0][0x900] ;  /* 0x0002400000067ab9 */ /* 0x000fcc0000000a00 */
[----:B------:R-:W2:Y:S01]  /*d0c0*/  LDC R4, c[0x0][0x8cc] ;  /* 0x00023300ff047b82 */ /* 0x000ea20000000800 */
[C---:B-1----:R-:W-:Y:S02]  /*d0d0*/  ISETP.NE.AND P0, PT, R8.reuse, 0x1, PT ;  /* 0x000000010800780c */ /* 0x042fe40003f05270 */
[----:B------:R-:W-:Y:S01]  /*d0e0*/  R2UR UR20, R8 ;  /* 0x00000000081472ca */ /* 0x000fe200000e0000 */
[----:B--2---:R-:W-:-:S10]  /*d0f0*/  IMAD R3, R2, R4, R3 ;  /* 0x0000000402037224 */ /* 0x004fd400078e0203 */
[----:B------:R-:W1:Y:S01]  /*d100*/  @P0 LDC R6, c[0x0][0x8c4] ;  /* 0x00023100ff060b82 */ /* 0x000e620000000800 */
[----:B------:R-:W-:Y:S02]  /*d110*/  MOV R13, R3 ;  /* 0x00000003000d7202 */ /* 0x000fe40000000f00 */
[----:B------:R-:W-:-:S05]  /*d120*/  R2UR UR5, R3 ;  /* 0x00000000030572ca */ /* 0x000fca00000e0000 */
        /* <DEDUP_REMOVED lines=13> */
.L_x_3606:
        /* <DEDUP_REMOVED lines=10> */
.L_x_3608:
[----:B------:R-:W2:Y:S02]  /*d2a0*/  LDC R4, c[0x0][0x8f4] ;  /* 0x00023d00ff047b82 */ /* 0x000ea40000000800 */
.L_x_3607:
[----:B--2--5:R-:W-:Y:S01]  /*d2b0*/  VIADD R4, R4, 0x7f ;  /* 0x0000007f04047836 */ /* 0x024fe20000000000 */
[----:B------:R-:W-:Y:S01]  /*d2c0*/  LOP3.LUT R12, R0, 0x1ffffff, RZ, 0x3c, !PT ;  /* 0x01ffffff000c7812 */ /* 0x000fe200078e3cff */
[----:B------:R-:W-:Y:S02]  /*d2d0*/  IMAD.MOV.U32 R10, RZ, RZ, 0x1 ;  /* 0x00000001ff0a7424 */ /* 0x000fe400078e00ff */
[----:B-1----:R-:W-:Y:S01]  /*d2e0*/  IMAD.MOV.U32 R2, RZ, RZ, RZ ;  /* 0x000000ffff027224 */ /* 0x002fe200078e00ff */
        /* <DEDUP_REMOVED lines=23> */
[----:B-1----:R-:W-:Y:S01]  /*d460*/  ISETP.NE.U32.AND P0, PT, R2, RZ, PT ;  /* 0x000000ff0200720c */ /* 0x002fe20003f05070 */
[----:B------:R-:W-:-:S02]  /*d470*/  IMAD.MOV.U32 R11, RZ, RZ, RZ ;  /* 0x000000ffff0b7224 */ /* 0x000fc400078e00ff */
        /* <DEDUP_REMOVED lines=13> */
[----:B--2---:R-:W-:-:S07]  /*d550*/  IADD3 R0, -R7, R0, RZ ;  /* 0x0000000007007210 */ /* 0x004fce0007ffe1ff */
.L_x_3610:
        /* <DEDUP_REMOVED lines=20> */
.L_x_3611:
[----:B------:R-:W-:Y:S05]  /*d6a0*/  @!P0 BRA `(.L_x_3612) ;  /* 0x00000000000c8947 */ /* 0x000fea0003800000 */
[----:B------:R-:W2:Y:S04]  /*d6b0*/  LDG.E R5, desc[UR38][R2.64] ;  /* 0x0000002602057981 */ /* 0x000ea8000c1e1900 */
[----:B------:R-:W2:Y:S02]  /*d6c0*/  LDG.E R4, desc[UR38][R2.64+0x4] ;  /* 0x0000042602047981 */ /* 0x000ea4000c1e1900 */
[----:B--2---:R-:W-:-:S07]  /*d6d0*/  IMAD.IADD R4, R4, 0x1, -R5 ;  /* 0x0000000104047824 */ /* 0x004fce00078e0a05 */
.L_x_3612:
[----:B-1----:R-:W-:Y:S01]  /*d6e0*/  IMAD R3, R12, 0x80, R0 ;  /* 0x000000800c037824 */ /* 0x002fe200078e0200 */
[----:B------:R-:W-:Y:S01]  /*d6f0*/  ULDC UR7, c[0x0][0x74c] ;  /* 0x0001d30000077ab9 */ /* 0x000fe20000000800 */
[----:B------:R-:W-:-:S03]  /*d700*/  IADD3 R0, R0, 0x5f, RZ ;  /* 0x0000005f00007810 */ /* 0x000fc60007ffe0ff */
[----:B-----5:R-:W-:Y:S02]  /*d710*/  IADD3 R3, R3, -UR7, -R4 ;  /* 0x8000000703037c10 */ /* 0x020fe4000fffe804 */
[----:B------:R-:W-:-:S04]  /*d720*/  IMAD.HI R0, R0, 0x2aaaaaab, RZ ;  /* 0x2aaaaaab00007827 */ /* 0x000fc800078e02ff */
[----:B------:R-:W-:-:S05]  /*d730*/  IMAD.HI R3, R3, 0x2aaaaaab, RZ ;  /* 0x2aaaaaab03037827 */ /* 0x000fca00078e02ff */
[----:B------:R-:W-:-:S04]  /*d740*/  SHF.R.U32.HI R2, RZ, 0x1f, R3 ;  /* 0x0000001fff027819 */ /* 0x000fc80000011603 */
[----:B------:R-:W-:Y:S02]  /*d750*/  LEA.HI.SX32 R2, R3, R2, 0x1c ;  /* 0x0000000203027211 */ /* 0x000fe400078fe2ff */
[----:B------:R-:W-:Y:S02]  /*d760*/  SHF.R.U32.HI R3, RZ, 0x1f, R0 ;  /* 0x0000001fff037819 */ /* 0x000fe40000011600 */
[----:B------:R-:W-:Y:S01]  /*d770*/  VIMNMX R4, RZ, R2, !PT ;  /* 0x00000002ff047248 */ /* 0x000fe20007fe0100 */
[----:B------:R-:W-:Y:S01]  /*d780*/  IMAD.MOV.U32 R2, RZ, RZ, RZ ;  /* 0x000000ffff027224 */ /* 0x000fe200078e00ff */
[----:B------:R-:W-:-:S04]  /*d790*/  LEA.HI.SX32 R0, R0, R3, 0x1c ;  /* 0x0000000300007211 */ /* 0x000fc800078fe2ff */
        /* <DEDUP_REMOVED lines=54> */
.L_x_3657:
        /* <DEDUP_REMOVED lines=15> */
.L_x_3615:
[----:B------:R-:W-:Y:S01]  /*dbf0*/  R2UR UR19, R4 ;  /* 0x00000000041372ca */ /* 0x000fe200000e0000 */
[----:B------:R-:W2:Y:S01]  /*dc00*/  LDC.64 R12, c[0x0][0x198] ;  /* 0x00006600ff0c7b82 */ /* 0x000ea20000000a00 */
[----:B------:R-:W-:Y:S01]  /*dc10*/  ULDC.64 UR8, c[0x0][0x700] ;  /* 0x0001c00000087ab9 */ /* 0x000fe20000000a00 */
[----:B------:R-:W-:Y:S01]  /*dc20*/  UMOV UR34, 0x0 ;  /* 0x0000000000227882 */ /* 0x000fe20000000000 */
[----:B------:R-:W-:Y:S01]  /*dc30*/  IMAD.U32 R9, RZ, RZ, UR8 ;  /* 0x00000008ff097e24 */ /* 0x000fe2000f8e00ff */
[----:B------:R-:W-:Y:S01]  /*dc40*/  R2UR UR8, R15 ;  /* 0x000000000f0872ca */ /* 0x000fe200000e0000 */
[----:B------:R-:W-:Y:S01]  /*dc50*/  IMAD.U32 R8, RZ, RZ, UR9 ;  /* 0x00000009ff087e24 */ /* 0x000fe2000f8e00ff */
[----:B------:R-:W-:Y:S01]  /*dc60*/  UMOV UR35, 0x14f00000 ;  /* 0x14f0000000237882 */ /* 0x000fe20000000000 */
        /* <DEDUP_REMOVED lines=9> */
[----:B------:R-:W-:Y:S01]  /*dd00*/  IMAD.U32 R3, RZ, RZ, UR19 ;  /* 0x00000013ff037e24 */ /* 0x000fe2000f8e00ff */
[----:B------:R-:W-:Y:S02]  /*dd10*/  UIADD3 UR16, UR8, 0xe000, URZ ;  /* 0x0000e00008107890 */ /* 0x000fe4000fffe03f */
[----:B------:R-:W-:Y:S01]  /*dd20*/  UIADD3 UR17, UR8, 0x26810, URZ ;  /* 0x0002681008117890 */ /* 0x000fe2000fffe03f */
[----:B------:R-:W-:Y:S01]  /*dd30*/  PLOP3.LUT P1, PT, PT, PT, UP0, 0x80, 0x0 ;  /* 0x000000000000781c */ /* 0x000fe20003f2f008 */
[----:B------:R-:W-:Y:S01]  /*dd40*/  UIADD3 UR19, UR19, UR6, URZ ;  /* 0x0000000613137290 */ /* 0x000fe2000fffe03f */
[----:B-1----:R-:W-:Y:S01]  /*dd50*/  MOV R2, UR7 ;  /* 0x0000000700027c02 */ /* 0x002fe20008000f00 */
[----:B--2---:R-:W-:Y:S01]  /*dd60*/  IMAD.MOV.U32 R7, RZ, RZ, R12 ;  /* 0x000000ffff077224 */ /* 0x004fe200078e000c */
[----:B------:R-:W-:Y:S01]  /*dd70*/  LEA.HI.X.SX32 R3, R3, R14, 0x1, P1 ;  /* 0x0000000e03037211 */ /* 0x000fe200008f0eff */
[----:B------:R-:W-:Y:S01]  /*dd80*/  IMAD.MOV.U32 R6, RZ, RZ, R13 ;  /* 0x000000ffff067224 */ /* 0x000fe200078e000d */
[----:B------:R-:W-:Y:S01]  /*dd90*/  LEA R5, P1, R2, R9, 0x2 ;  /* 0x0000000902057211 */ /* 0x000fe200078210ff */
[----:B------:R-:W-:Y:S01]  /*dda0*/  UIADD3 UR42, UR8, 0x1a000, URZ ;  /* 0x0001a000082a7890 */ /* 0x000fe2000fffe03f */
[----:B------:R-:W-:Y:S01]  /*ddb0*/  IADD3 R13, R0, -0x1, RZ ;  /* 0xffffffff000d7810 */ /* 0x000fe20007ffe0ff */
[----:B------:R-:W-:Y:S01]  /*ddc0*/  UIADD3 UR9, UR8, 0x26800, URZ ;  /* 0x0002680008097890 */ /* 0x000fe2000fffe03f */
[----:B------:R-:W-:Y:S01]  /*ddd0*/  LEA.HI.X R2, R2, R8, R3, 0x2, P1 ;  /* 0x0000000802027211 */ /* 0x000fe200008f1403 */
[----:B------:R-:W-:Y:S01]  /*dde0*/  UIADD3 UR24, UR8, 0x4000, URZ ;  /* 0x0000400008187890 */ /* 0x000fe2000fffe03f */
[----:B------:R-:W-:Y:S01]  /*ddf0*/  R2UR UR30, R5 ;  /* 0x00000000051e72ca */ /* 0x000fe200000e0000 */
[----:B------:R1:W-:Y:S01]  /*de00*/  STL [R1+0x8], R13 ;  /* 0x0000080d01007387 */ /* 0x0003e20000100800 */
[----:B------:R-:W-:Y:S01]  /*de10*/  R2UR UR31, R2 ;  /* 0x00000000021f72ca */ /* 0x000fe200000e0000 */
[----:B------:R-:W-:Y:S01]  /*de20*/  IMAD.MOV.U32 R12, RZ, RZ, 0x8000 ;  /* 0x00008000ff0c7424 */ /* 0x000fe200078e00ff */
[C---:B------:R-:W-:Y:S01]  /*de30*/  IADD3 R2, P1, R7.reuse, 0x2f0, RZ ;  /* 0x000002f007027810 */ /* 0x040fe20007f3e0ff */
[----:B------:R1:W-:Y:S01]  /*de40*/  STL [R1], RZ ;  /* 0x000000ff01007387 */ /* 0x0003e20000100800 */
[----:B------:R-:W-:Y:S01]  /*de50*/  UMOV UR7, 0x18 ;  /* 0x0000001800077882 */ /* 0x000fe20000000000 */
[----:B------:R-:W-:Y:S01]  /*de60*/  UMOV UR43, UR17 ;  /* 0x00000011002b7c82 */ /* 0x000fe20008000000 */
[----:B------:R-:W-:Y:S01]  /*de70*/  R2UR UR44, R2 ;  /* 0x00000000022c72ca */ /* 0x000fe200000e0000 */
[----:B------:R-:W-:Y:S01]  /*de80*/  UMOV UR26, UR18 ;  /* 0x00000012001a7c82 */ /* 0x000fe20008000000 */
[----:B------:R-:W-:Y:S01]  /*de90*/  IADD3 R2, P2, R7, 0x3f0, RZ ;  /* 0x000003f007027810 */ /* 0x000fe20007f5e0ff */
[----:B------:R-:W-:-:S03]  /*dea0*/  UMOV UR25, UR9 ;  /* 0x0000000900197c82 */ /* 0x000fc60008000000 */
        /* <DEDUP_REMOVED lines=18> */
[C---:B------:R-:W-:Y:S02]  /*dfd0*/  IMAD.IADD R16, R0.reuse, 0x1, R5 ;  /* 0x0000000100107824 */ /* 0x040fe400078e0205 */
[----:B------:R-:W-:Y:S01]  /*dfe0*/  VIADD R5, R0, 0xfffffffe ;  /* 0xfffffffe00057836 */ /* 0x000fe20000000000 */
[----:B------:R-:W-:-:S04]  /*dff0*/  MOV R0, R4 ;  /* 0x0000000400007202 */ /* 0x000fc80000000f00 */
[----:B------:R-:W-:Y:S02]  /*e000*/  ISETP.NE.AND P1, PT, R5, R4, PT ;  /* 0x000000040500720c */ /* 0x000fe40003f25270 */
[----:B------:R-:W-:-:S05]  /*e010*/  LOP3.LUT R5, R16, 0x1, RZ, 0xc0, !PT ;  /* 0x0000000110057812 */ /* 0x000fca00078ec0ff */
[----:B------:R2:W-:Y:S06]  /*e020*/  STL [R1+0xc], R5 ;  /* 0x00000c0501007387 */ /* 0x0005ec0000100800 */
[----:B------:R-:W-:Y:S05]  /*e030*/  @!P1 BRA `(.L_x_3617) ;  /* 0x00000008005c9947 */ /* 0x000fea0003800000 */
[----:B------:R-:W-:Y:S01]  /*e040*/  IMAD.IADD R16, R16, 0x1, -R5 ;  /* 0x0000000110107824 */ /* 0x000fe200078e0a05 */
[----:B------:R-:W-:Y:S01]  /*e050*/  MOV R10, 0x1 ;  /* 0x00000001000a7802 */ /* 0x000fe20000000f00 */
[----:B------:R-:W-:-:S07]  /*e060*/  IMAD.MOV.U32 R0, RZ, RZ, R4 ;  /* 0x000000ffff007224 */ /* 0x000fce00078e0004 */
.L_x_3626:
[----:B-123--:R-:W-:-:S04]  /*e070*/  SHF.L.U32 R17, R10, 0x1f, RZ ;  /* 0x0000001f0a117819 */ /* 0x00efc800000006ff */
[----:B------:R-:W3:Y:S02]  /*e080*/  SYNCS.PHASECHK.TRANS64.TRYWAIT P1, [R15+URZ+0x26840], R17 ;  /* 0x026840110f0075a7 */ /* 0x000ee4000802017f */
[----:B---3--:R-:W-:Y:S05]  /*e090*/  @!P1 BRA `(.L_x_3618) ;  /* 0x0000001800089947 */ /* 0x008fea0003800000 */
.L_x_3658:
[----:B------:R-:W-:Y:S05]  /*e0a0*/  @P0 BRA `(.L_x_3619) ;  /* 0x00000000001c0947 */ /* 0x000fea0003800000 */
[----:B------:R-:W4:Y:S02]  /*e0b0*/  S2R R2, SR_TID.X ;  /* 0x0000000000027919 */ /* 0x000f240000002100 */
[----:B----4-:R-:W-:Y:S01]  /*e0c0*/  LOP3.LUT R3, R2, 0x1f, RZ, 0xc0, !PT ;  /* 0x0000001f02037812 */ /* 0x010fe200078ec0ff */
[----:B------:R-:W-:-:S03]  /*e0d0*/  IMAD.MOV.U32 R2, RZ, RZ, 0x3180 ;  /* 0x00003180ff027424 */ /* 0x000fc600078e00ff */
[----:B------:R-:W-:Y:S01]  /*e0e0*/  ISETP.NE.AND P1, PT, R3, RZ, PT ;  /* 0x000000ff0300720c */ /* 0x000fe20003f25270 */
[----:B------:R4:W-:-:S12]  /*e0f0*/  SYNCS.ARRIVE.TRANS64 RZ, [R15+URZ+0x26830], R2 ;  /* 0x026830020fff79a7 */ /* 0x0009d8000800003f */
[----:B----4-:R-:W-:Y:S05]  /*e100*/  @!P1 BRA `(.L_x_3619) ;  /* 0x0000000000049947 */ /* 0x010fea0003800000 */
[----:B-1----:R-:W-:Y:S01]  /*e110*/  BPT.TRAP 0x1 ;  /* 0x000000040000795c */ /* 0x002fe20000300000 */
.L_x_3619:
        /* <DEDUP_REMOVED lines=18> */
[----:B--2---:R-:W-:Y:S01]  /*e240*/  IMAD.MOV.U32 R7, RZ, RZ, R4 ;  /* 0x000000ffff077224 */ /* 0x004fe200078e0004 */
        /* <DEDUP_REMOVED lines=9> */
[----:B------:R-:W2:Y:S02]  /*e2e0*/  SYNCS.PHASECHK.TRANS64.TRYWAIT P1, [R15+URZ+0x26828], R17 ;  /* 0x026828110f0075a7 */ /* 0x000ea4000802017f */
[----:B-12---:R-:W-:Y:S05]  /*e2f0*/  @!P1 BRA `(.L_x_3620) ;  /* 0x0000001400849947 */ /* 0x006fea0003800000 */
.L_x_3659:
        /* <DEDUP_REMOVED lines=8> */
.L_x_3621:
        /* <DEDUP_REMOVED lines=29> */
[----:B--2-4-:R-:W-:Y:S05]  /*e550*/  @!P1 BRA `(.L_x_3622) ;  /* 0x0000001400009947 */ /* 0x014fea0003800000 */
.L_x_3660:
        /* <DEDUP_REMOVED lines=8> */
.L_x_3623:
        /* <DEDUP_REMOVED lines=24> */
.L_x_3662:
        /* <DEDUP_REMOVED lines=8> */
.L_x_3625:
        /* <DEDUP_REMOVED lines=29> */
.L_x_3617:
[----:B------:R-:W4:Y:S02]  /*e9b0*/  LDL.LU R4, [R1+0xc] ;  /* 0x00000c0001047983 */ /* 0x000f240000300800 */
[----:B----4-:R-:W-:Y:S02]  /*e9c0*/  ISETP.NE.AND P1, PT, R4, RZ, PT ;  /* 0x000000ff0400720c */ /* 0x010fe40003f25270 */
[----:B------:R4:W5:Y:S11]  /*e9d0*/  LDL R4, [R1+0x8] ;  /* 0x0000080001047983 */ /* 0x0009760000100800 */
[----:B----4-:R-:W-:Y:S05]  /*e9e0*/  @!P1 BRA `(.L_x_3616) ;  /* 0x00000004002c9947 */ /* 0x010fea0003800000 */
[----:B-1----:R-:W-:-:S04]  /*e9f0*/  SHF.L.U32 R12, R10, 0x1f, RZ ;  /* 0x0000001f0a0c7819 */ /* 0x002fc800000006ff */
[----:B------:R-:W1:Y:S02]  /*ea00*/  SYNCS.PHASECHK.TRANS64.TRYWAIT P1, [R15+URZ+0x26840], R12 ;  /* 0x0268400c0f0075a7 */ /* 0x000e64000802017f */
[----:B-1----:R-:W-:Y:S05]  /*ea10*/  @!P1 BRA `(.L_x_3627) ;  /* 0x0000000c00fc9947 */ /* 0x002fea0003800000 */
.L_x_3663:
[----:B------:R-:W-:Y:S05]  /*ea20*/  @P0 BRA `(.L_x_3628) ;  /* 0x00000000001c0947 */ /* 0x000fea0003800000 */
[----:B-----5:R-:W2:Y:S02]  /*ea30*/  S2R R4, SR_TID.X ;  /* 0x0000000000047919 */ /* 0x020ea40000002100 */
[----:B--2---:R-:W-:Y:S01]  /*ea40*/  LOP3.LUT R5, R4, 0x1f, RZ, 0xc0, !PT ;  /* 0x0000001f04057812 */ /* 0x004fe200078ec0ff */
[----:B------:R-:W-:-:S03]  /*ea50*/  IMAD.MOV.U32 R4, RZ, RZ, 0x3180 ;  /* 0x00003180ff047424 */ /* 0x000fc600078e00ff */
[----:B------:R-:W-:Y:S01]  /*ea60*/  ISETP.NE.AND P1, PT, R5, RZ, PT ;  /* 0x000000ff0500720c */ /* 0x000fe20003f25270 */
[----:B------:R4:W-:-:S12]  /*ea70*/  SYNCS.ARRIVE.TRANS64 RZ, [R15+URZ+0x26830], R4 ;  /* 0x026830040fff79a7 */ /* 0x0009d8000800003f */
[----:B----4-:R-:W-:Y:S05]  /*ea80*/  @!P1 BRA `(.L_x_3628) ;  /* 0x0000000000049947 */ /* 0x010fea0003800000 */
[----:B------:R-:W-:Y:S01]  /*ea90*/  BPT.TRAP 0x1 ;  /* 0x000000040000795c */ /* 0x000fe20000300000 */
.L_x_3628:
        /* <DEDUP_REMOVED lines=27> */
.L_x_3664:
[----:B------:R-:W-:Y:S05]  /*ec50*/  @P0 BRA `(.L_x_3630) ;  /* 0x00000000001c0947 */ /* 0x000fea0003800000 */
[----:B------:R-:W4:Y:S02]  /*ec60*/  S2R R4, SR_TID.X ;  /* 0x0000000000047919 */ /* 0x000f240000002100 */
[----:B----4-:R-:W-:Y:S02]  /*ec70*/  LOP3.LUT R5, R4, 0x1f, RZ, 0xc0, !PT ;  /* 0x0000001f04057812 */ /* 0x010fe400078ec0ff */
[----:B------:R-:W-:Y:S02]  /*ec80*/  MOV R4, 0x3180 ;  /* 0x0000318000047802 */ /* 0x000fe40000000f00 */
[----:B------:R-:W-:Y:S02]  /*ec90*/  ISETP.NE.AND P0, PT, R5, RZ, PT ;  /* 0x000000ff0500720c */ /* 0x000fe40003f05270 */
[----:B------:R4:W-:Y:S11]  /*eca0*/  SYNCS.ARRIVE.TRANS64 RZ, [R15+URZ+0x26818], R4 ;  /* 0x026818040fff79a7 */ /* 0x0009f6000800003f */
[----:B----4-:R-:W-:Y:S05]  /*ecb0*/  @!P0 BRA `(.L_x_3630) ;  /* 0x0000000000048947 */ /* 0x010fea0003800000 */
[----:B------:R-:W-:Y:S01]  /*ecc0*/  BPT.TRAP 0x1 ;  /* 0x000000040000795c */ /* 0x000fe20000300000 */
.L_x_3630:
        /* <DEDUP_REMOVED lines=24> */
[----:B------:R-:W-:-:S02]  /*ee50*/  R2UR UR29, R8 ;  /* 0x00000000081d72ca */ /* 0x000fc400000e0000 */
[----:B------:R-:W-:-:S05]  /*ee60*/  MOV R0, 0x1 ;  /* 0x0000000100007802 */ /* 0x000fca0000000f00 */
[----:B------:R4:W-:Y:S06]  /*ee70*/  STL [R1], R0 ;  /* 0x0000000001007387 */ /* 0x0009ec0000100800 */
[----:B------:R4:W-:Y:S01]  /*ee80*/  UBLKCP.S.G [UR26], [UR28], UR7 ;  /* 0x0000001a1c0073ba */ /* 0x0009e20008000207 */
[----:B------:R-:W-:Y:S01]  /*ee90*/  NOP ;  /* 0x0000000000007918 */ /* 0x000fe20000000000 */
.L_x_3616:
[----:B----4-:R-:W4:Y:S01]  /*eea0*/  LDL R0, [R1] ;  /* 0x0000000001007983 */ /* 0x010f220000100800 */
[----:B------:R-:W2:Y:S02]  /*eeb0*/  S2R R2, SR_TID.X ;  /* 0x0000000000027919 */ /* 0x000ea40000002100 */
[----:B--2---:R-:W-:-:S04]  /*eec0*/  LOP3.LUT R2, R2, 0x7f, RZ, 0xc0, !PT ;  /* 0x0000007f02027812 */ /* 0x004fc800078ec0ff */
[----:B------:R-:W-:Y:S01]  /*eed0*/  ISETP.NE.AND P1, PT, R2, RZ, PT ;  /* 0x000000ff0200720c */ /* 0x000fe20003f25270 */
[----:B----4-:R-:W-:Y:S01]  /*eee0*/  IMAD R3, R0, 0x8, R15 ;  /* 0x0000000800037824 */ /* 0x010fe200078e020f */
[----:B------:R-:W-:-:S04]  /*eef0*/  SHF.L.U32 R0, R10, 0x1f, RZ ;  /* 0x0000001f0a007819 */ /* 0x000fc800000006ff */
[----:B------:R-:W2:Y:S02]  /*ef00*/  SYNCS.PHASECHK.TRANS64.TRYWAIT P0, [R3+URZ+0x26840], R0 ;  /* 0x02684000030075a7 */ /* 0x000ea4000800017f */
[----:B--2---:R-:W-:Y:S05]  /*ef10*/  @!P0 BRA `(.L_x_3631) ;  /* 0x0000000800e48947 */ /* 0x004fea0003800000 */
.L_x_3665:
[----:B------:R-:W-:Y:S05]  /*ef20*/  @P1 BRA `(.L_x_3632) ;  /* 0x0000000000181947 */ /* 0x000fea0003800000 */
[----:B------:R-:W4:Y:S01]  /*ef30*/  S2R R2, SR_TID.X ;  /* 0x0000000000027919 */ /* 0x000f220000002100 */
[----:B--2---:R-:W-:-:S04]  /*ef40*/  IMAD.MOV.U32 R0, RZ, RZ, 0x3180 ;  /* 0x00003180ff007424 */ /* 0x004fc800078e00ff */
[----:B------:R2:W-:Y:S01]  /*ef50*/  SYNCS.ARRIVE.TRANS64 RZ, [R3+URZ+0x26830], R0 ;  /* 0x0268300003ff79a7 */ /* 0x0005e2000800003f */
[----:B----4-:R-:W-:-:S13]  /*ef60*/  LOP3.LUT P0, RZ, R2, 0x1f, RZ, 0xc0, !PT ;  /* 0x0000001f02ff7812 */ /* 0x010fda000780c0ff */
[----:B--2---:R-:W-:Y:S05]  /*ef70*/  @!P0 BRA `(.L_x_3632) ;  /* 0x0000000000048947 */ /* 0x004fea0003800000 */
[----:B-1----:R-:W-:Y:S01]  /*ef80*/  BPT.TRAP 0x1 ;  /* 0x000000040000795c */ /* 0x002fe20000300000 */
.L_x_3632:
[----:B------:R-:W2:Y:S01]  /*ef90*/  LDL.LU R2, [R1] ;  /* 0x0000000001027983 */ /* 0x000ea20000300800 */
[----:B-1---5:R-:W-:Y:S01]  /*efa0*/  R2UR UR19, R4 ;  /* 0x00000000041372ca */ /* 0x022fe200000e0000 */
        /* <DEDUP_REMOVED lines=18> */
[C---:B--2---:R-:W-:Y:S01]  /*f0d0*/  IMAD R0, R2.reuse, 0x3000, R15 ;  /* 0x0000300002007824 */ /* 0x044fe200078e020f */
[C---:B---3--:R-:W-:Y:S01]  /*f0e0*/  LEA R15, R2.reuse, R15, 0x9 ;  /* 0x0000000f020f7211 */ /* 0x048fe200078e48ff */
[----:B------:R-:W-:-:S03]  /*f0f0*/  VIADD R2, R2, 0x1 ;  /* 0x0000000102027836 */ /* 0x000fc60000000000 */
        /* <DEDUP_REMOVED lines=12> */
.L_x_3613:
[----:B------:R-:W-:Y:S05]  /*f1c0*/  BSYNC B0 ;  /* 0x0000000000007941 */ /* 0x000fea0003800000 */
.L_x_3609:
[----:B------:R-:W-:-:S03]  /*f1d0*/  UMOV UR7, 0xffffffff ;  /* 0xffffffff00077882 */ /* 0x000fc60000000000 */
[----:B------:R-:W-:Y:S05]  /*f1e0*/  BRA.DIV UR7, `(.L_x_3633) ;  /* 0x0000000a07447947 */ /* 0x000fea000b800000 */
[----:B------:R-:W-:-:S13]  /*f1f0*/  ELECT P6, URZ, PT ;  /* 0x00000000003f782f */ /* 0x000fda00038c0000 */
.L_x_3668:
[----:B------:R-:W-:Y:S05]  /*f200*/  @!P6 BRA `(.L_x_3503) ;  /* 0x000000000084e947 */ /* 0x000fea0003800000 */
[----:B------:R-:W-:-:S06]  /*f210*/  ULOP3.LUT UR7, UR36, 0x2, URZ, 0xfc, !UPT ;  /* 0x0000000224077892 */ /* 0x000fcc000f8efc3f */
[----:B------:R-:W-:-:S04]  /*f220*/  MOV R0, UR7 ;  /* 0x0000000700007c02 */ /* 0x000fc80008000f00 */
[----:B------:R-:W-:-:S13]  /*f230*/  ISETP.NE.AND P2, PT, R0, 0x3, PT ;  /* 0x000000030000780c */ /* 0x000fda0003f45270 */
[----:B------:R-:W-:Y:S05]  /*f240*/  @!P2 BRA `(.L_x_3634) ;  /* 0x000000000004a947 */ /* 0x000fea0003800000 */
[----:B------:R-:W-:Y:S01]  /*f250*/  BPT.TRAP 0x1 ;  /* 0x000000040000795c */ /* 0x000fe20000300000 */
.L_x_3634:
        /* <DEDUP_REMOVED lines=15> */
.L_x_3669:
[----:B------:R-:W2:Y:S02]  /*f350*/  SYNCS.PHASECHK.TRANS64.TRYWAIT P0, [R3+URZ], R0 ;  /* 0x00000000030075a7 */ /* 0x000ea4000800017f */
[----:B--2---:R-:W-:Y:S05]  /*f360*/  @!P0 BRA `(.L_x_3636) ;  /* 0x0000000800188947 */ /* 0x004fea0003800000 */
.L_x_3670:
[----:B------:R-:W-:Y:S05]  /*f370*/  @!P2 BRA `(.L_x_3637) ;  /* 0x000000000004a947 */ /* 0x000fea0003800000 */
[----:B------:R-:W-:Y:S01]  /*f380*/  BPT.TRAP 0x1 ;  /* 0x000000040000795c */ /* 0x000fe20000300000 */
.L_x_3637:
[----:B--2---:R-:W-:-:S05]  /*f390*/  VIADD R3, R8, 0x26840 ;  /* 0x0002684008037836 */ /* 0x004fca0000000000 */
[----:B------:R-:W-:-:S04]  /*f3a0*/  LEA R5, R2, R3, 0x3 ;  /* 0x0000000302057211 */ /* 0x000fc800078e18ff */
[----:B------:R-:W2:Y:S02]  /*f3b0*/  SYNCS.PHASECHK.TRANS64.TRYWAIT P0, [R5+URZ], R4 ;  /* 0x00000004050075a7 */ /* 0x000ea4000800017f */
[----:B--2---:R-:W-:Y:S05]  /*f3c0*/  @!P0 BRA `(.L_x_3638) ;  /* 0x0000000800148947 */ /* 0x004fea0003800000 */
.L_x_3671:
[----:B------:R-:W-:-:S07]  /*f3d0*/  IMAD R3, R6, 0x8, R3 ;  /* 0x0000000806037824 */ /* 0x000fce00078e0203 */
.L_x_3639:
[----:B---3--:R3:W4:Y:S02]  /*f3e0*/  SYNCS.PHASECHK.TRANS64.TRYWAIT P0, [R3+URZ], R0 ;  /* 0x00000000030075a7 */ /* 0x008724000800017f */
[----:B----4-:R-:W-:Y:S05]  /*f3f0*/  @!P0 NANOSLEEP.SYNCS 0x989680 ;  /* 0x009896800000895d */ /* 0x010fea0003900000 */
[----:B------:R-:W4:Y:S02]  /*f400*/  @!P0 SYNCS.PHASECHK.TRANS64 P0, [R3+URZ], R0 ;  /* 0x00000000030085a7 */ /* 0x000f24000800007f */
[----:B----4-:R-:W-:Y:S05]  /*f410*/  @!P0 BRA `(.L_x_3639) ;  /* 0xfffffffc00f08947 */ /* 0x010fea000383ffff */
.L_x_3503:
[----:B------:R-:W-:Y:S05]  /*f420*/  BSYNC B6 ;  /* 0x0000000000067941 */ /* 0x000fea0003800000 */
.L_x_3495:
[----:B------:R-:W-:Y:S05]  /*f430*/  EXIT ;  /* 0x000000000000794d */ /* 0x000fea0003800000 */
.L_x_3513:
[----:B------:R-:W-:Y:S01]  /*f440*/  IMAD.MOV.U32 R12, RZ, RZ, RZ ;  /* 0x000000ffff0c7224 */ /* 0x000fe200078e00ff */
[----:B------:R-:W-:Y:S01]  /*f450*/  MOV R11, 0x1f ;  /* 0x0000001f000b7802 */ /* 0x000fe20000000f00 */
[----:B------:R-:W-:-:S07]  /*f460*/  IMAD.MOV.U32 R15, RZ, RZ, -0x1 ;  /* 0xffffffffff0f7424 */ /* 0x000fce00078e00ff */
[----:B------:R-:W-:Y:S05]  /*f470*/  WARPSYNC.COLLECTIVE R15, `(.L_x_3640) ;  /* 0x000000000f087348 */ /* 0x000fea0003c00000 */
[----:B------:R1:W2:Y:S02]  /*f480*/  SHFL.IDX P6, R14, R13, R12, R11 ;  /* 0x0000000c0d0e7389 */ /* 0x0002a400000c000b */
[----:B-12---:R-:W-:Y:S01]  /*f490*/  ENDCOLLECTIVE ;  /* 0x000000000000791b */ /* 0x006fe20003800000 */
.L_x_3640:
[----:B------:R-:W-:Y:S05]  /*f4a0*/  BRA `(.L_x_3641) ;  /* 0xffffff2000607947 */ /* 0x000fea000383ffff */
.L_x_3515:
[----:B---3--:R3:W4:Y:S02]  /*f4b0*/  SYNCS.PHASECHK.TRANS64.TRYWAIT P0, [R16+URZ+0x26800], R3 ;  /* 0x02680003100075a7 */ /* 0x008724000800017f */
[----:B----4-:R-:W-:Y:S05]  /*f4c0*/  @!P0 NANOSLEEP.SYNCS 0x989680 ;  /* 0x009896800000895d */ /* 0x010fea0003900000 */
[----:B------:R-:W4:Y:S02]  /*f4d0*/  @!P0 SYNCS.PHASECHK.TRANS64 P0, [R16+URZ+0x26800], R3 ;  /* 0x02680003100085a7 */ /* 0x000f24000800007f */
[----:B----4-:R-:W-:Y:S05]  /*f4e0*/  @!P0 BRA `(.L_x_3515) ;  /* 0xfffffffc00f08947 */ /* 0x010fea000383ffff */
[----:B------:R-:W-:Y:S05]  /*f4f0*/  BRA `(.L_x_3514) ;  /* 0xffffff2000647947 */ /* 0x000fea000383ffff */
.L_x_3520:
[----:B--2---:R2:W3:Y:S02]  /*f500*/  SYNCS.PHASECHK.TRANS64.TRYWAIT P1, [R6+URZ+0x26810], R21 ;  /* 0x02681015060075a7 */ /* 0x0044e4000802017f */
[----:B---3--:R-:W-:Y:S05]  /*f510*/  @!P1 NANOSLEEP.SYNCS 0x989680 ;  /* 0x009896800000995d */ /* 0x008fea0003900000 */
[----:B------:R-:W3:Y:S02]  /*f520*/  @!P1 SYNCS.PHASECHK.TRANS64 P1, [R6+URZ+0x26810], R21 ;  /* 0x02681015060095a7 */ /* 0x000ee4000802007f */
[----:B---3--:R-:W-:Y:S05]  /*f530*/  @!P1 BRA `(.L_x_3520) ;  /* 0xfffffffc00f09947 */ /* 0x008fea000383ffff */
[----:B------:R-:W-:Y:S05]  /*f540*/  BRA `(.L_x_3519) ;  /* 0xffffff2c00247947 */ /* 0x000fea000383ffff */
.L_x_3524:
[----:B------:R1:W1:Y:S02]  /*f550*/  SYNCS.PHASECHK.TRANS64.TRYWAIT P1, [R6+URZ+0x26830], R21 ;  /* 0x02683015060075a7 */ /* 0x000264000802017f */
[----:B-1----:R-:W-:Y:S05]  /*f560*/  @!P1 NANOSLEEP.SYNCS 0x989680 ;  /* 0x009896800000995d */ /* 0x002fea0003900000 */
[----:B------:R-:W1:Y:S02]  /*f570*/  @!P1 SYNCS.PHASECHK.TRANS64 P1, [R6+URZ+0x26830], R21 ;  /* 0x02683015060095a7 */ /* 0x000e64000802007f */
[----:B-1----:R-:W-:Y:S05]  /*f580*/  @!P1 BRA `(.L_x_3524) ;  /* 0xfffffffc00f09947 */ /* 0x002fea000383ffff */
[----:B------:R-:W-:Y:S05]  /*f590*/  BRA `(.L_x_3523) ;  /* 0xffffff30001c7947 */ /* 0x000fea000383ffff */
.L_x_3532:
[----:B--2---:R2:W3:Y:S02]  /*f5a0*/  SYNCS.PHASECHK.TRANS64.TRYWAIT P1, [R5+URZ+0x26810], R18 ;  /* 0x02681012050075a7 */ /* 0x0044e4000802017f */
[----:B---3--:R-:W-:Y:S05]  /*f5b0*/  @!P1 NANOSLEEP.SYNCS 0x989680 ;  /* 0x009896800000995d */ /* 0x008fea0003900000 */
[----:B------:R-:W3:Y:S02]  /*f5c0*/  @!P1 SYNCS.PHASECHK.TRANS64 P1, [R5+URZ+0x26810], R18 ;  /* 0x02681012050095a7 */ /* 0x000ee4000802007f */
[----:B---3--:R-:W-:Y:S05]  /*f5d0*/  @!P1 BRA `(.L_x_3532) ;  /* 0xfffffffc00f09947 */ /* 0x008fea000383ffff */
[----:B------:R-:W-:Y:S05]  /*f5e0*/  BRA `(.L_x_3531) ;  /* 0xffffff7000247947 */ /* 0x000fea000383ffff */
.L_x_3536:
[----:B------:R1:W1:Y:S02]  /*f5f0*/  SYNCS.PHASECHK.TRANS64.TRYWAIT P1, [R5+URZ+0x26830], R18 ;  /* 0x02683012050075a7 */ /* 0x000264000802017f */
[----:B-1----:R-:W-:Y:S05]  /*f600*/  @!P1 NANOSLEEP.SYNCS 0x989680 ;  /* 0x009896800000995d */ /* 0x002fea0003900000 */
[----:B------:R-:W1:Y:S02]  /*f610*/  @!P1 SYNCS.PHASECHK.TRANS64 P1, [R5+URZ+0x26830], R18 ;  /* 0x02683012050095a7 */ /* 0x000e64000802007f */
[----:B-1----:R-:W-:Y:S05]  /*f620*/  @!P1 BRA `(.L_x_3536) ;  /* 0xfffffffc00f09947 */ /* 0x002fea000383ffff */
[----:B------:R-:W-:Y:S05]  /*f630*/  BRA `(.L_x_3535) ;  /* 0xffffff7400147947 */ /* 0x000fea000383ffff */
.L_x_3543:
[----:B------:R-:W-:Y:S01]  /*f640*/  BSSY B0, `(.L_x_3642) ;  /* 0x0000005000007945 */ /* 0x000fe20003800000 */
[----:B------:R-:W-:-:S07]  /*f650*/  IMAD.MOV.U32 R15, RZ, RZ, -0x1 ;  /* 0xffffffffff0f7424 */ /* 0x000fce00078e00ff */
[----:B---3--:R-:W-:Y:S05]  /*f660*/  WARPSYNC.COLLECTIVE R15, `(.L_x_3643) ;  /* 0x000000000f087348 */ /* 0x008fea0003c00000 */
[----:B------:R-:W-:Y:S01]  /*f670*/  NOP ;  /* 0x0000000000007918 */ /* 0x000fe20000000000 */
[----:B---3--:R-:W-:Y:S01]  /*f680*/  ENDCOLLECTIVE ;  /* 0x000000000000791b */ /* 0x008fe20003800000 */
.L_x_3643:
[----:B------:R-:W-:Y:S05]  /*f690*/  BSYNC B0 ;  /* 0x0000000000007941 */ /* 0x000fea0003800000 */
.L_x_3642:
[----:B------:R-:W-:Y:S05]  /*f6a0*/  BRA `(.L_x_3644) ;  /* 0xffffffb000d47947 */ /* 0x000fea000383ffff */
.L_x_3552:
[----:B------:R-:W-:Y:S01]  /*f6b0*/  BSSY B0, `(.L_x_3645) ;  /* 0x0000005000007945 */ /* 0x000fe20003800000 */
[----:B------:R-:W-:-:S07]  /*f6c0*/  MOV R15, 0xffffffff ;  /* 0xffffffff000f7802 */ /* 0x000fce0000000f00 */
[----:B-1-3--:R-:W-:Y:S05]  /*f6d0*/  WARPSYNC.COLLECTIVE R15, `(.L_x_3646) ;  /* 0x000000000f087348 */ /* 0x00afea0003c00000 */
[----:B------:R-:W-:Y:S01]  /*f6e0*/  NOP ;  /* 0x0000000000007918 */ /* 0x000fe20000000000 */
[----:B-1-3--:R-:W-:Y:S01]  /*f6f0*/  ENDCOLLECTIVE ;  /* 0x000000000000791b */ /* 0x00afe20003800000 */
.L_x_3646:
[----:B------:R-:W-:Y:S05]  /*f700*/  BSYNC B0 ;  /* 0x0000000000007941 */ /* 0x000fea0003800000 */
.L_x_3645:
[----:B------:R-:W-:Y:S05]  /*f710*/  BRA `(.L_x_3647) ;  /* 0xffffffb400b47947 */ /* 0x000fea000383ffff */
.L_x_3569:
[----:B------:R-:W-:Y:S01]  /*f720*/  BSSY B0, `(.L_x_3648) ;  /* 0x0000005000007945 */ /* 0x000fe20003800000 */
[----:B------:R-:W-:-:S07]  /*f730*/  IMAD.MOV.U32 R15, RZ, RZ, -0x1 ;  /* 0xffffffffff0f7424 */ /* 0x000fce00078e00ff */
[----:B------:R-:W-:Y:S05]  /*f740*/  WARPSYNC.COLLECTIVE R15, `(.L_x_3649) ;  /* 0x000000000f087348 */ /* 0x000fea0003c00000 */
[----:B------:R-:W-:Y:S01]  /*f750*/  NOP ;  /* 0x0000000000007918 */ /* 0x000fe20000000000 */
[----:B------:R-:W-:Y:S01]  /*f760*/  ENDCOLLECTIVE ;  /* 0x000000000000791b */ /* 0x000fe20003800000 */
.L_x_3649:
[----:B------:R-:W-:Y:S05]  /*f770*/  BSYNC B0 ;  /* 0x0000000000007941 */ /* 0x000fea0003800000 */
.L_x_3648:
[----:B------:R-:W-:Y:S05]  /*f780*/  BRA `(.L_x_3650) ;  /* 0xffffffc400b07947 */ /* 0x000fea000383ffff */
.L_x_3582:
[----:B------:R-:W-:Y:S01]  /*f790*/  BSSY B0, `(.L_x_3651) ;  /* 0x0000005000007945 */ /* 0x000fe20003800000 */
[----:B------:R-:W-:-:S07]  /*f7a0*/  IMAD.MOV.U32 R15, RZ, RZ, -0x1 ;  /* 0xffffffffff0f7424 */ /* 0x000fce00078e00ff */
[----:B------:R-:W-:Y:S05]  /*f7b0*/  WARPSYNC.COLLECTIVE R15, `(.L_x_3652) ;  /* 0x000000000f087348 */ /* 0x000fea0003c00000 */
[----:B------:R-:W-:Y:S01]  /*f7c0*/  NOP ;  /* 0x0000000000007918 */ /* 0x000fe20000000000 */
[----:B------:R-:W-:Y:S01]  /*f7d0*/  ENDCOLLECTIVE ;  /* 0x000000000000791b */ /* 0x000fe20003800000 */
.L_x_3652:
[----:B------:R-:W-:Y:S05]  /*f7e0*/  BSYNC B0 ;  /* 0x0000000000007941 */ /* 0x000fea0003800000 */
.L_x_3651:
[----:B------:R-:W-:Y:S05]  /*f7f0*/  BRA `(.L_x_3653) ;  /* 0xffffffcc00607947 */ /* 0x000fea000383ffff */
.L_x_3594:
[----:B------:R-:W-:Y:S01]  /*f800*/  BSSY B0, `(.L_x_3654) ;  /* 0x0000005000007945 */ /* 0x000fe20003800000 */
[----:B------:R-:W-:-:S07]  /*f810*/  MOV R15, 0xffffffff ;  /* 0xffffffff000f7802 */ /* 0x000fce0000000f00 */
[----:B------:R-:W-:Y:S05]  /*f820*/  WARPSYNC.COLLECTIVE R15, `(.L_x_3655) ;  /* 0x000000000f087348 */ /* 0x000fea0003c00000 */
[----:B------:R-:W-:Y:S01]  /*f830*/  NOP ;  /* 0x0000000000007918 */ /* 0x000fe20000000000 */
[----:B------:R-:W-:Y:S01]  /*f840*/  ENDCOLLECTIVE ;  /* 0x000000000000791b */ /* 0x000fe20003800000 */
.L_x_3655:
[----:B------:R-:W-:Y:S05]  /*f850*/  BSYNC B0 ;  /* 0x0000000000007941 */ /* 0x000fea0003800000 */
.L_x_3654:
[----:B------:R-:W-:Y:S05]  /*f860*/  BRA `(.L_x_3656) ;  /* 0xffffffd0009c7947 */ /* 0x000fea000383ffff */
.L_x_3614:
[----:B-1----:R1:W2:Y:S02]  /*f870*/  SYNCS.PHASECHK.TRANS64.TRYWAIT P0, [R15+URZ+0x26820], R2 ;  /* 0x026820020f0075a7 */ /* 0x0022a4000800017f */
[----:B--2---:R-:W-:Y:S05]  /*f880*/  @!P0 NANOSLEEP.SYNCS 0x989680 ;  /* 0x009896800000895d */ /* 0x004fea0003900000 */
[----:B------:R-:W2:Y:S02]  /*f890*/  @!P0 SYNCS.PHASECHK.TRANS64 P0, [R15+URZ+0x26820], R2 ;  /* 0x026820020f0085a7 */ /* 0x000ea4000800007f */
[----:B--2---:R-:W-:Y:S05]  /*f8a0*/  @!P0 BRA `(.L_x_3614) ;  /* 0xfffffffc00f08947 */ /* 0x004fea000383ffff */
[----:B------:R-:W-:Y:S05]  /*f8b0*/  BRA `(.L_x_3657) ;  /* 0xffffffe000907947 */ /* 0x000fea000383ffff */
.L_x_3618:
[----:B---3--:R3:W4:Y:S02]  /*f8c0*/  SYNCS.PHASECHK.TRANS64.TRYWAIT P1, [R15+URZ+0x26840], R17 ;  /* 0x026840110f0075a7 */ /* 0x008724000802017f */
[----:B----4-:R-:W-:Y:S05]  /*f8d0*/  @!P1 NANOSLEEP.SYNCS 0x989680 ;  /* 0x009896800000995d */ /* 0x010fea0003900000 */
[----:B------:R-:W4:Y:S02]  /*f8e0*/  @!P1 SYNCS.PHASECHK.TRANS64 P1, [R15+URZ+0x26840], R17 ;  /* 0x026840110f0095a7 */ /* 0x000f24000802007f */
[----:B----4-:R-:W-:Y:S05]  /*f8f0*/  @!P1 BRA `(.L_x_3618) ;  /* 0xfffffffc00f09947 */ /* 0x010fea000383ffff */
[----:B------:R-:W-:Y:S05]  /*f900*/  BRA `(.L_x_3658) ;  /* 0xffffffe400e47947 */ /* 0x000fea000383ffff */
.L_x_3620:
[----:B-1----:R1:W2:Y:S02]  /*f910*/  SYNCS.PHASECHK.TRANS64.TRYWAIT P1, [R15+URZ+0x26828], R17 ;  /* 0x026828110f0075a7 */ /* 0x0022a4000802017f */
[----:B--2---:R-:W-:Y:S05]  /*f920*/  @!P1 NANOSLEEP.SYNCS 0x989680 ;  /* 0x009896800000995d */ /* 0x004fea0003900000 */
[----:B------:R-:W2:Y:S02]  /*f930*/  @!P1 SYNCS.PHASECHK.TRANS64 P1, [R15+URZ+0x26828], R17 ;  /* 0x026828110f0095a7 */ /* 0x000ea4000802007f */
[----:B--2---:R-:W-:Y:S05]  /*f940*/  @!P1 BRA `(.L_x_3620) ;  /* 0xfffffffc00f09947 */ /* 0x004fea000383ffff */
[----:B------:R-:W-:Y:S05]  /*f950*/  BRA `(.L_x_3659) ;  /* 0xffffffe800687947 */ /* 0x000fea000383ffff */
.L_x_3622:
[----:B--2---:R2:W4:Y:S02]  /*f960*/  SYNCS.PHASECHK.TRANS64.TRYWAIT P1, [R15+URZ+0x26848], R17 ;  /* 0x026848110f0075a7 */ /* 0x004524000802017f */
[----:B----4-:R-:W-:Y:S05]  /*f970*/  @!P1 NANOSLEEP.SYNCS 0x989680 ;  /* 0x009896800000995d */ /* 0x010fea0003900000 */
[----:B------:R-:W4:Y:S02]  /*f980*/  @!P1 SYNCS.PHASECHK.TRANS64 P1, [R15+URZ+0x26848], R17 ;  /* 0x026848110f0095a7 */ /* 0x000f24000802007f */
[----:B----4-:R-:W-:Y:S05]  /*f990*/  @!P1 BRA `(.L_x_3622) ;  /* 0xfffffffc00f09947 */ /* 0x010fea000383ffff */
[----:B------:R-:W-:Y:S05]  /*f9a0*/  BRA `(.L_x_3660) ;  /* 0xffffffe800ec7947 */ /* 0x000fea000383ffff */
.L_x_3624:
[----:B------:R-:W-:-:S07]  /*f9b0*/  SHF.L.U32 R4, R10, 0x1f, RZ ;  /* 0x0000001f0a047819 */ /* 0x000fce00000006ff */
.L_x_3661:
[----:B----4-:R4:W1:Y:S02]  /*f9c0*/  SYNCS.PHASECHK.TRANS64.TRYWAIT P1, [R15+URZ+0x26820], R4 ;  /* 0x026820040f0075a7 */ /* 0x010864000802017f */
[----:B-1----:R-:W-:Y:S05]  /*f9d0*/  @!P1 NANOSLEEP.SYNCS 0x989680 ;  /* 0x009896800000995d */ /* 0x002fea0003900000 */
[----:B------:R-:W1:Y:S02]  /*f9e0*/  @!P1 SYNCS.PHASECHK.TRANS64 P1, [R15+URZ+0x26820], R4 ;  /* 0x026820040f0095a7 */ /* 0x000e64000802007f */
[----:B-1----:R-:W-:Y:S05]  /*f9f0*/  @!P1 BRA `(.L_x_3661) ;  /* 0xfffffffc00f09947 */ /* 0x002fea000383ffff */
[----:B------:R-:W-:Y:S05]  /*fa00*/  BRA `(.L_x_3662) ;  /* 0xffffffec00547947 */ /* 0x000fea000383ffff */
.L_x_3627:
[----:B-1----:R1:W4:Y:S02]  /*fa10*/  SYNCS.PHASECHK.TRANS64.TRYWAIT P1, [R15+URZ+0x26840], R12 ;  /* 0x0268400c0f0075a7 */ /* 0x002324000802017f */
[----:B----4-:R-:W-:Y:S05]  /*fa20*/  @!P1 NANOSLEEP.SYNCS 0x989680 ;  /* 0x009896800000995d */ /* 0x010fea0003900000 */
[----:B------:R-:W4:Y:S02]  /*fa30*/  @!P1 SYNCS.PHASECHK.TRANS64 P1, [R15+URZ+0x26840], R12 ;  /* 0x0268400c0f0095a7 */ /* 0x000f24000802007f */
[----:B----4-:R-:W-:Y:S05]  /*fa40*/  @!P1 BRA `(.L_x_3627) ;  /* 0xfffffffc00f09947 */ /* 0x010fea000383ffff */
[----:B------:R-:W-:Y:S05]  /*fa50*/  BRA `(.L_x_3663) ;  /* 0xffffffec00f07947 */ /* 0x000fea000383ffff */
.L_x_3629:
[----:B--2---:R2:W4:Y:S02]  /*fa60*/  SYNCS.PHASECHK.TRANS64.TRYWAIT P1, [R15+URZ+0x26828], R12 ;  /* 0x0268280c0f0075a7 */ /* 0x004524000802017f */
[----:B----4-:R-:W-:Y:S05]  /*fa70*/  @!P1 NANOSLEEP.SYNCS 0x989680 ;  /* 0x009896800000995d */ /* 0x010fea0003900000 */
[----:B------:R-:W4:Y:S02]  /*fa80*/  @!P1 SYNCS.PHASECHK.TRANS64 P1, [R15+URZ+0x26828], R12 ;  /* 0x0268280c0f0095a7 */ /* 0x000f24000802007f */
[----:B----4-:R-:W-:Y:S05]  /*fa90*/  @!P1 BRA `(.L_x_3629) ;  /* 0xfffffffc00f09947 */ /* 0x010fea000383ffff */
[----:B------:R-:W-:Y:S05]  /*faa0*/  BRA `(.L_x_3664) ;  /* 0xfffffff000687947 */ /* 0x000fea000383ffff */
.L_x_3631:
[----:B--2---:R2:W4:Y:S02]  /*fab0*/  SYNCS.PHASECHK.TRANS64.TRYWAIT P0, [R3+URZ+0x26840], R0 ;  /* 0x02684000030075a7 */ /* 0x004524000800017f */
[----:B----4-:R-:W-:Y:S05]  /*fac0*/  @!P0 NANOSLEEP.SYNCS 0x989680 ;  /* 0x009896800000895d */ /* 0x010fea0003900000 */
[----:B------:R-:W4:Y:S02]  /*fad0*/  @!P0 SYNCS.PHASECHK.TRANS64 P0, [R3+URZ+0x26840], R0 ;  /* 0x02684000030085a7 */ /* 0x000f24000800007f */
[----:B----4-:R-:W-:Y:S05]  /*fae0*/  @!P0 BRA `(.L_x_3631) ;  /* 0xfffffffc00f08947 */ /* 0x010fea000383ffff */
[----:B------:R-:W-:Y:S05]  /*faf0*/  BRA `(.L_x_3665) ;  /* 0xfffffff400087947 */ /* 0x000fea000383ffff */
.L_x_3633:
[----:B------:R-:W-:Y:S01]  /*fb00*/  BSSY B0, `(.L_x_3666) ;  /* 0x0000006000007945 */ /* 0x000fe20003800000 */
[----:B------:R-:W-:-:S07]  /*fb10*/  IMAD.MOV.U32 R15, RZ, RZ, -0x1 ;  /* 0xffffffffff0f7424 */ /* 0x000fce00078e00ff */
[----:B------:R-:W-:Y:S05]  /*fb20*/  WARPSYNC.COLLECTIVE R15, `(.L_x_3667) ;  /* 0x000000000f0c7348 */ /* 0x000fea0003c00000 */
[----:B------:R-:W-:Y:S02]  /*fb30*/  ELECT P6, UR62, PT ;  /* 0x00000000003e782f */ /* 0x000fe400038c0000 */
[----:B------:R-:W-:Y:S01]  /*fb40*/  MOV R14, UR62 ;  /* 0x0000003e000e7c02 */ /* 0x000fe20008000f00 */
[----:B------:R-:W-:Y:S10]  /*fb50*/  ENDCOLLECTIVE ;  /* 0x000000000000791b */ /* 0x000ff40003800000 */
.L_x_3667:
[----:B------:R-:W-:Y:S05]  /*fb60*/  BSYNC B0 ;  /* 0x0000000000007941 */ /* 0x000fea0003800000 */
.L_x_3666:
[----:B------:R-:W-:Y:S05]  /*fb70*/  BRA `(.L_x_3668) ;  /* 0xfffffff400a07947 */ /* 0x000fea000383ffff */
.L_x_3635:
[----:B-1----:R1:W2:Y:S02]  /*fb80*/  SYNCS.PHASECHK.TRANS64.TRYWAIT P0, [R7+URZ], R4 ;  /* 0x00000004070075a7 */ /* 0x0022a4000800017f */
[----:B--2---:R-:W-:Y:S05]  /*fb90*/  @!P0 NANOSLEEP.SYNCS 0x989680 ;  /* 0x009896800000895d */ /* 0x004fea0003900000 */
[----:B------:R-:W2:Y:S02]  /*fba0*/  @!P0 SYNCS.PHASECHK.TRANS64 P0, [R7+URZ], R4 ;  /* 0x00000004070085a7 */ /* 0x000ea4000800007f */
[----:B--2---:R-:W-:Y:S05]  /*fbb0*/  @!P0 BRA `(.L_x_3635) ;  /* 0xfffffffc00f08947 */ /* 0x004fea000383ffff */
[----:B------:R-:W-:Y:S05]  /*fbc0*/  BRA `(.L_x_3669) ;  /* 0xfffffff400e07947 */ /* 0x000fea000383ffff */
.L_x_3636:
[----:B--2---:R2:W3:Y:S02]  /*fbd0*/  SYNCS.PHASECHK.TRANS64.TRYWAIT P0, [R3+URZ], R0 ;  /* 0x00000000030075a7 */ /* 0x0044e4000800017f */
[----:B---3--:R-:W-:Y:S05]  /*fbe0*/  @!P0 NANOSLEEP.SYNCS 0x989680 ;  /* 0x009896800000895d */ /* 0x008fea0003900000 */
[----:B------:R-:W3:Y:S02]  /*fbf0*/  @!P0 SYNCS.PHASECHK.TRANS64 P0, [R3+URZ], R0 ;  /* 0x00000000030085a7 */ /* 0x000ee4000800007f */
[----:B---3--:R-:W-:Y:S05]  /*fc00*/  @!P0 BRA `(.L_x_3636) ;  /* 0xfffffffc00f08947 */ /* 0x008fea000383ffff */
[----:B------:R-:W-:Y:S05]  /*fc10*/  BRA `(.L_x_3670) ;  /* 0xfffffff400d47947 */ /* 0x000fea000383ffff */
.L_x_3638:
[----:B--2---:R2:W3:Y:S02]  /*fc20*/  SYNCS.PHASECHK.TRANS64.TRYWAIT P0, [R5+URZ], R4 ;  /* 0x00000004050075a7 */ /* 0x0044e4000800017f */
[----:B---3--:R-:W-:Y:S05]  /*fc30*/  @!P0 NANOSLEEP.SYNCS 0x989680 ;  /* 0x009896800000895d */ /* 0x008fea0003900000 */
[----:B------:R-:W3:Y:S02]  /*fc40*/  @!P0 SYNCS.PHASECHK.TRANS64 P0, [R5+URZ], R4 ;  /* 0x00000004050085a7 */ /* 0x000ee4000800007f */
[----:B---3--:R-:W-:Y:S05]  /*fc50*/  @!P0 BRA `(.L_x_3638) ;  /* 0xfffffffc00f08947 */ /* 0x008fea000383ffff */
[----:B------:R-:W-:Y:S05]  /*fc60*/  BRA `(.L_x_3671) ;  /* 0xfffffff400d87947 */ /* 0x000fea000383ffff */
.L_x_3672:
        /* <DEDUP_REMOVED lines=9> */
.L_x_7399:


//--------------------- .text._ZN7cutlass13device_kernelIN5flash22FlashAttnBwdPreprocessIN4cute5tupleIJNS3_1CILi96EEENS5_ILi64EEEEEENS_10bfloat16_tEfNS_4arch4Sm90ELb1ELb1EEEEEvNT_6ParamsE --------------------------
	.section	.text._ZN7cutlass13device_kernelIN5flash22FlashAttnBwdPreprocessIN4cute5tupleIJNS3_1CILi96EEENS5_ILi64EEEEEENS_10bfloat16_tEfNS_4arch4Sm90ELb1ELb1EEEEEvNT_6ParamsE,"ax",@progbits
	.align	128
.text._ZN7cutlass13device_kernelIN5flash22FlashAttnBwdPreprocessIN4cute5tupleIJNS3_1CILi96EEENS5_ILi64EEEEEENS_10bfloat16_tEfNS_4arch4Sm90ELb1ELb1EEEEEvNT_6ParamsE:
        .type           _ZN7cutlass13device_kernelIN5flash22FlashAttnBwdPreprocessIN4cute5tupleIJNS3_1CILi96EEENS5_ILi64EEEEEENS_10bfloat16_tEfNS_4arch4Sm90ELb1ELb1EEEEEvNT_6ParamsE,@function
        .size           _ZN7cutlass13device_kernelIN5flash22FlashAttnBwdPreprocessIN4cute5tupleIJNS3_1CILi96EEENS5_ILi64EEEEEENS_10bfloat16_tEfNS_4arch4Sm90ELb1ELb1EEEEEvNT_6ParamsE,(.L_x_7400 - _ZN7cutlass13device_kernelIN5flash22FlashAttnBwdPreprocessIN4cute5tupleIJNS3_1CILi96EEENS5_ILi64EEEEEENS_10bfloat16_tEfNS_4arch4Sm90ELb1ELb1EEEEEvNT_6ParamsE)
        .other          _ZN7cutlass13device_kernelIN5flash22FlashAttnBwdPreprocessIN4cute5tupleIJNS3_1CILi96EEENS5_ILi64EEEEEENS_10bfloat16_tEfNS_4arch4Sm90ELb1ELb1EEEEEvNT_6ParamsE,@"STO_CUDA_ENTRY STV_DEFAULT"
_ZN7cutlass13device_kernelIN5flash22FlashAttnBwdPreprocessIN4cute5tupleIJNS3_1CILi96EEENS5_ILi64EEEEEENS_10bfloat16_tEfNS_4arch4Sm90ELb1ELb1EEEEEvNT_6ParamsE:
        /* <DEDUP_REMOVED lines=14> */
[----:B------:R-:W-:Y:S01]  /*00e0*/  ISETP.NE.U32.AND P2, PT, R4, RZ, PT ;  /* 0x000000ff0400720c */ /* 0x000fe20003f45070 */
[----:B------:R-:W3:Y:S03]  /*00f0*/  S2R R2, SR_CTAID.X ;  /* 0x0000000000027919 */ /* 0x000ee60000002500 */
[----:B------:R-:W-:Y:S01]  /*0100*/  ISETP.NE.AND.EX P2, PT, R5, RZ, PT, P2 ;  /* 0x000000ff0500720c */ /* 0x000fe20003f45320 */
[----:B------:R-:W4:Y:S01]  /*0110*/  S2R R3, SR_TID.X ;  /* 0x0000000000037919 */ /* 0x000f220000002100 */
[----:B-1----:R-:W-:-:S05]  /*0120*/  @P1 IMAD.WIDE R8, R0, 0x4, R8 ;  /* 0x0000000400081825 */ /* 0x002fca00078e0208 */
[----:B0-----:R2:W5:Y:S01]  /*0130*/  @P1 LDG.E R38, desc[UR4][R8.64] ;  /* 0x0000000408261981 */ /* 0x001562000c1e1900 */
[----:B---3--:R-:W-:Y:S01]  /*0140*/  IMAD R4, R2, 0x60, RZ ;  /* 0x0000006002047824 */ /* 0x008fe200078e02ff */
[----:B----4-:R-:W-:Y:S06]  /*0150*/  @P1 BRA `(.L_x_3673) ;  /* 0x0000000000101947 */ /* 0x010fec0003800000 */
[----:B------:R-:W-:Y:S05]  /*0160*/  @!P0 BRA `(.L_x_3673) ;  /* 0x00000000000c8947 */ /* 0x000fea0003800000 */
[----:B------:R-:W3:Y:S04]  /*0170*/  LDG.E R5, desc[UR4][R6.64] ;  /* 0x0000000406057981 */ /* 0x000ee8000c1e1900 */
[----:B-----5:R-:W3:Y:S02]  /*0180*/  LDG.E R38, desc[UR4][R6.64+0x4] ;  /* 0x0000040406267981 */ /* 0x020ee4000c1e1900 */
[----:B---3--:R-:W-:-:S07]  /*0190*/  IMAD.IADD R38, R38, 0x1, -R5 ;  /* 0x0000000126267824 */ /* 0x008fce00078e0a05 */
.L_x_3673:
[----:B-----5:R-:W-:-:S13]  /*01a0*/  ISETP.GE.AND P1, PT, R4, R38, PT ;  /* 0x000000260400720c */ /* 0x020fda0003f26270 */
[----:B------:R-:W-:Y:S05]  /*01b0*/  @P2 EXIT P1 ;  /* 0x000000000000294d */ /* 0x000fea0000800000 */
[----:B------:R-:W0:Y:S01]  /*01c0*/  S2UR UR6, SR_CTAID.Y ;  /* 0x00000000000679c3 */ /* 0x000e220000002600 */
[----:B------:R-:W-:Y:S01]  /*01d0*/  IMAD R5, R2, -0x60, R38 ;  /* 0xffffffa002057824 */ /* 0x000fe200078e0226 */
[C---:B------:R-:W-:Y:S01]  /*01e0*/  ISETP.GT.AND P1, PT, R3.reuse, 0x5f, PT ;  /* 0x0000005f0300780c */ /* 0x040fe20003f24270 */
[----:B------:R-:W-:Y:S01]  /*01f0*/  BSSY B0, `(.L_x_3674) ;  /* 0x0000024000007945 */ /* 0x000fe20003800000 */
[----:B--2---:R-:W-:Y:S02]  /*0200*/  SHF.R.S32.HI R6, RZ, 0x1f, R3 ;  /* 0x0000001fff067819 */ /* 0x004fe40000011403 */
[----:B------:R-:W-:Y:S02]  /*0210*/  CS2R R8, SRZ ;  /* 0x0000000000087805 */ /* 0x000fe4000001ff00 */
[----:B------:R-:W-:Y:S01]  /*0220*/  ISETP.GE.OR P3, PT, R3, R5, P1 ;  /* 0x000000050300720c */ /* 0x000fe20000f66670 */
[----:B------:R-:W-:Y:S01]  /*0230*/  @P0 IMAD.MOV.U32 R8, RZ, RZ, R36 ;  /* 0x000000ffff080224 */ /* 0x000fe200078e0024 */
[----:B------:R-:W1:Y:S01]  /*0240*/  LDC.64 R12, c[0x0][0x230] ;  /* 0x00008c00ff0c7b82 */ /* 0x000e620000000a00 */
[----:B------:R-:W-:Y:S01]  /*0250*/  LEA.HI R33, R6, R3, RZ, 0x3 ;  /* 0x0000000306217211 */ /* 0x000fe200078f18ff */
[----:B------:R-:W-:Y:S01]  /*0260*/  IMAD.MOV.U32 R7, RZ, RZ, 0x7f800000 ;  /* 0x7f800000ff077424 */ /* 0x000fe200078e00ff */
[----:B------:R-:W-:-:S02]  /*0270*/  SHF.R.S32.HI R32, RZ, 0x1f, R0 ;  /* 0x0000001fff207819 */ /* 0x000fc40000011400 */
[----:B------:R-:W-:Y:S02]  /*0280*/  LOP3.LUT R6, R33, 0xfffffff8, RZ, 0xc0, !PT ;  /* 0xfffffff821067812 */ /* 0x000fe400078ec0ff */
[----:B------:R-:W-:Y:S01]  /*0290*/  @P0 SHF.R.S32.HI R9, RZ, 0x1f, R36 ;  /* 0x0000001fff090819 */ /* 0x000fe20000011424 */
[----:B------:R-:W2:Y:S01]  /*02a0*/  LDC.64 R10, c[0x0][0x250] ;  /* 0x00009400ff0a7b82 */ /* 0x000ea20000000a00 */
[----:B------:R-:W-:Y:S02]  /*02b0*/  IADD3 R37, -R6, R3, RZ ;  /* 0x0000000306257210 */ /* 0x000fe40007ffe1ff */
[----:B------:R-:W-:Y:S02]  /*02c0*/  SEL R6, R0, RZ, !P2 ;  /* 0x000000ff00067207 */ /* 0x000fe40005000000 */
[----:B------:R-:W-:Y:S01]  /*02d0*/  SEL R32, R32, RZ, !P2 ;  /* 0x000000ff20207207 */ /* 0x000fe20005000000 */
[----:B------:R-:W-:Y:S01]  /*02e0*/  IMAD.SHL.U32 R18, R37, 0x8, RZ ;  /* 0x0000000825127824 */ /* 0x000fe200078e00ff */
[----:B0-----:R-:W-:Y:S01]  /*02f0*/  USHF.R.S32.HI UR7, URZ, 0x1f, UR6 ;  /* 0x0000001f3f077899 */ /* 0x001fe20008011406 */
[----:B------:R-:W-:Y:S11]  /*0300*/  @P3 BRA `(.L_x_3675) ;  /* 0x0000000000483947 */ /* 0x000ff60003800000 */
[----:B------:R-:W0:Y:S01]  /*0310*/  LDC.64 R20, c[0x0][0x290] ;  /* 0x0000a400ff147b82 */ /* 0x000e220000000a00 */
[----:B------:R-:W-:Y:S01]  /*0320*/  SHF.R.S32.HI R7, RZ, 0x1f, R4 ;  /* 0x0000001fff077819 */ /* 0x000fe20000011404 */
[----:B------:R-:W-:Y:S01]  /*0330*/  ULDC.64 UR8, c[0x0][0x298] ;  /* 0x0000a60000087ab9 */ /* 0x000fe20000000a00 */
[--C-:B------:R-:W-:Y:S01]  /*0340*/  SHF.R.S32.HI R15, RZ, 0x1f, R3.reuse ;  /* 0x0000001fff0f7819 */ /* 0x100fe20000011403 */
[----:B------:R-:W-:Y:S01]  /*0350*/  IMAD R17, R32, UR8, RZ ;  /* 0x0000000820117c24 */ /* 0x000fe2000f8e02ff */
[----:B------:R-:W-:-:S04]  /*0360*/  IADD3 R14, P2, P3, R8, R4, R3 ;  /* 0x00000004080e7210 */ /* 0x000fc80007b5e003 */
[----:B------:R-:W-:Y:S01]  /*0370*/  IADD3.X R15, R9, R7, R15, P2, P3 ;  /* 0x00000007090f7210 */ /* 0x000fe200017e640f */
[C---:B0-----:R-:W-:Y:S02]  /*0380*/  IMAD R16, R20.reuse, UR7, RZ ;  /* 0x0000000714107c24 */ /* 0x041fe4000f8e02ff */
[----:B------:R-:W-:-:S04]  /*0390*/  IMAD.WIDE.U32 R14, R20, UR6, R14 ;  /* 0x00000006140e7c25 */ /* 0x000fc8000f8e000e */
[----:B------:R-:W-:-:S05]  /*03a0*/  IMAD R7, R21, UR6, R16 ;  /* 0x0000000615077c24 */ /* 0x000fca000f8e0210 */
[----:B------:R-:W-:Y:S01]  /*03b0*/  IADD3 R15, R15, R7, RZ ;  /* 0x000000070f0f7210 */ /* 0x000fe20007ffe0ff */
[C---:B------:R-:W-:Y:S02]  /*03c0*/  IMAD R7, R6.reuse, UR9, R17 ;  /* 0x0000000906077c24 */ /* 0x040fe4000f8e0211 */
[----:B------:R-:W-:Y:S01]  /*03d0*/  IMAD.WIDE.U32 R14, R6, UR8, R14 ;  /* 0x00000008060e7c25 */ /* 0x000fe2000f8e000e */
[----:B------:R-:W-:-:S03]  /*03e0*/  ULDC.64 UR8, c[0x0][0x288] ;  /* 0x0000a20000087ab9 */ /* 0x000fc60000000a00 */
[----:B------:R-:W-:Y:S01]  /*03f0*/  IMAD.IADD R7, R15, 0x1, R7 ;  /* 0x000000010f077824 */ /* 0x000fe200078e0207 */
[----:B------:R-:W-:-:S04]  /*0400*/  LEA R16, P2, R14, UR8, 0x2 ;  /* 0x000000080e107c11 */ /* 0x000fc8000f8410ff */
[----:B------:R-:W-:-:S05]  /*0410*/  LEA.HI.X R17, R14, UR9, R7, 0x2, P2 ;  /* 0x000000090e117c11 */ /* 0x000fca00090f1407 */
[----:B------:R0:W5:Y:S04]  /*0420*/  LDG.E R7, desc[UR4][R16.64] ;  /* 0x0000000410077981 */ /* 0x000168000c1e1900 */
.L_x_3675:
[----:B------:R-:W-:Y:S05]  /*0430*/  BSYNC B0 ;  /* 0x0000000000007941 */ /* 0x000fea0003800000 */
.L_x_3674:
[----:B------:R-:W-:Y:S01]  /*0440*/  ULDC UR8, c[0x0][0x21c] ;  /* 0x0000870000087ab9 */ /* 0x000fe20000000800 */
[----:B------:R-:W-:Y:S01]  /*0450*/  SHF.R.S32.HI R33, RZ, 0x3, R33 ;  /* 0x00000003ff217819 */ /* 0x000fe20000011421 */
[----:B-1----:R-:W-:Y:S01]  /*0460*/  IMAD R14, R12, UR7, RZ ;  /* 0x000000070c0e7c24 */ /* 0x002fe2000f8e02ff */
[----:B------:R-:W-:Y:S01]  /*0470*/  ISETP.GE.AND P2, PT, R18, UR8, PT ;  /* 0x0000000812007c0c */ /* 0x000fe2000bf46270 */
[----:B0-2---:R-:W-:Y:S01]  /*0480*/  IMAD R16, R10, UR7, RZ ;  /* 0x000000070a107c24 */ /* 0x005fe2000f8e02ff */
[----:B------:R-:W-:Y:S01]  /*0490*/  SHF.R.S32.HI R19, RZ, 0x1f, R18 ;  /* 0x0000001fff137819 */ /* 0x000fe20000011412 */
[----:B------:R-:W-:Y:S01]  /*04a0*/  IMAD R15, R13, UR6, R14 ;  /* 0x000000060d0f7c24 */ /* 0x000fe2000f8e020e */
[----:B------:R-:W-:Y:S01]  /*04b0*/  ISETP.GE.OR P4, PT, R33, R5, P2 ;  /* 0x000000052100720c */ /* 0x000fe20001786670 */
[----:B------:R-:W-:Y:S01]  /*04c0*/  IMAD R11, R11, UR6, R16 ;  /* 0x000000060b0b7c24 */ /* 0x000fe2000f8e0210 */
[----:B------:R-:W-:Y:S01]  /*04d0*/  SHF.R.S32.HI R34, RZ, 0x1f, R33 ;  /* 0x0000001fff227819 */ /* 0x000fe20000011421 */
[----:B------:R-:W-:Y:S01]  /*04e0*/  IMAD.WIDE.U32 R40, R12, UR6, R18 ;  /* 0x000000060c287c25 */ /* 0x000fe2000f8e0012 */
[----:B------:R-:W-:Y:S01]  /*04f0*/  IADD3 R28, P3, R33, R8, RZ ;  /* 0x00000008211c7210 */ /* 0x000fe20007f7e0ff */
[----:B------:R-:W-:Y:S01]  /*0500*/  ULDC.64 UR10, c[0x0][0x238] ;  /* 0x00008e00000a7ab9 */ /* 0x000fe20000000a00 */
[----:B------:R-:W-:Y:S01]  /*0510*/  ULDC.64 UR12, c[0x0][0x258] ;  /* 0x00009600000c7ab9 */ /* 0x000fe20000000a00 */
[----:B------:R-:W-:-:S02]  /*0520*/  IMAD.IADD R41, R41, 0x1, R15 ;  /* 0x0000000129297824 */ /* 0x000fc400078e020f */
[----:B------:R-:W-:-:S04]  /*0530*/  IMAD.WIDE.U32 R30, R10, UR6, R18 ;  /* 0x000000060a1e7c25 */ /* 0x000fc8000f8e0012 */
[----:B------:R-:W0:Y:S01]  /*0540*/  @!P4 LDC.64 R12, c[0x0][0x228] ;  /* 0x00008a00ff0ccb82 */ /* 0x000e220000000a00 */
[----:B------:R-:W-:Y:S01]  /*0550*/  IADD3 R31, R31, R11, RZ ;  /* 0x0000000b1f1f7210 */ /* 0x000fe20007ffe0ff */
[----:B------:R-:W-:Y:S02]  /*0560*/  IMAD.X R29, R34, 0x1, R9, P3 ;  /* 0x00000001221d7824 */ /* 0x000fe400018e0609 */
[----:B------:R-:W-:Y:S02]  /*0570*/  IMAD R17, R32, UR10, RZ ;  /* 0x0000000a20117c24 */ /* 0x000fe4000f8e02ff */
[----:B------:R-:W-:Y:S02]  /*0580*/  IMAD.WIDE R28, R2, 0x60, R28 ;  /* 0x00000060021c7825 */ /* 0x000fe400078e021c */
[----:B------:R-:W1:Y:S02]  /*0590*/  @!P4 LDC.64 R14, c[0x0][0x248] ;  /* 0x00009200ff0ecb82 */ /* 0x000e640000000a00 */
[----:B------:R-:W-:-:S02]  /*05a0*/  VIADD R35, R33, 0x20 ;  /* 0x0000002021237836 */ /* 0x000fc40000000000 */
[----:B------:R-:W-:Y:S02]  /*05b0*/  IMAD R19, R32, UR12, RZ ;  /* 0x0000000c20137c24 */ /* 0x000fe4000f8e02ff */
[C---:B------:R-:W-:Y:S01]  /*05c0*/  IMAD R17, R6.reuse, UR11, R17 ;  /* 0x0000000b06117c24 */ /* 0x040fe2000f8e0211 */
[CC--:B------:R-:W-:Y:S01]  /*05d0*/  ISETP.GE.OR P2, PT, R35.reuse, R5.reuse, P2 ;  /* 0x000000052300720c */ /* 0x0c0fe20001746670 */
[----:B------:R-:W2:Y:S01]  /*05e0*/  @!P4 LDC.64 R10, c[0x0][0x240] ;  /* 0x00009000ff0acb82 */ /* 0x000ea20000000a00 */
[----:B------:R-:W-:Y:S01]  /*05f0*/  IMAD.WIDE.U32 R40, R6, UR10, R40 ;  /* 0x0000000a06287c25 */ /* 0x000fe2000f8e0028 */
[----:B------:R-:W-:-:S03]  /*0600*/  ISETP.GE.AND P3, PT, R35, R5, PT ;  /* 0x000000052300720c */ /* 0x000fc60003f66270 */
[C---:B------:R-:W-:Y:S01]  /*0610*/  IMAD R21, R6.reuse, UR13, R19 ;  /* 0x0000000d06157c24 */ /* 0x040fe2000f8e0213 */
[----:B------:R-:W-:Y:S01]  /*0620*/  IADD3 R41, R41, R17, RZ ;  /* 0x0000001129297210 */ /* 0x000fe20007ffe0ff */
[----:B------:R-:W-:Y:S01]  /*0630*/  IMAD.WIDE.U32 R30, R6, UR12, R30 ;  /* 0x0000000c061e7c25 */ /* 0x000fe2000f8e001e */
[----:B------:R-:W3:Y:S01]  /*0640*/  @!P4 LDC.64 R8, c[0x0][0x210] ;  /* 0x00008400ff08cb82 */ /* 0x000ee20000000a00 */
[----:B------:R-:W-:Y:S02]  /*0650*/  ISETP.GE.OR P3, PT, R18, UR8, P3 ;  /* 0x0000000812007c0c */ /* 0x000fe40009f66670 */
[----:B0-----:R-:W-:Y:S02]  /*0660*/  @!P4 IMAD R16, R29, R12, RZ ;  /* 0x0000000c1d10c224 */ /* 0x001fe400078e02ff */
[----:B------:R-:W-:Y:S02]  /*0670*/  IMAD.IADD R31, R31, 0x1, R21 ;  /* 0x000000011f1f7824 */ /* 0x000fe400078e0215 */
[----:B------:R-:W-:-:S02]  /*0680*/  @!P4 IMAD R19, R28, R13, R16 ;  /* 0x0000000d1c13c224 */ /* 0x000fc400078e0210 */
[----:B-1----:R-:W-:Y:S02]  /*0690*/  @!P4 IMAD R16, R29, R14, RZ ;  /* 0x0000000e1d10c224 */ /* 0x002fe400078e02ff */
[----:B------:R-:W-:-:S03]  /*06a0*/  @!P4 IMAD.WIDE.U32 R12, R28, R12, R40 ;  /* 0x0000000c1c0cc225 */ /* 0x000fc600078e0028 */
[----:B------:R-:W0:Y:S01]  /*06b0*/  @!P3 LDC.64 R22, c[0x0][0x228] ;  /* 0x00008a00ff16bb82 */ /* 0x000e220000000a00 */
[C---:B------:R-:W-:Y:S02]  /*06c0*/  @!P4 IMAD R21, R28.reuse, R15, R16 ;  /* 0x0000000f1c15c224 */ /* 0x040fe400078e0210 */
[----:B------:R-:W-:-:S04]  /*06d0*/  @!P4 IMAD.WIDE.U32 R14, R28, R14, R30 ;  /* 0x0000000e1c0ec225 */ /* 0x000fc800078e001e */
[----:B------:R-:W-:Y:S01]  /*06e0*/  @!P4 IMAD.IADD R19, R13, 0x1, R19 ;  /* 0x000000010d13c824 */ /* 0x000fe200078e0213 */
[----:B------:R-:W-:Y:S01]  /*06f0*/  @!P4 IADD3 R13, R15, R21, RZ ;  /* 0x000000150f0dc210 */ /* 0x000fe20007ffe0ff */
[----:B------:R-:W1:Y:S01]  /*0700*/  @!P2 LDC.64 R16, c[0x0][0x248] ;  /* 0x00009200ff10ab82 */ /* 0x000e620000000a00 */
[----:B--2---:R-:W-:Y:S02]  /*0710*/  @!P4 LEA R24, P6, R14, R10, 0x1 ;  /* 0x0000000a0e18c211 */ /* 0x004fe400078c08ff */
[----:B---3--:R-:W-:Y:S01]  /*0720*/  @!P4 LEA R26, P5, R12, R8, 0x1 ;  /* 0x000000080c1ac211 */ /* 0x008fe200078a08ff */
[----:B------:R-:W-:Y:S01]  /*0730*/  VIADD R8, R33, 0x40 ;  /* 0x0000004021087836 */ /* 0x000fe20000000000 */
[----:B------:R-:W-:Y:S02]  /*0740*/  @!P4 LEA.HI.X R25, R14, R11, R13, 0x1, P6 ;  /* 0x0000000b0e19c211 */ /* 0x000fe400030f0c0d */
[----:B------:R-:W-:Y:S02]  /*0750*/  CS2R R14, SRZ ;  /* 0x00000000000e7805 */ /* 0x000fe4000001ff00 */
[----:B------:R-:W-:-:S02]  /*0760*/  @!P2 IADD3 R42, P6, R28, 0x20, RZ ;  /* 0x000000201c2aa810 */ /* 0x000fc40007fde0ff */
[----:B------:R-:W-:Y:S02]  /*0770*/  CS2R R10, SRZ ;  /* 0x00000000000a7805 */ /* 0x000fe4000001ff00 */
[----:B------:R-:W-:Y:S02]  /*0780*/  @!P4 LEA.HI.X R27, R12, R9, R19, 0x1, P5 ;  /* 0x000000090c1bc211 */ /* 0x000fe400028f0c13 */
[----:B------:R-:W-:Y:S02]  /*0790*/  CS2R R12, SRZ ;  /* 0x00000000000c7805 */ /* 0x000fe4000001ff00 */
[----:B------:R-:W-:Y:S01]  /*07a0*/  ISETP.GE.AND P5, PT, R8, R5, PT ;  /* 0x000000050800720c */ /* 0x000fe20003fa6270 */
[----:B------:R-:W-:Y:S01]  /*07b0*/  @!P2 IMAD.X R21, RZ, RZ, R29, P6 ;  /* 0x000000ffff15a224 */ /* 0x000fe200030e061d */
[----:B------:R-:W-:Y:S02]  /*07c0*/  CS2R R8, SRZ ;  /* 0x0000000000087805 */ /* 0x000fe4000001ff00 */
[----:B------:R-:W-:Y:S01]  /*07d0*/  ISETP.LT.AND P6, PT, R18, UR8, !P5 ;  /* 0x0000000812007c0c */ /* 0x000fe2000efc1270 */
[----:B------:R2:W3:Y:S01]  /*07e0*/  @!P4 LDG.E.128 R12, desc[UR4][R24.64] ;  /* 0x00000004180cc981 */ /* 0x0004e2000c1e1d00 */
[----:B------:R-:W4:Y:S03]  /*07f0*/  @!P2 LDC.64 R18, c[0x0][0x240] ;  /* 0x00009000ff12ab82 */ /* 0x000f260000000a00 */
[----:B------:R0:W3:Y:S01]  /*0800*/  @!P4 LDG.E.128 R8, desc[UR4][R26.64] ;  /* 0x000000041a08c981 */ /* 0x0000e2000c1e1d00 */
[----:B------:R-:W-:Y:S01]  /*0810*/  @!P3 IADD3 R39, P4, R28, 0x20, RZ ;  /* 0x000000201c27b810 */ /* 0x000fe20007f9e0ff */
[----:B-1----:R-:W-:-:S03]  /*0820*/  @!P2 IMAD R21, R21, R16, RZ ;  /* 0x000000101515a224 */ /* 0x002fc600078e02ff */
[----:B--2---:R-:W1:Y:S01]  /*0830*/  @!P3 LDC.64 R24, c[0x0][0x210] ;  /* 0x00008400ff18bb82 */ /* 0x004e620000000a00 */
[C---:B------:R-:W-:Y:S01]  /*0840*/  @!P2 IMAD R21, R42.reuse, R17, R21 ;  /* 0x000000112a15a224 */ /* 0x040fe200078e0215 */
[----:B0-----:R-:W-:Y:S01]  /*0850*/  @!P2 MOV R26, R30 ;  /* 0x0000001e001aa202 */ /* 0x001fe20000000f00 */
[----:B------:R-:W-:Y:S02]  /*0860*/  @!P2 IMAD.MOV.U32 R27, RZ, RZ, R31 ;  /* 0x000000ffff1ba224 */ /* 0x000fe400078e001f */
[----:B------:R-:W-:Y:S02]  /*0870*/  @!P3 IMAD.X R20, RZ, RZ, R29, P4 ;  /* 0x000000ffff14b224 */ /* 0x000fe400020e061d */
[----:B------:R-:W-:Y:S02]  /*0880*/  @!P2 IMAD.WIDE.U32 R42, R42, R16, R26 ;  /* 0x000000102a2aa225 */ /* 0x000fe400078e001a */
[----:B------:R-:W0:Y:S02]  /*0890*/  @P6 LDC.64 R16, c[0x0][0x228] ;  /* 0x00008a00ff106b82 */ /* 0x000e240000000a00 */
[----:B------:R-:W-:Y:S01]  /*08a0*/  @!P3 IMAD R20, R20, R22, RZ ;  /* 0x000000161414b224 */ /* 0x000fe200078e02ff */
[----:B------:R-:W-:Y:S01]  /*08b0*/  @!P2 IADD3 R21, R43, R21, RZ ;  /* 0x000000152b15a210 */ /* 0x000fe20007ffe0ff */
[----:B------:R-:W-:Y:S01]  /*08c0*/  @!P3 IMAD.MOV.U32 R44, RZ, RZ, R40 ;  /* 0x000000ffff2cb224 */ /* 0x000fe200078e0028 */
[----:B----4-:R-:W-:Y:S01]  /*08d0*/  @!P2 LEA R26, P4, R42, R18, 0x1 ;  /* 0x000000122a1aa211 */ /* 0x010fe200078808ff */
[----:B------:R-:W-:-:S02]  /*08e0*/  @!P3 IMAD.MOV.U32 R45, RZ, RZ, R41 ;  /* 0x000000ffff2db224 */ /* 0x000fc400078e0029 */
[C---:B------:R-:W-:Y:S01]  /*08f0*/  @!P3 IMAD R23, R39.reuse, R23, R20 ;  /* 0x000000172717b224 */ /* 0x040fe200078e0214 */
[----:B------:R-:W-:Y:S01]  /*0900*/  @!P2 LEA.HI.X R27, R42, R19, R21, 0x1, P4 ;  /* 0x000000132a1ba211 */ /* 0x000fe200020f0c15 */
[----:B------:R-:W-:Y:S01]  /*0910*/  @!P3 IMAD.WIDE.U32 R44, R39, R22, R44 ;  /* 0x00000016272cb225 */ /* 0x000fe200078e002c */
[----:B------:R-:W2:Y:S01]  /*0920*/  @P6 LDC.64 R20, c[0x0][0x248] ;  /* 0x00009200ff146b82 */ /* 0x000ea20000000a00 */
[----:B------:R-:W-:Y:S02]  /*0930*/  @P6 IADD3 R22, P4, R28, 0x40, RZ ;  /* 0x000000401c166810 */ /* 0x000fe40007f9e0ff */
[----:B------:R-:W-:Y:S02]  /*0940*/  @!P3 IMAD.IADD R23, R45, 0x1, R23 ;  /* 0x000000012d17b824 */ /* 0x000fe400078e0217 */
[----:B------:R-:W-:Y:S02]  /*0950*/  @P6 IADD3.X R39, RZ, R29, RZ, P4, !PT ;  /* 0x0000001dff276210 */ /* 0x000fe400027fe4ff */
[C---:B-1----:R-:W-:Y:S01]  /*0960*/  @!P3 LEA R42, P4, R44.reuse, R24, 0x1 ;  /* 0x000000182c2ab211 */ /* 0x042fe200078808ff */
[----:B------:R-:W1:Y:S03]  /*0970*/  @P6 LDC.64 R18, c[0x0][0x210] ;  /* 0x00008400ff126b82 */ /* 0x000e660000000a00 */
[----:B------:R-:W-:-:S05]  /*0980*/  @!P3 LEA.HI.X R43, R44, R25, R23, 0x1, P4 ;  /* 0x000000192c2bb211 */ /* 0x000fca00020f0c17 */
[----:B------:R-:W4:Y:S01]  /*0990*/  @P6 LDC.64 R24, c[0x0][0x240] ;  /* 0x00009000ff186b82 */ /* 0x000f220000000a00 */
[----:B------:R-:W-:Y:S01]  /*09a0*/  @P6 IADD3 R23, P4, R28, 0x40, RZ ;  /* 0x000000401c176810 */ /* 0x000fe20007f9e0ff */
[----:B0-----:R-:W-:-:S04]  /*09b0*/  @P6 IMAD R39, R39, R16, RZ ;  /* 0x0000001027276224 */ /* 0x001fc800078e02ff */
[----:B------:R-:W-:Y:S02]  /*09c0*/  @P6 IMAD.X R29, RZ, RZ, R29, P4 ;  /* 0x000000ffff1d6224 */ /* 0x000fe400020e061d */
[----:B------:R-:W-:-:S04]  /*09d0*/  @P6 IMAD.WIDE.U32 R44, R22, R16, R40 ;  /* 0x00000010162c6225 */ /* 0x000fc800078e0028 */
[----:B------:R-:W-:Y:S02]  /*09e0*/  @P6 IMAD R17, R22, R17, R39 ;  /* 0x0000001116116224 */ /* 0x000fe400078e0227 */
[----:B--2---:R-:W-:Y:S02]  /*09f0*/  @P6 IMAD R16, R29, R20, RZ ;  /* 0x000000141d106224 */ /* 0x004fe400078e02ff */
[----:B------:R-:W-:Y:S02]  /*0a00*/  @P6 IMAD.MOV.U32 R28, RZ, RZ, R30 ;  /* 0x000000ffff1c6224 */ /* 0x000fe400078e001e */
[----:B------:R-:W-:Y:S01]  /*0a10*/  @P6 IMAD.MOV.U32 R29, RZ, RZ, R31 ;  /* 0x000000ffff1d6224 */ /* 0x000fe200078e001f */
[----:B------:R-:W-:Y:S01]  /*0a20*/  @P6 IADD3 R17, R45, R17, RZ ;  /* 0x000000112d116210 */ /* 0x000fe20007ffe0ff */
[C---:B------:R-:W-:Y:S01]  /*0a30*/  @P6 IMAD R31, R23.reuse, R21, R16 ;  /* 0x00000015171f6224 */ /* 0x040fe200078e0210 */
[----:B-1----:R-:W-:Y:S01]  /*0a40*/  @P6 LEA R40, P4, R44, R18, 0x1 ;  /* 0x000000122c286211 */ /* 0x002fe200078808ff */
[----:B------:R-:W-:Y:S01]  /*0a50*/  @P6 IMAD.WIDE.U32 R28, R23, R20, R28 ;  /* 0x00000014171c6225 */ /* 0x000fe200078e001c */
[----:B------:R-:W-:-:S02]  /*0a60*/  CS2R R20, SRZ ;  /* 0x0000000000147805 */ /* 0x000fc4000001ff00 */
[----:B------:R-:W-:Y:S02]  /*0a70*/  CS2R R22, SRZ ;  /* 0x0000000000167805 */ /* 0x000fe4000001ff00 */
[----:B------:R-:W-:Y:S02]  /*0a80*/  @P6 LEA.HI.X R41, R44, R19, R17, 0x1, P4 ;  /* 0x000000132c296211 */ /* 0x000fe400020f0c11 */
[----:B------:R-:W-:Y:S02]  /*0a90*/  @P6 IADD3 R29, R29, R31, RZ ;  /* 0x0000001f1d1d6210 */ /* 0x000fe40007ffe0ff */
[C---:B----4-:R-:W-:Y:S02]  /*0aa0*/  @P6 LEA R44, P4, R28.reuse, R24, 0x1 ;  /* 0x000000181c2c6211 */ /* 0x050fe400078808ff */
[----:B------:R-:W-:Y:S02]  /*0ab0*/  CS2R R16, SRZ ;  /* 0x0000000000107805 */ /* 0x000fe4000001ff00 */
[----:B------:R-:W-:Y:S01]  /*0ac0*/  CS2R R18, SRZ ;  /* 0x0000000000127805 */ /* 0x000fe2000001ff00 */
[----:B------:R0:W2:Y:S01]  /*0ad0*/  @!P2 LDG.E.128 R20, desc[UR4][R26.64] ;  /* 0x000000041a14a981 */ /* 0x0000a2000c1e1d00 */
[----:B------:R-:W-:-:S02]  /*0ae0*/  @P6 LEA.HI.X R45, R28, R25, R29, 0x1, P4 ;  /* 0x000000191c2d6211 */ /* 0x000fc400020f0c1d */
[----:B------:R-:W-:Y:S02]  /*0af0*/  CS2R R24, SRZ ;  /* 0x0000000000187805 */ /* 0x000fe4000001ff00 */
[----:B------:R-:W-:Y:S02]  /*0b00*/  CS2R R28, SRZ ;  /* 0x00000000001c7805 */ /* 0x000fe4000001ff00 */
[----:B------:R-:W-:Y:S01]  /*0b10*/  CS2R R30, SRZ ;  /* 0x00000000001e7805 */ /* 0x000fe2000001ff00 */
[----:B------:R3:W4:Y:S01]  /*0b20*/  @!P3 LDG.E.128 R16, desc[UR4][R42.64] ;  /* 0x000000042a10b981 */ /* 0x000722000c1e1d00 */
[----:B0-----:R-:W-:-:S04]  /*0b30*/  CS2R R26, SRZ ;  /* 0x00000000001a7805 */ /* 0x001fc8000001ff00 */
[----:B------:R-:W4:Y:S04]  /*0b40*/  @P6 LDG.E.128 R28, desc[UR4][R44.64] ;  /* 0x000000042c1c6981 */ /* 0x000f28000c1e1d00 */
[----:B------:R0:W4:Y:S01]  /*0b50*/  @P6 LDG.E.128 R24, desc[UR4][R40.64] ;  /* 0x0000000428186981 */ /* 0x000122000c1e1d00 */
[----:B------:R-:W-:Y:S01]  /*0b60*/  @P0 IMAD R36, R0, 0x60, R36 ;  /* 0x0000006000240824 */ /* 0x000fe200078e0224 */
[----:B------:R-:W-:-:S03]  /*0b70*/  ISETP.NE.AND P2, PT, R37, RZ, PT ;  /* 0x000000ff2500720c */ /* 0x000fc60003f45270 */
[----:B------:R-:W-:Y:S01]  /*0b80*/  @P0 IMAD.HI R36, R36, 0x2aaaaaab, RZ ;  /* 0x2aaaaaab24240827 */ /* 0x000fe200078e02ff */
[----:B------:R-:W-:Y:S01]  /*0b90*/  BSSY B0, `(.L_x_3676) ;  /* 0x000007a000007945 */ /* 0x000fe20003800000 */
[----:B---3--:R-:W-:Y:S02]  /*0ba0*/  LOP3.LUT R42, R12, 0xffff0000, RZ, 0xc0, !PT ;  /* 0xffff00000c2a7812 */ /* 0x008fe400078ec0ff */
[C---:B------:R-:W-:Y:S01]  /*0bb0*/  LOP3.LUT R39, R8.reuse, 0xffff0000, RZ, 0xc0, !PT ;  /* 0xffff000008277812 */ /* 0x040fe200078ec0ff */
[----:B------:R-:W-:Y:S02]  /*0bc0*/  IMAD.U32 R8, R8, 0x10000, RZ ;  /* 0x0001000008087824 */ /* 0x000fe400078e00ff */
[----:B------:R-:W-:Y:S02]  /*0bd0*/  IMAD.U32 R43, R12, 0x10000, RZ ;  /* 0x000100000c2b7824 */ /* 0x000fe400078e00ff */
[----:B------:R-:W-:Y:S01]  /*0be0*/  FMUL.FTZ R42, R39, R42 ;  /* 0x0000002a272a7220 */ /* 0x000fe20000410000 */
[----:B------:R-:W-:Y:S01]  /*0bf0*/  SHF.L.U32 R12, R9, 0x10, RZ ;  /* 0x00000010090c7819 */ /* 0x000fe200000006ff */
[----:B------:R-:W-:-:S02]  /*0c00*/  IMAD.U32 R39, R13, 0x10000, RZ ;  /* 0x000100000d277824 */ /* 0x000fc400078e00ff */
[----:B------:R-:W-:Y:S01]  /*0c10*/  FFMA.FTZ R43, R8, R43, R42 ;  /* 0x0000002b082b7223 */ /* 0x000fe2000001002a */
[----:B------:R-:W-:Y:S02]  /*0c20*/  LOP3.LUT R9, R9, 0xffff0000, RZ, 0xc0, !PT ;  /* 0xffff000009097812 */ /* 0x000fe400078ec0ff */
[----:B0-----:R-:W-:Y:S01]  /*0c30*/  LOP3.LUT R40, R13, 0xffff0000, RZ, 0xc0, !PT ;  /* 0xffff00000d287812 */ /* 0x001fe200078ec0ff */
[----:B------:R-:W-:Y:S01]  /*0c40*/  FFMA.FTZ R12, R12, R39, R43 ;  /* 0x000000270c0c7223 */ /* 0x000fe2000001002b */
[----:B------:R-:W-:Y:S01]  /*0c50*/  SHF.L.U32 R13, R14, 0x10, RZ ;  /* 0x000000100e0d7819 */ /* 0x000fe200000006ff */
[C---:B------:R-:W-:Y:S02]  /*0c60*/  IMAD.U32 R8, R10.reuse, 0x10000, RZ ;  /* 0x000100000a087824 */ /* 0x040fe400078e00ff */
[----:B------:R-:W-:Y:S01]  /*0c70*/  FFMA.FTZ R39, R9, R40, R12 ;  /* 0x0000002809277223 */ /* 0x000fe2000001000c */
[----:B------:R-:W-:Y:S02]  /*0c80*/  LOP3.LUT R10, R10, 0xffff0000, RZ, 0xc0, !PT ;  /* 0xffff00000a0a7812 */ /* 0x000fe400078ec0ff */
[----:B------:R-:W-:Y:S01]  /*0c90*/  LOP3.LUT R9, R14, 0xffff0000, RZ, 0xc0, !PT ;  /* 0xffff00000e097812 */ /* 0x000fe200078ec0ff */
[----:B------:R-:W-:Y:S01]  /*0ca0*/  FFMA.FTZ R39, R8, R13, R39 ;  /* 0x0000000d08277223 */ /* 0x000fe20000010027 */
[----:B------:R-:W-:-:S02]  /*0cb0*/  IMAD.U32 R8, R11, 0x10000, RZ ;  /* 0x000100000b087824 */ /* 0x000fc400078e00ff */
[----:B------:R-:W-:Y:S02]  /*0cc0*/  IMAD.U32 R13, R15, 0x10000, RZ ;  /* 0x000100000f0d7824 */ /* 0x000fe400078e00ff */
[----:B------:R-:W-:-:S04]  /*0cd0*/  FFMA.FTZ R9, R10, R9, R39 ;  /* 0x000000090a097223 */ /* 0x000fc80000010027 */
[----:B------:R-:W-:Y:S01]  /*0ce0*/  FFMA.FTZ R8, R8, R13, R9 ;  /* 0x0000000d08087223 */ /* 0x000fe20000010009 */
[----:B------:R-:W-:Y:S02]  /*0cf0*/  LOP3.LUT R11, R11, 0xffff0000, RZ, 0xc0, !PT ;  /* 0xffff00000b0b7812 */ /* 0x000fe400078ec0ff */
[----:B------:R-:W-:-:S05]  /*0d00*/  LOP3.LUT R15, R15, 0xffff0000, RZ, 0xc0, !PT ;  /* 0xffff00000f0f7812 */ /* 0x000fca00078ec0ff */
[----:B------:R-:W-:Y:S01]  /*0d10*/  FFMA.FTZ R8, R11, R15, R8 ;  /* 0x0000000f0b087223 */ /* 0x000fe20000010008 */
[C---:B--2---:R-:W-:Y:S01]  /*0d20*/  LOP3.LUT R41, R20.reuse, 0xffff0000, RZ, 0xc0, !PT ;  /* 0xffff000014297812 */ /* 0x044fe200078ec0ff */
[----:B------:R-:W-:Y:S01]  /*0d30*/  IMAD.U32 R14, R20, 0x10000, RZ ;  /* 0x00010000140e7824 */ /* 0x000fe200078e00ff */
[C---:B----4-:R-:W-:Y:S02]  /*0d40*/  SHF.L.U32 R9, R16.reuse, 0x10, RZ ;  /* 0x0000001010097819 */ /* 0x050fe400000006ff */
[----:B------:R-:W-:Y:S01]  /*0d50*/  LOP3.LUT R16, R16, 0xffff0000, RZ, 0xc0, !PT ;  /* 0xffff000010107812 */ /* 0x000fe200078ec0ff */
[C---:B------:R-:W-:Y:S01]  /*0d60*/  IMAD.U32 R39, R21.reuse, 0x10000, RZ ;  /* 0x0001000015277824 */ /* 0x040fe200078e00ff */
[----:B------:R-:W-:Y:S02]  /*0d70*/  LOP3.LUT R20, R21, 0xffff0000, RZ, 0xc0, !PT ;  /* 0xffff000015147812 */ /* 0x000fe400078ec0ff */
[----:B------:R-:W-:Y:S01]  /*0d80*/  LOP3.LUT R45, R28, 0xffff0000, RZ, 0xc0, !PT ;  /* 0xffff00001c2d7812 */ /* 0x000fe200078ec0ff */
[----:B------:R-:W-:Y:S01]  /*0d90*/  FMUL.FTZ R16, R16, R41 ;  /* 0x0000002910107220 */ /* 0x000fe20000410000 */
[----:B------:R-:W-:-:S02]  /*0da0*/  SHF.L.U32 R21, R22, 0x10, RZ ;  /* 0x0000001016157819 */ /* 0x000fc400000006ff */
[----:B------:R-:W-:Y:S02]  /*0db0*/  LOP3.LUT R40, R24, 0xffff0000, RZ, 0xc0, !PT ;  /* 0xffff000018287812 */ /* 0x000fe400078ec0ff */
[----:B------:R-:W-:Y:S01]  /*0dc0*/  LOP3.LUT R43, R22, 0xffff0000, RZ, 0xc0, !PT ;  /* 0xffff0000162b7812 */ /* 0x000fe200078ec0ff */
[C---:B------:R-:W-:Y:S01]  /*0dd0*/  IMAD.U32 R22, R23.reuse, 0x10000, RZ ;  /* 0x0001000017167824 */ /* 0x040fe200078e00ff */
[----:B------:R-:W-:Y:S01]  /*0de0*/  LOP3.LUT R42, R23, 0xffff0000, RZ, 0xc0, !PT ;  /* 0xffff0000172a7812 */ /* 0x000fe200078ec0ff */
[----:B------:R-:W-:Y:S01]  /*0df0*/  IMAD.U32 R24, R24, 0x10000, RZ ;  /* 0x0001000018187824 */ /* 0x000fe200078e00ff */
[----:B------:R-:W-:Y:S01]  /*0e00*/  SHF.L.U32 R23, R28, 0x10, RZ ;  /* 0x000000101c177819 */ /* 0x000fe200000006ff */
[----:B------:R-:W-:Y:S01]  /*0e10*/  FMUL.FTZ R45, R40, R45 ;  /* 0x0000002d282d7220 */ /* 0x000fe20000410000 */
[----:B------:R-:W-:Y:S02]  /*0e20*/  IMAD.U32 R10, R17, 0x10000, RZ ;  /* 0x00010000110a7824 */ /* 0x000fe400078e00ff */
[----:B------:R-:W-:Y:S01]  /*0e30*/  FFMA.FTZ R41, R9, R14, R16 ;  /* 0x0000000e09297223 */ /* 0x000fe20000010010 */
[----:B------:R-:W-:-:S02]  /*0e40*/  IMAD.U32 R9, R25, 0x10000, RZ ;  /* 0x0001000019097824 */ /* 0x000fc400078e00ff */
[----:B------:R-:W-:Y:S01]  /*0e50*/  FFMA.FTZ R24, R24, R23, R45 ;  /* 0x0000001718187223 */ /* 0x000fe2000001002d */
[----:B------:R-:W-:Y:S01]  /*0e60*/  IMAD.U32 R14, R29, 0x10000, RZ ;  /* 0x000100001d0e7824 */ /* 0x000fe200078e00ff */
[----:B------:R-:W-:Y:S01]  /*0e70*/  LOP3.LUT R17, R17, 0xffff0000, RZ, 0xc0, !PT ;  /* 0xffff000011117812 */ /* 0x000fe200078ec0ff */
[----:B------:R-:W-:Y:S01]  /*0e80*/  FFMA.FTZ R16, R10, R39, R41 ;  /* 0x000000270a107223 */ /* 0x000fe20000010029 */
[----:B------:R-:W-:Y:S01]  /*0e90*/  LOP3.LUT R25, R25, 0xffff0000, RZ, 0xc0, !PT ;  /* 0xffff000019197812 */ /* 0x000fe200078ec0ff */
[----:B------:R-:W-:Y:S01]  /*0ea0*/  FFMA.FTZ R24, R9, R14, R24 ;  /* 0x0000000e09187223 */ /* 0x000fe20000010018 */
[----:B------:R-:W-:Y:S01]  /*0eb0*/  LOP3.LUT R10, R29, 0xffff0000, RZ, 0xc0, !PT ;  /* 0xffff00001d0a7812 */ /* 0x000fe200078ec0ff */
[----:B------:R-:W-:Y:S02]  /*0ec0*/  IMAD.U32 R12, R18, 0x10000, RZ ;  /* 0x00010000120c7824 */ /* 0x000fe400078e00ff */
[----:B------:R-:W-:Y:S01]  /*0ed0*/  FFMA.FTZ R17, R17, R20, R16 ;  /* 0x0000001411117223 */ /* 0x000fe20000010010 */
[----:B------:R-:W-:Y:S01]  /*0ee0*/  SHF.L.U32 R9, R26, 0x10, RZ ;  /* 0x000000101a097819 */ /* 0x000fe200000006ff */
[----:B------:R-:W-:-:S02]  /*0ef0*/  IMAD.U32 R14, R30, 0x10000, RZ ;  /* 0x000100001e0e7824 */ /* 0x000fc400078e00ff */
[----:B------:R-:W-:Y:S01]  /*0f00*/  FFMA.FTZ R10, R25, R10, R24 ;  /* 0x0000000a190a7223 */ /* 0x000fe20000010018 */
[----:B------:R-:W-:Y:S01]  /*0f10*/  FFMA.FTZ R21, R12, R21, R17 ;  /* 0x000000150c157223 */ /* 0x000fe20000010011 */
[----:B------:R-:W-:Y:S02]  /*0f20*/  LOP3.LUT R18, R18, 0xffff0000, RZ, 0xc0, !PT ;  /* 0xffff000012127812 */ /* 0x000fe400078ec0ff */
[----:B------:R-:W-:Y:S01]  /*0f30*/  LOP3.LUT R26, R26, 0xffff0000, RZ, 0xc0, !PT ;  /* 0xffff00001a1a7812 */ /* 0x000fe200078ec0ff */
[----:B------:R-:W-:Y:S01]  /*0f40*/  FFMA.FTZ R23, R9, R14, R10 ;  /* 0x0000000e09177223 */ /* 0x000fe2000001000a */
        /* <DEDUP_REMOVED lines=11> */
[----:B------:R-:W-:-:S04]  /*1000*/  FFMA.FTZ R18, R19, R42, R18 ;  /* 0x0000002a13127223 */ /* 0x000fc80000010012 */
[----:B------:R-:W-:Y:S01]  /*1010*/  FFMA.FTZ R27, R27, R12, R10 ;  /* 0x0000000c1b1b7223 */ /* 0x000fe2000001000a */
[----:B------:R-:W0:Y:S04]  /*1020*/  SHFL.BFLY PT, R9, R8, 0x4, 0x1f ;  /* 0x0c801f0008097f89 */ /* 0x000e2800000e0000 */
[----:B------:R-:W1:Y:S04]  /*1030*/  SHFL.BFLY PT, R11, R18, 0x4, 0x1f ;  /* 0x0c801f00120b7f89 */ /* 0x000e6800000e0000 */
[----:B------:R-:W2:Y:S01]  /*1040*/  SHFL.BFLY PT, R10, R27, 0x4, 0x1f ;  /* 0x0c801f001b0a7f89 */ /* 0x000ea200000e0000 */
[----:B0-----:R-:W-:Y:S01]  /*1050*/  FADD.FTZ R9, R8, R9 ;  /* 0x0000000908097221 */ /* 0x001fe20000010000 */
[----:B-1----:R-:W-:Y:S01]  /*1060*/  FADD.FTZ R11, R18, R11 ;  /* 0x0000000b120b7221 */ /* 0x002fe20000010000 */
[----:B--2---:R-:W-:-:S04]  /*1070*/  FADD.FTZ R14, R27, R10 ;  /* 0x0000000a1b0e7221 */ /* 0x004fc80000010000 */
[----:B------:R-:W0:Y:S04]  /*1080*/  SHFL.BFLY PT, R12, R11, 0x2, 0x1f ;  /* 0x0c401f000b0c7f89 */ /* 0x000e2800000e0000 */
[----:B------:R-:W1:Y:S04]  /*1090*/  SHFL.BFLY PT, R10, R9, 0x2, 0x1f ;  /* 0x0c401f00090a7f89 */ /* 0x000e6800000e0000 */
[----:B------:R-:W2:Y:S01]  /*10a0*/  SHFL.BFLY PT, R13, R14, 0x2, 0x1f ;  /* 0x0c401f000e0d7f89 */ /* 0x000ea200000e0000 */
[----:B0-----:R-:W-:Y:S01]  /*10b0*/  FADD.FTZ R12, R11, R12 ;  /* 0x0000000c0b0c7221 */ /* 0x001fe20000010000 */
[----:B-1----:R-:W-:Y:S01]  /*10c0*/  FADD.FTZ R10, R9, R10 ;  /* 0x0000000a090a7221 */ /* 0x002fe20000010000 */
[----:B--2---:R-:W-:-:S03]  /*10d0*/  FADD.FTZ R16, R14, R13 ;  /* 0x0000000d0e107221 */ /* 0x004fc60000010000 */
[----:B------:R-:W0:Y:S01]  /*10e0*/  SHFL.BFLY PT, R15, R12, 0x1, 0x1f ;  /* 0x0c201f000c0f7f89 */ /* 0x000e2200000e0000 */
[----:B------:R-:W1:Y:S03]  /*10f0*/  LDC.64 R8, c[0x0][0x2d0] ;  /* 0x0000b400ff087b82 */ /* 0x000e660000000a00 */
[----:B------:R-:W2:Y:S04]  /*1100*/  SHFL.BFLY PT, R13, R10, 0x1, 0x1f ;  /* 0x0c201f000a0d7f89 */ /* 0x000ea800000e0000 */
[----:B------:R-:W3:Y:S01]  /*1110*/  SHFL.BFLY PT, R17, R16, 0x1, 0x1f ;  /* 0x0c201f0010117f89 */ /* 0x000ee200000e0000 */
[----:B------:R-:W-:-:S04]  /*1120*/  @P0 SHF.R.U32.HI R11, RZ, 0x1f, R36 ;  /* 0x0000001fff0b0819 */ /* 0x000fc80000011624 */
[----:B------:R-:W-:Y:S01]  /*1130*/  @P0 LEA.HI.SX32 R36, R36, R11, 0x1c ;  /* 0x0000000b24240211 */ /* 0x000fe200078fe2ff */
[----:B------:R-:W-:-:S06]  /*1140*/  HFMA2.MMA R11, -RZ, RZ, 0, 0 ;  /* 0x00000000ff0b7435 */ /* 0x000fcc00000001ff */
[----:B------:R-:W-:Y:S02]  /*1150*/  @P0 IMAD R11, R36, 0x60, RZ ;  /* 0x00000060240b0824 */ /* 0x000fe400078e02ff */
[----:B0-----:R-:W-:Y:S01]  /*1160*/  FADD.FTZ R19, R12, R15 ;  /* 0x0000000f0c137221 */ /* 0x001fe20000010000 */
[----:B--2---:R-:W-:Y:S01]  /*1170*/  FADD.FTZ R18, R10, R13 ;  /* 0x0000000d0a127221 */ /* 0x004fe20000010000 */
[----:B---3--:R-:W-:Y:S01]  /*1180*/  FADD.FTZ R17, R16, R17 ;  /* 0x0000001110117221 */ /* 0x008fe20000010000 */
[----:B------:R-:W-:Y:S06]  /*1190*/  @P2 BRA `(.L_x_3677) ;  /* 0x0000000000642947 */ /* 0x000fec0003800000 */
[----:B------:R-:W0:Y:S01]  /*11a0*/  LDC.64 R14, c[0x0][0x278] ;  /* 0x00009e00ff0e7b82 */ /* 0x000e220000000a00 */
[----:B------:R-:W-:Y:S01]  /*11b0*/  SHF.R.S32.HI R13, RZ, 0x1f, R11 ;  /* 0x0000001fff0d7819 */ /* 0x000fe2000001140b */
[----:B------:R-:W-:Y:S01]  /*11c0*/  ULDC.64 UR8, c[0x0][0x280] ;  /* 0x0000a00000087ab9 */ /* 0x000fe20000000a00 */
[C---:B------:R-:W-:Y:S02]  /*11d0*/  IADD3 R12, P0, R4.reuse, R11, RZ ;  /* 0x0000000b040c7210 */ /* 0x040fe40007f1e0ff */
[----:B------:R-:W-:Y:S02]  /*11e0*/  ISETP.GE.AND P2, PT, R33, R5, PT ;  /* 0x000000052100720c */ /* 0x000fe40003f46270 */
[----:B------:R-:W-:Y:S02]  /*11f0*/  LEA.HI.X.SX32 R13, R4, R13, 0x1, P0 ;  /* 0x0000000d040d7211 */ /* 0x000fe400000f0eff */
[----:B------:R-:W-:Y:S01]  /*1200*/  FSEL R17, R17, RZ, !P5 ;  /* 0x000000ff11117208 */ /* 0x000fe20006800000 */
[----:B0-----:R-:W-:-:S02]  /*1210*/  IMAD R10, R14, UR7, RZ ;  /* 0x000000070e0a7c24 */ /* 0x001fc4000f8e02ff */
[----:B------:R-:W-:-:S04]  /*1220*/  IMAD.WIDE.U32 R12, R14, UR6, R12 ;  /* 0x000000060e0c7c25 */ /* 0x000fc8000f8e000c */
[----:B------:R-:W-:-:S04]  /*1230*/  IMAD R15, R15, UR6, R10 ;  /* 0x000000060f0f7c24 */ /* 0x000fc8000f8e020a */
[----:B------:R-:W-:Y:S02]  /*1240*/  IMAD.IADD R13, R13, 0x1, R15 ;  /* 0x000000010d0d7824 */ /* 0x000fe400078e020f */
[----:B------:R-:W-:Y:S02]  /*1250*/  IMAD R15, R32, UR8, RZ ;  /* 0x00000008200f7c24 */ /* 0x000fe4000f8e02ff */
[----:B------:R-:W-:-:S04]  /*1260*/  IMAD.WIDE.U32 R12, R6, UR8, R12 ;  /* 0x00000008060c7c25 */ /* 0x000fc8000f8e000c */
[----:B------:R-:W-:Y:S01]  /*1270*/  IMAD R15, R6, UR9, R15 ;  /* 0x00000009060f7c24 */ /* 0x000fe2000f8e020f */
[----:B------:R-:W-:Y:S01]  /*1280*/  IADD3 R10, P0, R33, R12, RZ ;  /* 0x0000000c210a7210 */ /* 0x000fe20007f1e0ff */
[----:B------:R-:W-:-:S03]  /*1290*/  ULDC.64 UR8, c[0x0][0x260] ;  /* 0x0000980000087ab9 */ /* 0x000fc60000000a00 */
[----:B------:R-:W-:Y:S02]  /*12a0*/  IADD3.X R13, R34, R13, R15, P0, !PT ;  /* 0x0000000d220d7210 */ /* 0x000fe400007fe40f */
[C---:B------:R-:W-:Y:S02]  /*12b0*/  LEA R12, P3, R10.reuse, UR8, 0x2 ;  /* 0x000000080a0c7c11 */ /* 0x040fe4000f8610ff */
[----:B------:R-:W-:Y:S02]  /*12c0*/  ISETP.GE.AND P0, PT, R35, R5, PT ;  /* 0x000000052300720c */ /* 0x000fe40003f06270 */
[----:B------:R-:W-:Y:S02]  /*12d0*/  LEA.HI.X R13, R10, UR9, R13, 0x2, P3 ;  /* 0x000000090a0d7c11 */ /* 0x000fe400098f140d */
[----:B------:R-:W-:Y:S02]  /*12e0*/  FSEL R5, R18, RZ, !P2 ;  /* 0x000000ff12057208 */ /* 0x000fe40005000000 */
[----:B------:R-:W-:Y:S01]  /*12f0*/  FSEL R15, R19, RZ, !P0 ;  /* 0x000000ff130f7208 */ /* 0x000fe20004000000 */
[----:B------:R0:W-:Y:S04]  /*1300*/  STG.E desc[UR4][R12.64+0x100], R17 ;  /* 0x000100110c007986 */ /* 0x0001e8000c101904 */
[----:B------:R0:W-:Y:S04]  /*1310*/  STG.E desc[UR4][R12.64], R5 ;  /* 0x000000050c007986 */ /* 0x0001e8000c101904 */
[----:B------:R0:W-:Y:S02]  /*1320*/  STG.E desc[UR4][R12.64+0x80], R15 ;  /* 0x0000800f0c007986 */ /* 0x0001e4000c101904 */
.L_x_3677:
[----:B------:R-:W-:Y:S05]  /*1330*/  BSYNC B0 ;  /* 0x0000000000007941 */ /* 0x000fea0003800000 */
.L_x_3676:
[----:B0-----:R-:W-:Y:S01]  /*1340*/  IADD3 R5, R38, 0x5f, RZ ;  /* 0x0000005f26057810 */ /* 0x001fe20007ffe0ff */
[----:B------:R-:W-:Y:S01]  /*1350*/  IMAD.SHL.U32 R12, R11, 0x40, RZ ;  /* 0x000000400b0c7824 */ /* 0x000fe200078e00ff */
[----:B------:R-:W-:Y:S01]  /*1360*/  SHF.L.U32 R14, R3, 0x2, RZ ;  /* 0x00000002030e7819 */ /* 0x000fe200000006ff */
[----:B------:R-:W-:Y:S01]  /*1370*/  IMAD R15, R2, 0x1800, RZ ;  /* 0x00001800020f7824 */ /* 0x000fe200078e02ff */
[----:B------:R-:W-:Y:S01]  /*1380*/  BSSY B0, `(.L_x_3678) ;  /* 0x0000028000007945 */ /* 0x000fe20003800000 */
[----:B------:R-:W-:-:S03]  /*1390*/  IMAD.HI R10, R5, 0x2aaaaaab, RZ ;  /* 0x2aaaaaab050a7827 */ /* 0x000fc600078e02ff */
[----:B------:R-:W-:Y:S02]  /*13a0*/  SHF.R.S32.HI R16, RZ, 0x1f, R15 ;  /* 0x0000001fff107819 */ /* 0x000fe4000001140f */
[----:B------:R-:W-:-:S04]  /*13b0*/  SHF.R.U32.HI R13, RZ, 0x1f, R10 ;  /* 0x0000001fff0d7819 */ /* 0x000fc8000001160a */
[----:B------:R-:W-:Y:S02]  /*13c0*/  LEA.HI.SX32 R10, R10, R13, 0x1c ;  /* 0x0000000d0a0a7211 */ /* 0x000fe400078fe2ff */
[----:B------:R-:W-:Y:S02]  /*13d0*/  SHF.R.S32.HI R13, RZ, 0x1f, R12 ;  /* 0x0000001fff0d7819 */ /* 0x000fe4000001140c */
[----:B------:R-:W-:Y:S01]  /*13e0*/  IADD3 R12, P0, P2, R12, R14, R15 ;  /* 0x0000000e0c0c7210 */ /* 0x000fe20007a1e00f */
[--C-:B------:R-:W-:Y:S01]  /*13f0*/  IMAD R10, R10, 0x60, -R5.reuse ;  /* 0x000000600a0a7824 */ /* 0x100fe200078e0a05 */
[----:B------:R-:W-:Y:S01]  /*1400*/  SHF.R.S32.HI R14, RZ, 0x1f, R14 ;  /* 0x0000001fff0e7819 */ /* 0x000fe2000001140e */
[----:B------:R-:W-:-:S03]  /*1410*/  IMAD R5, R2, -0x60, R5 ;  /* 0xffffffa002057824 */ /* 0x000fc600078e0205 */
[----:B------:R-:W-:Y:S01]  /*1420*/  IADD3.X R13, R13, R14, R16, P0, P2 ;  /* 0x0000000e0d0d7210 */ /* 0x000fe200007e4410 */
[----:B------:R-:W-:Y:S02]  /*1430*/  IMAD.IADD R10, R5, 0x1, R10 ;  /* 0x00000001050a7824 */ /* 0x000fe400078e020a */
[----:B-1----:R-:W-:-:S03]  /*1440*/  IMAD R14, R8, UR7, RZ ;  /* 0x00000007080e7c24 */ /* 0x002fc6000f8e02ff */
[----:B------:R-:W-:Y:S01]  /*1450*/  ISETP.GE.OR P1, PT, R3, R10, P1 ;  /* 0x0000000a0300720c */ /* 0x000fe20000f26670 */
[----:B------:R-:W-:Y:S02]  /*1460*/  IMAD R5, R9, UR6, R14 ;  /* 0x0000000609057c24 */ /* 0x000fe4000f8e020e */
[----:B------:R-:W-:-:S05]  /*1470*/  IMAD.WIDE.U32 R8, R8, UR6, R12 ;  /* 0x0000000608087c25 */ /* 0x000fca000f8e000c */
[----:B------:R-:W-:-:S05]  /*1480*/  IADD3 R5, R9, R5, RZ ;  /* 0x0000000509057210 */ /* 0x000fca0007ffe0ff */
[----:B------:R-:W-:Y:S05]  /*1490*/  @P1 BRA `(.L_x_3679) ;  /* 0x0000000000581947 */ /* 0x000fea0003800000 */
[----:B------:R-:W0:Y:S01]  /*14a0*/  LDC.64 R14, c[0x0][0x2a8] ;  /* 0x0000aa00ff0e7b82 */ /* 0x000e220000000a00 */
[----:B------:R-:W-:Y:S01]  /*14b0*/  IADD3 R10, P0, P1, R11, R4, R3 ;  /* 0x000000040b0a7210 */ /* 0x000fe2000791e003 */
[----:B------:R-:W-:Y:S01]  /*14c0*/  ULDC.64 UR8, c[0x0][0x2b0] ;  /* 0x0000ac0000087ab9 */ /* 0x000fe20000000a00 */
[----:B------:R-:W-:Y:S02]  /*14d0*/  SHF.R.S32.HI R13, RZ, 0x1f, R11 ;  /* 0x0000001fff0d7819 */ /* 0x000fe4000001140b */
[----:B------:R-:W-:Y:S02]  /*14e0*/  SHF.R.S32.HI R12, RZ, 0x1f, R4 ;  /* 0x0000001fff0c7819 */ /* 0x000fe40000011404 */
[----:B------:R-:W-:-:S04]  /*14f0*/  SHF.R.S32.HI R11, RZ, 0x1f, R3 ;  /* 0x0000001fff0b7819 */ /* 0x000fc80000011403 */
[----:B------:R-:W-:Y:S02]  /*1500*/  IADD3.X R11, R13, R12, R11, P0, P1 ;  /* 0x0000000c0d0b7210 */ /* 0x000fe400007e240b */
[----:B-----5:R-:W-:Y:S01]  /*1510*/  FSETP.NEU.FTZ.AND P0, PT, R7, -INF , PT ;  /* 0xff8000000700780b */ /* 0x020fe20003f1d000 */
[C---:B0-----:R-:W-:Y:S02]  /*1520*/  IMAD R12, R14.reuse, UR7, RZ ;  /* 0x000000070e0c7c24 */ /* 0x041fe4000f8e02ff */
[----:B------:R-:W-:-:S04]  /*1530*/  IMAD.WIDE.U32 R10, R14, UR6, R10 ;  /* 0x000000060e0a7c25 */ /* 0x000fc8000f8e000a */
[----:B------:R-:W-:Y:S01]  /*1540*/  FMUL.FTZ R14, R7, 1.4426950216293334961 ;  /* 0x3fb8aa3b070e7820 */ /* 0x000fe20000410000 */
[----:B------:R-:W-:Y:S02]  /*1550*/  IMAD R13, R15, UR6, R12 ;  /* 0x000000060f0d7c24 */ /* 0x000fe4000f8e020c */
[----:B------:R-:W-:Y:S02]  /*1560*/  IMAD R15, R32, UR8, RZ ;  /* 0x00000008200f7c24 */ /* 0x000fe4000f8e02ff */
[----:B------:R-:W-:Y:S01]  /*1570*/  FSEL R7, R14, RZ, P0 ;  /* 0x000000ff0e077208 */ /* 0x000fe20000000000 */
[----:B------:R-:W-:Y:S02]  /*1580*/  IMAD.IADD R11, R11, 0x1, R13 ;  /* 0x000000010b0b7824 */ /* 0x000fe400078e020d */
[C---:B------:R-:W-:Y:S02]  /*1590*/  IMAD R15, R6.reuse, UR9, R15 ;  /* 0x00000009060f7c24 */ /* 0x040fe4000f8e020f */
[----:B------:R-:W-:Y:S01]  /*15a0*/  IMAD.WIDE.U32 R10, R6, UR8, R10 ;  /* 0x00000008060a7c25 */ /* 0x000fe2000f8e000a */
[----:B------:R-:W-:-:S04]  /*15b0*/  ULDC.64 UR8, c[0x0][0x2a0] ;  /* 0x0000a80000087ab9 */ /* 0x000fc80000000a00 */
[----:B------:R-:W-:Y:S02]  /*15c0*/  IADD3 R11, R11, R15, RZ ;  /* 0x0000000f0b0b7210 */ /* 0x000fe40007ffe0ff */
[----:B------:R-:W-:-:S04]  /*15d0*/  LEA R12, P1, R10, UR8, 0x2 ;  /* 0x000000080a0c7c11 */ /* 0x000fc8000f8210ff */
[----:B------:R-:W-:-:S05]  /*15e0*/  LEA.HI.X R13, R10, UR9, R11, 0x2, P1 ;  /* 0x000000090a0d7c11 */ /* 0x000fca00088f140b */
[----:B------:R0:W-:Y:S04]  /*15f0*/  STG.E desc[UR4][R12.64], R7 ;  /* 0x000000070c007986 */ /* 0x0001e8000c101904 */
.L_x_3679:
[----:B------:R-:W-:Y:S05]  /*1600*/  BSYNC B0 ;  /* 0x0000000000007941 */ /* 0x000fea0003800000 */
.L_x_3678:
[----:B------:R-:W-:Y:S01]  /*1610*/  ULDC.64 UR10, c[0x0][0x2e8] ;  /* 0x0000ba00000a7ab9 */ /* 0x000fe20000000a00 */
[----:B------:R-:W-:Y:S01]  /*1620*/  ULDC.64 UR8, c[0x0][0x2d8] ;  /* 0x0000b60000087ab9 */ /* 0x000fe20000000a00 */
[----:B------:R-:W-:Y:S01]  /*1630*/  ISETP.NE.U32.AND P0, PT, RZ, UR10, PT ;  /* 0x0000000aff007c0c */ /* 0x000fe2000bf05070 */
[----:B0----5:R-:W-:Y:S02]  /*1640*/  IMAD R7, R32, UR8, RZ ;  /* 0x0000000820077c24 */ /* 0x021fe4000f8e02ff */
[----:B------:R-:W-:Y:S01]  /*1650*/  IMAD.MOV.U32 R4, RZ, RZ, R8 ;  /* 0x000000ffff047224 */ /* 0x000fe200078e0008 */
[----:B------:R-:W-:Y:S01]  /*1660*/  ISETP.NE.AND.EX P0, PT, RZ, UR11, PT, P0 ;  /* 0x0000000bff007c0c */ /* 0x000fe2000bf05300 */
[C---:B------:R-:W-:Y:S02]  /*1670*/  IMAD R7, R6.reuse, UR9, R7 ;  /* 0x0000000906077c24 */ /* 0x040fe4000f8e0207 */
[----:B------:R-:W-:Y:S01]  /*1680*/  IMAD.WIDE.U32 R4, R6, UR8, R4 ;  /* 0x0000000806047c25 */ /* 0x000fe2000f8e0004 */
[----:B------:R-:W-:Y:S01]  /*1690*/  ISETP.NE.OR P0, PT, R3, RZ, !P0 ;  /* 0x000000ff0300720c */ /* 0x000fe20004705670 */
[----:B------:R-:W-:-:S02]  /*16a0*/  ULDC.64 UR8, c[0x0][0x2b8] ;  /* 0x0000ae0000087ab9 */ /* 0x000fc40000000a00 */
[----:B------:R-:W-:Y:S02]  /*16b0*/  LEA R6, P1, R4, UR8, 0x2 ;  /* 0x0000000804067c11 */ /* 0x000fe4000f8210ff */
[----:B------:R-:W-:-:S04]  /*16c0*/  IADD3 R5, R5, R7, RZ ;  /* 0x0000000705057210 */ /* 0x000fc80007ffe0ff */
[----:B------:R-:W-:-:S05]  /*16d0*/  LEA.HI.X R7, R4, UR9, R5, 0x2, P1 ;  /* 0x0000000904077c11 */ /* 0x000fca00088f1405 */
[----:B------:R0:W-:Y:S04]  /*16e0*/  STG.E.128 desc[UR4][R6.64], RZ ;  /* 0x000000ff06007986 */ /* 0x0001e8000c101d04 */
[----:B------:R0:W-:Y:S04]  /*16f0*/  STG.E.128 desc[UR4][R6.64+0x1000], RZ ;  /* 0x001000ff06007986 */ /* 0x0001e8000c101d04 */
[----:B------:R0:W-:Y:S04]  /*1700*/  STG.E.128 desc[UR4][R6.64+0x2000], RZ ;  /* 0x002000ff06007986 */ /* 0x0001e8000c101d04 */
[----:B------:R0:W-:Y:S04]  /*1710*/  STG.E.128 desc[UR4][R6.64+0x3000], RZ ;  /* 0x003000ff06007986 */ /* 0x0001e8000c101d04 */
[----:B------:R0:W-:Y:S04]  /*1720*/  STG.E.128 desc[UR4][R6.64+0x4000], RZ ;  /* 0x004000ff06007986 */ /* 0x0001e8000c101d04 */
[----:B------:R0:W-:Y:S01]  /*1730*/  STG.E.128 desc[UR4][R6.64+0x5000], RZ ;  /* 0x005000ff06007986 */ /* 0x0001e2000c101d04 */
[----:B------:R-:W-:Y:S05]  /*1740*/  @P0 EXIT ;  /* 0x000000000000094d */ /* 0x000fea0003800000 */
[----:B------:R-:W1:Y:S08]  /*1750*/  LDC R3, c[0x0][0x2e0] ;  /* 0x0000b800ff037b82 */ /* 0x000e700000000800 */
[----:B0-----:R-:W0:Y:S08]  /*1760*/  LDC R7, c[0x0][0x220] ;  /* 0x00008800ff077b82 */ /* 0x001e300000000800 */
[----:B------:R-:W2:Y:S01]  /*1770*/  LDC.64 R4, c[0x0][0x2e8] ;  /* 0x0000ba00ff047b82 */ /* 0x000ea20000000a00 */
[----:B-1----:R-:W-:-:S04]  /*1780*/  IMAD R0, R2, R3, R0 ;  /* 0x0000000302007224 */ /* 0x002fc800078e0200 */
[----:B0-----:R-:W-:-:S04]  /*1790*/  IMAD R3, R0, R7, UR6 ;  /* 0x0000000600037e24 */ /* 0x001fc8000f8e0207 */
[----:B--2---:R-:W-:-:S05]  /*17a0*/  IMAD.WIDE R2, R3, 0x4, R4 ;  /* 0x0000000403027825 */ /* 0x004fca00078e0204 */
[----:B------:R-:W-:Y:S01]  /*17b0*/  STG.E desc[UR4][R2.64], RZ ;  /* 0x000000ff02007986 */ /* 0x000fe2000c101904 */
[----:B------:R-:W-:Y:S05]  /*17c0*/  EXIT ;  /* 0x000000000000794d */ /* 0x000fea0003800000 */
.L_x_3680:
        /* <DEDUP_REMOVED lines=11> */
.L_x_7400:


//--------------------- .text._ZN7cutlass13device_kernelIN5flash11enable_sm90INS1_16FlashAttnBwdSm90INS1_25CollectiveMainloopBwdSm90ILi2ELi2ELi2EN4cute5tupleIJNS5_1CILi1EEES8_S8_EEENS6_IJNS7_ILi128EEESA_NS7_ILi64EEEEEENS_10bfloat16_tEfNS_4arch4Sm90ELb0ELb0ELb0ELb0ELb0ELb1ELb0ELb0ELi2ELi1ELi2ELi2ELb0EEENS1_21CollectiveEpilogueBwdISC_SD_SF_Li256ELb0ELb0ELi1EEENS1_19SingleTileSchedulerILb0ELb0ELb0ELi128EEEEEEEEEvNT_6ParamsE --------------------------
	.section	.text._ZN7cutlass13device_kernelIN5flash11enable_sm90INS1_16FlashAttnBwdSm90INS1_25CollectiveMainloopBwdSm90ILi2ELi2ELi2EN4cute5tupleIJNS5_1CILi1EEES8_S8_EEENS6_IJNS7_ILi128EEESA_NS7_ILi64EEEEEENS_10bfloat16_tEfNS_4arch4Sm90ELb0ELb0ELb0ELb0ELb0ELb1ELb0ELb0ELi2ELi1ELi2ELi2ELb0EEENS1_21CollectiveEpilogueBwdISC_SD_SF_Li256ELb0ELb0ELi1EEENS1_19SingleTileSchedulerILb0ELb0ELb0ELi128EEEEEEEEEvNT_6ParamsE,"ax",@progbits
	.align	128
.text._ZN7cutlass13device_kernelIN5flash11enable_sm90INS1_16FlashAttnBwdSm90INS1_25CollectiveMainloopBwdSm90ILi2ELi2ELi2EN4cute5tupleIJNS5_1CILi1EEES8_S8_EEENS6_IJNS7_ILi128EEESA_NS7_ILi64EEEEEENS_10bfloat16_tEfNS_4arch4Sm90ELb0ELb0ELb0ELb0ELb0ELb1ELb0ELb0ELi2ELi1ELi2ELi2ELb0EEENS1_21CollectiveEpilogueBwdISC_SD_SF_Li256ELb0ELb0ELi1EEENS1_19SingleTileSchedulerILb0ELb0ELb0ELi128EEEEEEEEEvNT_6ParamsE:
        .type           _ZN7cutlass13device_kernelIN5flash11enable_sm90INS1_16FlashAttnBwdSm90INS1_25CollectiveMainloopBwdSm90ILi2ELi2ELi2EN4cute5tupleIJNS5_1CILi1EEES8_S8_EEENS6_IJNS7_ILi128EEESA_NS7_ILi64EEEEEENS_10bfloat16_tEfNS_4arch4Sm90ELb0ELb0ELb0ELb0ELb0ELb1ELb0ELb0ELi2ELi1ELi2ELi2ELb0EEENS1_21CollectiveEpilogueBwdISC_SD_SF_Li256ELb0ELb0ELi1EEENS1_19SingleTileSchedulerILb0ELb0ELb0ELi128EEEEEEEEEvNT_6ParamsE,@function
        .size           _ZN7cutlass13device_kernelIN5flash11enable_sm90INS1_16FlashAttnBwdSm90INS1_25CollectiveMainloopBwdSm90ILi2ELi2ELi2EN4cute5tupleIJNS5_1CILi1EEES8_S8_EEENS6_IJNS7_ILi128EEESA_NS7_ILi64EEEEEENS_10bfloat16_tEfNS_4arch4Sm90ELb0ELb0ELb0ELb0ELb0ELb1ELb0ELb0ELi2ELi1ELi2ELi2ELb0EEENS1_21CollectiveEpilogueBwdISC_SD_SF_Li256ELb0ELb0ELi1EEENS1_19SingleTileSchedulerILb0ELb0ELb0ELi128EEEEEEEEEvNT_6ParamsE,(.L_x_7401 - _ZN7cutlass13device_kernelIN5flash11enable_sm90INS1_16FlashAttnBwdSm90INS1_25CollectiveMainloopBwdSm90ILi2ELi2ELi2EN4cute5tupleIJNS5_1CILi1EEES8_S8_EEENS6_IJNS7_ILi128EEESA_NS7_ILi64EEEEEENS_10bfloat16_tEfNS_4arch4Sm90ELb0ELb0ELb0ELb0ELb0ELb1ELb0ELb0ELi2ELi1ELi2ELi2ELb0EEENS1_21CollectiveEpilogueBwdISC_SD_SF_Li256ELb0ELb0ELi1EEENS1_19SingleTileSchedulerILb0ELb0ELb0ELi128EEEEEEEEEvNT_6ParamsE)
        .other          _ZN7cutlass13device_kernelIN5flash11enable_sm90INS1_16FlashAttnBwdSm90INS1_25CollectiveMainloopBwdSm90ILi2ELi2ELi2EN4cute5tupleIJNS5_1CILi1EEES8_S8_EEENS6_IJNS7_ILi128EEESA_NS7_ILi64EEEEEENS_10bfloat16_tEfNS_4arch4Sm90ELb0ELb0ELb0ELb0ELb0ELb1ELb0ELb0ELi2ELi1ELi2ELi2ELb0EEENS1_21CollectiveEpilogueBwdISC_SD_SF_Li256ELb0ELb0ELi1EEENS1_19SingleTileSchedulerILb0ELb0ELb0ELi128EEEEEEEEEvNT_6ParamsE,@"STO_CUDA_ENTRY STV_DEFAULT"
_ZN7cutlass13device_kernelIN5flash11enable_sm90INS1_16FlashAttnBwdSm90INS1_25CollectiveMainloopBwdSm90ILi2ELi2ELi2EN4cute5tupleIJNS5_1CILi1EEES8_S8_EEENS6_IJNS7_ILi128EEESA_NS7_ILi64EEEEEENS_10bfloat16_tEfNS_4arch4Sm90ELb0ELb0ELb0ELb0ELb0ELb1ELb0ELb0ELi2ELi1ELi2ELi2ELb0EEENS1_21CollectiveEpilogueBwdISC_SD_SF_Li256ELb0ELb0ELi1EEENS1_19SingleTileSchedulerILb0ELb0ELb0ELi128EEEEEEEEEvNT_6ParamsE:
        /* <DEDUP_REMOVED lines=29> */
.L_x_3682:
[----:B------:R-:W-:Y:S05]  /*01d0*/  BSYNC B0 ;  /* 0x0000000000007941 */ /* 0x000fea0003800000 */
.L_x_3681:
        /* <DEDUP_REMOVED lines=34> */
.L_x_3683:
        /* <DEDUP_REMOVED lines=22> */
.L_x_3684:
[----:B---3--:R-:W-:Y:S01]  /*0560*/  ISETP.NE.AND P0, PT, R2, RZ, PT ;  /* 0x000000ff0200720c */ /* 0x008fe20003f05270 */
[----:B------:R-:W-:Y:S01]  /*0570*/  IMAD.MOV.U32 R16, RZ, RZ, 0x1 ;  /* 0x00000001ff107424 */ /* 0x000fe200078e00ff */
[----:B------:R-:W-:Y:S01]  /*0580*/  NOP ;  /* 0x0000000000007918 */ /* 0x000fe20000000000 */
[----:B------:R-:W-:Y:S03]  /*0590*/  BSSY B6, `(.L_x_3685) ;  /* 0x000071c000067945 */ /* 0x000fe60003800000 */
[----:B------:R-:W-:Y:S01]  /*05a0*/  SEL R16, R16, 0x2, !P0 ;  /* 0x0000000210107807 */ /* 0x000fe20004000000 */
[----:B-12-4-:R-:W-:Y:S06]  /*05b0*/  BAR.SYNC.DEFER_BLOCKING 0x0 ;  /* 0x0000000000007b1d */ /* 0x016fec0000010000 */
[----:B------:R-:W-:Y:S05]  /*05c0*/  @!P0 BRA `(.L_x_3686) ;  /* 0x0000004c00548947 */ /* 0x000fea0003800000 */
.L_x_3687:
        /* <DEDUP_REMOVED lines=26> */
[----:B------:R-:W-:Y:S02]  /*0770*/  IMAD.U32 R10, RZ, RZ, UR6 ;  /* 0x00000006ff0a7e24 */ /* 0x000fe4000f8e00ff */
[----:B------:R-:W-:Y:S02]  /*0780*/  IMAD.U32 R6, RZ, RZ, UR4 ;  /* 0x00000004ff067e24 */ /* 0x000fe4000f8e00ff */
[----:B------:R-:W-:-:S02]  /*0790*/  IMAD.U32 R7, RZ, RZ, UR5 ;  /* 0x00000005ff077e24 */ /* 0x000fc4000f8e00ff */
[----:B------:R-:W-:Y:S02]  /*07a0*/  IMAD.U32 R11, RZ, RZ, UR7 ;  /* 0x00000007ff0b7e24 */ /* 0x000fe4000f8e00ff */
[----:B------:R-:W-:Y:S02]  /*07b0*/  IMAD.MOV.U32 R8, RZ, RZ, 0x70 ;  /* 0x00000070ff087424 */ /* 0x000fe400078e00ff */
[----:B------:R-:W-:Y:S02]  /*07c0*/  IMAD.MOV.U32 R12, RZ, RZ, 0x1 ;  /* 0x00000001ff0c7424 */ /* 0x000fe400078e00ff */
[----:B-1----:R-:W-:-:S07]  /*07d0*/  IMAD.MOV.U32 R13, RZ, RZ, RZ ;  /* 0x000000ffff0d7224 */ /* 0x002fce00078e00ff */
[----:B------:R-:W-:-:S07]  /*07e0*/  LEPC R20, `(.L_x_3690) ;  /* 0x000000001014794e */ /* 0x000fce0000000000 */
[----:B--2---:R-:W-:Y:S05]  /*07f0*/  CALL.ABS.NOINC R14 ;  /* 0x000000000e007343 */ /* 0x004fea0003c00000 */
.L_x_3690:
[----:B------:R-:W1:Y:S01]  /*0800*/  LDC.64 R2, c[0x4][R2] ;  /* 0x0100000002027b82 */ /* 0x000e620000000a00 */
[----:B------:R-:W-:Y:S01]  /*0810*/  ULDC.64 UR4, c[0x4][0x90] ;  /* 0x0100240000047ab9 */ /* 0x000fe20000000a00 */
[----:B------:R-:W-:Y:S01]  /*0820*/  ULDC.64 UR6, c[0x4][0x98] ;  /* 0x0100260000067ab9 */ /* 0x000fe20000000a00 */
[----:B------:R-:W-:Y:S02]  /*0830*/  IMAD.U32 R4, RZ, RZ, UR4 ;  /* 0x00000004ff047e24 */ /* 0x000fe4000f8e00ff */
        /* <DEDUP_REMOVED lines=8> */
[----:B------:R-:W-:-:S07]  /*08c0*/  IMAD.MOV.U32 R13, RZ, RZ, RZ ;  /* 0x000000ffff0d7224 */ /* 0x000fce00078e00ff */
[----:B------:R-:W-:-:S07]  /*08d0*/  LEPC R20, `(.L_x_3689) ;  /* 0x000000001014794e */ /* 0x000fce0000000000 */
[----:B-1----:R-:W-:Y:S05]  /*08e0*/  CALL.ABS.NOINC R2 ;  /* 0x0000000002007343 */ /* 0x002fea0003c00000 */
.L_x_3689:
        /* <DEDUP_REMOVED lines=22> */
.L_x_3692:
        /* <DEDUP_REMOVED lines=15> */
.L_x_3691:
[----:B------:R-:W-:Y:S01]  /*0b40*/  SHF.R.S32.HI R2, RZ, 0x1f, R17 ;  /* 0x0000001fff027819 */ /* 0x000fe20000011411 */
[----:B------:R-:W-:-:S03]  /*0b50*/  UMOV UR4, 0xffffffff ;  /* 0xffffffff00047882 */ /* 0x000fc60000000000 */
[----:B------:R-:W-:-:S04]  /*0b60*/  LEA.HI R3, R2, R17, RZ, 0x7 ;  /* 0x0000001102037211 */ /* 0x000fc800078f38ff */
[----:B------:R-:W-:Y:S01]  /*0b70*/  SHF.R.S32.HI R13, RZ, 0x7, R3 ;  /* 0x00000007ff0d7819 */ /* 0x000fe20000011403 */
[----:B------:R-:W-:Y:S06]  /*0b80*/  BRA.DIV UR4, `(.L_x_3693) ;  /* 0x0000006a04f87947 */ /* 0x000fec000b800000 */
[----:B------:R1:W2:Y:S02]  /*0b90*/  SHFL.IDX PT, R14, R13, RZ, 0x1f ;  /* 0x00001fff0d0e7589 */ /* 0x0002a400000e0000 */
.L_x_3764:
[----:B------:R-:W-:Y:S02]  /*0ba0*/  SHF.L.U32 R6, RZ, 0x1f, RZ ;  /* 0x0000001fff067819 */ /* 0x000fe400000006ff */
[----:B------:R-:W-:Y:S02]  /*0bb0*/  LEA.HI R4, R2, R17, RZ, 0x4 ;  /* 0x0000001102047211 */ /* 0x000fe400078f20ff */
[----:B------:R-:W3:Y:S01]  /*0bc0*/  SYNCS.PHASECHK.TRANS64.TRYWAIT P0, [R225+URZ+0x30c00], R6 ;  /* 0x030c0006e10075a7 */ /* 0x000ee2000800017f */
[----:B--2---:R-:W-:Y:S02]  /*0bd0*/  LEA.HI R0, R14, R14, RZ, 0x1 ;  /* 0x0000000e0e007211 */ /* 0x004fe400078f08ff */
[----:B------:R-:W-:Y:S02]  /*0be0*/  SHF.R.S32.HI R7, RZ, 0x4, R4 ;  /* 0x00000004ff077819 */ /* 0x000fe40000011404 */
[----:B------:R-:W-:Y:S02]  /*0bf0*/  LOP3.LUT R5, R0, 0xffffe, RZ, 0xc0, !PT ;  /* 0x000ffffe00057812 */ /* 0x000fe400078ec0ff */
[----:B------:R-:W-:-:S03]  /*0c00*/  LEA.HI R4, R4, R7, RZ, 0x1 ;  /* 0x0000000704047211 */ /* 0x000fc600078f08ff */
[----:B------:R-:W-:Y:S01]  /*0c10*/  IMAD.IADD R0, R14, 0x1, -R5 ;  /* 0x000000010e007824 */ /* 0x000fe200078e0a05 */
[----:B------:R-:W-:-:S05]  /*0c20*/  LOP3.LUT R4, R4, 0xfffffffe, RZ, 0xc0, !PT ;  /* 0xfffffffe04047812 */ /* 0x000fca00078ec0ff */
[----:B------:R-:W-:-:S05]  /*0c30*/  IMAD.IADD R4, R7, 0x1, -R4 ;  /* 0x0000000107047824 */ /* 0x000fca00078e0a04 */
[----:B------:R2:W-:Y:S02]  /*0c40*/  STL [R1+0xc], R4 ;  /* 0x00000c0401007387 */ /* 0x0005e40000100800 */
[----:B--23--:R-:W-:Y:S05]  /*0c50*/  @P0 BRA `(.L_x_3694) ;  /* 0x0000000000080947 */ /* 0x00cfea0003800000 */
[----:B------:R-:W2:Y:S02]  /*0c60*/  SYNCS.PHASECHK.TRANS64.TRYWAIT P0, [R225+URZ+0x30c00], R6 ;  /* 0x030c0006e10075a7 */ /* 0x000ea4000800017f */
[----:B--2---:R-:W-:Y:S05]  /*0c70*/  @!P0 BRA `(.L_x_3695) ;  /* 0x0000006800d88947 */ /* 0x004fea0003800000 */
.L_x_3694:
        /* <DEDUP_REMOVED lines=37> */
[----:B------:R-:W3:Y:S01]  /*0ed0*/  LDL R12, [R1+0xc] ;  /* 0x00000c00010c7983 */ /* 0x000ee20000100800 */
[----:B--2---:R-:W-:Y:S01]  /*0ee0*/  LOP3.LUT R6, R3, 0xffffff80, RZ, 0xc0, !PT ;  /* 0xffffff8003067812 */ /* 0x004fe200078ec0ff */
[----:B------:R-:W-:Y:S01]  /*0ef0*/  IMAD.SHL.U32 R3, R17, 0x40, RZ ;  /* 0x0000004011037824 */ /* 0x000fe200078e00ff */
[----:B------:R-:W-:Y:S01]  /*0f00*/  LOP3.LUT R4, R4, 0xffffffe0, RZ, 0xc0, !PT ;  /* 0xffffffe004047812 */ /* 0x000fe200078ec0ff */
[----:B------:R-:W-:Y:S01]  /*0f10*/  IMAD.SHL.U32 R8, R5, 0x10, RZ ;  /* 0x0000001005087824 */ /* 0x000fe200078e00ff */
[CC--:B------:R-:W-:Y:S01]  /*0f20*/  LEA.HI R5, R2.reuse, R17.reuse, RZ, 0x2 ;  /* 0x0000001102057211 */ /* 0x0c0fe200078f10ff */
[----:B------:R-:W-:Y:S01]  /*0f30*/  VIADD R9, R9, 0x7f ;  /* 0x0000007f09097836 */ /* 0x000fe20000000000 */
[----:B------:R-:W-:Y:S01]  /*0f40*/  LOP3.LUT R3, R3, 0x1c0, RZ, 0xc0, !PT ;  /* 0x000001c003037812 */ /* 0x000fe200078ec0ff */
[C---:B------:R-:W-:Y:S01]  /*0f50*/  IMAD.IADD R4, R17.reuse, 0x1, -R4 ;  /* 0x0000000111047824 */ /* 0x040fe200078e0a04 */
[----:B------:R-:W-:Y:S01]  /*0f60*/  LEA.HI R7, R2, R17, RZ, 0x3 ;  /* 0x0000001102077211 */ /* 0x000fe200078f18ff */
[----:B------:R-:W-:Y:S01]  /*0f70*/  IMAD.IADD R6, R17, 0x1, -R6 ;  /* 0x0000000111067824 */ /* 0x000fe200078e0a06 */
[----:B------:R-:W-:Y:S01]  /*0f80*/  LOP3.LUT R2, R5, 0xfffffffc, RZ, 0xc0, !PT ;  /* 0xfffffffc05027812 */ /* 0x000fe200078ec0ff */
[----:B------:R-:W2:Y:S01]  /*0f90*/  S2R R18, SR_CTAID.X ;  /* 0x0000000000127919 */ /* 0x000ea20000002500 */
[----:B------:R-:W-:Y:S01]  /*0fa0*/  SHF.R.S32.HI R10, RZ, 0x1f, R9 ;  /* 0x0000001fff0a7819 */ /* 0x000fe20000011409 */
[----:B------:R-:W2:Y:S01]  /*0fb0*/  LDC R21, c[0x0][0x290] ;  /* 0x0000a400ff157b82 */ /* 0x000ea20000000800 */
[----:B------:R-:W-:Y:S01]  /*0fc0*/  LOP3.LUT R8, R3, 0x30, R8, 0xf8, !PT ;  /* 0x0000003003087812 */ /* 0x000fe200078ef808 */
[----:B------:R-:W-:Y:S01]  /*0fd0*/  IMAD R19, R13, 0x400, R6 ;  /* 0x000004000d137824 */ /* 0x000fe200078e0206 */
[----:B------:R-:W-:Y:S01]  /*0fe0*/  SHF.R.S32.HI R5, RZ, 0x1f, R4 ;  /* 0x0000001fff057819 */ /* 0x000fe20000011404 */
[----:B------:R-:W-:Y:S01]  /*0ff0*/  IMAD.IADD R2, R17, 0x1, -R2 ;  /* 0x0000000111027824 */ /* 0x000fe200078e0a02 */
[----:B------:R-:W-:Y:S01]  /*1000*/  SHF.R.U32.HI R11, RZ, 0x3, R3 ;  /* 0x00000003ff0b7819 */ /* 0x000fe20000011603 */
[----:B------:R-:W-:Y:S01]  /*1010*/  IMAD.MOV.U32 R215, RZ, RZ, RZ ;  /* 0x000000ffffd77224 */ /* 0x000fe200078e00ff */
[----:B------:R-:W-:-:S02]  /*1020*/  LEA.HI R3, R13, R13, RZ, 0x1 ;  /* 0x0000000d0d037211 */ /* 0x000fc400078f08ff */
[----:B------:R-:W-:Y:S02]  /*1030*/  LEA.HI R235, R10, R9, RZ, 0x7 ;  /* 0x000000090aeb7211 */ /* 0x000fe400078f38ff */
[----:B------:R-:W-:Y:S02]  /*1040*/  LOP3.LUT R8, R8, 0x8, R7, 0xf8, !PT ;  /* 0x0000000808087812 */ /* 0x000fe400078ef807 */
[CC--:B------:R-:W-:Y:S02]  /*1050*/  LEA.HI R7, R5.reuse, R4.reuse, RZ, 0x3 ;  /* 0x0000000405077211 */ /* 0x0c0fe400078f18ff */
[----:B------:R-:W-:Y:S02]  /*1060*/  LEA.HI R9, R5, R4, RZ, 0x2 ;  /* 0x0000000405097211 */ /* 0x000fe400078f10ff */
[----:B------:R-:W-:Y:S02]  /*1070*/  LOP3.LUT R4, R3, 0xfffffffe, RZ, 0xc0, !PT ;  /* 0xfffffffe03047812 */ /* 0x000fe400078ec0ff */
[----:B------:R-:W-:-:S02]  /*1080*/  LOP3.LUT R11, R8, R11, RZ, 0x3c, !PT ;  /* 0x0000000b080b7212 */ /* 0x000fc400078e3cff */
[----:B------:R-:W-:Y:S01]  /*1090*/  SHF.R.S32.HI R3, RZ, 0x1f, R6 ;  /* 0x0000001fff037819 */ /* 0x000fe20000011406 */
[----:B------:R-:W-:Y:S01]  /*10a0*/  IMAD.IADD R226, R13, 0x1, -R4 ;  /* 0x000000010de27824 */ /* 0x000fe200078e0a04 */
[--C-:B------:R-:W-:Y:S02]  /*10b0*/  SHF.R.S32.HI R8, RZ, 0x3, R7.reuse ;  /* 0x00000003ff087819 */ /* 0x100fe40000011407 */
[----:B------:R-:W-:Y:S02]  /*10c0*/  SHF.R.S32.HI R7, RZ, 0x1f, R7 ;  /* 0x0000001fff077819 */ /* 0x000fe40000011407 */
[----:B------:R-:W-:Y:S02]  /*10d0*/  LEA.HI R4, R3, R6, RZ, 0x2 ;  /* 0x0000000603047211 */ /* 0x000fe400078f10ff */
[----:B------:R-:W-:Y:S01]  /*10e0*/  LEA.HI R7, R7, R8, RZ, 0x4 ;  /* 0x0000000807077211 */ /* 0x000fe200078f20ff */
[----:B--2---:R-:W-:Y:S01]  /*10f0*/  IMAD R18, R18, -0x80, R21 ;  /* 0xffffff8012127824 */ /* 0x004fe200078e0215 */
[----:B------:R-:W-:-:S02]  /*1100*/  LOP3.LUT R5, R4, 0x7ffffffc, RZ, 0xc0, !PT ;  /* 0x7ffffffc04057812 */ /* 0x000fc400078ec0ff */
[----:B------:R-:W-:Y:S02]  /*1110*/  SHF.R.S32.HI R10, RZ, 0x2, R9 ;  /* 0x00000002ff0a7819 */ /* 0x000fe40000011409 */
[----:B------:R-:W-:Y:S02]  /*1120*/  LOP3.LUT R7, R7, 0x1ffffff0, RZ, 0xc0, !PT ;  /* 0x1ffffff007077812 */ /* 0x000fe400078ec0ff */
[----:B------:R-:W-:Y:S02]  /*1130*/  LEA.HI R9, R9, R10, RZ, 0x1 ;  /* 0x0000000a09097211 */ /* 0x000fe400078f08ff */
[----:B------:R-:W-:Y:S01]  /*1140*/  SHF.R.S32.HI R235, RZ, 0x7, R235 ;  /* 0x00000007ffeb7819 */ /* 0x000fe200000114eb */
[----:B------:R-:W-:Y:S01]  /*1150*/  IMAD.IADD R8, R8, 0x1, -R7 ;  /* 0x0000000108087824 */ /* 0x000fe200078e0a07 */
[----:B------:R-:W-:Y:S01]  /*1160*/  LOP3.LUT R9, R9, 0xfffffffe, RZ, 0xc0, !PT ;  /* 0xfffffffe09097812 */ /* 0x000fe200078ec0ff */
[----:B------:R-:W-:-:S04]  /*1170*/  VIADD R7, R10, 0x10 ;  /* 0x000000100a077836 */ /* 0x000fc80000000000 */
[----:B------:R-:W-:Y:S02]  /*1180*/  IMAD.IADD R9, R10, 0x1, -R9 ;  /* 0x000000010a097824 */ /* 0x000fe400078e0a09 */
[----:B---3--:R-:W-:Y:S01]  /*1190*/  IMAD R236, R13, 0x10, R12 ;  /* 0x000000100dec7824 */ /* 0x008fe200078e020c */
[----:B------:R-:W-:Y:S01]  /*11a0*/  LEA.HI R12, R3, R6, RZ, 0x5 ;  /* 0x00000006030c7211 */ /* 0x000fe200078f28ff */
[----:B------:R-:W-:Y:S02]  /*11b0*/  IMAD.IADD R3, R6, 0x1, -R5 ;  /* 0x0000000106037824 */ /* 0x000fe400078e0a05 */
[C---:B------:R-:W-:Y:S01]  /*11c0*/  VIADD R5, R10.reuse, 0x8 ;  /* 0x000000080a057836 */ /* 0x040fe20000000000 */
[----:B------:R-:W-:Y:S01]  /*11d0*/  SHF.R.S32.HI R17, RZ, 0x5, R12 ;  /* 0x00000005ff117819 */ /* 0x000fe2000001140c */
[----:B-1----:R-:W-:Y:S02]  /*11e0*/  VIADD R13, R10, 0x18 ;  /* 0x000000180a0d7836 */ /* 0x002fe40000000000 */
[----:B------:R-:W-:Y:S01]  /*11f0*/  IMAD.U32 R236, R236, 0x200, R11 ;  /* 0x00000200ecec7824 */ /* 0x000fe200078e000b */
[----:B------:R-:W-:Y:S01]  /*1200*/  LEA.HI R6, R5, R5, RZ, 0x1 ;  /* 0x0000000505067211 */ /* 0x000fe200078f08ff */
[----:B------:R-:W-:Y:S01]  /*1210*/  IMAD R17, R17, -0x10, R18 ;  /* 0xfffffff011117824 */ /* 0x000fe200078e0212 */
[----:B------:R-:W-:-:S02]  /*1220*/  LEA.HI R11, R7, R7, RZ, 0x1 ;  /* 0x00000007070b7211 */ /* 0x000fc400078f08ff */
[----:B------:R-:W-:Y:S02]  /*1230*/  LEA.HI R15, R13, R13, RZ, 0x1 ;  /* 0x0000000d0d0f7211 */ /* 0x000fe400078f08ff */
[----:B------:R-:W-:Y:S02]  /*1240*/  LOP3.LUT R10, R6, 0xfffffffe, RZ, 0xc0, !PT ;  /* 0xfffffffe060a7812 */ /* 0x000fe400078ec0ff */
[----:B------:R-:W-:Y:S02]  /*1250*/  LOP3.LUT R12, R11, 0xfffffffe, RZ, 0xc0, !PT ;  /* 0xfffffffe0b0c7812 */ /* 0x000fe400078ec0ff */
[----:B------:R-:W-:Y:S01]  /*1260*/  LOP3.LUT R14, R15, 0xfffffffe, RZ, 0xc0, !PT ;  /* 0xfffffffe0f0e7812 */ /* 0x000fe200078ec0ff */
[----:B------:R-:W-:Y:S01]  /*1270*/  IMAD.IADD R10, R5, 0x1, -R10 ;  /* 0x00000001050a7824 */ /* 0x000fe200078e0a0a */
[----:B------:R-:W-:Y:S01]  /*1280*/  SHF.R.S32.HI R5, RZ, 0x1, R6 ;  /* 0x00000001ff057819 */ /* 0x000fe20000011406 */
[----:B------:R-:W-:Y:S01]  /*1290*/  IMAD.IADD R12, R7, 0x1, -R12 ;  /* 0x00000001070c7824 */ /* 0x000fe200078e0a0c */
[----:B------:R-:W-:Y:S01]  /*12a0*/  SHF.R.S32.HI R6, RZ, 0x1f, R6 ;  /* 0x0000001fff067819 */ /* 0x000fe20000011406 */
[----:B------:R-:W-:Y:S01]  /*12b0*/  IMAD.IADD R237, R13, 0x1, -R14 ;  /* 0x000000010ded7824 */ /* 0x000fe200078e0a0e */
[----:B------:R-:W-:-:S02]  /*12c0*/  SHF.R.S32.HI R7, RZ, 0x1, R11 ;  /* 0x00000001ff077819 */ /* 0x000fc4000001140b */
[----:B------:R-:W-:Y:S02]  /*12d0*/  SHF.R.S32.HI R14, RZ, 0x1f, R11 ;  /* 0x0000001fff0e7819 */ /* 0x000fe4000001140b */
[--C-:B------:R-:W-:Y:S02]  /*12e0*/  SHF.R.S32.HI R13, RZ, 0x2, R4.reuse ;  /* 0x00000002ff0d7819 */ /* 0x100fe40000011404 */
[----:B------:R-:W-:Y:S02]  /*12f0*/  LEA.HI R6, R6, R5, RZ, 0x4 ;  /* 0x0000000506067211 */ /* 0x000fe400078f20ff */
[----:B------:R-:W-:Y:S02]  /*1300*/  SHF.R.S32.HI R4, RZ, 0x1f, R4 ;  /* 0x0000001fff047819 */ /* 0x000fe40000011404 */
[----:B------:R-:W-:Y:S02]  /*1310*/  LEA.HI R14, R14, R7, RZ, 0x4 ;  /* 0x000000070e0e7211 */ /* 0x000fe400078f20ff */
[----:B------:R-:W-:-:S02]  /*1320*/  SHF.R.S32.HI R11, RZ, 0x1, R15 ;  /* 0x00000001ff0b7819 */ /* 0x000fc4000001140f */
[----:B------:R-:W-:Y:S02]  /*1330*/  SHF.R.S32.HI R18, RZ, 0x1f, R15 ;  /* 0x0000001fff127819 */ /* 0x000fe4000001140f */
[----:B------:R-:W-:Y:S02]  /*1340*/  LOP3.LUT R6, R6, 0x1ffffff0, RZ, 0xc0, !PT ;  /* 0x1ffffff006067812 */ /* 0x000fe400078ec0ff */
[----:B------:R-:W-:Y:S02]  /*1350*/  LEA.HI R4, R4, R13, RZ, 0x3 ;  /* 0x0000000d04047211 */ /* 0x000fe400078f18ff */
[----:B------:R-:W-:Y:S01]  /*1360*/  LOP3.LUT R14, R14, 0x1ffffff0, RZ, 0xc0, !PT ;  /* 0x1ffffff00e0e7812 */ /* 0x000fe200078ec0ff */
[----:B------:R-:W-:Y:S01]  /*1370*/  IMAD.IADD R5, R5, 0x1, -R6 ;  /* 0x0000000105057824 */ /* 0x000fe200078e0a06 */
[----:B------:R-:W-:Y:S01]  /*1380*/  LEA.HI R18, R18, R11, RZ, 0x4 ;  /* 0x0000000b12127211 */ /* 0x000fe200078f20ff */
[----:B------:R-:W-:Y:S01]  /*1390*/  IMAD R6, R8, 0x8, R9 ;  /* 0x0000000808067824 */ /* 0x000fe200078e0209 */
[----:B------:R-:W-:Y:S01]  /*13a0*/  LOP3.LUT R4, R4, 0xfffffff8, RZ, 0xc0, !PT ;  /* 0xfffffff804047812 */ /* 0x000fe200078ec0ff */
[----:B------:R-:W-:Y:S01]  /*13b0*/  IMAD.IADD R7, R7, 0x1, -R14 ;  /* 0x0000000107077824 */ /* 0x000fe200078e0a0e */
[----:B------:R-:W-:Y:S01]  /*13c0*/  LOP3.LUT R18, R18, 0x1ffffff0, RZ, 0xc0, !PT ;  /* 0x1ffffff012127812 */ /* 0x000fe200078ec0ff */
[----:B------:R-:W-:Y:S01]  /*13d0*/  IMAD R5, R5, 0x8, R10 ;  /* 0x0000000805057824 */ /* 0x000fe200078e020a */
[----:B------:R-:W-:Y:S01]  /*13e0*/  IADD3 R17, R17, R4, -R13 ;  /* 0x0000000411117210 */ /* 0x000fe20007ffe80d */
[----:B------:R-:W-:Y:S01]  /*13f0*/  IMAD R4, R7, 0x8, R12 ;  /* 0x0000000807047824 */ /* 0x000fe200078e020c */
[----:B------:R1:W-:Y:S01]  /*1400*/  STL [R1+0x8], R6 ;  /* 0x0000080601007387 */ /* 0x0003e20000100800 */
[----:B------:R-:W-:-:S02]  /*1410*/  IMAD.IADD R18, R11, 0x1, -R18 ;  /* 0x000000010b127824 */ /* 0x000fc400078e0a12 */
[----:B------:R-:W-:Y:S01]  /*1420*/  IMAD.SHL.U32 R8, R19, 0x4, RZ ;  /* 0x0000000413087824 */ /* 0x000fe200078e00ff */
[----:B------:R2:W-:Y:S01]  /*1430*/  STL [R1+0x4], R5 ;  /* 0x0000040501007387 */ /* 0x0005e20000100800 */
[----:B------:R-:W-:Y:S02]  /*1440*/  IMAD R237, R18, 0x8, R237 ;  /* 0x0000000812ed7824 */ /* 0x000fe400078e02ed */
[----:B------:R-:W-:Y:S01]  /*1450*/  IMAD R226, R226, -0x40, R17 ;  /* 0xffffffc0e2e27824 */ /* 0x000fe200078e0211 */
[----:B------:R3:W-:Y:S01]  /*1460*/  STL [R1], R4 ;  /* 0x0000000401007387 */ /* 0x0007e20000100800 */
[----:B------:R-:W-:Y:S01]  /*1470*/  IMAD R8, R8, 0x4, R225 ;  /* 0x0000000408087824 */ /* 0x000fe200078e02e1 */
[----:B-1----:R-:W-:Y:S01]  /*1480*/  CS2R R6, SRZ ;  /* 0x0000000000067805 */ /* 0x002fe2000001ff00 */
[----:B--2---:R-:W-:Y:S01]  /*1490*/  IMAD.MOV.U32 R5, RZ, RZ, RZ ;  /* 0x000000ffff057224 */ /* 0x004fe200078e00ff */
[----:B---3--:R-:W-:-:S07]  /*14a0*/  LOP3.LUT R4, R16, 0x1, RZ, 0xfc, !PT ;  /* 0x0000000110047812 */ /* 0x008fce00078efcff */
.L_x_3707:
[----:B------:R-:W-:Y:S01]  /*14b0*/  ISETP.NE.AND P0, PT, R4, 0x3, PT ;  /* 0x000000030400780c */ /* 0x000fe20003f05270 */
[----:B------:R-:W-:-:S12]  /*14c0*/  YIELD ;  /* 0x0000000000007946 */ /* 0x000fd80003800000 */
[----:B-1----:R-:W-:Y:S05]  /*14d0*/  @!P0 BRA `(.L_x_3697) ;  /* 0x0000000000048947 */ /* 0x002fea0003800000 */
[----:B------:R-:W-:Y:S01]  /*14e0*/  BPT.TRAP 0x1 ;  /* 0x000000040000795c */ /* 0x000fe20000300000 */
.L_x_3697:
[----:B------:R-:W-:Y:S01]  /*14f0*/  IMAD R9, R7, 0x8, R225 ;  /* 0x0000000807097824 */ /* 0x000fe200078e02e1 */
[----:B------:R-:W-:-:S04]  /*1500*/  SHF.L.U32 R22, R6, 0x1f, RZ ;  /* 0x0000001f06167819 */ /* 0x000fc800000006ff */
[----:B------:R1:W2:Y:S01]  /*1510*/  SYNCS.PHASECHK.TRANS64.TRYWAIT P1, [R9+URZ+0x30c10], R22 ;  /* 0x030c1016090075a7 */ /* 0x0002a2000802017f */
[----:B------:R-:W-:Y:S05]  /*1520*/  @!P0 BRA `(.L_x_3698) ;  /* 0x0000000000048947 */ /* 0x000fea0003800000 */
[----:B------:R-:W-:Y:S01]  /*1530*/  BPT.TRAP 0x1 ;  /* 0x000000040000795c */ /* 0x000fe20000300000 */
.L_x_3698:
[----:B------:R-:W-:-:S05]  /*1540*/  VIADD R10, R225, 0x10000 ;  /* 0x00010000e10a7836 */ /* 0x000fca0000000000 */
[----:B------:R-:W-:-:S04]  /*1550*/  SHF.R.U32.HI R10, RZ, 0x4, R10 ;  /* 0x00000004ff0a7819 */ /* 0x000fc8000001160a */
[----:B------:R-:W-:Y:S01]  /*1560*/  LOP3.LUT R10, R10, 0x3fff, RZ, 0xc0, !PT ;  /* 0x00003fff0a0a7812 */ /* 0x000fe200078ec0ff */
[----:B--2---:R-:W-:Y:S06]  /*1570*/  @P1 BRA `(.L_x_3699) ;  /* 0x0000000000081947 */ /* 0x004fec0003800000 */
[----:B------:R-:W2:Y:S02]  /*1580*/  SYNCS.PHASECHK.TRANS64.TRYWAIT P1, [R9+URZ+0x30c10], R22 ;  /* 0x030c1016090075a7 */ /* 0x000ea4000802017f */
[----:B--2---:R-:W-:Y:S05]  /*1590*/  @!P1 BRA `(.L_x_3700) ;  /* 0x0000006000a49947 */ /* 0x004fea0003800000 */
.L_x_3699:
[----:B------:R-:W-:Y:S05]  /*15a0*/  WARPSYNC.ALL ;  /* 0x0000000000007948 */ /* 0x000fea0003800000 */
[----:B------:R-:W-:Y:S01]  /*15b0*/  LOP3.LUT R12, R10, 0x10000, RZ, 0xfc, !PT ;  /* 0x000100000a0c7812 */ /* 0x000fe200078efcff */
[----:B------:R-:W-:Y:S01]  /*15c0*/  IMAD R11, R0, 0x2000, R225 ;  /* 0x00002000000b7824 */ /* 0x000fe200078e02e1 */
[----:B------:R-:W3:Y:S04]  /*15d0*/  LDL R15, [R1+0x8] ;  /* 0x00000800010f7983 */ /* 0x000ee80000100800 */
[----:B------:R-:W-:Y:S01]  /*15e0*/  R2UR UR9, R11 ;  /* 0x000000000b0972ca */ /* 0x000fe200000e0000 */
[C---:B------:R-:W-:Y:S01]  /*15f0*/  IMAD R12, R7.reuse, 0x400, R12 ;  /* 0x00000400070c7824 */ /* 0x040fe200078e020c */
[----:B------:R-:W4:Y:S04]  /*1600*/  LDL R14, [R1+0x4] ;  /* 0x00000400010e7983 */ /* 0x000f280000100800 */
[----:B------:R-:W-:Y:S01]  /*1610*/  R2UR UR8, R12 ;  /* 0x000000000c0872ca */ /* 0x000fe200000e0000 */
[----:B------:R-:W5:Y:S01]  /*1620*/  LDL R13, [R1] ;  /* 0x00000000010d7983 */ /* 0x000f620000100800 */
[----:B------:R-:W-:Y:S01]  /*1630*/  WARPGROUP.ARRIVE ;  /* 0x00000000000079c5 */ /* 0x000fe20000000000 */
[----:B------:R-:W-:Y:S01]  /*1640*/  UMOV UR7, 0x40000040 ;  /* 0x4000004000077882 */ /* 0x000fe20000000000 */
[----:B------:R-:W-:Y:S01]  /*1650*/  UMOV UR5, 0x40000040 ;  /* 0x4000004000057882 */ /* 0x000fe20000000000 */
[----:B------:R-:W-:-:S02]  /*1660*/  IMAD R18, R7, 0x80, R237 ;  /* 0x0000008007127824 */ /* 0x000fc400078e02ed */
[----:B------:R-:W-:Y:S01]  /*1670*/  USHF.R.U32.HI UR4, URZ, 0x4, UR9 ;  /* 0x000000043f047899 */ /* 0x000fe20008011609 */
[----:B------:R-:W-:Y:S02]  /*1680*/  VIADD R11, R225, 0x20000 ;  /* 0x00020000e10b7836 */ /* 0x000fe40000000000 */
[----:B------:R-:W-:Y:S01]  /*1690*/  IMAD R18, R3, 0x2, R18 ;  /* 0x0000000203127824 */ /* 0x000fe200078e0212 */
[----:B------:R-:W-:Y:S02]  /*16a0*/  ULOP3.LUT UR4, UR4, 0x3fff, URZ, 0xc0, !UPT ;  /* 0x00003fff04047892 */ /* 0x000fe4000f8ec03f */
[----:B------:R-:W-:Y:S01]  /*16b0*/  UMOV UR6, UR8 ;  /* 0x0000000800067c82 */ /* 0x000fe20008000000 */
[C---:B------:R-:W-:Y:S01]  /*16c0*/  IMAD R216, R18.reuse, 0x4, R225 ;  /* 0x0000000412d87824 */ /* 0x040fe200078e02e1 */
[----:B------:R-:W-:Y:S01]  /*16d0*/  ULOP3.LUT UR10, UR4, 0x10000, URZ, 0xfc, !UPT ;  /* 0x00010000040a7892 */ /* 0x000fe2000f8efc3f */
[----:B------:R-:W-:-:S06]  /*16e0*/  IMAD R220, R18, 0x4, R11 ;  /* 0x0000000412dc7824 */ /* 0x000fcc00078e020b */
        /* <DEDUP_REMOVED lines=13> */
[----:B---3--:R-:W-:-:S04]  /*17c0*/  IMAD R12, R7, 0x80, R15 ;  /* 0x00000080070c7824 */ /* 0x008fc800078e020f */
[----:B------:R-:W-:Y:S02]  /*17d0*/  IMAD R12, R3, 0x2, R12 ;  /* 0x00000002030c7824 */ /* 0x000fe400078e020c */
[C---:B----4-:R-:W-:Y:S02]  /*17e0*/  IMAD R14, R7.reuse, 0x80, R14 ;  /* 0x00000080070e7824 */ /* 0x050fe400078e020e */
[----:B------:R-:W-:Y:S01]  /*17f0*/  IMAD R20, R12, 0x4, R225 ;  /* 0x000000040c147824 */ /* 0x000fe200078e02e1 */
[----:B------:R-:W-:Y:S02]  /*1800*/  WARPGROUP.DEPBAR.LE gsb0, 0x0 ;  /* 0x00008000000079c5 */ /* 0x000fe40000010000 */
[----:B------:R-:W-:Y:S01]  /*1810*/  WARPGROUP.ARRIVE ;  /* 0x00000000000079c5 */ /* 0x000fe20000000000 */
[----:B-----5:R-:W-:Y:S02]  /*1820*/  IMAD R16, R7, 0x80, R13 ;  /* 0x0000008007107824 */ /* 0x020fe400078e020d */
[----:B------:R-:W-:-:S02]  /*1830*/  IMAD R14, R3, 0x2, R14 ;  /* 0x00000002030e7824 */ /* 0x000fc400078e020e */
[----:B------:R-:W-:Y:S01]  /*1840*/  IMAD R16, R3, 0x2, R16 ;  /* 0x0000000203107824 */ /* 0x000fe200078e0210 */
[----:B------:R-:W-:Y:S01]  /*1850*/  HGMMA.64x128x16.F32.BF16 R88, gdesc[UR4], R88, gsb0 ;  /* 0x01e00000045879f0 */ /* 0x000fe20008001858 */
[----:B------:R-:W-:Y:S01]  /*1860*/  UIADD3 UR6, UR8, 0x6, URZ ;  /* 0x0000000608067890 */ /* 0x000fe2000fffe03f */
[--C-:B------:R-:W-:Y:S01]  /*1870*/  IMAD R234, R14, 0x4, R225.reuse ;  /* 0x000000040eea7824 */ /* 0x100fe200078e02e1 */
[----:B------:R-:W-:Y:S01]  /*1880*/  UIADD3 UR4, UR10, 0x6, URZ ;  /* 0x000000060a047890 */ /* 0x000fe2000fffe03f */
[----:B------:R-:W-:Y:S01]  /*1890*/  IMAD R222, R16, 0x4, R225 ;  /* 0x0000000410de7824 */ /* 0x000fe200078e02e1 */
[----:B------:R-:W-:Y:S01]  /*18a0*/  UMOV UR7, 0x40000040 ;  /* 0x4000004000077882 */ /* 0x000fe20000000000 */
[----:B------:R-:W-:Y:S01]  /*18b0*/  UMOV UR5, 0x40000040 ;  /* 0x4000004000057882 */ /* 0x000fe20000000000 */
[--C-:B------:R-:W-:Y:S02]  /*18c0*/  IMAD R217, R12, 0x4, R11.reuse ;  /* 0x000000040cd97824 */ /* 0x100fe400078e020b */
[----:B------:R-:W-:-:S02]  /*18d0*/  IMAD R221, R14, 0x4, R11 ;  /* 0x000000040edd7824 */ /* 0x000fc400078e020b */
[----:B------:R-:W-:Y:S01]  /*18e0*/  IMAD R219, R16, 0x4, R11 ;  /* 0x0000000410db7824 */ /* 0x000fe200078e020b */
[----:B------:R-:W-:Y:S02]  /*18f0*/  WARPGROUP.DEPBAR.LE gsb0, 0x0 ;  /* 0x00008000000079c5 */ /* 0x000fe40000010000 */
[----:B------:R-:W-:-:S06]  /*1900*/  WARPGROUP.ARRIVE ;  /* 0x00000000000079c5 */ /* 0x000fcc0000000000 */
[----:B------:R-:W-:Y:S03]  /*1910*/  HGMMA.64x128x16.F32.BF16 R88, gdesc[UR4], R88, gsb0 ;  /* 0x01e00000045879f0 */ /* 0x000fe60008001858 */
[----:B------:R-:W-:Y:S02]  /*1920*/  WARPGROUP.DEPBAR.LE gsb0, 0x0 ;  /* 0x00008000000079c5 */ /* 0x000fe40000010000 */
[----:B------:R-:W3:Y:S04]  /*1930*/  LDS R20, [R20+0x20000] ;  /* 0x0200000014147984 */ /* 0x000ee80000000800 */
[----:B------:R-:W4:Y:S04]  /*1940*/  LDS R234, [R234+0x20000] ;  /* 0x02000000eaea7984 */ /* 0x000f280000000800 */
[----:B------:R-:W1:Y:S04]  /*1950*/  LDS R222, [R222+0x20000] ;  /* 0x02000000dede7984 */ /* 0x000e680000000800 */
[----:B------:R-:W1:Y:S01]  /*1960*/  LDS R216, [R216+0x20000] ;  /* 0x02000000d8d87984 */ /* 0x000e620000000800 */
[----:B------:R-:W-:Y:S05]  /*1970*/  @!P0 BRA `(.L_x_3701) ;  /* 0x0000000000048947 */ /* 0x000fea0003800000 */
[----:B------:R-:W-:Y:S01]  /*1980*/  BPT.TRAP 0x1 ;  /* 0x000000040000795c */ /* 0x000fe20000300000 */
.L_x_3701:
[----:B------:R1:W1:Y:S01]  /*1990*/  SYNCS.PHASECHK.TRANS64.TRYWAIT P1, [R9+URZ+0x30c30], R22 ;  /* 0x030c3016090075a7 */ /* 0x000262000802017f */
[----:B------:R-:W-:Y:S05]  /*19a0*/  @!P0 BRA `(.L_x_3702) ;  /* 0x0000000000048947 */ /* 0x000fea0003800000 */
[----:B------:R-:W-:Y:S01]  /*19b0*/  BPT.TRAP 0x1 ;  /* 0x000000040000795c */ /* 0x000fe20000300000 */
.L_x_3702:
[----:B------:R-:W-:-:S05]  /*19c0*/  VIADD R11, R225, 0x18000 ;  /* 0x00018000e10b7836 */ /* 0x000fca0000000000 */
[----:B------:R-:W-:-:S04]  /*19d0*/  SHF.R.U32.HI R11, RZ, 0x4, R11 ;  /* 0x00000004ff0b7819 */ /* 0x000fc8000001160b */
[----:B------:R-:W-:-:S04]  /*19e0*/  LOP3.LUT R218, R11, 0x3fff, RZ, 0xc0, !PT ;  /* 0x00003fff0bda7812 */ /* 0x000fc800078ec0ff */
[----:B------:R-:W-:Y:S01]  /*19f0*/  LOP3.LUT R12, R218, 0x10000, RZ, 0xfc, !PT ;  /* 0x00010000da0c7812 */ /* 0x000fe200078efcff */
[----:B-1----:R-:W-:Y:S06]  /*1a00*/  @P1 BRA `(.L_x_3703) ;  /* 0x0000000000081947 */ /* 0x002fec0003800000 */
[----:B------:R-:W1:Y:S02]  /*1a10*/  SYNCS.PHASECHK.TRANS64.TRYWAIT P1, [R9+URZ+0x30c30], R22 ;  /* 0x030c3016090075a7 */ /* 0x000e64000802017f */
[----:B-1----:R-:W-:Y:S05]  /*1a20*/  @!P1 BRA `(.L_x_3704) ;  /* 0x0000005c00949947 */ /* 0x002fea0003800000 */
.L_x_3703:
[----:B------:R-:W-:Y:S01]  /*1a30*/  UIADD3 UR9, UR9, 0x4000, URZ ;  /* 0x0000400009097890 */ /* 0x000fe2000fffe03f */
[----:B------:R-:W-:Y:S01]  /*1a40*/  IMAD R12, R7, 0x400, R12 ;  /* 0x00000400070c7824 */ /* 0x000fe200078e020c */
[----:B------:R-:W-:Y:S01]  /*1a50*/  WARPGROUP.ARRIVE ;  /* 0x00000000000079c5 */ /* 0x000fe20000000000 */
[----:B------:R-:W-:Y:S01]  /*1a60*/  UMOV UR7, 0x40000040 ;  /* 0x4000004000077882 */ /* 0x000fe20000000000 */
[----:B------:R-:W-:Y:S01]  /*1a70*/  USHF.R.U32.HI UR9, URZ, 0x4, UR9 ;  /* 0x000000043f097899 */ /* 0x000fe20008011609 */
[----:B------:R-:W-:Y:S01]  /*1a80*/  VIADD R231, R2, 0xc ;  /* 0x0000000c02e77836 */ /* 0x000fe20000000000 */
[----:B------:R-:W-:Y:S01]  /*1a90*/  R2UR UR8, R12 ;  /* 0x000000000c0872ca */ /* 0x000fe200000e0000 */
[----:B------:R-:W-:Y:S01]  /*1aa0*/  UMOV UR5, 0x40000040 ;  /* 0x4000004000057882 */ /* 0x000fe20000000000 */
[----:B------:R-:W-:Y:S01]  /*1ab0*/  ULOP3.LUT UR9, UR9, 0x3fff, URZ, 0xc0, !UPT ;  /* 0x00003fff09097892 */ /* 0x000fe2000f8ec03f */
[----:B------:R-:W-:Y:S01]  /*1ac0*/  VIADD R230, R2, 0x10 ;  /* 0x0000001002e67836 */ /* 0x000fe20000000000 */
[----:B---3--:R-:W1:Y:S01]  /*1ad0*/  SHFL.IDX PT, R15, R20, R231, 0x1f ;  /* 0x00001fe7140f7589 */ /* 0x008e6200000e0000 */
[C---:B------:R-:W-:Y:S01]  /*1ae0*/  ISETP.GT.AND P2, PT, R226.reuse, RZ, PT ;  /* 0x000000ffe200720c */ /* 0x040fe20003f44270 */
[----:B------:R-:W-:Y:S01]  /*1af0*/  ULOP3.LUT UR9, UR9, 0x10000, URZ, 0xfc, !UPT ;  /* 0x0001000009097892 */ /* 0x000fe2000f8efc3f */
[----:B------:R-:W-:Y:S01]  /*1b00*/  ISETP.GT.AND P1, PT, R226, 0x8, PT ;  /* 0x00000008e200780c */ /* 0x000fe20003f24270 */
[----:B------:R-:W3:Y:S01]  /*1b10*/  SHFL.IDX PT, R16, R20, R230, 0x1f ;  /* 0x00001fe614107589 */ /* 0x000ee200000e0000 */
[----:B------:R-:W-:Y:S01]  /*1b20*/  FSEL R18, R93, -INF , P2 ;  /* 0xff8000005d127808 */ /* 0x000fe20001000000 */
[C---:B------:R-:W-:Y:S01]  /*1b30*/  VIADD R232, R2.reuse, 0x8 ;  /* 0x0000000802e87836 */ /* 0x040fe20000000000 */
[----:B------:R-:W-:Y:S01]  /*1b40*/  ULDC UR10, c[0x0][0x744] ;  /* 0x0001d100000a7ab9 */ /* 0x000fe20000000800 */
[----:B------:R-:W5:Y:S01]  /*1b50*/  SHFL.IDX PT, R11, R20, R2, 0x1f ;  /* 0x00001f02140b7589 */ /* 0x000f6200000e0000 */
[----:B------:R-:W-:Y:S01]  /*1b60*/  UMOV UR6, UR8 ;  /* 0x0000000800067c82 */ /* 0x000fe20008000000 */
[----:B------:R-:W-:Y:S01]  /*1b70*/  UMOV UR4, UR9 ;  /* 0x0000000900047c82 */ /* 0x000fe20008000000 */
[----:B--2---:R-:W-:Y:S01]  /*1b80*/  FSEL R22, R95, -INF , P1 ;  /* 0xff8000005f167808 */ /* 0x004fe20000800000 */
[----:B------:R-:W-:Y:S01]  /*1b90*/  HGMMA.64x128x16.F32.BF16 R24, gdesc[UR4], RZ, !UPT, gsb0 ;  /* 0x01e00000041879f0 */ /* 0x000fe2000c0018ff */
[----:B------:R-:W-:Y:S01]  /*1ba0*/  UIADD3 UR6, UR8, 0x2, URZ ;  /* 0x0000000208067890 */ /* 0x000fe2000fffe03f */
[----:B------:R-:W2:Y:S01]  /*1bb0*/  SHFL.IDX PT, R13, R20, R232, 0x1f ;  /* 0x00001fe8140d7589 */ /* 0x000ea200000e0000 */
[----:B------:R-:W-:Y:S01]  /*1bc0*/  UIADD3 UR4, UR9, 0x2, URZ ;  /* 0x0000000209047890 */ /* 0x000fe2000fffe03f */
[----:B------:R-:W-:Y:S01]  /*1bd0*/  VIADD R227, R2, 0x1c ;  /* 0x0000001c02e37836 */ /* 0x000fe20000000000 */
[----:B------:R-:W-:Y:S01]  /*1be0*/  UMOV UR7, 0x40000040 ;  /* 0x4000004000077882 */ /* 0x000fe20000000000 */
[----:B------:R-:W-:Y:S01]  /*1bf0*/  UMOV UR5, 0x40000040 ;  /* 0x4000004000057882 */ /* 0x000fe20000000000 */
[----:B------:R-:W-:Y:S01]  /*1c00*/  FSEL R19, R96, -INF , P2 ;  /* 0xff80000060137808 */ /* 0x000fe20001000000 */
[----:B------:R-:W-:Y:S01]  /*1c10*/  VIADD R228, R2, 0x18 ;  /* 0x0000001802e47836 */ /* 0x000fe20000000000 */
[----:B------:R-:W-:Y:S01]  /*1c20*/  FSEL R21, R98, -INF , P1 ;  /* 0xff80000062157808 */ /* 0x000fe20000800000 */
[----:B------:R-:W-:Y:S01]  /*1c30*/  VIADD R233, R2, 0x4 ;  /* 0x0000000402e97836 */ /* 0x000fe20000000000 */
[----:B------:R-:W-:Y:S01]  /*1c40*/  FSEL R88, R88, -INF , P2 ;  /* 0xff80000058587808 */ /* 0x000fe20001000000 */
[--C-:B-1----:R-:W-:Y:S01]  /*1c50*/  FFMA.FTZ R23, R18, UR10, -R15.reuse ;  /* 0x0000000a12177c23 */ /* 0x102fe2000801080f */
[----:B------:R-:W-:Y:S01]  /*1c60*/  FFMA.FTZ R17, R22, UR10, -R15 ;  /* 0x0000000a16117c23 */ /* 0x000fe2000801080f */
[----:B------:R-:W-:Y:S01]  /*1c70*/  VIADD R229, R2, 0x14 ;  /* 0x0000001402e57836 */ /* 0x000fe20000000000 */
[----:B------:R-:W1:Y:S01]  /*1c80*/  SHFL.IDX PT, R12, R20, R233, 0x1f ;  /* 0x00001fe9140c7589 */ /* 0x000e6200000e0000 */
[----:B------:R4:W-:Y:S01]  /*1c90*/  MUFU.EX2 R15, R23 ;  /* 0x00000017000f7308 */ /* 0x0009e20000000800 */
[--C-:B---3--:R-:W-:Y:S01]  /*1ca0*/  FFMA.FTZ R22, R19, UR10, -R16.reuse ;  /* 0x0000000a13167c23 */ /* 0x108fe20008010810 */
[----:B------:R-:W-:Y:S01]  /*1cb0*/  FFMA.FTZ R19, R21, UR10, -R16 ;  /* 0x0000000a15137c23 */ /* 0x000fe20008010810 */
[----:B------:R-:W-:Y:S01]  /*1cc0*/  FSEL R94, R94, -INF , P1 ;  /* 0xff8000005e5e7808 */ /* 0x000fe20000800000 */
[----:B------:R-:W3:Y:S01]  /*1cd0*/  SHFL.IDX PT, R21, R20, R228, 0x1f ;  /* 0x00001fe414157589 */ /* 0x000ee200000e0000 */
[----:B-----5:R-:W-:Y:S01]  /*1ce0*/  FFMA.FTZ R88, R88, UR10, -R11 ;  /* 0x0000000a58587c23 */ /* 0x020fe2000801080b */
[----:B------:R-:W-:Y:S01]  /*1cf0*/  FSEL R100, R100, -INF , P2 ;  /* 0xff80000064647808 */ /* 0x000fe20001000000 */
[----:B------:R-:W-:Y:S01]  /*1d00*/  IMAD R218, R7, 0x400, R218 ;  /* 0x0000040007da7824 */ /* 0x000fe200078e02da */
[----:B------:R-:W5:Y:S01]  /*1d10*/  SHFL.IDX PT, R18, R20, R229, 0x1f ;  /* 0x00001fe514127589 */ /* 0x000f6200000e0000 */
[----:B------:R1:W-:Y:S01]  /*1d20*/  MUFU.EX2 R223, R88 ;  /* 0x0000005800df7308 */ /* 0x0003e20000000800 */
[----:B--2---:R-:W-:Y:S01]  /*1d30*/  FFMA.FTZ R14, R94, UR10, -R13 ;  /* 0x0000000a5e0e7c23 */ /* 0x004fe2000801080d */
[----:B------:R-:W-:Y:S01]  /*1d40*/  FSEL R94, R103, -INF , P1 ;  /* 0xff800000675e7808 */ /* 0x000fe20000800000 */
[----:B----4-:R-:W2:Y:S01]  /*1d50*/  SHFL.IDX PT, R23, R20, R227, 0x1f ;  /* 0x00001fe314177589 */ /* 0x010ea200000e0000 */
[----:B------:R-:W-:-:S02]  /*1d60*/  FSEL R102, R102, -INF , P1 ;  /* 0xff80000066667808 */ /* 0x000fc40000800000 */
[----:B------:R-:W-:Y:S01]  /*1d70*/  FSEL R89, R89, -INF , P2 ;  /* 0xff80000059597808 */ /* 0x000fe20001000000 */
[----:B------:R-:W-:Y:S01]  /*1d80*/  SHFL.IDX PT, R98, R234, R230, 0x1f ;  /* 0x00001fe6ea627589 */ /* 0x000fe200000e0000 */
[----:B------:R4:W-:Y:S01]  /*1d90*/  MUFU.EX2 R16, R22 ;  /* 0x0000001600107308 */ /* 0x0009e20000000800 */
[----:B-1----:R-:W-:Y:S02]  /*1da0*/  FSEL R88, R101, -INF , P2 ;  /* 0xff80000065587808 */ /* 0x002fe40001000000 */
[----:B------:R-:W-:Y:S01]  /*1db0*/  FSEL R97, R97, -INF , P2 ;  /* 0xff80000061617808 */ /* 0x000fe20001000000 */
[----:B------:R-:W-:Y:S01]  /*1dc0*/  SHFL.IDX PT, R96, R234, R231, 0x1f ;  /* 0x00001fe7ea607589 */ /* 0x000fe200000e0000 */
[----:B------:R-:W-:Y:S01]  /*1dd0*/  FSEL R90, R90, -INF , P1 ;  /* 0xff8000005a5a7808 */ /* 0x000fe20000800000 */
[----:B------:R-:W-:Y:S01]  /*1de0*/  FFMA.FTZ R89, R89, UR10, -R12 ;  /* 0x0000000a59597c23 */ /* 0x000fe2000801080c */
[----:B------:R-:W-:Y:S01]  /*1df0*/  FSEL R99, R99, -INF , P1 ;  /* 0xff80000063637808 */ /* 0x000fe20000800000 */
[----:B------:R-:W-:Y:S01]  /*1e00*/  SHFL.IDX PT, R101, R234, R228, 0x1f ;  /* 0x00001fe4ea657589 */ /* 0x000fe200000e0000 */
[----:B------:R-:W-:Y:S01]  /*1e10*/  FSEL R91, R91, -INF , P1 ;  /* 0xff8000005b5b7808 */ /* 0x000fe20000800000 */
[----:B------:R1:W-:Y:S01]  /*1e20*/  MUFU.EX2 R224, R89 ;  /* 0x0000005900e07308 */ /* 0x0003e20000000800 */
[--C-:B---3--:R-:W-:Y:S01]  /*1e30*/  FFMA.FTZ R100, R100, UR10, -R21.reuse ;  /* 0x0000000a64647c23 */ /* 0x108fe20008010815 */
[----:B----4-:R-:W-:Y:S01]  /*1e40*/  FFMA.FTZ R22, R102, UR10, -R21 ;  /* 0x0000000a66167c23 */ /* 0x010fe20008010815 */
[----:B------:R-:W-:Y:S01]  /*1e50*/  FFMA.FTZ R11, R90, UR10, -R11 ;  /* 0x0000000a5a0b7c23 */ /* 0x000fe2000801080b */
[----:B------:R-:W-:Y:S01]  /*1e60*/  FSEL R93, R108, -INF , P2 ;  /* 0xff8000006c5d7808 */ /* 0x000fe20001000000 */
[--C-:B-----5:R-:W-:Y:S01]  /*1e70*/  FFMA.FTZ R97, R97, UR10, -R18.reuse ;  /* 0x0000000a61617c23 */ /* 0x120fe20008010812 */
[----:B------:R-:W3:Y:S01]  /*1e80*/  SHFL.IDX PT, R90, R234, R2, 0x1f ;  /* 0x00001f02ea5a7589 */ /* 0x000ee200000e0000 */
[----:B------:R-:W-:Y:S01]  /*1e90*/  FFMA.FTZ R99, R99, UR10, -R18 ;  /* 0x0000000a63637c23 */ /* 0x000fe20008010812 */
[----:B------:R4:W-:Y:S01]  /*1ea0*/  MUFU.EX2 R21, R100 ;  /* 0x0000006400157308 */ /* 0x0009e20000000800 */
[--C-:B--2---:R-:W-:Y:S01]  /*1eb0*/  FFMA.FTZ R95, R88, UR10, -R23.reuse ;  /* 0x0000000a585f7c23 */ /* 0x104fe20008010817 */
[----:B------:R-:W-:Y:S01]  /*1ec0*/  FFMA.FTZ R88, R94, UR10, -R23 ;  /* 0x0000000a5e587c23 */ /* 0x000fe20008010817 */
[----:B-1----:R-:W-:Y:S01]  /*1ed0*/  FSEL R89, R104, -INF , P2 ;  /* 0xff80000068597808 */ /* 0x002fe20001000000 */
[----:B------:R-:W1:Y:S01]  /*1ee0*/  SHFL.IDX PT, R94, R234, R232, 0x1f ;  /* 0x00001fe8ea5e7589 */ /* 0x000e6200000e0000 */
[----:B------:R-:W-:Y:S01]  /*1ef0*/  FFMA.FTZ R12, R91, UR10, -R12 ;  /* 0x0000000a5b0c7c23 */ /* 0x000fe2000801080c */
[----:B------:R-:W-:-:S02]  /*1f00*/  FSEL R91, R106, -INF , P1 ;  /* 0xff8000006a5b7808 */ /* 0x000fc40000800000 */
[----:B------:R-:W-:Y:S01]  /*1f10*/  SHFL.IDX PT, R104, R234, R227, 0x1f ;  /* 0x00001fe3ea687589 */ /* 0x000fe200000e0000 */
[----:B------:R2:W-:Y:S01]  /*1f20*/  MUFU.EX2 R18, R97 ;  /* 0x0000006100127308 */ /* 0x0005e20000000800 */
[----:B------:R-:W-:Y:S02]  /*1f30*/  FSEL R103, R114, -INF , P1 ;  /* 0xff80000072677808 */ /* 0x000fe40000800000 */
[----:B----4-:R-:W4:Y:S01]  /*1f40*/  SHFL.IDX PT, R100, R234, R229, 0x1f ;  /* 0x00001fe5ea647589 */ /* 0x010f2200000e0000 */
[----:B------:R-:W-:Y:S02]  /*1f50*/  FSEL R115, R115, -INF , P1 ;  /* 0xff80000073737808 */ /* 0x000fe40000800000 */
[----:B------:R-:W-:Y:S01]  /*1f60*/  FSEL R92, R92, -INF , P2 ;  /* 0xff8000005c5c7808 */ /* 0x000fe20001000000 */
[----:B------:R-:W5:Y:S01]  /*1f70*/  SHFL.IDX PT, R106, R222, R2, 0x1f ;  /* 0x00001f02de6a7589 */ /* 0x000f6200000e0000 */
[----:B------:R1:W-:Y:S01]  /*1f80*/  MUFU.EX2 R20, R99 ;  /* 0x0000006300147308 */ /* 0x0003e20000000800 */
[----:B--2---:R-:W-:-:S02]  /*1f90*/  FSEL R97, R110, -INF , P1 ;  /* 0xff8000006e617808 */ /* 0x004fc40000800000 */
[----:B------:R-:W-:Y:S01]  /*1fa0*/  FFMA.FTZ R92, R92, UR10, -R13 ;  /* 0x0000000a5c5c7c23 */ /* 0x000fe2000801080d */
[----:B------:R-:W-:Y:S01]  /*1fb0*/  SHFL.IDX PT, R114, R222, R230, 0x1f ;  /* 0x00001fe6de727589 */ /* 0x000fe200000e0000 */
[----:B------:R-:W-:Y:S01]  /*1fc0*/  FSEL R119, R119, -INF , P1 ;  /* 0xff80000077777808 */ /* 0x000fe20000800000 */
[--C-:B---3--:R-:W-:Y:S01]  /*1fd0*/  FFMA.FTZ R89, R89, UR10, -R90.reuse ;  /* 0x0000000a59597c23 */ /* 0x108fe2000801085a */
[----:B------:R-:W-:Y:S01]  /*1fe0*/  FSEL R111, R111, -INF , P1 ;  /* 0xff8000006f6f7808 */ /* 0x000fe20000800000 */
[----:B------:R2:W-:Y:S01]  /*1ff0*/  MUFU.EX2 R23, R95 ;  /* 0x0000005f00177308 */ /* 0x0005e20000000800 */
[----:B-1----:R-:W-:Y:S01]  /*2000*/  FSEL R99, R113, -INF , P2 ;  /* 0xff80000071637808 */ /* 0x002fe20001000000 */
[----:B------:R-:W-:Y:S01]  /*2010*/  FFMA.FTZ R90, R91, UR10, -R90 ;  /* 0x0000000a5b5a7c23 */ /* 0x000fe2000801085a */
[--C-:B------:R-:W-:Y:S01]  /*2020*/  FFMA.FTZ R93, R93, UR10, -R94.reuse ;  /* 0x0000000a5d5d7c23 */ /* 0x100fe2000801085e */
[----:B------:R-:W-:Y:S01]  /*2030*/  FFMA.FTZ R94, R97, UR10, -R94 ;  /* 0x0000000a615e7c23 */ /* 0x000fe2000801085e */
[----:B------:R-:W-:Y:S01]  /*2040*/  FSEL R97, R112, -INF , P2 ;  /* 0xff80000070617808 */ /* 0x000fe20001000000 */
[----:B------:R-:W-:Y:S01]  /*2050*/  SHFL.IDX PT, R108, R222, R233, 0x1f ;  /* 0x00001fe9de6c7589 */ /* 0x000fe200000e0000 */
[----:B------:R-:W-:Y:S01]  /*2060*/  FSEL R102, R116, -INF , P2 ;  /* 0xff80000074667808 */ /* 0x000fe20001000000 */
[----:B------:R1:W-:Y:S01]  /*2070*/  MUFU.EX2 R13, R92 ;  /* 0x0000005c000d7308 */ /* 0x0003e20000000800 */
[----:B--2---:R-:W-:Y:S01]  /*2080*/  FSEL R95, R109, -INF , P2 ;  /* 0xff8000006d5f7808 */ /* 0x004fe20001000000 */
[----:B------:R-:W-:Y:S01]  /*2090*/  FFMA.FTZ R97, R97, UR10, -R98 ;  /* 0x0000000a61617c23 */ /* 0x000fe20008010862 */
[----:B----4-:R-:W-:Y:S01]  /*20a0*/  FFMA.FTZ R99, R99, UR10, -R100 ;  /* 0x0000000a63637c23 */ /* 0x010fe20008010864 */
[----:B------:R-:W-:Y:S01]  /*20b0*/  FFMA.FTZ R98, R103, UR10, -R98 ;  /* 0x0000000a67627c23 */ /* 0x000fe20008010862 */
[----:B------:R-:W-:Y:S01]  /*20c0*/  FFMA.FTZ R100, R115, UR10, -R100 ;  /* 0x0000000a73647c23 */ /* 0x000fe20008010864 */
[----:B------:R-:W2:Y:S01]  /*20d0*/  SHFL.IDX PT, R112, R222, R231, 0x1f ;  /* 0x00001fe7de707589 */ /* 0x000ea200000e0000 */
[----:B------:R-:W-:Y:S01]  /*20e0*/  FSEL R103, R117, -INF , P2 ;  /* 0xff80000075677808 */ /* 0x000fe20001000000 */
[----:B------:R-:W-:Y:S01]  /*20f0*/  FFMA.FTZ R95, R95, UR10, -R96 ;  /* 0x0000000a5f5f7c23 */ /* 0x000fe20008010860 */
[----:B------:R-:W-:Y:S01]  /*2100*/  FSEL R118, R118, -INF , P1 ;  /* 0xff80000076767808 */ /* 0x000fe20000800000 */
[----:B------:R-:W3:Y:S01]  /*2110*/  SHFL.IDX PT, R115, R222, R229, 0x1f ;  /* 0x00001fe5de737589 */ /* 0x000ee200000e0000 */
[----:B------:R-:W-:Y:S01]  /*2120*/  FSEL R91, R105, -INF , P2 ;  /* 0xff800000695b7808 */ /* 0x000fe20001000000 */
[--C-:B------:R-:W-:Y:S01]  /*2130*/  FFMA.FTZ R103, R103, UR10, -R104.reuse ;  /* 0x0000000a67677c23 */ /* 0x100fe20008010868 */
[----:B------:R-:W-:Y:S01]  /*2140*/  FFMA.FTZ R104, R119, UR10, -R104 ;  /* 0x0000000a77687c23 */ /* 0x000fe20008010868 */
[----:B-1----:R-:W1:Y:S01]  /*2150*/  SHFL.IDX PT, R92, R234, R233, 0x1f ;  /* 0x00001fe9ea5c7589 */ /* 0x002e6200000e0000 */
[----:B------:R-:W-:Y:S01]  /*2160*/  FFMA.FTZ R96, R111, UR10, -R96 ;  /* 0x0000000a6f607c23 */ /* 0x000fe20008010860 */
[----:B------:R-:W-:Y:S01]  /*2170*/  FSEL R105, R120, -INF , P2 ;  /* 0xff80000078697808 */ /* 0x000fe20001000000 */
[--C-:B------:R-:W-:Y:S01]  /*2180*/  FFMA.FTZ R102, R102, UR10, -R101.reuse ;  /* 0x0000000a66667c23 */ /* 0x100fe20008010865 */
[----:B------:R-:W4:Y:S01]  /*2190*/  SHFL.IDX PT, R119, R222, R228, 0x1f ;  /* 0x00001fe4de777589 */ /* 0x000f2200000e0000 */
[----:B------:R-:W-:Y:S01]  /*21a0*/  FSEL R111, R122, -INF , P1 ;  /* 0xff8000007a6f7808 */ /* 0x000fe20000800000 */
[----:B------:R-:W-:Y:S01]  /*21b0*/  FFMA.FTZ R101, R118, UR10, -R101 ;  /* 0x0000000a76657c23 */ /* 0x000fe20008010865 */
[----:B------:R-:W-:Y:S01]  /*21c0*/  FSEL R110, R124, -INF , P2 ;  /* 0xff8000007c6e7808 */ /* 0x000fe20001000000 */
[--C-:B-----5:R-:W-:Y:S01]  /*21d0*/  FFMA.FTZ R105, R105, UR10, -R106.reuse ;  /* 0x0000000a69697c23 */ /* 0x120fe2000801086a */
[----:B------:R-:W5:Y:S01]  /*21e0*/  SHFL.IDX PT, R124, R216, R232, 0x1f ;  /* 0x00001fe8d87c7589 */ /* 0x000f6200000e0000 */
[----:B------:R-:W-:Y:S01]  /*21f0*/  FSEL R118, R131, -INF , P1 ;  /* 0xff80000083767808 */ /* 0x000fe20000800000 */
[----:B------:R-:W-:Y:S01]  /*2200*/  FFMA.FTZ R106, R111, UR10, -R106 ;  /* 0x0000000a6f6a7c23 */ /* 0x000fe2000801086a */
[----:B------:R-:W-:Y:S01]  /*2210*/  FSEL R111, R125, -INF , P2 ;  /* 0xff8000007d6f7808 */ /* 0x000fe20001000000 */
[----:B------:R-:W5:Y:S01]  /*2220*/  SHFL.IDX PT, R131, R216, R233, 0x1f ;  /* 0x00001fe9d8837589 */ /* 0x000f6200000e0000 */
[----:B------:R-:W-:Y:S01]  /*2230*/  FSEL R127, R127, -INF , P1 ;  /* 0xff8000007f7f7808 */ /* 0x000fe20000800000 */
[----:B------:R-:W-:Y:S01]  /*2240*/  MUFU.EX2 R11, R11 ;  /* 0x0000000b000b7308 */ /* 0x000fe20000000800 */
[----:B------:R-:W-:Y:S01]  /*2250*/  FSEL R113, R128, -INF , P2 ;  /* 0xff80000080717808 */ /* 0x000fe20001000000 */
[--C-:B--2---:R-:W-:Y:S01]  /*2260*/  FFMA.FTZ R111, R111, UR10, -R112.reuse ;  /* 0x0000000a6f6f7c23 */ /* 0x104fe20008010870 */
[----:B------:R-:W-:Y:S01]  /*2270*/  FSEL R116, R129, -INF , P2 ;  /* 0xff80000081747808 */ /* 0x000fe20001000000 */
[----:B------:R-:W-:Y:S01]  /*2280*/  FFMA.FTZ R112, R127, UR10, -R112 ;  /* 0x0000000a7f707c23 */ /* 0x000fe20008010870 */
[----:B------:R-:W-:Y:S01]  /*2290*/  FSEL R117, R130, -INF , P1 ;  /* 0xff80000082757808 */ /* 0x000fe20000800000 */
[--C-:B------:R-:W-:Y:S01]  /*22a0*/  FFMA.FTZ R113, R113, UR10, -R114.reuse ;  /* 0x0000000a71717c23 */ /* 0x100fe20008010872 */
[----:B------:R-:W2:Y:S01]  /*22b0*/  SHFL.IDX PT, R109, R222, R232, 0x1f ;  /* 0x00001fe8de6d7589 */ /* 0x000ea200000e0000 */
[--C-:B---3--:R-:W-:Y:S01]  /*22c0*/  FFMA.FTZ R116, R116, UR10, -R115.reuse ;  /* 0x0000000a74747c23 */ /* 0x108fe20008010873 */
[----:B------:R-:W-:Y:S01]  /*22d0*/  FFMA.FTZ R115, R118, UR10, -R115 ;  /* 0x0000000a76737c23 */ /* 0x000fe20008010873 */
[----:B------:R-:W-:Y:S01]  /*22e0*/  FFMA.FTZ R114, R117, UR10, -R114 ;  /* 0x0000000a75727c23 */ /* 0x000fe20008010872 */
[----:B------:R-:W3:Y:S01]  /*22f0*/  SHFL.IDX PT, R127, R216, R231, 0x1f ;  /* 0x00001fe7d87f7589 */ /* 0x000ee200000e0000 */
[----:B------:R-:W-:Y:S01]  /*2300*/  FSEL R107, R107, -INF , P1 ;  /* 0xff8000006b6b7808 */ /* 0x000fe20000800000 */
[--C-:B-1----:R-:W-:Y:S01]  /*2310*/  FFMA.FTZ R91, R91, UR10, -R92.reuse ;  /* 0x0000000a5b5b7c23 */ /* 0x102fe2000801085c */
[----:B------:R-:W-:Y:S01]  /*2320*/  FSEL R117, R132, -INF , P2 ;  /* 0xff80000084757808 */ /* 0x000fe20001000000 */
[----:B------:R-:W1:Y:S01]  /*2330*/  SHFL.IDX PT, R122, R222, R227, 0x1f ;  /* 0x00001fe3de7a7589 */ /* 0x000e6200000e0000 */
[----:B------:R-:W-:Y:S01]  /*2340*/  FSEL R118, R134, -INF , P1 ;  /* 0xff80000086767808 */ /* 0x000fe20000800000 */
[----:B------:R-:W-:Y:S01]  /*2350*/  FFMA.FTZ R92, R107, UR10, -R92 ;  /* 0x0000000a6b5c7c23 */ /* 0x000fe2000801085c */
[----:B------:R-:W-:Y:S01]  /*2360*/  FSEL R107, R121, -INF , P2 ;  /* 0xff800000796b7808 */ /* 0x000fe20001000000 */
[----:B----4-:R-:W-:Y:S01]  /*2370*/  FFMA.FTZ R117, R117, UR10, -R119 ;  /* 0x0000000a75757c23 */ /* 0x010fe20008010877 */
[----:B------:R-:W4:Y:S01]  /*2380*/  SHFL.IDX PT, R129, R216, R229, 0x1f ;  /* 0x00001fe5d8817589 */ /* 0x000f2200000e0000 */
[----:B------:R-:W-:-:S02]  /*2390*/  WARPGROUP.DEPBAR.LE gsb0, 0x0 ;  /* 0x00008000000079c5 */ /* 0x000fc40000010000 */
[----:B------:R-:W-:Y:S01]  /*23a0*/  WARPGROUP.ARRIVE ;  /* 0x00000000000079c5 */ /* 0x000fe20000000000 */
[----:B------:R-:W-:Y:S01]  /*23b0*/  FFMA.FTZ R118, R118, UR10, -R119 ;  /* 0x0000000a76767c23 */ /* 0x000fe20008010877 */
[----:B------:R-:W-:Y:S01]  /*23c0*/  FSEL R119, R140, -INF , P2 ;  /* 0xff8000008c777808 */ /* 0x000fe20001000000 */
[----:B------:R-:W-:Y:S01]  /*23d0*/  FFMA.FTZ R107, R107, UR10, -R108 ;  /* 0x0000000a6b6b7c23 */ /* 0x000fe2000801086c */
[----:B------:R-:W-:Y:S01]  /*23e0*/  FSEL R123, R123, -INF , P1 ;  /* 0xff8000007b7b7808 */ /* 0x000fe20000800000 */
[----:B------:R-:W-:Y:S01]  /*23f0*/  SHFL.IDX PT, R134, R216, R230, 0x1f ;  /* 0x00001fe6d8867589 */ /* 0x000fe200000e0000 */
[----:B------:R-:W-:Y:S01]  /*2400*/  HGMMA.64x128x16.F32.BF16 R24, gdesc[UR4], R24, gsb0 ;  /* 0x01e00000041879f0 */ /* 0x000fe20008001818 */
[----:B------:R-:W-:Y:S01]  /*2410*/  UIADD3 UR6, UR8, 0x4, URZ ;  /* 0x0000000408067890 */ /* 0x000fe2000fffe03f */
[----:B------:R-:W-:Y:S01]  /*2420*/  FSEL R132, R137, -INF , P2 ;  /* 0xff80000089847808 */ /* 0x000fe20001000000 */
[----:B------:R-:W-:Y:S01]  /*2430*/  UIADD3 UR4, UR9, 0x4, URZ ;  /* 0x0000000409047890 */ /* 0x000fe2000fffe03f */
[----:B------:R-:W-:Y:S01]  /*2440*/  FSEL R120, R139, -INF , P1 ;  /* 0xff8000008b787808 */ /* 0x000fe20000800000 */
[----:B------:R-:W-:Y:S01]  /*2450*/  UMOV UR7, 0x40000040 ;  /* 0x4000004000077882 */ /* 0x000fe20000000000 */
[----:B------:R-:W-:Y:S01]  /*2460*/  UMOV UR5, 0x40000040 ;  /* 0x4000004000057882 */ /* 0x000fe20000000000 */
[----:B-----5:R-:W-:Y:S01]  /*2470*/  FFMA.FTZ R128, R119, UR10, -R124 ;  /* 0x0000000a77807c23 */ /* 0x020fe2000801087c */
[----:B------:R-:W-:Y:S01]  /*2480*/  FFMA.FTZ R108, R123, UR10, -R108 ;  /* 0x0000000a7b6c7c23 */ /* 0x000fe2000801086c */
[----:B------:R-:W5:Y:S01]  /*2490*/  SHFL.IDX PT, R119, R216, R227, 0x1f ;  /* 0x00001fe3d8777589 */ /* 0x000f6200000e0000 */
[--C-:B------:R-:W-:Y:S01]  /*24a0*/  FFMA.FTZ R132, R132, UR10, -R131.reuse ;  /* 0x0000000a84847c23 */ /* 0x100fe20008010883 */
[----:B------:R-:W-:Y:S01]  /*24b0*/  FFMA.FTZ R131, R120, UR10, -R131 ;  /* 0x0000000a78837c23 */ /* 0x000fe20008010883 */
[----:B------:R-:W-:Y:S01]  /*24c0*/  FSEL R130, R141, -INF , P2 ;  /* 0xff8000008d827808 */ /* 0x000fe20001000000 */
[----:B------:R-:W5:Y:S01]  /*24d0*/  SHFL.IDX PT, R123, R216, R2, 0x1f ;  /* 0x00001f02d87b7589 */ /* 0x000f6200000e0000 */
[----:B------:R-:W-:Y:S01]  /*24e0*/  FSEL R120, R143, -INF , P1 ;  /* 0xff8000008f787808 */ /* 0x000fe20000800000 */
[----:B--2---:R-:W-:Y:S01]  /*24f0*/  FFMA.FTZ R110, R110, UR10, -R109 ;  /* 0x0000000a6e6e7c23 */ /* 0x004fe2000801086d */
[----:B------:R-:W-:Y:S01]  /*2500*/  FSEL R126, R126, -INF , P1 ;  /* 0xff8000007e7e7808 */ /* 0x000fe20000800000 */
[--C-:B---3--:R-:W-:Y:S01]  /*2510*/  FFMA.FTZ R130, R130, UR10, -R127.reuse ;  /* 0x0000000a82827c23 */ /* 0x108fe2000801087f */
[----:B------:R-:W-:Y:S01]  /*2520*/  FSEL R133, R133, -INF , P2 ;  /* 0xff80000085857808 */ /* 0x000fe20001000000 */
[----:B------:R-:W-:Y:S01]  /*2530*/  FFMA.FTZ R127, R120, UR10, -R127 ;  /* 0x0000000a787f7c23 */ /* 0x000fe2000801087f */
[----:B------:R-:W-:Y:S01]  /*2540*/  FSEL R120, R145, -INF , P2 ;  /* 0xff80000091787808 */ /* 0x000fe20001000000 */
[----:B------:R-:W-:Y:S01]  /*2550*/  FFMA.FTZ R109, R126, UR10, -R109 ;  /* 0x0000000a7e6d7c23 */ /* 0x000fe2000801086d */
[----:B------:R-:W-:Y:S01]  /*2560*/  FSEL R126, R136, -INF , P2 ;  /* 0xff800000887e7808 */ /* 0x000fe20001000000 */
[--C-:B-1----:R-:W-:Y:S01]  /*2570*/  FFMA.FTZ R222, R133, UR10, -R122.reuse ;  /* 0x0000000a85de7c23 */ /* 0x102fe2000801087a */
[----:B------:R-:W-:Y:S01]  /*2580*/  FSEL R136, R147, -INF , P1 ;  /* 0xff80000093887808 */ /* 0x000fe20000800000 */
[--C-:B----4-:R-:W-:Y:S01]  /*2590*/  FFMA.FTZ R133, R120, UR10, -R129.reuse ;  /* 0x0000000a78857c23 */ /* 0x110fe20008010881 */
[----:B------:R-:W-:Y:S01]  /*25a0*/  FSEL R120, R149, -INF , P2 ;  /* 0xff80000095787808 */ /* 0x000fe20001000000 */
[----:B------:R-:W-:Y:S01]  /*25b0*/  MUFU.EX2 R12, R12 ;  /* 0x0000000c000c7308 */ /* 0x000fe20000000800 */
[----:B------:R-:W-:Y:S01]  /*25c0*/  FSEL R138, R138, -INF , P1 ;  /* 0xff8000008a8a7808 */ /* 0x000fe20000800000 */
[----:B------:R-:W-:Y:S01]  /*25d0*/  FFMA.FTZ R129, R136, UR10, -R129 ;  /* 0x0000000a88817c23 */ /* 0x000fe20008010881 */
[----:B------:R-:W-:Y:S01]  /*25e0*/  FSEL R136, R151, -INF , P1 ;  /* 0xff80000097887808 */ /* 0x000fe20000800000 */
[----:B------:R-:W-:Y:S01]  /*25f0*/  VIADD R234, R225, 0x20c00 ;  /* 0x00020c00e1ea7836 */ /* 0x000fe20000000000 */
[----:B------:R-:W-:Y:S01]  /*2600*/  FSEL R135, R135, -INF , P1 ;  /* 0xff80000087877808 */ /* 0x000fe20000800000 */
[--C-:B-----5:R-:W-:Y:S01]  /*2610*/  FFMA.FTZ R120, R120, UR10, -R119.reuse ;  /* 0x0000000a78787c23 */ /* 0x120fe20008010877 */
[----:B------:R-:W-:Y:S01]  /*2620*/  FSEL R121, R142, -INF , P1 ;  /* 0xff8000008e797808 */ /* 0x000fe20000800000 */
[----:B------:R-:W-:Y:S01]  /*2630*/  FFMA.FTZ R119, R136, UR10, -R119 ;  /* 0x0000000a88777c23 */ /* 0x000fe20008010877 */
[----:B------:R-:W-:Y:S01]  /*2640*/  FSEL R125, R146, -INF , P1 ;  /* 0xff800000927d7808 */ /* 0x000fe20000800000 */
[--C-:B------:R-:W-:Y:S01]  /*2650*/  FFMA.FTZ R126, R126, UR10, -R123.reuse ;  /* 0x0000000a7e7e7c23 */ /* 0x100fe2000801087b */
[----:B------:R-:W-:Y:S01]  /*2660*/  FFMA.FTZ R123, R138, UR10, -R123 ;  /* 0x0000000a8a7b7c23 */ /* 0x000fe2000801087b */
[----:B------:R-:W-:Y:S01]  /*2670*/  FFMA.FTZ R122, R135, UR10, -R122 ;  /* 0x0000000a877a7c23 */ /* 0x000fe2000801087a */
[----:B------:R-:W-:Y:S01]  /*2680*/  FFMA.FTZ R124, R121, UR10, -R124 ;  /* 0x0000000a797c7c23 */ /* 0x000fe2000801087c */
[----:B------:R-:W-:Y:S01]  /*2690*/  FSEL R135, R144, -INF , P2 ;  /* 0xff80000090877808 */ /* 0x000fe20001000000 */
[----:B------:R-:W1:Y:S01]  /*26a0*/  SHFL.IDX PT, R121, R216, R228, 0x1f ;  /* 0x00001fe4d8797589 */ /* 0x000e6200000e0000 */
[----:B------:R-:W-:Y:S01]  /*26b0*/  FSEL R148, R148, -INF , P2 ;  /* 0xff80000094947808 */ /* 0x000fe20001000000 */
[----:B------:R-:W-:Y:S01]  /*26c0*/  MUFU.EX2 R22, R22 ;  /* 0x0000001600167308 */ /* 0x000fe20000000800 */
[----:B------:R-:W-:Y:S01]  /*26d0*/  FSEL R150, R150, -INF , P1 ;  /* 0xff80000096967808 */ /* 0x000fe20000800000 */
[--C-:B------:R-:W-:Y:S01]  /*26e0*/  FFMA.FTZ R135, R135, UR10, -R134.reuse ;  /* 0x0000000a87877c23 */ /* 0x100fe20008010886 */
[----:B------:R-:W-:-:S05]  /*26f0*/  FFMA.FTZ R134, R125, UR10, -R134 ;  /* 0x0000000a7d867c23 */ /* 0x000fca0008010886 */
[----:B------:R-:W-:Y:S08]  /*2700*/  MUFU.EX2 R88, R88 ;  /* 0x0000005800587308 */ /* 0x000ff00000000800 */
[----:B------:R-:W2:Y:S01]  /*2710*/  MUFU.EX2 R14, R14 ;  /* 0x0000000e000e7308 */ /* 0x000ea20000000800 */
[--C-:B-1----:R-:W-:Y:S01]  /*2720*/  FFMA.FTZ R125, R148, UR10, -R121.reuse ;  /* 0x0000000a947d7c23 */ /* 0x102fe20008010879 */
[----:B------:R-:W-:-:S06]  /*2730*/  FFMA.FTZ R121, R150, UR10, -R121 ;  /* 0x0000000a96797c23 */ /* 0x000fcc0008010879 */
[----:B------:R-:W-:Y:S08]  /*2740*/  MUFU.EX2 R17, R17 ;  /* 0x0000001100117308 */ /* 0x000ff00000000800 */
[----:B------:R-:W1:Y:S08]  /*2750*/  MUFU.EX2 R89, R89 ;  /* 0x0000005900597308 */ /* 0x000e700000000800 */
[----:B------:R-:W-:Y:S08]  /*2760*/  MUFU.EX2 R90, R90 ;  /* 0x0000005a005a7308 */ /* 0x000ff00000000800 */
[----:B------:R-:W3:Y:S08]  /*2770*/  MUFU.EX2 R91, R91 ;  /* 0x0000005b005b7308 */ /* 0x000ef00000000800 */
[----:B------:R-:W4:Y:S08]  /*2780*/  MUFU.EX2 R92, R92 ;  /* 0x0000005c005c7308 */ /* 0x000f300000000800 */
[----:B------:R-:W5:Y:S08]  /*2790*/  MUFU.EX2 R110, R110 ;  /* 0x0000006e006e7308 */ /* 0x000f700000000800 */
[----:B------:R-:W5:Y:S08]  /*27a0*/  MUFU.EX2 R109, R109 ;  /* 0x0000006d006d7308 */ /* 0x000f700000000800 */
[----:B------:R-:W-:Y:S08]  /*27b0*/  MUFU.EX2 R111, R111 ;  /* 0x0000006f006f7308 */ /* 0x000ff00000000800 */
[----:B------:R-:W-:Y:S01]  /*27c0*/  MUFU.EX2 R112, R112 ;  /* 0x0000007000707308 */ /* 0x000fe20000000800 */
[----:B------:R-:W-:-:S02]  /*27d0*/  WARPGROUP.DEPBAR.LE gsb0, 0x0 ;  /* 0x00008000000079c5 */ /* 0x000fc40000010000 */
[----:B------:R-:W-:-:S05]  /*27e0*/  WARPGROUP.ARRIVE ;  /* 0x00000000000079c5 */ /* 0x000fca0000000000 */
[----:B------:R-:W-:Y:S01]  /*27f0*/  MUFU.EX2 R113, R113 ;  /* 0x0000007100717308 */ /* 0x000fe20000000800 */
[----:B------:R-:W-:Y:S01]  /*2800*/  HGMMA.64x128x16.F32.BF16 R24, gdesc[UR4], R24, gsb0 ;  /* 0x01e00000041879f0 */ /* 0x000fe20008001818 */
[----:B------:R-:W-:Y:S02]  /*2810*/  UIADD3 UR6, UR8, 0x6, URZ ;  /* 0x0000000608067890 */ /* 0x000fe4000fffe03f */
[----:B------:R-:W-:Y:S01]  /*2820*/  UIADD3 UR4, UR9, 0x6, URZ ;  /* 0x0000000609047890 */ /* 0x000fe2000fffe03f */
[----:B------:R-:W-:Y:S01]  /*2830*/  UMOV UR7, 0x40000040 ;  /* 0x4000004000077882 */ /* 0x000fe20000000000 */
[----:B------:R-:W-:Y:S02]  /*2840*/  UMOV UR5, 0x40000040 ;  /* 0x4000004000057882 */ /* 0x000fe40000000000 */
[----:B------:R-:W-:Y:S08]  /*2850*/  MUFU.EX2 R116, R116 ;  /* 0x0000007400747308 */ /* 0x000ff00000000800 */
[----:B------:R-:W5:Y:S08]  /*2860*/  MUFU.EX2 R19, R19 ;  /* 0x0000001300137308 */ /* 0x000f700000000800 */
        /* <DEDUP_REMOVED lines=14> */
[----:B------:R-:W-:-:S02]  /*2950*/  WARPGROUP.DEPBAR.LE gsb0, 0x0 ;  /* 0x00008000000079c5 */ /* 0x000fc40000010000 */
[----:B------:R-:W-:-:S05]  /*2960*/  WARPGROUP.ARRIVE ;  /* 0x00000000000079c5 */ /* 0x000fca0000000000 */
[----:B------:R-:W-:Y:S01]  /*2970*/  MUFU.EX2 R102, R102 ;  /* 0x0000006600667308 */ /* 0x000fe20000000800 */
[----:B------:R-:W-:Y:S01]  /*2980*/  HGMMA.64x128x16.F32.BF16 R24, gdesc[UR4], R24, gsb0 ;  /* 0x01e00000041879f0 */ /* 0x000fe20008001818 */
[----:B------:R-:W-:Y:S01]  /*2990*/  R2UR UR4, R218 ;  /* 0x00000000da0472ca */ /* 0x000fe200000e0000 */
[----:B------:R-:W-:-:S05]  /*29a0*/  UMOV UR7, 0x40000040 ;  /* 0x4000004000077882 */ /* 0x000fca0000000000 */
[----:B------:R-:W-:Y:S01]  /*29b0*/  MUFU.EX2 R101, R101 ;  /* 0x0000006500657308 */ /* 0x000fe20000000800 */
[----:B------:R-:W-:-:S07]  /*29c0*/  R2UR UR5, R225 ;  /* 0x00000000e10572ca */ /* 0x000fce00000e0000 */
[----:B------:R-:W-:Y:S01]  /*29d0*/  MUFU.EX2 R103, R103 ;  /* 0x0000006700677308 */ /* 0x000fe20000000800 */
[----:B------:R-:W-:-:S05]  /*29e0*/  UMOV UR6, UR4 ;  /* 0x0000000400067c82 */ /* 0x000fca0008000000 */
[----:B------:R-:W-:Y:S02]  /*29f0*/  USHF.R.U32.HI UR5, URZ, 0x4, UR5 ;  /* 0x000000043f057899 */ /* 0x000fe40008011605 */
[----:B------:R-:W-:Y:S02]  /*2a00*/  MUFU.EX2 R104, R104 ;  /* 0x0000006800687308 */ /* 0x000fe40000000800 */
[----:B------:R-:W-:-:S03]  /*2a10*/  ULOP3.LUT UR9, UR5, 0x3fff, URZ, 0xc0, !UPT ;  /* 0x00003fff05097892 */ /* 0x000fc6000f8ec03f */
[----:B------:R-:W-:-:S03]  /*2a20*/  UMOV UR5, 0x40000040 ;  /* 0x4000004000057882 */ /* 0x000fc60000000000 */
        /* <DEDUP_REMOVED lines=11> */
[----:B------:R-:W2:Y:S04]  /*2ae0*/  LDS R217, [R217+0x400] ;  /* 0x00040000d9d97984 */ /* 0x000ea80000000800 */
[----:B------:R-:W-:Y:S04]  /*2af0*/  LDS R221, [R221+0x400] ;  /* 0x00040000dddd7984 */ /* 0x000fe80000000800 */
[----:B------:R-:W-:Y:S04]  /*2b00*/  LDS R220, [R220+0x400] ;  /* 0x00040000dcdc7984 */ /* 0x000fe80000000800 */
[----:B------:R-:W-:Y:S04]  /*2b10*/  LDS R219, [R219+0x400] ;  /* 0x00040000dbdb7984 */ /* 0x000fe80000000800 */
[----:B--2---:R-:W2:Y:S04]  /*2b20*/  SHFL.IDX PT, R137, R217, R233, 0x1f ;  /* 0x00001fe9d9897589 */ /* 0x004ea800000e0000 */
[----:B------:R-:W1:Y:S04]  /*2b30*/  SHFL.IDX PT, R141, R217, R232, 0x1f ;  /* 0x00001fe8d98d7589 */ /* 0x000e6800000e0000 */
[----:B------:R-:W3:Y:S04]  /*2b40*/  SHFL.IDX PT, R143, R217, R229, 0x1f ;  /* 0x00001fe5d98f7589 */ /* 0x000ee800000e0000 */
[----:B------:R-:W4:Y:S04]  /*2b50*/  SHFL.IDX PT, R139, R217, R231, 0x1f ;  /* 0x00001fe7d98b7589 */ /* 0x000f2800000e0000 */
[----:B------:R-:W5:Y:S04]  /*2b60*/  SHFL.IDX PT, R140, R217, R230, 0x1f ;  /* 0x00001fe6d98c7589 */ /* 0x000f6800000e0000 */
[----:B------:R-:W5:Y:S01]  /*2b70*/  SHFL.IDX PT, R145, R217, R228, 0x1f ;  /* 0x00001fe4d9917589 */ /* 0x000f6200000e0000 */
[--C-:B--2---:R-:W-:Y:S01]  /*2b80*/  FADD.FTZ R136, R25, -R137.reuse ;  /* 0x8000008919887221 */ /* 0x104fe20000010000 */
[----:B------:R-:W-:-:S02]  /*2b90*/  FADD.FTZ R137, R27, -R137 ;  /* 0x800000891b897221 */ /* 0x000fc40000010000 */
[----:B------:R-:W2:Y:S01]  /*2ba0*/  SHFL.IDX PT, R147, R217, R2, 0x1f ;  /* 0x00001f02d9937589 */ /* 0x000ea200000e0000 */
[--C-:B-1----:R-:W-:Y:S01]  /*2bb0*/  FADD.FTZ R138, R28, -R141.reuse ;  /* 0x8000008d1c8a7221 */ /* 0x102fe20000010000 */
[----:B------:R-:W-:Y:S02]  /*2bc0*/  FADD.FTZ R25, R30, -R141 ;  /* 0x8000008d1e197221 */ /* 0x000fe40000010000 */
[----:B------:R-:W1:Y:S01]  /*2bd0*/  SHFL.IDX PT, R217, R217, R227, 0x1f ;  /* 0x00001fe3d9d97589 */ /* 0x000e6200000e0000 */
[----:B------:R-:W-:Y:S01]  /*2be0*/  MUFU.EX2 R30, R126 ;  /* 0x0000007e001e7308 */ /* 0x000fe20000000800 */
[--C-:B---3--:R-:W-:Y:S01]  /*2bf0*/  FADD.FTZ R141, R33, -R143.reuse ;  /* 0x8000008f218d7221 */ /* 0x108fe20000010000 */
[----:B------:R-:W-:Y:S01]  /*2c00*/  FADD.FTZ R143, R35, -R143 ;  /* 0x8000008f238f7221 */ /* 0x000fe20000010000 */
[----:B------:R-:W3:Y:S01]  /*2c10*/  SHFL.IDX PT, R33, R221, R230, 0x1f ;  /* 0x00001fe6dd217589 */ /* 0x000ee200000e0000 */
[----:B------:R-:W-:Y:S01]  /*2c20*/  FMUL.FTZ R25, R14, R25 ;  /* 0x000000190e197220 */ /* 0x000fe20000410000 */
[--C-:B----4-:R-:W-:Y:S01]  /*2c30*/  FADD.FTZ R142, R29, -R139.reuse ;  /* 0x8000008b1d8e7221 */ /* 0x110fe20000010000 */
[----:B------:R-:W-:Y:S01]  /*2c40*/  FADD.FTZ R27, R31, -R139 ;  /* 0x8000008b1f1b7221 */ /* 0x000fe20000010000 */
[----:B------:R-:W4:Y:S01]  /*2c50*/  SHFL.IDX PT, R146, R221, R2, 0x1f ;  /* 0x00001f02dd927589 */ /* 0x000f2200000e0000 */
[----:B------:R2:W-:Y:S01]  /*2c60*/  MUFU.EX2 R29, R122 ;  /* 0x0000007a001d7308 */ /* 0x0005e20000000800 */
[--C-:B-----5:R-:W-:Y:S01]  /*2c70*/  FADD.FTZ R139, R32, -R140.reuse ;  /* 0x8000008c208b7221 */ /* 0x120fe20000010000 */
[----:B------:R-:W-:Y:S01]  /*2c80*/  FADD.FTZ R140, R34, -R140 ;  /* 0x8000008c228c7221 */ /* 0x000fe20000010000 */
[----:B------:R-:W5:Y:S01]  /*2c90*/  SHFL.IDX PT, R32, R221, R233, 0x1f ;  /* 0x00001fe9dd207589 */ /* 0x000f6200000e0000 */
[----:B------:R-:W-:Y:S01]  /*2ca0*/  FMUL.FTZ R141, R18, R141 ;  /* 0x0000008d128d7220 */ /* 0x000fe20000410000 */
[--C-:B------:R-:W-:Y:S01]  /*2cb0*/  FADD.FTZ R144, R36, -R145.reuse ;  /* 0x8000009124907221 */ /* 0x100fe20000010000 */
[----:B------:R-:W-:Y:S01]  /*2cc0*/  FADD.FTZ R38, R38, -R145 ;  /* 0x8000009126267221 */ /* 0x000fe20000010000 */
[----:B------:R-:W5:Y:S01]  /*2cd0*/  SHFL.IDX PT, R34, R221, R228, 0x1f ;  /* 0x00001fe4dd227589 */ /* 0x000f6200000e0000 */
[----:B------:R-:W-:Y:S02]  /*2ce0*/  MUFU.EX2 R31, R123 ;  /* 0x0000007b001f7308 */ /* 0x000fe40000000800 */
[----:B------:R-:W-:Y:S01]  /*2cf0*/  FMUL.FTZ R38, R22, R38 ;  /* 0x0000002616267220 */ /* 0x000fe20000410000 */
[----:B--2---:R-:W2:Y:S01]  /*2d00*/  SHFL.IDX PT, R122, R221, R232, 0x1f ;  /* 0x00001fe8dd7a7589 */ /* 0x004ea200000e0000 */
[--C-:B------:R-:W-:Y:S01]  /*2d10*/  FADD.FTZ R24, R24, -R147.reuse ;  /* 0x8000009318187221 */ /* 0x100fe20000010000 */
[----:B------:R-:W-:-:S02]  /*2d20*/  FADD.FTZ R26, R26, -R147 ;  /* 0x800000931a1a7221 */ /* 0x000fc40000010000 */
[----:B------:R-:W2:Y:S01]  /*2d30*/  SHFL.IDX PT, R35, R221, R229, 0x1f ;  /* 0x00001fe5dd237589 */ /* 0x000ea200000e0000 */
[--C-:B-1----:R-:W-:Y:S01]  /*2d40*/  FADD.FTZ R37, R37, -R217.reuse ;  /* 0x800000d925257221 */ /* 0x102fe20000010000 */
[----:B------:R-:W-:Y:S01]  /*2d50*/  FADD.FTZ R39, R39, -R217 ;  /* 0x800000d927277221 */ /* 0x000fe20000010000 */
[----:B------:R-:W1:Y:S01]  /*2d60*/  MUFU.EX2 R28, R222 ;  /* 0x000000de001c7308 */ /* 0x000e620000000800 */
        /* <DEDUP_REMOVED lines=15> */
[----:B------:R5:W-:Y:S01]  /*2e60*/  MUFU.EX2 R34, R128 ;  /* 0x0000008000227308 */ /* 0x000be20000000800 */
[--C-:B--2---:R-:W-:Y:S01]  /*2e70*/  FADD.FTZ R44, R44, -R122.reuse ;  /* 0x8000007a2c2c7221 */ /* 0x104fe20000010000 */
[----:B------:R-:W-:Y:S01]  /*2e80*/  FADD.FTZ R46, R46, -R122 ;  /* 0x8000007a2e2e7221 */ /* 0x000fe20000010000 */
[----:B-1----:R-:W-:Y:S01]  /*2e90*/  SHFL.IDX PT, R131, R220, R227, 0x1f ;  /* 0x00001fe3dc837589 */ /* 0x002fe200000e0000 */
[----:B------:R-:W-:Y:S01]  /*2ea0*/  FMUL.FTZ R40, R89, R40 ;  /* 0x0000002859287220 */ /* 0x000fe20000410000 */
[--C-:B------:R-:W-:Y:S01]  /*2eb0*/  FADD.FTZ R49, R49, -R35.reuse ;  /* 0x8000002331317221 */ /* 0x100fe20000010000 */
[----:B------:R-:W-:Y:S01]  /*2ec0*/  FADD.FTZ R51, R51, -R35 ;  /* 0x8000002333337221 */ /* 0x000fe20000010000 */
[----:B------:R-:W1:Y:S01]  /*2ed0*/  SHFL.IDX PT, R122, R219, R229, 0x1f ;  /* 0x00001fe5db7a7589 */ /* 0x000e6200000e0000 */
[----:B------:R2:W2:Y:S01]  /*2ee0*/  MUFU.EX2 R32, R132 ;  /* 0x0000008400207308 */ /* 0x0004a20000000800 */
[----:B------:R-:W-:Y:S01]  /*2ef0*/  FMUL.FTZ R41, R91, R41 ;  /* 0x000000295b297220 */ /* 0x000fe20000410000 */
[----:B------:R-:W-:Y:S01]  /*2f00*/  FMUL.FTZ R42, R90, R42 ;  /* 0x0000002a5a2a7220 */ /* 0x000fe20000410000 */
[----:B------:R-:W2:Y:S01]  /*2f10*/  SHFL.IDX PT, R151, R219, R231, 0x1f ;  /* 0x00001fe7db977589 */ /* 0x000ea200000e0000 */
[--C-:B---3--:R-:W-:Y:S01]  /*2f20*/  FADD.FTZ R60, R60, -R216.reuse ;  /* 0x800000d83c3c7221 */ /* 0x108fe20000010000 */
[----:B------:R-:W-:Y:S01]  /*2f30*/  FADD.FTZ R62, R62, -R216 ;  /* 0x800000d83e3e7221 */ /* 0x000fe20000010000 */
[----:B------:R-:W-:Y:S01]  /*2f40*/  FMUL.FTZ R43, R92, R43 ;  /* 0x0000002b5c2b7220 */ /* 0x000fe20000410000 */
[----:B------:R-:W3:Y:S01]  /*2f50*/  SHFL.IDX PT, R148, R219, R230, 0x1f ;  /* 0x00001fe6db947589 */ /* 0x000ee200000e0000 */
[----:B------:R3:W3:Y:S01]  /*2f60*/  MUFU.EX2 R35, R124 ;  /* 0x0000007c00237308 */ /* 0x0006e20000000800 */
[--C-:B----4-:R-:W-:Y:S01]  /*2f70*/  FADD.FTZ R216, R81, -R145.reuse ;  /* 0x8000009151d87221 */ /* 0x110fe20000010000 */
[----:B------:R-:W-:Y:S01]  /*2f80*/  FADD.FTZ R145, R83, -R145 ;  /* 0x8000009153917221 */ /* 0x000fe20000010000 */
[----:B------:R-:W4:Y:S01]  /*2f90*/  SHFL.IDX PT, R126, R219, R228, 0x1f ;  /* 0x00001fe4db7e7589 */ /* 0x000f2200000e0000 */
[--C-:B-----5:R-:W-:Y:S01]  /*2fa0*/  FADD.FTZ R45, R45, -R36.reuse ;  /* 0x800000242d2d7221 */ /* 0x120fe20000010000 */
[----:B------:R-:W-:Y:S01]  /*2fb0*/  FADD.FTZ R47, R47, -R36 ;  /* 0x800000242f2f7221 */ /* 0x000fe20000010000 */
[----:B------:R-:W-:Y:S01]  /*2fc0*/  F2FP.BF16.F32.PACK_AB R83, R39, R38 ;  /* 0x000000262753723e */ /* 0x000fe200000010ff */
[----:B------:R-:W5:Y:S01]  /*2fd0*/  SHFL.IDX PT, R123, R219, R227, 0x1f ;  /* 0x00001fe3db7b7589 */ /* 0x000f6200000e0000 */
[----:B------:R5:W5:Y:S01]  /*2fe0*/  MUFU.EX2 R36, R130 ;  /* 0x0000008200247308 */ /* 0x000b620000000800 */
[--C-:B------:R-:W-:Y:S01]  /*2ff0*/  FADD.FTZ R57, R57, -R218.reuse ;  /* 0x800000da39397221 */ /* 0x100fe20000010000 */
[----:B------:R-:W-:Y:S01]  /*3000*/  FADD.FTZ R59, R59, -R218 ;  /* 0x800000da3b3b7221 */ /* 0x000fe20000010000 */
[----:B------:R-:W5:Y:S01]  /*3010*/  SHFL.IDX PT, R149, R220, R228, 0x1f ;  /* 0x00001fe4dc957589 */ /* 0x000f6200000e0000 */
[----:B------:R-:W-:Y:S01]  /*3020*/  FMUL.FTZ R60, R110, R60 ;  /* 0x0000003c6e3c7220 */ /* 0x000fe20000410000 */
[----:B------:R-:W-:Y:S01]  /*3030*/  FMUL.FTZ R62, R109, R62 ;  /* 0x0000003e6d3e7220 */ /* 0x000fe20000410000 */
[----:B------:R-:W-:Y:S01]  /*3040*/  FMUL.FTZ R81, R19, R140 ;  /* 0x0000008c13517220 */ /* 0x000fe20000410000 */
[----:B------:R3:W5:Y:S01]  /*3050*/  SHFL.IDX PT, R217, R219, R2, 0x1f ;  /* 0x00001f02dbd97589 */ /* 0x00076200000e0000 */
[--C-:B-1----:R-:W-:Y:S01]  /*3060*/  FADD.FTZ R65, R65, -R122.reuse ;  /* 0x8000007a41417221 */ /* 0x102fe20000010000 */
[----:B------:R-:W-:Y:S01]  /*3070*/  FADD.FTZ R122, R67, -R122 ;  /* 0x8000007a437a7221 */ /* 0x000fe20000010000 */
[----:B------:R-:W1:Y:S01]  /*3080*/  MUFU.EX2 R38, R119 ;  /* 0x0000007700267308 */ /* 0x000e620000000800 */
[----:B------:R-:W1:Y:S01]  /*3090*/  SHFL.IDX PT, R150, R220, R232, 0x1f ;  /* 0x00001fe8dc967589 */ /* 0x000e6200000e0000 */
[--C-:B--2---:R-:W-:Y:S01]  /*30a0*/  FADD.FTZ R61, R61, -R151.reuse ;  /* 0x800000973d3d7221 */ /* 0x104fe20000010000 */
[----:B------:R-:W-:Y:S01]  /*30b0*/  FADD.FTZ R63, R63, -R151 ;  /* 0x800000973f3f7221 */ /* 0x000fe20000010000 */
[----:B------:R-:W-:Y:S01]  /*30c0*/  FMUL.FTZ R37, R23, R37 ;  /* 0x0000002517257220 */ /* 0x000fe20000410000 */
[----:B------:R-:W2:Y:S01]  /*30d0*/  SHFL.IDX PT, R146, R220, R233, 0x1f ;  /* 0x00001fe9dc927589 */ /* 0x000ea200000e0000 */
[----:B---3--:R-:W-:Y:S01]  /*30e0*/  FADD.FTZ R64, R64, -R148 ;  /* 0x8000009440407221 */ /* 0x008fe20000010000 */
[--C-:B------:R-:W-:Y:S01]  /*30f0*/  FADD.FTZ R219, R85, -R131.reuse ;  /* 0x8000008355db7221 */ /* 0x100fe20000010000 */
[----:B------:R-:W-:Y:S01]  /*3100*/  FMUL.FTZ R85, R12, R137 ;  /* 0x000000890c557220 */ /* 0x000fe20000410000 */
[----:B------:R-:W3:Y:S01]  /*3110*/  SHFL.IDX PT, R147, R220, R231, 0x1f ;  /* 0x00001fe7dc937589 */ /* 0x000ee200000e0000 */
[----:B----4-:R-:W-:Y:S01]  /*3120*/  FADD.FTZ R67, R70, -R126 ;  /* 0x8000007e46437221 */ /* 0x010fe20000010000 */
[----:B------:R-:W-:Y:S01]  /*3130*/  FADD.FTZ R131, R87, -R131 ;  /* 0x8000008357837221 */ /* 0x000fe20000010000 */
[----:B------:R-:W-:Y:S01]  /*3140*/  FADD.FTZ R66, R66, -R148 ;  /* 0x8000009442427221 */ /* 0x000fe20000010000 */
[----:B------:R-:W4:Y:S01]  /*3150*/  SHFL.IDX PT, R128, R220, R2, 0x1f ;  /* 0x00001f02dc807589 */ /* 0x000f2200000e0000 */
[----:B------:R-:W-:Y:S01]  /*3160*/  F2FP.BF16.F32.PACK_AB R85, R85, R26 ;  /* 0x0000001a5555723e */ /* 0x000fe200000010ff */
[----:B------:R-:W-:Y:S01]  /*3170*/  FMUL.FTZ R26, R17, R27 ;  /* 0x0000001b111a7220 */ /* 0x000fe20000410000 */
[----:B-----5:R-:W-:Y:S01]  /*3180*/  FADD.FTZ R70, R69, -R123 ;  /* 0x8000007b45467221 */ /* 0x020fe20000010000 */
[----:B------:R-:W5:Y:S01]  /*3190*/  SHFL.IDX PT, R221, R221, R227, 0x1f ;  /* 0x00001fe3dddd7589 */ /* 0x000f6200000e0000 */
[----:B------:R-:W-:Y:S01]  /*31a0*/  FADD.FTZ R218, R84, -R149 ;  /* 0x8000009554da7221 */ /* 0x000fe20000010000 */
[----:B------:R-:W-:Y:S01]  /*31b0*/  FADD.FTZ R123, R71, -R123 ;  /* 0x8000007b477b7221 */ /* 0x000fe20000010000 */
[----:B------:R-:W-:Y:S01]  /*31c0*/  FADD.FTZ R149, R86, -R149 ;  /* 0x8000009556957221 */ /* 0x000fe20000010000 */
[----:B------:R-:W5:Y:S01]  /*31d0*/  SHFL.IDX PT, R132, R220, R230, 0x1f ;  /* 0x00001fe6dc847589 */ /* 0x000f6200000e0000 */
[----:B------:R-:W-:Y:S01]  /*31e0*/  FMUL.FTZ R86, R13, R138 ;  /* 0x0000008a0d567220 */ /* 0x000fe20000410000 */
[----:B------:R-:W-:Y:S01]  /*31f0*/  FMUL.FTZ R71, R15, R142 ;  /* 0x0000008e0f477220 */ /* 0x000fe20000410000 */
[----:B------:R-:W-:Y:S01]  /*3200*/  F2FP.BF16.F32.PACK_AB R87, R26, R25 ;  /* 0x000000191a57723e */ /* 0x000fe200000010ff */
[----:B------:R-:W-:Y:S01]  /*3210*/  FMUL.FTZ R61, R111, R61 ;  /* 0x0000003d6f3d7220 */ /* 0x000fe20000410000 */
[----:B------:R-:W-:Y:S01]  /*3220*/  FMUL.FTZ R63, R112, R63 ;  /* 0x0000003f703f7220 */ /* 0x000fe20000410000 */
[----:B------:R-:W-:Y:S01]  /*3230*/  FMUL.FTZ R64, R113, R64 ;  /* 0x0000004071407220 */ /* 0x000fe20000410000 */
[----:B------:R-:W-:Y:S01]  /*3240*/  FMUL.FTZ R25, R116, R65 ;  /* 0x0000004174197220 */ /* 0x000fe20000410000 */
[--C-:B------:R-:W-:Y:S01]  /*3250*/  FADD.FTZ R56, R56, -R217.reuse ;  /* 0x800000d938387221 */ /* 0x100fe20000010000 */
[----:B------:R-:W-:Y:S01]  /*3260*/  FADD.FTZ R58, R58, -R217 ;  /* 0x800000d93a3a7221 */ /* 0x000fe20000010000 */
[----:B------:R-:W-:Y:S01]  /*3270*/  FADD.FTZ R124, R68, -R126 ;  /* 0x8000007e447c7221 */ /* 0x000fe20000010000 */
[----:B-1----:R-:W-:Y:S01]  /*3280*/  FADD.FTZ R148, R76, -R150 ;  /* 0x800000964c947221 */ /* 0x002fe20000010000 */
[----:B--2---:R-:W-:Y:S01]  /*3290*/  FADD.FTZ R130, R73, -R146 ;  /* 0x8000009249827221 */ /* 0x004fe20000010000 */
[----:B------:R-:W-:Y:S01]  /*32a0*/  FADD.FTZ R150, R78, -R150 ;  /* 0x800000964e967221 */ /* 0x000fe20000010000 */
[--C-:B---3--:R-:W-:Y:S01]  /*32b0*/  FADD.FTZ R217, R79, -R147.reuse ;  /* 0x800000934fd97221 */ /* 0x108fe20000010000 */
[----:B------:R-:W-:Y:S01]  /*32c0*/  FADD.FTZ R151, R77, -R147 ;  /* 0x800000934d977221 */ /* 0x000fe20000010000 */
[----:B----4-:R-:W-:Y:S01]  /*32d0*/  FADD.FTZ R126, R72, -R128 ;  /* 0x80000080487e7221 */ /* 0x010fe20000010000 */
[----:B------:R-:W-:Y:S01]  /*32e0*/  F2FP.BF16.F32.PACK_AB R86, R71, R86 ;  /* 0x000000564756723e */ /* 0x000fe200000010ff */
[----:B------:R-:W-:Y:S01]  /*32f0*/  FMUL.FTZ R27, R28, R70 ;  /* 0x000000461c1b7220 */ /* 0x000fe20000410000 */
[----:B------:R-:W-:Y:S01]  /*3300*/  FMUL.FTZ R84, R223, R24 ;  /* 0x00000018df547220 */ /* 0x000fe20000410000 */
[--C-:B-----5:R-:W-:Y:S01]  /*3310*/  FADD.FTZ R53, R53, -R221.reuse ;  /* 0x800000dd35357221 */ /* 0x120fe20000010000 */
[----:B------:R-:W-:Y:S01]  /*3320*/  FADD.FTZ R55, R55, -R221 ;  /* 0x800000dd37377221 */ /* 0x000fe20000010000 */
[----:B------:R-:W-:Y:S01]  /*3330*/  FMUL.FTZ R69, R224, R136 ;  /* 0x00000088e0457220 */ /* 0x000fe20000410000 */
[----:B------:R-:W-:Y:S01]  /*3340*/  FMUL.FTZ R68, R20, R143 ;  /* 0x0000008f14447220 */ /* 0x000fe20000410000 */
[--C-:B------:R-:W-:Y:S01]  /*3350*/  FADD.FTZ R147, R80, -R132.reuse ;  /* 0x8000008450937221 */ /* 0x100fe20000010000 */
[----:B------:R-:W-:Y:S01]  /*3360*/  FADD.FTZ R132, R82, -R132 ;  /* 0x8000008452847221 */ /* 0x000fe20000010000 */
        /* <DEDUP_REMOVED lines=17> */
[----:B------:R-:W-:-:S02]  /*3480*/  IMAD R42, R7, 0x4000, R236 ;  /* 0x00004000072a7824 */ /* 0x000fc400078e02ec */
        /* <DEDUP_REMOVED lines=19> */
[----:B------:R-:W-:Y:S01]  /*35c0*/  IMAD R42, R42, 0x2, R225 ;  /* 0x000000022a2a7824 */ /* 0x000fe200078e02e1 */
        /* <DEDUP_REMOVED lines=22> */
[----:B------:R-:W-:Y:S01]  /*3730*/  STSM.16.MT88.4 [R42+0x20c00], R84 ;  /* 0x020c00542a007844 */ /* 0x000fe20000004200 */
[----:B------:R-:W-:-:S02]  /*3740*/  F2FP.BF16.F32.PACK_AB R73, R51, R50 ;  /* 0x000000323349723e */ /* 0x000fc400000010ff */
[----:B------:R-:W-:Y:S01]  /*3750*/  F2FP.BF16.F32.PACK_AB R74, R53, R52 ;  /* 0x00000034354a723e */ /* 0x000fe200000010ff */
[----:B------:R-:W-:Y:S01]  /*3760*/  STSM.16.MT88.4 [R42+0x21400], R80 ;  /* 0x021400502a007844 */ /* 0x000fe20000004200 */
        /* <DEDUP_REMOVED lines=15> */
[----:B------:R-:W-:Y:S01]  /*3860*/  F2FP.BF16.F32.PACK_AB R25, R12, R11 ;  /* 0x0000000b0c19723e */ /* 0x000fe200000010ff */
[----:B------:R-:W-:Y:S01]  /*3870*/  IMAD R11, R0, 0x2000, R234 ;  /* 0x00002000000b7824 */ /* 0x000fe200078e02ea */
[----:B------:R-:W-:Y:S01]  /*3880*/  F2FP.BF16.F32.PACK_AB R26, R15, R13 ;  /* 0x0000000d0f1a723e */ /* 0x000fe200000010ff */
[----:B------:R1:W-:Y:S01]  /*3890*/  STSM.16.MT88.4 [R42+0x24400], R56 ;  /* 0x024400382a007844 */ /* 0x0003e20000004200 */
[----:B------:R-:W-:-:S02]  /*38a0*/  F2FP.BF16.F32.PACK_AB R27, R17, R14 ;  /* 0x0000000e111b723e */ /* 0x000fc400000010ff */
[----:B------:R-:W-:Y:S02]  /*38b0*/  F2FP.BF16.F32.PACK_AB R32, R32, R30 ;  /* 0x0000001e2020723e */ /* 0x000fe400000010ff */
[----:B------:R-:W-:Y:S01]  /*38c0*/  WARPGROUP.ARRIVE ;  /* 0x00000000000079c5 */ /* 0x000fe20000000000 */
[----:B------:R-:W-:Y:S02]  /*38d0*/  F2FP.BF16.F32.PACK_AB R33, R33, R31 ;  /* 0x0000001f2121723e */ /* 0x000fe400000010ff */
[----:B------:R-:W-:Y:S02]  /*38e0*/  F2FP.BF16.F32.PACK_AB R34, R36, R34 ;  /* 0x000000222422723e */ /* 0x000fe400000010ff */
[----:B------:R-:W-:Y:S01]  /*38f0*/  F2FP.BF16.F32.PACK_AB R35, R127, R35 ;  /* 0x000000237f23723e */ /* 0x000fe200000010ff */
[----:B------:R-:W-:Y:S01]  /*3900*/  HGMMA.64x64x16.F32.BF16 R152, R24, gdesc[UR4].tnspB, R152, gsb0 ;  /* 0x40e0000418987df0 */ /* 0x000fe20008001898 */
[----:B------:R-:W-:Y:S01]  /*3910*/  UIADD3 UR6, UR4, 0x80, URZ ;  /* 0x0000008004067890 */ /* 0x000fe2000fffe03f */
[----:B------:R-:W-:Y:S01]  /*3920*/  F2FP.BF16.F32.PACK_AB R128, R133, R135 ;  /* 0x000000878580723e */ /* 0x000fe200000010ff */
[----:B------:R-:W-:Y:S01]  /*3930*/  UMOV UR7, 0x40000040 ;  /* 0x4000004000077882 */ /* 0x000fe20000000000 */
[----:B------:R-:W-:-:S02]  /*3940*/  F2FP.BF16.F32.PACK_AB R129, R129, R134 ;  /* 0x000000868181723e */ /* 0x000fc400000010ff */
[----:B------:R-:W-:Y:S02]  /*3950*/  F2FP.BF16.F32.PACK_AB R130, R120, R125 ;  /* 0x0000007d7882723e */ /* 0x000fe400000010ff */
[----:B------:R-:W-:Y:S02]  /*3960*/  F2FP.BF16.F32.PACK_AB R131, R38, R121 ;  /* 0x000000792683723e */ /* 0x000fe400000010ff */
[----:B------:R-:W-:-:S04]  /*3970*/  SHF.R.U32.HI R11, RZ, 0x4, R11 ;  /* 0x00000004ff0b7819 */ /* 0x000fc8000001160b */
[----:B------:R-:W-:-:S04]  /*3980*/  LOP3.LUT R11, R11, 0x3fff, RZ, 0xc0, !PT ;  /* 0x00003fff0b0b7812 */ /* 0x000fc800078ec0ff */
[----:B------:R-:W-:-:S05]  /*3990*/  LOP3.LUT R12, R11, 0x10000, RZ, 0xfc, !PT ;  /* 0x000100000b0c7812 */ /* 0x000fca00078efcff */
[----:B------:R-:W-:-:S05]  /*39a0*/  IMAD R12, R7, 0x800, R12 ;  /* 0x00000800070c7824 */ /* 0x000fca00078e020c */
[----:B------:R-:W-:Y:S01]  /*39b0*/  R2UR UR8, R12 ;  /* 0x000000000c0872ca */ /* 0x000fe200000e0000 */
        /* <DEDUP_REMOVED lines=51> */
[----:B------:R-:W-:Y:S01]  /*3cf0*/  UMOV UR4, UR8 ;  /* 0x0000000800047c82 */ /* 0x000fe20008000000 */
[----:B------:R-:W-:Y:S02]  /*3d00*/  WARPGROUP.DEPBAR.LE gsb0, 0x0 ;  /* 0x00008000000079c5 */ /* 0x000fe40000010000 */
[----:B------:R-:W-:-:S06]  /*3d10*/  WARPGROUP.ARRIVE ;  /* 0x00000000000079c5 */ /* 0x000fcc0000000000 */
[----:B------:R-:W-:Y:S01]  /*3d20*/  HGMMA.64x64x16.F32.BF16 R152, R128, gdesc[UR4].tnspB, R152, gsb0 ;  /* 0x40e0000480987df0 */ /* 0x000fe20008001898 */
[----:B------:R-:W-:Y:S01]  /*3d30*/  UMOV UR6, UR9 ;  /* 0x0000000900067c82 */ /* 0x000fe20008000000 */
[----:B------:R-:W-:Y:S01]  /*3d40*/  UMOV UR7, 0x40000040 ;  /* 0x4000004000077882 */ /* 0x000fe20000000000 */
        /* <DEDUP_REMOVED lines=58> */
.L_x_3705:
        /* <DEDUP_REMOVED lines=68> */
.L_x_3706:
[----:B------:R-:W-:Y:S02]  /*4530*/  VIADD R5, R5, 0x1 ;  /* 0x0000000105057836 */ /* 0x000fe40000000000 */
[----:B------:R-:W-:Y:S02]  /*4540*/  VIADD R9, R9, 0x30c20 ;  /* 0x00030c2009097836 */ /* 0x000fe40000000000 */
[----:B------:R-:W-:Y:S01]  /*4550*/  VIADD R7, R7, 0x1 ;  /* 0x0000000107077836 */ /* 0x000fe20000000000 */
[----:B------:R-:W-:Y:S02]  /*4560*/  ISETP.GE.AND P1, PT, R5, R235, PT ;  /* 0x000000eb0500720c */ /* 0x000fe40003f26270 */
[----:B------:R-:W-:Y:S02]  /*4570*/  PRMT R9, RZ, 0x654, R9 ;  /* 0x00000654ff097816 */ /* 0x000fe40000000009 */
[C---:B------:R-:W-:Y:S02]  /*4580*/  ISETP.NE.AND P0, PT, R7.reuse, 0x2, PT ;  /* 0x000000020700780c */ /* 0x040fe40003f05270 */
[----:B------:R2:W-:Y:S02]  /*4590*/  SYNCS.ARRIVE.TRANS64.RED.A1T0 RZ, [R9+URZ], RZ ;  /* 0x000000ff09ff79a7 */ /* 0x0005e4000810043f */
[----:B------:R-:W-:-:S02]  /*45a0*/  SEL R7, R7, RZ, P0 ;  /* 0x000000ff07077207 */ /* 0x000fc40000000000 */
[----:B--2---:R-:W-:-:S04]  /*45b0*/  SEL R9, RZ, 0x1, P0 ;  /* 0x00000001ff097807 */ /* 0x004fc80000000000 */
[----:B------:R-:W-:Y:S01]  /*45c0*/  LOP3.LUT R6, R6, R9, RZ, 0x3c, !PT ;  /* 0x0000000906067212 */ /* 0x000fe200078e3cff */
[----:B------:R-:W-:Y:S06]  /*45d0*/  @!P1 BRA `(.L_x_3707) ;  /* 0xffffffcc00b49947 */ /* 0x000fec000383ffff */
.L_x_3696:
        /* <DEDUP_REMOVED lines=42> */
[----:B--2---:R-:W-:Y:S02]  /*4880*/  IMAD.U32 R6, RZ, RZ, UR6 ;  /* 0x00000006ff067e24 */ /* 0x004fe4000f8e00ff */
[----:B------:R-:W-:Y:S02]  /*4890*/  IMAD.U32 R7, RZ, RZ, UR7 ;  /* 0x00000007ff077e24 */ /* 0x000fe4000f8e00ff */
[----:B-1----:R-:W-:-:S02]  /*48a0*/  IMAD.U32 R10, RZ, RZ, UR4 ;  /* 0x00000004ff0a7e24 */ /* 0x002fc4000f8e00ff */
[----:B------:R-:W-:Y:S02]  /*48b0*/  IMAD.U32 R11, RZ, RZ, UR5 ;  /* 0x00000005ff0b7e24 */ /* 0x000fe4000f8e00ff */
[----:B------:R-:W-:Y:S02]  /*48c0*/  IMAD.MOV.U32 R8, RZ, RZ, 0x70 ;  /* 0x00000070ff087424 */ /* 0x000fe400078e00ff */
[----:B------:R-:W-:Y:S02]  /*48d0*/  IMAD.MOV.U32 R12, RZ, RZ, 0x1 ;  /* 0x00000001ff0c7424 */ /* 0x000fe400078e00ff */
[----:B---3--:R-:W-:-:S07]  /*48e0*/  IMAD.MOV.U32 R13, RZ, RZ, RZ ;  /* 0x000000ffff0d7224 */ /* 0x008fce00078e00ff */
[----:B------:R-:W-:-:S07]  /*48f0*/  LEPC R20, `(.L_x_3708) ;  /* 0x000000001014794e */ /* 0x000fce0000000000 */
[----:B----4-:R-:W-:Y:S05]  /*4900*/  CALL.ABS.NOINC R2 ;  /* 0x0000000002007343 */ /* 0x010fea0003c00000 */
.L_x_3708:
        /* <DEDUP_REMOVED lines=10> */
[----:B-1----:R-:W-:Y:S02]  /*49b0*/  IMAD.U32 R10, RZ, RZ, UR6 ;  /* 0x00000006ff0a7e24 */ /* 0x002fe4000f8e00ff */
[----:B--2---:R-:W-:Y:S02]  /*49c0*/  IMAD.U32 R6, RZ, RZ, UR4 ;  /* 0x00000004ff067e24 */ /* 0x004fe4000f8e00ff */
[----:B------:R-:W-:-:S02]  /*49d0*/  IMAD.U32 R7, RZ, RZ, UR5 ;  /* 0x00000005ff077e24 */ /* 0x000fc4000f8e00ff */
[----:B------:R-:W-:Y:S02]  /*49e0*/  IMAD.U32 R11, RZ, RZ, UR7 ;  /* 0x00000007ff0b7e24 */ /* 0x000fe4000f8e00ff */
[----:B------:R-:W-:Y:S02]  /*49f0*/  IMAD.MOV.U32 R8, RZ, RZ, 0x70 ;  /* 0x00000070ff087424 */ /* 0x000fe400078e00ff */
[----:B------:R-:W-:Y:S02]  /*4a00*/  IMAD.MOV.U32 R12, RZ, RZ, 0x1 ;  /* 0x00000001ff0c7424 */ /* 0x000fe400078e00ff */
[----:B---3--:R-:W-:-:S07]  /*4a10*/  IMAD.MOV.U32 R13, RZ, RZ, RZ ;  /* 0x000000ffff0d7224 */ /* 0x008fce00078e00ff */
[----:B------:R-:W-:-:S07]  /*4a20*/  LEPC R20, `(.L_x_3709) ;  /* 0x000000001014794e */ /* 0x000fce0000000000 */
[----:B----4-:R-:W-:Y:S05]  /*4a30*/  CALL.ABS.NOINC R2 ;  /* 0x0000000002007343 */ /* 0x010fea0003c00000 */
.L_x_3709:
        /* <DEDUP_REMOVED lines=18> */
.L_x_3710:
        /* <DEDUP_REMOVED lines=18> */
.L_x_3711:
[----:B------:R-:W3:Y:S01]  /*4c80*/  LDL.LU R20, [R1+0xc] ;  /* 0x00000c0001147983 */ /* 0x000ee20000300800 */
[----:B------:R-:W-:Y:S02]  /*4c90*/  F2FP.BF16.F32.PACK_AB R152, R153, R152 ;  /* 0x000000989998723e */ /* 0x000fe400000010ff */
[----:B------:R-:W-:Y:S01]  /*4ca0*/  F2FP.BF16.F32.PACK_AB R153, R155, R154 ;  /* 0x0000009a9b99723e */ /* 0x000fe200000010ff */
[----:B------:R-:W4:Y:S01]  /*4cb0*/  S2R R0, SR_TID.X ;  /* 0x0000000000007919 */ /* 0x000f220000002100 */
        /* <DEDUP_REMOVED lines=15> */
[----:B--2---:R-:W-:Y:S01]  /*4db0*/  F2FP.BF16.F32.PACK_AB R6, R189, R188 ;  /* 0x000000bcbd06723e */ /* 0x004fe200000010ff */
[----:B----4-:R-:W-:Y:S01]  /*4dc0*/  VIADD R9, R0, 0xffffff80 ;  /* 0xffffff8000097836 */ /* 0x010fe20000000000 */
[----:B-1----:R-:W-:-:S02]  /*4dd0*/  F2FP.BF16.F32.PACK_AB R8, R193, R192 ;  /* 0x000000c0c108723e */ /* 0x002fc400000010ff */
[----:B------:R-:W-:Y:S02]  /*4de0*/  F2FP.BF16.F32.PACK_AB R10, R197, R196 ;  /* 0x000000c4c50a723e */ /* 0x000fe400000010ff */
[----:B------:R-:W-:Y:S02]  /*4df0*/  SHF.R.S32.HI R2, RZ, 0x1f, R9 ;  /* 0x0000001fff027819 */ /* 0x000fe40000011409 */
[----:B------:R-:W-:Y:S02]  /*4e00*/  F2FP.BF16.F32.PACK_AB R11, R199, R198 ;  /* 0x000000c6c70b723e */ /* 0x000fe400000010ff */
[CC--:B------:R-:W-:Y:S02]  /*4e10*/  LEA.HI R0, R2.reuse, R9.reuse, RZ, 0x4 ;  /* 0x0000000902007211 */ /* 0x0c0fe400078f20ff */
[----:B------:R-:W-:Y:S02]  /*4e20*/  LEA.HI R2, R2, R9, RZ, 0x5 ;  /* 0x0000000902027211 */ /* 0x000fe400078f28ff */
[----:B------:R-:W-:-:S02]  /*4e30*/  LOP3.LUT R0, R0, 0xfffffff0, RZ, 0xc0, !PT ;  /* 0xfffffff000007812 */ /* 0x000fc400078ec0ff */
[----:B------:R-:W-:Y:S02]  /*4e40*/  SHF.R.S32.HI R24, RZ, 0x5, R2 ;  /* 0x00000005ff187819 */ /* 0x000fe40000011402 */
[----:B------:R-:W-:Y:S01]  /*4e50*/  F2FP.BF16.F32.PACK_AB R12, R201, R200 ;  /* 0x000000c8c90c723e */ /* 0x000fe200000010ff */
[----:B------:R-:W-:Y:S01]  /*4e60*/  IMAD.IADD R0, R9, 0x1, -R0 ;  /* 0x0000000109007824 */ /* 0x000fe200078e0a00 */
[----:B------:R-:W-:Y:S01]  /*4e70*/  F2FP.BF16.F32.PACK_AB R9, R195, R194 ;  /* 0x000000c2c309723e */ /* 0x000fe200000010ff */
[----:B------:R-:W1:Y:S01]  /*4e80*/  SHFL.IDX PT, R21, R24, RZ, 0x1f ;  /* 0x00001fff18157589 */ /* 0x000e6200000e0000 */
        /* <DEDUP_REMOVED lines=11> */
[----:B------:R-:W-:Y:S01]  /*4f40*/  F2FP.BF16.F32.PACK_AB R18, R213, R212 ;  /* 0x000000d4d512723e */ /* 0x000fe200000010ff */
[C---:B------:R-:W-:Y:S01]  /*4f50*/  IMAD.SHL.U32 R0, R5.reuse, 0x40, RZ ;  /* 0x0000004005007824 */ /* 0x040fe200078e00ff */
[----:B------:R-:W-:Y:S01]  /*4f60*/  BAR.SYNC.DEFER_BLOCKING 0x1, 0x100 ;  /* 0x0044000000007b1d */ /* 0x000fe20000010000 */
[----:B------:R-:W-:Y:S01]  /*4f70*/  IMAD R3, R24, 0x400, R3 ;  /* 0x0000040018037824 */ /* 0x000fe200078e0203 */
[----:B------:R-:W-:Y:S01]  /*4f80*/  R2P PR, R5, 0x6 ;  /* 0x0000000605007804 */ /* 0x000fe20000000000 */
[----:B------:R-:W-:Y:S01]  /*4f90*/  IMAD.MOV.U32 R5, RZ, RZ, 0x40 ;  /* 0x00000040ff057424 */ /* 0x000fe200078e00ff */
[----:B------:R-:W-:Y:S02]  /*4fa0*/  LOP3.LUT R0, R0, 0x1c0, RZ, 0xc0, !PT ;  /* 0x000001c000007812 */ /* 0x000fe400078ec0ff */
[----:B------:R-:W-:Y:S02]  /*4fb0*/  F2FP.BF16.F32.PACK_AB R19, R22, R19 ;  /* 0x000000131613723e */ /* 0x000fe400000010ff */
[----:B------:R-:W-:-:S02]  /*4fc0*/  SEL R5, R5, 0xffffffc0, !P2 ;  /* 0xffffffc005057807 */ /* 0x000fc40005000000 */
[----:B-1----:R-:W-:Y:S01]  /*4fd0*/  ISETP.NE.AND P0, PT, R21, 0x7, PT ;  /* 0x000000071500780c */ /* 0x002fe20003f05270 */
[----:B---3--:R-:W-:-:S05]  /*4fe0*/  IMAD.SHL.U32 R7, R20, 0x8, RZ ;  /* 0x0000000814077824 */ /* 0x008fca00078e00ff */
[----:B------:R-:W-:Y:S02]  /*4ff0*/  LOP3.LUT R7, R0, 0x8, R7, 0xf8, !PT ;  /* 0x0000000800077812 */ /* 0x000fe400078ef807 */
[----:B------:R-:W-:-:S04]  /*5000*/  SHF.R.U32.HI R0, RZ, 0x3, R0 ;  /* 0x00000003ff007819 */ /* 0x000fc80000011600 */
[----:B------:R-:W-:Y:S02]  /*5010*/  LOP3.LUT R0, R7, R0, RZ, 0x3c, !PT ;  /* 0x0000000007007212 */ /* 0x000fe400078e3cff */
[----:B------:R-:W-:-:S03]  /*5020*/  F2FP.BF16.F32.PACK_AB R7, R191, R190 ;  /* 0x000000bebf07723e */ /* 0x000fc600000010ff */
[----:B------:R-:W-:Y:S02]  /*5030*/  IMAD.IADD R0, R0, 0x1, R3 ;  /* 0x0000000100007824 */ /* 0x000fe400078e0203 */
[----:B------:R-:W-:Y:S02]  /*5040*/  IMAD.MOV.U32 R3, RZ, RZ, 0x20 ;  /* 0x00000020ff037424 */ /* 0x000fe400078e00ff */
[----:B------:R-:W-:-:S03]  /*5050*/  IMAD R0, R0, 0x2, R225 ;  /* 0x0000000200007824 */ /* 0x000fc600078e02e1 */
[----:B------:R-:W-:Y:S02]  /*5060*/  SEL R3, R3, 0xffffffe0, !P1 ;  /* 0xffffffe003037807 */ /* 0x000fe40004800000 */
[--C-:B------:R-:W-:Y:S01]  /*5070*/  IADD3 R20, R5, 0x4000, R0.reuse ;  /* 0x0000400005147810 */ /* 0x100fe20007ffe000 */
[----:B------:R1:W-:Y:S01]  /*5080*/  STSM.16.M88.4 [R0+0x4000], R152 ;  /* 0x0040009800007844 */ /* 0x0003e20000000200 */
[----:B------:R-:W-:Y:S02]  /*5090*/  IADD3 R2, R3, 0x4000, R0 ;  /* 0x0000400003027810 */ /* 0x000fe40007ffe000 */
[----:B------:R-:W-:Y:S01]  /*50a0*/  F2FP.BF16.F32.PACK_AB R5, R187, R186 ;  /* 0x000000babb05723e */ /* 0x000fe200000010ff */
[----:B------:R-:W-:Y:S02]  /*50b0*/  IMAD.IADD R3, R3, 0x1, R20 ;  /* 0x0000000103037824 */ /* 0x000fe400078e0214 */
[----:B------:R1:W-:Y:S04]  /*50c0*/  STSM.16.M88.4 [R2], R160 ;  /* 0x000000a002007844 */ /* 0x0003e80000000200 */
[----:B------:R1:W-:Y:S04]  /*50d0*/  STSM.16.M88.4 [R20], R168 ;  /* 0x000000a814007844 */ /* 0x0003e80000000200 */
        /* <DEDUP_REMOVED lines=33> */
.L_x_3713:
[----:B------:R-:W-:Y:S05]  /*52f0*/  BSYNC B0 ;  /* 0x0000000000007941 */ /* 0x000fea0003800000 */
.L_x_3712:
[----:B------:R-:W-:-:S04]  /*5300*/  DEPBAR.LE SB0, 0x0 ;  /* 0x000080000000791a */ /* 0x000fc80000000000 */
[----:B------:R-:W-:Y:S05]  /*5310*/  BRA `(.L_x_3688) ;  /* 0x00000024000c7947 */ /* 0x000fea0003800000 */
.L_x_3686:
        /* <DEDUP_REMOVED lines=51> */
.L_x_3728:
        /* <DEDUP_REMOVED lines=21> */
.L_x_3717:
[----:B------:R-:W-:Y:S05]  /*57a0*/  BSYNC B0 ;  /* 0x0000000000007941 */ /* 0x000fea0003800000 */
.L_x_3716:
        /* <DEDUP_REMOVED lines=13> */
.L_x_3719:
[----:B------:R-:W-:Y:S05]  /*5880*/  BSYNC B0 ;  /* 0x0000000000007941 */ /* 0x000fea0003800000 */
.L_x_3718:
[----:B------:R-:W-:Y:S06]  /*5890*/  BAR.ARV 0xa, 0xa0 ;  /* 0x0282800000007b1d */ /* 0x000fec0000002000 */
[----:B------:R-:W-:Y:S04]  /*58a0*/  BSSY B0, `(.L_x_3720) ;  /* 0x0000003000007945 */ /* 0x000fe80003800000 */
[----:B------:R-:W-:Y:S05]  /*58b0*/  @!P0 BRA `(.L_x_3721) ;  /* 0x0000000000048947 */ /* 0x000fea0003800000 */
[----:B------:R-:W-:-:S04]  /*58c0*/  DEPBAR.LE SB0, 0x0 ;  /* 0x000080000000791a */ /* 0x000fc80000000000 */
.L_x_3721:
[----:B------:R-:W-:Y:S05]  /*58d0*/  BSYNC B0 ;  /* 0x0000000000007941 */ /* 0x000fea0003800000 */
.L_x_3720:
        /* <DEDUP_REMOVED lines=13> */
.L_x_3723:
[----:B------:R-:W-:Y:S05]  /*59b0*/  BSYNC B0 ;  /* 0x0000000000007941 */ /* 0x000fea0003800000 */
.L_x_3722:
        /* <DEDUP_REMOVED lines=13> */
.L_x_3725:
[----:B------:R-:W-:Y:S05]  /*5a90*/  BSYNC B0 ;  /* 0x0000000000007941 */ /* 0x000fea0003800000 */
.L_x_3724:
[----:B------:R-:W-:Y:S01]  /*5aa0*/  VIADD R0, R0, 0xfffffffe ;  /* 0xfffffffe00007836 */ /* 0x000fe20000000000 */
[----:B------:R-:W-:Y:S06]  /*5ab0*/  BAR.ARV 0xa, 0xa0 ;  /* 0x0282800000007b1d */ /* 0x000fec0000002000 */
[----:B------:R-:W-:Y:S01]  /*5ac0*/  BSSY B0, `(.L_x_3726) ;  /* 0x0000004000007945 */ /* 0x000fe20003800000 */
[----:B------:R-:W-:-:S03]  /*5ad0*/  ISETP.NE.AND P1, PT, R0, RZ, PT ;  /* 0x000000ff0000720c */ /* 0x000fc60003f25270 */
[----:B------:R-:W-:Y:S10]  /*5ae0*/  @!P0 BRA `(.L_x_3727) ;  /* 0x0000000000048947 */ /* 0x000ff40003800000 */
[----:B------:R-:W-:-:S04]  /*5af0*/  DEPBAR.LE SB0, 0x0 ;  /* 0x000080000000791a */ /* 0x000fc80000000000 */
.L_x_3727:
[----:B------:R-:W-:Y:S05]  /*5b00*/  BSYNC B0 ;  /* 0x0000000000007941 */ /* 0x000fea0003800000 */
.L_x_3726:
[----:B------:R-:W-:Y:S06]  /*5b10*/  BAR.ARV 0xb, 0xa0 ;  /* 0x02c2800000007b1d */ /* 0x000fec0000002000 */
[----:B------:R-:W-:Y:S02]  /*5b20*/  UIADD3 UR5, UR5, 0x2, URZ ;  /* 0x0000000205057890 */ /* 0x000fe4000fffe03f */
[----:B------:R-:W-:Y:S01]  /*5b30*/  UIADD3 UR4, UR4, 0x1, URZ ;  /* 0x0000000104047890 */ /* 0x000fe2000fffe03f */
[----:B------:R-:W-:Y:S11]  /*5b40*/  @P1 BRA `(.L_x_3728) ;  /* 0xfffffff800c01947 */ /* 0x000ff6000383ffff */
[----:B------:R-:W-:-:S12]  /*5b50*/  USHF.L.U32 UR5, UR5, 0xd, URZ ;  /* 0x0000000d05057899 */ /* 0x000fd8000800063f */
.L_x_3715:
        /* <DEDUP_REMOVED lines=19> */
.L_x_3730:
[----:B------:R-:W-:Y:S05]  /*5c90*/  BSYNC B0 ;  /* 0x0000000000007941 */ /* 0x000fea0003800000 */
.L_x_3729:
        /* <DEDUP_REMOVED lines=19> */
.L_x_3732:
[----:B------:R-:W-:Y:S05]  /*5dd0*/  BSYNC B0 ;  /* 0x0000000000007941 */ /* 0x000fea0003800000 */
.L_x_3731:
[----:B------:R-:W-:Y:S06]  /*5de0*/  BAR.ARV 0xa, 0xa0 ;  /* 0x0282800000007b1d */ /* 0x000fec0000002000 */
[----:B------:R-:W-:Y:S04]  /*5df0*/  BSSY B0, `(.L_x_3733) ;  /* 0x0000003000007945 */ /* 0x000fe80003800000 */
[----:B------:R-:W-:Y:S05]  /*5e00*/  @!P0 BRA `(.L_x_3734) ;  /* 0x0000000000048947 */ /* 0x000fea0003800000 */
[----:B------:R-:W-:-:S04]  /*5e10*/  DEPBAR.LE SB0, 0x0 ;  /* 0x000080000000791a */ /* 0x000fc80000000000 */
.L_x_3734:
[----:B------:R-:W-:Y:S05]  /*5e20*/  BSYNC B0 ;  /* 0x0000000000007941 */ /* 0x000fea0003800000 */
.L_x_3733:
[----:B------:R-:W-:Y:S06]  /*5e30*/  BAR.ARV 0xb, 0xa0 ;  /* 0x02c2800000007b1d */ /* 0x000fec0000002000 */
[----:B------:R-:W-:Y:S05]  /*5e40*/  BRA `(.L_x_3688) ;  /* 0x0000001800407947 */ /* 0x000fea0003800000 */
.L_x_3714:
        /* <DEDUP_REMOVED lines=28> */
[----:B------:R-:W-:-:S03]  /*6010*/  LEA R4, P0, R2, R4, 0x2 ;  /* 0x0000000402047211 */ /* 0x000fc600078010ff */
[----:B------:R-:W-:Y:S01]  /*6020*/  IMAD.IADD R0, R3, 0x1, R11 ;  /* 0x0000000103007824 */ /* 0x000fe200078e020b */
[----:B------:R-:W-:-:S04]  /*6030*/  R2UR UR4, R4 ;  /* 0x00000000040472ca */ /* 0x000fc800000e0000 */
        /* <DEDUP_REMOVED lines=17> */
[----:B-1----:R-:W-:Y:S01]  /*6150*/  LEA R11, R0, R11, 0x18 ;  /* 0x0000000b000b7211 */ /* 0x002fe200078ec0ff */
[----:B------:R-:W-:Y:S01]  /*6160*/  IMAD.MOV.U32 R0, RZ, RZ, 0x1 ;  /* 0x00000001ff007424 */ /* 0x000fe200078e00ff */
[----:B--2---:R-:W-:-:S04]  /*6170*/  LOP3.LUT R8, R8, 0x7f, RZ, 0xc0, !PT ;  /* 0x0000007f08087812 */ /* 0x004fc800078ec0ff */
[----:B------:R-:W-:Y:S02]  /*6180*/  SHF.L.U32 R0, R0, 0x1f, RZ ;  /* 0x0000001f00007819 */ /* 0x000fe400000006ff */
[----:B------:R-:W-:Y:S02]  /*6190*/  ISETP.NE.AND P0, PT, R8, RZ, PT ;  /* 0x000000ff0800720c */ /* 0x000fe40003f05270 */
[----:B------:R-:W1:Y:S02]  /*61a0*/  SYNCS.PHASECHK.TRANS64.TRYWAIT P1, [R11+URZ+0x30c20], R0 ;  /* 0x030c20000b0075a7 */ /* 0x000e64000802017f */
[----:B-1-3--:R-:W-:Y:S09]  /*61b0*/  @!P1 BRA `(.L_x_3737) ;  /* 0x0000001400c49947 */ /* 0x00aff20003800000 */
.L_x_3765:
[----:B------:R-:W-:Y:S02]  /*61c0*/  IMAD.IADD R10, R7, 0x1, R3 ;  /* 0x00000001070a7824 */ /* 0x000fe400078e0203 */
[----:B------:R-:W-:Y:S02]  /*61d0*/  IMAD.SHL.U32 R2, R2, 0x80, RZ ;  /* 0x0000008002027824 */ /* 0x000fe400078e00ff */
        /* <DEDUP_REMOVED lines=8> */
.L_x_3738:
        /* <DEDUP_REMOVED lines=29> */
[----:B------:R-:W-:Y:S01]  /*6430*/  R2UR UR34, R0 ;  /* 0x00000000002272ca */ /* 0x000fe200000e0000 */
[----:B------:R-:W-:Y:S02]  /*6440*/  IMAD.MOV.U32 R0, RZ, RZ, R5 ;  /* 0x000000ffff007224 */ /* 0x000fe400078e0005 */
[----:B------:R-:W-:Y:S02]  /*6450*/  IMAD.MOV.U32 R5, RZ, RZ, RZ ;  /* 0x000000ffff057224 */ /* 0x000fe400078e00ff */
[----:B------:R-:W-:-:S05]  /*6460*/  IMAD.X R2, RZ, RZ, R0, P1 ;  /* 0x000000ffff027224 */ /* 0x000fca00008e0600 */
[----:B------:R-:W-:Y:S01]  /*6470*/  R2UR UR33, R2 ;  /* 0x00000000022172ca */ /* 0x000fe200000e0000 */
[----:B------:R-:W-:-:S05]  /*6480*/  IMAD.X R2, RZ, RZ, R0, P2 ;  /* 0x000000ffff027224 */ /* 0x000fca00010e0600 */
        /* <DEDUP_REMOVED lines=16> */
[----:B------:R-:W-:Y:S02]  /*6590*/  IMAD.MOV.U32 R20, RZ, RZ, RZ ;  /* 0x000000ffff147224 */ /* 0x000fe400078e00ff */
[----:B------:R-:W-:Y:S01]  /*65a0*/  IMAD.MOV.U32 R15, RZ, RZ, RZ ;  /* 0x000000ffff0f7224 */ /* 0x000fe200078e00ff */
        /* <DEDUP_REMOVED lines=8> */
[----:B------:R-:W-:Y:S02]  /*6630*/  IMAD.IADD R18, R4, 0x1, -R19 ;  /* 0x0000000104127824 */ /* 0x000fe400078e0a13 */
[----:B------:R-:W-:Y:S02]  /*6640*/  IMAD.MOV.U32 R9, RZ, RZ, 0x1 ;  /* 0x00000001ff097424 */ /* 0x000fe400078e00ff */
[----:B------:R-:W-:-:S07]  /*6650*/  IMAD.MOV.U32 R15, RZ, RZ, RZ ;  /* 0x000000ffff0f7224 */ /* 0x000fce00078e00ff */
.L_x_3749:
[----:B------:R-:W-:-:S04]  /*6660*/  SHF.L.U32 R21, R9, 0x1f, RZ ;  /* 0x0000001f09157819 */ /* 0x000fc800000006ff */
[----:B-1----:R-:W1:Y:S02]  /*6670*/  SYNCS.PHASECHK.TRANS64.TRYWAIT P1, [R11+URZ+0x30c40], R21 ;  /* 0x030c40150b0075a7 */ /* 0x002e64000802017f */
[----:B-12---:R-:W-:Y:S05]  /*6680*/  @!P1 BRA `(.L_x_3741) ;  /* 0x0000001000a49947 */ /* 0x006fea0003800000 */
.L_x_3766:
[----:B------:R-:W-:Y:S05]  /*6690*/  @P0 BRA `(.L_x_3742) ;  /* 0x0000000000140947 */ /* 0x000fea0003800000 */
[----:B------:R-:W-:Y:S01]  /*66a0*/  ISETP.NE.AND P1, PT, R14, RZ, PT ;  /* 0x000000ff0e00720c */ /* 0x000fe20003f25270 */
[----:B------:R-:W-:-:S04]  /*66b0*/  IMAD.MOV.U32 R0, RZ, RZ, 0x4200 ;  /* 0x00004200ff007424 */ /* 0x000fc800078e00ff */
[----:B------:R2:W-:Y:S08]  /*66c0*/  SYNCS.ARRIVE.TRANS64 RZ, [R11+URZ+0x30c30], R0 ;  /* 0x030c30000bff79a7 */ /* 0x0005f0000800003f */
[----:B------:R-:W-:Y:S05]  /*66d0*/  @!P1 BRA `(.L_x_3742) ;  /* 0x0000000000049947 */ /* 0x000fea0003800000 */
[----:B------:R-:W-:Y:S01]  /*66e0*/  BPT.TRAP 0x1 ;  /* 0x000000040000795c */ /* 0x000fe20000300000 */
.L_x_3742:
        /* <DEDUP_REMOVED lines=22> */
[----:B------:R-:W-:-:S03]  /*6850*/  R2UR UR10, R4 ;  /* 0x00000000040a72ca */ /* 0x000fc600000e0000 */
[----:B------:R-:W-:-:S05]  /*6860*/  IMAD.X R5, RZ, RZ, R0, P1 ;  /* 0x000000ffff057224 */ /* 0x000fca00008e0600 */
[----:B------:R-:W-:-:S13]  /*6870*/  R2UR UR11, R5 ;  /* 0x00000000050b72ca */ /* 0x000fda00000e0000 */
[----:B------:R2:W-:Y:S01]  /*6880*/  UTMALDG.4D [UR16], [UR10], desc[UR14] ;  /* 0x00000e100a0075b4 */ /* 0x0005e20008019000 */
[----:B------:R2:W-:Y:S01]  /*6890*/  UBLKCP.S.G [UR6], [UR8], UR13 ;  /* 0x00000006080073ba */ /* 0x0005e2000800020d */
[----:B------:R-:W3:Y:S02]  /*68a0*/  SYNCS.PHASECHK.TRANS64.TRYWAIT P1, [R11+URZ+0x30c28], R21 ;  /* 0x030c28150b0075a7 */ /* 0x000ee4000802017f */
[----:B--23--:R-:W-:Y:S05]  /*68b0*/  @!P1 BRA `(.L_x_3743) ;  /* 0x00000010002c9947 */ /* 0x00cfea0003800000 */
.L_x_3767:
[----:B------:R-:W-:Y:S05]  /*68c0*/  @P0 BRA `(.L_x_3744) ;  /* 0x0000000000140947 */ /* 0x000fea0003800000 */
[----:B------:R-:W-:Y:S01]  /*68d0*/  ISETP.NE.AND P1, PT, R14, RZ, PT ;  /* 0x000000ff0e00720c */ /* 0x000fe20003f25270 */
[----:B------:R-:W-:-:S04]  /*68e0*/  IMAD.MOV.U32 R2, RZ, RZ, 0x4200 ;  /* 0x00004200ff027424 */ /* 0x000fc800078e00ff */
[----:B------:R3:W-:Y:S08]  /*68f0*/  SYNCS.ARRIVE.TRANS64 RZ, [R11+URZ+0x30c18], R2 ;  /* 0x030c18020bff79a7 */ /* 0x0007f0000800003f */
[----:B------:R-:W-:Y:S05]  /*6900*/  @!P1 BRA `(.L_x_3744) ;  /* 0x0000000000049947 */ /* 0x000fea0003800000 */
[----:B------:R-:W-:Y:S01]  /*6910*/  BPT.TRAP 0x1 ;  /* 0x000000040000795c */ /* 0x000fe20000300000 */
.L_x_3744:
[----:B------:R-:W-:Y:S01]  /*6920*/  VIADD R17, R17, 0x80 ;  /* 0x0000008011117836 */ /* 0x000fe20000000000 */
[----:B------:R-:W-:Y:S01]  /*6930*/  R2UR UR17, R11 ;  /* 0x000000000b1172ca */ /* 0x000fe200000e0000 */
[----:B------:R-:W-:Y:S01]  /*6940*/  UMOV UR14, 0x0 ;  /* 0x00000000000e7882 */ /* 0x000fe20000000000 */
[----:B---3--:R-:W-:Y:S01]  /*6950*/  IADD3 R2, P1, R8, 0xf0, RZ ;  /* 0x000000f008027810 */ /* 0x008fe20007f3e0ff */
[----:B------:R-:W-:Y:S01]  /*6960*/  UMOV UR15, 0x14f00000 ;  /* 0x14f00000000f7882 */ /* 0x000fe20000000000 */
[----:B------:R-:W-:Y:S01]  /*6970*/  R2UR UR19, R17 ;  /* 0x00000000111372ca */ /* 0x000fe200000e0000 */
[----:B------:R-:W-:Y:S01]  /*6980*/  UMOV UR18, URZ ;  /* 0x0000003f00127c82 */ /* 0x000fe20008000000 */
[----:B------:R-:W-:Y:S01]  /*6990*/  R2UR UR10, R2 ;  /* 0x00000000020a72ca */ /* 0x000fe200000e0000 */
[----:B------:R-:W-:Y:S01]  /*69a0*/  IMAD.X R3, RZ, RZ, R0, P1 ;  /* 0x000000ffff037224 */ /* 0x000fe200008e0600 */
[----:B------:R-:W-:-:S04]  /*69b0*/  UMOV UR13, 0x20 ;  /* 0x00000020000d7882 */ /* 0x000fc80000000000 */
        /* <DEDUP_REMOVED lines=10> */
.L_x_3768:
        /* <DEDUP_REMOVED lines=9> */
.L_x_3746:
        /* <DEDUP_REMOVED lines=24> */
.L_x_3770:
[----:B------:R-:W-:Y:S05]  /*6c70*/  @P0 BRA `(.L_x_3748) ;  /* 0x0000000000140947 */ /* 0x000fea0003800000 */
[----:B------:R-:W-:Y:S01]  /*6c80*/  ISETP.NE.AND P1, PT, R14, RZ, PT ;  /* 0x000000ff0e00720c */ /* 0x000fe20003f25270 */
[----:B-1----:R-:W-:-:S04]  /*6c90*/  IMAD.MOV.U32 R4, RZ, RZ, 0x4200 ;  /* 0x00004200ff047424 */ /* 0x002fc800078e00ff */
[----:B------:R2:W-:Y:S08]  /*6ca0*/  SYNCS.ARRIVE.TRANS64 RZ, [R11+URZ+0x30c10], R4 ;  /* 0x030c10040bff79a7 */ /* 0x0005f0000800003f */
[----:B------:R-:W-:Y:S05]  /*6cb0*/  @!P1 BRA `(.L_x_3748) ;  /* 0x0000000000049947 */ /* 0x000fea0003800000 */
[----:B------:R-:W-:Y:S01]  /*6cc0*/  BPT.TRAP 0x1 ;  /* 0x000000040000795c */ /* 0x000fe20000300000 */
.L_x_3748:
        /* <DEDUP_REMOVED lines=21> */
[----:B------:R-:W-:-:S07]  /*6e20*/  IMAD.U32 R5, RZ, RZ, UR19 ;  /* 0x00000013ff057e24 */ /* 0x000fce000f8e00ff */
.L_x_3740:
[----:B------:R-:W-:-:S13]  /*6e30*/  ISETP.NE.AND P1, PT, R19, RZ, PT ;  /* 0x000000ff1300720c */ /* 0x000fda0003f25270 */
[----:B------:R-:W-:Y:S05]  /*6e40*/  @!P1 BRA `(.L_x_3739) ;  /* 0x0000000000f09947 */ /* 0x000fea0003800000 */
[----:B------:R-:W-:-:S04]  /*6e50*/  SHF.L.U32 R12, R9, 0x1f, RZ ;  /* 0x0000001f090c7819 */ /* 0x000fc800000006ff */
[----:B------:R-:W3:Y:S02]  /*6e60*/  SYNCS.PHASECHK.TRANS64.TRYWAIT P1, [R11+URZ+0x30c40], R12 ;  /* 0x030c400c0b0075a7 */ /* 0x000ee4000802017f */
[----:B---3--:R-:W-:Y:S05]  /*6e70*/  @!P1 BRA `(.L_x_3750) ;  /* 0x0000000800fc9947 */ /* 0x008fea0003800000 */
.L_x_3771:
[----:B------:R-:W-:Y:S05]  /*6e80*/  @P0 BRA `(.L_x_3751) ;  /* 0x0000000000140947 */ /* 0x000fea0003800000 */
[----:B------:R-:W-:Y:S01]  /*6e90*/  ISETP.NE.AND P1, PT, R14, RZ, PT ;  /* 0x000000ff0e00720c */ /* 0x000fe20003f25270 */
[----:B-12---:R-:W-:-:S04]  /*6ea0*/  IMAD.MOV.U32 R4, RZ, RZ, 0x4200 ;  /* 0x00004200ff047424 */ /* 0x006fc800078e00ff */
[----:B------:R4:W-:Y:S08]  /*6eb0*/  SYNCS.ARRIVE.TRANS64 RZ, [R11+URZ+0x30c30], R4 ;  /* 0x030c30040bff79a7 */ /* 0x0009f0000800003f */
[----:B------:R-:W-:Y:S05]  /*6ec0*/  @!P1 BRA `(.L_x_3751) ;  /* 0x0000000000049947 */ /* 0x000fea0003800000 */
[----:B------:R-:W-:Y:S01]  /*6ed0*/  BPT.TRAP 0x1 ;  /* 0x000000040000795c */ /* 0x000fe20000300000 */
.L_x_3751:
        /* <DEDUP_REMOVED lines=26> */
.L_x_3772:
[----:B------:R-:W-:Y:S05]  /*7080*/  @P0 BRA `(.L_x_3753) ;  /* 0x0000000000140947 */ /* 0x000fea0003800000 */
[----:B------:R-:W-:Y:S01]  /*7090*/  ISETP.NE.AND P0, PT, R14, RZ, PT ;  /* 0x000000ff0e00720c */ /* 0x000fe20003f05270 */
[----:B------:R-:W-:-:S04]  /*70a0*/  IMAD.MOV.U32 R4, RZ, RZ, 0x4200 ;  /* 0x00004200ff047424 */ /* 0x000fc800078e00ff */
[----:B------:R2:W-:Y:S08]  /*70b0*/  SYNCS.ARRIVE.TRANS64 RZ, [R11+URZ+0x30c18], R4 ;  /* 0x030c18040bff79a7 */ /* 0x0005f0000800003f */
[----:B------:R-:W-:Y:S05]  /*70c0*/  @!P0 BRA `(.L_x_3753) ;  /* 0x0000000000048947 */ /* 0x000fea0003800000 */
[----:B------:R-:W-:Y:S01]  /*70d0*/  BPT.TRAP 0x1 ;  /* 0x000000040000795c */ /* 0x000fe20000300000 */
.L_x_3753:
        /* <DEDUP_REMOVED lines=19> */
.L_x_3739:
[----:B------:R-:W4:Y:S01]  /*7210*/  S2R R2, SR_TID.X ;  /* 0x0000000000027919 */ /* 0x000f220000002100 */
[----:B------:R-:W-:Y:S01]  /*7220*/  IMAD R13, R20, 0x8, R11 ;  /* 0x00000008140d7824 */ /* 0x000fe200078e020b */
[----:B----4-:R-:W-:Y:S02]  /*7230*/  LOP3.LUT R3, R2, 0x7f, RZ, 0xc0, !PT ;  /* 0x0000007f02037812 */ /* 0x010fe400078ec0ff */
[----:B------:R-:W-:Y:S02]  /*7240*/  SHF.L.U32 R2, R9, 0x1f, RZ ;  /* 0x0000001f09027819 */ /* 0x000fe400000006ff */
[----:B------:R-:W-:Y:S02]  /*7250*/  ISETP.NE.AND P1, PT, R3, RZ, PT ;  /* 0x000000ff0300720c */ /* 0x000fe40003f25270 */
[----:B------:R-:W4:Y:S02]  /*7260*/  SYNCS.PHASECHK.TRANS64.TRYWAIT P0, [R13+URZ+0x30c40], R2 ;  /* 0x030c40020d0075a7 */ /* 0x000f24000800017f */
[----:B----4-:R-:W-:Y:S09]  /*7270*/  @!P0 BRA `(.L_x_3754) ;  /* 0x0000000800248947 */ /* 0x010ff20003800000 */
.L_x_3773:
[----:B------:R-:W-:Y:S05]  /*7280*/  @P1 BRA `(.L_x_3755) ;  /* 0x0000000000181947 */ /* 0x000fea0003800000 */
[----:B------:R-:W5:Y:S01]  /*7290*/  S2R R3, SR_TID.X ;  /* 0x0000000000037919 */ /* 0x000f620000002100 */
[----:B----4-:R-:W-:-:S04]  /*72a0*/  IMAD.MOV.U32 R2, RZ, RZ, 0x4200 ;  /* 0x00004200ff027424 */ /* 0x010fc800078e00ff */
[----:B------:R4:W-:Y:S01]  /*72b0*/  SYNCS.ARRIVE.TRANS64 RZ, [R13+URZ+0x30c30], R2 ;  /* 0x030c30020dff79a7 */ /* 0x0009e2000800003f */
[----:B-----5:R-:W-:-:S13]  /*72c0*/  LOP3.LUT P0, RZ, R3, 0x1f, RZ, 0xc0, !PT ;  /* 0x0000001f03ff7812 */ /* 0x020fda000780c0ff */
[----:B----4-:R-:W-:Y:S05]  /*72d0*/  @!P0 BRA `(.L_x_3755) ;  /* 0x0000000000048947 */ /* 0x010fea0003800000 */
[----:B--2---:R-:W-:Y:S01]  /*72e0*/  BPT.TRAP 0x1 ;  /* 0x000000040000795c */ /* 0x004fe20000300000 */
.L_x_3755:
[----:B----4-:R-:W4:Y:S01]  /*72f0*/  LDC.64 R2, c[0x0][0x728] ;  /* 0x0001ca00ff027b82 */ /* 0x010f220000000a00 */
[----:B------:R-:W-:Y:S01]  /*7300*/  IADD3 R6, P0, R5, R6, RZ ;  /* 0x0000000605067210 */ /* 0x000fe20007f1e0ff */
[C-C-:B-12---:R-:W-:Y:S01]  /*7310*/  IMAD R4, R20.reuse, 0x4000, R11.reuse ;  /* 0x0000400014047824 */ /* 0x146fe200078e020b */
[----:B------:R-:W-:Y:S01]  /*7320*/  R2UR UR17, R13 ;  /* 0x000000000d1172ca */ /* 0x000fe200000e0000 */
[----:B---3--:R-:W-:Y:S01]  /*7330*/  IMAD R11, R20, 0x200, R11 ;  /* 0x00000200140b7824 */ /* 0x008fe200078e020b */
[----:B------:R-:W-:Y:S01]  /*7340*/  LEA.HI.X.SX32 R10, R5, R10, 0x1, P0 ;  /* 0x0000000a050a7211 */ /* 0x000fe200000f0eff */
[----:B------:R-:W-:Y:S01]  /*7350*/  UMOV UR8, 0x0 ;  /* 0x0000000000087882 */ /* 0x000fe20000000000 */
[----:B------:R-:W-:Y:S01]  /*7360*/  R2UR UR16, R4 ;  /* 0x00000000041072ca */ /* 0x000fe200000e0000 */
[----:B------:R-:W-:Y:S01]  /*7370*/  UMOV UR9, 0x14f00000 ;  /* 0x14f0000000097882 */ /* 0x000fe20000000000 */
[----:B------:R-:W-:Y:S01]  /*7380*/  R2UR UR10, R11 ;  /* 0x000000000b0a72ca */ /* 0x000fe200000e0000 */
[----:B------:R-:W-:Y:S01]  /*7390*/  UMOV UR18, URZ ;  /* 0x0000003f00127c82 */ /* 0x000fe20008000000 */
[----:B------:R-:W-:Y:S01]  /*73a0*/  R2UR UR19, R5 ;  /* 0x00000000051372ca */ /* 0x000fe200000e0000 */
[----:B------:R-:W-:-:S04]  /*73b0*/  UMOV UR13, 0x20 ;  /* 0x00000020000d7882 */ /* 0x000fc80000000000 */
[----:B------:R-:W-:-:S04]  /*73c0*/  UIADD3 UR17, UR17, 0x30c30, URZ ;  /* 0x00030c3011117890 */ /* 0x000fc8000fffe03f */
[----:B------:R-:W-:Y:S02]  /*73d0*/  UIADD3 UR16, UR16, 0x18000, URZ ;  /* 0x0001800010107890 */ /* 0x000fe4000fffe03f */
[----:B------:R-:W-:Y:S01]  /*73e0*/  UIADD3 UR10, UR10, 0x20400, URZ ;  /* 0x000204000a0a7890 */ /* 0x000fe2000fffe03f */
[----:B----4-:R-:W-:Y:S01]  /*73f0*/  LEA R2, P0, R6, R2, 0x2 ;  /* 0x0000000206027211 */ /* 0x010fe200078010ff */
[----:B------:R-:W-:-:S03]  /*7400*/  UMOV UR11, UR17 ;  /* 0x00000011000b7c82 */ /* 0x000fc60008000000 */
[----:B------:R-:W-:Y:S02]  /*7410*/  LEA.HI.X R3, R6, R3, R10, 0x2, P0 ;  /* 0x0000000306037211 */ /* 0x000fe400000f140a */
[----:B------:R-:W-:Y:S02]  /*7420*/  IADD3 R8, P0, R8, 0x1f0, RZ ;  /* 0x000001f008087810 */ /* 0x000fe40007f1e0ff */
[----:B------:R-:W-:Y:S02]  /*7430*/  R2UR UR14, R2 ;  /* 0x00000000020e72ca */ /* 0x000fe400000e0000 */
[----:B------:R-:W-:Y:S01]  /*7440*/  R2UR UR6, R8 ;  /* 0x00000000080672ca */ /* 0x000fe200000e0000 */
[----:B------:R-:W-:Y:S01]  /*7450*/  IMAD.X R0, RZ, RZ, R0, P0 ;  /* 0x000000ffff007224 */ /* 0x000fe200000e0600 */
[----:B------:R-:W-:-:S04]  /*7460*/  R2UR UR15, R3 ;  /* 0x00000000030f72ca */ /* 0x000fc800000e0000 */
[----:B------:R-:W-:Y:S01]  /*7470*/  R2UR UR7, R0 ;  /* 0x00000000000772ca */ /* 0x000fe200000e0000 */
[----:B------:R-:W-:-:S05]  /*7480*/  VIADD R0, R20, 0x1 ;  /* 0x0000000114007836 */ /* 0x000fca0000000000 */
[----:B------:R-:W-:-:S04]  /*7490*/  ISETP.NE.AND P0, PT, R0, 0x2, PT ;  /* 0x000000020000780c */ /* 0x000fc80003f05270 */
[----:B------:R-:W-:Y:S02]  /*74a0*/  SEL R2, RZ, 0x1, P0 ;  /* 0x00000001ff027807 */ /* 0x000fe40000000000 */
[----:B------:R-:W-:Y:S01]  /*74b0*/  SEL R0, R0, RZ, P0 ;  /* 0x000000ff00007207 */ /* 0x000fe20000000000 */
[----:B------:R1:W-:Y:S01]  /*74c0*/  UTMALDG.4D [UR16], [UR6], desc[UR8] ;  /* 0x00000810060075b4 */ /* 0x0003e20008019000 */
[----:B------:R-:W-:Y:S01]  /*74d0*/  LOP3.LUT R9, R9, R2, RZ, 0x3c, !PT ;  /* 0x0000000209097212 */ /* 0x000fe200078e3cff */
[----:B------:R1:W-:Y:S02]  /*74e0*/  UBLKCP.S.G [UR10], [UR14], UR13 ;  /* 0x0000000a0e0073ba */ /* 0x0003e4000800020d */
[----:B-1----:R-:W-:-:S04]  /*74f0*/  NOP ;  /* 0x0000000000007918 */ /* 0x002fc80000000000 */
.L_x_3736:
[----:B------:R-:W-:Y:S05]  /*7500*/  BSYNC B0 ;  /* 0x0000000000007941 */ /* 0x000fea0003800000 */
.L_x_3735:
[----:B------:R-:W-:-:S03]  /*7510*/  UMOV UR6, 0xffffffff ;  /* 0xffffffff00067882 */ /* 0x000fc60000000000 */
[----:B------:R-:W-:Y:S05]  /*7520*/  BRA.DIV UR6, `(.L_x_3756) ;  /* 0x00000006068c7947 */ /* 0x000fea000b800000 */
[----:B------:R-:W-:-:S13]  /*7530*/  ELECT P0, URZ, PT ;  /* 0x00000000003f782f */ /* 0x000fda0003800000 */
.L_x_3776:
[----:B------:R-:W-:Y:S05]  /*7540*/  @!P0 BRA `(.L_x_3688) ;  /* 0x0000000000808947 */ /* 0x000fea0003800000 */
[----:B------:R-:W-:-:S04]  /*7550*/  LOP3.LUT R16, R16, 0x2, RZ, 0xfc, !PT ;  /* 0x0000000210107812 */ /* 0x000fc800078efcff */
[----:B------:R-:W-:-:S13]  /*7560*/  ISETP.NE.AND P0, PT, R16, 0x3, PT ;  /* 0x000000031000780c */ /* 0x000fda0003f05270 */
[----:B------:R-:W-:Y:S05]  /*7570*/  @!P0 BRA `(.L_x_3757) ;  /* 0x0000000000048947 */ /* 0x000fea0003800000 */
[----:B------:R-:W-:Y:S01]  /*7580*/  BPT.TRAP 0x1 ;  /* 0x000000040000795c */ /* 0x000fe20000300000 */
.L_x_3757:
[----:B------:R-:W1:Y:S01]  /*7590*/  S2R R3, SR_CgaCtaId ;  /* 0x0000000000037919 */ /* 0x000e620000008800 */
[----:B------:R-:W-:Y:S02]  /*75a0*/  MOV R2, 0x400 ;  /* 0x0000040000027802 */ /* 0x000fe40000000f00 */
[----:B------:R-:W-:Y:S02]  /*75b0*/  SHF.L.U32 R5, R9, 0x1f, RZ ;  /* 0x0000001f09057819 */ /* 0x000fe400000006ff */
[----:B-1----:R-:W-:Y:S01]  /*75c0*/  LEA R7, R3, R2, 0x18 ;  /* 0x0000000203077211 */ /* 0x002fe200078ec0ff */
[----:B------:R-:W-:-:S04]  /*75d0*/  VIADD R2, R0, 0x1 ;  /* 0x0000000100027836 */ /* 0x000fc80000000000 */
[----:B------:R-:W-:Y:S01]  /*75e0*/  VIADD R3, R7, 0x30c20 ;  /* 0x00030c2007037836 */ /* 0x000fe20000000000 */
        /* <DEDUP_REMOVED lines=9> */
.L_x_3777:
[----:B------:R-:W2:Y:S02]  /*7680*/  SYNCS.PHASECHK.TRANS64.TRYWAIT P1, [R3+URZ], R2 ;  /* 0x00000002030075a7 */ /* 0x000ea4000802017f */
[----:B--2---:R-:W-:Y:S05]  /*7690*/  @!P1 BRA `(.L_x_3759) ;  /* 0x0000000400689947 */ /* 0x004fea0003800000 */
.L_x_3778:
[----:B------:R-:W-:Y:S05]  /*76a0*/  @!P0 BRA `(.L_x_3760) ;  /* 0x0000000000048947 */ /* 0x000fea0003800000 */
[----:B------:R-:W-:Y:S01]  /*76b0*/  BPT.TRAP 0x1 ;  /* 0x000000040000795c */ /* 0x000fe20000300000 */
.L_x_3760:
[----:B--2---:R-:W-:-:S04]  /*76c0*/  VIADD R3, R7, 0x30c40 ;  /* 0x00030c4007037836 */ /* 0x004fc80000000000 */
[----:B------:R-:W-:-:S04]  /*76d0*/  IMAD R0, R0, 0x8, R3 ;  /* 0x0000000800007824 */ /* 0x000fc800078e0203 */
[----:B------:R-:W2:Y:S02]  /*76e0*/  SYNCS.PHASECHK.TRANS64.TRYWAIT P0, [R0+URZ], R5 ;  /* 0x00000005000075a7 */ /* 0x000ea4000800017f */
[----:B--2---:R-:W-:Y:S05]  /*76f0*/  @!P0 BRA `(.L_x_3761) ;  /* 0x0000000400648947 */ /* 0x004fea0003800000 */
.L_x_3779:
[----:B------:R-:W-:-:S07]  /*7700*/  IMAD R3, R4, 0x8, R3 ;  /* 0x0000000804037824 */ /* 0x000fce00078e0203 */
.L_x_3762:
[----:B---3--:R3:W4:Y:S02]  /*7710*/  SYNCS.PHASECHK.TRANS64.TRYWAIT P0, [R3+URZ], R2 ;  /* 0x00000002030075a7 */ /* 0x008724000800017f */
[----:B----4-:R-:W-:Y:S05]  /*7720*/  @!P0 NANOSLEEP.SYNCS 0x989680 ;  /* 0x009896800000895d */ /* 0x010fea0003900000 */
[----:B------:R-:W4:Y:S02]  /*7730*/  @!P0 SYNCS.PHASECHK.TRANS64 P0, [R3+URZ], R2 ;  /* 0x00000002030085a7 */ /* 0x000f24000800007f */
[----:B----4-:R-:W-:Y:S05]  /*7740*/  @!P0 BRA `(.L_x_3762) ;  /* 0xfffffffc00f08947 */ /* 0x010fea000383ffff */
.L_x_3688:
[----:B------:R-:W-:Y:S05]  /*7750*/  BSYNC B6 ;  /* 0x0000000000067941 */ /* 0x000fea0003800000 */
.L_x_3685:
[----:B------:R-:W-:Y:S05]  /*7760*/  EXIT ;  /* 0x000000000000794d */ /* 0x000fea0003800000 */
.L_x_3693:
[----:B------:R-:W-:Y:S02]  /*7770*/  IMAD.MOV.U32 R12, RZ, RZ, RZ ;  /* 0x000000ffff0c7224 */ /* 0x000fe400078e00ff */
[----:B------:R-:W-:Y:S02]  /*7780*/  IMAD.MOV.U32 R11, RZ, RZ, 0x1f ;  /* 0x0000001fff0b7424 */ /* 0x000fe400078e00ff */
[----:B------:R-:W-:-:S07]  /*7790*/  IMAD.MOV.U32 R15, RZ, RZ, -0x1 ;  /* 0xffffffffff0f7424 */ /* 0x000fce00078e00ff */
[----:B------:R-:W-:Y:S05]  /*77a0*/  WARPSYNC.COLLECTIVE R15, `(.L_x_3763) ;  /* 0x000000000f087348 */ /* 0x000fea0003c00000 */
[----:B------:R1:W2:Y:S02]  /*77b0*/  SHFL.IDX P6, R14, R13, R12, R11 ;  /* 0x0000000c0d0e7389 */ /* 0x0002a400000c000b */
[----:B-12---:R-:W-:Y:S01]  /*77c0*/  ENDCOLLECTIVE ;  /* 0x000000000000791b */ /* 0x006fe20003800000 */
.L_x_3763:
[----:B------:R-:W-:Y:S05]  /*77d0*/  BRA `(.L_x_3764) ;  /* 0xffffff9000f07947 */ /* 0x000fea000383ffff */
.L_x_3695:
[----:B--2---:R2:W3:Y:S02]  /*77e0*/  SYNCS.PHASECHK.TRANS64.TRYWAIT P0, [R225+URZ+0x30c00], R6 ;  /* 0x030c0006e10075a7 */ /* 0x0044e4000800017f */
[----:B---3--:R-:W-:Y:S05]  /*77f0*/  @!P0 NANOSLEEP.SYNCS 0x989680 ;  /* 0x009896800000895d */ /* 0x008fea0003900000 */
[----:B------:R-:W3:Y:S02]  /*7800*/  @!P0 SYNCS.PHASECHK.TRANS64 P0, [R225+URZ+0x30c00], R6 ;  /* 0x030c0006e10085a7 */ /* 0x000ee4000800007f */
[----:B---3--:R-:W-:Y:S05]  /*7810*/  @!P0 BRA `(.L_x_3695) ;  /* 0xfffffffc00f08947 */ /* 0x008fea000383ffff */
[----:B------:R-:W-:Y:S05]  /*7820*/  BRA `(.L_x_3694) ;  /* 0xffffff9400147947 */ /* 0x000fea000383ffff */
.L_x_3700:
[----:B--2---:R2:W3:Y:S02]  /*7830*/  SYNCS.PHASECHK.TRANS64.TRYWAIT P1, [R9+URZ+0x30c10], R22 ;  /* 0x030c1016090075a7 */ /* 0x0044e4000802017f */
[----:B---3--:R-:W-:Y:S05]  /*7840*/  @!P1 NANOSLEEP.SYNCS 0x989680 ;  /* 0x009896800000995d */ /* 0x008fea0003900000 */
[----:B------:R-:W3:Y:S02]  /*7850*/  @!P1 SYNCS.PHASECHK.TRANS64 P1, [R9+URZ+0x30c10], R22 ;  /* 0x030c1016090095a7 */ /* 0x000ee4000802007f */
[----:B---3--:R-:W-:Y:S05]  /*7860*/  @!P1 BRA `(.L_x_3700) ;  /* 0xfffffffc00f09947 */ /* 0x008fea000383ffff */
[----:B------:R-:W-:Y:S05]  /*7870*/  BRA `(.L_x_3699) ;  /* 0xffffff9c00487947 */ /* 0x000fea000383ffff */
.L_x_3704:
[----:B------:R1:W1:Y:S02]  /*7880*/  SYNCS.PHASECHK.TRANS64.TRYWAIT P1, [R9+URZ+0x30c30], R22 ;  /* 0x030c3016090075a7 */ /* 0x000264000802017f */
[----:B-1----:R-:W-:Y:S05]  /*7890*/  @!P1 NANOSLEEP.SYNCS 0x989680 ;  /* 0x009896800000995d */ /* 0x002fea0003900000 */
[----:B------:R-:W1:Y:S02]  /*78a0*/  @!P1 SYNCS.PHASECHK.TRANS64 P1, [R9+URZ+0x30c30], R22 ;  /* 0x030c3016090095a7 */ /* 0x000e64000802007f */
[----:B-1----:R-:W-:Y:S05]  /*78b0*/  @!P1 BRA `(.L_x_3704) ;  /* 0xfffffffc00f09947 */ /* 0x002fea000383ffff */
[----:B------:R-:W-:Y:S05]  /*78c0*/  BRA `(.L_x_3703) ;  /* 0xffffffa000587947 */ /* 0x000fea000383ffff */
.L_x_3737:
[----:B-1----:R1:W2:Y:S02]  /*78d0*/  SYNCS.PHASECHK.TRANS64.TRYWAIT P1, [R11+URZ+0x30c20], R0 ;  /* 0x030c20000b0075a7 */ /* 0x0022a4000802017f */
[----:B--2---:R-:W-:Y:S05]  /*78e0*/  @!P1 NANOSLEEP.SYNCS 0x989680 ;  /* 0x009896800000995d */ /* 0x004fea0003900000 */
[----:B------:R-:W2:Y:S02]  /*78f0*/  @!P1 SYNCS.PHASECHK.TRANS64 P1, [R11+URZ+0x30c20], R0 ;  /* 0x030c20000b0095a7 */ /* 0x000ea4000802007f */
[----:B--2---:R-:W-:Y:S05]  /*7900*/  @!P1 BRA `(.L_x_3737) ;  /* 0xfffffffc00f09947 */ /* 0x004fea000383ffff */
[----:B------:R-:W-:Y:S05]  /*7910*/  BRA `(.L_x_3765) ;  /* 0xffffffe800287947 */ /* 0x000fea000383ffff */
.L_x_3741:
[----:B-1----:R1:W2:Y:S02]  /*7920*/  SYNCS.PHASECHK.TRANS64.TRYWAIT P1, [R11+URZ+0x30c40], R21 ;  /* 0x030c40150b0075a7 */ /* 0x0022a4000802017f */
[----:B--2---:R-:W-:Y:S05]  /*7930*/  @!P1 NANOSLEEP.SYNCS 0x989680 ;  /* 0x009896800000995d */ /* 0x004fea0003900000 */
[----:B------:R-:W2:Y:S02]  /*7940*/  @!P1 SYNCS.PHASECHK.TRANS64 P1, [R11+URZ+0x30c40], R21 ;  /* 0x030c40150b0095a7 */ /* 0x000ea4000802007f */
[----:B--2---:R-:W-:Y:S05]  /*7950*/  @!P1 BRA `(.L_x_3741) ;  /* 0xfffffffc00f09947 */ /* 0x004fea000383ffff */
[----:B------:R-:W-:Y:S05]  /*7960*/  BRA `(.L_x_3766) ;  /* 0xffffffec00487947 */ /* 0x000fea000383ffff */
.L_x_3743:
[----:B--2---:R2:W3:Y:S02]  /*7970*/  SYNCS.PHASECHK.TRANS64.TRYWAIT P1, [R11+URZ+0x30c28], R21 ;  /* 0x030c28150b0075a7 */ /* 0x0044e4000802017f */
[----:B---3--:R-:W-:Y:S05]  /*7980*/  @!P1 NANOSLEEP.SYNCS 0x989680 ;  /* 0x009896800000995d */ /* 0x008fea0003900000 */
[----:B------:R-:W3:Y:S02]  /*7990*/  @!P1 SYNCS.PHASECHK.TRANS64 P1, [R11+URZ+0x30c28], R21 ;  /* 0x030c28150b0095a7 */ /* 0x000ee4000802007f */
[----:B---3--:R-:W-:Y:S05]  /*79a0*/  @!P1 BRA `(.L_x_3743) ;  /* 0xfffffffc00f09947 */ /* 0x008fea000383ffff */
[----:B------:R-:W-:Y:S05]  /*79b0*/  BRA `(.L_x_3767) ;  /* 0xffffffec00c07947 */ /* 0x000fea000383ffff */
.L_x_3745:
[----:B---3--:R3:W4:Y:S02]  /*79c0*/  SYNCS.PHASECHK.TRANS64.TRYWAIT P1, [R11+URZ+0x30c48], R21 ;  /* 0x030c48150b0075a7 */ /* 0x008724000802017f */
[----:B----4-:R-:W-:Y:S05]  /*79d0*/  @!P1 NANOSLEEP.SYNCS 0x989680 ;  /* 0x009896800000995d */ /* 0x010fea0003900000 */
[----:B------:R-:W4:Y:S02]  /*79e0*/  @!P1 SYNCS.PHASECHK.TRANS64 P1, [R11+URZ+0x30c48], R21 ;  /* 0x030c48150b0095a7 */ /* 0x000f24000802007f */
[----:B----4-:R-:W-:Y:S05]  /*79f0*/  @!P1 BRA `(.L_x_3745) ;  /* 0xfffffffc00f09947 */ /* 0x010fea000383ffff */
[----:B------:R-:W-:Y:S05]  /*7a00*/  BRA `(.L_x_3768) ;  /* 0xfffffff000147947 */ /* 0x000fea000383ffff */
.L_x_3747:
[----:B------:R-:W-:-:S07]  /*7a10*/  SHF.L.U32 R4, R9, 0x1f, RZ ;  /* 0x0000001f09047819 */ /* 0x000fce00000006ff */
.L_x_3769:
[----:B-1----:R1:W2:Y:S02]  /*7a20*/  SYNCS.PHASECHK.TRANS64.TRYWAIT P1, [R11+URZ+0x30c20], R4 ;  /* 0x030c20040b0075a7 */ /* 0x0022a4000802017f */
[----:B--2---:R-:W-:Y:S05]  /*7a30*/  @!P1 NANOSLEEP.SYNCS 0x989680 ;  /* 0x009896800000995d */ /* 0x004fea0003900000 */
[----:B------:R-:W2:Y:S02]  /*7a40*/  @!P1 SYNCS.PHASECHK.TRANS64 P1, [R11+URZ+0x30c20], R4 ;  /* 0x030c20040b0095a7 */ /* 0x000ea4000802007f */
[----:B--2---:R-:W-:Y:S05]  /*7a50*/  @!P1 BRA `(.L_x_3769) ;  /* 0xfffffffc00f09947 */ /* 0x004fea000383ffff */
[----:B------:R-:W-:Y:S05]  /*7a60*/  BRA `(.L_x_3770) ;  /* 0xfffffff000807947 */ /* 0x000fea000383ffff */
.L_x_3750:
[----:B---3--:R3:W4:Y:S02]  /*7a70*/  SYNCS.PHASECHK.TRANS64.TRYWAIT P1, [R11+URZ+0x30c40], R12 ;  /* 0x030c400c0b0075a7 */ /* 0x008724000802017f */
[----:B----4-:R-:W-:Y:S05]  /*7a80*/  @!P1 NANOSLEEP.SYNCS 0x989680 ;  /* 0x009896800000995d */ /* 0x010fea0003900000 */
[----:B------:R-:W4:Y:S02]  /*7a90*/  @!P1 SYNCS.PHASECHK.TRANS64 P1, [R11+URZ+0x30c40], R12 ;  /* 0x030c400c0b0095a7 */ /* 0x000f24000802007f */
[----:B----4-:R-:W-:Y:S05]  /*7aa0*/  @!P1 BRA `(.L_x_3750) ;  /* 0xfffffffc00f09947 */ /* 0x010fea000383ffff */
[----:B------:R-:W-:Y:S05]  /*7ab0*/  BRA `(.L_x_3771) ;  /* 0xfffffff000f07947 */ /* 0x000fea000383ffff */
.L_x_3752:
[----:B-1----:R1:W2:Y:S02]  /*7ac0*/  SYNCS.PHASECHK.TRANS64.TRYWAIT P1, [R11+URZ+0x30c28], R12 ;  /* 0x030c280c0b0075a7 */ /* 0x0022a4000802017f */
[----:B--2---:R-:W-:Y:S05]  /*7ad0*/  @!P1 NANOSLEEP.SYNCS 0x989680 ;  /* 0x009896800000995d */ /* 0x004fea0003900000 */
[----:B------:R-:W2:Y:S02]  /*7ae0*/  @!P1 SYNCS.PHASECHK.TRANS64 P1, [R11+URZ+0x30c28], R12 ;  /* 0x030c280c0b0095a7 */ /* 0x000ea4000802007f */
[----:B--2---:R-:W-:Y:S05]  /*7af0*/  @!P1 BRA `(.L_x_3752) ;  /* 0xfffffffc00f09947 */ /* 0x004fea000383ffff */
[----:B------:R-:W-:Y:S05]  /*7b00*/  BRA `(.L_x_3772) ;  /* 0xfffffff4005c7947 */ /* 0x000fea000383ffff */
.L_x_3754:
[----:B----4-:R4:W1:Y:S02]  /*7b10*/  SYNCS.PHASECHK.TRANS64.TRYWAIT P0, [R13+URZ+0x30c40], R2 ;  /* 0x030c40020d0075a7 */ /* 0x010864000800017f */
[----:B-1----:R-:W-:Y:S05]  /*7b20*/  @!P0 NANOSLEEP.SYNCS 0x989680 ;  /* 0x009896800000895d */ /* 0x002fea0003900000 */
[----:B------:R-:W1:Y:S02]  /*7b30*/  @!P0 SYNCS.PHASECHK.TRANS64 P0, [R13+URZ+0x30c40], R2 ;  /* 0x030c40020d0085a7 */ /* 0x000e64000800007f */
[----:B-1----:R-:W-:Y:S05]  /*7b40*/  @!P0 BRA `(.L_x_3754) ;  /* 0xfffffffc00f08947 */ /* 0x002fea000383ffff */
[----:B------:R-:W-:Y:S05]  /*7b50*/  BRA `(.L_x_3773) ;  /* 0xfffffff400c87947 */ /* 0x000fea000383ffff */
.L_x_3756:
[----:B------:R-:W-:Y:S01]  /*7b60*/  BSSY B0, `(.L_x_3774) ;  /* 0x0000006000007945 */ /* 0x000fe20003800000 */
[----:B------:R-:W-:-:S07]  /*7b70*/  IMAD.MOV.U32 R15, RZ, RZ, -0x1 ;  /* 0xffffffffff0f7424 */ /* 0x000fce00078e00ff */
[----:B------:R-:W-:Y:S05]  /*7b80*/  WARPSYNC.COLLECTIVE R15, `(.L_x_3775) ;  /* 0x000000000f0c7348 */ /* 0x000fea0003c00000 */
[----:B------:R-:W-:Y:S02]  /*7b90*/  ELECT P6, UR62, PT ;  /* 0x00000000003e782f */ /* 0x000fe400038c0000 */
[----:B------:R-:W-:Y:S01]  /*7ba0*/  MOV R14, UR62 ;  /* 0x0000003e000e7c02 */ /* 0x000fe20008000f00 */
[----:B------:R-:W-:Y:S10]  /*7bb0*/  ENDCOLLECTIVE ;  /* 0x000000000000791b */ /* 0x000ff40003800000 */
.L_x_3775:
[----:B------:R-:W-:Y:S05]  /*7bc0*/  BSYNC B0 ;  /* 0x0000000000007941 */ /* 0x000fea0003800000 */
.L_x_3774:
[----:B------:R-:W-:Y:S01]  /*7bd0*/  PLOP3.LUT P0, PT, P6, PT, PT, 0x80, 0x0 ;  /* 0x000000000000781c */ /* 0x000fe2000370f070 */
[----:B------:R-:W-:-:S12]  /*7be0*/  BRA `(.L_x_3776) ;  /* 0xfffffff800547947 */ /* 0x000fd8000383ffff */
.L_x_3758:
[----:B-1----:R1:W2:Y:S02]  /*7bf0*/  SYNCS.PHASECHK.TRANS64.TRYWAIT P1, [R6+URZ], R5 ;  /* 0x00000005060075a7 */ /* 0x0022a4000802017f */
[----:B--2---:R-:W-:Y:S05]  /*7c00*/  @!P1 NANOSLEEP.SYNCS 0x989680 ;  /* 0x009896800000995d */ /* 0x004fea0003900000 */
[----:B------:R-:W2:Y:S02]  /*7c10*/  @!P1 SYNCS.PHASECHK.TRANS64 P1, [R6+URZ], R5 ;  /* 0x00000005060095a7 */ /* 0x000ea4000802007f */
[----:B--2---:R-:W-:Y:S05]  /*7c20*/  @!P1 BRA `(.L_x_3758) ;  /* 0xfffffffc00f09947 */ /* 0x004fea000383ffff */
[----:B------:R-:W-:Y:S05]  /*7c30*/  BRA `(.L_x_3777) ;  /* 0xfffffff800907947 */ /* 0x000fea000383ffff */
.L_x_3759:
[----:B--2---:R2:W3:Y:S02]  /*7c40*/  SYNCS.PHASECHK.TRANS64.TRYWAIT P1, [R3+URZ], R2 ;  /* 0x00000002030075a7 */ /* 0x0044e4000802017f */
[----:B---3--:R-:W-:Y:S05]  /*7c50*/  @!P1 NANOSLEEP.SYNCS 0x989680 ;  /* 0x009896800000995d */ /* 0x008fea0003900000 */
[----:B------:R-:W3:Y:S02]  /*7c60*/  @!P1 SYNCS.PHASECHK.TRANS64 P1, [R3+URZ], R2 ;  /* 0x00000002030095a7 */ /* 0x000ee4000802007f */
[----:B---3--:R-:W-:Y:S05]  /*7c70*/  @!P1 BRA `(.L_x_3759) ;  /* 0xfffffffc00f09947 */ /* 0x008fea000383ffff */
[----:B------:R-:W-:Y:S05]  /*7c80*/  BRA `(.L_x_3778) ;  /* 0xfffffff800847947 */ /* 0x000fea000383ffff */
.L_x_3761:
[----:B--2---:R2:W3:Y:S02]  /*7c90*/  SYNCS.PHASECHK.TRANS64.TRYWAIT P0, [R0+URZ], R5 ;  /* 0x00000005000075a7 */ /* 0x0044e4000800017f */
[----:B---3--:R-:W-:Y:S05]  /*7ca0*/  @!P0 NANOSLEEP.SYNCS 0x989680 ;  /* 0x009896800000895d */ /* 0x008fea0003900000 */
[----:B------:R-:W3:Y:S02]  /*7cb0*/  @!P0 SYNCS.PHASECHK.TRANS64 P0, [R0+URZ], R5 ;  /* 0x00000005000085a7 */ /* 0x000ee4000800007f */
[----:B---3--:R-:W-:Y:S05]  /*7cc0*/  @!P0 BRA `(.L_x_3761) ;  /* 0xfffffffc00f08947 */ /* 0x008fea000383ffff */
[----:B------:R-:W-:Y:S05]  /*7cd0*/  BRA `(.L_x_3779) ;  /* 0xfffffff800887947 */ /* 0x000fea000383ffff */
.L_x_3780:
        /* <DEDUP_REMOVED lines=10> */
.L_x_7401:


//--------------------- .text._ZN7cutlass13device_kernelIN5flash11enable_sm90INS1_16FlashAttnBwdSm90INS1_25CollectiveMainloopBwdSm90ILi2ELi2ELi2EN4cute5tupleIJNS5_1CILi1EEES8_S8_EEENS6_IJNS7_ILi128EEESA_NS7_ILi64EEEEEENS_10bfloat16_tEfNS_4arch4Sm90ELb0ELb0ELb0ELb0ELb1ELb1ELb0ELb0ELi2ELi1ELi2ELi2ELb0EEENS1_21CollectiveEpilogueBwdISC_SD_SF_Li256ELb0ELb0ELi1EEENS1_19SingleTileSchedulerILb0ELb0ELb0ELi128EEEEEEEEEvNT_6ParamsE --------------------------
	.section	.text._ZN7cutlass13device_kernelIN5flash11enable_sm90INS1_16FlashAttnBwdSm90INS1_25CollectiveMainloopBwdSm90ILi2ELi2ELi2EN4cute5tupleIJNS5_1CILi1EEES8_S8_EEENS6_IJNS7_ILi128EEESA_NS7_ILi64EEEEEENS_10bfloat16_tEfNS_4arch4Sm90ELb0ELb0ELb0ELb0ELb1ELb1ELb0ELb0ELi2ELi1ELi2ELi2ELb0EEENS1_21CollectiveEpilogueBwdISC_SD_SF_Li256ELb0ELb0ELi1EEENS1_19SingleTileSchedulerILb0ELb0ELb0ELi128EEEEEEEEEvNT_6ParamsE,"ax",@progbits
	.align	128
.text._ZN7cutlass13device_kernelIN5flash11enable_sm90INS1_16FlashAttnBwdSm90INS1_25CollectiveMainloopBwdSm90ILi2ELi2ELi2EN4cute5tupleIJNS5_1CILi1EEES8_S8_EEENS6_IJNS7_ILi128EEESA_NS7_ILi64EEEEEENS_10bfloat16_tEfNS_4arch4Sm90ELb0ELb0ELb0ELb0ELb1ELb1ELb0ELb0ELi2ELi1ELi2ELi2ELb0EEENS1_21CollectiveEpilogueBwdISC_SD_SF_Li256ELb0ELb0ELi1EEENS1_19SingleTileSchedulerILb0ELb0ELb0ELi128EEEEEEEEEvNT_6ParamsE:
        .type           _ZN7cutlass13device_kernelIN5flash11enable_sm90INS1_16FlashAttnBwdSm90INS1_25CollectiveMainloopBwdSm90ILi2ELi2ELi2EN4cute5tupleIJNS5_1CILi1EEES8_S8_EEENS6_IJNS7_ILi128EEESA_NS7_ILi64EEEEEENS_10bfloat16_tEfNS_4arch4Sm90ELb0ELb0ELb0ELb0ELb1ELb1ELb0ELb0ELi2ELi1ELi2ELi2ELb0EEENS1_21CollectiveEpilogueBwdISC_SD_SF_Li256ELb0ELb0ELi1EEENS1_19SingleTileSchedulerILb0ELb0ELb0ELi128EEEEEEEEEvNT_6ParamsE,@function
        .size           _ZN7cutlass13device_kernelIN5flash11enable_sm90INS1_16FlashAttnBwdSm90INS1_25CollectiveMainloopBwdSm90ILi2ELi2ELi2EN4cute5tupleIJNS5_1CILi1EEES8_S8_EEENS6_IJNS7_ILi128EEESA_NS7_ILi64EEEEEENS_10bfloat16_tEfNS_4arch4Sm90ELb0ELb0ELb0ELb0ELb1ELb1ELb0ELb0ELi2ELi1ELi2ELi2ELb0EEENS1_21CollectiveEpilogueBwdISC_SD_SF_Li256ELb0ELb0ELi1EEENS1_19SingleTileSchedulerILb0ELb0ELb0ELi128EEEEEEEEEvNT_6ParamsE,(.L_x_7402 - _ZN7cutlass13device_kernelIN5flash11enable_sm90INS1_16FlashAttnBwdSm90INS1_25CollectiveMainloopBwdSm90ILi2ELi2ELi2EN4cute5tupleIJNS5_1CILi1EEES8_S8_EEENS6_IJNS7_ILi128EEESA_NS7_ILi64EEEEEENS_10bfloat16_tEfNS_4arch4Sm90ELb0ELb0ELb0ELb0ELb1ELb1ELb0ELb0ELi2ELi1ELi2ELi2ELb0EEENS1_21CollectiveEpilogueBwdISC_SD_SF_Li256ELb0ELb0ELi1EEENS1_19SingleTileSchedulerILb0ELb0ELb0ELi128EEEEEEEEEvNT_6ParamsE)
        .other          _ZN7cutlass13device_kernelIN5flash11enable_sm90INS1_16FlashAttnBwdSm90INS1_25CollectiveMainloopBwdSm90ILi2ELi2ELi2EN4cute5tupleIJNS5_1CILi1EEES8_S8_EEENS6_IJNS7_ILi128EEESA_NS7_ILi64EEEEEENS_10bfloat16_tEfNS_4arch4Sm90ELb0ELb0ELb0ELb0ELb1ELb1ELb0ELb0ELi2ELi1ELi2ELi2ELb0EEENS1_21CollectiveEpilogueBwdISC_SD_SF_Li256ELb0ELb0ELi1EEENS1_19SingleTileSchedulerILb0ELb0ELb0ELi128EEEEEEEEEvNT_6ParamsE,@"STO_CUDA_ENTRY STV_DEFAULT"
_ZN7cutlass13device_kernelIN5flash11enable_sm90INS1_16FlashAttnBwdSm90INS1_25CollectiveMainloopBwdSm90ILi2ELi2ELi2EN4cute5tupleIJNS5_1CILi1EEES8_S8_EEENS6_IJNS7_ILi128EEESA_NS7_ILi64EEEEEENS_10bfloat16_tEfNS_4arch4Sm90ELb0ELb0ELb0ELb0ELb1ELb1ELb0ELb0ELi2ELi1ELi2ELi2ELb0EEENS1_21CollectiveEpilogueBwdISC_SD_SF_Li256ELb0ELb0ELi1EEENS1_19SingleTileSchedulerILb0ELb0ELb0ELi128EEEEEEEEEvNT_6ParamsE:
        /* <DEDUP_REMOVED lines=29> */
.L_x_3782:
[----:B------:R-:W-:Y:S05]  /*01d0*/  BSYNC B0 ;  /* 0x0000000000007941 */ /* 0x000fea0003800000 */
.L_x_3781:
        /* <DEDUP_REMOVED lines=34> */
.L_x_3783:
        /* <DEDUP_REMOVED lines=22> */
.L_x_3784:
[----:B---3--:R-:W-:Y:S01]  /*0560*/  ISETP.NE.AND P0, PT, R2, RZ, PT ;  /* 0x000000ff0200720c */ /* 0x008fe20003f05270 */
[----:B------:R-:W-:Y:S01]  /*0570*/  IMAD.MOV.U32 R16, RZ, RZ, 0x1 ;  /* 0x00000001ff107424 */ /* 0x000fe200078e00ff */
[----:B------:R-:W-:Y:S01]  /*0580*/  NOP ;  /* 0x0000000000007918 */ /* 0x000fe20000000000 */
[----:B------:R-:W-:Y:S03]  /*0590*/  BSSY B6, `(.L_x_3785) ;  /* 0x000079e000067945 */ /* 0x000fe60003800000 */
[----:B------:R-:W-:Y:S01]  /*05a0*/  SEL R16, R16, 0x2, !P0 ;  /* 0x0000000210107807 */ /* 0x000fe20004000000 */
[----:B-12-4-:R-:W-:Y:S06]  /*05b0*/  BAR.SYNC.DEFER_BLOCKING 0x0 ;  /* 0x0000000000007b1d */ /* 0x016fec0000010000 */
[----:B------:R-:W-:Y:S05]  /*05c0*/  @!P0 BRA `(.L_x_3786) ;  /* 0x0000004c00548947 */ /* 0x000fea0003800000 */
.L_x_3787:
        /* <DEDUP_REMOVED lines=35> */
.L_x_3790:
        /* <DEDUP_REMOVED lines=15> */
.L_x_3789:
        /* <DEDUP_REMOVED lines=22> */
.L_x_3792:
        /* <DEDUP_REMOVED lines=15> */
.L_x_3791:
[----:B------:R-:W-:Y:S01]  /*0b40*/  SHF.R.S32.HI R2, RZ, 0x1f, R17 ;  /* 0x0000001fff027819 */ /* 0x000fe20000011411 */
[----:B------:R-:W-:-:S03]  /*0b50*/  UMOV UR4, 0xffffffff ;  /* 0xffffffff00047882 */ /* 0x000fc60000000000 */
[----:B------:R-:W-:-:S04]  /*0b60*/  LEA.HI R3, R2, R17, RZ, 0x7 ;  /* 0x0000001102037211 */ /* 0x000fc800078f38ff */
[----:B------:R-:W-:Y:S01]  /*0b70*/  SHF.R.S32.HI R13, RZ, 0x7, R3 ;  /* 0x00000007ff0d7819 */ /* 0x000fe20000011403 */
[----:B------:R-:W-:Y:S06]  /*0b80*/  BRA.DIV UR4, `(.L_x_3793) ;  /* 0x0000007604007947 */ /* 0x000fec000b800000 */
[----:B------:R1:W2:Y:S02]  /*0b90*/  SHFL.IDX PT, R14, R13, RZ, 0x1f ;  /* 0x00001fff0d0e7589 */ /* 0x0002a400000e0000 */
.L_x_3880:
        /* <DEDUP_REMOVED lines=14> */
.L_x_3794:
        /* <DEDUP_REMOVED lines=131> */
.L_x_3807:
[----:B------:R-:W-:Y:S01]  /*14b0*/  ISETP.NE.AND P0, PT, R4, 0x3, PT ;  /* 0x000000030400780c */ /* 0x000fe20003f05270 */
[----:B------:R-:W-:-:S12]  /*14c0*/  YIELD ;  /* 0x0000000000007946 */ /* 0x000fd80003800000 */
[----:B-1----:R-:W-:Y:S05]  /*14d0*/  @!P0 BRA `(.L_x_3797) ;  /* 0x0000000000048947 */ /* 0x002fea0003800000 */
[----:B------:R-:W-:Y:S01]  /*14e0*/  BPT.TRAP 0x1 ;  /* 0x000000040000795c */ /* 0x000fe20000300000 */
.L_x_3797:
[----:B------:R-:W-:Y:S01]  /*14f0*/  IMAD R9, R7, 0x8, R225 ;  /* 0x0000000807097824 */ /* 0x000fe200078e02e1 */
[----:B------:R-:W-:-:S04]  /*1500*/  SHF.L.U32 R22, R6, 0x1f, RZ ;  /* 0x0000001f06167819 */ /* 0x000fc800000006ff */
[----:B------:R1:W2:Y:S01]  /*1510*/  SYNCS.PHASECHK.TRANS64.TRYWAIT P1, [R9+URZ+0x30c10], R22 ;  /* 0x030c1016090075a7 */ /* 0x0002a2000802017f */
[----:B------:R-:W-:Y:S05]  /*1520*/  @!P0 BRA `(.L_x_3798) ;  /* 0x0000000000048947 */ /* 0x000fea0003800000 */
[----:B------:R-:W-:Y:S01]  /*1530*/  BPT.TRAP 0x1 ;  /* 0x000000040000795c */ /* 0x000fe20000300000 */
.L_x_3798:
[----:B------:R-:W-:-:S05]  /*1540*/  VIADD R10, R225, 0x10000 ;  /* 0x00010000e10a7836 */ /* 0x000fca0000000000 */
[----:B------:R-:W-:-:S04]  /*1550*/  SHF.R.U32.HI R10, RZ, 0x4, R10 ;  /* 0x00000004ff0a7819 */ /* 0x000fc8000001160a */
[----:B------:R-:W-:Y:S01]  /*1560*/  LOP3.LUT R10, R10, 0x3fff, RZ, 0xc0, !PT ;  /* 0x00003fff0a0a7812 */ /* 0x000fe200078ec0ff */
[----:B--2---:R-:W-:Y:S06]  /*1570*/  @P1 BRA `(.L_x_3799) ;  /* 0x0000000000081947 */ /* 0x004fec0003800000 */
[----:B------:R-:W2:Y:S02]  /*1580*/  SYNCS.PHASECHK.TRANS64.TRYWAIT P1, [R9+URZ+0x30c10], R22 ;  /* 0x030c1016090075a7 */ /* 0x000ea4000802017f */
[----:B--2---:R-:W-:Y:S05]  /*1590*/  @!P1 BRA `(.L_x_3800) ;  /* 0x0000006800ac9947 */ /* 0x004fea0003800000 */
.L_x_3799:
        /* <DEDUP_REMOVED lines=63> */
.L_x_3801:
[----:B------:R1:W1:Y:S01]  /*1990*/  SYNCS.PHASECHK.TRANS64.TRYWAIT P1, [R9+URZ+0x30c30], R22 ;  /* 0x030c3016090075a7 */ /* 0x000262000802017f */
[----:B------:R-:W-:Y:S05]  /*19a0*/  @!P0 BRA `(.L_x_3802) ;  /* 0x0000000000048947 */ /* 0x000fea0003800000 */
[----:B------:R-:W-:Y:S01]  /*19b0*/  BPT.TRAP 0x1 ;  /* 0x000000040000795c */ /* 0x000fe20000300000 */
.L_x_3802:
[----:B------:R-:W-:-:S05]  /*19c0*/  VIADD R11, R225, 0x18000 ;  /* 0x00018000e10b7836 */ /* 0x000fca0000000000 */
[----:B------:R-:W-:-:S04]  /*19d0*/  SHF.R.U32.HI R11, RZ, 0x4, R11 ;  /* 0x00000004ff0b7819 */ /* 0x000fc8000001160b */
[----:B------:R-:W-:-:S04]  /*19e0*/  LOP3.LUT R218, R11, 0x3fff, RZ, 0xc0, !PT ;  /* 0x00003fff0bda7812 */ /* 0x000fc800078ec0ff */
[----:B------:R-:W-:Y:S01]  /*19f0*/  LOP3.LUT R12, R218, 0x10000, RZ, 0xfc, !PT ;  /* 0x00010000da0c7812 */ /* 0x000fe200078efcff */
[----:B-1----:R-:W-:Y:S06]  /*1a00*/  @P1 BRA `(.L_x_3803) ;  /* 0x0000000000081947 */ /* 0x002fec0003800000 */
[----:B------:R-:W1:Y:S02]  /*1a10*/  SYNCS.PHASECHK.TRANS64.TRYWAIT P1, [R9+URZ+0x30c30], R22 ;  /* 0x030c3016090075a7 */ /* 0x000e64000802017f */
[----:B-1----:R-:W-:Y:S05]  /*1a20*/  @!P1 BRA `(.L_x_3804) ;  /* 0x00000064009c9947 */ /* 0x002fea0003800000 */
.L_x_3803:
        /* <DEDUP_REMOVED lines=620> */
.L_x_3805:
        /* <DEDUP_REMOVED lines=68> */
.L_x_3806:
        /* <DEDUP_REMOVED lines=11> */
.L_x_3796:
        /* <DEDUP_REMOVED lines=51> */
.L_x_3808:
        /* <DEDUP_REMOVED lines=19> */
.L_x_3809:
        /* <DEDUP_REMOVED lines=18> */
.L_x_3810:
        /* <DEDUP_REMOVED lines=18> */
.L_x_3811:
        /* <DEDUP_REMOVED lines=103> */
.L_x_3813:
[----:B------:R-:W-:Y:S05]  /*52f0*/  BSYNC B0 ;  /* 0x0000000000007941 */ /* 0x000fea0003800000 */
.L_x_3812:
[----:B------:R-:W-:-:S04]  /*5300*/  DEPBAR.LE SB0, 0x0 ;  /* 0x000080000000791a */ /* 0x000fc80000000000 */
[----:B------:R-:W-:Y:S05]  /*5310*/  BRA `(.L_x_3788) ;  /* 0x0000002c00147947 */ /* 0x000fea0003800000 */
.L_x_3786:
        /* <DEDUP_REMOVED lines=60> */
.L_x_3840:
        /* <DEDUP_REMOVED lines=15> */
[----:B------:R-:W-:Y:S01]  /*57d0*/  IMAD.U32 R3, RZ, RZ, UR23 ;  /* 0x00000017ff037e24 */ /* 0x000fe2000f8e00ff */
[----:B------:R-:W-:Y:S08]  /*57e0*/  @P1 BRA `(.L_x_3817) ;  /* 0x0000000000141947 */ /* 0x000ff00003800000 */
.L_x_3818:
[----:B------:R-:W2:Y:S04]  /*57f0*/  LDG.E.STRONG.GPU R6, desc[UR26][R2.64] ;  /* 0x0000001a02067981 */ /* 0x000ea8000c1ef900 */
[----:B--2---:R-:W-:Y:S01]  /*5800*/  CCTL.IVALL ;  /* 0x00000000ff00798f */ /* 0x004fe20002000000 */
[----:B------:R-:W-:Y:S05]  /*5810*/  YIELD ;  /* 0x0000000000007946 */ /* 0x000fea0003800000 */
[----:B------:R-:W-:-:S13]  /*5820*/  ISETP.NE.AND P3, PT, R6, UR28, PT ;  /* 0x0000001c06007c0c */ /* 0x000fda000bf65270 */
[----:B------:R-:W-:Y:S05]  /*5830*/  @P3 BRA `(.L_x_3818) ;  /* 0xfffffffc00ec3947 */ /* 0x000fea000383ffff */
.L_x_3817:
[----:B------:R-:W-:Y:S05]  /*5840*/  BSYNC B0 ;  /* 0x0000000000007941 */ /* 0x000fea0003800000 */
.L_x_3816:
[----:B------:R-:W-:-:S03]  /*5850*/  UMOV UR23, 0xffffffff ;  /* 0xffffffff00177882 */ /* 0x000fc60000000000 */
[----:B------:R-:W-:Y:S05]  /*5860*/  BRA.DIV UR23, `(.L_x_3819) ;  /* 0x0000002a17207947 */ /* 0x000fea000b800000 */
[----:B------:R-:W-:Y:S01]  /*5870*/  NOP ;  /* 0x0000000000007918 */ /* 0x000fe20000000000 */
.L_x_3883:
        /* <DEDUP_REMOVED lines=19> */
.L_x_3821:
[----:B------:R-:W-:Y:S05]  /*59b0*/  BSYNC B0 ;  /* 0x0000000000007941 */ /* 0x000fea0003800000 */
.L_x_3820:
        /* <DEDUP_REMOVED lines=13> */
.L_x_3823:
[----:B------:R-:W-:Y:S05]  /*5a90*/  BSYNC B0 ;  /* 0x0000000000007941 */ /* 0x000fea0003800000 */
.L_x_3822:
[----:B------:R-:W-:Y:S06]  /*5aa0*/  BAR.ARV 0xa, 0xa0 ;  /* 0x0282800000007b1d */ /* 0x000fec0000002000 */
[----:B------:R-:W-:Y:S04]  /*5ab0*/  BSSY B0, `(.L_x_3824) ;  /* 0x0000003000007945 */ /* 0x000fe80003800000 */
[----:B------:R-:W-:Y:S05]  /*5ac0*/  @!P0 BRA `(.L_x_3825) ;  /* 0x0000000000048947 */ /* 0x000fea0003800000 */
[----:B------:R-:W-:-:S04]  /*5ad0*/  DEPBAR.LE SB0, 0x0 ;  /* 0x000080000000791a */ /* 0x000fc80000000000 */
.L_x_3825:
[----:B------:R-:W-:Y:S05]  /*5ae0*/  BSYNC B0 ;  /* 0x0000000000007941 */ /* 0x000fea0003800000 */
.L_x_3824:
        /* <DEDUP_REMOVED lines=19> */
.L_x_3827:
[----:B------:R-:W-:Y:S05]  /*5c20*/  BSYNC B0 ;  /* 0x0000000000007941 */ /* 0x000fea0003800000 */
.L_x_3826:
        /* <DEDUP_REMOVED lines=9> */
.L_x_3830:
[----:B------:R-:W2:Y:S04]  /*5cc0*/  LDG.E.STRONG.GPU R6, desc[UR26][R2.64] ;  /* 0x0000001a02067981 */ /* 0x000ea8000c1ef900 */
[----:B--2---:R-:W-:Y:S01]  /*5cd0*/  CCTL.IVALL ;  /* 0x00000000ff00798f */ /* 0x004fe20002000000 */
[----:B------:R-:W-:Y:S05]  /*5ce0*/  YIELD ;  /* 0x0000000000007946 */ /* 0x000fea0003800000 */
[----:B------:R-:W-:-:S13]  /*5cf0*/  ISETP.NE.AND P3, PT, R6, UR28, PT ;  /* 0x0000001c06007c0c */ /* 0x000fda000bf65270 */
[----:B------:R-:W-:Y:S05]  /*5d00*/  @P3 BRA `(.L_x_3830) ;  /* 0xfffffffc00ec3947 */ /* 0x000fea000383ffff */
.L_x_3829:
[----:B------:R-:W-:Y:S05]  /*5d10*/  BSYNC B0 ;  /* 0x0000000000007941 */ /* 0x000fea0003800000 */
.L_x_3828:
[----:B------:R-:W-:-:S03]  /*5d20*/  UMOV UR8, 0xffffffff ;  /* 0xffffffff00087882 */ /* 0x000fc60000000000 */
[----:B------:R-:W-:Y:S05]  /*5d30*/  BRA.DIV UR8, `(.L_x_3831) ;  /* 0x0000002608087947 */ /* 0x000fea000b800000 */
[----:B------:R-:W-:Y:S01]  /*5d40*/  NOP ;  /* 0x0000000000007918 */ /* 0x000fe20000000000 */
.L_x_3886:
        /* <DEDUP_REMOVED lines=13> */
.L_x_3833:
[----:B------:R-:W-:Y:S05]  /*5e20*/  BSYNC B0 ;  /* 0x0000000000007941 */ /* 0x000fea0003800000 */
.L_x_3832:
        /* <DEDUP_REMOVED lines=13> */
.L_x_3835:
[----:B------:R-:W-:Y:S05]  /*5f00*/  BSYNC B0 ;  /* 0x0000000000007941 */ /* 0x000fea0003800000 */
.L_x_3834:
[----:B------:R-:W-:Y:S06]  /*5f10*/  BAR.ARV 0xa, 0xa0 ;  /* 0x0282800000007b1d */ /* 0x000fec0000002000 */
[----:B------:R-:W-:Y:S04]  /*5f20*/  BSSY B0, `(.L_x_3836) ;  /* 0x0000003000007945 */ /* 0x000fe80003800000 */
[----:B------:R-:W-:Y:S05]  /*5f30*/  @!P0 BRA `(.L_x_3837) ;  /* 0x0000000000048947 */ /* 0x000fea0003800000 */
[----:B------:R-:W-:-:S04]  /*5f40*/  DEPBAR.LE SB0, 0x0 ;  /* 0x000080000000791a */ /* 0x000fc80000000000 */
.L_x_3837:
[----:B------:R-:W-:Y:S05]  /*5f50*/  BSYNC B0 ;  /* 0x0000000000007941 */ /* 0x000fea0003800000 */
.L_x_3836:
        /* <DEDUP_REMOVED lines=19> */
.L_x_3839:
[----:B------:R-:W-:Y:S05]  /*6090*/  BSYNC B0 ;  /* 0x0000000000007941 */ /* 0x000fea0003800000 */
.L_x_3838:
[----:B------:R-:W-:Y:S02]  /*60a0*/  UIADD3 UR4, UR4, 0x2, URZ ;  /* 0x0000000204047890 */ /* 0x000fe4000fffe03f */
[----:B------:R-:W-:Y:S01]  /*60b0*/  UIADD3 UR5, UR5, 0x1, URZ ;  /* 0x0000000105057890 */ /* 0x000fe2000fffe03f */
[----:B------:R-:W-:Y:S11]  /*60c0*/  @P2 BRA `(.L_x_3840) ;  /* 0xfffffff400842947 */ /* 0x000ff6000383ffff */
.L_x_3815:
        /* <DEDUP_REMOVED lines=13> */
.L_x_3843:
[----:B------:R-:W2:Y:S04]  /*61a0*/  LDG.E.STRONG.GPU R0, desc[UR26][R2.64] ;  /* 0x0000001a02007981 */ /* 0x000ea8000c1ef900 */
[----:B--2---:R-:W-:Y:S01]  /*61b0*/  CCTL.IVALL ;  /* 0x00000000ff00798f */ /* 0x004fe20002000000 */
[----:B------:R-:W-:Y:S05]  /*61c0*/  YIELD ;  /* 0x0000000000007946 */ /* 0x000fea0003800000 */
[----:B------:R-:W-:-:S13]  /*61d0*/  ISETP.NE.AND P2, PT, R0, UR28, PT ;  /* 0x0000001c00007c0c */ /* 0x000fda000bf45270 */
[----:B------:R-:W-:Y:S05]  /*61e0*/  @P2 BRA `(.L_x_3843) ;  /* 0xfffffffc00ec2947 */ /* 0x000fea000383ffff */
.L_x_3842:
[----:B------:R-:W-:Y:S05]  /*61f0*/  BSYNC B0 ;  /* 0x0000000000007941 */ /* 0x000fea0003800000 */
.L_x_3841:
[----:B------:R-:W-:-:S03]  /*6200*/  UMOV UR5, 0xffffffff ;  /* 0xffffffff00057882 */ /* 0x000fc60000000000 */
[----:B------:R-:W-:Y:S05]  /*6210*/  BRA.DIV UR5, `(.L_x_3844) ;  /* 0x0000001e05ec7947 */ /* 0x000fea000b800000 */
[----:B------:R-:W-:Y:S01]  /*6220*/  NOP ;  /* 0x0000000000007918 */ /* 0x000fe20000000000 */
.L_x_3889:
        /* <DEDUP_REMOVED lines=22> */
.L_x_3846:
[----:B------:R-:W-:Y:S05]  /*6390*/  BSYNC B0 ;  /* 0x0000000000007941 */ /* 0x000fea0003800000 */
.L_x_3845:
        /* <DEDUP_REMOVED lines=20> */
.L_x_3848:
[----:B------:R-:W-:Y:S05]  /*64e0*/  BSYNC B0 ;  /* 0x0000000000007941 */ /* 0x000fea0003800000 */
.L_x_3847:
[----:B------:R-:W-:Y:S06]  /*64f0*/  BAR.ARV 0xa, 0xa0 ;  /* 0x0282800000007b1d */ /* 0x000fec0000002000 */
[----:B------:R-:W-:Y:S04]  /*6500*/  BSSY B0, `(.L_x_3849) ;  /* 0x0000003000007945 */ /* 0x000fe80003800000 */
[----:B------:R-:W-:Y:S05]  /*6510*/  @!P0 BRA `(.L_x_3850) ;  /* 0x0000000000048947 */ /* 0x000fea0003800000 */
[----:B------:R-:W-:-:S04]  /*6520*/  DEPBAR.LE SB0, 0x0 ;  /* 0x000080000000791a */ /* 0x000fc80000000000 */
.L_x_3850:
[----:B------:R-:W-:Y:S05]  /*6530*/  BSYNC B0 ;  /* 0x0000000000007941 */ /* 0x000fea0003800000 */
.L_x_3849:
        /* <DEDUP_REMOVED lines=19> */
.L_x_3814:
        /* <DEDUP_REMOVED lines=55> */
.L_x_3890:
        /* <DEDUP_REMOVED lines=10> */
.L_x_3854:
        /* <DEDUP_REMOVED lines=64> */
.L_x_3865:
[----:B------:R-:W-:-:S04]  /*6e80*/  SHF.L.U32 R21, R9, 0x1f, RZ ;  /* 0x0000001f09157819 */ /* 0x000fc800000006ff */
[----:B-1----:R-:W1:Y:S02]  /*6e90*/  SYNCS.PHASECHK.TRANS64.TRYWAIT P1, [R11+URZ+0x30c40], R21 ;  /* 0x030c40150b0075a7 */ /* 0x002e64000802017f */
[----:B-12---:R-:W-:Y:S05]  /*6ea0*/  @!P1 BRA `(.L_x_3857) ;  /* 0x0000001000f89947 */ /* 0x006fea0003800000 */
.L_x_3891:
[----:B------:R-:W-:Y:S05]  /*6eb0*/  @P0 BRA `(.L_x_3858) ;  /* 0x0000000000140947 */ /* 0x000fea0003800000 */
[----:B------:R-:W-:Y:S01]  /*6ec0*/  ISETP.NE.AND P1, PT, R14, RZ, PT ;  /* 0x000000ff0e00720c */ /* 0x000fe20003f25270 */
[----:B------:R-:W-:-:S04]  /*6ed0*/  IMAD.MOV.U32 R0, RZ, RZ, 0x4200 ;  /* 0x00004200ff007424 */ /* 0x000fc800078e00ff */
[----:B------:R2:W-:Y:S08]  /*6ee0*/  SYNCS.ARRIVE.TRANS64 RZ, [R11+URZ+0x30c30], R0 ;  /* 0x030c30000bff79a7 */ /* 0x0005f0000800003f */
[----:B------:R-:W-:Y:S05]  /*6ef0*/  @!P1 BRA `(.L_x_3858) ;  /* 0x0000000000049947 */ /* 0x000fea0003800000 */
[----:B------:R-:W-:Y:S01]  /*6f00*/  BPT.TRAP 0x1 ;  /* 0x000000040000795c */ /* 0x000fe20000300000 */
.L_x_3858:
        /* <DEDUP_REMOVED lines=29> */
.L_x_3892:
[----:B------:R-:W-:Y:S05]  /*70e0*/  @P0 BRA `(.L_x_3860) ;  /* 0x0000000000140947 */ /* 0x000fea0003800000 */
[----:B------:R-:W-:Y:S01]  /*70f0*/  ISETP.NE.AND P1, PT, R14, RZ, PT ;  /* 0x000000ff0e00720c */ /* 0x000fe20003f25270 */
[----:B------:R-:W-:-:S04]  /*7100*/  IMAD.MOV.U32 R2, RZ, RZ, 0x4200 ;  /* 0x00004200ff027424 */ /* 0x000fc800078e00ff */
[----:B------:R3:W-:Y:S08]  /*7110*/  SYNCS.ARRIVE.TRANS64 RZ, [R11+URZ+0x30c18], R2 ;  /* 0x030c18020bff79a7 */ /* 0x0007f0000800003f */
[----:B------:R-:W-:Y:S05]  /*7120*/  @!P1 BRA `(.L_x_3860) ;  /* 0x0000000000049947 */ /* 0x000fea0003800000 */
[----:B------:R-:W-:Y:S01]  /*7130*/  BPT.TRAP 0x1 ;  /* 0x000000040000795c */ /* 0x000fe20000300000 */
.L_x_3860:
        /* <DEDUP_REMOVED lines=20> */
.L_x_3893:
        /* <DEDUP_REMOVED lines=9> */
.L_x_3862:
        /* <DEDUP_REMOVED lines=24> */
.L_x_3895:
[----:B------:R-:W-:Y:S05]  /*7490*/  @P0 BRA `(.L_x_3864) ;  /* 0x0000000000140947 */ /* 0x000fea0003800000 */
[----:B------:R-:W-:Y:S01]  /*74a0*/  ISETP.NE.AND P1, PT, R14, RZ, PT ;  /* 0x000000ff0e00720c */ /* 0x000fe20003f25270 */
[----:B-1----:R-:W-:-:S04]  /*74b0*/  IMAD.MOV.U32 R4, RZ, RZ, 0x4200 ;  /* 0x00004200ff047424 */ /* 0x002fc800078e00ff */
[----:B------:R2:W-:Y:S08]  /*74c0*/  SYNCS.ARRIVE.TRANS64 RZ, [R11+URZ+0x30c10], R4 ;  /* 0x030c10040bff79a7 */ /* 0x0005f0000800003f */
[----:B------:R-:W-:Y:S05]  /*74d0*/  @!P1 BRA `(.L_x_3864) ;  /* 0x0000000000049947 */ /* 0x000fea0003800000 */
[----:B------:R-:W-:Y:S01]  /*74e0*/  BPT.TRAP 0x1 ;  /* 0x000000040000795c */ /* 0x000fe20000300000 */
.L_x_3864:
        /* <DEDUP_REMOVED lines=22> */
.L_x_3856:
[----:B------:R-:W-:-:S13]  /*7650*/  ISETP.NE.AND P1, PT, R19, RZ, PT ;  /* 0x000000ff1300720c */ /* 0x000fda0003f25270 */
[----:B------:R-:W-:Y:S05]  /*7660*/  @!P1 BRA `(.L_x_3855) ;  /* 0x0000000000f09947 */ /* 0x000fea0003800000 */
[----:B------:R-:W-:-:S04]  /*7670*/  SHF.L.U32 R12, R9, 0x1f, RZ ;  /* 0x0000001f090c7819 */ /* 0x000fc800000006ff */
[----:B------:R-:W3:Y:S02]  /*7680*/  SYNCS.PHASECHK.TRANS64.TRYWAIT P1, [R11+URZ+0x30c40], R12 ;  /* 0x030c400c0b0075a7 */ /* 0x000ee4000802017f */
[----:B---3--:R-:W-:Y:S05]  /*7690*/  @!P1 BRA `(.L_x_3866) ;  /* 0x0000000c00509947 */ /* 0x008fea0003800000 */
.L_x_3896:
[----:B------:R-:W-:Y:S05]  /*76a0*/  @P0 BRA `(.L_x_3867) ;  /* 0x0000000000140947 */ /* 0x000fea0003800000 */
[----:B------:R-:W-:Y:S01]  /*76b0*/  ISETP.NE.AND P1, PT, R14, RZ, PT ;  /* 0x000000ff0e00720c */ /* 0x000fe20003f25270 */
[----:B-12---:R-:W-:-:S04]  /*76c0*/  IMAD.MOV.U32 R4, RZ, RZ, 0x4200 ;  /* 0x00004200ff047424 */ /* 0x006fc800078e00ff */
[----:B------:R4:W-:Y:S08]  /*76d0*/  SYNCS.ARRIVE.TRANS64 RZ, [R11+URZ+0x30c30], R4 ;  /* 0x030c30040bff79a7 */ /* 0x0009f0000800003f */
[----:B------:R-:W-:Y:S05]  /*76e0*/  @!P1 BRA `(.L_x_3867) ;  /* 0x0000000000049947 */ /* 0x000fea0003800000 */
[----:B------:R-:W-:Y:S01]  /*76f0*/  BPT.TRAP 0x1 ;  /* 0x000000040000795c */ /* 0x000fe20000300000 */
.L_x_3867:
        /* <DEDUP_REMOVED lines=26> */
.L_x_3897:
[----:B------:R-:W-:Y:S05]  /*78a0*/  @P0 BRA `(.L_x_3869) ;  /* 0x0000000000140947 */ /* 0x000fea0003800000 */
[----:B------:R-:W-:Y:S01]  /*78b0*/  ISETP.NE.AND P0, PT, R14, RZ, PT ;  /* 0x000000ff0e00720c */ /* 0x000fe20003f05270 */
[----:B------:R-:W-:-:S04]  /*78c0*/  IMAD.MOV.U32 R4, RZ, RZ, 0x4200 ;  /* 0x00004200ff047424 */ /* 0x000fc800078e00ff */
[----:B------:R2:W-:Y:S08]  /*78d0*/  SYNCS.ARRIVE.TRANS64 RZ, [R11+URZ+0x30c18], R4 ;  /* 0x030c18040bff79a7 */ /* 0x0005f0000800003f */
[----:B------:R-:W-:Y:S05]  /*78e0*/  @!P0 BRA `(.L_x_3869) ;  /* 0x0000000000048947 */ /* 0x000fea0003800000 */
[----:B------:R-:W-:Y:S01]  /*78f0*/  BPT.TRAP 0x1 ;  /* 0x000000040000795c */ /* 0x000fe20000300000 */
.L_x_3869:
        /* <DEDUP_REMOVED lines=19> */
.L_x_3855:
[----:B------:R-:W4:Y:S01]  /*7a30*/  S2R R2, SR_TID.X ;  /* 0x0000000000027919 */ /* 0x000f220000002100 */
[----:B------:R-:W-:Y:S01]  /*7a40*/  IMAD R13, R20, 0x8, R11 ;  /* 0x00000008140d7824 */ /* 0x000fe200078e020b */
[----:B----4-:R-:W-:Y:S02]  /*7a50*/  LOP3.LUT R3, R2, 0x7f, RZ, 0xc0, !PT ;  /* 0x0000007f02037812 */ /* 0x010fe400078ec0ff */
[----:B------:R-:W-:Y:S02]  /*7a60*/  SHF.L.U32 R2, R9, 0x1f, RZ ;  /* 0x0000001f09027819 */ /* 0x000fe400000006ff */
[----:B------:R-:W-:Y:S02]  /*7a70*/  ISETP.NE.AND P1, PT, R3, RZ, PT ;  /* 0x000000ff0300720c */ /* 0x000fe40003f25270 */
[----:B------:R-:W4:Y:S02]  /*7a80*/  SYNCS.PHASECHK.TRANS64.TRYWAIT P0, [R13+URZ+0x30c40], R2 ;  /* 0x030c40020d0075a7 */ /* 0x000f24000800017f */
[----:B----4-:R-:W-:Y:S09]  /*7a90*/  @!P0 BRA `(.L_x_3870) ;  /* 0x0000000800788947 */ /* 0x010ff20003800000 */
.L_x_3898:
[----:B------:R-:W-:Y:S05]  /*7aa0*/  @P1 BRA `(.L_x_3871) ;  /* 0x0000000000181947 */ /* 0x000fea0003800000 */
[----:B------:R-:W5:Y:S01]  /*7ab0*/  S2R R3, SR_TID.X ;  /* 0x0000000000037919 */ /* 0x000f620000002100 */
[----:B----4-:R-:W-:-:S04]  /*7ac0*/  IMAD.MOV.U32 R2, RZ, RZ, 0x4200 ;  /* 0x00004200ff027424 */ /* 0x010fc800078e00ff */
[----:B------:R4:W-:Y:S01]  /*7ad0*/  SYNCS.ARRIVE.TRANS64 RZ, [R13+URZ+0x30c30], R2 ;  /* 0x030c30020dff79a7 */ /* 0x0009e2000800003f */
[----:B-----5:R-:W-:-:S13]  /*7ae0*/  LOP3.LUT P0, RZ, R3, 0x1f, RZ, 0xc0, !PT ;  /* 0x0000001f03ff7812 */ /* 0x020fda000780c0ff */
[----:B----4-:R-:W-:Y:S05]  /*7af0*/  @!P0 BRA `(.L_x_3871) ;  /* 0x0000000000048947 */ /* 0x010fea0003800000 */
[----:B--2---:R-:W-:Y:S01]  /*7b00*/  BPT.TRAP 0x1 ;  /* 0x000000040000795c */ /* 0x004fe20000300000 */
.L_x_3871:
        /* <DEDUP_REMOVED lines=33> */
.L_x_3852:
[----:B------:R-:W-:Y:S05]  /*7d20*/  BSYNC B0 ;  /* 0x0000000000007941 */ /* 0x000fea0003800000 */
.L_x_3851:
[----:B------:R-:W-:-:S03]  /*7d30*/  UMOV UR6, 0xffffffff ;  /* 0xffffffff00067882 */ /* 0x000fc60000000000 */
[----:B------:R-:W-:Y:S05]  /*7d40*/  BRA.DIV UR6, `(.L_x_3872) ;  /* 0x0000000606e07947 */ /* 0x000fea000b800000 */
[----:B------:R-:W-:-:S13]  /*7d50*/  ELECT P0, URZ, PT ;  /* 0x00000000003f782f */ /* 0x000fda0003800000 */
.L_x_3901:
[----:B------:R-:W-:Y:S05]  /*7d60*/  @!P0 BRA `(.L_x_3788) ;  /* 0x0000000000808947 */ /* 0x000fea0003800000 */
[----:B------:R-:W-:-:S04]  /*7d70*/  LOP3.LUT R16, R16, 0x2, RZ, 0xfc, !PT ;  /* 0x0000000210107812 */ /* 0x000fc800078efcff */
[----:B------:R-:W-:-:S13]  /*7d80*/  ISETP.NE.AND P0, PT, R16, 0x3, PT ;  /* 0x000000031000780c */ /* 0x000fda0003f05270 */
[----:B------:R-:W-:Y:S05]  /*7d90*/  @!P0 BRA `(.L_x_3873) ;  /* 0x0000000000048947 */ /* 0x000fea0003800000 */
[----:B------:R-:W-:Y:S01]  /*7da0*/  BPT.TRAP 0x1 ;  /* 0x000000040000795c */ /* 0x000fe20000300000 */
.L_x_3873:
        /* <DEDUP_REMOVED lines=15> */
.L_x_3902:
[----:B------:R-:W2:Y:S02]  /*7ea0*/  SYNCS.PHASECHK.TRANS64.TRYWAIT P1, [R3+URZ], R2 ;  /* 0x00000002030075a7 */ /* 0x000ea4000802017f */
[----:B--2---:R-:W-:Y:S05]  /*7eb0*/  @!P1 BRA `(.L_x_3875) ;  /* 0x0000000400bc9947 */ /* 0x004fea0003800000 */
.L_x_3903:
[----:B------:R-:W-:Y:S05]  /*7ec0*/  @!P0 BRA `(.L_x_3876) ;  /* 0x0000000000048947 */ /* 0x000fea0003800000 */
[----:B------:R-:W-:Y:S01]  /*7ed0*/  BPT.TRAP 0x1 ;  /* 0x000000040000795c */ /* 0x000fe20000300000 */
.L_x_3876:
[----:B--2---:R-:W-:-:S04]  /*7ee0*/  VIADD R3, R7, 0x30c40 ;  /* 0x00030c4007037836 */ /* 0x004fc80000000000 */
[----:B------:R-:W-:-:S04]  /*7ef0*/  IMAD R0, R0, 0x8, R3 ;  /* 0x0000000800007824 */ /* 0x000fc800078e0203 */
[----:B------:R-:W2:Y:S02]  /*7f00*/  SYNCS.PHASECHK.TRANS64.TRYWAIT P0, [R0+URZ], R5 ;  /* 0x00000005000075a7 */ /* 0x000ea4000800017f */
[----:B--2---:R-:W-:Y:S05]  /*7f10*/  @!P0 BRA `(.L_x_3877) ;  /* 0x0000000400b88947 */ /* 0x004fea0003800000 */
.L_x_3904:
[----:B------:R-:W-:-:S07]  /*7f20*/  IMAD R3, R4, 0x8, R3 ;  /* 0x0000000804037824 */ /* 0x000fce00078e0203 */
.L_x_3878:
[----:B---3--:R3:W4:Y:S02]  /*7f30*/  SYNCS.PHASECHK.TRANS64.TRYWAIT P0, [R3+URZ], R2 ;  /* 0x00000002030075a7 */ /* 0x008724000800017f */
[----:B----4-:R-:W-:Y:S05]  /*7f40*/  @!P0 NANOSLEEP.SYNCS 0x989680 ;  /* 0x009896800000895d */ /* 0x010fea0003900000 */
[----:B------:R-:W4:Y:S02]  /*7f50*/  @!P0 SYNCS.PHASECHK.TRANS64 P0, [R3+URZ], R2 ;  /* 0x00000002030085a7 */ /* 0x000f24000800007f */
[----:B----4-:R-:W-:Y:S05]  /*7f60*/  @!P0 BRA `(.L_x_3878) ;  /* 0xfffffffc00f08947 */ /* 0x010fea000383ffff */
.L_x_3788:
[----:B------:R-:W-:Y:S05]  /*7f70*/  BSYNC B6 ;  /* 0x0000000000067941 */ /* 0x000fea0003800000 */
.L_x_3785:
[----:B------:R-:W-:Y:S05]  /*7f80*/  EXIT ;  /* 0x000000000000794d */ /* 0x000fea0003800000 */
.L_x_3793:
[----:B------:R-:W-:Y:S02]  /*7f90*/  IMAD.MOV.U32 R12, RZ, RZ, RZ ;  /* 0x000000ffff0c7224 */ /* 0x000fe400078e00ff */
[----:B------:R-:W-:Y:S02]  /*7fa0*/  IMAD.MOV.U32 R11, RZ, RZ, 0x1f ;  /* 0x0000001fff0b7424 */ /* 0x000fe400078e00ff */
[----:B------:R-:W-:-:S07]  /*7fb0*/  IMAD.MOV.U32 R15, RZ, RZ, -0x1 ;  /* 0xffffffffff0f7424 */ /* 0x000fce00078e00ff */
[----:B------:R-:W-:Y:S05]  /*7fc0*/  WARPSYNC.COLLECTIVE R15, `(.L_x_3879) ;  /* 0x000000000f087348 */ /* 0x000fea0003c00000 */
[----:B------:R1:W2:Y:S02]  /*7fd0*/  SHFL.IDX P6, R14, R13, R12, R11 ;  /* 0x0000000c0d0e7389 */ /* 0x0002a400000c000b */
[----:B-12---:R-:W-:Y:S01]  /*7fe0*/  ENDCOLLECTIVE ;  /* 0x000000000000791b */ /* 0x006fe20003800000 */
.L_x_3879:
[----:B------:R-:W-:Y:S05]  /*7ff0*/  BRA `(.L_x_3880) ;  /* 0xffffff8800e87947 */ /* 0x000fea000383ffff */
.L_x_3795:
[----:B--2---:R2:W3:Y:S02]  /*8000*/  SYNCS.PHASECHK.TRANS64.TRYWAIT P0, [R225+URZ+0x30c00], R6 ;  /* 0x030c0006e10075a7 */ /* 0x0044e4000800017f */
[----:B---3--:R-:W-:Y:S05]  /*8010*/  @!P0 NANOSLEEP.SYNCS 0x989680 ;  /* 0x009896800000895d */ /* 0x008fea0003900000 */
[----:B------:R-:W3:Y:S02]  /*8020*/  @!P0 SYNCS.PHASECHK.TRANS64 P0, [R225+URZ+0x30c00], R6 ;  /* 0x030c0006e10085a7 */ /* 0x000ee4000800007f */
[----:B---3--:R-:W-:Y:S05]  /*8030*/  @!P0 BRA `(.L_x_3795) ;  /* 0xfffffffc00f08947 */ /* 0x008fea000383ffff */
[----:B------:R-:W-:Y:S05]  /*8040*/  BRA `(.L_x_3794) ;  /* 0xffffff8c000c7947 */ /* 0x000fea000383ffff */
.L_x_3800:
[----:B--2---:R2:W3:Y:S02]  /*8050*/  SYNCS.PHASECHK.TRANS64.TRYWAIT P1, [R9+URZ+0x30c10], R22 ;  /* 0x030c1016090075a7 */ /* 0x0044e4000802017f */
[----:B---3--:R-:W-:Y:S05]  /*8060*/  @!P1 NANOSLEEP.SYNCS 0x989680 ;  /* 0x009896800000995d */ /* 0x008fea0003900000 */
[----:B------:R-:W3:Y:S02]  /*8070*/  @!P1 SYNCS.PHASECHK.TRANS64 P1, [R9+URZ+0x30c10], R22 ;  /* 0x030c1016090095a7 */ /* 0x000ee4000802007f */
[----:B---3--:R-:W-:Y:S05]  /*8080*/  @!P1 BRA `(.L_x_3800) ;  /* 0xfffffffc00f09947 */ /* 0x008fea000383ffff */
[----:B------:R-:W-:Y:S05]  /*8090*/  BRA `(.L_x_3799) ;  /* 0xffffff9400407947 */ /* 0x000fea000383ffff */
.L_x_3804:
[----:B------:R1:W1:Y:S02]  /*80a0*/  SYNCS.PHASECHK.TRANS64.TRYWAIT P1, [R9+URZ+0x30c30], R22 ;  /* 0x030c3016090075a7 */ /* 0x000264000802017f */
[----:B-1----:R-:W-:Y:S05]  /*80b0*/  @!P1 NANOSLEEP.SYNCS 0x989680 ;  /* 0x009896800000995d */ /* 0x002fea0003900000 */
[----:B------:R-:W1:Y:S02]  /*80c0*/  @!P1 SYNCS.PHASECHK.TRANS64 P1, [R9+URZ+0x30c30], R22 ;  /* 0x030c3016090095a7 */ /* 0x000e64000802007f */
[----:B-1----:R-:W-:Y:S05]  /*80d0*/  @!P1 BRA `(.L_x_3804) ;  /* 0xfffffffc00f09947 */ /* 0x002fea000383ffff */
[----:B------:R-:W-:Y:S05]  /*80e0*/  BRA `(.L_x_3803) ;  /* 0xffffff9800507947 */ /* 0x000fea000383ffff */
.L_x_3819:
[----:B------:R-:W-:Y:S01]  /*80f0*/  BSSY B0, `(.L_x_3881) ;  /* 0x0000005000007945 */ /* 0x000fe20003800000 */
[----:B------:R-:W-:-:S07]  /*8100*/  IMAD.MOV.U32 R15, RZ, RZ, -0x1 ;  /* 0xffffffffff0f7424 */ /* 0x000fce00078e00ff */
[----:B------:R-:W-:Y:S05]  /*8110*/  WARPSYNC.COLLECTIVE R15, `(.L_x_3882) ;  /* 0x000000000f087348 */ /* 0x000fea0003c00000 */
[----:B------:R-:W-:Y:S01]  /*8120*/  NOP ;  /* 0x0000000000007918 */ /* 0x000fe20000000000 */
[----:B------:R-:W-:Y:S01]  /*8130*/  ENDCOLLECTIVE ;  /* 0x000000000000791b */ /* 0x000fe20003800000 */
.L_x_3882:
[----:B------:R-:W-:Y:S05]  /*8140*/  BSYNC B0 ;  /* 0x0000000000007941 */ /* 0x000fea0003800000 */
.L_x_3881:
[----:B------:R-:W-:Y:S05]  /*8150*/  BRA `(.L_x_3883) ;  /* 0xffffffd400c87947 */ /* 0x000fea000383ffff */
.L_x_3831:
[----:B------:R-:W-:Y:S01]  /*8160*/  BSSY B0, `(.L_x_3884) ;  /* 0x0000005000007945 */ /* 0x000fe20003800000 */
[----:B------:R-:W-:-:S07]  /*8170*/  IMAD.MOV.U32 R15, RZ, RZ, -0x1 ;  /* 0xffffffffff0f7424 */ /* 0x000fce00078e00ff */
[----:B------:R-:W-:Y:S05]  /*8180*/  WARPSYNC.COLLECTIVE R15, `(.L_x_3885) ;  /* 0x000000000f087348 */ /* 0x000fea0003c00000 */
[----:B------:R-:W-:Y:S01]  /*8190*/  NOP ;  /* 0x0000000000007918 */ /* 0x000fe20000000000 */
[----:B------:R-:W-:Y:S01]  /*81a0*/  ENDCOLLECTIVE ;  /* 0x000000000000791b */ /* 0x000fe20003800000 */
.L_x_3885:
[----:B------:R-:W-:Y:S05]  /*81b0*/  BSYNC B0 ;  /* 0x0000000000007941 */ /* 0x000fea0003800000 */
.L_x_3884:
[----:B------:R-:W-:Y:S05]  /*81c0*/  BRA `(.L_x_3886) ;  /* 0xffffffd800e07947 */ /* 0x000fea000383ffff */
.L_x_3844:
[----:B------:R-:W-:Y:S01]  /*81d0*/  BSSY B0, `(.L_x_3887) ;  /* 0x0000005000007945 */ /* 0x000fe20003800000 */
[----:B------:R-:W-:-:S07]  /*81e0*/  IMAD.MOV.U32 R15, RZ, RZ, -0x1 ;  /* 0xffffffffff0f7424 */ /* 0x000fce00078e00ff */
[----:B------:R-:W-:Y:S05]  /*81f0*/  WARPSYNC.COLLECTIVE R15, `(.L_x_3888) ;  /* 0x000000000f087348 */ /* 0x000fea0003c00000 */
[----:B------:R-:W-:Y:S01]  /*8200*/  NOP ;  /* 0x0000000000007918 */ /* 0x000fe20000000000 */
[----:B------:R-:W-:Y:S01]  /*8210*/  ENDCOLLECTIVE ;  /* 0x000000000000791b */ /* 0x000fe20003800000 */
.L_x_3888:
[----:B------:R-:W-:Y:S05]  /*8220*/  BSYNC B0 ;  /* 0x0000000000007941 */ /* 0x000fea0003800000 */
.L_x_3887:
[----:B------:R-:W-:Y:S05]  /*8230*/  BRA `(.L_x_3889) ;  /* 0xffffffdc00fc7947 */ /* 0x000fea000383ffff */
.L_x_3853:
[----:B-1----:R1:W2:Y:S02]  /*8240*/  SYNCS.PHASECHK.TRANS64.TRYWAIT P1, [R11+URZ+0x30c20], R0 ;  /* 0x030c20000b0075a7 */ /* 0x0022a4000802017f */
[----:B--2---:R-:W-:Y:S05]  /*8250*/  @!P1 NANOSLEEP.SYNCS 0x989680 ;  /* 0x009896800000995d */ /* 0x004fea0003900000 */
[----:B------:R-:W2:Y:S02]  /*8260*/  @!P1 SYNCS.PHASECHK.TRANS64 P1, [R11+URZ+0x30c20], R0 ;  /* 0x030c20000b0095a7 */ /* 0x000ea4000802007f */
[----:B--2---:R-:W-:Y:S05]  /*8270*/  @!P1 BRA `(.L_x_3853) ;  /* 0xfffffffc00f09947 */ /* 0x004fea000383ffff */
[----:B------:R-:W-:Y:S05]  /*8280*/  BRA `(.L_x_3890) ;  /* 0xffffffe400d47947 */ /* 0x000fea000383ffff */
.L_x_3857:
[----:B-1----:R1:W2:Y:S02]  /*8290*/  SYNCS.PHASECHK.TRANS64.TRYWAIT P1, [R11+URZ+0x30c40], R21 ;  /* 0x030c40150b0075a7 */ /* 0x0022a4000802017f */
[----:B--2---:R-:W-:Y:S05]  /*82a0*/  @!P1 NANOSLEEP.SYNCS 0x989680 ;  /* 0x009896800000995d */ /* 0x004fea0003900000 */
[----:B------:R-:W2:Y:S02]  /*82b0*/  @!P1 SYNCS.PHASECHK.TRANS64 P1, [R11+URZ+0x30c40], R21 ;  /* 0x030c40150b0095a7 */ /* 0x000ea4000802007f */
[----:B--2---:R-:W-:Y:S05]  /*82c0*/  @!P1 BRA `(.L_x_3857) ;  /* 0xfffffffc00f09947 */ /* 0x004fea000383ffff */
[----:B------:R-:W-:Y:S05]  /*82d0*/  BRA `(.L_x_3891) ;  /* 0xffffffe800f47947 */ /* 0x000fea000383ffff */
.L_x_3859:
[----:B--2---:R2:W3:Y:S02]  /*82e0*/  SYNCS.PHASECHK.TRANS64.TRYWAIT P1, [R11+URZ+0x30c28], R21 ;  /* 0x030c28150b0075a7 */ /* 0x0044e4000802017f */
[----:B---3--:R-:W-:Y:S05]  /*82f0*/  @!P1 NANOSLEEP.SYNCS 0x989680 ;  /* 0x009896800000995d */ /* 0x008fea0003900000 */
[----:B------:R-:W3:Y:S02]  /*8300*/  @!P1 SYNCS.PHASECHK.TRANS64 P1, [R11+URZ+0x30c28], R21 ;  /* 0x030c28150b0095a7 */ /* 0x000ee4000802007f */
[----:B---3--:R-:W-:Y:S05]  /*8310*/  @!P1 BRA `(.L_x_3859) ;  /* 0xfffffffc00f09947 */ /* 0x008fea000383ffff */
[----:B------:R-:W-:Y:S05]  /*8320*/  BRA `(.L_x_3892) ;  /* 0xffffffec006c7947 */ /* 0x000fea000383ffff */
.L_x_3861:
[----:B---3--:R3:W4:Y:S02]  /*8330*/  SYNCS.PHASECHK.TRANS64.TRYWAIT P1, [R11+URZ+0x30c48], R21 ;  /* 0x030c48150b0075a7 */ /* 0x008724000802017f */
[----:B----4-:R-:W-:Y:S05]  /*8340*/  @!P1 NANOSLEEP.SYNCS 0x989680 ;  /* 0x009896800000995d */ /* 0x010fea0003900000 */
[----:B------:R-:W4:Y:S02]  /*8350*/  @!P1 SYNCS.PHASECHK.TRANS64 P1, [R11+URZ+0x30c48], R21 ;  /* 0x030c48150b0095a7 */ /* 0x000f24000802007f */
[----:B----4-:R-:W-:Y:S05]  /*8360*/  @!P1 BRA `(.L_x_3861) ;  /* 0xfffffffc00f09947 */ /* 0x010fea000383ffff */
[----:B------:R-:W-:Y:S05]  /*8370*/  BRA `(.L_x_3893) ;  /* 0xffffffec00c07947 */ /* 0x000fea000383ffff */
.L_x_3863:
[----:B------:R-:W-:-:S07]  /*8380*/  SHF.L.U32 R4, R9, 0x1f, RZ ;  /* 0x0000001f09047819 */ /* 0x000fce00000006ff */
.L_x_3894:
[----:B-1----:R1:W2:Y:S02]  /*8390*/  SYNCS.PHASECHK.TRANS64.TRYWAIT P1, [R11+URZ+0x30c20], R4 ;  /* 0x030c20040b0075a7 */ /* 0x0022a4000802017f */
[----:B--2---:R-:W-:Y:S05]  /*83a0*/  @!P1 NANOSLEEP.SYNCS 0x989680 ;  /* 0x009896800000995d */ /* 0x004fea0003900000 */
[----:B------:R-:W2:Y:S02]  /*83b0*/  @!P1 SYNCS.PHASECHK.TRANS64 P1, [R11+URZ+0x30c20], R4 ;  /* 0x030c20040b0095a7 */ /* 0x000ea4000802007f */
[----:B--2---:R-:W-:Y:S05]  /*83c0*/  @!P1 BRA `(.L_x_3894) ;  /* 0xfffffffc00f09947 */ /* 0x004fea000383ffff */
[----:B------:R-:W-:Y:S05]  /*83d0*/  BRA `(.L_x_3895) ;  /* 0xfffffff0002c7947 */ /* 0x000fea000383ffff */
.L_x_3866:
[----:B---3--:R3:W4:Y:S02]  /*83e0*/  SYNCS.PHASECHK.TRANS64.TRYWAIT P1, [R11+URZ+0x30c40], R12 ;  /* 0x030c400c0b0075a7 */ /* 0x008724000802017f */
[----:B----4-:R-:W-:Y:S05]  /*83f0*/  @!P1 NANOSLEEP.SYNCS 0x989680 ;  /* 0x009896800000995d */ /* 0x010fea0003900000 */
[----:B------:R-:W4:Y:S02]  /*8400*/  @!P1 SYNCS.PHASECHK.TRANS64 P1, [R11+URZ+0x30c40], R12 ;  /* 0x030c400c0b0095a7 */ /* 0x000f24000802007f */
[----:B----4-:R-:W-:Y:S05]  /*8410*/  @!P1 BRA `(.L_x_3866) ;  /* 0xfffffffc00f09947 */ /* 0x010fea000383ffff */
[----:B------:R-:W-:Y:S05]  /*8420*/  BRA `(.L_x_3896) ;  /* 0xfffffff0009c7947 */ /* 0x000fea000383ffff */
.L_x_3868:
[----:B-1----:R1:W2:Y:S02]  /*8430*/  SYNCS.PHASECHK.TRANS64.TRYWAIT P1, [R11+URZ+0x30c28], R12 ;  /* 0x030c280c0b0075a7 */ /* 0x0022a4000802017f */
[----:B--2---:R-:W-:Y:S05]  /*8440*/  @!P1 NANOSLEEP.SYNCS 0x989680 ;  /* 0x009896800000995d */ /* 0x004fea0003900000 */
[----:B------:R-:W2:Y:S02]  /*8450*/  @!P1 SYNCS.PHASECHK.TRANS64 P1, [R11+URZ+0x30c28], R12 ;  /* 0x030c280c0b0095a7 */ /* 0x000ea4000802007f */
[----:B--2---:R-:W-:Y:S05]  /*8460*/  @!P1 BRA `(.L_x_3868) ;  /* 0xfffffffc00f09947 */ /* 0x004fea000383ffff */
[----:B------:R-:W-:Y:S05]  /*8470*/  BRA `(.L_x_3897) ;  /* 0xfffffff400087947 */ /* 0x000fea000383ffff */
.L_x_3870:
[----:B----4-:R4:W1:Y:S02]  /*8480*/  SYNCS.PHASECHK.TRANS64.TRYWAIT P0, [R13+URZ+0x30c40], R2 ;  /* 0x030c40020d0075a7 */ /* 0x010864000800017f */
[----:B-1----:R-:W-:Y:S05]  /*8490*/  @!P0 NANOSLEEP.SYNCS 0x989680 ;  /* 0x009896800000895d */ /* 0x002fea0003900000 */
[----:B------:R-:W1:Y:S02]  /*84a0*/  @!P0 SYNCS.PHASECHK.TRANS64 P0, [R13+URZ+0x30c40], R2 ;  /* 0x030c40020d0085a7 */ /* 0x000e64000800007f */
[----:B-1----:R-:W-:Y:S05]  /*84b0*/  @!P0 BRA `(.L_x_3870) ;  /* 0xfffffffc00f08947 */ /* 0x002fea000383ffff */
[----:B------:R-:W-:Y:S05]  /*84c0*/  BRA `(.L_x_3898) ;  /* 0xfffffff400747947 */ /* 0x000fea000383ffff */
.L_x_3872:
[----:B------:R-:W-:Y:S01]  /*84d0*/  BSSY B0, `(.L_x_3899) ;  /* 0x0000006000007945 */ /* 0x000fe20003800000 */
[----:B------:R-:W-:-:S07]  /*84e0*/  IMAD.MOV.U32 R15, RZ, RZ, -0x1 ;  /* 0xffffffffff0f7424 */ /* 0x000fce00078e00ff */
[----:B------:R-:W-:Y:S05]  /*84f0*/  WARPSYNC.COLLECTIVE R15, `(.L_x_3900) ;  /* 0x000000000f0c7348 */ /* 0x000fea0003c00000 */
[----:B------:R-:W-:Y:S02]  /*8500*/  ELECT P6, UR62, PT ;  /* 0x00000000003e782f */ /* 0x000fe400038c0000 */
[----:B------:R-:W-:Y:S01]  /*8510*/  MOV R14, UR62 ;  /* 0x0000003e000e7c02 */ /* 0x000fe20008000f00 */
[----:B------:R-:W-:Y:S10]  /*8520*/  ENDCOLLECTIVE ;  /* 0x000000000000791b */ /* 0x000ff40003800000 */
.L_x_3900:
[----:B------:R-:W-:Y:S05]  /*8530*/  BSYNC B0 ;  /* 0x0000000000007941 */ /* 0x000fea0003800000 */
.L_x_3899:
[----:B------:R-:W-:Y:S01]  /*8540*/  PLOP3.LUT P0, PT, P6, PT, PT, 0x80, 0x0 ;  /* 0x000000000000781c */ /* 0x000fe2000370f070 */
[----:B------:R-:W-:-:S12]  /*8550*/  BRA `(.L_x_3901) ;  /* 0xfffffff800007947 */ /* 0x000fd8000383ffff */
.L_x_3874:
[----:B-1----:R1:W2:Y:S02]  /*8560*/  SYNCS.PHASECHK.TRANS64.TRYWAIT P1, [R6+URZ], R5 ;  /* 0x00000005060075a7 */ /* 0x0022a4000802017f */
[----:B--2---:R-:W-:Y:S05]  /*8570*/  @!P1 NANOSLEEP.SYNCS 0x989680 ;  /* 0x009896800000995d */ /* 0x004fea0003900000 */
[----:B------:R-:W2:Y:S02]  /*8580*/  @!P1 SYNCS.PHASECHK.TRANS64 P1, [R6+URZ], R5 ;  /* 0x00000005060095a7 */ /* 0x000ea4000802007f */
[----:B--2---:R-:W-:Y:S05]  /*8590*/  @!P1 BRA `(.L_x_3874) ;  /* 0xfffffffc00f09947 */ /* 0x004fea000383ffff */
[----:B------:R-:W-:Y:S05]  /*85a0*/  BRA `(.L_x_3902) ;  /* 0xfffffff8003c7947 */ /* 0x000fea000383ffff */
.L_x_3875:
[----:B--2---:R2:W3:Y:S02]  /*85b0*/  SYNCS.PHASECHK.TRANS64.TRYWAIT P1, [R3+URZ], R2 ;  /* 0x00000002030075a7 */ /* 0x0044e4000802017f */
[----:B---3--:R-:W-:Y:S05]  /*85c0*/  @!P1 NANOSLEEP.SYNCS 0x989680 ;  /* 0x009896800000995d */ /* 0x008fea0003900000 */
[----:B------:R-:W3:Y:S02]  /*85d0*/  @!P1 SYNCS.PHASECHK.TRANS64 P1, [R3+URZ], R2 ;  /* 0x00000002030095a7 */ /* 0x000ee4000802007f */
[----:B---3--:R-:W-:Y:S05]  /*85e0*/  @!P1 BRA `(.L_x_3875) ;  /* 0xfffffffc00f09947 */ /* 0x008fea000383ffff */
[----:B------:R-:W-:Y:S05]  /*85f0*/  BRA `(.L_x_3903) ;  /* 0xfffffff800307947 */ /* 0x000fea000383ffff */
.L_x_3877:
[----:B--2---:R2:W3:Y:S02]  /*8600*/  SYNCS.PHASECHK.TRANS64.TRYWAIT P0, [R0+URZ], R5 ;  /* 0x00000005000075a7 */ /* 0x0044e4000800017f */
[----:B---3--:R-:W-:Y:S05]  /*8610*/  @!P0 NANOSLEEP.SYNCS 0x989680 ;  /* 0x009896800000895d */ /* 0x008fea0003900000 */
[----:B------:R-:W3:Y:S02]  /*8620*/  @!P0 SYNCS.PHASECHK.TRANS64 P0, [R0+URZ], R5 ;  /* 0x00000005000085a7 */ /* 0x000ee4000800007f */
[----:B---3--:R-:W-:Y:S05]  /*8630*/  @!P0 BRA `(.L_x_3877) ;  /* 0xfffffffc00f08947 */ /* 0x008fea000383ffff */
[----:B------:R-:W-:Y:S05]  /*8640*/  BRA `(.L_x_3904) ;  /* 0xfffffff800347947 */ /* 0x000fea000383ffff */
.L_x_3905:
        /* <DEDUP_REMOVED lines=11> */
.L_x_7402:


//--------------------- .text._ZN7cutlass13device_kernelIN5flash11enable_sm90INS1_16FlashAttnBwdSm90INS1_25CollectiveMainloopBwdSm90ILi2ELi2ELi2EN4cute5tupleIJNS5_1CILi1EEES8_S8_EEENS6_IJNS7_ILi128EEESA_NS7_ILi64EEEEEENS_10bfloat16_tEfNS_4arch4Sm90ELb0ELb0ELb0ELb0ELb0ELb1ELb0ELb0ELi2ELi1ELi2ELi2ELb0EEENS1_24CollectiveEpilogueBwdGQAISC_fSF_Li256ELb0ELb0EEENS1_19SingleTileSchedulerILb0ELb0ELb0ELi128EEEEEEEEEvNT_6ParamsE --------------------------
	.section	.text._ZN7cutlass13device_kernelIN5flash11enable_sm90INS1_16FlashAttnBwdSm90INS1_25CollectiveMainloopBwdSm90ILi2ELi2ELi2EN4cute5tupleIJNS5_1CILi1EEES8_S8_EEENS6_IJNS7_ILi128EEESA_NS7_ILi64EEEEEENS_10bfloat16_tEfNS_4arch4Sm90ELb0ELb0ELb0ELb0ELb0ELb1ELb0ELb0ELi2ELi1ELi2ELi2ELb0EEENS1_24CollectiveEpilogueBwdGQAISC_fSF_Li256ELb0ELb0EEENS1_19SingleTileSchedulerILb0ELb0ELb0ELi128EEEEEEEEEvNT_6ParamsE,"ax",@progbits
	.align	128
.text._ZN7cutlass13device_kernelIN5flash11enable_sm90INS1_16FlashAttnBwdSm90INS1_25CollectiveMainloopBwdSm90ILi2ELi2ELi2EN4cute5tupleIJNS5_1CILi1EEES8_S8_EEENS6_IJNS7_ILi128EEESA_NS7_ILi64EEEEEENS_10bfloat16_tEfNS_4arch4Sm90ELb0ELb0ELb0ELb0ELb0ELb1ELb0ELb0ELi2ELi1ELi2ELi2ELb0EEENS1_24CollectiveEpilogueBwdGQAISC_fSF_Li256ELb0ELb0EEENS1_19SingleTileSchedulerILb0ELb0ELb0ELi128EEEEEEEEEvNT_6ParamsE:
        .type           _ZN7cutlass13device_kernelIN5flash11enable_sm90INS1_16FlashAttnBwdSm90INS1_25CollectiveMainloopBwdSm90ILi2ELi2ELi2EN4cute5tupleIJNS5_1CILi1EEES8_S8_EEENS6_IJNS7_ILi128EEESA_NS7_ILi64EEEEEENS_10bfloat16_tEfNS_4arch4Sm90ELb0ELb0ELb0ELb0ELb0ELb1ELb0ELb0ELi2ELi1ELi2ELi2ELb0EEENS1_24CollectiveEpilogueBwdGQAISC_fSF_Li256ELb0ELb0EEENS1_19SingleTileSchedulerILb0ELb0ELb0ELi128EEEEEEEEEvNT_6ParamsE,@function
        .size           _ZN7cutlass13device_kernelIN5flash11enable_sm90INS1_16FlashAttnBwdSm90INS1_25CollectiveMainloopBwdSm90ILi2ELi2ELi2EN4cute5tupleIJNS5_1CILi1EEES8_S8_EEENS6_IJNS7_ILi128EEESA_NS7_ILi64EEEEEENS_10bfloat16_tEfNS_4arch4Sm90ELb0ELb0ELb0ELb0ELb0ELb1ELb0ELb0ELi2ELi1ELi2ELi2ELb0EEENS1_24CollectiveEpilogueBwdGQAISC_fSF_Li256ELb0ELb0EEENS1_19SingleTileSchedulerILb0ELb0ELb0ELi128EEEEEEEEEvNT_6ParamsE,(.L_x_7403 - _ZN7cutlass13device_kernelIN5flash11enable_sm90INS1_16FlashAttnBwdSm90INS1_25CollectiveMainloopBwdSm90ILi2ELi2ELi2EN4cute5tupleIJNS5_1CILi1EEES8_S8_EEENS6_IJNS7_ILi128EEESA_NS7_ILi64EEEEEENS_10bfloat16_tEfNS_4arch4Sm90ELb0ELb0ELb0ELb0ELb0ELb1ELb0ELb0ELi2ELi1ELi2ELi2ELb0EEENS1_24CollectiveEpilogueBwdGQAISC_fSF_Li256ELb0ELb0EEENS1_19SingleTileSchedulerILb0ELb0ELb0ELi128EEEEEEEEEvNT_6ParamsE)
        .other          _ZN7cutlass13device_kernelIN5flash11enable_sm90INS1_16FlashAttnBwdSm90INS1_25CollectiveMainloopBwdSm90ILi2ELi2ELi2EN4cute5tupleIJNS5_1CILi1EEES8_S8_EEENS6_IJNS7_ILi128EEESA_NS7_ILi64EEEEEENS_10bfloat16_tEfNS_4arch4Sm90ELb0ELb0ELb0ELb0ELb0ELb1ELb0ELb0ELi2ELi1ELi2ELi2ELb0EEENS1_24CollectiveEpilogueBwdGQAISC_fSF_Li256ELb0ELb0EEENS1_19SingleTileSchedulerILb0ELb0ELb0ELi128EEEEEEEEEvNT_6ParamsE,@"STO_CUDA_ENTRY STV_DEFAULT"
_ZN7cutlass13device_kernelIN5flash11enable_sm90INS1_16FlashAttnBwdSm90INS1_25CollectiveMainloopBwdSm90ILi2ELi2ELi2EN4cute5tupleIJNS5_1CILi1EEES8_S8_EEENS6_IJNS7_ILi128EEESA_NS7_ILi64EEEEEENS_10bfloat16_tEfNS_4arch4Sm90ELb0ELb0ELb0ELb0ELb0ELb1ELb0ELb0ELi2ELi1ELi2ELi2ELb0EEENS1_24CollectiveEpilogueBwdGQAISC_fSF_Li256ELb0ELb0EEENS1_19SingleTileSchedulerILb0ELb0ELb0ELi128EEEEEEEEEvNT_6ParamsE:
        /* <DEDUP_REMOVED lines=23> */
.L_x_3907:
[----:B------:R-:W-:Y:S05]  /*0170*/  BSYNC B0 ;  /* 0x0000000000007941 */ /* 0x000fea0003800000 */
.L_x_3906:
        /* <DEDUP_REMOVED lines=34> */
.L_x_3908:
        /* <DEDUP_REMOVED lines=22> */
.L_x_3909:
[----:B---3--:R-:W-:Y:S01]  /*0500*/  ISETP.NE.AND P0, PT, R2, RZ, PT ;  /* 0x000000ff0200720c */ /* 0x008fe20003f05270 */
[----:B------:R-:W-:Y:S01]  /*0510*/  IMAD.MOV.U32 R16, RZ, RZ, 0x1 ;  /* 0x00000001ff107424 */ /* 0x000fe200078e00ff */
[----:B------:R-:W-:Y:S01]  /*0520*/  NOP ;  /* 0x0000000000007918 */ /* 0x000fe20000000000 */
[----:B------:R-:W-:Y:S03]  /*0530*/  BSSY B6, `(.L_x_3910) ;  /* 0x00006f6000067945 */ /* 0x000fe60003800000 */
[----:B------:R-:W-:Y:S01]  /*0540*/  SEL R16, R16, 0x2, !P0 ;  /* 0x0000000210107807 */ /* 0x000fe20004000000 */
[----:B-12-4-:R-:W-:Y:S06]  /*0550*/  BAR.SYNC.DEFER_BLOCKING 0x0 ;  /* 0x0000000000007b1d */ /* 0x016fec0000010000 */
[----:B------:R-:W-:Y:S05]  /*0560*/  @!P0 BRA `(.L_x_3911) ;  /* 0x0000004800bc8947 */ /* 0x000fea0003800000 */
.L_x_3912:
        /* <DEDUP_REMOVED lines=35> */
.L_x_3915:
        /* <DEDUP_REMOVED lines=15> */
.L_x_3914:
        /* <DEDUP_REMOVED lines=22> */
.L_x_3917:
[----:B------:R1:W2:Y:S01]  /*09f0*/  LDC.64 R14, c[0x4][R17] ;  /* 0x01000000110e7b82 */ /* 0x0002a20000000a00 */
        /* <DEDUP_REMOVED lines=14> */
.L_x_3916:
[----:B------:R-:W-:Y:S01]  /*0ae0*/  SHF.R.S32.HI R3, RZ, 0x1f, R18 ;  /* 0x0000001fff037819 */ /* 0x000fe20000011412 */
[----:B------:R-:W-:-:S03]  /*0af0*/  UMOV UR4, 0xffffffff ;  /* 0xffffffff00047882 */ /* 0x000fc60000000000 */
[----:B------:R-:W-:-:S04]  /*0b00*/  LEA.HI R0, R3, R18, RZ, 0x7 ;  /* 0x0000001203007211 */ /* 0x000fc800078f38ff */
[----:B------:R-:W-:Y:S01]  /*0b10*/  SHF.R.S32.HI R13, RZ, 0x7, R0 ;  /* 0x00000007ff0d7819 */ /* 0x000fe20000011400 */
[----:B------:R-:W-:Y:S06]  /*0b20*/  BRA.DIV UR4, `(.L_x_3918) ;  /* 0x0000006a04607947 */ /* 0x000fec000b800000 */
[----:B------:R1:W2:Y:S02]  /*0b30*/  SHFL.IDX PT, R14, R13, RZ, 0x1f ;  /* 0x00001fff0d0e7589 */ /* 0x0002a400000e0000 */
.L_x_3987:
[----:B------:R-:W-:Y:S02]  /*0b40*/  SHF.L.U32 R7, RZ, 0x1f, RZ ;  /* 0x0000001fff077819 */ /* 0x000fe400000006ff */
[----:B--2---:R-:W-:Y:S02]  /*0b50*/  LEA.HI R4, R14, R14, RZ, 0x1 ;  /* 0x0000000e0e047211 */ /* 0x004fe400078f08ff */
[----:B------:R-:W2:Y:S01]  /*0b60*/  SYNCS.PHASECHK.TRANS64.TRYWAIT P0, [R2+URZ+0x30c00], R7 ;  /* 0x030c0007020075a7 */ /* 0x000ea2000800017f */
[----:B------:R-:W-:Y:S02]  /*0b70*/  LOP3.LUT R5, R0, 0xffffff80, RZ, 0xc0, !PT ;  /* 0xffffff8000057812 */ /* 0x000fe400078ec0ff */
[----:B------:R-:W-:-:S05]  /*0b80*/  LOP3.LUT R225, R4, 0xffffe, RZ, 0xc0, !PT ;  /* 0x000ffffe04e17812 */ /* 0x000fca00078ec0ff */
[----:B------:R-:W-:Y:S01]  /*0b90*/  IMAD.IADD R225, R14, 0x1, -R225 ;  /* 0x000000010ee17824 */ /* 0x000fe200078e0ae1 */
[----:B--2---:R-:W-:Y:S06]  /*0ba0*/  @P0 BRA `(.L_x_3919) ;  /* 0x0000000000080947 */ /* 0x004fec0003800000 */
[----:B------:R-:W2:Y:S02]  /*0bb0*/  SYNCS.PHASECHK.TRANS64.TRYWAIT P0, [R2+URZ+0x30c00], R7 ;  /* 0x030c0007020075a7 */ /* 0x000ea4000800017f */
[----:B--2---:R-:W-:Y:S05]  /*0bc0*/  @!P0 BRA `(.L_x_3920) ;  /* 0x0000006800548947 */ /* 0x004fea0003800000 */
.L_x_3919:
        /* <DEDUP_REMOVED lines=8> */
[----:B------:R-:W-:Y:S01]  /*0c50*/  CS2R R192, SRZ ;  /* 0x0000000000c07805 */ /* 0x000fe2000001ff00 */
[----:B------:R-:W-:Y:S01]  /*0c60*/  IMAD.SHL.U32 R5, R5, 0x4, RZ ;  /* 0x0000000405057824 */ /* 0x000fe200078e00ff */
        /* <DEDUP_REMOVED lines=14> */
[----:B---3--:R-:W-:Y:S02]  /*0d50*/  ISETP.GE.AND P0, PT, R11, 0x1, PT ;  /* 0x000000010b00780c */ /* 0x008fe40003f06270 */
        /* <DEDUP_REMOVED lines=12> */
[----:B------:R-:W-:Y:S01]  /*0e20*/  IMAD R0, R5, 0x4, R2 ;  /* 0x0000000405007824 */ /* 0x000fe200078e0202 */
[----:B------:R-:W-:Y:S06]  /*0e30*/  @!P0 BRA `(.L_x_3921) ;  /* 0x0000003800408947 */ /* 0x000fec0003800000 */
[-C--:B------:R-:W-:Y:S01]  /*0e40*/  LEA.HI R8, R3, R18.reuse, RZ, 0x4 ;  /* 0x0000001203087211 */ /* 0x080fe200078f20ff */
[----:B------:R-:W-:Y:S01]  /*0e50*/  VIADD R11, R11, 0x7f ;  /* 0x0000007f0b0b7836 */ /* 0x000fe20000000000 */
[CC--:B--2---:R-:W-:Y:S01]  /*0e60*/  LEA.HI R7, R3.reuse, R18.reuse, RZ, 0x2 ;  /* 0x0000001203077211 */ /* 0x0c4fe200078f10ff */
[----:B------:R-:W-:Y:S01]  /*0e70*/  IMAD.SHL.U32 R5, R18, 0x40, RZ ;  /* 0x0000004012057824 */ /* 0x000fe200078e00ff */
[CC--:B------:R-:W-:Y:S01]  /*0e80*/  LEA.HI R6, R3.reuse, R18.reuse, RZ, 0x5 ;  /* 0x0000001203067211 */ /* 0x0c0fe200078f28ff */
[----:B------:R-:W2:Y:S01]  /*0e90*/  S2R R19, SR_CTAID.X ;  /* 0x0000000000137919 */ /* 0x000ea20000002500 */
[----:B------:R-:W-:Y:S01]  /*0ea0*/  LEA.HI R10, R3, R18, RZ, 0x3 ;  /* 0x00000012030a7211 */ /* 0x000fe200078f18ff */
[----:B------:R-:W2:Y:S01]  /*0eb0*/  LDC R20, c[0x0][0x290] ;  /* 0x0000a400ff147b82 */ /* 0x000ea20000000800 */
[----:B------:R-:W-:Y:S02]  /*0ec0*/  LOP3.LUT R3, R7, 0xfffffffc, RZ, 0xc0, !PT ;  /* 0xfffffffc07037812 */ /* 0x000fe400078ec0ff */
[----:B------:R-:W-:-:S02]  /*0ed0*/  CS2R R214, SRZ ;  /* 0x0000000000d67805 */ /* 0x000fc4000001ff00 */
[----:B------:R-:W-:Y:S02]  /*0ee0*/  SHF.R.S32.HI R9, RZ, 0x4, R8 ;  /* 0x00000004ff097819 */ /* 0x000fe40000011408 */
[----:B------:R-:W-:Y:S02]  /*0ef0*/  CS2R R212, SRZ ;  /* 0x0000000000d47805 */ /* 0x000fe4000001ff00 */
[----:B------:R-:W-:Y:S01]  /*0f00*/  LOP3.LUT R7, R6, 0xffffffe0, RZ, 0xc0, !PT ;  /* 0xffffffe006077812 */ /* 0x000fe200078ec0ff */
[----:B------:R-:W-:Y:S01]  /*0f10*/  IMAD.IADD R3, R18, 0x1, -R3 ;  /* 0x0000000112037824 */ /* 0x000fe200078e0a03 */
[----:B------:R-:W-:Y:S02]  /*0f20*/  SHF.R.S32.HI R6, RZ, 0x5, R6 ;  /* 0x00000005ff067819 */ /* 0x000fe40000011406 */
[----:B------:R-:W-:Y:S02]  /*0f30*/  CS2R R210, SRZ ;  /* 0x0000000000d27805 */ /* 0x000fe4000001ff00 */
[----:B------:R-:W-:Y:S01]  /*0f40*/  LEA.HI R8, R8, R9, RZ, 0x1 ;  /* 0x0000000908087211 */ /* 0x000fe200078f08ff */
[----:B------:R-:W-:Y:S01]  /*0f50*/  IMAD.IADD R7, R18, 0x1, -R7 ;  /* 0x0000000112077824 */ /* 0x000fe200078e0a07 */
[----:B------:R-:W-:Y:S01]  /*0f60*/  SHF.R.S32.HI R14, RZ, 0x1f, R11 ;  /* 0x0000001fff0e7819 */ /* 0x000fe2000001140b */
[----:B------:R-:W-:Y:S01]  /*0f70*/  IMAD.SHL.U32 R12, R6, 0x10, RZ ;  /* 0x00000010060c7824 */ /* 0x000fe200078e00ff */
[----:B------:R-:W-:-:S02]  /*0f80*/  LOP3.LUT R6, R8, 0x7ffffe, RZ, 0xc0, !PT ;  /* 0x007ffffe08067812 */ /* 0x000fc400078ec0ff */
[----:B------:R-:W-:Y:S02]  /*0f90*/  CS2R R208, SRZ ;  /* 0x0000000000d07805 */ /* 0x000fe4000001ff00 */
[----:B------:R-:W-:Y:S02]  /*0fa0*/  LOP3.LUT R5, R5, 0x1c0, RZ, 0xc0, !PT ;  /* 0x000001c005057812 */ /* 0x000fe400078ec0ff */
[----:B------:R-:W-:Y:S02]  /*0fb0*/  CS2R R206, SRZ ;  /* 0x0000000000ce7805 */ /* 0x000fe4000001ff00 */
[----:B------:R-:W-:Y:S01]  /*0fc0*/  LEA.HI R235, R14, R11, RZ, 0x7 ;  /* 0x0000000b0eeb7211 */ /* 0x000fe200078f38ff */
[----:B------:R-:W-:Y:S01]  /*0fd0*/  IMAD.IADD R14, R9, 0x1, -R6 ;  /* 0x00000001090e7824 */ /* 0x000fe200078e0a06 */
[----:B------:R-:W-:Y:S02]  /*0fe0*/  LEA.HI R8, R13, R13, RZ, 0x1 ;  /* 0x0000000d0d087211 */ /* 0x000fe400078f08ff */
[----:B------:R-:W-:-:S02]  /*0ff0*/  CS2R R204, SRZ ;  /* 0x0000000000cc7805 */ /* 0x000fc4000001ff00 */
[----:B------:R-:W-:Y:S02]  /*1000*/  SHF.R.S32.HI R6, RZ, 0x1f, R7 ;  /* 0x0000001fff067819 */ /* 0x000fe40000011407 */
[----:B------:R-:W-:Y:S02]  /*1010*/  CS2R R202, SRZ ;  /* 0x0000000000ca7805 */ /* 0x000fe4000001ff00 */
[----:B------:R-:W-:Y:S02]  /*1020*/  LOP3.LUT R11, R5, 0x30, R12, 0xf8, !PT ;  /* 0x00000030050b7812 */ /* 0x000fe400078ef80c */
[----:B------:R-:W-:Y:S02]  /*1030*/  CS2R R200, SRZ ;  /* 0x0000000000c87805 */ /* 0x000fe4000001ff00 */
[----:B------:R-:W-:Y:S02]  /*1040*/  LOP3.LUT R12, R8, 0xfffffffe, RZ, 0xc0, !PT ;  /* 0xfffffffe080c7812 */ /* 0x000fe400078ec0ff */
[----:B------:R-:W-:-:S02]  /*1050*/  CS2R R198, SRZ ;  /* 0x0000000000c67805 */ /* 0x000fc4000001ff00 */
[CC--:B------:R-:W-:Y:S02]  /*1060*/  LEA.HI R8, R6.reuse, R7.reuse, RZ, 0x3 ;  /* 0x0000000706087211 */ /* 0x0c0fe400078f18ff */
[----:B------:R-:W-:Y:S02]  /*1070*/  CS2R R196, SRZ ;  /* 0x0000000000c47805 */ /* 0x000fe4000001ff00 */
[----:B------:R-:W-:Y:S01]  /*1080*/  LOP3.LUT R11, R11, 0x8, R10, 0xf8, !PT ;  /* 0x000000080b0b7812 */ /* 0x000fe200078ef80a */
[C---:B------:R-:W-:Y:S01]  /*1090*/  IMAD.IADD R226, R13.reuse, 0x1, -R12 ;  /* 0x000000010de27824 */ /* 0x040fe200078e0a0c */
[----:B------:R-:W-:Y:S01]  /*10a0*/  LEA.HI R10, R6, R7, RZ, 0x2 ;  /* 0x00000007060a7211 */ /* 0x000fe200078f10ff */
[----:B-1----:R-:W-:Y:S01]  /*10b0*/  IMAD R13, R13, 0x10, R14 ;  /* 0x000000100d0d7824 */ /* 0x002fe200078e020e */
[----:B------:R-:W-:Y:S01]  /*10c0*/  SHF.R.S32.HI R6, RZ, 0x3, R8 ;  /* 0x00000003ff067819 */ /* 0x000fe20000011408 */
[----:B--2---:R-:W-:Y:S01]  /*10d0*/  IMAD R19, R19, -0x80, R20 ;  /* 0xffffff8013137824 */ /* 0x004fe200078e0214 */
[----:B------:R-:W-:-:S02]  /*10e0*/  SHF.R.S32.HI R9, RZ, 0x1f, R8 ;  /* 0x0000001fff097819 */ /* 0x000fc40000011408 */
[----:B------:R-:W-:Y:S02]  /*10f0*/  CS2R R194, SRZ ;  /* 0x0000000000c27805 */ /* 0x000fe4000001ff00 */
[----:B------:R-:W-:Y:S02]  /*1100*/  SHF.R.S32.HI R7, RZ, 0x1f, R4 ;  /* 0x0000001fff077819 */ /* 0x000fe40000011404 */
[----:B------:R-:W-:Y:S02]  /*1110*/  CS2R R192, SRZ ;  /* 0x0000000000c07805 */ /* 0x000fe4000001ff00 */
[----:B------:R-:W-:Y:S02]  /*1120*/  SHF.R.U32.HI R12, RZ, 0x3, R5 ;  /* 0x00000003ff0c7819 */ /* 0x000fe40000011605 */
[----:B------:R-:W-:Y:S02]  /*1130*/  CS2R R190, SRZ ;  /* 0x0000000000be7805 */ /* 0x000fe4000001ff00 */
[----:B------:R-:W-:-:S02]  /*1140*/  LEA.HI R8, R9, R6, RZ, 0x4 ;  /* 0x0000000609087211 */ /* 0x000fc400078f20ff */
[----:B------:R-:W-:Y:S02]  /*1150*/  CS2R R188, SRZ ;  /* 0x0000000000bc7805 */ /* 0x000fe4000001ff00 */
[CC--:B------:R-:W-:Y:S02]  /*1160*/  LEA.HI R5, R7.reuse, R4.reuse, RZ, 0x2 ;  /* 0x0000000407057211 */ /* 0x0c0fe400078f10ff */
[----:B------:R-:W-:Y:S02]  /*1170*/  CS2R R186, SRZ ;  /* 0x0000000000ba7805 */ /* 0x000fe4000001ff00 */
[----:B------:R-:W-:Y:S02]  /*1180*/  LEA.HI R17, R7, R4, RZ, 0x5 ;  /* 0x0000000407117211 */ /* 0x000fe400078f28ff */
[----:B------:R-:W-:Y:S02]  /*1190*/  CS2R R184, SRZ ;  /* 0x0000000000b87805 */ /* 0x000fe4000001ff00 */
[----:B------:R-:W-:-:S02]  /*11a0*/  LOP3.LUT R12, R11, R12, RZ, 0x3c, !PT ;  /* 0x0000000c0b0c7212 */ /* 0x000fc400078e3cff */
[----:B------:R-:W-:Y:S02]  /*11b0*/  CS2R R182, SRZ ;  /* 0x0000000000b67805 */ /* 0x000fe4000001ff00 */
[----:B------:R-:W-:Y:S02]  /*11c0*/  LOP3.LUT R7, R8, 0x1ffffff0, RZ, 0xc0, !PT ;  /* 0x1ffffff008077812 */ /* 0x000fe400078ec0ff */
[----:B------:R-:W-:Y:S02]  /*11d0*/  CS2R R180, SRZ ;  /* 0x0000000000b47805 */ /* 0x000fe4000001ff00 */
[----:B------:R-:W-:Y:S01]  /*11e0*/  SHF.R.S32.HI R11, RZ, 0x2, R10 ;  /* 0x00000002ff0b7819 */ /* 0x000fe2000001140a */
[----:B------:R-:W-:Y:S01]  /*11f0*/  IMAD.U32 R236, R13, 0x200, R12 ;  /* 0x000002000dec7824 */ /* 0x000fe200078e000c */
[----:B------:R-:W-:Y:S01]  /*1200*/  LOP3.LUT R9, R5, 0x7ffffffc, RZ, 0xc0, !PT ;  /* 0x7ffffffc05097812 */ /* 0x000fe200078ec0ff */
[----:B------:R-:W-:Y:S01]  /*1210*/  IMAD.IADD R7, R6, 0x1, -R7 ;  /* 0x0000000106077824 */ /* 0x000fe200078e0a07 */
[----:B------:R-:W-:Y:S01]  /*1220*/  LEA.HI R10, R10, R11, RZ, 0x1 ;  /* 0x0000000b0a0a7211 */ /* 0x000fe200078f08ff */
[C---:B------:R-:W-:Y:S01]  /*1230*/  VIADD R6, R11.reuse, 0x8 ;  /* 0x000000080b067836 */ /* 0x040fe20000000000 */
[----:B------:R-:W-:Y:S01]  /*1240*/  SHF.R.S32.HI R18, RZ, 0x5, R17 ;  /* 0x00000005ff127819 */ /* 0x000fe20000011411 */
[C---:B------:R-:W-:Y:S01]  /*1250*/  VIADD R12, R11.reuse, 0x10 ;  /* 0x000000100b0c7836 */ /* 0x040fe20000000000 */
[----:B------:R-:W-:Y:S01]  /*1260*/  LOP3.LUT R10, R10, 0xfffffffe, RZ, 0xc0, !PT ;  /* 0xfffffffe0a0a7812 */ /* 0x000fe200078ec0ff */
[C---:B------:R-:W-:Y:S01]  /*1270*/  VIADD R14, R11.reuse, 0x18 ;  /* 0x000000180b0e7836 */ /* 0x040fe20000000000 */
[----:B------:R-:W-:Y:S01]  /*1280*/  LEA.HI R8, R6, R6, RZ, 0x1 ;  /* 0x0000000606087211 */ /* 0x000fe200078f08ff */
[----:B------:R-:W-:Y:S01]  /*1290*/  IMAD.IADD R4, R4, 0x1, -R9 ;  /* 0x0000000104047824 */ /* 0x000fe200078e0a09 */
[----:B------:R-:W-:Y:S01]  /*12a0*/  LEA.HI R13, R12, R12, RZ, 0x1 ;  /* 0x0000000c0c0d7211 */ /* 0x000fe200078f08ff */
[----:B------:R-:W-:Y:S01]  /*12b0*/  IMAD.IADD R10, R11, 0x1, -R10 ;  /* 0x000000010b0a7824 */ /* 0x000fe200078e0a0a */
[----:B------:R-:W-:Y:S01]  /*12c0*/  LOP3.LUT R9, R8, 0xfffffffe, RZ, 0xc0, !PT ;  /* 0xfffffffe08097812 */ /* 0x000fe200078ec0ff */
[----:B------:R-:W-:Y:S01]  /*12d0*/  IMAD R19, R18, -0x10, R19 ;  /* 0xfffffff012137824 */ /* 0x000fe200078e0213 */
[----:B------:R-:W-:-:S02]  /*12e0*/  LOP3.LUT R11, R13, 0xfffffffe, RZ, 0xc0, !PT ;  /* 0xfffffffe0d0b7812 */ /* 0x000fc400078ec0ff */
[----:B------:R-:W-:Y:S02]  /*12f0*/  CS2R R178, SRZ ;  /* 0x0000000000b27805 */ /* 0x000fe4000001ff00 */
[----:B------:R-:W-:Y:S01]  /*1300*/  LEA.HI R15, R14, R14, RZ, 0x1 ;  /* 0x0000000e0e0f7211 */ /* 0x000fe200078f08ff */
[----:B------:R-:W-:Y:S01]  /*1310*/  IMAD.IADD R9, R6, 0x1, -R9 ;  /* 0x0000000106097824 */ /* 0x000fe200078e0a09 */
[--C-:B------:R-:W-:Y:S01]  /*1320*/  SHF.R.S32.HI R6, RZ, 0x1, R8.reuse ;  /* 0x00000001ff067819 */ /* 0x100fe20000011408 */
[----:B------:R-:W-:Y:S01]  /*1330*/  IMAD.IADD R12, R12, 0x1, -R11 ;  /* 0x000000010c0c7824 */ /* 0x000fe200078e0a0b */
[----:B------:R-:W-:Y:S02]  /*1340*/  SHF.R.S32.HI R11, RZ, 0x1f, R8 ;  /* 0x0000001fff0b7819 */ /* 0x000fe40000011408 */
[----:B------:R-:W-:Y:S02]  /*1350*/  CS2R R176, SRZ ;  /* 0x0000000000b07805 */ /* 0x000fe4000001ff00 */
[----:B------:R-:W-:-:S02]  /*1360*/  LOP3.LUT R17, R15, 0xfffffffe, RZ, 0xc0, !PT ;  /* 0xfffffffe0f117812 */ /* 0x000fc400078ec0ff */
[----:B------:R-:W-:Y:S02]  /*1370*/  CS2R R174, SRZ ;  /* 0x0000000000ae7805 */ /* 0x000fe4000001ff00 */
[--C-:B------:R-:W-:Y:S02]  /*1380*/  SHF.R.S32.HI R8, RZ, 0x1, R13.reuse ;  /* 0x00000001ff087819 */ /* 0x100fe4000001140d */
[----:B------:R-:W-:Y:S02]  /*1390*/  CS2R R172, SRZ ;  /* 0x0000000000ac7805 */ /* 0x000fe4000001ff00 */
[----:B------:R-:W-:Y:S01]  /*13a0*/  SHF.R.S32.HI R13, RZ, 0x1f, R13 ;  /* 0x0000001fff0d7819 */ /* 0x000fe2000001140d */
[----:B------:R-:W-:Y:S01]  /*13b0*/  IMAD.IADD R17, R14, 0x1, -R17 ;  /* 0x000000010e117824 */ /* 0x000fe200078e0a11 */
[----:B------:R-:W-:Y:S02]  /*13c0*/  LEA.HI R11, R11, R6, RZ, 0x4 ;  /* 0x000000060b0b7211 */ /* 0x000fe400078f20ff */
[----:B------:R-:W-:-:S02]  /*13d0*/  CS2R R170, SRZ ;  /* 0x0000000000aa7805 */ /* 0x000fc4000001ff00 */
[----:B------:R-:W-:Y:S02]  /*13e0*/  SHF.R.S32.HI R18, RZ, 0x2, R5 ;  /* 0x00000002ff127819 */ /* 0x000fe40000011405 */
[----:B------:R-:W-:Y:S02]  /*13f0*/  CS2R R168, SRZ ;  /* 0x0000000000a87805 */ /* 0x000fe4000001ff00 */
[----:B------:R-:W-:Y:S02]  /*1400*/  LEA.HI R13, R13, R8, RZ, 0x4 ;  /* 0x000000080d0d7211 */ /* 0x000fe400078f20ff */
[----:B------:R-:W-:Y:S02]  /*1410*/  CS2R R166, SRZ ;  /* 0x0000000000a67805 */ /* 0x000fe4000001ff00 */
[----:B------:R-:W-:Y:S02]  /*1420*/  SHF.R.S32.HI R14, RZ, 0x1, R15 ;  /* 0x00000001ff0e7819 */ /* 0x000fe4000001140f */
[----:B------:R-:W-:-:S02]  /*1430*/  CS2R R164, SRZ ;  /* 0x0000000000a47805 */ /* 0x000fc4000001ff00 */
[----:B------:R-:W-:Y:S02]  /*1440*/  SHF.R.S32.HI R5, RZ, 0x1f, R5 ;  /* 0x0000001fff057819 */ /* 0x000fe40000011405 */
[----:B------:R-:W-:Y:S02]  /*1450*/  CS2R R162, SRZ ;  /* 0x0000000000a27805 */ /* 0x000fe4000001ff00 */
[----:B------:R-:W-:Y:S02]  /*1460*/  SHF.R.S32.HI R15, RZ, 0x1f, R15 ;  /* 0x0000001fff0f7819 */ /* 0x000fe4000001140f */
[----:B------:R-:W-:Y:S02]  /*1470*/  CS2R R160, SRZ ;  /* 0x0000000000a07805 */ /* 0x000fe4000001ff00 */
[----:B------:R-:W-:Y:S02]  /*1480*/  LOP3.LUT R11, R11, 0x1ffffff0, RZ, 0xc0, !PT ;  /* 0x1ffffff00b0b7812 */ /* 0x000fe400078ec0ff */
[----:B------:R-:W-:-:S02]  /*1490*/  CS2R R158, SRZ ;  /* 0x00000000009e7805 */ /* 0x000fc4000001ff00 */
[----:B------:R-:W-:Y:S02]  /*14a0*/  LOP3.LUT R13, R13, 0x1ffffff0, RZ, 0xc0, !PT ;  /* 0x1ffffff00d0d7812 */ /* 0x000fe400078ec0ff */
[----:B------:R-:W-:Y:S02]  /*14b0*/  CS2R R156, SRZ ;  /* 0x00000000009c7805 */ /* 0x000fe4000001ff00 */
[----:B------:R-:W-:Y:S01]  /*14c0*/  LEA.HI R5, R5, R18, RZ, 0x3 ;  /* 0x0000001205057211 */ /* 0x000fe200078f18ff */
[----:B------:R-:W-:Y:S01]  /*14d0*/  IMAD.IADD R6, R6, 0x1, -R11 ;  /* 0x0000000106067824 */ /* 0x000fe200078e0a0b */
[----:B------:R-:W-:Y:S01]  /*14e0*/  LEA.HI R15, R15, R14, RZ, 0x4 ;  /* 0x0000000e0f0f7211 */ /* 0x000fe200078f20ff */
[----:B------:R-:W-:Y:S01]  /*14f0*/  IMAD.IADD R13, R8, 0x1, -R13 ;  /* 0x00000001080d7824 */ /* 0x000fe200078e0a0d */
[----:B------:R-:W-:Y:S01]  /*1500*/  LOP3.LUT R5, R5, 0xfffffff8, RZ, 0xc0, !PT ;  /* 0xfffffff805057812 */ /* 0x000fe200078ec0ff */
[----:B------:R-:W-:Y:S01]  /*1510*/  IMAD R8, R7, 0x8, R10 ;  /* 0x0000000807087824 */ /* 0x000fe200078e020a */
[----:B------:R-:W-:Y:S01]  /*1520*/  LOP3.LUT R15, R15, 0x1ffffff0, RZ, 0xc0, !PT ;  /* 0x1ffffff00f0f7812 */ /* 0x000fe200078ec0ff */
[----:B------:R-:W-:Y:S01]  /*1530*/  IMAD R7, R6, 0x8, R9 ;  /* 0x0000000806077824 */ /* 0x000fe200078e0209 */
[----:B------:R-:W-:Y:S01]  /*1540*/  IADD3 R5, R19, R5, -R18 ;  /* 0x0000000513057210 */ /* 0x000fe20007ffe812 */
[----:B------:R-:W-:Y:S01]  /*1550*/  IMAD R6, R13, 0x8, R12 ;  /* 0x000000080d067824 */ /* 0x000fe200078e020c */
[----:B------:R1:W-:Y:S01]  /*1560*/  STL [R1+0x8], R8 ;  /* 0x0000080801007387 */ /* 0x0003e20000100800 */
[----:B------:R-:W-:Y:S01]  /*1570*/  IMAD.IADD R14, R14, 0x1, -R15 ;  /* 0x000000010e0e7824 */ /* 0x000fe200078e0a0f */
[----:B------:R-:W-:Y:S01]  /*1580*/  CS2R R154, SRZ ;  /* 0x00000000009a7805 */ /* 0x000fe2000001ff00 */
[----:B------:R-:W-:Y:S01]  /*1590*/  IMAD R226, R226, -0x40, R5 ;  /* 0xffffffc0e2e27824 */ /* 0x000fe200078e0205 */
[----:B------:R-:W-:Y:S01]  /*15a0*/  STL [R1+0x4], R7 ;  /* 0x0000040701007387 */ /* 0x000fe20000100800 */
[----:B------:R-:W-:Y:S01]  /*15b0*/  IMAD R237, R14, 0x8, R17 ;  /* 0x000000080eed7824 */ /* 0x000fe200078e0211 */
[----:B------:R-:W-:-:S02]  /*15c0*/  LOP3.LUT R5, R16, 0x1, RZ, 0xfc, !PT ;  /* 0x0000000110057812 */ /* 0x000fc400078efcff */
[----:B------:R-:W-:Y:S01]  /*15d0*/  CS2R R152, SRZ ;  /* 0x0000000000987805 */ /* 0x000fe2000001ff00 */
[----:B------:R2:W-:Y:S01]  /*15e0*/  STL [R1], R6 ;  /* 0x0000000601007387 */ /* 0x0005e20000100800 */
[----:B------:R-:W-:Y:S01]  /*15f0*/  SHF.R.S32.HI R235, RZ, 0x7, R235 ;  /* 0x00000007ffeb7819 */ /* 0x000fe200000114eb */
[----:B-1----:R-:W-:Y:S01]  /*1600*/  IMAD.MOV.U32 R8, RZ, RZ, RZ ;  /* 0x000000ffff087224 */ /* 0x002fe200078e00ff */
[----:B--2---:R-:W-:-:S07]  /*1610*/  CS2R R6, SRZ ;  /* 0x0000000000067805 */ /* 0x004fce000001ff00 */
.L_x_3932:
[----:B------:R-:W-:-:S13]  /*1620*/  ISETP.NE.AND P0, PT, R5, 0x3, PT ;  /* 0x000000030500780c */ /* 0x000fda0003f05270 */
[----:B---3--:R-:W-:Y:S05]  /*1630*/  @!P0 BRA `(.L_x_3922) ;  /* 0x0000000000048947 */ /* 0x008fea0003800000 */
[----:B------:R-:W-:Y:S01]  /*1640*/  BPT.TRAP 0x1 ;  /* 0x000000040000795c */ /* 0x000fe20000300000 */
.L_x_3922:
[----:B------:R-:W-:Y:S01]  /*1650*/  IMAD R9, R8, 0x8, R2 ;  /* 0x0000000808097824 */ /* 0x000fe200078e0202 */
[----:B------:R-:W-:-:S04]  /*1660*/  SHF.L.U32 R12, R7, 0x1f, RZ ;  /* 0x0000001f070c7819 */ /* 0x000fc800000006ff */
[----:B------:R1:W2:Y:S01]  /*1670*/  SYNCS.PHASECHK.TRANS64.TRYWAIT P1, [R9+URZ+0x30c10], R12 ;  /* 0x030c100c090075a7 */ /* 0x0002a2000802017f */
[----:B------:R-:W-:Y:S05]  /*1680*/  @!P0 BRA `(.L_x_3923) ;  /* 0x0000000000048947 */ /* 0x000fea0003800000 */
[----:B------:R-:W-:Y:S01]  /*1690*/  BPT.TRAP 0x1 ;  /* 0x000000040000795c */ /* 0x000fe20000300000 */
.L_x_3923:
[----:B------:R-:W-:-:S05]  /*16a0*/  VIADD R10, R2, 0x10000 ;  /* 0x00010000020a7836 */ /* 0x000fca0000000000 */
[----:B------:R-:W-:-:S04]  /*16b0*/  SHF.R.U32.HI R10, RZ, 0x4, R10 ;  /* 0x00000004ff0a7819 */ /* 0x000fc8000001160a */
[----:B------:R-:W-:Y:S01]  /*16c0*/  LOP3.LUT R10, R10, 0x3fff, RZ, 0xc0, !PT ;  /* 0x00003fff0a0a7812 */ /* 0x000fe200078ec0ff */
[----:B--2---:R-:W-:Y:S06]  /*16d0*/  @P1 BRA `(.L_x_3924) ;  /* 0x0000000000081947 */ /* 0x004fec0003800000 */
[----:B------:R-:W2:Y:S02]  /*16e0*/  SYNCS.PHASECHK.TRANS64.TRYWAIT P1, [R9+URZ+0x30c10], R12 ;  /* 0x030c100c090075a7 */ /* 0x000ea4000802017f */
[----:B--2---:R-:W-:Y:S05]  /*16f0*/  @!P1 BRA `(.L_x_3925) ;  /* 0x0000005c009c9947 */ /* 0x004fea0003800000 */
.L_x_3924:
        /* <DEDUP_REMOVED lines=8> */
[----:B------:R-:W5:Y:S06]  /*1780*/  LDL R14, [R1] ;  /* 0x00000000010e7983 */ /* 0x000f6c0000100800 */
        /* <DEDUP_REMOVED lines=27> */
[C---:B---3--:R-:W-:Y:S02]  /*1940*/  IMAD R13, R8.reuse, 0x80, R15 ;  /* 0x00000080080d7824 */ /* 0x048fe400078e020f */
[C---:B----4-:R-:W-:Y:S02]  /*1950*/  IMAD R11, R8.reuse, 0x80, R16 ;  /* 0x00000080080b7824 */ /* 0x050fe400078e0210 */
[----:B-----5:R-:W-:-:S02]  /*1960*/  IMAD R15, R8, 0x80, R14 ;  /* 0x00000080080f7824 */ /* 0x020fc400078e020e */
[----:B------:R-:W-:Y:S02]  /*1970*/  IMAD R17, R8, 0x80, R237 ;  /* 0x0000008008117824 */ /* 0x000fe400078e02ed */
[C---:B------:R-:W-:Y:S02]  /*1980*/  IMAD R11, R4.reuse, 0x2, R11 ;  /* 0x00000002040b7824 */ /* 0x040fe400078e020b */
[C---:B------:R-:W-:Y:S02]  /*1990*/  IMAD R13, R4.reuse, 0x2, R13 ;  /* 0x00000002040d7824 */ /* 0x040fe400078e020d */
[C---:B------:R-:W-:Y:S02]  /*19a0*/  IMAD R15, R4.reuse, 0x2, R15 ;  /* 0x00000002040f7824 */ /* 0x040fe400078e020f */
[----:B------:R-:W-:Y:S02]  /*19b0*/  IMAD R17, R4, 0x2, R17 ;  /* 0x0000000204117824 */ /* 0x000fe400078e0211 */
[----:B------:R-:W-:Y:S01]  /*19c0*/  IMAD R20, R11, 0x4, R2 ;  /* 0x000000040b147824 */ /* 0x000fe200078e0202 */
[----:B------:R-:W-:-:S02]  /*19d0*/  WARPGROUP.DEPBAR.LE gsb0, 0x0 ;  /* 0x00008000000079c5 */ /* 0x000fc40000010000 */
[----:B------:R-:W-:-:S06]  /*19e0*/  WARPGROUP.ARRIVE ;  /* 0x00000000000079c5 */ /* 0x000fcc0000000000 */
[----:B------:R-:W-:Y:S01]  /*19f0*/  HGMMA.64x128x16.F32.BF16 R88, gdesc[UR4], R88, gsb0 ;  /* 0x01e00000045879f0 */ /* 0x000fe20008001858 */
[--C-:B------:R-:W-:Y:S02]  /*1a00*/  IMAD R234, R13, 0x4, R2.reuse ;  /* 0x000000040dea7824 */ /* 0x100fe400078e0202 */
[--C-:B------:R-:W-:Y:S02]  /*1a10*/  IMAD R222, R15, 0x4, R2.reuse ;  /* 0x000000040fde7824 */ /* 0x100fe400078e0202 */
[----:B------:R-:W-:Y:S02]  /*1a20*/  IMAD R216, R17, 0x4, R2 ;  /* 0x0000000411d87824 */ /* 0x000fe400078e0202 */
[----:B------:R-:W-:-:S04]  /*1a30*/  VIADD R220, R2, 0x20000 ;  /* 0x0002000002dc7836 */ /* 0x000fc80000000000 */
[--C-:B------:R-:W-:Y:S02]  /*1a40*/  IMAD R217, R11, 0x4, R220.reuse ;  /* 0x000000040bd97824 */ /* 0x100fe400078e02dc */
[--C-:B------:R-:W-:Y:S02]  /*1a50*/  IMAD R221, R13, 0x4, R220.reuse ;  /* 0x000000040ddd7824 */ /* 0x100fe400078e02dc */
[--C-:B------:R-:W-:Y:S02]  /*1a60*/  IMAD R219, R15, 0x4, R220.reuse ;  /* 0x000000040fdb7824 */ /* 0x100fe400078e02dc */
[----:B------:R-:W-:Y:S01]  /*1a70*/  IMAD R220, R17, 0x4, R220 ;  /* 0x0000000411dc7824 */ /* 0x000fe200078e02dc */
[----:B------:R-:W-:Y:S02]  /*1a80*/  WARPGROUP.DEPBAR.LE gsb0, 0x0 ;  /* 0x00008000000079c5 */ /* 0x000fe40000010000 */
[----:B------:R-:W3:Y:S04]  /*1a90*/  LDS R20, [R20+0x20000] ;  /* 0x0200000014147984 */ /* 0x000ee80000000800 */
[----:B------:R-:W4:Y:S04]  /*1aa0*/  LDS R234, [R234+0x20000] ;  /* 0x02000000eaea7984 */ /* 0x000f280000000800 */
[----:B------:R-:W1:Y:S04]  /*1ab0*/  LDS R222, [R222+0x20000] ;  /* 0x02000000dede7984 */ /* 0x000e680000000800 */
[----:B------:R-:W1:Y:S01]  /*1ac0*/  LDS R216, [R216+0x20000] ;  /* 0x02000000d8d87984 */ /* 0x000e620000000800 */
[----:B------:R-:W-:Y:S05]  /*1ad0*/  @!P0 BRA `(.L_x_3926) ;  /* 0x0000000000048947 */ /* 0x000fea0003800000 */
[----:B------:R-:W-:Y:S01]  /*1ae0*/  BPT.TRAP 0x1 ;  /* 0x000000040000795c */ /* 0x000fe20000300000 */
.L_x_3926:
[----:B------:R1:W1:Y:S01]  /*1af0*/  SYNCS.PHASECHK.TRANS64.TRYWAIT P1, [R9+URZ+0x30c30], R12 ;  /* 0x030c300c090075a7 */ /* 0x000262000802017f */
[----:B------:R-:W-:Y:S05]  /*1b00*/  @!P0 BRA `(.L_x_3927) ;  /* 0x0000000000048947 */ /* 0x000fea0003800000 */
[----:B------:R-:W-:Y:S01]  /*1b10*/  BPT.TRAP 0x1 ;  /* 0x000000040000795c */ /* 0x000fe20000300000 */
.L_x_3927:
[----:B------:R-:W-:-:S05]  /*1b20*/  VIADD R11, R2, 0x18000 ;  /* 0x00018000020b7836 */ /* 0x000fca0000000000 */
[----:B------:R-:W-:-:S04]  /*1b30*/  SHF.R.U32.HI R11, RZ, 0x4, R11 ;  /* 0x00000004ff0b7819 */ /* 0x000fc8000001160b */
[----:B------:R-:W-:-:S04]  /*1b40*/  LOP3.LUT R218, R11, 0x3fff, RZ, 0xc0, !PT ;  /* 0x00003fff0bda7812 */ /* 0x000fc800078ec0ff */
[----:B------:R-:W-:Y:S01]  /*1b50*/  LOP3.LUT R11, R218, 0x10000, RZ, 0xfc, !PT ;  /* 0x00010000da0b7812 */ /* 0x000fe200078efcff */
[----:B-1----:R-:W-:Y:S06]  /*1b60*/  @P1 BRA `(.L_x_3928) ;  /* 0x0000000000081947 */ /* 0x002fec0003800000 */
[----:B------:R-:W1:Y:S02]  /*1b70*/  SYNCS.PHASECHK.TRANS64.TRYWAIT P1, [R9+URZ+0x30c30], R12 ;  /* 0x030c300c090075a7 */ /* 0x000e64000802017f */
[----:B-1----:R-:W-:Y:S05]  /*1b80*/  @!P1 BRA `(.L_x_3929) ;  /* 0x00000058008c9947 */ /* 0x002fea0003800000 */
.L_x_3928:
        /* <DEDUP_REMOVED lines=16> */
[----:B------:R-:W-:Y:S01]  /*1c90*/  VIADD R232, R3, 0x8 ;  /* 0x0000000803e87836 */ /* 0x000fe20000000000 */
[----:B------:R-:W-:Y:S01]  /*1ca0*/  ULDC UR10, c[0x0][0x744] ;  /* 0x0001d100000a7ab9 */ /* 0x000fe20000000800 */
[----:B------:R-:W5:Y:S01]  /*1cb0*/  SHFL.IDX PT, R11, R20, R3, 0x1f ;  /* 0x00001f03140b7589 */ /* 0x000f6200000e0000 */
[----:B------:R-:W-:Y:S01]  /*1cc0*/  UMOV UR6, UR8 ;  /* 0x0000000800067c82 */ /* 0x000fe20008000000 */
[----:B------:R-:W-:Y:S01]  /*1cd0*/  UMOV UR4, UR9 ;  /* 0x0000000900047c82 */ /* 0x000fe20008000000 */
[----:B------:R-:W-:Y:S01]  /*1ce0*/  FSEL R22, R95, -INF , P1 ;  /* 0xff8000005f167808 */ /* 0x000fe20000800000 */
[----:B------:R-:W-:Y:S01]  /*1cf0*/  HGMMA.64x128x16.F32.BF16 R24, gdesc[UR4], RZ, !UPT, gsb0 ;  /* 0x01e00000041879f0 */ /* 0x000fe2000c0018ff */
[----:B------:R-:W-:Y:S01]  /*1d00*/  UIADD3 UR6, UR8, 0x2, URZ ;  /* 0x0000000208067890 */ /* 0x000fe2000fffe03f */
[----:B------:R-:W4:Y:S01]  /*1d10*/  SHFL.IDX PT, R13, R20, R232, 0x1f ;  /* 0x00001fe8140d7589 */ /* 0x000f2200000e0000 */
[----:B------:R-:W-:Y:S01]  /*1d20*/  UIADD3 UR4, UR9, 0x2, URZ ;  /* 0x0000000209047890 */ /* 0x000fe2000fffe03f */
[C---:B------:R-:W-:Y:S01]  /*1d30*/  VIADD R227, R3.reuse, 0x1c ;  /* 0x0000001c03e37836 */ /* 0x040fe20000000000 */
[----:B------:R-:W-:Y:S01]  /*1d40*/  UMOV UR7, 0x40000040 ;  /* 0x4000004000077882 */ /* 0x000fe20000000000 */
[----:B------:R-:W-:Y:S01]  /*1d50*/  UMOV UR5, 0x40000040 ;  /* 0x4000004000057882 */ /* 0x000fe20000000000 */
[----:B------:R-:W-:Y:S01]  /*1d60*/  FSEL R19, R96, -INF , P2 ;  /* 0xff80000060137808 */ /* 0x000fe20001000000 */
[C---:B------:R-:W-:Y:S01]  /*1d70*/  VIADD R228, R3.reuse, 0x18 ;  /* 0x0000001803e47836 */ /* 0x040fe20000000000 */
[----:B------:R-:W-:Y:S01]  /*1d80*/  FSEL R21, R98, -INF , P1 ;  /* 0xff80000062157808 */ /* 0x000fe20000800000 */
[C---:B------:R-:W-:Y:S01]  /*1d90*/  VIADD R233, R3.reuse, 0x4 ;  /* 0x0000000403e97836 */ /* 0x040fe20000000000 */
[----:B------:R-:W-:Y:S01]  /*1da0*/  FSEL R88, R88, -INF , P2 ;  /* 0xff80000058587808 */ /* 0x000fe20001000000 */
[--C-:B-1----:R-:W-:Y:S01]  /*1db0*/  FFMA.FTZ R23, R18, UR10, -R15.reuse ;  /* 0x0000000a12177c23 */ /* 0x102fe2000801080f */
[----:B------:R-:W-:Y:S01]  /*1dc0*/  FFMA.FTZ R17, R22, UR10, -R15 ;  /* 0x0000000a16117c23 */ /* 0x000fe2000801080f */
[----:B------:R-:W-:Y:S01]  /*1dd0*/  VIADD R229, R3, 0x14 ;  /* 0x0000001403e57836 */ /* 0x000fe20000000000 */
[----:B--2---:R-:W1:Y:S01]  /*1de0*/  SHFL.IDX PT, R12, R20, R233, 0x1f ;  /* 0x00001fe9140c7589 */ /* 0x004e6200000e0000 */
        /* <DEDUP_REMOVED lines=10> */
[----:B----4-:R-:W-:Y:S01]  /*1e90*/  FFMA.FTZ R14, R94, UR10, -R13 ;  /* 0x0000000a5e0e7c23 */ /* 0x010fe2000801080d */
[----:B------:R-:W-:Y:S01]  /*1ea0*/  FSEL R94, R103, -INF , P1 ;  /* 0xff800000675e7808 */ /* 0x000fe20000800000 */
[----:B--2---:R-:W2:Y:S01]  /*1eb0*/  SHFL.IDX PT, R23, R20, R227, 0x1f ;  /* 0x00001fe314177589 */ /* 0x004ea200000e0000 */
[----:B------:R-:W-:-:S02]  /*1ec0*/  FSEL R102, R102, -INF , P1 ;  /* 0xff80000066667808 */ /* 0x000fc40000800000 */
[----:B------:R-:W-:Y:S01]  /*1ed0*/  FSEL R90, R90, -INF , P1 ;  /* 0xff8000005a5a7808 */ /* 0x000fe20000800000 */
[----:B------:R-:W-:Y:S01]  /*1ee0*/  SHFL.IDX PT, R98, R234, R230, 0x1f ;  /* 0x00001fe6ea627589 */ /* 0x000fe200000e0000 */
[----:B------:R-:W-:Y:S01]  /*1ef0*/  FSEL R89, R89, -INF , P2 ;  /* 0xff80000059597808 */ /* 0x000fe20001000000 */
[----:B------:R4:W-:Y:S01]  /*1f00*/  MUFU.EX2 R16, R22 ;  /* 0x0000001600107308 */ /* 0x0009e20000000800 */
[----:B-1----:R-:W-:Y:S01]  /*1f10*/  FSEL R88, R101, -INF , P2 ;  /* 0xff80000065587808 */ /* 0x002fe20001000000 */
[----:B------:R-:W-:Y:S01]  /*1f20*/  FFMA.FTZ R11, R90, UR10, -R11 ;  /* 0x0000000a5a0b7c23 */ /* 0x000fe2000801080b */
[----:B------:R-:W-:Y:S01]  /*1f30*/  FSEL R92, R92, -INF , P2 ;  /* 0xff8000005c5c7808 */ /* 0x000fe20001000000 */
[----:B------:R-:W1:Y:S01]  /*1f40*/  SHFL.IDX PT, R90, R234, R3, 0x1f ;  /* 0x00001f03ea5a7589 */ /* 0x000e6200000e0000 */
[----:B------:R-:W-:Y:S01]  /*1f50*/  FFMA.FTZ R89, R89, UR10, -R12 ;  /* 0x0000000a59597c23 */ /* 0x000fe2000801080c */
[----:B------:R-:W-:Y:S02]  /*1f60*/  FSEL R97, R97, -INF , P2 ;  /* 0xff80000061617808 */ /* 0x000fe40001000000 */
[----:B------:R-:W-:Y:S01]  /*1f70*/  FFMA.FTZ R92, R92, UR10, -R13 ;  /* 0x0000000a5c5c7c23 */ /* 0x000fe2000801080d */
[----:B------:R2:W-:Y:S01]  /*1f80*/  MUFU.EX2 R224, R89 ;  /* 0x0000005900e07308 */ /* 0x0005e20000000800 */
[--C-:B---3--:R-:W-:Y:S01]  /*1f90*/  FFMA.FTZ R100, R100, UR10, -R21.reuse ;  /* 0x0000000a64647c23 */ /* 0x108fe20008010815 */
[----:B----4-:R-:W-:Y:S01]  /*1fa0*/  FFMA.FTZ R22, R102, UR10, -R21 ;  /* 0x0000000a66167c23 */ /* 0x010fe20008010815 */
[----:B------:R-:W-:Y:S01]  /*1fb0*/  FSEL R99, R99, -INF , P1 ;  /* 0xff80000063637808 */ /* 0x000fe20000800000 */
[----:B------:R-:W-:Y:S01]  /*1fc0*/  SHFL.IDX PT, R96, R234, R231, 0x1f ;  /* 0x00001fe7ea607589 */ /* 0x000fe200000e0000 */
[----:B-----5:R-:W-:Y:S01]  /*1fd0*/  FFMA.FTZ R97, R97, UR10, -R18 ;  /* 0x0000000a61617c23 */ /* 0x020fe20008010812 */
[----:B------:R-:W-:-:S02]  /*1fe0*/  FSEL R91, R91, -INF , P1 ;  /* 0xff8000005b5b7808 */ /* 0x000fc40000800000 */
[----:B------:R3:W-:Y:S01]  /*1ff0*/  MUFU.EX2 R21, R100 ;  /* 0x0000006400157308 */ /* 0x0007e20000000800 */
[--C-:B--2---:R-:W-:Y:S01]  /*2000*/  FFMA.FTZ R95, R88, UR10, -R23.reuse ;  /* 0x0000000a585f7c23 */ /* 0x104fe20008010817 */
[----:B------:R-:W-:Y:S01]  /*2010*/  FFMA.FTZ R88, R94, UR10, -R23 ;  /* 0x0000000a5e587c23 */ /* 0x000fe20008010817 */
[----:B------:R-:W-:Y:S01]  /*2020*/  FSEL R89, R104, -INF , P2 ;  /* 0xff80000068597808 */ /* 0x000fe20001000000 */
[----:B------:R-:W2:Y:S01]  /*2030*/  SHFL.IDX PT, R94, R234, R232, 0x1f ;  /* 0x00001fe8ea5e7589 */ /* 0x000ea200000e0000 */
[----:B------:R-:W-:Y:S01]  /*2040*/  FFMA.FTZ R99, R99, UR10, -R18 ;  /* 0x0000000a63637c23 */ /* 0x000fe20008010812 */
[----:B------:R-:W-:Y:S01]  /*2050*/  FSEL R93, R108, -INF , P2 ;  /* 0xff8000006c5d7808 */ /* 0x000fe20001000000 */
[----:B------:R-:W-:Y:S01]  /*2060*/  FFMA.FTZ R12, R91, UR10, -R12 ;  /* 0x0000000a5b0c7c23 */ /* 0x000fe2000801080c */
[----:B------:R4:W-:Y:S01]  /*2070*/  MUFU.EX2 R13, R92 ;  /* 0x0000005c000d7308 */ /* 0x0009e20000000800 */
[----:B---3--:R-:W3:Y:S01]  /*2080*/  SHFL.IDX PT, R100, R234, R229, 0x1f ;  /* 0x00001fe5ea647589 */ /* 0x008ee200000e0000 */
[----:B------:R-:W-:Y:S01]  /*2090*/  FSEL R91, R106, -INF , P1 ;  /* 0xff8000006a5b7808 */ /* 0x000fe20000800000 */
[--C-:B-1----:R-:W-:Y:S01]  /*20a0*/  FFMA.FTZ R89, R89, UR10, -R90.reuse ;  /* 0x0000000a59597c23 */ /* 0x102fe2000801085a */
[----:B------:R-:W-:Y:S01]  /*20b0*/  FSEL R103, R114, -INF , P1 ;  /* 0xff80000072677808 */ /* 0x000fe20000800000 */
[----:B------:R-:W-:Y:S01]  /*20c0*/  SHFL.IDX PT, R104, R234, R227, 0x1f ;  /* 0x00001fe3ea687589 */ /* 0x000fe200000e0000 */
[----:B------:R-:W-:Y:S01]  /*20d0*/  FSEL R115, R115, -INF , P1 ;  /* 0xff80000073737808 */ /* 0x000fe20000800000 */
[----:B------:R-:W-:Y:S01]  /*20e0*/  FFMA.FTZ R90, R91, UR10, -R90 ;  /* 0x0000000a5b5a7c23 */ /* 0x000fe2000801085a */
[----:B------:R1:W-:Y:S01]  /*20f0*/  MUFU.EX2 R18, R97 ;  /* 0x0000006100127308 */ /* 0x0003e20000000800 */
[----:B----4-:R-:W4:Y:S01]  /*2100*/  SHFL.IDX PT, R92, R234, R233, 0x1f ;  /* 0x00001fe9ea5c7589 */ /* 0x010f2200000e0000 */
[----:B------:R-:W-:-:S02]  /*2110*/  FSEL R91, R105, -INF , P2 ;  /* 0xff800000695b7808 */ /* 0x000fc40001000000 */
[----:B------:R-:W-:Y:S01]  /*2120*/  FSEL R107, R107, -INF , P1 ;  /* 0xff8000006b6b7808 */ /* 0x000fe20000800000 */
[----:B------:R-:W5:Y:S01]  /*2130*/  SHFL.IDX PT, R101, R234, R228, 0x1f ;  /* 0x00001fe4ea657589 */ /* 0x000f6200000e0000 */
[----:B------:R-:W-:Y:S02]  /*2140*/  FSEL R119, R119, -INF , P1 ;  /* 0xff80000077777808 */ /* 0x000fe40000800000 */
[----:B------:R3:W-:Y:S01]  /*2150*/  MUFU.EX2 R20, R99 ;  /* 0x0000006300147308 */ /* 0x0007e20000000800 */
[----:B-1----:R-:W-:Y:S01]  /*2160*/  FSEL R97, R110, -INF , P1 ;  /* 0xff8000006e617808 */ /* 0x002fe20000800000 */
[----:B------:R-:W1:Y:S01]  /*2170*/  SHFL.IDX PT, R108, R222, R233, 0x1f ;  /* 0x00001fe9de6c7589 */ /* 0x000e6200000e0000 */
[----:B------:R-:W-:Y:S01]  /*2180*/  FSEL R111, R111, -INF , P1 ;  /* 0xff8000006f6f7808 */ /* 0x000fe20000800000 */
[--C-:B--2---:R-:W-:Y:S01]  /*2190*/  FFMA.FTZ R93, R93, UR10, -R94.reuse ;  /* 0x0000000a5d5d7c23 */ /* 0x104fe2000801085e */
[----:B------:R-:W-:Y:S01]  /*21a0*/  FSEL R102, R116, -INF , P2 ;  /* 0xff80000074667808 */ /* 0x000fe20001000000 */
[----:B------:R-:W-:Y:S01]  /*21b0*/  FFMA.FTZ R94, R97, UR10, -R94 ;  /* 0x0000000a615e7c23 */ /* 0x000fe2000801085e */
[----:B------:R-:W2:Y:S01]  /*21c0*/  SHFL.IDX PT, R106, R222, R3, 0x1f ;  /* 0x00001f03de6a7589 */ /* 0x000ea200000e0000 */
[----:B------:R-:W-:Y:S01]  /*21d0*/  FSEL R97, R112, -INF , P2 ;  /* 0xff80000070617808 */ /* 0x000fe20001000000 */
[----:B------:R4:W-:Y:S01]  /*21e0*/  MUFU.EX2 R23, R95 ;  /* 0x0000005f00177308 */ /* 0x0009e20000000800 */
[----:B---3--:R-:W-:Y:S01]  /*21f0*/  FSEL R99, R113, -INF , P2 ;  /* 0xff80000071637808 */ /* 0x008fe20001000000 */
[----:B------:R-:W3:Y:S01]  /*2200*/  SHFL.IDX PT, R112, R222, R231, 0x1f ;  /* 0x00001fe7de707589 */ /* 0x000ee200000e0000 */
[----:B------:R-:W-:Y:S01]  /*2210*/  FSEL R118, R118, -INF , P1 ;  /* 0xff80000076767808 */ /* 0x000fe20000800000 */
[--C-:B------:R-:W-:Y:S01]  /*2220*/  FFMA.FTZ R97, R97, UR10, -R98.reuse ;  /* 0x0000000a61617c23 */ /* 0x100fe20008010862 */
[----:B------:R-:W-:Y:S01]  /*2230*/  FFMA.FTZ R98, R103, UR10, -R98 ;  /* 0x0000000a67627c23 */ /* 0x000fe20008010862 */
[--C-:B------:R-:W-:Y:S01]  /*2240*/  FFMA.FTZ R99, R99, UR10, -R100.reuse ;  /* 0x0000000a63637c23 */ /* 0x100fe20008010864 */
[----:B------:R-:W-:Y:S01]  /*2250*/  FFMA.FTZ R100, R115, UR10, -R100 ;  /* 0x0000000a73647c23 */ /* 0x000fe20008010864 */
[----:B------:R-:W-:Y:S01]  /*2260*/  FSEL R103, R117, -INF , P2 ;  /* 0xff80000075677808 */ /* 0x000fe20001000000 */
[----:B------:R-:W3:Y:S01]  /*2270*/  SHFL.IDX PT, R114, R222, R230, 0x1f ;  /* 0x00001fe6de727589 */ /* 0x000ee200000e0000 */
[--C-:B----4-:R-:W-:Y:S01]  /*2280*/  FFMA.FTZ R91, R91, UR10, -R92.reuse ;  /* 0x0000000a5b5b7c23 */ /* 0x110fe2000801085c */
[----:B------:R-:W-:Y:S01]  /*2290*/  FSEL R95, R109, -INF , P2 ;  /* 0xff8000006d5f7808 */ /* 0x000fe20001000000 */
[----:B------:R-:W-:Y:S01]  /*22a0*/  FFMA.FTZ R92, R107, UR10, -R92 ;  /* 0x0000000a6b5c7c23 */ /* 0x000fe2000801085c */
[----:B------:R-:W4:Y:S01]  /*22b0*/  SHFL.IDX PT, R115, R222, R229, 0x1f ;  /* 0x00001fe5de737589 */ /* 0x000f2200000e0000 */
[--C-:B------:R-:W-:Y:S01]  /*22c0*/  FFMA.FTZ R103, R103, UR10, -R104.reuse ;  /* 0x0000000a67677c23 */ /* 0x100fe20008010868 */
[----:B------:R-:W-:Y:S01]  /*22d0*/  FFMA.FTZ R104, R119, UR10, -R104 ;  /* 0x0000000a77687c23 */ /* 0x000fe20008010868 */
[----:B------:R-:W-:Y:S01]  /*22e0*/  FSEL R107, R121, -INF , P2 ;  /* 0xff800000796b7808 */ /* 0x000fe20001000000 */
[----:B------:R-:W4:Y:S01]  /*22f0*/  SHFL.IDX PT, R109, R222, R232, 0x1f ;  /* 0x00001fe8de6d7589 */ /* 0x000f2200000e0000 */
[----:B------:R-:W-:Y:S01]  /*2300*/  FSEL R123, R123, -INF , P1 ;  /* 0xff8000007b7b7808 */ /* 0x000fe20000800000 */
[--C-:B------:R-:W-:Y:S01]  /*2310*/  FFMA.FTZ R95, R95, UR10, -R96.reuse ;  /* 0x0000000a5f5f7c23 */ /* 0x100fe20008010860 */
[----:B------:R-:W-:Y:S01]  /*2320*/  FFMA.FTZ R96, R111, UR10, -R96 ;  /* 0x0000000a6f607c23 */ /* 0x000fe20008010860 */
[----:B------:R-:W4:Y:S01]  /*2330*/  SHFL.IDX PT, R119, R222, R228, 0x1f ;  /* 0x00001fe4de777589 */ /* 0x000f2200000e0000 */
[----:B------:R-:W-:Y:S01]  /*2340*/  FSEL R105, R120, -INF , P2 ;  /* 0xff80000078697808 */ /* 0x000fe20001000000 */
[--C-:B-----5:R-:W-:Y:S01]  /*2350*/  FFMA.FTZ R102, R102, UR10, -R101.reuse ;  /* 0x0000000a66667c23 */ /* 0x120fe20008010865 */
[----:B------:R-:W-:Y:S01]  /*2360*/  FSEL R111, R122, -INF , P1 ;  /* 0xff8000007a6f7808 */ /* 0x000fe20000800000 */
[--C-:B-1----:R-:W-:Y:S01]  /*2370*/  FFMA.FTZ R107, R107, UR10, -R108.reuse ;  /* 0x0000000a6b6b7c23 */ /* 0x102fe2000801086c */
[----:B------:R-:W-:Y:S01]  /*2380*/  FSEL R110, R124, -INF , P2 ;  /* 0xff8000007c6e7808 */ /* 0x000fe20001000000 */
[----:B------:R-:W-:Y:S01]  /*2390*/  FFMA.FTZ R101, R118, UR10, -R101 ;  /* 0x0000000a76657c23 */ /* 0x000fe20008010865 */
[----:B------:R-:W-:Y:S01]  /*23a0*/  FFMA.FTZ R108, R123, UR10, -R108 ;  /* 0x0000000a7b6c7c23 */ /* 0x000fe2000801086c */
[----:B------:R-:W1:Y:S01]  /*23b0*/  SHFL.IDX PT, R124, R216, R232, 0x1f ;  /* 0x00001fe8d87c7589 */ /* 0x000e6200000e0000 */
[----:B------:R-:W-:Y:S01]  /*23c0*/  FSEL R118, R131, -INF , P1 ;  /* 0xff80000083767808 */ /* 0x000fe20000800000 */
[--C-:B--2---:R-:W-:Y:S01]  /*23d0*/  FFMA.FTZ R105, R105, UR10, -R106.reuse ;  /* 0x0000000a69697c23 */ /* 0x104fe2000801086a */
[----:B------:R-:W-:Y:S01]  /*23e0*/  FFMA.FTZ R106, R111, UR10, -R106 ;  /* 0x0000000a6f6a7c23 */ /* 0x000fe2000801086a */
[----:B------:R-:W2:Y:S01]  /*23f0*/  SHFL.IDX PT, R123, R216, R3, 0x1f ;  /* 0x00001f03d87b7589 */ /* 0x000ea200000e0000 */
[----:B------:R-:W-:Y:S01]  /*2400*/  FSEL R111, R125, -INF , P2 ;  /* 0xff8000007d6f7808 */ /* 0x000fe20001000000 */
[----:B------:R-:W5:Y:S01]  /*2410*/  MUFU.EX2 R11, R11 ;  /* 0x0000000b000b7308 */ /* 0x000f620000000800 */
[----:B------:R-:W-:Y:S01]  /*2420*/  FSEL R127, R127, -INF , P1 ;  /* 0xff8000007f7f7808 */ /* 0x000fe20000800000 */
[----:B------:R-:W5:Y:S01]  /*2430*/  SHFL.IDX PT, R131, R216, R233, 0x1f ;  /* 0x00001fe9d8837589 */ /* 0x000f6200000e0000 */
[----:B------:R-:W-:Y:S01]  /*2440*/  FSEL R113, R128, -INF , P2 ;  /* 0xff80000080717808 */ /* 0x000fe20001000000 */
[--C-:B---3--:R-:W-:Y:S01]  /*2450*/  FFMA.FTZ R111, R111, UR10, -R112.reuse ;  /* 0x0000000a6f6f7c23 */ /* 0x108fe20008010870 */
[----:B------:R-:W-:Y:S01]  /*2460*/  FSEL R116, R129, -INF , P2 ;  /* 0xff80000081747808 */ /* 0x000fe20001000000 */
[----:B------:R-:W-:Y:S01]  /*2470*/  FFMA.FTZ R112, R127, UR10, -R112 ;  /* 0x0000000a7f707c23 */ /* 0x000fe20008010870 */
[----:B------:R-:W-:Y:S01]  /*2480*/  FSEL R117, R130, -INF , P1 ;  /* 0xff80000082757808 */ /* 0x000fe20000800000 */
[--C-:B------:R-:W-:Y:S01]  /*2490*/  FFMA.FTZ R113, R113, UR10, -R114.reuse ;  /* 0x0000000a71717c23 */ /* 0x100fe20008010872 */
[----:B------:R-:W3:Y:S01]  /*24a0*/  SHFL.IDX PT, R127, R216, R231, 0x1f ;  /* 0x00001fe7d87f7589 */ /* 0x000ee200000e0000 */
[--C-:B----4-:R-:W-:Y:S01]  /*24b0*/  FFMA.FTZ R116, R116, UR10, -R115.reuse ;  /* 0x0000000a74747c23 */ /* 0x110fe20008010873 */
[----:B------:R-:W-:Y:S01]  /*24c0*/  FFMA.FTZ R115, R118, UR10, -R115 ;  /* 0x0000000a76737c23 */ /* 0x000fe20008010873 */
[----:B------:R-:W-:Y:S01]  /*24d0*/  FFMA.FTZ R114, R117, UR10, -R114 ;  /* 0x0000000a75727c23 */ /* 0x000fe20008010872 */
[----:B------:R-:W-:Y:S01]  /*24e0*/  FSEL R117, R132, -INF , P2 ;  /* 0xff80000084757808 */ /* 0x000fe20001000000 */
[----:B------:R-:W-:Y:S01]  /*24f0*/  FFMA.FTZ R110, R110, UR10, -R109 ;  /* 0x0000000a6e6e7c23 */ /* 0x000fe2000801086d */
[----:B------:R-:W-:-:S02]  /*2500*/  WARPGROUP.DEPBAR.LE gsb0, 0x0 ;  /* 0x00008000000079c5 */ /* 0x000fc40000010000 */
[----:B------:R-:W-:Y:S01]  /*2510*/  WARPGROUP.ARRIVE ;  /* 0x00000000000079c5 */ /* 0x000fe20000000000 */
[----:B------:R-:W-:Y:S01]  /*2520*/  FSEL R118, R134, -INF , P1 ;  /* 0xff80000086767808 */ /* 0x000fe20000800000 */
[----:B------:R-:W4:Y:S01]  /*2530*/  SHFL.IDX PT, R122, R222, R227, 0x1f ;  /* 0x00001fe3de7a7589 */ /* 0x000f2200000e0000 */
[----:B------:R-:W-:Y:S01]  /*2540*/  FSEL R126, R126, -INF , P1 ;  /* 0xff8000007e7e7808 */ /* 0x000fe20000800000 */
[--C-:B------:R-:W-:Y:S01]  /*2550*/  FFMA.FTZ R117, R117, UR10, -R119.reuse ;  /* 0x0000000a75757c23 */ /* 0x100fe20008010877 */
[----:B------:R-:W-:Y:S01]  /*2560*/  FSEL R138, R138, -INF , P1 ;  /* 0xff8000008a8a7808 */ /* 0x000fe20000800000 */
[----:B------:R-:W-:Y:S01]  /*2570*/  HGMMA.64x128x16.F32.BF16 R24, gdesc[UR4], R24, gsb0 ;  /* 0x01e00000041879f0 */ /* 0x000fe20008001818 */
[----:B------:R-:W-:Y:S01]  /*2580*/  UIADD3 UR6, UR8, 0x4, URZ ;  /* 0x0000000408067890 */ /* 0x000fe2000fffe03f */
[----:B------:R-:W-:Y:S01]  /*2590*/  FFMA.FTZ R118, R118, UR10, -R119 ;  /* 0x0000000a76767c23 */ /* 0x000fe20008010877 */
[----:B------:R-:W-:Y:S01]  /*25a0*/  UIADD3 UR4, UR9, 0x4, URZ ;  /* 0x0000000409047890 */ /* 0x000fe2000fffe03f */
[----:B------:R-:W-:Y:S01]  /*25b0*/  FFMA.FTZ R109, R126, UR10, -R109 ;  /* 0x0000000a7e6d7c23 */ /* 0x000fe2000801086d */
[----:B------:R-:W-:Y:S01]  /*25c0*/  UMOV UR7, 0x40000040 ;  /* 0x4000004000077882 */ /* 0x000fe20000000000 */
[----:B------:R-:W-:Y:S01]  /*25d0*/  UMOV UR5, 0x40000040 ;  /* 0x4000004000057882 */ /* 0x000fe20000000000 */
[----:B------:R-:W-:Y:S01]  /*25e0*/  FSEL R119, R140, -INF , P2 ;  /* 0xff8000008c777808 */ /* 0x000fe20001000000 */
[----:B------:R-:W4:Y:S01]  /*25f0*/  SHFL.IDX PT, R129, R216, R229, 0x1f ;  /* 0x00001fe5d8817589 */ /* 0x000f2200000e0000 */
[----:B------:R-:W-:Y:S01]  /*2600*/  FSEL R126, R136, -INF , P2 ;  /* 0xff800000887e7808 */ /* 0x000fe20001000000 */
[----:B------:R-:W-:Y:S01]  /*2610*/  MUFU.EX2 R12, R12 ;  /* 0x0000000c000c7308 */ /* 0x000fe20000000800 */
[----:B------:R-:W-:Y:S01]  /*2620*/  FSEL R132, R137, -INF , P2 ;  /* 0xff80000089847808 */ /* 0x000fe20001000000 */
[----:B-1----:R-:W-:Y:S01]  /*2630*/  FFMA.FTZ R128, R119, UR10, -R124 ;  /* 0x0000000a77807c23 */ /* 0x002fe2000801087c */
[----:B------:R-:W-:Y:S01]  /*2640*/  FSEL R120, R139, -INF , P1 ;  /* 0xff8000008b787808 */ /* 0x000fe20000800000 */
[--C-:B--2---:R-:W-:Y:S01]  /*2650*/  FFMA.FTZ R126, R126, UR10, -R123.reuse ;  /* 0x0000000a7e7e7c23 */ /* 0x104fe2000801087b */
[----:B------:R-:W1:Y:S01]  /*2660*/  SHFL.IDX PT, R119, R216, R227, 0x1f ;  /* 0x00001fe3d8777589 */ /* 0x000e6200000e0000 */
[----:B------:R-:W-:Y:S01]  /*2670*/  FFMA.FTZ R123, R138, UR10, -R123 ;  /* 0x0000000a8a7b7c23 */ /* 0x000fe2000801087b */
[--C-:B-----5:R-:W-:Y:S01]  /*2680*/  FFMA.FTZ R132, R132, UR10, -R131.reuse ;  /* 0x0000000a84847c23 */ /* 0x120fe20008010883 */
[----:B------:R-:W-:Y:S01]  /*2690*/  FFMA.FTZ R131, R120, UR10, -R131 ;  /* 0x0000000a78837c23 */ /* 0x000fe20008010883 */
[----:B------:R-:W-:Y:S01]  /*26a0*/  FSEL R130, R141, -INF , P2 ;  /* 0xff8000008d827808 */ /* 0x000fe20001000000 */
[----:B------:R-:W2:Y:S01]  /*26b0*/  SHFL.IDX PT, R134, R216, R230, 0x1f ;  /* 0x00001fe6d8867589 */ /* 0x000ea200000e0000 */
[----:B------:R-:W-:Y:S01]  /*26c0*/  FSEL R120, R143, -INF , P1 ;  /* 0xff8000008f787808 */ /* 0x000fe20000800000 */
[----:B------:R-:W-:Y:S01]  /*26d0*/  MUFU.EX2 R22, R22 ;  /* 0x0000001600167308 */ /* 0x000fe20000000800 */
[----:B------:R-:W-:Y:S01]  /*26e0*/  FSEL R133, R133, -INF , P2 ;  /* 0xff80000085857808 */ /* 0x000fe20001000000 */
[--C-:B---3--:R-:W-:Y:S01]  /*26f0*/  FFMA.FTZ R130, R130, UR10, -R127.reuse ;  /* 0x0000000a82827c23 */ /* 0x108fe2000801087f */
[----:B------:R-:W-:Y:S01]  /*2700*/  FSEL R136, R147, -INF , P1 ;  /* 0xff80000093887808 */ /* 0x000fe20000800000 */
[----:B------:R-:W-:Y:S01]  /*2710*/  FFMA.FTZ R127, R120, UR10, -R127 ;  /* 0x0000000a787f7c23 */ /* 0x000fe2000801087f */
[----:B------:R-:W-:Y:S01]  /*2720*/  FSEL R120, R145, -INF , P2 ;  /* 0xff80000091787808 */ /* 0x000fe20001000000 */
[--C-:B----4-:R-:W-:Y:S01]  /*2730*/  FFMA.FTZ R222, R133, UR10, -R122.reuse ;  /* 0x0000000a85de7c23 */ /* 0x110fe2000801087a */
[----:B------:R-:W-:Y:S01]  /*2740*/  FSEL R135, R135, -INF , P1 ;  /* 0xff80000087877808 */ /* 0x000fe20000800000 */
[----:B------:R-:W-:Y:S01]  /*2750*/  MUFU.EX2 R88, R88 ;  /* 0x0000005800587308 */ /* 0x000fe20000000800 */
[----:B------:R-:W-:Y:S01]  /*2760*/  FSEL R121, R142, -INF , P1 ;  /* 0xff8000008e797808 */ /* 0x000fe20000800000 */
[--C-:B------:R-:W-:Y:S01]  /*2770*/  FFMA.FTZ R133, R120, UR10, -R129.reuse ;  /* 0x0000000a78857c23 */ /* 0x100fe20008010881 */
[----:B------:R-:W-:Y:S01]  /*2780*/  FFMA.FTZ R129, R136, UR10, -R129 ;  /* 0x0000000a88817c23 */ /* 0x000fe20008010881 */
[----:B------:R-:W-:Y:S01]  /*2790*/  FSEL R120, R149, -INF , P2 ;  /* 0xff80000095787808 */ /* 0x000fe20001000000 */
[----:B------:R-:W-:Y:S01]  /*27a0*/  FFMA.FTZ R122, R135, UR10, -R122 ;  /* 0x0000000a877a7c23 */ /* 0x000fe2000801087a */
[----:B------:R-:W-:Y:S01]  /*27b0*/  FSEL R136, R151, -INF , P1 ;  /* 0xff80000097887808 */ /* 0x000fe20000800000 */
[----:B------:R-:W-:Y:S01]  /*27c0*/  FFMA.FTZ R124, R121, UR10, -R124 ;  /* 0x0000000a797c7c23 */ /* 0x000fe2000801087c */
[----:B------:R-:W-:Y:S01]  /*27d0*/  FSEL R125, R146, -INF , P1 ;  /* 0xff800000927d7808 */ /* 0x000fe20000800000 */
[--C-:B-1----:R-:W-:Y:S01]  /*27e0*/  FFMA.FTZ R120, R120, UR10, -R119.reuse ;  /* 0x0000000a78787c23 */ /* 0x102fe20008010877 */
[----:B------:R-:W1:Y:S01]  /*27f0*/  SHFL.IDX PT, R121, R216, R228, 0x1f ;  /* 0x00001fe4d8797589 */ /* 0x000e6200000e0000 */
[----:B------:R-:W-:Y:S01]  /*2800*/  FFMA.FTZ R119, R136, UR10, -R119 ;  /* 0x0000000a88777c23 */ /* 0x000fe20008010877 */
[----:B------:R-:W-:Y:S01]  /*2810*/  FSEL R135, R144, -INF , P2 ;  /* 0xff80000090877808 */ /* 0x000fe20001000000 */
[----:B------:R-:W3:Y:S01]  /*2820*/  MUFU.EX2 R14, R14 ;  /* 0x0000000e000e7308 */ /* 0x000ee20000000800 */
[----:B------:R-:W-:Y:S01]  /*2830*/  FSEL R148, R148, -INF , P2 ;  /* 0xff80000094947808 */ /* 0x000fe20001000000 */
[----:B------:R-:W-:Y:S01]  /*2840*/  VIADD R234, R2, 0x20c00 ;  /* 0x00020c0002ea7836 */ /* 0x000fe20000000000 */
[----:B------:R-:W-:Y:S01]  /*2850*/  FSEL R150, R150, -INF , P1 ;  /* 0xff80000096967808 */ /* 0x000fe20000800000 */
[--C-:B--2---:R-:W-:Y:S01]  /*2860*/  FFMA.FTZ R135, R135, UR10, -R134.reuse ;  /* 0x0000000a87877c23 */ /* 0x104fe20008010886 */
[----:B------:R-:W-:-:S03]  /*2870*/  FFMA.FTZ R134, R125, UR10, -R134 ;  /* 0x0000000a7d867c23 */ /* 0x000fc60008010886 */
[----:B------:R-:W-:Y:S08]  /*2880*/  MUFU.EX2 R17, R17 ;  /* 0x0000001100117308 */ /* 0x000ff00000000800 */
[----:B------:R-:W-:Y:S01]  /*2890*/  MUFU.EX2 R116, R116 ;  /* 0x0000007400747308 */ /* 0x000fe20000000800 */
[--C-:B-1----:R-:W-:Y:S01]  /*28a0*/  FFMA.FTZ R125, R148, UR10, -R121.reuse ;  /* 0x0000000a947d7c23 */ /* 0x102fe20008010879 */
[----:B------:R-:W-:-:S06]  /*28b0*/  FFMA.FTZ R121, R150, UR10, -R121 ;  /* 0x0000000a96797c23 */ /* 0x000fcc0008010879 */
[----:B------:R-:W-:Y:S08]  /*28c0*/  MUFU.EX2 R114, R114 ;  /* 0x0000007200727308 */ /* 0x000ff00000000800 */
[----:B------:R-:W1:Y:S08]  /*28d0*/  MUFU.EX2 R89, R89 ;  /* 0x0000005900597308 */ /* 0x000e700000000800 */
[----:B------:R-:W2:Y:S08]  /*28e0*/  MUFU.EX2 R91, R91 ;  /* 0x0000005b005b7308 */ /* 0x000eb00000000800 */
[----:B------:R-:W4:Y:S08]  /*28f0*/  MUFU.EX2 R110, R110 ;  /* 0x0000006e006e7308 */ /* 0x000f300000000800 */
[----:B------:R-:W5:Y:S08]  /*2900*/  MUFU.EX2 R109, R109 ;  /* 0x0000006d006d7308 */ /* 0x000f700000000800 */
[----:B------:R-:W-:Y:S08]  /*2910*/  MUFU.EX2 R111, R111 ;  /* 0x0000006f006f7308 */ /* 0x000ff00000000800 */
[----:B------:R-:W-:Y:S08]  /*2920*/  MUFU.EX2 R112, R112 ;  /* 0x0000007000707308 */ /* 0x000ff00000000800 */
[----:B------:R-:W5:Y:S08]  /*2930*/  MUFU.EX2 R113, R113 ;  /* 0x0000007100717308 */ /* 0x000f700000000800 */
[----:B------:R-:W-:Y:S01]  /*2940*/  MUFU.EX2 R117, R117 ;  /* 0x0000007500757308 */ /* 0x000fe20000000800 */
[----:B------:R-:W-:-:S02]  /*2950*/  WARPGROUP.DEPBAR.LE gsb0, 0x0 ;  /* 0x00008000000079c5 */ /* 0x000fc40000010000 */
[----:B------:R-:W-:-:S05]  /*2960*/  WARPGROUP.ARRIVE ;  /* 0x00000000000079c5 */ /* 0x000fca0000000000 */
[----:B------:R-:W5:Y:S01]  /*2970*/  MUFU.EX2 R19, R19 ;  /* 0x0000001300137308 */ /* 0x000f620000000800 */
[----:B------:R-:W-:Y:S01]  /*2980*/  HGMMA.64x128x16.F32.BF16 R24, gdesc[UR4], R24, gsb0 ;  /* 0x01e00000041879f0 */ /* 0x000fe20008001818 */
[----:B------:R-:W-:Y:S02]  /*2990*/  UIADD3 UR6, UR8, 0x6, URZ ;  /* 0x0000000608067890 */ /* 0x000fe4000fffe03f */
[----:B------:R-:W-:Y:S01]  /*29a0*/  UIADD3 UR4, UR9, 0x6, URZ ;  /* 0x0000000609047890 */ /* 0x000fe2000fffe03f */
[----:B------:R-:W-:Y:S01]  /*29b0*/  UMOV UR7, 0x40000040 ;  /* 0x4000004000077882 */ /* 0x000fe20000000000 */
[----:B------:R-:W-:Y:S02]  /*29c0*/  UMOV UR5, 0x40000040 ;  /* 0x4000004000057882 */ /* 0x000fe40000000000 */
[----:B------:R-:W-:Y:S08]  /*29d0*/  MUFU.EX2 R105, R105 ;  /* 0x0000006900697308 */ /* 0x000ff00000000800 */
[----:B------:R-:W-:Y:S08]  /*29e0*/  MUFU.EX2 R106, R106 ;  /* 0x0000006a006a7308 */ /* 0x000ff00000000800 */
[----:B------:R-:W-:Y:S08]  /*29f0*/  MUFU.EX2 R107, R107 ;  /* 0x0000006b006b7308 */ /* 0x000ff00000000800 */
[----:B------:R-:W-:Y:S08]  /*2a00*/  MUFU.EX2 R108, R108 ;  /* 0x0000006c006c7308 */ /* 0x000ff00000000800 */
[----:B------:R-:W-:Y:S08]  /*2a10*/  MUFU.EX2 R118, R118 ;  /* 0x0000007600767308 */ /* 0x000ff00000000800 */
        /* <DEDUP_REMOVED lines=34> */
[----:B------:R-:W3:Y:S04]  /*2c40*/  LDS R217, [R217+0x400] ;  /* 0x00040000d9d97984 */ /* 0x000ee80000000800 */
[----:B------:R-:W-:Y:S04]  /*2c50*/  LDS R221, [R221+0x400] ;  /* 0x00040000dddd7984 */ /* 0x000fe80000000800 */
[----:B------:R-:W-:Y:S04]  /*2c60*/  LDS R220, [R220+0x400] ;  /* 0x00040000dcdc7984 */ /* 0x000fe80000000800 */
[----:B------:R-:W-:Y:S04]  /*2c70*/  LDS R219, [R219+0x400] ;  /* 0x00040000dbdb7984 */ /* 0x000fe80000000800 */
[----:B---3--:R-:W3:Y:S04]  /*2c80*/  SHFL.IDX PT, R137, R217, R3, 0x1f ;  /* 0x00001f03d9897589 */ /* 0x008ee800000e0000 */
[----:B------:R-:W1:Y:S04]  /*2c90*/  SHFL.IDX PT, R138, R217, R233, 0x1f ;  /* 0x00001fe9d98a7589 */ /* 0x000e6800000e0000 */
[----:B------:R-:W2:Y:S04]  /*2ca0*/  SHFL.IDX PT, R141, R217, R232, 0x1f ;  /* 0x00001fe8d98d7589 */ /* 0x000ea800000e0000 */
[----:B------:R-:W4:Y:S04]  /*2cb0*/  SHFL.IDX PT, R143, R217, R229, 0x1f ;  /* 0x00001fe5d98f7589 */ /* 0x000f2800000e0000 */
[----:B------:R-:W5:Y:S04]  /*2cc0*/  SHFL.IDX PT, R139, R217, R231, 0x1f ;  /* 0x00001fe7d98b7589 */ /* 0x000f6800000e0000 */
[----:B------:R-:W5:Y:S01]  /*2cd0*/  SHFL.IDX PT, R140, R217, R230, 0x1f ;  /* 0x00001fe6d98c7589 */ /* 0x000f6200000e0000 */
[--C-:B---3--:R-:W-:Y:S01]  /*2ce0*/  FADD.FTZ R24, R24, -R137.reuse ;  /* 0x8000008918187221 */ /* 0x108fe20000010000 */
[----:B------:R-:W-:-:S02]  /*2cf0*/  FADD.FTZ R26, R26, -R137 ;  /* 0x800000891a1a7221 */ /* 0x000fc40000010000 */
[----:B------:R-:W3:Y:S01]  /*2d00*/  SHFL.IDX PT, R145, R217, R228, 0x1f ;  /* 0x00001fe4d9917589 */ /* 0x000ee200000e0000 */
[--C-:B-1----:R-:W-:Y:S01]  /*2d10*/  FADD.FTZ R136, R25, -R138.reuse ;  /* 0x8000008a19887221 */ /* 0x102fe20000010000 */
[----:B------:R-:W-:Y:S02]  /*2d20*/  FADD.FTZ R137, R27, -R138 ;  /* 0x8000008a1b897221 */ /* 0x000fe40000010000 */
[----:B------:R-:W1:Y:S01]  /*2d30*/  SHFL.IDX PT, R217, R217, R227, 0x1f ;  /* 0x00001fe3d9d97589 */ /* 0x000e6200000e0000 */
[----:B------:R-:W-:Y:S01]  /*2d40*/  FMUL.FTZ R26, R11, R26 ;  /* 0x0000001a0b1a7220 */ /* 0x000fe20000410000 */
[--C-:B--2---:R-:W-:Y:S01]  /*2d50*/  FADD.FTZ R138, R28, -R141.reuse ;  /* 0x8000008d1c8a7221 */ /* 0x104fe20000010000 */
[----:B------:R-:W-:Y:S01]  /*2d60*/  FADD.FTZ R25, R30, -R141 ;  /* 0x8000008d1e197221 */ /* 0x000fe20000010000 */
[----:B------:R-:W2:Y:S01]  /*2d70*/  SHFL.IDX PT, R146, R221, R3, 0x1f ;  /* 0x00001f03dd927589 */ /* 0x000ea200000e0000 */
[----:B------:R-:W-:Y:S01]  /*2d80*/  MUFU.EX2 R30, R126 ;  /* 0x0000007e001e7308 */ /* 0x000fe20000000800 */
[--C-:B----4-:R-:W-:Y:S01]  /*2d90*/  FADD.FTZ R141, R33, -R143.reuse ;  /* 0x8000008f218d7221 */ /* 0x110fe20000010000 */
[----:B------:R-:W-:Y:S01]  /*2da0*/  FADD.FTZ R143, R35, -R143 ;  /* 0x8000008f238f7221 */ /* 0x000fe20000010000 */
[----:B------:R-:W4:Y:S01]  /*2db0*/  SHFL.IDX PT, R33, R221, R230, 0x1f ;  /* 0x00001fe6dd217589 */ /* 0x000f2200000e0000 */
[----:B------:R-:W-:Y:S01]  /*2dc0*/  FMUL.FTZ R25, R14, R25 ;  /* 0x000000190e197220 */ /* 0x000fe20000410000 */
[--C-:B-----5:R-:W-:Y:S01]  /*2dd0*/  FADD.FTZ R142, R29, -R139.reuse ;  /* 0x8000008b1d8e7221 */ /* 0x120fe20000010000 */
[----:B------:R-:W-:Y:S01]  /*2de0*/  FADD.FTZ R27, R31, -R139 ;  /* 0x8000008b1f1b7221 */ /* 0x000fe20000010000 */
[----:B------:R-:W5:Y:S01]  /*2df0*/  SHFL.IDX PT, R35, R221, R229, 0x1f ;  /* 0x00001fe5dd237589 */ /* 0x000f6200000e0000 */
[----:B------:R1:W-:Y:S01]  /*2e00*/  MUFU.EX2 R29, R122 ;  /* 0x0000007a001d7308 */ /* 0x0003e20000000800 */
[--C-:B------:R-:W-:Y:S01]  /*2e10*/  FADD.FTZ R139, R32, -R140.reuse ;  /* 0x8000008c208b7221 */ /* 0x100fe20000010000 */
[----:B------:R-:W-:Y:S01]  /*2e20*/  FADD.FTZ R140, R34, -R140 ;  /* 0x8000008c228c7221 */ /* 0x000fe20000010000 */
[----:B------:R-:W5:Y:S01]  /*2e30*/  SHFL.IDX PT, R32, R221, R233, 0x1f ;  /* 0x00001fe9dd207589 */ /* 0x000f6200000e0000 */
[----:B------:R-:W-:-:S03]  /*2e40*/  FMUL.FTZ R141, R18, R141 ;  /* 0x0000008d128d7220 */ /* 0x000fc60000410000 */
[----:B------:R-:W5:Y:S01]  /*2e50*/  SHFL.IDX PT, R34, R221, R228, 0x1f ;  /* 0x00001fe4dd227589 */ /* 0x000f6200000e0000 */
[--C-:B---3--:R-:W-:Y:S01]  /*2e60*/  FADD.FTZ R144, R36, -R145.reuse ;  /* 0x8000009124907221 */ /* 0x108fe20000010000 */
[----:B------:R-:W-:Y:S01]  /*2e70*/  FADD.FTZ R38, R38, -R145 ;  /* 0x8000009126267221 */ /* 0x000fe20000010000 */
[----:B------:R-:W-:Y:S01]  /*2e80*/  MUFU.EX2 R31, R123 ;  /* 0x0000007b001f7308 */ /* 0x000fe20000000800 */
[----:B-1----:R-:W1:Y:S01]  /*2e90*/  SHFL.IDX PT, R122, R221, R232, 0x1f ;  /* 0x00001fe8dd7a7589 */ /* 0x002e6200000e0000 */
[--C-:B------:R-:W-:Y:S01]  /*2ea0*/  FADD.FTZ R37, R37, -R217.reuse ;  /* 0x800000d925257221 */ /* 0x100fe20000010000 */
[----:B------:R-:W-:Y:S01]  /*2eb0*/  FADD.FTZ R39, R39, -R217 ;  /* 0x800000d927277221 */ /* 0x000fe20000010000 */
[----:B------:R-:W-:Y:S01]  /*2ec0*/  FMUL.FTZ R38, R22, R38 ;  /* 0x0000002616267220 */ /* 0x000fe20000410000 */
[----:B------:R-:W3:Y:S01]  /*2ed0*/  SHFL.IDX PT, R216, R219, R232, 0x1f ;  /* 0x00001fe8dbd87589 */ /* 0x000ee200000e0000 */
[--C-:B--2---:R-:W-:Y:S01]  /*2ee0*/  FADD.FTZ R40, R40, -R146.reuse ;  /* 0x8000009228287221 */ /* 0x104fe20000010000 */
[----:B------:R-:W-:Y:S01]  /*2ef0*/  FADD.FTZ R42, R42, -R146 ;  /* 0x800000922a2a7221 */ /* 0x000fe20000010000 */
[----:B------:R-:W2:Y:S01]  /*2f00*/  MUFU.EX2 R28, R222 ;  /* 0x000000de001c7308 */ /* 0x000ea20000000800 */
        /* <DEDUP_REMOVED lines=11> */
[----:B------:R-:W-:Y:S01]  /*2fc0*/  FMUL.FTZ R40, R89, R40 ;  /* 0x0000002859287220 */ /* 0x000fe20000410000 */
[--C-:B------:R-:W-:Y:S01]  /*2fd0*/  FADD.FTZ R52, R52, -R34.reuse ;  /* 0x8000002234347221 */ /* 0x100fe20000010000 */
[----:B------:R-:W-:Y:S01]  /*2fe0*/  FADD.FTZ R54, R54, -R34 ;  /* 0x8000002236367221 */ /* 0x000fe20000010000 */
[----:B------:R-:W5:Y:S01]  /*2ff0*/  SHFL.IDX PT, R126, R219, R228, 0x1f ;  /* 0x00001fe4db7e7589 */ /* 0x000f6200000e0000 */
[----:B------:R-:W5:Y:S01]  /*3000*/  MUFU.EX2 R32, R132 ;  /* 0x0000008400207308 */ /* 0x000f620000000800 */
[--C-:B-1----:R-:W-:Y:S01]  /*3010*/  FADD.FTZ R44, R44, -R122.reuse ;  /* 0x8000007a2c2c7221 */ /* 0x102fe20000010000 */
[----:B------:R-:W-:Y:S01]  /*3020*/  FADD.FTZ R46, R46, -R122 ;  /* 0x8000007a2e2e7221 */ /* 0x000fe20000010000 */
[----:B--2---:R-:W-:Y:S01]  /*3030*/  SHFL.IDX PT, R131, R220, R227, 0x1f ;  /* 0x00001fe3dc837589 */ /* 0x004fe200000e0000 */
[----:B------:R-:W-:Y:S01]  /*3040*/  FMUL.FTZ R41, R91, R41 ;  /* 0x000000295b297220 */ /* 0x000fe20000410000 */
[--C-:B---3--:R-:W-:Y:S01]  /*3050*/  FADD.FTZ R60, R60, -R216.reuse ;  /* 0x800000d83c3c7221 */ /* 0x108fe20000010000 */
[----:B------:R-:W-:Y:S01]  /*3060*/  FADD.FTZ R62, R62, -R216 ;  /* 0x800000d83e3e7221 */ /* 0x000fe20000010000 */
[----:B------:R-:W1:Y:S01]  /*3070*/  SHFL.IDX PT, R122, R219, R229, 0x1f ;  /* 0x00001fe5db7a7589 */ /* 0x000e6200000e0000 */
[----:B------:R-:W-:Y:S01]  /*3080*/  MUFU.EX2 R34, R128 ;  /* 0x0000008000227308 */ /* 0x000fe20000000800 */
[----:B------:R-:W-:Y:S01]  /*3090*/  FMUL.FTZ R60, R110, R60 ;  /* 0x0000003c6e3c7220 */ /* 0x000fe20000410000 */
[----:B------:R-:W-:Y:S01]  /*30a0*/  FMUL.FTZ R62, R109, R62 ;  /* 0x0000003e6d3e7220 */ /* 0x000fe20000410000 */
[----:B------:R-:W2:Y:S01]  /*30b0*/  SHFL.IDX PT, R218, R219, R233, 0x1f ;  /* 0x00001fe9dbda7589 */ /* 0x000ea200000e0000 */
[--C-:B----4-:R-:W-:Y:S01]  /*30c0*/  FADD.FTZ R216, R81, -R145.reuse ;  /* 0x8000009151d87221 */ /* 0x110fe20000010000 */
[----:B------:R-:W-:Y:S01]  /*30d0*/  FADD.FTZ R145, R83, -R145 ;  /* 0x8000009153917221 */ /* 0x000fe20000010000 */
[----:B------:R-:W-:Y:S01]  /*30e0*/  F2FP.BF16.F32.PACK_AB R83, R39, R38 ;  /* 0x000000262753723e */ /* 0x000fe200000010ff */
[----:B------:R-:W3:Y:S01]  /*30f0*/  SHFL.IDX PT, R151, R219, R231, 0x1f ;  /* 0x00001fe7db977589 */ /* 0x000ee200000e0000 */
[----:B------:R4:W3:Y:S01]  /*3100*/  MUFU.EX2 R35, R124 ;  /* 0x0000007c00237308 */ /* 0x0008e20000000800 */
[--C-:B-----5:R-:W-:Y:S01]  /*3110*/  FADD.FTZ R45, R45, -R36.reuse ;  /* 0x800000242d2d7221 */ /* 0x120fe20000010000 */
[----:B------:R-:W-:Y:S01]  /*3120*/  FADD.FTZ R47, R47, -R36 ;  /* 0x800000242f2f7221 */ /* 0x000fe20000010000 */
[----:B------:R-:W5:Y:S01]  /*3130*/  SHFL.IDX PT, R123, R219, R227, 0x1f ;  /* 0x00001fe3db7b7589 */ /* 0x000f6200000e0000 */
[--C-:B------:R-:W-:Y:S01]  /*3140*/  FADD.FTZ R66, R66, -R148.reuse ;  /* 0x8000009442427221 */ /* 0x100fe20000010000 */
[----:B------:R-:W-:Y:S01]  /*3150*/  FADD.FTZ R64, R64, -R148 ;  /* 0x8000009440407221 */ /* 0x000fe20000010000 */
[----:B------:R-:W-:Y:S01]  /*3160*/  FMUL.FTZ R37, R23, R37 ;  /* 0x0000002517257220 */ /* 0x000fe20000410000 */
[----:B------:R-:W5:Y:S01]  /*3170*/  SHFL.IDX PT, R149, R220, R228, 0x1f ;  /* 0x00001fe4dc957589 */ /* 0x000f6200000e0000 */
[----:B------:R5:W5:Y:S01]  /*3180*/  MUFU.EX2 R36, R130 ;  /* 0x0000008200247308 */ /* 0x000b620000000800 */
[----:B----4-:R-:W-:Y:S01]  /*3190*/  FADD.FTZ R124, R68, -R126 ;  /* 0x8000007e447c7221 */ /* 0x010fe20000010000 */
[----:B------:R-:W-:Y:S01]  /*31a0*/  FMUL.FTZ R64, R113, R64 ;  /* 0x0000004071407220 */ /* 0x000fe20000410000 */
[----:B------:R4:W5:Y:S01]  /*31b0*/  SHFL.IDX PT, R217, R219, R3, 0x1f ;  /* 0x00001f03dbd97589 */ /* 0x00096200000e0000 */
[----:B------:R-:W-:Y:S01]  /*31c0*/  FMUL.FTZ R81, R19, R140 ;  /* 0x0000008c13517220 */ /* 0x000fe20000410000 */
[----:B------:R-:W-:Y:S01]  /*31d0*/  FMUL.FTZ R68, R20, R143 ;  /* 0x0000008f14447220 */ /* 0x000fe20000410000 */
[----:B------:R-:W-:Y:S01]  /*31e0*/  FMUL.FTZ R42, R90, R42 ;  /* 0x0000002a5a2a7220 */ /* 0x000fe20000410000 */
[----:B------:R-:W5:Y:S01]  /*31f0*/  SHFL.IDX PT, R150, R220, R232, 0x1f ;  /* 0x00001fe8dc967589 */ /* 0x000f6200000e0000 */
[--C-:B-1----:R-:W-:Y:S01]  /*3200*/  FADD.FTZ R65, R65, -R122.reuse ;  /* 0x8000007a41417221 */ /* 0x102fe20000010000 */
[----:B------:R-:W-:Y:S01]  /*3210*/  FADD.FTZ R122, R67, -R122 ;  /* 0x8000007a437a7221 */ /* 0x000fe20000010000 */
[----:B------:R-:W-:Y:S01]  /*3220*/  FADD.FTZ R67, R70, -R126 ;  /* 0x8000007e46437221 */ /* 0x000fe20000010000 */
[----:B------:R-:W1:Y:S01]  /*3230*/  SHFL.IDX PT, R147, R220, R231, 0x1f ;  /* 0x00001fe7dc937589 */ /* 0x000e6200000e0000 */
[----:B------:R-:W1:Y:S01]  /*3240*/  MUFU.EX2 R38, R119 ;  /* 0x0000007700267308 */ /* 0x000e620000000800 */
[----:B----4-:R-:W-:Y:S01]  /*3250*/  FADD.FTZ R219, R85, -R131 ;  /* 0x8000008355db7221 */ /* 0x010fe20000010000 */
[----:B------:R-:W-:Y:S01]  /*3260*/  FMUL.FTZ R85, R12, R137 ;  /* 0x000000890c557220 */ /* 0x000fe20000410000 */
[----:B------:R-:W4:Y:S01]  /*3270*/  SHFL.IDX PT, R146, R220, R233, 0x1f ;  /* 0x00001fe9dc927589 */ /* 0x000f2200000e0000 */
[--C-:B--2---:R-:W-:Y:S01]  /*3280*/  FADD.FTZ R57, R57, -R218.reuse ;  /* 0x800000da39397221 */ /* 0x104fe20000010000 */
[----:B------:R-:W-:Y:S01]  /*3290*/  FADD.FTZ R59, R59, -R218 ;  /* 0x800000da3b3b7221 */ /* 0x000fe20000010000 */
[--C-:B---3--:R-:W-:Y:S01]  /*32a0*/  FADD.FTZ R61, R61, -R151.reuse ;  /* 0x800000973d3d7221 */ /* 0x108fe20000010000 */
[----:B------:R-:W2:Y:S01]  /*32b0*/  SHFL.IDX PT, R132, R220, R230, 0x1f ;  /* 0x00001fe6dc847589 */ /* 0x000ea200000e0000 */
[----:B------:R-:W-:Y:S01]  /*32c0*/  F2FP.BF16.F32.PACK_AB R85, R85, R26 ;  /* 0x0000001a5555723e */ /* 0x000fe200000010ff */
[----:B------:R-:W-:Y:S01]  /*32d0*/  FMUL.FTZ R26, R17, R27 ;  /* 0x0000001b111a7220 */ /* 0x000fe20000410000 */
[----:B------:R-:W-:Y:S01]  /*32e0*/  FADD.FTZ R63, R63, -R151 ;  /* 0x800000973f3f7221 */ /* 0x000fe20000010000 */
[----:B------:R-:W3:Y:S01]  /*32f0*/  SHFL.IDX PT, R128, R220, R3, 0x1f ;  /* 0x00001f03dc807589 */ /* 0x000ee200000e0000 */
[----:B-----5:R-:W-:Y:S01]  /*3300*/  FADD.FTZ R70, R69, -R123 ;  /* 0x8000007b45467221 */ /* 0x020fe20000010000 */
[----:B------:R-:W-:Y:S01]  /*3310*/  FADD.FTZ R131, R87, -R131 ;  /* 0x8000008357837221 */ /* 0x000fe20000010000 */
[----:B------:R-:W-:Y:S01]  /*3320*/  FADD.FTZ R218, R84, -R149 ;  /* 0x8000009554da7221 */ /* 0x000fe20000010000 */
[----:B------:R-:W5:Y:S01]  /*3330*/  SHFL.IDX PT, R221, R221, R227, 0x1f ;  /* 0x00001fe3dddd7589 */ /* 0x000f6200000e0000 */
[----:B------:R-:W-:Y:S01]  /*3340*/  F2FP.BF16.F32.PACK_AB R87, R26, R25 ;  /* 0x000000191a57723e */ /* 0x000fe200000010ff */
[----:B------:R-:W-:Y:S01]  /*3350*/  FADD.FTZ R123, R71, -R123 ;  /* 0x8000007b477b7221 */ /* 0x000fe20000010000 */
[----:B------:R-:W-:Y:S01]  /*3360*/  FADD.FTZ R149, R86, -R149 ;  /* 0x8000009556957221 */ /* 0x000fe20000010000 */
[----:B------:R-:W-:Y:S01]  /*3370*/  FMUL.FTZ R25, R116, R65 ;  /* 0x0000004174197220 */ /* 0x000fe20000410000 */
[----:B------:R-:W-:Y:S01]  /*3380*/  FMUL.FTZ R86, R13, R138 ;  /* 0x0000008a0d567220 */ /* 0x000fe20000410000 */
        /* <DEDUP_REMOVED lines=8> */
[----:B------:R-:W-:Y:S01]  /*3410*/  FADD.FTZ R148, R76, -R150 ;  /* 0x800000964c947221 */ /* 0x000fe20000010000 */
[--C-:B-1----:R-:W-:Y:S01]  /*3420*/  FADD.FTZ R151, R77, -R147.reuse ;  /* 0x800000934d977221 */ /* 0x102fe20000010000 */
[----:B------:R-:W-:Y:S01]  /*3430*/  FADD.FTZ R217, R79, -R147 ;  /* 0x800000934fd97221 */ /* 0x000fe20000010000 */
[----:B----4-:R-:W-:Y:S01]  /*3440*/  FADD.FTZ R130, R73, -R146 ;  /* 0x8000009249827221 */ /* 0x010fe20000010000 */
[----:B------:R-:W-:Y:S01]  /*3450*/  FADD.FTZ R150, R78, -R150 ;  /* 0x800000964e967221 */ /* 0x000fe20000010000 */
[----:B--2---:R-:W-:Y:S01]  /*3460*/  FADD.FTZ R147, R80, -R132 ;  /* 0x8000008450937221 */ /* 0x004fe20000010000 */
[----:B---3--:R-:W-:Y:S01]  /*3470*/  FADD.FTZ R126, R72, -R128 ;  /* 0x80000080487e7221 */ /* 0x008fe20000010000 */
[----:B------:R-:W-:Y:S01]  /*3480*/  FADD.FTZ R132, R82, -R132 ;  /* 0x8000008452847221 */ /* 0x000fe20000010000 */
[----:B------:R-:W-:Y:S01]  /*3490*/  F2FP.BF16.F32.PACK_AB R86, R71, R86 ;  /* 0x000000564756723e */ /* 0x000fe200000010ff */
[----:B------:R-:W-:Y:S01]  /*34a0*/  FMUL.FTZ R82, R21, R144 ;  /* 0x0000009015527220 */ /* 0x000fe20000410000 */
[--C-:B-----5:R-:W-:Y:S01]  /*34b0*/  FADD.FTZ R53, R53, -R221.reuse ;  /* 0x800000dd35357221 */ /* 0x120fe20000010000 */
[----:B------:R-:W-:Y:S01]  /*34c0*/  FADD.FTZ R55, R55, -R221 ;  /* 0x800000dd37377221 */ /* 0x000fe20000010000 */
        /* <DEDUP_REMOVED lines=216> */
.L_x_3930:
        /* <DEDUP_REMOVED lines=68> */
.L_x_3931:
[----:B------:R-:W-:Y:S02]  /*4690*/  VIADD R6, R6, 0x1 ;  /* 0x0000000106067836 */ /* 0x000fe40000000000 */
        /* <DEDUP_REMOVED lines=10> */
.L_x_3921:
[----:B------:R-:W4:Y:S01]  /*4740*/  S2UR UR8, SR_CTAID.Y ;  /* 0x00000000000879c3 */ /* 0x000f220000002600 */
[----:B------:R-:W-:Y:S01]  /*4750*/  ULDC UR5, c[0x0][0x850] ;  /* 0x0002140000057ab9 */ /* 0x000fe20000000800 */
[----:B------:R-:W-:Y:S01]  /*4760*/  ULDC.64 UR10, c[0x0][0x818] ;  /* 0x00020600000a7ab9 */ /* 0x000fe20000000a00 */
[----:B------:R-:W-:Y:S01]  /*4770*/  UISETP.NE.AND UP0, UPT, UR5, 0x1, UPT ;  /* 0x000000010500788c */ /* 0x000fe2000bf05270 */
[----:B------:R-:W-:-:S04]  /*4780*/  ULDC.64 UR12, c[0x0][0x840] ;  /* 0x00021000000c7ab9 */ /* 0x000fc80000000a00 */
[----:B------:R-:W5:Y:S06]  /*4790*/  S2UR UR4, SR_CTAID.X ;  /* 0x00000000000479c3 */ /* 0x000f6c0000002500 */
[----:B------:R-:W-:Y:S01]  /*47a0*/  @UP0 ULDC UR6, c[0x0][0x854] ;  /* 0x0002150000060ab9 */ /* 0x000fe20000000800 */
[----:B------:R-:W-:Y:S01]  /*47b0*/  @UP0 ULDC UR9, c[0x0][0x858] ;  /* 0x0002160000090ab9 */ /* 0x000fe20000000800 */
[----:B------:R-:W3:Y:S01]  /*47c0*/  S2UR UR16, SR_CTAID.Z ;  /* 0x00000000001079c3 */ /* 0x000ee20000002700 */
[----:B----4-:R-:W-:-:S07]  /*47d0*/  UIMAD.WIDE.U32 UR6, UR8, UR6, URZ ;  /* 0x00000006080672a5 */ /* 0x010fce000f8e003f */
[----:B------:R-:W4:Y:S01]  /*47e0*/  LDC.64 R14, c[0x0][0x848] ;  /* 0x00021200ff0e7b82 */ /* 0x000f220000000a00 */
        /* <DEDUP_REMOVED lines=11> */
[----:B------:R-:W-:Y:S01]  /*48a0*/  IMAD.U32 R5, RZ, RZ, UR15 ;  /* 0x0000000fff057e24 */ /* 0x000fe2000f8e00ff */
[----:B------:R-:W-:Y:S02]  /*48b0*/  UIADD3 UR6, UR5, UR6, URZ ;  /* 0x0000000605067290 */ /* 0x000fe4000fffe03f */
[----:B--2---:R-:W-:Y:S01]  /*48c0*/  IMAD.U32 R7, RZ, RZ, UR5 ;  /* 0x00000005ff077e24 */ /* 0x004fe2000f8e00ff */
[----:B---3--:R-:W-:Y:S01]  /*48d0*/  USHF.R.S32.HI UR8, URZ, 0x1f, UR16 ;  /* 0x0000001f3f087899 */ /* 0x008fe20008011410 */
[----:B------:R-:W-:Y:S01]  /*48e0*/  IMAD.U32 R6, RZ, RZ, UR4 ;  /* 0x00000004ff067e24 */ /* 0x000fe2000f8e00ff */
[----:B------:R-:W-:Y:S01]  /*48f0*/  UIADD3 UR7, UR15, UR7, URZ ;  /* 0x000000070f077290 */ /* 0x000fe2000fffe03f */
[----:B------:R-:W-:Y:S01]  /*4900*/  IMAD.U32 R4, RZ, RZ, UR14 ;  /* 0x0000000eff047e24 */ /* 0x000fe2000f8e00ff */
[----:B------:R-:W-:Y:S01]  /*4910*/  ULDC UR4, c[0x0][0x740] ;  /* 0x0001d00000047ab9 */ /* 0x000fe20000000800 */
[----:B------:R-:W-:-:S02]  /*4920*/  IMAD.U32 R7, RZ, RZ, UR6 ;  /* 0x00000006ff077e24 */ /* 0x000fc4000f8e00ff */
[----:B------:R-:W-:Y:S01]  /*4930*/  FMUL.FTZ R184, R184, UR4 ;  /* 0x00000004b8b87c20 */ /* 0x000fe20008410000 */
[C---:B----4-:R-:W-:Y:S02]  /*4940*/  IMAD R10, R14.reuse, UR8, RZ ;  /* 0x000000080e0a7c24 */ /* 0x050fe4000f8e02ff */
[----:B------:R-:W-:Y:S01]  /*4950*/  FMUL.FTZ R185, R185, UR4 ;  /* 0x00000004b9b97c20 */ /* 0x000fe20008410000 */
[----:B------:R-:W-:-:S04]  /*4960*/  IMAD.WIDE.U32 R6, R14, UR16, R6 ;  /* 0x000000100e067c25 */ /* 0x000fc8000f8e0006 */
[----:B------:R-:W-:Y:S01]  /*4970*/  FMUL.FTZ R186, R186, UR4 ;  /* 0x00000004baba7c20 */ /* 0x000fe20008410000 */
[----:B------:R-:W2:Y:S01]  /*4980*/  S2R R14, SR_TID.X ;  /* 0x00000000000e7919 */ /* 0x000ea20000002100 */
[----:B------:R-:W-:Y:S01]  /*4990*/  FMUL.FTZ R187, R187, UR4 ;  /* 0x00000004bbbb7c20 */ /* 0x000fe20008410000 */
[----:B------:R-:W-:Y:S02]  /*49a0*/  IMAD.U32 R5, RZ, RZ, UR7 ;  /* 0x00000007ff057e24 */ /* 0x000fe4000f8e00ff */
[----:B------:R-:W-:Y:S01]  /*49b0*/  FMUL.FTZ R188, R188, UR4 ;  /* 0x00000004bcbc7c20 */ /* 0x000fe20008410000 */
[C---:B-1----:R-:W-:Y:S02]  /*49c0*/  IMAD R8, R12.reuse, UR8, RZ ;  /* 0x000000080c087c24 */ /* 0x042fe4000f8e02ff */
[----:B------:R-:W-:Y:S01]  /*49d0*/  FMUL.FTZ R189, R189, UR4 ;  /* 0x00000004bdbd7c20 */ /* 0x000fe20008410000 */
[----:B------:R-:W-:-:S04]  /*49e0*/  IMAD.WIDE.U32 R4, R12, UR16, R4 ;  /* 0x000000100c047c25 */ /* 0x000fc8000f8e0004 */
[----:B------:R-:W-:Y:S01]  /*49f0*/  FMUL.FTZ R190, R190, UR4 ;  /* 0x00000004bebe7c20 */ /* 0x000fe20008410000 */
[----:B------:R-:W-:Y:S01]  /*4a00*/  FMUL.FTZ R191, R191, UR4 ;  /* 0x00000004bfbf7c20 */ /* 0x000fe20008410000 */
[----:B------:R-:W-:Y:S01]  /*4a10*/  FMUL.FTZ R192, R192, UR4 ;  /* 0x00000004c0c07c20 */ /* 0x000fe20008410000 */
[----:B------:R-:W-:Y:S02]  /*4a20*/  IMAD R3, R13, UR16, R8 ;  /* 0x000000100d037c24 */ /* 0x000fe4000f8e0208 */
[----:B------:R-:W-:Y:S01]  /*4a30*/  FMUL.FTZ R193, R193, UR4 ;  /* 0x00000004c1c17c20 */ /* 0x000fe20008410000 */
[----:B------:R-:W-:Y:S02]  /*4a40*/  IMAD R9, R15, UR16, R10 ;  /* 0x000000100f097c24 */ /* 0x000fe4000f8e020a */
        /* <DEDUP_REMOVED lines=26> */
[----:B--2---:R-:W-:-:S07]  /*4bf0*/  ISETP.NE.AND P1, PT, R14, 0x80, PT ;  /* 0x000000800e00780c */ /* 0x004fce0003f25270 */
        /* <DEDUP_REMOVED lines=30> */
.L_x_3935:
[----:B------:R-:W-:Y:S01]  /*4de0*/  @P0 ELECT P2, URZ, PT ;  /* 0x00000000003f082f */ /* 0x000fe20003840000 */
[----:B------:R1:W-:-:S12]  /*4df0*/  UBLKRED.G.S.ADD.F32.RN [UR4], [UR6], UR7, desc[UR8] ;  /* 0x00000804060073bb */ /* 0x0003d800080a1407 */
[----:B------:R-:W-:Y:S02]  /*4e00*/  @P2 PLOP3.LUT P0, PT, P2, PT, PT, 0x8, 0x0 ;  /* 0x000000000000281c */ /* 0x000fe4000170e170 */
[----:B------:R-:W-:-:S11]  /*4e10*/  PLOP3.LUT P2, PT, PT, PT, PT, 0x8, 0x0 ;  /* 0x000000000000781c */ /* 0x000fd60003f4e170 */
[----:B-1----:R-:W-:Y:S05]  /*4e20*/  @P0 BRA.U.ANY `(.L_x_3935) ;  /* 0xfffffffd00ec0947 */ /* 0x002fea000393ffff */
[----:B------:R0:W-:Y:S01]  /*4e30*/  UTMACMDFLUSH ;  /* 0x00000000000079b7 */ /* 0x0001e20000000000 */
[----:B------:R-:W-:-:S04]  /*4e40*/  DEPBAR.LE SB0, 0x0 ;  /* 0x000080000000791a */ /* 0x000fc80000000000 */
.L_x_3934:
[----:B------:R-:W-:Y:S05]  /*4e50*/  BSYNC B0 ;  /* 0x0000000000007941 */ /* 0x000fea0003800000 */
.L_x_3933:
        /* <DEDUP_REMOVED lines=24> */
.L_x_3936:
        /* <DEDUP_REMOVED lines=8> */
.L_x_3911:
        /* <DEDUP_REMOVED lines=51> */
.L_x_3951:
        /* <DEDUP_REMOVED lines=21> */
.L_x_3940:
[----:B------:R-:W-:Y:S05]  /*54e0*/  BSYNC B0 ;  /* 0x0000000000007941 */ /* 0x000fea0003800000 */
.L_x_3939:
        /* <DEDUP_REMOVED lines=13> */
.L_x_3942:
[----:B------:R-:W-:Y:S05]  /*55c0*/  BSYNC B0 ;  /* 0x0000000000007941 */ /* 0x000fea0003800000 */
.L_x_3941:
[----:B------:R-:W-:Y:S06]  /*55d0*/  BAR.ARV 0xa, 0xa0 ;  /* 0x0282800000007b1d */ /* 0x000fec0000002000 */
[----:B------:R-:W-:Y:S04]  /*55e0*/  BSSY B0, `(.L_x_3943) ;  /* 0x0000003000007945 */ /* 0x000fe80003800000 */
[----:B------:R-:W-:Y:S05]  /*55f0*/  @!P0 BRA `(.L_x_3944) ;  /* 0x0000000000048947 */ /* 0x000fea0003800000 */
[----:B------:R-:W-:-:S04]  /*5600*/  DEPBAR.LE SB0, 0x0 ;  /* 0x000080000000791a */ /* 0x000fc80000000000 */
.L_x_3944:
[----:B------:R-:W-:Y:S05]  /*5610*/  BSYNC B0 ;  /* 0x0000000000007941 */ /* 0x000fea0003800000 */
.L_x_3943:
        /* <DEDUP_REMOVED lines=13> */
.L_x_3946:
[----:B------:R-:W-:Y:S05]  /*56f0*/  BSYNC B0 ;  /* 0x0000000000007941 */ /* 0x000fea0003800000 */
.L_x_3945:
        /* <DEDUP_REMOVED lines=13> */
.L_x_3948:
[----:B------:R-:W-:Y:S05]  /*57d0*/  BSYNC B0 ;  /* 0x0000000000007941 */ /* 0x000fea0003800000 */
.L_x_3947:
[----:B------:R-:W-:Y:S01]  /*57e0*/  VIADD R0, R0, 0xfffffffe ;  /* 0xfffffffe00007836 */ /* 0x000fe20000000000 */
[----:B------:R-:W-:Y:S06]  /*57f0*/  BAR.ARV 0xa, 0xa0 ;  /* 0x0282800000007b1d */ /* 0x000fec0000002000 */
[----:B------:R-:W-:Y:S01]  /*5800*/  BSSY B0, `(.L_x_3949) ;  /* 0x0000004000007945 */ /* 0x000fe20003800000 */
[----:B------:R-:W-:-:S03]  /*5810*/  ISETP.NE.AND P1, PT, R0, RZ, PT ;  /* 0x000000ff0000720c */ /* 0x000fc60003f25270 */
[----:B------:R-:W-:Y:S10]  /*5820*/  @!P0 BRA `(.L_x_3950) ;  /* 0x0000000000048947 */ /* 0x000ff40003800000 */
[----:B------:R-:W-:-:S04]  /*5830*/  DEPBAR.LE SB0, 0x0 ;  /* 0x000080000000791a */ /* 0x000fc80000000000 */
.L_x_3950:
[----:B------:R-:W-:Y:S05]  /*5840*/  BSYNC B0 ;  /* 0x0000000000007941 */ /* 0x000fea0003800000 */
.L_x_3949:
[----:B------:R-:W-:Y:S06]  /*5850*/  BAR.ARV 0xb, 0xa0 ;  /* 0x02c2800000007b1d */ /* 0x000fec0000002000 */
[----:B------:R-:W-:Y:S02]  /*5860*/  UIADD3 UR5, UR5, 0x2, URZ ;  /* 0x0000000205057890 */ /* 0x000fe4000fffe03f */
[----:B------:R-:W-:Y:S01]  /*5870*/  UIADD3 UR4, UR4, 0x1, URZ ;  /* 0x0000000104047890 */ /* 0x000fe2000fffe03f */
[----:B------:R-:W-:Y:S11]  /*5880*/  @P1 BRA `(.L_x_3951) ;  /* 0xfffffff800c01947 */ /* 0x000ff6000383ffff */
[----:B------:R-:W-:-:S12]  /*5890*/  USHF.L.U32 UR5, UR5, 0xd, URZ ;  /* 0x0000000d05057899 */ /* 0x000fd8000800063f */
.L_x_3938:
        /* <DEDUP_REMOVED lines=19> */
.L_x_3953:
[----:B------:R-:W-:Y:S05]  /*59d0*/  BSYNC B0 ;  /* 0x0000000000007941 */ /* 0x000fea0003800000 */
.L_x_3952:
        /* <DEDUP_REMOVED lines=19> */
.L_x_3955:
[----:B------:R-:W-:Y:S05]  /*5b10*/  BSYNC B0 ;  /* 0x0000000000007941 */ /* 0x000fea0003800000 */
.L_x_3954:
[----:B------:R-:W-:Y:S06]  /*5b20*/  BAR.ARV 0xa, 0xa0 ;  /* 0x0282800000007b1d */ /* 0x000fec0000002000 */
[----:B------:R-:W-:Y:S04]  /*5b30*/  BSSY B0, `(.L_x_3956) ;  /* 0x0000003000007945 */ /* 0x000fe80003800000 */
[----:B------:R-:W-:Y:S05]  /*5b40*/  @!P0 BRA `(.L_x_3957) ;  /* 0x0000000000048947 */ /* 0x000fea0003800000 */
[----:B------:R-:W-:-:S04]  /*5b50*/  DEPBAR.LE SB0, 0x0 ;  /* 0x000080000000791a */ /* 0x000fc80000000000 */
.L_x_3957:
[----:B------:R-:W-:Y:S05]  /*5b60*/  BSYNC B0 ;  /* 0x0000000000007941 */ /* 0x000fea0003800000 */
.L_x_3956:
[----:B------:R-:W-:Y:S06]  /*5b70*/  BAR.ARV 0xb, 0xa0 ;  /* 0x02c2800000007b1d */ /* 0x000fec0000002000 */
[----:B------:R-:W-:Y:S05]  /*5b80*/  BRA `(.L_x_3913) ;  /* 0x0000001800407947 */ /* 0x000fea0003800000 */
.L_x_3937:
        /* <DEDUP_REMOVED lines=55> */
.L_x_3988:
[----:B------:R-:W-:Y:S02]  /*5f00*/  IMAD.IADD R10, R7, 0x1, R3 ;  /* 0x00000001070a7824 */ /* 0x000fe400078e0203 */
[----:B-1----:R-:W-:Y:S02]  /*5f10*/  IMAD.SHL.U32 R0, R2, 0x80, RZ ;  /* 0x0000008002007824 */ /* 0x002fe400078e00ff */
[----:B------:R-:W-:Y:S01]  /*5f20*/  IMAD.MOV.U32 R9, RZ, RZ, 0x1 ;  /* 0x00000001ff097424 */ /* 0x000fe200078e00ff */
[----:B------:R-:W-:Y:S06]  /*5f30*/  @P0 BRA `(.L_x_3961) ;  /* 0x0000000000180947 */ /* 0x000fec0003800000 */
[----:B------:R-:W1:Y:S01]  /*5f40*/  S2R R4, SR_TID.X ;  /* 0x0000000000047919 */ /* 0x000e620000002100 */
[----:B------:R-:W-:-:S04]  /*5f50*/  IMAD.MOV.U32 R2, RZ, RZ, 0x4200 ;  /* 0x00004200ff027424 */ /* 0x000fc800078e00ff */
[----:B------:R2:W-:Y:S01]  /*5f60*/  SYNCS.ARRIVE.TRANS64 RZ, [R11+URZ+0x30c10], R2 ;  /* 0x030c10020bff79a7 */ /* 0x0005e2000800003f */
[----:B-1----:R-:W-:-:S13]  /*5f70*/  LOP3.LUT P1, RZ, R4, 0x1f, RZ, 0xc0, !PT ;  /* 0x0000001f04ff7812 */ /* 0x002fda000782c0ff */
[----:B--2---:R-:W-:Y:S05]  /*5f80*/  @!P1 BRA `(.L_x_3961) ;  /* 0x0000000000049947 */ /* 0x004fea0003800000 */
[----:B------:R-:W-:Y:S01]  /*5f90*/  BPT.TRAP 0x1 ;  /* 0x000000040000795c */ /* 0x000fe20000300000 */
.L_x_3961:
        /* <DEDUP_REMOVED lines=19> */
[----:B------:R-:W-:Y:S01]  /*60d0*/  IMAD.MOV.U32 R5, RZ, RZ, RZ ;  /* 0x000000ffff057224 */ /* 0x000fe200078e00ff */
        /* <DEDUP_REMOVED lines=10> */
[----:B------:R-:W-:Y:S01]  /*6180*/  R2UR UR34, R0 ;  /* 0x00000000002272ca */ /* 0x000fe200000e0000 */
[----:B------:R-:W-:-:S04]  /*6190*/  IMAD.MOV.U32 R0, RZ, RZ, R3 ;  /* 0x000000ffff007224 */ /* 0x000fc800078e0003 */
[----:B------:R-:W-:-:S05]  /*61a0*/  IMAD.X R2, RZ, RZ, R0, P1 ;  /* 0x000000ffff027224 */ /* 0x000fca00008e0600 */
[----:B------:R-:W-:Y:S01]  /*61b0*/  R2UR UR33, R2 ;  /* 0x00000000022172ca */ /* 0x000fe200000e0000 */
[----:B------:R-:W-:-:S05]  /*61c0*/  IMAD.X R2, RZ, RZ, R0, P2 ;  /* 0x000000ffff027224 */ /* 0x000fca00010e0600 */
        /* <DEDUP_REMOVED lines=29> */
.L_x_3972:
[----:B------:R-:W-:-:S04]  /*63a0*/  SHF.L.U32 R21, R9, 0x1f, RZ ;  /* 0x0000001f09157819 */ /* 0x000fc800000006ff */
[----:B-1----:R-:W1:Y:S02]  /*63b0*/  SYNCS.PHASECHK.TRANS64.TRYWAIT P1, [R11+URZ+0x30c40], R21 ;  /* 0x030c40150b0075a7 */ /* 0x002e64000802017f */
[----:B-12---:R-:W-:Y:S05]  /*63c0*/  @!P1 BRA `(.L_x_3964) ;  /* 0x0000001000a49947 */ /* 0x006fea0003800000 */
.L_x_3989:
[----:B------:R-:W-:Y:S05]  /*63d0*/  @P0 BRA `(.L_x_3965) ;  /* 0x0000000000140947 */ /* 0x000fea0003800000 */
[----:B------:R-:W-:Y:S01]  /*63e0*/  ISETP.NE.AND P1, PT, R14, RZ, PT ;  /* 0x000000ff0e00720c */ /* 0x000fe20003f25270 */
[----:B------:R-:W-:-:S04]  /*63f0*/  IMAD.MOV.U32 R0, RZ, RZ, 0x4200 ;  /* 0x00004200ff007424 */ /* 0x000fc800078e00ff */
[----:B------:R2:W-:Y:S08]  /*6400*/  SYNCS.ARRIVE.TRANS64 RZ, [R11+URZ+0x30c30], R0 ;  /* 0x030c30000bff79a7 */ /* 0x0005f0000800003f */
[----:B------:R-:W-:Y:S05]  /*6410*/  @!P1 BRA `(.L_x_3965) ;  /* 0x0000000000049947 */ /* 0x000fea0003800000 */
[----:B------:R-:W-:Y:S01]  /*6420*/  BPT.TRAP 0x1 ;  /* 0x000000040000795c */ /* 0x000fe20000300000 */
.L_x_3965:
        /* <DEDUP_REMOVED lines=29> */
.L_x_3990:
[----:B------:R-:W-:Y:S05]  /*6600*/  @P0 BRA `(.L_x_3967) ;  /* 0x0000000000140947 */ /* 0x000fea0003800000 */
[----:B------:R-:W-:Y:S01]  /*6610*/  ISETP.NE.AND P1, PT, R14, RZ, PT ;  /* 0x000000ff0e00720c */ /* 0x000fe20003f25270 */
[----:B------:R-:W-:-:S04]  /*6620*/  IMAD.MOV.U32 R2, RZ, RZ, 0x4200 ;  /* 0x00004200ff027424 */ /* 0x000fc800078e00ff */
[----:B------:R3:W-:Y:S08]  /*6630*/  SYNCS.ARRIVE.TRANS64 RZ, [R11+URZ+0x30c18], R2 ;  /* 0x030c18020bff79a7 */ /* 0x0007f0000800003f */
[----:B------:R-:W-:Y:S05]  /*6640*/  @!P1 BRA `(.L_x_3967) ;  /* 0x0000000000049947 */ /* 0x000fea0003800000 */
[----:B------:R-:W-:Y:S01]  /*6650*/  BPT.TRAP 0x1 ;  /* 0x000000040000795c */ /* 0x000fe20000300000 */
.L_x_3967:
        /* <DEDUP_REMOVED lines=20> */
.L_x_3991:
        /* <DEDUP_REMOVED lines=9> */
.L_x_3969:
        /* <DEDUP_REMOVED lines=24> */
.L_x_3993:
[----:B------:R-:W-:Y:S05]  /*69b0*/  @P0 BRA `(.L_x_3971) ;  /* 0x0000000000140947 */ /* 0x000fea0003800000 */
[----:B------:R-:W-:Y:S01]  /*69c0*/  ISETP.NE.AND P1, PT, R14, RZ, PT ;  /* 0x000000ff0e00720c */ /* 0x000fe20003f25270 */
[----:B-1----:R-:W-:-:S04]  /*69d0*/  IMAD.MOV.U32 R4, RZ, RZ, 0x4200 ;  /* 0x00004200ff047424 */ /* 0x002fc800078e00ff */
[----:B------:R2:W-:Y:S08]  /*69e0*/  SYNCS.ARRIVE.TRANS64 RZ, [R11+URZ+0x30c10], R4 ;  /* 0x030c10040bff79a7 */ /* 0x0005f0000800003f */
[----:B------:R-:W-:Y:S05]  /*69f0*/  @!P1 BRA `(.L_x_3971) ;  /* 0x0000000000049947 */ /* 0x000fea0003800000 */
[----:B------:R-:W-:Y:S01]  /*6a00*/  BPT.TRAP 0x1 ;  /* 0x000000040000795c */ /* 0x000fe20000300000 */
.L_x_3971:
        /* <DEDUP_REMOVED lines=22> */
.L_x_3963:
[----:B------:R-:W-:-:S13]  /*6b70*/  ISETP.NE.AND P1, PT, R19, RZ, PT ;  /* 0x000000ff1300720c */ /* 0x000fda0003f25270 */
[----:B------:R-:W-:Y:S05]  /*6b80*/  @!P1 BRA `(.L_x_3962) ;  /* 0x0000000000f09947 */ /* 0x000fea0003800000 */
[----:B------:R-:W-:-:S04]  /*6b90*/  SHF.L.U32 R12, R9, 0x1f, RZ ;  /* 0x0000001f090c7819 */ /* 0x000fc800000006ff */
[----:B------:R-:W3:Y:S02]  /*6ba0*/  SYNCS.PHASECHK.TRANS64.TRYWAIT P1, [R11+URZ+0x30c40], R12 ;  /* 0x030c400c0b0075a7 */ /* 0x000ee4000802017f */
[----:B---3--:R-:W-:Y:S05]  /*6bb0*/  @!P1 BRA `(.L_x_3973) ;  /* 0x0000000800fc9947 */ /* 0x008fea0003800000 */
.L_x_3994:
[----:B------:R-:W-:Y:S05]  /*6bc0*/  @P0 BRA `(.L_x_3974) ;  /* 0x0000000000140947 */ /* 0x000fea0003800000 */
[----:B------:R-:W-:Y:S01]  /*6bd0*/  ISETP.NE.AND P1, PT, R14, RZ, PT ;  /* 0x000000ff0e00720c */ /* 0x000fe20003f25270 */
[----:B-12---:R-:W-:-:S04]  /*6be0*/  IMAD.MOV.U32 R4, RZ, RZ, 0x4200 ;  /* 0x00004200ff047424 */ /* 0x006fc800078e00ff */
[----:B------:R4:W-:Y:S08]  /*6bf0*/  SYNCS.ARRIVE.TRANS64 RZ, [R11+URZ+0x30c30], R4 ;  /* 0x030c30040bff79a7 */ /* 0x0009f0000800003f */
[----:B------:R-:W-:Y:S05]  /*6c00*/  @!P1 BRA `(.L_x_3974) ;  /* 0x0000000000049947 */ /* 0x000fea0003800000 */
[----:B------:R-:W-:Y:S01]  /*6c10*/  BPT.TRAP 0x1 ;  /* 0x000000040000795c */ /* 0x000fe20000300000 */
.L_x_3974:
        /* <DEDUP_REMOVED lines=26> */
.L_x_3995:
[----:B------:R-:W-:Y:S05]  /*6dc0*/  @P0 BRA `(.L_x_3976) ;  /* 0x0000000000140947 */ /* 0x000fea0003800000 */
[----:B------:R-:W-:Y:S01]  /*6dd0*/  ISETP.NE.AND P0, PT, R14, RZ, PT ;  /* 0x000000ff0e00720c */ /* 0x000fe20003f05270 */
[----:B------:R-:W-:-:S04]  /*6de0*/  IMAD.MOV.U32 R4, RZ, RZ, 0x4200 ;  /* 0x00004200ff047424 */ /* 0x000fc800078e00ff */
[----:B------:R2:W-:Y:S08]  /*6df0*/  SYNCS.ARRIVE.TRANS64 RZ, [R11+URZ+0x30c18], R4 ;  /* 0x030c18040bff79a7 */ /* 0x0005f0000800003f */
[----:B------:R-:W-:Y:S05]  /*6e00*/  @!P0 BRA `(.L_x_3976) ;  /* 0x0000000000048947 */ /* 0x000fea0003800000 */
[----:B------:R-:W-:Y:S01]  /*6e10*/  BPT.TRAP 0x1 ;  /* 0x000000040000795c */ /* 0x000fe20000300000 */
.L_x_3976:
        /* <DEDUP_REMOVED lines=19> */
.L_x_3962:
[----:B------:R-:W4:Y:S01]  /*6f50*/  S2R R2, SR_TID.X ;  /* 0x0000000000027919 */ /* 0x000f220000002100 */
[----:B------:R-:W-:Y:S01]  /*6f60*/  IMAD R13, R20, 0x8, R11 ;  /* 0x00000008140d7824 */ /* 0x000fe200078e020b */
[----:B----4-:R-:W-:Y:S02]  /*6f70*/  LOP3.LUT R3, R2, 0x7f, RZ, 0xc0, !PT ;  /* 0x0000007f02037812 */ /* 0x010fe400078ec0ff */
[----:B------:R-:W-:Y:S02]  /*6f80*/  SHF.L.U32 R2, R9, 0x1f, RZ ;  /* 0x0000001f09027819 */ /* 0x000fe400000006ff */
[----:B------:R-:W-:Y:S02]  /*6f90*/  ISETP.NE.AND P1, PT, R3, RZ, PT ;  /* 0x000000ff0300720c */ /* 0x000fe40003f25270 */
[----:B------:R-:W4:Y:S02]  /*6fa0*/  SYNCS.PHASECHK.TRANS64.TRYWAIT P0, [R13+URZ+0x30c40], R2 ;  /* 0x030c40020d0075a7 */ /* 0x000f24000800017f */
[----:B----4-:R-:W-:Y:S09]  /*6fb0*/  @!P0 BRA `(.L_x_3977) ;  /* 0x0000000800248947 */ /* 0x010ff20003800000 */
.L_x_3996:
[----:B------:R-:W-:Y:S05]  /*6fc0*/  @P1 BRA `(.L_x_3978) ;  /* 0x0000000000181947 */ /* 0x000fea0003800000 */
[----:B------:R-:W5:Y:S01]  /*6fd0*/  S2R R3, SR_TID.X ;  /* 0x0000000000037919 */ /* 0x000f620000002100 */
[----:B----4-:R-:W-:-:S04]  /*6fe0*/  IMAD.MOV.U32 R2, RZ, RZ, 0x4200 ;  /* 0x00004200ff027424 */ /* 0x010fc800078e00ff */
[----:B------:R4:W-:Y:S01]  /*6ff0*/  SYNCS.ARRIVE.TRANS64 RZ, [R13+URZ+0x30c30], R2 ;  /* 0x030c30020dff79a7 */ /* 0x0009e2000800003f */
[----:B-----5:R-:W-:-:S13]  /*7000*/  LOP3.LUT P0, RZ, R3, 0x1f, RZ, 0xc0, !PT ;  /* 0x0000001f03ff7812 */ /* 0x020fda000780c0ff */
[----:B----4-:R-:W-:Y:S05]  /*7010*/  @!P0 BRA `(.L_x_3978) ;  /* 0x0000000000048947 */ /* 0x010fea0003800000 */
[----:B--2---:R-:W-:Y:S01]  /*7020*/  BPT.TRAP 0x1 ;  /* 0x000000040000795c */ /* 0x004fe20000300000 */
.L_x_3978:
        /* <DEDUP_REMOVED lines=33> */
.L_x_3959:
[----:B------:R-:W-:Y:S05]  /*7240*/  BSYNC B0 ;  /* 0x0000000000007941 */ /* 0x000fea0003800000 */
.L_x_3958:
[----:B------:R-:W-:-:S03]  /*7250*/  UMOV UR6, 0xffffffff ;  /* 0xffffffff00067882 */ /* 0x000fc60000000000 */
[----:B------:R-:W-:Y:S05]  /*7260*/  BRA.DIV UR6, `(.L_x_3979) ;  /* 0x00000006068c7947 */ /* 0x000fea000b800000 */
[----:B------:R-:W-:-:S13]  /*7270*/  ELECT P0, URZ, PT ;  /* 0x00000000003f782f */ /* 0x000fda0003800000 */
.L_x_3999:
[----:B------:R-:W-:Y:S05]  /*7280*/  @!P0 BRA `(.L_x_3913) ;  /* 0x0000000000808947 */ /* 0x000fea0003800000 */
[----:B------:R-:W-:-:S04]  /*7290*/  LOP3.LUT R16, R16, 0x2, RZ, 0xfc, !PT ;  /* 0x0000000210107812 */ /* 0x000fc800078efcff */
[----:B------:R-:W-:-:S13]  /*72a0*/  ISETP.NE.AND P0, PT, R16, 0x3, PT ;  /* 0x000000031000780c */ /* 0x000fda0003f05270 */
[----:B------:R-:W-:Y:S05]  /*72b0*/  @!P0 BRA `(.L_x_3980) ;  /* 0x0000000000048947 */ /* 0x000fea0003800000 */
[----:B------:R-:W-:Y:S01]  /*72c0*/  BPT.TRAP 0x1 ;  /* 0x000000040000795c */ /* 0x000fe20000300000 */
.L_x_3980:
        /* <DEDUP_REMOVED lines=15> */
.L_x_4000:
[----:B------:R-:W2:Y:S02]  /*73c0*/  SYNCS.PHASECHK.TRANS64.TRYWAIT P1, [R3+URZ], R2 ;  /* 0x00000002030075a7 */ /* 0x000ea4000802017f */
[----:B--2---:R-:W-:Y:S05]  /*73d0*/  @!P1 BRA `(.L_x_3982) ;  /* 0x0000000400689947 */ /* 0x004fea0003800000 */
.L_x_4001:
[----:B------:R-:W-:Y:S05]  /*73e0*/  @!P0 BRA `(.L_x_3983) ;  /* 0x0000000000048947 */ /* 0x000fea0003800000 */
[----:B------:R-:W-:Y:S01]  /*73f0*/  BPT.TRAP 0x1 ;  /* 0x000000040000795c */ /* 0x000fe20000300000 */
.L_x_3983:
[----:B--2---:R-:W-:-:S04]  /*7400*/  VIADD R3, R7, 0x30c40 ;  /* 0x00030c4007037836 */ /* 0x004fc80000000000 */
[----:B------:R-:W-:-:S04]  /*7410*/  IMAD R0, R0, 0x8, R3 ;  /* 0x0000000800007824 */ /* 0x000fc800078e0203 */
[----:B------:R-:W2:Y:S02]  /*7420*/  SYNCS.PHASECHK.TRANS64.TRYWAIT P0, [R0+URZ], R5 ;  /* 0x00000005000075a7 */ /* 0x000ea4000800017f */
[----:B--2---:R-:W-:Y:S05]  /*7430*/  @!P0 BRA `(.L_x_3984) ;  /* 0x0000000400648947 */ /* 0x004fea0003800000 */
.L_x_4002:
[----:B------:R-:W-:-:S07]  /*7440*/  IMAD R3, R4, 0x8, R3 ;  /* 0x0000000804037824 */ /* 0x000fce00078e0203 */
.L_x_3985:
[----:B---3--:R3:W4:Y:S02]  /*7450*/  SYNCS.PHASECHK.TRANS64.TRYWAIT P0, [R3+URZ], R2 ;  /* 0x00000002030075a7 */ /* 0x008724000800017f */
[----:B----4-:R-:W-:Y:S05]  /*7460*/  @!P0 NANOSLEEP.SYNCS 0x989680 ;  /* 0x009896800000895d */ /* 0x010fea0003900000 */
[----:B------:R-:W4:Y:S02]  /*7470*/  @!P0 SYNCS.PHASECHK.TRANS64 P0, [R3+URZ], R2 ;  /* 0x00000002030085a7 */ /* 0x000f24000800007f */
[----:B----4-:R-:W-:Y:S05]  /*7480*/  @!P0 BRA `(.L_x_3985) ;  /* 0xfffffffc00f08947 */ /* 0x010fea000383ffff */
.L_x_3913:
[----:B------:R-:W-:Y:S05]  /*7490*/  BSYNC B6 ;  /* 0x0000000000067941 */ /* 0x000fea0003800000 */
.L_x_3910:
[----:B------:R-:W-:Y:S05]  /*74a0*/  EXIT ;  /* 0x000000000000794d */ /* 0x000fea0003800000 */
.L_x_3918:
[----:B------:R-:W-:Y:S02]  /*74b0*/  IMAD.MOV.U32 R12, RZ, RZ, RZ ;  /* 0x000000ffff0c7224 */ /* 0x000fe400078e00ff */
[----:B------:R-:W-:Y:S02]  /*74c0*/  IMAD.MOV.U32 R11, RZ, RZ, 0x1f ;  /* 0x0000001fff0b7424 */ /* 0x000fe400078e00ff */
[----:B------:R-:W-:-:S07]  /*74d0*/  IMAD.MOV.U32 R15, RZ, RZ, -0x1 ;  /* 0xffffffffff0f7424 */ /* 0x000fce00078e00ff */
[----:B------:R-:W-:Y:S05]  /*74e0*/  WARPSYNC.COLLECTIVE R15, `(.L_x_3986) ;  /* 0x000000000f087348 */ /* 0x000fea0003c00000 */
[----:B------:R1:W2:Y:S02]  /*74f0*/  SHFL.IDX P6, R14, R13, R12, R11 ;  /* 0x0000000c0d0e7389 */ /* 0x0002a400000c000b */
[----:B-12---:R-:W-:Y:S01]  /*7500*/  ENDCOLLECTIVE ;  /* 0x000000000000791b */ /* 0x006fe20003800000 */
.L_x_3986:
[----:B------:R-:W-:Y:S05]  /*7510*/  BRA `(.L_x_3987) ;  /* 0xffffff9400887947 */ /* 0x000fea000383ffff */
.L_x_3920:
[----:B--2---:R2:W3:Y:S02]  /*7520*/  SYNCS.PHASECHK.TRANS64.TRYWAIT P0, [R2+URZ+0x30c00], R7 ;  /* 0x030c0007020075a7 */ /* 0x0044e4000800017f */
[----:B---3--:R-:W-:Y:S05]  /*7530*/  @!P0 NANOSLEEP.SYNCS 0x989680 ;  /* 0x009896800000895d */ /* 0x008fea0003900000 */
[----:B------:R-:W3:Y:S02]  /*7540*/  @!P0 SYNCS.PHASECHK.TRANS64 P0, [R2+URZ+0x30c00], R7 ;  /* 0x030c0007020085a7 */ /* 0x000ee4000800007f */
[----:B---3--:R-:W-:Y:S05]  /*7550*/  @!P0 BRA `(.L_x_3920) ;  /* 0xfffffffc00f08947 */ /* 0x008fea000383ffff */
[----:B------:R-:W-:Y:S05]  /*7560*/  BRA `(.L_x_3919) ;  /* 0xffffff9400987947 */ /* 0x000fea000383ffff */
.L_x_3925:
[----:B--2---:R2:W3:Y:S02]  /*7570*/  SYNCS.PHASECHK.TRANS64.TRYWAIT P1, [R9+URZ+0x30c10], R12 ;  /* 0x030c100c090075a7 */ /* 0x0044e4000802017f */
[----:B---3--:R-:W-:Y:S05]  /*7580*/  @!P1 NANOSLEEP.SYNCS 0x989680 ;  /* 0x009896800000995d */ /* 0x008fea0003900000 */
[----:B------:R-:W3:Y:S02]  /*7590*/  @!P1 SYNCS.PHASECHK.TRANS64 P1, [R9+URZ+0x30c10], R12 ;  /* 0x030c100c090095a7 */ /* 0x000ee4000802007f */
[----:B---3--:R-:W-:Y:S05]  /*75a0*/  @!P1 BRA `(.L_x_3925) ;  /* 0xfffffffc00f09947 */ /* 0x008fea000383ffff */
[----:B------:R-:W-:Y:S05]  /*75b0*/  BRA `(.L_x_3924) ;  /* 0xffffffa000507947 */ /* 0x000fea000383ffff */
.L_x_3929:
[----:B------:R1:W1:Y:S02]  /*75c0*/  SYNCS.PHASECHK.TRANS64.TRYWAIT P1, [R9+URZ+0x30c30], R12 ;  /* 0x030c300c090075a7 */ /* 0x000264000802017f */
[----:B-1----:R-:W-:Y:S05]  /*75d0*/  @!P1 NANOSLEEP.SYNCS 0x989680 ;  /* 0x009896800000995d */ /* 0x002fea0003900000 */
[----:B------:R-:W1:Y:S02]  /*75e0*/  @!P1 SYNCS.PHASECHK.TRANS64 P1, [R9+URZ+0x30c30], R12 ;  /* 0x030c300c090095a7 */ /* 0x000e64000802007f */
[----:B-1----:R-:W-:Y:S05]  /*75f0*/  @!P1 BRA `(.L_x_3929) ;  /* 0xfffffffc00f09947 */ /* 0x002fea000383ffff */
[----:B------:R-:W-:Y:S05]  /*7600*/  BRA `(.L_x_3928) ;  /* 0xffffffa400607947 */ /* 0x000fea000383ffff */
.L_x_3960:
[----:B-1----:R1:W2:Y:S02]  /*7610*/  SYNCS.PHASECHK.TRANS64.TRYWAIT P1, [R11+URZ+0x30c20], R0 ;  /* 0x030c20000b0075a7 */ /* 0x0022a4000802017f */
[----:B--2---:R-:W-:Y:S05]  /*7620*/  @!P1 NANOSLEEP.SYNCS 0x989680 ;  /* 0x009896800000995d */ /* 0x004fea0003900000 */
[----:B------:R-:W2:Y:S02]  /*7630*/  @!P1 SYNCS.PHASECHK.TRANS64 P1, [R11+URZ+0x30c20], R0 ;  /* 0x030c20000b0095a7 */ /* 0x000ea4000802007f */
[----:B--2---:R-:W-:Y:S05]  /*7640*/  @!P1 BRA `(.L_x_3960) ;  /* 0xfffffffc00f09947 */ /* 0x004fea000383ffff */
[----:B------:R-:W-:Y:S05]  /*7650*/  BRA `(.L_x_3988) ;  /* 0xffffffe800287947 */ /* 0x000fea000383ffff */
.L_x_3964:
[----:B-1----:R1:W2:Y:S02]  /*7660*/  SYNCS.PHASECHK.TRANS64.TRYWAIT P1, [R11+URZ+0x30c40], R21 ;  /* 0x030c40150b0075a7 */ /* 0x0022a4000802017f */
[----:B--2---:R-:W-:Y:S05]  /*7670*/  @!P1 NANOSLEEP.SYNCS 0x989680 ;  /* 0x009896800000995d */ /* 0x004fea0003900000 */
[----:B------:R-:W2:Y:S02]  /*7680*/  @!P1 SYNCS.PHASECHK.TRANS64 P1, [R11+URZ+0x30c40], R21 ;  /* 0x030c40150b0095a7 */ /* 0x000ea4000802007f */
[----:B--2---:R-:W-:Y:S05]  /*7690*/  @!P1 BRA `(.L_x_3964) ;  /* 0xfffffffc00f09947 */ /* 0x004fea000383ffff */
[----:B------:R-:W-:Y:S05]  /*76a0*/  BRA `(.L_x_3989) ;  /* 0xffffffec00487947 */ /* 0x000fea000383ffff */
.L_x_3966:
[----:B--2---:R2:W3:Y:S02]  /*76b0*/  SYNCS.PHASECHK.TRANS64.TRYWAIT P1, [R11+URZ+0x30c28], R21 ;  /* 0x030c28150b0075a7 */ /* 0x0044e4000802017f */
[----:B---3--:R-:W-:Y:S05]  /*76c0*/  @!P1 NANOSLEEP.SYNCS 0x989680 ;  /* 0x009896800000995d */ /* 0x008fea0003900000 */
[----:B------:R-:W3:Y:S02]  /*76d0*/  @!P1 SYNCS.PHASECHK.TRANS64 P1, [R11+URZ+0x30c28], R21 ;  /* 0x030c28150b0095a7 */ /* 0x000ee4000802007f */
[----:B---3--:R-:W-:Y:S05]  /*76e0*/  @!P1 BRA `(.L_x_3966) ;  /* 0xfffffffc00f09947 */ /* 0x008fea000383ffff */
[----:B------:R-:W-:Y:S05]  /*76f0*/  BRA `(.L_x_3990) ;  /* 0xffffffec00c07947 */ /* 0x000fea000383ffff */
.L_x_3968:
[----:B---3--:R3:W4:Y:S02]  /*7700*/  SYNCS.PHASECHK.TRANS64.TRYWAIT P1, [R11+URZ+0x30c48], R21 ;  /* 0x030c48150b0075a7 */ /* 0x008724000802017f */
[----:B----4-:R-:W-:Y:S05]  /*7710*/  @!P1 NANOSLEEP.SYNCS 0x989680 ;  /* 0x009896800000995d */ /* 0x010fea0003900000 */
[----:B------:R-:W4:Y:S02]  /*7720*/  @!P1 SYNCS.PHASECHK.TRANS64 P1, [R11+URZ+0x30c48], R21 ;  /* 0x030c48150b0095a7 */ /* 0x000f24000802007f */
[----:B----4-:R-:W-:Y:S05]  /*7730*/  @!P1 BRA `(.L_x_3968) ;  /* 0xfffffffc00f09947 */ /* 0x010fea000383ffff */
[----:B------:R-:W-:Y:S05]  /*7740*/  BRA `(.L_x_3991) ;  /* 0xfffffff000147947 */ /* 0x000fea000383ffff */
.L_x_3970:
[----:B------:R-:W-:-:S07]  /*7750*/  SHF.L.U32 R4, R9, 0x1f, RZ ;  /* 0x0000001f09047819 */ /* 0x000fce00000006ff */
.L_x_3992:
[----:B-1----:R1:W2:Y:S02]  /*7760*/  SYNCS.PHASECHK.TRANS64.TRYWAIT P1, [R11+URZ+0x30c20], R4 ;  /* 0x030c20040b0075a7 */ /* 0x0022a4000802017f */
[----:B--2---:R-:W-:Y:S05]  /*7770*/  @!P1 NANOSLEEP.SYNCS 0x989680 ;  /* 0x009896800000995d */ /* 0x004fea0003900000 */
[----:B------:R-:W2:Y:S02]  /*7780*/  @!P1 SYNCS.PHASECHK.TRANS64 P1, [R11+URZ+0x30c20], R4 ;  /* 0x030c20040b0095a7 */ /* 0x000ea4000802007f */
[----:B--2---:R-:W-:Y:S05]  /*7790*/  @!P1 BRA `(.L_x_3992) ;  /* 0xfffffffc00f09947 */ /* 0x004fea000383ffff */
[----:B------:R-:W-:Y:S05]  /*77a0*/  BRA `(.L_x_3993) ;  /* 0xfffffff000807947 */ /* 0x000fea000383ffff */
.L_x_3973:
[----:B---3--:R3:W4:Y:S02]  /*77b0*/  SYNCS.PHASECHK.TRANS64.TRYWAIT P1, [R11+URZ+0x30c40], R12 ;  /* 0x030c400c0b0075a7 */ /* 0x008724000802017f */
[----:B----4-:R-:W-:Y:S05]  /*77c0*/  @!P1 NANOSLEEP.SYNCS 0x989680 ;  /* 0x009896800000995d */ /* 0x010fea0003900000 */
[----:B------:R-:W4:Y:S02]  /*77d0*/  @!P1 SYNCS.PHASECHK.TRANS64 P1, [R11+URZ+0x30c40], R12 ;  /* 0x030c400c0b0095a7 */ /* 0x000f24000802007f */
[----:B----4-:R-:W-:Y:S05]  /*77e0*/  @!P1 BRA `(.L_x_3973) ;  /* 0xfffffffc00f09947 */ /* 0x010fea000383ffff */
[----:B------:R-:W-:Y:S05]  /*77f0*/  BRA `(.L_x_3994) ;  /* 0xfffffff000f07947 */ /* 0x000fea000383ffff */
.L_x_3975:
[----:B-1----:R1:W2:Y:S02]  /*7800*/  SYNCS.PHASECHK.TRANS64.TRYWAIT P1, [R11+URZ+0x30c28], R12 ;  /* 0x030c280c0b0075a7 */ /* 0x0022a4000802017f */
[----:B--2---:R-:W-:Y:S05]  /*7810*/  @!P1 NANOSLEEP.SYNCS 0x989680 ;  /* 0x009896800000995d */ /* 0x004fea0003900000 */
[----:B------:R-:W2:Y:S02]  /*7820*/  @!P1 SYNCS.PHASECHK.TRANS64 P1, [R11+URZ+0x30c28], R12 ;  /* 0x030c280c0b0095a7 */ /* 0x000ea4000802007f */
[----:B--2---:R-:W-:Y:S05]  /*7830*/  @!P1 BRA `(.L_x_3975) ;  /* 0xfffffffc00f09947 */ /* 0x004fea000383ffff */
[----:B------:R-:W-:Y:S05]  /*7840*/  BRA `(.L_x_3995) ;  /* 0xfffffff4005c7947 */ /* 0x000fea000383ffff */
.L_x_3977:
[----:B----4-:R4:W1:Y:S02]  /*7850*/  SYNCS.PHASECHK.TRANS64.TRYWAIT P0, [R13+URZ+0x30c40], R2 ;  /* 0x030c40020d0075a7 */ /* 0x010864000800017f */
[----:B-1----:R-:W-:Y:S05]  /*7860*/  @!P0 NANOSLEEP.SYNCS 0x989680 ;  /* 0x009896800000895d */ /* 0x002fea0003900000 */
[----:B------:R-:W1:Y:S02]  /*7870*/  @!P0 SYNCS.PHASECHK.TRANS64 P0, [R13+URZ+0x30c40], R2 ;  /* 0x030c40020d0085a7 */ /* 0x000e64000800007f */
[----:B-1----:R-:W-:Y:S05]  /*7880*/  @!P0 BRA `(.L_x_3977) ;  /* 0xfffffffc00f08947 */ /* 0x002fea000383ffff */
[----:B------:R-:W-:Y:S05]  /*7890*/  BRA `(.L_x_3996) ;  /* 0xfffffff400c87947 */ /* 0x000fea000383ffff */
.L_x_3979:
[----:B------:R-:W-:Y:S01]  /*78a0*/  BSSY B0, `(.L_x_3997) ;  /* 0x0000006000007945 */ /* 0x000fe20003800000 */
[----:B------:R-:W-:-:S07]  /*78b0*/  IMAD.MOV.U32 R15, RZ, RZ, -0x1 ;  /* 0xffffffffff0f7424 */ /* 0x000fce00078e00ff */
[----:B------:R-:W-:Y:S05]  /*78c0*/  WARPSYNC.COLLECTIVE R15, `(.L_x_3998) ;  /* 0x000000000f0c7348 */ /* 0x000fea0003c00000 */
[----:B------:R-:W-:Y:S02]  /*78d0*/  ELECT P6, UR62, PT ;  /* 0x00000000003e782f */ /* 0x000fe400038c0000 */
[----:B------:R-:W-:Y:S01]  /*78e0*/  MOV R14, UR62 ;  /* 0x0000003e000e7c02 */ /* 0x000fe20008000f00 */
[----:B------:R-:W-:Y:S10]  /*78f0*/  ENDCOLLECTIVE ;  /* 0x000000000000791b */ /* 0x000ff40003800000 */
.L_x_3998:
[----:B------:R-:W-:Y:S05]  /*7900*/  BSYNC B0 ;  /* 0x0000000000007941 */ /* 0x000fea0003800000 */
.L_x_3997:
[----:B------:R-:W-:Y:S01]  /*7910*/  PLOP3.LUT P0, PT, P6, PT, PT, 0x80, 0x0 ;  /* 0x000000000000781c */ /* 0x000fe2000370f070 */
[----:B------:R-:W-:-:S12]  /*7920*/  BRA `(.L_x_3999) ;  /* 0xfffffff800547947 */ /* 0x000fd8000383ffff */
.L_x_3981:
[----:B-1----:R1:W2:Y:S02]  /*7930*/  SYNCS.PHASECHK.TRANS64.TRYWAIT P1, [R6+URZ], R5 ;  /* 0x00000005060075a7 */ /* 0x0022a4000802017f */
[----:B--2---:R-:W-:Y:S05]  /*7940*/  @!P1 NANOSLEEP.SYNCS 0x989680 ;  /* 0x009896800000995d */ /* 0x004fea0003900000 */
[----:B------:R-:W2:Y:S02]  /*7950*/  @!P1 SYNCS.PHASECHK.TRANS64 P1, [R6+URZ], R5 ;  /* 0x00000005060095a7 */ /* 0x000ea4000802007f */
[----:B--2---:R-:W-:Y:S05]  /*7960*/  @!P1 BRA `(.L_x_3981) ;  /* 0xfffffffc00f09947 */ /* 0x004fea000383ffff */
[----:B------:R-:W-:Y:S05]  /*7970*/  BRA `(.L_x_4000) ;  /* 0xfffffff800907947 */ /* 0x000fea000383ffff */
.L_x_3982:
[----:B--2---:R2:W3:Y:S02]  /*7980*/  SYNCS.PHASECHK.TRANS64.TRYWAIT P1, [R3+URZ], R2 ;  /* 0x00000002030075a7 */ /* 0x0044e4000802017f */
[----:B---3--:R-:W-:Y:S05]  /*7990*/  @!P1 NANOSLEEP.SYNCS 0x989680 ;  /* 0x009896800000995d */ /* 0x008fea0003900000 */
[----:B------:R-:W3:Y:S02]  /*79a0*/  @!P1 SYNCS.PHASECHK.TRANS64 P1, [R3+URZ], R2 ;  /* 0x00000002030095a7 */ /* 0x000ee4000802007f */
[----:B---3--:R-:W-:Y:S05]  /*79b0*/  @!P1 BRA `(.L_x_3982) ;  /* 0xfffffffc00f09947 */ /* 0x008fea000383ffff */
[----:B------:R-:W-:Y:S05]  /*79c0*/  BRA `(.L_x_4001) ;  /* 0xfffffff800847947 */ /* 0x000fea000383ffff */
.L_x_3984:
[----:B--2---:R2:W3:Y:S02]  /*79d0*/  SYNCS.PHASECHK.TRANS64.TRYWAIT P0, [R0+URZ], R5 ;  /* 0x00000005000075a7 */ /* 0x0044e4000800017f */
[----:B---3--:R-:W-:Y:S05]  /*79e0*/  @!P0 NANOSLEEP.SYNCS 0x989680 ;  /* 0x009896800000895d */ /* 0x008fea0003900000 */
[----:B------:R-:W3:Y:S02]  /*79f0*/  @!P0 SYNCS.PHASECHK.TRANS64 P0, [R0+URZ], R5 ;  /* 0x00000005000085a7 */ /* 0x000ee4000800007f */
[----:B---3--:R-:W-:Y:S05]  /*7a00*/  @!P0 BRA `(.L_x_3984) ;  /* 0xfffffffc00f08947 */ /* 0x008fea000383ffff */
[----:B------:R-:W-:Y:S05]  /*7a10*/  BRA `(.L_x_4002) ;  /* 0xfffffff800887947 */ /* 0x000fea000383ffff */
.L_x_4003:
        /* <DEDUP_REMOVED lines=14> */
.L_x_7403:


//--------------------- .text._ZN7cutlass13device_kernelIN5flash11enable_sm90INS1_16FlashAttnBwdSm90INS1_25CollectiveMainloopBwdSm90ILi2ELi2ELi2EN4cute5tupleIJNS5_1CILi1EEES8_S8_EEENS6_IJNS7_ILi128EEESA_NS7_ILi64EEEEEENS_10bfloat16_tEfNS_4arch4Sm90ELb0ELb0ELb0ELb0ELb1ELb1ELb0ELb0ELi2ELi1ELi2ELi2ELb0EEENS1_24CollectiveEpilogueBwdGQAISC_fSF_Li256ELb0ELb1EEENS1_19SingleTileSchedulerILb0ELb0ELb0ELi128EEEEEEEEEvNT_6ParamsE --------------------------
	.section	.text._ZN7cutlass13device_kernelIN5flash11enable_sm90INS1_16FlashAttnBwdSm90INS1_25CollectiveMainloopBwdSm90ILi2ELi2ELi2EN4cute5tupleIJNS5_1CILi1EEES8_S8_EEENS6_IJNS7_ILi128EEESA_NS7_ILi64EEEEEENS_10bfloat16_tEfNS_4arch4Sm90ELb0ELb0ELb0ELb0ELb1ELb1ELb0ELb0ELi2ELi1ELi2ELi2ELb0EEENS1_24CollectiveEpilogueBwdGQAISC_fSF_Li256ELb0ELb1EEENS1_19SingleTileSchedulerILb0ELb0ELb0ELi128EEEEEEEEEvNT_6ParamsE,"ax",@progbits
	.align	128
.text._ZN7cutlass13device_kernelIN5flash11enable_sm90INS1_16FlashAttnBwdSm90INS1_25CollectiveMainloopBwdSm90ILi2ELi2ELi2EN4cute5tupleIJNS5_1CILi1EEES8_S8_EEENS6_IJNS7_ILi128EEESA_NS7_ILi64EEEEEENS_10bfloat16_tEfNS_4arch4Sm90ELb0ELb0ELb0ELb0ELb1ELb1ELb0ELb0ELi2ELi1ELi2ELi2ELb0EEENS1_24CollectiveEpilogueBwdGQAISC_fSF_Li256ELb0ELb1EEENS1_19SingleTileSchedulerILb0ELb0ELb0ELi128EEEEEEEEEvNT_6ParamsE:
        .type           _ZN7cutlass13device_kernelIN5flash11enable_sm90INS1_16FlashAttnBwdSm90INS1_25CollectiveMainloopBwdSm90ILi2ELi2ELi2EN4cute5tupleIJNS5_1CILi1EEES8_S8_EEENS6_IJNS7_ILi128EEESA_NS7_ILi64EEEEEENS_10bfloat16_tEfNS_4arch4Sm90ELb0ELb0ELb0ELb0ELb1ELb1ELb0ELb0ELi2ELi1ELi2ELi2ELb0EEENS1_24CollectiveEpilogueBwdGQAISC_fSF_Li256ELb0ELb1EEENS1_19SingleTileSchedulerILb0ELb0ELb0ELi128EEEEEEEEEvNT_6ParamsE,@function
        .size           _ZN7cutlass13device_kernelIN5flash11enable_sm90INS1_16FlashAttnBwdSm90INS1_25CollectiveMainloopBwdSm90ILi2ELi2ELi2EN4cute5tupleIJNS5_1CILi1EEES8_S8_EEENS6_IJNS7_ILi128EEESA_NS7_ILi64EEEEEENS_10bfloat16_tEfNS_4arch4Sm90ELb0ELb0ELb0ELb0ELb1ELb1ELb0ELb0ELi2ELi1ELi2ELi2ELb0EEENS1_24CollectiveEpilogueBwdGQAISC_fSF_Li256ELb0ELb1EEENS1_19SingleTileSchedulerILb0ELb0ELb0ELi128EEEEEEEEEvNT_6ParamsE,(.L_x_7404 - _ZN7cutlass13device_kernelIN5flash11enable_sm90INS1_16FlashAttnBwdSm90INS1_25CollectiveMainloopBwdSm90ILi2ELi2ELi2EN4cute5tupleIJNS5_1CILi1EEES8_S8_EEENS6_IJNS7_ILi128EEESA_NS7_ILi64EEEEEENS_10bfloat16_tEfNS_4arch4Sm90ELb0ELb0ELb0ELb0ELb1ELb1ELb0ELb0ELi2ELi1ELi2ELi2ELb0EEENS1_24CollectiveEpilogueBwdGQAISC_fSF_Li256ELb0ELb1EEENS1_19SingleTileSchedulerILb0ELb0ELb0ELi128EEEEEEEEEvNT_6ParamsE)
        .other          _ZN7cutlass13device_kernelIN5flash11enable_sm90INS1_16FlashAttnBwdSm90INS1_25CollectiveMainloopBwdSm90ILi2ELi2ELi2EN4cute5tupleIJNS5_1CILi1EEES8_S8_EEENS6_IJNS7_ILi128EEESA_NS7_ILi64EEEEEENS_10bfloat16_tEfNS_4arch4Sm90ELb0ELb0ELb0ELb0ELb1ELb1ELb0ELb0ELi2ELi1ELi2ELi2ELb0EEENS1_24CollectiveEpilogueBwdGQAISC_fSF_Li256ELb0ELb1EEENS1_19SingleTileSchedulerILb0ELb0ELb0ELi128EEEEEEEEEvNT_6ParamsE,@"STO_CUDA_ENTRY STV_DEFAULT"
_ZN7cutlass13device_kernelIN5flash11enable_sm90INS1_16FlashAttnBwdSm90INS1_25CollectiveMainloopBwdSm90ILi2ELi2ELi2EN4cute5tupleIJNS5_1CILi1EEES8_S8_EEENS6_IJNS7_ILi128EEESA_NS7_ILi64EEEEEENS_10bfloat16_tEfNS_4arch4Sm90ELb0ELb0ELb0ELb0ELb1ELb1ELb0ELb0ELi2ELi1ELi2ELi2ELb0EEENS1_24CollectiveEpilogueBwdGQAISC_fSF_Li256ELb0ELb1EEENS1_19SingleTileSchedulerILb0ELb0ELb0ELi128EEEEEEEEEvNT_6ParamsE:
        /* <DEDUP_REMOVED lines=23> */
.L_x_4005:
[----:B------:R-:W-:Y:S05]  /*0170*/  BSYNC B0 ;  /* 0x0000000000007941 */ /* 0x000fea0003800000 */
.L_x_4004:
        /* <DEDUP_REMOVED lines=34> */
.L_x_4006:
        /* <DEDUP_REMOVED lines=22> */
.L_x_4007:
        /* <DEDUP_REMOVED lines=8> */
.L_x_4010:
        /* <DEDUP_REMOVED lines=35> */
.L_x_4013:
        /* <DEDUP_REMOVED lines=15> */
.L_x_4012:
        /* <DEDUP_REMOVED lines=22> */
.L_x_4015:
        /* <DEDUP_REMOVED lines=15> */
.L_x_4014:
[----:B------:R-:W-:Y:S01]  /*0af0*/  SHF.R.S32.HI R3, RZ, 0x1f, R18 ;  /* 0x0000001fff037819 */ /* 0x000fe20000011412 */
[----:B------:R-:W-:-:S03]  /*0b00*/  UMOV UR4, 0xffffffff ;  /* 0xffffffff00047882 */ /* 0x000fc60000000000 */
[----:B------:R-:W-:-:S04]  /*0b10*/  LEA.HI R0, R3, R18, RZ, 0x7 ;  /* 0x0000001203007211 */ /* 0x000fc800078f38ff */
[----:B------:R-:W-:Y:S01]  /*0b20*/  SHF.R.S32.HI R13, RZ, 0x7, R0 ;  /* 0x00000007ff0d7819 */ /* 0x000fe20000011400 */
[----:B------:R-:W-:Y:S06]  /*0b30*/  BRA.DIV UR4, `(.L_x_4016) ;  /* 0x0000007604747947 */ /* 0x000fec000b800000 */
[----:B------:R1:W2:Y:S02]  /*0b40*/  SHFL.IDX PT, R14, R13, RZ, 0x1f ;  /* 0x00001fff0d0e7589 */ /* 0x0002a400000e0000 */
.L_x_4113:
        /* <DEDUP_REMOVED lines=9> */
.L_x_4017:
        /* <DEDUP_REMOVED lines=165> */
.L_x_4030:
[----:B------:R-:W-:-:S13]  /*1630*/  ISETP.NE.AND P0, PT, R5, 0x3, PT ;  /* 0x000000030500780c */ /* 0x000fda0003f05270 */
[----:B---3--:R-:W-:Y:S05]  /*1640*/  @!P0 BRA `(.L_x_4020) ;  /* 0x0000000000048947 */ /* 0x008fea0003800000 */
[----:B------:R-:W-:Y:S01]  /*1650*/  BPT.TRAP 0x1 ;  /* 0x000000040000795c */ /* 0x000fe20000300000 */
.L_x_4020:
[----:B------:R-:W-:Y:S01]  /*1660*/  IMAD R9, R8, 0x8, R2 ;  /* 0x0000000808097824 */ /* 0x000fe200078e0202 */
[----:B------:R-:W-:-:S04]  /*1670*/  SHF.L.U32 R12, R7, 0x1f, RZ ;  /* 0x0000001f070c7819 */ /* 0x000fc800000006ff */
[----:B------:R1:W2:Y:S01]  /*1680*/  SYNCS.PHASECHK.TRANS64.TRYWAIT P1, [R9+URZ+0x30c10], R12 ;  /* 0x030c100c090075a7 */ /* 0x0002a2000802017f */
[----:B------:R-:W-:Y:S05]  /*1690*/  @!P0 BRA `(.L_x_4021) ;  /* 0x0000000000048947 */ /* 0x000fea0003800000 */
[----:B------:R-:W-:Y:S01]  /*16a0*/  BPT.TRAP 0x1 ;  /* 0x000000040000795c */ /* 0x000fe20000300000 */
.L_x_4021:
[----:B------:R-:W-:-:S05]  /*16b0*/  VIADD R10, R2, 0x10000 ;  /* 0x00010000020a7836 */ /* 0x000fca0000000000 */
[----:B------:R-:W-:-:S04]  /*16c0*/  SHF.R.U32.HI R10, RZ, 0x4, R10 ;  /* 0x00000004ff0a7819 */ /* 0x000fc8000001160a */
[----:B------:R-:W-:Y:S01]  /*16d0*/  LOP3.LUT R10, R10, 0x3fff, RZ, 0xc0, !PT ;  /* 0x00003fff0a0a7812 */ /* 0x000fe200078ec0ff */
[----:B--2---:R-:W-:Y:S06]  /*16e0*/  @P1 BRA `(.L_x_4022) ;  /* 0x0000000000081947 */ /* 0x004fec0003800000 */
[----:B------:R-:W2:Y:S02]  /*16f0*/  SYNCS.PHASECHK.TRANS64.TRYWAIT P1, [R9+URZ+0x30c10], R12 ;  /* 0x030c100c090075a7 */ /* 0x000ea4000802017f */
[----:B--2---:R-:W-:Y:S05]  /*1700*/  @!P1 BRA `(.L_x_4023) ;  /* 0x0000006800b09947 */ /* 0x004fea0003800000 */
.L_x_4022:
        /* <DEDUP_REMOVED lines=63> */
.L_x_4024:
[----:B------:R1:W1:Y:S01]  /*1b00*/  SYNCS.PHASECHK.TRANS64.TRYWAIT P1, [R9+URZ+0x30c30], R12 ;  /* 0x030c300c090075a7 */ /* 0x000262000802017f */
[----:B------:R-:W-:Y:S05]  /*1b10*/  @!P0 BRA `(.L_x_4025) ;  /* 0x0000000000048947 */ /* 0x000fea0003800000 */
[----:B------:R-:W-:Y:S01]  /*1b20*/  BPT.TRAP 0x1 ;  /* 0x000000040000795c */ /* 0x000fe20000300000 */
.L_x_4025:
[----:B------:R-:W-:-:S05]  /*1b30*/  VIADD R11, R2, 0x18000 ;  /* 0x00018000020b7836 */ /* 0x000fca0000000000 */
[----:B------:R-:W-:-:S04]  /*1b40*/  SHF.R.U32.HI R11, RZ, 0x4, R11 ;  /* 0x00000004ff0b7819 */ /* 0x000fc8000001160b */
[----:B------:R-:W-:-:S04]  /*1b50*/  LOP3.LUT R218, R11, 0x3fff, RZ, 0xc0, !PT ;  /* 0x00003fff0bda7812 */ /* 0x000fc800078ec0ff */
[----:B------:R-:W-:Y:S01]  /*1b60*/  LOP3.LUT R11, R218, 0x10000, RZ, 0xfc, !PT ;  /* 0x00010000da0b7812 */ /* 0x000fe200078efcff */
[----:B-1----:R-:W-:Y:S06]  /*1b70*/  @P1 BRA `(.L_x_4026) ;  /* 0x0000000000081947 */ /* 0x002fec0003800000 */
[----:B------:R-:W1:Y:S02]  /*1b80*/  SYNCS.PHASECHK.TRANS64.TRYWAIT P1, [R9+URZ+0x30c30], R12 ;  /* 0x030c300c090075a7 */ /* 0x000e64000802017f */
[----:B-1----:R-:W-:Y:S05]  /*1b90*/  @!P1 BRA `(.L_x_4027) ;  /* 0x0000006400a09947 */ /* 0x002fea0003800000 */
.L_x_4026:
        /* <DEDUP_REMOVED lines=620> */
.L_x_4028:
        /* <DEDUP_REMOVED lines=68> */
.L_x_4029:
        /* <DEDUP_REMOVED lines=11> */
.L_x_4019:
[----:B------:R-:W4:Y:S01]  /*4750*/  LDC R15, c[0x0][0x850] ;  /* 0x00021400ff0f7b82 */ /* 0x000f220000000800 */
[----:B------:R-:W5:Y:S01]  /*4760*/  S2R R10, SR_CTAID.Y ;  /* 0x00000000000a7919 */ /* 0x000f620000002600 */
[----:B------:R-:W-:Y:S01]  /*4770*/  ULDC.64 UR4, c[0x0][0x818] ;  /* 0x0002060000047ab9 */ /* 0x000fe20000000a00 */
[----:B------:R-:W-:Y:S01]  /*4780*/  ULDC.64 UR6, c[0x0][0x840] ;  /* 0x0002100000067ab9 */ /* 0x000fe20000000a00 */
[----:B------:R-:W1:Y:S01]  /*4790*/  S2R R20, SR_CTAID.X ;  /* 0x0000000000147919 */ /* 0x000e620000002500 */
[----:B------:R-:W3:Y:S01]  /*47a0*/  S2R R21, SR_CTAID.Z ;  /* 0x0000000000157919 */ /* 0x000ee20000002700 */
[----:B----4-:R-:W-:-:S13]  /*47b0*/  ISETP.NE.AND P0, PT, R15, 0x1, PT ;  /* 0x000000010f00780c */ /* 0x010fda0003f05270 */
[----:B------:R-:W5:Y:S01]  /*47c0*/  @P0 LDC R3, c[0x0][0x854] ;  /* 0x00021500ff030b82 */ /* 0x000f620000000800 */
[----:B-1----:R-:W-:-:S05]  /*47d0*/  IMAD.SHL.U32 R6, R20, 0x2000, RZ ;  /* 0x0000200014067824 */ /* 0x002fca00078e00ff */
[----:B--2---:R-:W-:Y:S02]  /*47e0*/  SHF.R.S32.HI R7, RZ, 0x1f, R6 ;  /* 0x0000001fff077819 */ /* 0x004fe40000011406 */
[----:B------:R-:W1:Y:S01]  /*47f0*/  @P0 LDC R5, c[0x0][0x858] ;  /* 0x00021600ff050b82 */ /* 0x000e620000000800 */
[----:B-----5:R-:W-:-:S04]  /*4800*/  @P0 IMAD.HI.U32 R4, R10, R3, RZ ;  /* 0x000000030a040227 */ /* 0x020fc800078e00ff */
[----:B------:R-:W-:Y:S01]  /*4810*/  IMAD.MOV.U32 R3, RZ, RZ, R10 ;  /* 0x000000ffff037224 */ /* 0x000fe200078e000a */
[----:B-1----:R-:W-:-:S04]  /*4820*/  @P0 SHF.R.U32.HI R3, RZ, R5, R4 ;  /* 0x00000005ff030219 */ /* 0x002fc80000011604 */
[----:B------:R-:W-:Y:S01]  /*4830*/  SHF.R.S32.HI R11, RZ, 0x1f, R3 ;  /* 0x0000001fff0b7819 */ /* 0x000fe20000011403 */
[----:B------:R-:W-:-:S04]  /*4840*/  IMAD.WIDE.U32 R4, R3, UR4, R6 ;  /* 0x0000000403047c25 */ /* 0x000fc8000f8e0006 */
[C---:B------:R-:W-:Y:S02]  /*4850*/  IMAD R8, R11.reuse, UR4, RZ ;  /* 0x000000040b087c24 */ /* 0x040fe4000f8e02ff */
[----:B------:R-:W-:Y:S02]  /*4860*/  IMAD R12, R11, UR6, RZ ;  /* 0x000000060b0c7c24 */ /* 0x000fe4000f8e02ff */
[C---:B---3--:R-:W-:Y:S01]  /*4870*/  IMAD R9, R3.reuse, UR5, R8 ;  /* 0x0000000503097c24 */ /* 0x048fe2000f8e0208 */
[----:B------:R-:W-:Y:S01]  /*4880*/  SHF.R.S32.HI R8, RZ, 0x1f, R21 ;  /* 0x0000001fff087819 */ /* 0x000fe20000011415 */
[----:B------:R-:W-:Y:S01]  /*4890*/  IMAD.WIDE.U32 R6, R3, UR6, R6 ;  /* 0x0000000603067c25 */ /* 0x000fe2000f8e0006 */
[----:B------:R-:W-:-:S03]  /*48a0*/  ULDC.64 UR4, c[0x0][0x820] ;  /* 0x0002080000047ab9 */ /* 0x000fc60000000a00 */
[----:B------:R-:W-:Y:S01]  /*48b0*/  IMAD R13, R3, UR7, R12 ;  /* 0x00000007030d7c24 */ /* 0x000fe2000f8e020c */
[----:B------:R-:W-:Y:S01]  /*48c0*/  ULDC.64 UR6, c[0x0][0x848] ;  /* 0x0002120000067ab9 */ /* 0x000fe20000000a00 */
[----:B------:R-:W-:Y:S02]  /*48d0*/  IMAD.IADD R5, R5, 0x1, R9 ;  /* 0x0000000105057824 */ /* 0x000fe400078e0209 */
[C---:B------:R-:W-:Y:S02]  /*48e0*/  IMAD R9, R8.reuse, UR4, RZ ;  /* 0x0000000408097c24 */ /* 0x040fe4000f8e02ff */
[----:B------:R-:W-:Y:S02]  /*48f0*/  IMAD R8, R8, UR6, RZ ;  /* 0x0000000608087c24 */ /* 0x000fe4000f8e02ff */
[----:B------:R-:W-:Y:S02]  /*4900*/  IMAD.IADD R7, R7, 0x1, R13 ;  /* 0x0000000107077824 */ /* 0x000fe400078e020d */
[----:B------:R-:W-:-:S02]  /*4910*/  IMAD R13, R21, UR7, R8 ;  /* 0x00000007150d7c24 */ /* 0x000fc4000f8e0208 */
[----:B------:R-:W1:Y:S01]  /*4920*/  S2R R8, SR_TID.X ;  /* 0x0000000000087919 */ /* 0x000e620000002100 */
[----:B------:R-:W-:Y:S01]  /*4930*/  IMAD.WIDE.U32 R4, R21, UR4, R4 ;  /* 0x0000000415047c25 */ /* 0x000fe2000f8e0004 */
[----:B------:R-:W-:-:S03]  /*4940*/  ULDC UR4, c[0x0][0x740] ;  /* 0x0001d00000047ab9 */ /* 0x000fc60000000800 */
        /* <DEDUP_REMOVED lines=54> */
[----:B------:R-:W-:Y:S01]  /*4cb0*/  IADD3.X R9, R9, R12, R11, P0, P2 ;  /* 0x0000000c09097210 */ /* 0x000fe200007e440b */
[C---:B------:R-:W-:Y:S02]  /*4cc0*/  IMAD.SHL.U32 R12, R8.reuse, 0x4, RZ ;  /* 0x00000004080c7824 */ /* 0x040fe400078e00ff */
        /* <DEDUP_REMOVED lines=13> */
.L_x_4033:
[----:B------:R-:W2:Y:S04]  /*4da0*/  LDG.E.STRONG.GPU R3, desc[UR36][R8.64] ;  /* 0x0000002408037981 */ /* 0x000ea8000c1ef900 */
[----:B--2---:R-:W-:Y:S01]  /*4db0*/  CCTL.IVALL ;  /* 0x00000000ff00798f */ /* 0x004fe20002000000 */
[----:B------:R-:W-:Y:S05]  /*4dc0*/  YIELD ;  /* 0x0000000000007946 */ /* 0x000fea0003800000 */
[----:B------:R-:W-:-:S13]  /*4dd0*/  ISETP.NE.AND P3, PT, R3, R10, PT ;  /* 0x0000000a0300720c */ /* 0x000fda0003f65270 */
[----:B------:R-:W-:Y:S05]  /*4de0*/  @P3 BRA `(.L_x_4033) ;  /* 0xfffffffc00ec3947 */ /* 0x000fea000383ffff */
.L_x_4032:
[----:B------:R-:W-:Y:S05]  /*4df0*/  BSYNC B0 ;  /* 0x0000000000007941 */ /* 0x000fea0003800000 */
.L_x_4031:
[----:B------:R-:W-:Y:S01]  /*4e00*/  UMOV UR4, 0xffffffff ;  /* 0xffffffff00047882 */ /* 0x000fe20000000000 */
[----:B------:R-:W-:Y:S02]  /*4e10*/  LEA.HI.X R14, R4, R17, R14, 0x2, P2 ;  /* 0x00000011040e7211 */ /* 0x000fe400010f140e */
[----:B------:R-:W-:Y:S01]  /*4e20*/  LEA.HI.X R13, R6, R19, R13, 0x2, P0 ;  /* 0x00000013060d7211 */ /* 0x000fe200000f140d */
[----:B------:R-:W-:Y:S06]  /*4e30*/  BRA.DIV UR4, `(.L_x_4034) ;  /* 0x00000036040c7947 */ /* 0x000fec000b800000 */
[----:B------:R-:W-:Y:S01]  /*4e40*/  NOP ;  /* 0x0000000000007918 */ /* 0x000fe20000000000 */
.L_x_4116:
        /* <DEDUP_REMOVED lines=17> */
.L_x_4037:
[----:B------:R-:W-:Y:S01]  /*4f60*/  @P0 ELECT P2, URZ, PT ;  /* 0x00000000003f082f */ /* 0x000fe20003840000 */
[----:B------:R1:W-:-:S12]  /*4f70*/  UBLKRED.G.S.ADD.F32.RN [UR4], [UR6], UR7, desc[UR8] ;  /* 0x00000804060073bb */ /* 0x0003d800080a1407 */
[----:B------:R-:W-:Y:S02]  /*4f80*/  @P2 PLOP3.LUT P0, PT, P2, PT, PT, 0x8, 0x0 ;  /* 0x000000000000281c */ /* 0x000fe4000170e170 */
[----:B------:R-:W-:-:S11]  /*4f90*/  PLOP3.LUT P2, PT, PT, PT, PT, 0x8, 0x0 ;  /* 0x000000000000781c */ /* 0x000fd60003f4e170 */
[----:B-1----:R-:W-:Y:S05]  /*4fa0*/  @P0 BRA.U.ANY `(.L_x_4037) ;  /* 0xfffffffd00ec0947 */ /* 0x002fea000393ffff */
[----:B------:R0:W-:Y:S01]  /*4fb0*/  UTMACMDFLUSH ;  /* 0x00000000000079b7 */ /* 0x0001e20000000000 */
[----:B------:R-:W-:-:S04]  /*4fc0*/  DEPBAR.LE SB0, 0x0 ;  /* 0x000080000000791a */ /* 0x000fc80000000000 */
.L_x_4036:
[----:B------:R-:W-:Y:S05]  /*4fd0*/  BSYNC B0 ;  /* 0x0000000000007941 */ /* 0x000fea0003800000 */
.L_x_4035:
        /* <DEDUP_REMOVED lines=14> */
.L_x_4039:
[----:B------:R-:W-:Y:S05]  /*50c0*/  BSYNC B0 ;  /* 0x0000000000007941 */ /* 0x000fea0003800000 */
.L_x_4038:
        /* <DEDUP_REMOVED lines=14> */
.L_x_4042:
[----:B--23--:R-:W2:Y:S04]  /*51b0*/  LDG.E.STRONG.GPU R0, desc[UR36][R4.64] ;  /* 0x0000002404007981 */ /* 0x00cea8000c1ef900 */
[----:B--2---:R-:W-:Y:S01]  /*51c0*/  CCTL.IVALL ;  /* 0x00000000ff00798f */ /* 0x004fe20002000000 */
[----:B------:R-:W-:Y:S05]  /*51d0*/  YIELD ;  /* 0x0000000000007946 */ /* 0x000fea0003800000 */
[----:B------:R-:W-:-:S13]  /*51e0*/  ISETP.NE.AND P0, PT, R0, R10, PT ;  /* 0x0000000a0000720c */ /* 0x000fda0003f05270 */
[----:B------:R-:W-:Y:S05]  /*51f0*/  @P0 BRA `(.L_x_4042) ;  /* 0xfffffffc00ec0947 */ /* 0x000fea000383ffff */
.L_x_4041:
[----:B------:R-:W-:Y:S05]  /*5200*/  BSYNC B0 ;  /* 0x0000000000007941 */ /* 0x000fea0003800000 */
.L_x_4040:
[----:B------:R-:W-:-:S03]  /*5210*/  UMOV UR4, 0xffffffff ;  /* 0xffffffff00047882 */ /* 0x000fc60000000000 */
[----:B------:R-:W-:Y:S05]  /*5220*/  BRA.DIV UR4, `(.L_x_4043) ;  /* 0x00000032042c7947 */ /* 0x000fea000b800000 */
[----:B------:R-:W-:Y:S01]  /*5230*/  NOP ;  /* 0x0000000000007918 */ /* 0x000fe20000000000 */
.L_x_4119:
        /* <DEDUP_REMOVED lines=17> */
.L_x_4046:
[----:B------:R-:W-:Y:S01]  /*5350*/  @P0 ELECT P2, URZ, PT ;  /* 0x00000000003f082f */ /* 0x000fe20003840000 */
[----:B------:R4:W-:-:S12]  /*5360*/  UBLKRED.G.S.ADD.F32.RN [UR4], [UR6], UR7, desc[UR8] ;  /* 0x00000804060073bb */ /* 0x0009d800080a1407 */
[----:B------:R-:W-:Y:S02]  /*5370*/  @P2 PLOP3.LUT P0, PT, P2, PT, PT, 0x8, 0x0 ;  /* 0x000000000000281c */ /* 0x000fe4000170e170 */
[----:B------:R-:W-:-:S11]  /*5380*/  PLOP3.LUT P2, PT, PT, PT, PT, 0x8, 0x0 ;  /* 0x000000000000781c */ /* 0x000fd60003f4e170 */
[----:B----4-:R-:W-:Y:S05]  /*5390*/  @P0 BRA.U.ANY `(.L_x_4046) ;  /* 0xfffffffd00ec0947 */ /* 0x010fea000393ffff */
[----:B------:R0:W-:Y:S01]  /*53a0*/  UTMACMDFLUSH ;  /* 0x00000000000079b7 */ /* 0x0001e20000000000 */
[----:B------:R-:W-:-:S04]  /*53b0*/  DEPBAR.LE SB0, 0x0 ;  /* 0x000080000000791a */ /* 0x000fc80000000000 */
.L_x_4045:
[----:B------:R-:W-:Y:S05]  /*53c0*/  BSYNC B0 ;  /* 0x0000000000007941 */ /* 0x000fea0003800000 */
.L_x_4044:
[----:B------:R-:W-:Y:S01]  /*53d0*/  NOP ;  /* 0x0000000000007918 */ /* 0x000fe20000000000 */
[----:B------:R-:W-:Y:S05]  /*53e0*/  @P1 BRA `(.L_x_4011) ;  /* 0x0000002c00401947 */ /* 0x000fea0003800000 */
[----:B-1----:R-:W-:Y:S01]  /*53f0*/  IMAD.MOV.U32 R3, RZ, RZ, 0x1 ;  /* 0x00000001ff037424 */ /* 0x002fe200078e00ff */
        /* <DEDUP_REMOVED lines=11> */
.L_x_4009:
        /* <DEDUP_REMOVED lines=59> */
.L_x_4073:
        /* <DEDUP_REMOVED lines=17> */
.L_x_4051:
[----:B------:R-:W2:Y:S04]  /*5970*/  LDG.E.STRONG.GPU R6, desc[UR36][R2.64] ;  /* 0x0000002402067981 */ /* 0x000ea8000c1ef900 */
[----:B--2---:R-:W-:Y:S01]  /*5980*/  CCTL.IVALL ;  /* 0x00000000ff00798f */ /* 0x004fe20002000000 */
[----:B------:R-:W-:Y:S05]  /*5990*/  YIELD ;  /* 0x0000000000007946 */ /* 0x000fea0003800000 */
[----:B------:R-:W-:-:S13]  /*59a0*/  ISETP.NE.AND P3, PT, R6, UR26, PT ;  /* 0x0000001a06007c0c */ /* 0x000fda000bf65270 */
[----:B------:R-:W-:Y:S05]  /*59b0*/  @P3 BRA `(.L_x_4051) ;  /* 0xfffffffc00ec3947 */ /* 0x000fea000383ffff */
.L_x_4050:
[----:B------:R-:W-:Y:S05]  /*59c0*/  BSYNC B0 ;  /* 0x0000000000007941 */ /* 0x000fea0003800000 */
.L_x_4049:
[----:B------:R-:W-:-:S03]  /*59d0*/  UMOV UR23, 0xffffffff ;  /* 0xffffffff00177882 */ /* 0x000fc60000000000 */
[----:B------:R-:W-:Y:S05]  /*59e0*/  BRA.DIV UR23, `(.L_x_4052) ;  /* 0x0000002a17587947 */ /* 0x000fea000b800000 */
[----:B------:R-:W-:Y:S01]  /*59f0*/  NOP ;  /* 0x0000000000007918 */ /* 0x000fe20000000000 */
.L_x_4122:
        /* <DEDUP_REMOVED lines=19> */
.L_x_4054:
[----:B------:R-:W-:Y:S05]  /*5b30*/  BSYNC B0 ;  /* 0x0000000000007941 */ /* 0x000fea0003800000 */
.L_x_4053:
        /* <DEDUP_REMOVED lines=13> */
.L_x_4056:
[----:B------:R-:W-:Y:S05]  /*5c10*/  BSYNC B0 ;  /* 0x0000000000007941 */ /* 0x000fea0003800000 */
.L_x_4055:
[----:B------:R-:W-:Y:S06]  /*5c20*/  BAR.ARV 0xa, 0xa0 ;  /* 0x0282800000007b1d */ /* 0x000fec0000002000 */
[----:B------:R-:W-:Y:S04]  /*5c30*/  BSSY B0, `(.L_x_4057) ;  /* 0x0000003000007945 */ /* 0x000fe80003800000 */
[----:B------:R-:W-:Y:S05]  /*5c40*/  @!P0 BRA `(.L_x_4058) ;  /* 0x0000000000048947 */ /* 0x000fea0003800000 */
[----:B------:R-:W-:-:S04]  /*5c50*/  DEPBAR.LE SB0, 0x0 ;  /* 0x000080000000791a */ /* 0x000fc80000000000 */
.L_x_4058:
[----:B------:R-:W-:Y:S05]  /*5c60*/  BSYNC B0 ;  /* 0x0000000000007941 */ /* 0x000fea0003800000 */
.L_x_4057:
        /* <DEDUP_REMOVED lines=19> */
.L_x_4060:
[----:B------:R-:W-:Y:S05]  /*5da0*/  BSYNC B0 ;  /* 0x0000000000007941 */ /* 0x000fea0003800000 */
.L_x_4059:
        /* <DEDUP_REMOVED lines=9> */
.L_x_4063:
[----:B------:R-:W2:Y:S04]  /*5e40*/  LDG.E.STRONG.GPU R6, desc[UR36][R2.64] ;  /* 0x0000002402067981 */ /* 0x000ea8000c1ef900 */
[----:B--2---:R-:W-:Y:S01]  /*5e50*/  CCTL.IVALL ;  /* 0x00000000ff00798f */ /* 0x004fe20002000000 */
[----:B------:R-:W-:Y:S05]  /*5e60*/  YIELD ;  /* 0x0000000000007946 */ /* 0x000fea0003800000 */
[----:B------:R-:W-:-:S13]  /*5e70*/  ISETP.NE.AND P3, PT, R6, UR26, PT ;  /* 0x0000001a06007c0c */ /* 0x000fda000bf65270 */
[----:B------:R-:W-:Y:S05]  /*5e80*/  @P3 BRA `(.L_x_4063) ;  /* 0xfffffffc00ec3947 */ /* 0x000fea000383ffff */
.L_x_4062:
[----:B------:R-:W-:Y:S05]  /*5e90*/  BSYNC B0 ;  /* 0x0000000000007941 */ /* 0x000fea0003800000 */
.L_x_4061:
[----:B------:R-:W-:-:S03]  /*5ea0*/  UMOV UR8, 0xffffffff ;  /* 0xffffffff00087882 */ /* 0x000fc60000000000 */
[----:B------:R-:W-:Y:S05]  /*5eb0*/  BRA.DIV UR8, `(.L_x_4064) ;  /* 0x0000002608407947 */ /* 0x000fea000b800000 */
[----:B------:R-:W-:Y:S01]  /*5ec0*/  NOP ;  /* 0x0000000000007918 */ /* 0x000fe20000000000 */
.L_x_4125:
        /* <DEDUP_REMOVED lines=13> */
.L_x_4066:
[----:B------:R-:W-:Y:S05]  /*5fa0*/  BSYNC B0 ;  /* 0x0000000000007941 */ /* 0x000fea0003800000 */
.L_x_4065:
        /* <DEDUP_REMOVED lines=13> */
.L_x_4068:
[----:B------:R-:W-:Y:S05]  /*6080*/  BSYNC B0 ;  /* 0x0000000000007941 */ /* 0x000fea0003800000 */
.L_x_4067:
[----:B------:R-:W-:Y:S06]  /*6090*/  BAR.ARV 0xa, 0xa0 ;  /* 0x0282800000007b1d */ /* 0x000fec0000002000 */
[----:B------:R-:W-:Y:S04]  /*60a0*/  BSSY B0, `(.L_x_4069) ;  /* 0x0000003000007945 */ /* 0x000fe80003800000 */
[----:B------:R-:W-:Y:S05]  /*60b0*/  @!P0 BRA `(.L_x_4070) ;  /* 0x0000000000048947 */ /* 0x000fea0003800000 */
[----:B------:R-:W-:-:S04]  /*60c0*/  DEPBAR.LE SB0, 0x0 ;  /* 0x000080000000791a */ /* 0x000fc80000000000 */
.L_x_4070:
[----:B------:R-:W-:Y:S05]  /*60d0*/  BSYNC B0 ;  /* 0x0000000000007941 */ /* 0x000fea0003800000 */
.L_x_4069:
        /* <DEDUP_REMOVED lines=19> */
.L_x_4072:
[----:B------:R-:W-:Y:S05]  /*6210*/  BSYNC B0 ;  /* 0x0000000000007941 */ /* 0x000fea0003800000 */
.L_x_4071:
[----:B------:R-:W-:Y:S02]  /*6220*/  UIADD3 UR4, UR4, 0x2, URZ ;  /* 0x0000000204047890 */ /* 0x000fe4000fffe03f */
[----:B------:R-:W-:Y:S01]  /*6230*/  UIADD3 UR5, UR5, 0x1, URZ ;  /* 0x0000000105057890 */ /* 0x000fe2000fffe03f */
[----:B------:R-:W-:Y:S11]  /*6240*/  @P2 BRA `(.L_x_4073) ;  /* 0xfffffff400842947 */ /* 0x000ff6000383ffff */
.L_x_4048:
        /* <DEDUP_REMOVED lines=13> */
.L_x_4076:
[----:B------:R-:W2:Y:S04]  /*6320*/  LDG.E.STRONG.GPU R0, desc[UR36][R2.64] ;  /* 0x0000002402007981 */ /* 0x000ea8000c1ef900 */
[----:B--2---:R-:W-:Y:S01]  /*6330*/  CCTL.IVALL ;  /* 0x00000000ff00798f */ /* 0x004fe20002000000 */
[----:B------:R-:W-:Y:S05]  /*6340*/  YIELD ;  /* 0x0000000000007946 */ /* 0x000fea0003800000 */
[----:B------:R-:W-:-:S13]  /*6350*/  ISETP.NE.AND P2, PT, R0, UR26, PT ;  /* 0x0000001a00007c0c */ /* 0x000fda000bf45270 */
[----:B------:R-:W-:Y:S05]  /*6360*/  @P2 BRA `(.L_x_4076) ;  /* 0xfffffffc00ec2947 */ /* 0x000fea000383ffff */
.L_x_4075:
[----:B------:R-:W-:Y:S05]  /*6370*/  BSYNC B0 ;  /* 0x0000000000007941 */ /* 0x000fea0003800000 */
.L_x_4074:
[----:B------:R-:W-:-:S03]  /*6380*/  UMOV UR5, 0xffffffff ;  /* 0xffffffff00057882 */ /* 0x000fc60000000000 */
[----:B------:R-:W-:Y:S05]  /*6390*/  BRA.DIV UR5, `(.L_x_4077) ;  /* 0x0000002205247947 */ /* 0x000fea000b800000 */
[----:B------:R-:W-:Y:S01]  /*63a0*/  NOP ;  /* 0x0000000000007918 */ /* 0x000fe20000000000 */
.L_x_4128:
        /* <DEDUP_REMOVED lines=22> */
.L_x_4079:
[----:B------:R-:W-:Y:S05]  /*6510*/  BSYNC B0 ;  /* 0x0000000000007941 */ /* 0x000fea0003800000 */
.L_x_4078:
        /* <DEDUP_REMOVED lines=20> */
.L_x_4081:
[----:B------:R-:W-:Y:S05]  /*6660*/  BSYNC B0 ;  /* 0x0000000000007941 */ /* 0x000fea0003800000 */
.L_x_4080:
[----:B------:R-:W-:Y:S06]  /*6670*/  BAR.ARV 0xa, 0xa0 ;  /* 0x0282800000007b1d */ /* 0x000fec0000002000 */
[----:B------:R-:W-:Y:S04]  /*6680*/  BSSY B0, `(.L_x_4082) ;  /* 0x0000003000007945 */ /* 0x000fe80003800000 */
[----:B------:R-:W-:Y:S05]  /*6690*/  @!P0 BRA `(.L_x_4083) ;  /* 0x0000000000048947 */ /* 0x000fea0003800000 */
[----:B------:R-:W-:-:S04]  /*66a0*/  DEPBAR.LE SB0, 0x0 ;  /* 0x000080000000791a */ /* 0x000fc80000000000 */
.L_x_4083:
[----:B------:R-:W-:Y:S05]  /*66b0*/  BSYNC B0 ;  /* 0x0000000000007941 */ /* 0x000fea0003800000 */
.L_x_4082:
        /* <DEDUP_REMOVED lines=19> */
.L_x_4047:
        /* <DEDUP_REMOVED lines=55> */
.L_x_4129:
        /* <DEDUP_REMOVED lines=10> */
.L_x_4087:
        /* <DEDUP_REMOVED lines=64> */
.L_x_4098:
[----:B------:R-:W-:-:S04]  /*7000*/  SHF.L.U32 R21, R9, 0x1f, RZ ;  /* 0x0000001f09157819 */ /* 0x000fc800000006ff */
[----:B-1----:R-:W1:Y:S02]  /*7010*/  SYNCS.PHASECHK.TRANS64.TRYWAIT P1, [R11+URZ+0x30c40], R21 ;  /* 0x030c40150b0075a7 */ /* 0x002e64000802017f */
[----:B-12---:R-:W-:Y:S05]  /*7020*/  @!P1 BRA `(.L_x_4090) ;  /* 0x0000001400309947 */ /* 0x006fea0003800000 */
.L_x_4130:
[----:B------:R-:W-:Y:S05]  /*7030*/  @P0 BRA `(.L_x_4091) ;  /* 0x0000000000140947 */ /* 0x000fea0003800000 */
[----:B------:R-:W-:Y:S01]  /*7040*/  ISETP.NE.AND P1, PT, R14, RZ, PT ;  /* 0x000000ff0e00720c */ /* 0x000fe20003f25270 */
[----:B------:R-:W-:-:S04]  /*7050*/  IMAD.MOV.U32 R0, RZ, RZ, 0x4200 ;  /* 0x00004200ff007424 */ /* 0x000fc800078e00ff */
[----:B------:R2:W-:Y:S08]  /*7060*/  SYNCS.ARRIVE.TRANS64 RZ, [R11+URZ+0x30c30], R0 ;  /* 0x030c30000bff79a7 */ /* 0x0005f0000800003f */
[----:B------:R-:W-:Y:S05]  /*7070*/  @!P1 BRA `(.L_x_4091) ;  /* 0x0000000000049947 */ /* 0x000fea0003800000 */
[----:B------:R-:W-:Y:S01]  /*7080*/  BPT.TRAP 0x1 ;  /* 0x000000040000795c */ /* 0x000fe20000300000 */
.L_x_4091:
        /* <DEDUP_REMOVED lines=29> */
.L_x_4131:
[----:B------:R-:W-:Y:S05]  /*7260*/  @P0 BRA `(.L_x_4093) ;  /* 0x0000000000140947 */ /* 0x000fea0003800000 */
[----:B------:R-:W-:Y:S01]  /*7270*/  ISETP.NE.AND P1, PT, R14, RZ, PT ;  /* 0x000000ff0e00720c */ /* 0x000fe20003f25270 */
[----:B------:R-:W-:-:S04]  /*7280*/  IMAD.MOV.U32 R2, RZ, RZ, 0x4200 ;  /* 0x00004200ff027424 */ /* 0x000fc800078e00ff */
[----:B------:R3:W-:Y:S08]  /*7290*/  SYNCS.ARRIVE.TRANS64 RZ, [R11+URZ+0x30c18], R2 ;  /* 0x030c18020bff79a7 */ /* 0x0007f0000800003f */
[----:B------:R-:W-:Y:S05]  /*72a0*/  @!P1 BRA `(.L_x_4093) ;  /* 0x0000000000049947 */ /* 0x000fea0003800000 */
[----:B------:R-:W-:Y:S01]  /*72b0*/  BPT.TRAP 0x1 ;  /* 0x000000040000795c */ /* 0x000fe20000300000 */
.L_x_4093:
        /* <DEDUP_REMOVED lines=20> */
.L_x_4132:
        /* <DEDUP_REMOVED lines=9> */
.L_x_4095:
        /* <DEDUP_REMOVED lines=24> */
.L_x_4134:
[----:B------:R-:W-:Y:S05]  /*7610*/  @P0 BRA `(.L_x_4097) ;  /* 0x0000000000140947 */ /* 0x000fea0003800000 */
[----:B------:R-:W-:Y:S01]  /*7620*/  ISETP.NE.AND P1, PT, R14, RZ, PT ;  /* 0x000000ff0e00720c */ /* 0x000fe20003f25270 */
[----:B-1----:R-:W-:-:S04]  /*7630*/  IMAD.MOV.U32 R4, RZ, RZ, 0x4200 ;  /* 0x00004200ff047424 */ /* 0x002fc800078e00ff */
[----:B------:R2:W-:Y:S08]  /*7640*/  SYNCS.ARRIVE.TRANS64 RZ, [R11+URZ+0x30c10], R4 ;  /* 0x030c10040bff79a7 */ /* 0x0005f0000800003f */
[----:B------:R-:W-:Y:S05]  /*7650*/  @!P1 BRA `(.L_x_4097) ;  /* 0x0000000000049947 */ /* 0x000fea0003800000 */
[----:B------:R-:W-:Y:S01]  /*7660*/  BPT.TRAP 0x1 ;  /* 0x000000040000795c */ /* 0x000fe20000300000 */
.L_x_4097:
        /* <DEDUP_REMOVED lines=22> */
.L_x_4089:
[----:B------:R-:W-:-:S13]  /*77d0*/  ISETP.NE.AND P1, PT, R19, RZ, PT ;  /* 0x000000ff1300720c */ /* 0x000fda0003f25270 */
[----:B------:R-:W-:Y:S05]  /*77e0*/  @!P1 BRA `(.L_x_4088) ;  /* 0x0000000000f09947 */ /* 0x000fea0003800000 */
[----:B------:R-:W-:-:S04]  /*77f0*/  SHF.L.U32 R12, R9, 0x1f, RZ ;  /* 0x0000001f090c7819 */ /* 0x000fc800000006ff */
[----:B------:R-:W3:Y:S02]  /*7800*/  SYNCS.PHASECHK.TRANS64.TRYWAIT P1, [R11+URZ+0x30c40], R12 ;  /* 0x030c400c0b0075a7 */ /* 0x000ee4000802017f */
[----:B---3--:R-:W-:Y:S05]  /*7810*/  @!P1 BRA `(.L_x_4099) ;  /* 0x0000000c00889947 */ /* 0x008fea0003800000 */
.L_x_4135:
[----:B------:R-:W-:Y:S05]  /*7820*/  @P0 BRA `(.L_x_4100) ;  /* 0x0000000000140947 */ /* 0x000fea0003800000 */
[----:B------:R-:W-:Y:S01]  /*7830*/  ISETP.NE.AND P1, PT, R14, RZ, PT ;  /* 0x000000ff0e00720c */ /* 0x000fe20003f25270 */
[----:B-12---:R-:W-:-:S04]  /*7840*/  IMAD.MOV.U32 R4, RZ, RZ, 0x4200 ;  /* 0x00004200ff047424 */ /* 0x006fc800078e00ff */
[----:B------:R4:W-:Y:S08]  /*7850*/  SYNCS.ARRIVE.TRANS64 RZ, [R11+URZ+0x30c30], R4 ;  /* 0x030c30040bff79a7 */ /* 0x0009f0000800003f */
[----:B------:R-:W-:Y:S05]  /*7860*/  @!P1 BRA `(.L_x_4100) ;  /* 0x0000000000049947 */ /* 0x000fea0003800000 */
[----:B------:R-:W-:Y:S01]  /*7870*/  BPT.TRAP 0x1 ;  /* 0x000000040000795c */ /* 0x000fe20000300000 */
.L_x_4100:
        /* <DEDUP_REMOVED lines=26> */
.L_x_4136:
[----:B------:R-:W-:Y:S05]  /*7a20*/  @P0 BRA `(.L_x_4102) ;  /* 0x0000000000140947 */ /* 0x000fea0003800000 */
[----:B------:R-:W-:Y:S01]  /*7a30*/  ISETP.NE.AND P0, PT, R14, RZ, PT ;  /* 0x000000ff0e00720c */ /* 0x000fe20003f05270 */
[----:B------:R-:W-:-:S04]  /*7a40*/  IMAD.MOV.U32 R4, RZ, RZ, 0x4200 ;  /* 0x00004200ff047424 */ /* 0x000fc800078e00ff */
[----:B------:R2:W-:Y:S08]  /*7a50*/  SYNCS.ARRIVE.TRANS64 RZ, [R11+URZ+0x30c18], R4 ;  /* 0x030c18040bff79a7 */ /* 0x0005f0000800003f */
[----:B------:R-:W-:Y:S05]  /*7a60*/  @!P0 BRA `(.L_x_4102) ;  /* 0x0000000000048947 */ /* 0x000fea0003800000 */
[----:B------:R-:W-:Y:S01]  /*7a70*/  BPT.TRAP 0x1 ;  /* 0x000000040000795c */ /* 0x000fe20000300000 */
.L_x_4102:
        /* <DEDUP_REMOVED lines=19> */
.L_x_4088:
[----:B------:R-:W4:Y:S01]  /*7bb0*/  S2R R2, SR_TID.X ;  /* 0x0000000000027919 */ /* 0x000f220000002100 */
[----:B------:R-:W-:Y:S01]  /*7bc0*/  IMAD R13, R20, 0x8, R11 ;  /* 0x00000008140d7824 */ /* 0x000fe200078e020b */
[----:B----4-:R-:W-:Y:S02]  /*7bd0*/  LOP3.LUT R3, R2, 0x7f, RZ, 0xc0, !PT ;  /* 0x0000007f02037812 */ /* 0x010fe400078ec0ff */
[----:B------:R-:W-:Y:S02]  /*7be0*/  SHF.L.U32 R2, R9, 0x1f, RZ ;  /* 0x0000001f09027819 */ /* 0x000fe400000006ff */
[----:B------:R-:W-:Y:S02]  /*7bf0*/  ISETP.NE.AND P1, PT, R3, RZ, PT ;  /* 0x000000ff0300720c */ /* 0x000fe40003f25270 */
[----:B------:R-:W4:Y:S02]  /*7c00*/  SYNCS.PHASECHK.TRANS64.TRYWAIT P0, [R13+URZ+0x30c40], R2 ;  /* 0x030c40020d0075a7 */ /* 0x000f24000800017f */
[----:B----4-:R-:W-:Y:S09]  /*7c10*/  @!P0 BRA `(.L_x_4103) ;  /* 0x0000000800b08947 */ /* 0x010ff20003800000 */
.L_x_4137:
[----:B------:R-:W-:Y:S05]  /*7c20*/  @P1 BRA `(.L_x_4104) ;  /* 0x0000000000181947 */ /* 0x000fea0003800000 */
[----:B------:R-:W5:Y:S01]  /*7c30*/  S2R R3, SR_TID.X ;  /* 0x0000000000037919 */ /* 0x000f620000002100 */
[----:B----4-:R-:W-:-:S04]  /*7c40*/  IMAD.MOV.U32 R2, RZ, RZ, 0x4200 ;  /* 0x00004200ff027424 */ /* 0x010fc800078e00ff */
[----:B------:R4:W-:Y:S01]  /*7c50*/  SYNCS.ARRIVE.TRANS64 RZ, [R13+URZ+0x30c30], R2 ;  /* 0x030c30020dff79a7 */ /* 0x0009e2000800003f */
[----:B-----5:R-:W-:-:S13]  /*7c60*/  LOP3.LUT P0, RZ, R3, 0x1f, RZ, 0xc0, !PT ;  /* 0x0000001f03ff7812 */ /* 0x020fda000780c0ff */
[----:B----4-:R-:W-:Y:S05]  /*7c70*/  @!P0 BRA `(.L_x_4104) ;  /* 0x0000000000048947 */ /* 0x010fea0003800000 */
[----:B--2---:R-:W-:Y:S01]  /*7c80*/  BPT.TRAP 0x1 ;  /* 0x000000040000795c */ /* 0x004fe20000300000 */
.L_x_4104:
        /* <DEDUP_REMOVED lines=33> */
.L_x_4085:
[----:B------:R-:W-:Y:S05]  /*7ea0*/  BSYNC B0 ;  /* 0x0000000000007941 */ /* 0x000fea0003800000 */
.L_x_4084:
[----:B------:R-:W-:-:S03]  /*7eb0*/  UMOV UR6, 0xffffffff ;  /* 0xffffffff00067882 */ /* 0x000fc60000000000 */
[----:B------:R-:W-:Y:S05]  /*7ec0*/  BRA.DIV UR6, `(.L_x_4105) ;  /* 0x0000000a06187947 */ /* 0x000fea000b800000 */
[----:B------:R-:W-:-:S13]  /*7ed0*/  ELECT P0, URZ, PT ;  /* 0x00000000003f782f */ /* 0x000fda0003800000 */
.L_x_4140:
[----:B------:R-:W-:Y:S05]  /*7ee0*/  @!P0 BRA `(.L_x_4011) ;  /* 0x0000000000808947 */ /* 0x000fea0003800000 */
[----:B------:R-:W-:-:S04]  /*7ef0*/  LOP3.LUT R16, R16, 0x2, RZ, 0xfc, !PT ;  /* 0x0000000210107812 */ /* 0x000fc800078efcff */
[----:B------:R-:W-:-:S13]  /*7f00*/  ISETP.NE.AND P0, PT, R16, 0x3, PT ;  /* 0x000000031000780c */ /* 0x000fda0003f05270 */
[----:B------:R-:W-:Y:S05]  /*7f10*/  @!P0 BRA `(.L_x_4106) ;  /* 0x0000000000048947 */ /* 0x000fea0003800000 */
[----:B------:R-:W-:Y:S01]  /*7f20*/  BPT.TRAP 0x1 ;  /* 0x000000040000795c */ /* 0x000fe20000300000 */
.L_x_4106:
        /* <DEDUP_REMOVED lines=15> */
.L_x_4141:
[----:B------:R-:W2:Y:S02]  /*8020*/  SYNCS.PHASECHK.TRANS64.TRYWAIT P1, [R3+URZ], R2 ;  /* 0x00000002030075a7 */ /* 0x000ea4000802017f */
[----:B--2---:R-:W-:Y:S05]  /*8030*/  @!P1 BRA `(.L_x_4108) ;  /* 0x0000000400f49947 */ /* 0x004fea0003800000 */
.L_x_4142:
[----:B------:R-:W-:Y:S05]  /*8040*/  @!P0 BRA `(.L_x_4109) ;  /* 0x0000000000048947 */ /* 0x000fea0003800000 */
[----:B------:R-:W-:Y:S01]  /*8050*/  BPT.TRAP 0x1 ;  /* 0x000000040000795c */ /* 0x000fe20000300000 */
.L_x_4109:
[----:B--2---:R-:W-:-:S04]  /*8060*/  VIADD R3, R7, 0x30c40 ;  /* 0x00030c4007037836 */ /* 0x004fc80000000000 */
[----:B------:R-:W-:-:S04]  /*8070*/  IMAD R0, R0, 0x8, R3 ;  /* 0x0000000800007824 */ /* 0x000fc800078e0203 */
[----:B------:R-:W2:Y:S02]  /*8080*/  SYNCS.PHASECHK.TRANS64.TRYWAIT P0, [R0+URZ], R5 ;  /* 0x00000005000075a7 */ /* 0x000ea4000800017f */
[----:B--2---:R-:W-:Y:S05]  /*8090*/  @!P0 BRA `(.L_x_4110) ;  /* 0x0000000400f08947 */ /* 0x004fea0003800000 */
.L_x_4143:
[----:B------:R-:W-:-:S07]  /*80a0*/  IMAD R3, R4, 0x8, R3 ;  /* 0x0000000804037824 */ /* 0x000fce00078e0203 */
.L_x_4111:
[----:B---3--:R3:W4:Y:S02]  /*80b0*/  SYNCS.PHASECHK.TRANS64.TRYWAIT P0, [R3+URZ], R2 ;  /* 0x00000002030075a7 */ /* 0x008724000800017f */
[----:B----4-:R-:W-:Y:S05]  /*80c0*/  @!P0 NANOSLEEP.SYNCS 0x989680 ;  /* 0x009896800000895d */ /* 0x010fea0003900000 */
[----:B------:R-:W4:Y:S02]  /*80d0*/  @!P0 SYNCS.PHASECHK.TRANS64 P0, [R3+URZ], R2 ;  /* 0x00000002030085a7 */ /* 0x000f24000800007f */
[----:B----4-:R-:W-:Y:S05]  /*80e0*/  @!P0 BRA `(.L_x_4111) ;  /* 0xfffffffc00f08947 */ /* 0x010fea000383ffff */
.L_x_4011:
[----:B------:R-:W-:Y:S05]  /*80f0*/  BSYNC B6 ;  /* 0x0000000000067941 */ /* 0x000fea0003800000 */
.L_x_4008:
[----:B------:R-:W-:Y:S05]  /*8100*/  EXIT ;  /* 0x000000000000794d */ /* 0x000fea0003800000 */
.L_x_4016:
[----:B------:R-:W-:Y:S02]  /*8110*/  IMAD.MOV.U32 R12, RZ, RZ, RZ ;  /* 0x000000ffff0c7224 */ /* 0x000fe400078e00ff */
[----:B------:R-:W-:Y:S02]  /*8120*/  IMAD.MOV.U32 R11, RZ, RZ, 0x1f ;  /* 0x0000001fff0b7424 */ /* 0x000fe400078e00ff */
[----:B------:R-:W-:-:S07]  /*8130*/  IMAD.MOV.U32 R15, RZ, RZ, -0x1 ;  /* 0xffffffffff0f7424 */ /* 0x000fce00078e00ff */
[----:B------:R-:W-:Y:S05]  /*8140*/  WARPSYNC.COLLECTIVE R15, `(.L_x_4112) ;  /* 0x000000000f087348 */ /* 0x000fea0003c00000 */
[----:B------:R1:W2:Y:S02]  /*8150*/  SHFL.IDX P6, R14, R13, R12, R11 ;  /* 0x0000000c0d0e7389 */ /* 0x0002a400000c000b */
[----:B-12---:R-:W-:Y:S01]  /*8160*/  ENDCOLLECTIVE ;  /* 0x000000000000791b */ /* 0x006fe20003800000 */
.L_x_4112:
[----:B------:R-:W-:Y:S05]  /*8170*/  BRA `(.L_x_4113) ;  /* 0xffffff8800747947 */ /* 0x000fea000383ffff */
.L_x_4018:
[----:B--2---:R2:W3:Y:S02]  /*8180*/  SYNCS.PHASECHK.TRANS64.TRYWAIT P0, [R2+URZ+0x30c00], R7 ;  /* 0x030c0007020075a7 */ /* 0x0044e4000800017f */
[----:B---3--:R-:W-:Y:S05]  /*8190*/  @!P0 NANOSLEEP.SYNCS 0x989680 ;  /* 0x009896800000895d */ /* 0x008fea0003900000 */
[----:B------:R-:W3:Y:S02]  /*81a0*/  @!P0 SYNCS.PHASECHK.TRANS64 P0, [R2+URZ+0x30c00], R7 ;  /* 0x030c0007020085a7 */ /* 0x000ee4000800007f */
[----:B---3--:R-:W-:Y:S05]  /*81b0*/  @!P0 BRA `(.L_x_4018) ;  /* 0xfffffffc00f08947 */ /* 0x008fea000383ffff */
[----:B------:R-:W-:Y:S05]  /*81c0*/  BRA `(.L_x_4017) ;  /* 0xffffff8800847947 */ /* 0x000fea000383ffff */
.L_x_4023:
[----:B--2---:R2:W3:Y:S02]  /*81d0*/  SYNCS.PHASECHK.TRANS64.TRYWAIT P1, [R9+URZ+0x30c10], R12 ;  /* 0x030c100c090075a7 */ /* 0x0044e4000802017f */
[----:B---3--:R-:W-:Y:S05]  /*81e0*/  @!P1 NANOSLEEP.SYNCS 0x989680 ;  /* 0x009896800000995d */ /* 0x008fea0003900000 */
[----:B------:R-:W3:Y:S02]  /*81f0*/  @!P1 SYNCS.PHASECHK.TRANS64 P1, [R9+URZ+0x30c10], R12 ;  /* 0x030c100c090095a7 */ /* 0x000ee4000802007f */
[----:B---3--:R-:W-:Y:S05]  /*8200*/  @!P1 BRA `(.L_x_4023) ;  /* 0xfffffffc00f09947 */ /* 0x008fea000383ffff */
[----:B------:R-:W-:Y:S05]  /*8210*/  BRA `(.L_x_4022) ;  /* 0xffffff94003c7947 */ /* 0x000fea000383ffff */
.L_x_4027:
[----:B------:R1:W1:Y:S02]  /*8220*/  SYNCS.PHASECHK.TRANS64.TRYWAIT P1, [R9+URZ+0x30c30], R12 ;  /* 0x030c300c090075a7 */ /* 0x000264000802017f */
[----:B-1----:R-:W-:Y:S05]  /*8230*/  @!P1 NANOSLEEP.SYNCS 0x989680 ;  /* 0x009896800000995d */ /* 0x002fea0003900000 */
[----:B------:R-:W1:Y:S02]  /*8240*/  @!P1 SYNCS.PHASECHK.TRANS64 P1, [R9+URZ+0x30c30], R12 ;  /* 0x030c300c090095a7 */ /* 0x000e64000802007f */
[----:B-1----:R-:W-:Y:S05]  /*8250*/  @!P1 BRA `(.L_x_4027) ;  /* 0xfffffffc00f09947 */ /* 0x002fea000383ffff */
[----:B------:R-:W-:Y:S05]  /*8260*/  BRA `(.L_x_4026) ;  /* 0xffffff98004c7947 */ /* 0x000fea000383ffff */
.L_x_4034:
[----:B------:R-:W-:Y:S01]  /*8270*/  BSSY B0, `(.L_x_4114) ;  /* 0x0000005000007945 */ /* 0x000fe20003800000 */
[----:B------:R-:W-:-:S07]  /*8280*/  IMAD.MOV.U32 R15, RZ, RZ, -0x1 ;  /* 0xffffffffff0f7424 */ /* 0x000fce00078e00ff */
[----:B---3--:R-:W-:Y:S05]  /*8290*/  WARPSYNC.COLLECTIVE R15, `(.L_x_4115) ;  /* 0x000000000f087348 */ /* 0x008fea0003c00000 */
[----:B------:R-:W-:Y:S01]  /*82a0*/  NOP ;  /* 0x0000000000007918 */ /* 0x000fe20000000000 */
[----:B---3--:R-:W-:Y:S01]  /*82b0*/  ENDCOLLECTIVE ;  /* 0x000000000000791b */ /* 0x008fe20003800000 */
.L_x_4115:
[----:B------:R-:W-:Y:S05]  /*82c0*/  BSYNC B0 ;  /* 0x0000000000007941 */ /* 0x000fea0003800000 */
.L_x_4114:
[----:B------:R-:W-:Y:S05]  /*82d0*/  BRA `(.L_x_4116) ;  /* 0xffffffc800dc7947 */ /* 0x000fea000383ffff */
.L_x_4043:
[----:B------:R-:W-:Y:S01]  /*82e0*/  BSSY B0, `(.L_x_4117) ;  /* 0x0000005000007945 */ /* 0x000fe20003800000 */
[----:B------:R-:W-:-:S07]  /*82f0*/  IMAD.MOV.U32 R15, RZ, RZ, -0x1 ;  /* 0xffffffffff0f7424 */ /* 0x000fce00078e00ff */
[----:B-123--:R-:W-:Y:S05]  /*8300*/  WARPSYNC.COLLECTIVE R15, `(.L_x_4118) ;  /* 0x000000000f087348 */ /* 0x00efea0003c00000 */
[----:B------:R-:W-:Y:S01]  /*8310*/  NOP ;  /* 0x0000000000007918 */ /* 0x000fe20000000000 */
[----:B-123--:R-:W-:Y:S01]  /*8320*/  ENDCOLLECTIVE ;  /* 0x000000000000791b */ /* 0x00efe20003800000 */
.L_x_4118:
[----:B------:R-:W-:Y:S05]  /*8330*/  BSYNC B0 ;  /* 0x0000000000007941 */ /* 0x000fea0003800000 */
.L_x_4117:
[----:B------:R-:W-:Y:S05]  /*8340*/  BRA `(.L_x_4119) ;  /* 0xffffffcc00bc7947 */ /* 0x000fea000383ffff */
.L_x_4052:
[----:B------:R-:W-:Y:S01]  /*8350*/  BSSY B0, `(.L_x_4120) ;  /* 0x0000005000007945 */ /* 0x000fe20003800000 */
[----:B------:R-:W-:-:S07]  /*8360*/  IMAD.MOV.U32 R15, RZ, RZ, -0x1 ;  /* 0xffffffffff0f7424 */ /* 0x000fce00078e00ff */
[----:B------:R-:W-:Y:S05]  /*8370*/  WARPSYNC.COLLECTIVE R15, `(.L_x_4121) ;  /* 0x000000000f087348 */ /* 0x000fea0003c00000 */
[----:B------:R-:W-:Y:S01]  /*8380*/  NOP ;  /* 0x0000000000007918 */ /* 0x000fe20000000000 */
[----:B------:R-:W-:Y:S01]  /*8390*/  ENDCOLLECTIVE ;  /* 0x000000000000791b */ /* 0x000fe20003800000 */
.L_x_4121:
[----:B------:R-:W-:Y:S05]  /*83a0*/  BSYNC B0 ;  /* 0x0000000000007941 */ /* 0x000fea0003800000 */
.L_x_4120:
[----:B------:R-:W-:Y:S05]  /*83b0*/  BRA `(.L_x_4122) ;  /* 0xffffffd400907947 */ /* 0x000fea000383ffff */
.L_x_4064:
[----:B------:R-:W-:Y:S01]  /*83c0*/  BSSY B0, `(.L_x_4123) ;  /* 0x0000005000007945 */ /* 0x000fe20003800000 */
[----:B------:R-:W-:-:S07]  /*83d0*/  IMAD.MOV.U32 R15, RZ, RZ, -0x1 ;  /* 0xffffffffff0f7424 */ /* 0x000fce00078e00ff */
[----:B------:R-:W-:Y:S05]  /*83e0*/  WARPSYNC.COLLECTIVE R15, `(.L_x_4124) ;  /* 0x000000000f087348 */ /* 0x000fea0003c00000 */
[----:B------:R-:W-:Y:S01]  /*83f0*/  NOP ;  /* 0x0000000000007918 */ /* 0x000fe20000000000 */
[----:B------:R-:W-:Y:S01]  /*8400*/  ENDCOLLECTIVE ;  /* 0x000000000000791b */ /* 0x000fe20003800000 */
.L_x_4124:
[----:B------:R-:W-:Y:S05]  /*8410*/  BSYNC B0 ;  /* 0x0000000000007941 */ /* 0x000fea0003800000 */
.L_x_4123:
[----:B------:R-:W-:Y:S05]  /*8420*/  BRA `(.L_x_4125) ;  /* 0xffffffd800a87947 */ /* 0x000fea000383ffff */
.L_x_4077:
[----:B------:R-:W-:Y:S01]  /*8430*/  BSSY B0, `(.L_x_4126) ;  /* 0x0000005000007945 */ /* 0x000fe20003800000 */
[----:B------:R-:W-:-:S07]  /*8440*/  IMAD.MOV.U32 R15, RZ, RZ, -0x1 ;  /* 0xffffffffff0f7424 */ /* 0x000fce00078e00ff */
[----:B------:R-:W-:Y:S05]  /*8450*/  WARPSYNC.COLLECTIVE R15, `(.L_x_4127) ;  /* 0x000000000f087348 */ /* 0x000fea0003c00000 */
[----:B------:R-:W-:Y:S01]  /*8460*/  NOP ;  /* 0x0000000000007918 */ /* 0x000fe20000000000 */
[----:B------:R-:W-:Y:S01]  /*8470*/  ENDCOLLECTIVE ;  /* 0x000000000000791b */ /* 0x000fe20003800000 */
.L_x_4127:
[----:B------:R-:W-:Y:S05]  /*8480*/  BSYNC B0 ;  /* 0x0000000000007941 */ /* 0x000fea0003800000 */
.L_x_4126:
[----:B------:R-:W-:Y:S05]  /*8490*/  BRA `(.L_x_4128) ;  /* 0xffffffdc00c47947 */ /* 0x000fea000383ffff */
.L_x_4086:
[----:B-1----:R1:W2:Y:S02]  /*84a0*/  SYNCS.PHASECHK.TRANS64.TRYWAIT P1, [R11+URZ+0x30c20], R0 ;  /* 0x030c20000b0075a7 */ /* 0x0022a4000802017f */
[----:B--2---:R-:W-:Y:S05]  /*84b0*/  @!P1 NANOSLEEP.SYNCS 0x989680 ;  /* 0x009896800000995d */ /* 0x004fea0003900000 */
[----:B------:R-:W2:Y:S02]  /*84c0*/  @!P1 SYNCS.PHASECHK.TRANS64 P1, [R11+URZ+0x30c20], R0 ;  /* 0x030c20000b0095a7 */ /* 0x000ea4000802007f */
[----:B--2---:R-:W-:Y:S05]  /*84d0*/  @!P1 BRA `(.L_x_4086) ;  /* 0xfffffffc00f09947 */ /* 0x004fea000383ffff */
[----:B------:R-:W-:Y:S05]  /*84e0*/  BRA `(.L_x_4129) ;  /* 0xffffffe4009c7947 */ /* 0x000fea000383ffff */
.L_x_4090:
[----:B-1----:R1:W2:Y:S02]  /*84f0*/  SYNCS.PHASECHK.TRANS64.TRYWAIT P1, [R11+URZ+0x30c40], R21 ;  /* 0x030c40150b0075a7 */ /* 0x0022a4000802017f */
[----:B--2---:R-:W-:Y:S05]  /*8500*/  @!P1 NANOSLEEP.SYNCS 0x989680 ;  /* 0x009896800000995d */ /* 0x004fea0003900000 */
[----:B------:R-:W2:Y:S02]  /*8510*/  @!P1 SYNCS.PHASECHK.TRANS64 P1, [R11+URZ+0x30c40], R21 ;  /* 0x030c40150b0095a7 */ /* 0x000ea4000802007f */
[----:B--2---:R-:W-:Y:S05]  /*8520*/  @!P1 BRA `(.L_x_4090) ;  /* 0xfffffffc00f09947 */ /* 0x004fea000383ffff */
[----:B------:R-:W-:Y:S05]  /*8530*/  BRA `(.L_x_4130) ;  /* 0xffffffe800bc7947 */ /* 0x000fea000383ffff */
.L_x_4092:
[----:B--2---:R2:W3:Y:S02]  /*8540*/  SYNCS.PHASECHK.TRANS64.TRYWAIT P1, [R11+URZ+0x30c28], R21 ;  /* 0x030c28150b0075a7 */ /* 0x0044e4000802017f */
[----:B---3--:R-:W-:Y:S05]  /*8550*/  @!P1 NANOSLEEP.SYNCS 0x989680 ;  /* 0x009896800000995d */ /* 0x008fea0003900000 */
[----:B------:R-:W3:Y:S02]  /*8560*/  @!P1 SYNCS.PHASECHK.TRANS64 P1, [R11+URZ+0x30c28], R21 ;  /* 0x030c28150b0095a7 */ /* 0x000ee4000802007f */
[----:B---3--:R-:W-:Y:S05]  /*8570*/  @!P1 BRA `(.L_x_4092) ;  /* 0xfffffffc00f09947 */ /* 0x008fea000383ffff */
[----:B------:R-:W-:Y:S05]  /*8580*/  BRA `(.L_x_4131) ;  /* 0xffffffec00347947 */ /* 0x000fea000383ffff */
.L_x_4094:
[----:B---3--:R3:W4:Y:S02]  /*8590*/  SYNCS.PHASECHK.TRANS64.TRYWAIT P1, [R11+URZ+0x30c48], R21 ;  /* 0x030c48150b0075a7 */ /* 0x008724000802017f */
[----:B----4-:R-:W-:Y:S05]  /*85a0*/  @!P1 NANOSLEEP.SYNCS 0x989680 ;  /* 0x009896800000995d */ /* 0x010fea0003900000 */
[----:B------:R-:W4:Y:S02]  /*85b0*/  @!P1 SYNCS.PHASECHK.TRANS64 P1, [R11+URZ+0x30c48], R21 ;  /* 0x030c48150b0095a7 */ /* 0x000f24000802007f */
[----:B----4-:R-:W-:Y:S05]  /*85c0*/  @!P1 BRA `(.L_x_4094) ;  /* 0xfffffffc00f09947 */ /* 0x010fea000383ffff */
[----:B------:R-:W-:Y:S05]  /*85d0*/  BRA `(.L_x_4132) ;  /* 0xffffffec00887947 */ /* 0x000fea000383ffff */
.L_x_4096:
[----:B------:R-:W-:-:S07]  /*85e0*/  SHF.L.U32 R4, R9, 0x1f, RZ ;  /* 0x0000001f09047819 */ /* 0x000fce00000006ff */
.L_x_4133:
[----:B-1----:R1:W2:Y:S02]  /*85f0*/  SYNCS.PHASECHK.TRANS64.TRYWAIT P1, [R11+URZ+0x30c20], R4 ;  /* 0x030c20040b0075a7 */ /* 0x0022a4000802017f */
[----:B--2---:R-:W-:Y:S05]  /*8600*/  @!P1 NANOSLEEP.SYNCS 0x989680 ;  /* 0x009896800000995d */ /* 0x004fea0003900000 */
[----:B------:R-:W2:Y:S02]  /*8610*/  @!P1 SYNCS.PHASECHK.TRANS64 P1, [R11+URZ+0x30c20], R4 ;  /* 0x030c20040b0095a7 */ /* 0x000ea4000802007f */
[----:B--2---:R-:W-:Y:S05]  /*8620*/  @!P1 BRA `(.L_x_4133) ;  /* 0xfffffffc00f09947 */ /* 0x004fea000383ffff */
[----:B------:R-:W-:Y:S05]  /*8630*/  BRA `(.L_x_4134) ;  /* 0xffffffec00f47947 */ /* 0x000fea000383ffff */
.L_x_4099:
[----:B---3--:R3:W4:Y:S02]  /*8640*/  SYNCS.PHASECHK.TRANS64.TRYWAIT P1, [R11+URZ+0x30c40], R12 ;  /* 0x030c400c0b0075a7 */ /* 0x008724000802017f */
[----:B----4-:R-:W-:Y:S05]  /*8650*/  @!P1 NANOSLEEP.SYNCS 0x989680 ;  /* 0x009896800000995d */ /* 0x010fea0003900000 */
[----:B------:R-:W4:Y:S02]  /*8660*/  @!P1 SYNCS.PHASECHK.TRANS64 P1, [R11+URZ+0x30c40], R12 ;  /* 0x030c400c0b0095a7 */ /* 0x000f24000802007f */
[----:B----4-:R-:W-:Y:S05]  /*8670*/  @!P1 BRA `(.L_x_4099) ;  /* 0xfffffffc00f09947 */ /* 0x010fea000383ffff */
[----:B------:R-:W-:Y:S05]  /*8680*/  BRA `(.L_x_4135) ;  /* 0xfffffff000647947 */ /* 0x000fea000383ffff */
.L_x_4101:
[----:B-1----:R1:W2:Y:S02]  /*8690*/  SYNCS.PHASECHK.TRANS64.TRYWAIT P1, [R11+URZ+0x30c28], R12 ;  /* 0x030c280c0b0075a7 */ /* 0x0022a4000802017f */
[----:B--2---:R-:W-:Y:S05]  /*86a0*/  @!P1 NANOSLEEP.SYNCS 0x989680 ;  /* 0x009896800000995d */ /* 0x004fea0003900000 */
[----:B------:R-:W2:Y:S02]  /*86b0*/  @!P1 SYNCS.PHASECHK.TRANS64 P1, [R11+URZ+0x30c28], R12 ;  /* 0x030c280c0b0095a7 */ /* 0x000ea4000802007f */
[----:B--2---:R-:W-:Y:S05]  /*86c0*/  @!P1 BRA `(.L_x_4101) ;  /* 0xfffffffc00f09947 */ /* 0x004fea000383ffff */
[----:B------:R-:W-:Y:S05]  /*86d0*/  BRA `(.L_x_4136) ;  /* 0xfffffff000d07947 */ /* 0x000fea000383ffff */
.L_x_4103:
[----:B----4-:R4:W1:Y:S02]  /*86e0*/  SYNCS.PHASECHK.TRANS64.TRYWAIT P0, [R13+URZ+0x30c40], R2 ;  /* 0x030c40020d0075a7 */ /* 0x010864000800017f */
[----:B-1----:R-:W-:Y:S05]  /*86f0*/  @!P0 NANOSLEEP.SYNCS 0x989680 ;  /* 0x009896800000895d */ /* 0x002fea0003900000 */
[----:B------:R-:W1:Y:S02]  /*8700*/  @!P0 SYNCS.PHASECHK.TRANS64 P0, [R13+URZ+0x30c40], R2 ;  /* 0x030c40020d0085a7 */ /* 0x000e64000800007f */
[----:B-1----:R-:W-:Y:S05]  /*8710*/  @!P0 BRA `(.L_x_4103) ;  /* 0xfffffffc00f08947 */ /* 0x002fea000383ffff */
[----:B------:R-:W-:Y:S05]  /*8720*/  BRA `(.L_x_4137) ;  /* 0xfffffff4003c7947 */ /* 0x000fea000383ffff */
.L_x_4105:
[----:B------:R-:W-:Y:S01]  /*8730*/  BSSY B0, `(.L_x_4138) ;  /* 0x0000006000007945 */ /* 0x000fe20003800000 */
[----:B------:R-:W-:-:S07]  /*8740*/  IMAD.MOV.U32 R15, RZ, RZ, -0x1 ;  /* 0xffffffffff0f7424 */ /* 0x000fce00078e00ff */
[----:B------:R-:W-:Y:S05]  /*8750*/  WARPSYNC.COLLECTIVE R15, `(.L_x_4139) ;  /* 0x000000000f0c7348 */ /* 0x000fea0003c00000 */
[----:B------:R-:W-:Y:S02]  /*8760*/  ELECT P6, UR62, PT ;  /* 0x00000000003e782f */ /* 0x000fe400038c0000 */
[----:B------:R-:W-:Y:S01]  /*8770*/  MOV R14, UR62 ;  /* 0x0000003e000e7c02 */ /* 0x000fe20008000f00 */
[----:B------:R-:W-:Y:S10]  /*8780*/  ENDCOLLECTIVE ;  /* 0x000000000000791b */ /* 0x000ff40003800000 */
.L_x_4139:
[----:B------:R-:W-:Y:S05]  /*8790*/  BSYNC B0 ;  /* 0x0000000000007941 */ /* 0x000fea0003800000 */
.L_x_4138:
[----:B------:R-:W-:Y:S01]  /*87a0*/  PLOP3.LUT P0, PT, P6, PT, PT, 0x80, 0x0 ;  /* 0x000000000000781c */ /* 0x000fe2000370f070 */
[----:B------:R-:W-:-:S12]  /*87b0*/  BRA `(.L_x_4140) ;  /* 0xfffffff400c87947 */ /* 0x000fd8000383ffff */
.L_x_4107:
[----:B-1----:R1:W2:Y:S02]  /*87c0*/  SYNCS.PHASECHK.TRANS64.TRYWAIT P1, [R6+URZ], R5 ;  /* 0x00000005060075a7 */ /* 0x0022a4000802017f */
[----:B--2---:R-:W-:Y:S05]  /*87d0*/  @!P1 NANOSLEEP.SYNCS 0x989680 ;  /* 0x009896800000995d */ /* 0x004fea0003900000 */
[----:B------:R-:W2:Y:S02]  /*87e0*/  @!P1 SYNCS.PHASECHK.TRANS64 P1, [R6+URZ], R5 ;  /* 0x00000005060095a7 */ /* 0x000ea4000802007f */
[----:B--2---:R-:W-:Y:S05]  /*87f0*/  @!P1 BRA `(.L_x_4107) ;  /* 0xfffffffc00f09947 */ /* 0x004fea000383ffff */
[----:B------:R-:W-:Y:S05]  /*8800*/  BRA `(.L_x_4141) ;  /* 0xfffffff800047947 */ /* 0x000fea000383ffff */
.L_x_4108:
[----:B--2---:R2:W3:Y:S02]  /*8810*/  SYNCS.PHASECHK.TRANS64.TRYWAIT P1, [R3+URZ], R2 ;  /* 0x00000002030075a7 */ /* 0x0044e4000802017f */
[----:B---3--:R-:W-:Y:S05]  /*8820*/  @!P1 NANOSLEEP.SYNCS 0x989680 ;  /* 0x009896800000995d */ /* 0x008fea0003900000 */
[----:B------:R-:W3:Y:S02]  /*8830*/  @!P1 SYNCS.PHASECHK.TRANS64 P1, [R3+URZ], R2 ;  /* 0x00000002030095a7 */ /* 0x000ee4000802007f */
[----:B---3--:R-:W-:Y:S05]  /*8840*/  @!P1 BRA `(.L_x_4108) ;  /* 0xfffffffc00f09947 */ /* 0x008fea000383ffff */
[----:B------:R-:W-:Y:S05]  /*8850*/  BRA `(.L_x_4142) ;  /* 0xfffffff400f87947 */ /* 0x000fea000383ffff */
.L_x_4110:
[----:B--2---:R2:W3:Y:S02]  /*8860*/  SYNCS.PHASECHK.TRANS64.TRYWAIT P0, [R0+URZ], R5 ;  /* 0x00000005000075a7 */ /* 0x0044e4000800017f */
[----:B---3--:R-:W-:Y:S05]  /*8870*/  @!P0 NANOSLEEP.SYNCS 0x989680 ;  /* 0x009896800000895d */ /* 0x008fea0003900000 */
[----:B------:R-:W3:Y:S02]  /*8880*/  @!P0 SYNCS.PHASECHK.TRANS64 P0, [R0+URZ], R5 ;  /* 0x00000005000085a7 */ /* 0x000ee4000800007f */
[----:B---3--:R-:W-:Y:S05]  /*8890*/  @!P0 BRA `(.L_x_4110) ;  /* 0xfffffffc00f08947 */ /* 0x008fea000383ffff */
[----:B------:R-:W-:Y:S05]  /*88a0*/  BRA `(.L_x_4143) ;  /* 0xfffffff400fc7947 */ /* 0x000fea000383ffff */
.L_x_4144:
        /* <DEDUP_REMOVED lines=13> */
.L_x_7404:


//--------------------- .text._ZN7cutlass13device_kernelIN5flash11enable_sm90INS1_16FlashAttnBwdSm90INS1_25CollectiveMainloopBwdSm90ILi2ELi2ELi2EN4cute5tupleIJNS5_1CILi1EEES8_S8_EEENS6_IJNS7_ILi128EEESA_NS7_ILi64EEEEEENS_10bfloat16_tEfNS_4arch4Sm90ELb0ELb0ELb0ELb1ELb0ELb1ELb0ELb0ELi2ELi1ELi2ELi2ELb0EEENS1_21CollectiveEpilogueBwdISC_SD_SF_Li256ELb1ELb0ELi1EEENS1_19SingleTileSchedulerILb1ELb0ELb0ELi128EEEEEEEEEvNT_6ParamsE --------------------------
	.section	.text._ZN7cutlass13device_kernelIN5flash11enable_sm90INS1_16FlashAttnBwdSm90INS1_25CollectiveMainloopBwdSm90ILi2ELi2ELi2EN4cute5tupleIJNS5_1CILi1EEES8_S8_EEENS6_IJNS7_ILi128EEESA_NS7_ILi64EEEEEENS_10bfloat16_tEfNS_4arch4Sm90ELb0ELb0ELb0ELb1ELb0ELb1ELb0ELb0ELi2ELi1ELi2ELi2ELb0EEENS1_21CollectiveEpilogueBwdISC_SD_SF_Li256ELb1ELb0ELi1EEENS1_19SingleTileSchedulerILb1ELb0ELb0ELi128EEEEEEEEEvNT_6ParamsE,"ax",@progbits
	.align	128
.text._ZN7cutlass13device_kernelIN5flash11enable_sm90INS1_16FlashAttnBwdSm90INS1_25CollectiveMainloopBwdSm90ILi2ELi2ELi2EN4cute5tupleIJNS5_1CILi1EEES8_S8_EEENS6_IJNS7_ILi128EEESA_NS7_ILi64EEEEEENS_10bfloat16_tEfNS_4arch4Sm90ELb0ELb0ELb0ELb1ELb0ELb1ELb0ELb0ELi2ELi1ELi2ELi2ELb0EEENS1_21CollectiveEpilogueBwdISC_SD_SF_Li256ELb1ELb0ELi1EEENS1_19SingleTileSchedulerILb1ELb0ELb0ELi128EEEEEEEEEvNT_6ParamsE:
        .type           _ZN7cutlass13device_kernelIN5flash11enable_sm90INS1_16FlashAttnBwdSm90INS1_25CollectiveMainloopBwdSm90ILi2ELi2ELi2EN4cute5tupleIJNS5_1CILi1EEES8_S8_EEENS6_IJNS7_ILi128EEESA_NS7_ILi64EEEEEENS_10bfloat16_tEfNS_4arch4Sm90ELb0ELb0ELb0ELb1ELb0ELb1ELb0ELb0ELi2ELi1ELi2ELi2ELb0EEENS1_21CollectiveEpilogueBwdISC_SD_SF_Li256ELb1ELb0ELi1EEENS1_19SingleTileSchedulerILb1ELb0ELb0ELi128EEEEEEEEEvNT_6ParamsE,@function
        .size           _ZN7cutlass13device_kernelIN5flash11enable_sm90INS1_16FlashAttnBwdSm90INS1_25CollectiveMainloopBwdSm90ILi2ELi2ELi2EN4cute5tupleIJNS5_1CILi1EEES8_S8_EEENS6_IJNS7_ILi128EEESA_NS7_ILi64EEEEEENS_10bfloat16_tEfNS_4arch4Sm90ELb0ELb0ELb0ELb1ELb0ELb1ELb0ELb0ELi2ELi1ELi2ELi2ELb0EEENS1_21CollectiveEpilogueBwdISC_SD_SF_Li256ELb1ELb0ELi1EEENS1_19SingleTileSchedulerILb1ELb0ELb0ELi128EEEEEEEEEvNT_6ParamsE,(.L_x_7405 - _ZN7cutlass13device_kernelIN5flash11enable_sm90INS1_16FlashAttnBwdSm90INS1_25CollectiveMainloopBwdSm90ILi2ELi2ELi2EN4cute5tupleIJNS5_1CILi1EEES8_S8_EEENS6_IJNS7_ILi128EEESA_NS7_ILi64EEEEEENS_10bfloat16_tEfNS_4arch4Sm90ELb0ELb0ELb0ELb1ELb0ELb1ELb0ELb0ELi2ELi1ELi2ELi2ELb0EEENS1_21CollectiveEpilogueBwdISC_SD_SF_Li256ELb1ELb0ELi1EEENS1_19SingleTileSchedulerILb1ELb0ELb0ELi128EEEEEEEEEvNT_6ParamsE)
        .other          _ZN7cutlass13device_kernelIN5flash11enable_sm90INS1_16FlashAttnBwdSm90INS1_25CollectiveMainloopBwdSm90ILi2ELi2ELi2EN4cute5tupleIJNS5_1CILi1EEES8_S8_EEENS6_IJNS7_ILi128EEESA_NS7_ILi64EEEEEENS_10bfloat16_tEfNS_4arch4Sm90ELb0ELb0ELb0ELb1ELb0ELb1ELb0ELb0ELi2ELi1ELi2ELi2ELb0EEENS1_21CollectiveEpilogueBwdISC_SD_SF_Li256ELb1ELb0ELi1EEENS1_19SingleTileSchedulerILb1ELb0ELb0ELi128EEEEEEEEEvNT_6ParamsE,@"STO_CUDA_ENTRY STV_DEFAULT"
_ZN7cutlass13device_kernelIN5flash11enable_sm90INS1_16FlashAttnBwdSm90INS1_25CollectiveMainloopBwdSm90ILi2ELi2ELi2EN4cute5tupleIJNS5_1CILi1EEES8_S8_EEENS6_IJNS7_ILi128EEESA_NS7_ILi64EEEEEENS_10bfloat16_tEfNS_4arch4Sm90ELb0ELb0ELb0ELb1ELb0ELb1ELb0ELb0ELi2ELi1ELi2ELi2ELb0EEENS1_21CollectiveEpilogueBwdISC_SD_SF_Li256ELb1ELb0ELi1EEENS1_19SingleTileSchedulerILb1ELb0ELb0ELi128EEEEEEEEEvNT_6ParamsE:
        /* <DEDUP_REMOVED lines=23> */
.L_x_4146:
[----:B------:R-:W-:Y:S05]  /*0170*/  BSYNC B0 ;  /* 0x0000000000007941 */ /* 0x000fea0003800000 */
.L_x_4145:
        /* <DEDUP_REMOVED lines=34> */
.L_x_4147:
        /* <DEDUP_REMOVED lines=22> */
.L_x_4148:
        /* <DEDUP_REMOVED lines=9> */
.L_x_4151:
        /* <DEDUP_REMOVED lines=20> */
.L_x_4152:
        /* <DEDUP_REMOVED lines=10> */
.L_x_4154:
[----:B------:R-:W2:Y:S02]  /*0770*/  LDC R0, c[0x0][0x8bc] ;  /* 0x00022f00ff007b82 */ /* 0x000ea40000000800 */
.L_x_4153:
        /* <DEDUP_REMOVED lines=19> */
.L_x_4156:
        /* <DEDUP_REMOVED lines=9> */
[----:B--2---:R-:W-:-:S07]  /*0940*/  IMAD.IADD R19, R0, 0x1, -R19 ;  /* 0x0000000100137824 */ /* 0x004fce00078e0a13 */
.L_x_4157:
        /* <DEDUP_REMOVED lines=8> */
.L_x_4158:
        /* <DEDUP_REMOVED lines=9> */
.L_x_4159:
        /* <DEDUP_REMOVED lines=36> */
[----:B------:R-:W-:-:S03]  /*0ca0*/  ULDC UR36, c[0x0][0x744] ;  /* 0x0001d10000247ab9 */ /* 0x000fc60000000800 */
        /* <DEDUP_REMOVED lines=18> */
.L_x_4162:
        /* <DEDUP_REMOVED lines=15> */
.L_x_4161:
[----:B-1----:R-:W1:Y:S01]  /*0ec0*/  S2R R3, SR_CgaCtaId ;  /* 0x0000000000037919 */ /* 0x002e620000008800 */
        /* <DEDUP_REMOVED lines=21> */
.L_x_4164:
        /* <DEDUP_REMOVED lines=15> */
.L_x_4163:
[----:B------:R-:W-:Y:S01]  /*1110*/  SHF.R.S32.HI R3, RZ, 0x1f, R16 ;  /* 0x0000001fff037819 */ /* 0x000fe20000011410 */
[----:B------:R-:W-:-:S03]  /*1120*/  UMOV UR4, 0xffffffff ;  /* 0xffffffff00047882 */ /* 0x000fc60000000000 */
[----:B------:R-:W-:-:S04]  /*1130*/  LEA.HI R0, R3, R16, RZ, 0x7 ;  /* 0x0000001003007211 */ /* 0x000fc800078f38ff */
[----:B------:R-:W-:Y:S01]  /*1140*/  SHF.R.S32.HI R13, RZ, 0x7, R0 ;  /* 0x00000007ff0d7819 */ /* 0x000fe20000011400 */
[----:B------:R-:W-:Y:S06]  /*1150*/  BRA.DIV UR4, `(.L_x_4165) ;  /* 0x0000008a04307947 */ /* 0x000fec000b800000 */
[----:B------:R1:W2:Y:S02]  /*1160*/  SHFL.IDX PT, R14, R13, RZ, 0x1f ;  /* 0x00001fff0d0e7589 */ /* 0x0002a400000e0000 */
.L_x_4268:
[----:B------:R-:W-:Y:S01]  /*1170*/  SHF.L.U32 R15, RZ, 0x1f, RZ ;  /* 0x0000001fff0f7819 */ /* 0x000fe200000006ff */
[----:B------:R-:W-:Y:S01]  /*1180*/  VIADD R19, R19, 0x7f ;  /* 0x0000007f13137836 */ /* 0x000fe20000000000 */
[----:B--2---:R-:W-:Y:S01]  /*1190*/  LEA.HI R2, R14, R14, RZ, 0x1 ;  /* 0x0000000e0e027211 */ /* 0x004fe200078f08ff */
[----:B------:R-:W-:Y:S01]  /*11a0*/  IMAD.IADD R18, R18, 0x1, -R17 ;  /* 0x0000000112127824 */ /* 0x000fe200078e0a11 */
[----:B------:R-:W2:Y:S01]  /*11b0*/  SYNCS.PHASECHK.TRANS64.TRYWAIT P0, [R226+URZ+0x30c00], R15 ;  /* 0x030c000fe20075a7 */ /* 0x000ea2000800017f */
[----:B------:R-:W-:Y:S02]  /*11c0*/  LOP3.LUT R5, R0, 0xffffff80, RZ, 0xc0, !PT ;  /* 0xffffff8000057812 */ /* 0x000fe400078ec0ff */
[----:B------:R-:W-:Y:S02]  /*11d0*/  LOP3.LUT R225, R2, 0xffffe, RZ, 0xc0, !PT ;  /* 0x000ffffe02e17812 */ /* 0x000fe400078ec0ff */
[CC--:B------:R-:W-:Y:S01]  /*11e0*/  LEA.HI R2, R3.reuse, R16.reuse, RZ, 0x5 ;  /* 0x0000001003027211 */ /* 0x0c0fe200078f28ff */
[----:B------:R-:W-:Y:S01]  /*11f0*/  IMAD.IADD R4, R16, 0x1, -R5 ;  /* 0x0000000110047824 */ /* 0x000fe200078e0a05 */
[----:B------:R-:W-:Y:S01]  /*1200*/  LEA.HI R0, R3, R16, RZ, 0x2 ;  /* 0x0000001003007211 */ /* 0x000fe200078f10ff */
[----:B------:R-:W-:Y:S01]  /*1210*/  IMAD.IADD R225, R14, 0x1, -R225 ;  /* 0x000000010ee17824 */ /* 0x000fe200078e0ae1 */
[----:B------:R-:W-:-:S02]  /*1220*/  LOP3.LUT R7, R2, 0xffffffe0, RZ, 0xc0, !PT ;  /* 0xffffffe002077812 */ /* 0x000fc400078ec0ff */
[----:B------:R-:W-:Y:S02]  /*1230*/  LOP3.LUT R9, R0, 0xfffffffc, RZ, 0xc0, !PT ;  /* 0xfffffffc00097812 */ /* 0x000fe400078ec0ff */
[CC--:B------:R-:W-:Y:S01]  /*1240*/  LEA.HI R6, R3.reuse, R16.reuse, RZ, 0x3 ;  /* 0x0000001003067211 */ /* 0x0c0fe200078f18ff */
[C---:B------:R-:W-:Y:S01]  /*1250*/  IMAD.IADD R7, R16.reuse, 0x1, -R7 ;  /* 0x0000000110077824 */ /* 0x040fe200078e0a07 */
[----:B------:R-:W-:Y:S01]  /*1260*/  LEA.HI R8, R3, R16, RZ, 0x4 ;  /* 0x0000001003087211 */ /* 0x000fe200078f20ff */
[C---:B------:R-:W-:Y:S01]  /*1270*/  IMAD.IADD R0, R16.reuse, 0x1, -R9 ;  /* 0x0000000110007824 */ /* 0x040fe200078e0a09 */
[----:B------:R-:W-:Y:S01]  /*1280*/  SHF.R.S32.HI R3, RZ, 0x5, R2 ;  /* 0x00000005ff037819 */ /* 0x000fe20000011402 */
[----:B------:R-:W-:Y:S01]  /*1290*/  IMAD.SHL.U32 R16, R16, 0x40, RZ ;  /* 0x0000004010107824 */ /* 0x000fe200078e00ff */
[----:B------:R-:W-:Y:S02]  /*12a0*/  SHF.R.S32.HI R2, RZ, 0x1f, R19 ;  /* 0x0000001fff027819 */ /* 0x000fe40000011413 */
[----:B------:R-:W-:Y:S01]  /*12b0*/  SHF.R.S32.HI R11, RZ, 0x4, R8 ;  /* 0x00000004ff0b7819 */ /* 0x000fe20000011408 */
[----:B------:R-:W-:Y:S01]  /*12c0*/  IMAD.SHL.U32 R5, R3, 0x10, RZ ;  /* 0x0000001003057824 */ /* 0x000fe200078e00ff */
[----:B------:R-:W-:-:S02]  /*12d0*/  LOP3.LUT R16, R16, 0x1c0, RZ, 0xc0, !PT ;  /* 0x000001c010107812 */ /* 0x000fc400078ec0ff */
[----:B------:R-:W-:Y:S02]  /*12e0*/  LEA.HI R235, R2, R19, RZ, 0x7 ;  /* 0x0000001302eb7211 */ /* 0x000fe400078f38ff */
[----:B------:R-:W-:Y:S02]  /*12f0*/  LEA.HI R8, R8, R11, RZ, 0x1 ;  /* 0x0000000b08087211 */ /* 0x000fe400078f08ff */
[----:B------:R-:W-:Y:S02]  /*1300*/  SHF.R.S32.HI R3, RZ, 0x1f, R4 ;  /* 0x0000001fff037819 */ /* 0x000fe40000011404 */
[----:B------:R-:W-:Y:S01]  /*1310*/  LOP3.LUT R5, R16, 0x30, R5, 0xf8, !PT ;  /* 0x0000003010057812 */ /* 0x000fe200078ef805 */
[----:B--2---:R-:W-:Y:S06]  /*1320*/  @P0 BRA `(.L_x_4166) ;  /* 0x0000000000080947 */ /* 0x004fec0003800000 */
[----:B------:R-:W2:Y:S02]  /*1330*/  SYNCS.PHASECHK.TRANS64.TRYWAIT P0, [R226+URZ+0x30c00], R15 ;  /* 0x030c000fe20075a7 */ /* 0x000ea4000800017f */
[----:B--2---:R-:W-:Y:S05]  /*1340*/  @!P0 BRA `(.L_x_4167) ;  /* 0x0000008400d08947 */ /* 0x004fea0003800000 */
.L_x_4166:
[----:B------:R-:W3:Y:S01]  /*1350*/  LDL.LU R19, [R1+0x10] ;  /* 0x0000100001137983 */ /* 0x000ee20000300800 */
[----:B------:R-:W-:Y:S01]  /*1360*/  LOP3.LUT R9, R5, 0x8, R6, 0xf8, !PT ;  /* 0x0000000805097812 */ /* 0x000fe200078ef806 */
[----:B------:R-:W-:Y:S01]  /*1370*/  IMAD R17, R13, 0x400, R4 ;  /* 0x000004000d117824 */ /* 0x000fe200078e0204 */
[----:B------:R-:W-:Y:S02]  /*1380*/  LEA.HI R5, R3, R4, RZ, 0x5 ;  /* 0x0000000403057211 */ /* 0x000fe400078f28ff */
[----:B------:R-:W-:Y:S02]  /*1390*/  CS2R R182, SRZ ;  /* 0x0000000000b67805 */ /* 0x000fe4000001ff00 */
[----:B------:R-:W-:Y:S02]  /*13a0*/  SHF.R.S32.HI R2, RZ, 0x1f, R7 ;  /* 0x0000001fff027819 */ /* 0x000fe40000011407 */
[----:B------:R-:W-:Y:S02]  /*13b0*/  CS2R R180, SRZ ;  /* 0x0000000000b47805 */ /* 0x000fe4000001ff00 */
[----:B------:R-:W-:-:S02]  /*13c0*/  SHF.R.S32.HI R5, RZ, 0x5, R5 ;  /* 0x00000005ff057819 */ /* 0x000fc40000011405 */
[----:B------:R-:W-:Y:S02]  /*13d0*/  CS2R R178, SRZ ;  /* 0x0000000000b27805 */ /* 0x000fe4000001ff00 */
[----:B------:R-:W-:Y:S02]  /*13e0*/  LOP3.LUT R8, R8, 0x7ffffe, RZ, 0xc0, !PT ;  /* 0x007ffffe08087812 */ /* 0x000fe400078ec0ff */
[----:B------:R-:W-:Y:S02]  /*13f0*/  CS2R R176, SRZ ;  /* 0x0000000000b07805 */ /* 0x000fe4000001ff00 */
[----:B------:R-:W-:Y:S01]  /*1400*/  LEA.HI R3, R3, R4, RZ, 0x2 ;  /* 0x0000000403037211 */ /* 0x000fe200078f10ff */
[----:B------:R-:W-:Y:S01]  /*1410*/  IMAD R18, R5, -0x10, R18 ;  /* 0xfffffff005127824 */ /* 0x000fe200078e0212 */
[CC--:B------:R-:W-:Y:S01]  /*1420*/  LEA.HI R6, R2.reuse, R7.reuse, RZ, 0x3 ;  /* 0x0000000702067211 */ /* 0x0c0fe200078f18ff */
[----:B------:R-:W-:Y:S01]  /*1430*/  IMAD.IADD R12, R11, 0x1, -R8 ;  /* 0x000000010b0c7824 */ /* 0x000fe200078e0a08 */
[----:B------:R-:W-:-:S02]  /*1440*/  LEA.HI R7, R2, R7, RZ, 0x2 ;  /* 0x0000000702077211 */ /* 0x000fc400078f10ff */
[----:B------:R-:W-:Y:S02]  /*1450*/  CS2R R174, SRZ ;  /* 0x0000000000ae7805 */ /* 0x000fe4000001ff00 */
[C---:B------:R-:W-:Y:S01]  /*1460*/  LEA.HI R2, R13.reuse, R13, RZ, 0x1 ;  /* 0x0000000d0d027211 */ /* 0x040fe200078f08ff */
[----:B------:R-:W-:Y:S01]  /*1470*/  IMAD R12, R13, 0x10, R12 ;  /* 0x000000100d0c7824 */ /* 0x000fe200078e020c */
[----:B------:R-:W-:Y:S02]  /*1480*/  LOP3.LUT R5, R3, 0x7ffffffc, RZ, 0xc0, !PT ;  /* 0x7ffffffc03057812 */ /* 0x000fe400078ec0ff */
[----:B------:R-:W-:Y:S02]  /*1490*/  CS2R R172, SRZ ;  /* 0x0000000000ac7805 */ /* 0x000fe4000001ff00 */
[----:B------:R-:W-:Y:S02]  /*14a0*/  SHF.R.S32.HI R8, RZ, 0x2, R3 ;  /* 0x00000002ff087819 */ /* 0x000fe40000011403 */
[----:B------:R-:W-:-:S02]  /*14b0*/  CS2R R170, SRZ ;  /* 0x0000000000aa7805 */ /* 0x000fc4000001ff00 */
[----:B------:R-:W-:Y:S02]  /*14c0*/  SHF.R.S32.HI R3, RZ, 0x1f, R3 ;  /* 0x0000001fff037819 */ /* 0x000fe40000011403 */
[----:B------:R-:W-:Y:S02]  /*14d0*/  CS2R R168, SRZ ;  /* 0x0000000000a87805 */ /* 0x000fe4000001ff00 */
[----:B------:R-:W-:Y:S01]  /*14e0*/  LOP3.LUT R10, R2, 0xfffffffe, RZ, 0xc0, !PT ;  /* 0xfffffffe020a7812 */ /* 0x000fe200078ec0ff */
[----:B------:R-:W-:Y:S01]  /*14f0*/  IMAD.IADD R2, R4, 0x1, -R5 ;  /* 0x0000000104027824 */ /* 0x000fe200078e0a05 */
[----:B------:R-:W-:Y:S02]  /*1500*/  LEA.HI R5, R3, R8, RZ, 0x3 ;  /* 0x0000000803057211 */ /* 0x000fe400078f18ff */
[----:B------:R-:W-:Y:S02]  /*1510*/  CS2R R166, SRZ ;  /* 0x0000000000a67805 */ /* 0x000fe4000001ff00 */
[----:B------:R-:W-:Y:S01]  /*1520*/  SHF.R.S32.HI R4, RZ, 0x3, R6 ;  /* 0x00000003ff047819 */ /* 0x000fe20000011406 */
[----:B------:R-:W-:Y:S01]  /*1530*/  IMAD.IADD R10, R13, 0x1, -R10 ;  /* 0x000000010d0a7824 */ /* 0x000fe200078e0a0a */
[----:B------:R-:W-:-:S02]  /*1540*/  SHF.R.S32.HI R3, RZ, 0x1f, R6 ;  /* 0x0000001fff037819 */ /* 0x000fc40000011406 */
[----:B------:R-:W-:Y:S02]  /*1550*/  CS2R R164, SRZ ;  /* 0x0000000000a47805 */ /* 0x000fe4000001ff00 */
[----:B------:R-:W-:Y:S02]  /*1560*/  SHF.R.U32.HI R16, RZ, 0x3, R16 ;  /* 0x00000003ff107819 */ /* 0x000fe40000011610 */
[----:B------:R-:W-:Y:S02]  /*1570*/  CS2R R162, SRZ ;  /* 0x0000000000a27805 */ /* 0x000fe4000001ff00 */
[----:B------:R-:W-:Y:S02]  /*1580*/  LOP3.LUT R5, R5, 0xfffffff8, RZ, 0xc0, !PT ;  /* 0xfffffff805057812 */ /* 0x000fe400078ec0ff */
[----:B------:R-:W-:Y:S02]  /*1590*/  CS2R R160, SRZ ;  /* 0x0000000000a07805 */ /* 0x000fe4000001ff00 */
[----:B------:R-:W-:-:S02]  /*15a0*/  SHF.R.S32.HI R6, RZ, 0x2, R7 ;  /* 0x00000002ff067819 */ /* 0x000fc40000011407 */
[----:B------:R-:W-:Y:S02]  /*15b0*/  CS2R R158, SRZ ;  /* 0x00000000009e7805 */ /* 0x000fe4000001ff00 */
[----:B------:R-:W-:Y:S02]  /*15c0*/  LOP3.LUT R9, R9, R16, RZ, 0x3c, !PT ;  /* 0x0000001009097212 */ /* 0x000fe400078e3cff */
[----:B------:R-:W-:Y:S02]  /*15d0*/  CS2R R156, SRZ ;  /* 0x00000000009c7805 */ /* 0x000fe4000001ff00 */
[----:B------:R-:W-:Y:S01]  /*15e0*/  LEA.HI R3, R3, R4, RZ, 0x4 ;  /* 0x0000000403037211 */ /* 0x000fe200078f20ff */
[----:B------:R-:W-:Y:S01]  /*15f0*/  VIADD R14, R6, 0x18 ;  /* 0x00000018060e7836 */ /* 0x000fe20000000000 */
[----:B------:R-:W-:Y:S01]  /*1600*/  IADD3 R11, R18, R5, -R8 ;  /* 0x00000005120b7210 */ /* 0x000fe20007ffe808 */
[----:B------:R-:W-:Y:S01]  /*1610*/  VIADD R8, R6, 0x8 ;  /* 0x0000000806087836 */ /* 0x000fe20000000000 */
[----:B------:R-:W-:Y:S01]  /*1620*/  LOP3.LUT R5, R3, 0x1ffffff0, RZ, 0xc0, !PT ;  /* 0x1ffffff003057812 */ /* 0x000fe200078ec0ff */
[----:B------:R-:W-:Y:S01]  /*1630*/  IMAD.U32 R236, R12, 0x200, R9 ;  /* 0x000002000cec7824 */ /* 0x000fe200078e0009 */
[----:B------:R-:W-:Y:S01]  /*1640*/  LEA.HI R7, R7, R6, RZ, 0x1 ;  /* 0x0000000607077211 */ /* 0x000fe200078f08ff */
[----:B------:R-:W-:Y:S01]  /*1650*/  IMAD R3, R10, -0x40, R11 ;  /* 0xffffffc00a037824 */ /* 0x000fe200078e020b */
[----:B------:R-:W-:Y:S01]  /*1660*/  LEA.HI R9, R8, R8, RZ, 0x1 ;  /* 0x0000000808097211 */ /* 0x000fe200078f08ff */
[----:B------:R-:W-:Y:S01]  /*1670*/  VIADD R10, R6, 0x10 ;  /* 0x00000010060a7836 */ /* 0x000fe20000000000 */
[----:B------:R-:W-:Y:S01]  /*1680*/  LOP3.LUT R7, R7, 0xfffffffe, RZ, 0xc0, !PT ;  /* 0xfffffffe07077812 */ /* 0x000fe200078ec0ff */
[----:B------:R-:W-:Y:S01]  /*1690*/  IMAD.IADD R4, R4, 0x1, -R5 ;  /* 0x0000000104047824 */ /* 0x000fe200078e0a05 */
[----:B------:R-:W-:-:S02]  /*16a0*/  LOP3.LUT R5, R9, 0xfffffffe, RZ, 0xc0, !PT ;  /* 0xfffffffe09057812 */ /* 0x000fc400078ec0ff */
[----:B------:R-:W-:Y:S02]  /*16b0*/  CS2R R154, SRZ ;  /* 0x00000000009a7805 */ /* 0x000fe4000001ff00 */
[----:B------:R-:W-:Y:S01]  /*16c0*/  LEA.HI R11, R10, R10, RZ, 0x1 ;  /* 0x0000000a0a0b7211 */ /* 0x000fe200078f08ff */
[----:B------:R-:W-:Y:S01]  /*16d0*/  IMAD.IADD R7, R6, 0x1, -R7 ;  /* 0x0000000106077824 */ /* 0x000fe200078e0a07 */
[----:B------:R-:W-:Y:S01]  /*16e0*/  SHF.R.S32.HI R6, RZ, 0x1f, R9 ;  /* 0x0000001fff067819 */ /* 0x000fe20000011409 */
[----:B------:R-:W-:Y:S01]  /*16f0*/  IMAD.IADD R8, R8, 0x1, -R5 ;  /* 0x0000000108087824 */ /* 0x000fe200078e0a05 */
[----:B------:R-:W-:Y:S02]  /*1700*/  SHF.R.S32.HI R5, RZ, 0x1, R9 ;  /* 0x00000001ff057819 */ /* 0x000fe40000011409 */
[----:B------:R-:W-:Y:S02]  /*1710*/  CS2R R152, SRZ ;  /* 0x0000000000987805 */ /* 0x000fe4000001ff00 */
[----:B------:R-:W-:-:S02]  /*1720*/  SHF.R.S32.HI R9, RZ, 0x1, R11 ;  /* 0x00000001ff097819 */ /* 0x000fc4000001140b */
[----:B------:R-:W-:Y:S02]  /*1730*/  CS2R R214, SRZ ;  /* 0x0000000000d67805 */ /* 0x000fe4000001ff00 */
[----:B------:R-:W-:Y:S02]  /*1740*/  SHF.R.S32.HI R12, RZ, 0x1f, R11 ;  /* 0x0000001fff0c7819 */ /* 0x000fe4000001140b */
[----:B------:R-:W-:Y:S02]  /*1750*/  CS2R R212, SRZ ;  /* 0x0000000000d47805 */ /* 0x000fe4000001ff00 */
[----:B--2---:R-:W-:Y:S02]  /*1760*/  LEA.HI R15, R14, R14, RZ, 0x1 ;  /* 0x0000000e0e0f7211 */ /* 0x004fe400078f08ff */
[----:B------:R-:W-:Y:S02]  /*1770*/  CS2R R210, SRZ ;  /* 0x0000000000d27805 */ /* 0x000fe4000001ff00 */
[----:B------:R-:W-:-:S02]  /*1780*/  LEA.HI R6, R6, R5, RZ, 0x4 ;  /* 0x0000000506067211 */ /* 0x000fc400078f20ff */
[----:B------:R-:W-:Y:S02]  /*1790*/  CS2R R208, SRZ ;  /* 0x0000000000d07805 */ /* 0x000fe4000001ff00 */
[----:B------:R-:W-:Y:S02]  /*17a0*/  LEA.HI R12, R12, R9, RZ, 0x4 ;  /* 0x000000090c0c7211 */ /* 0x000fe400078f20ff */
[----:B------:R-:W-:Y:S02]  /*17b0*/  CS2R R206, SRZ ;  /* 0x0000000000ce7805 */ /* 0x000fe4000001ff00 */
[----:B-1----:R-:W-:Y:S02]  /*17c0*/  LOP3.LUT R13, R11, 0xfffffffe, RZ, 0xc0, !PT ;  /* 0xfffffffe0b0d7812 */ /* 0x002fe400078ec0ff */
[----:B------:R-:W-:Y:S02]  /*17d0*/  CS2R R204, SRZ ;  /* 0x0000000000cc7805 */ /* 0x000fe4000001ff00 */
[----:B------:R-:W-:-:S02]  /*17e0*/  SHF.R.S32.HI R11, RZ, 0x1, R15 ;  /* 0x00000001ff0b7819 */ /* 0x000fc4000001140f */
[----:B------:R-:W-:Y:S02]  /*17f0*/  CS2R R202, SRZ ;  /* 0x0000000000ca7805 */ /* 0x000fe4000001ff00 */
[----:B------:R-:W-:Y:S01]  /*1800*/  SHF.R.S32.HI R16, RZ, 0x1f, R15 ;  /* 0x0000001fff107819 */ /* 0x000fe2000001140f */
[----:B------:R-:W-:Y:S01]  /*1810*/  IMAD.IADD R13, R10, 0x1, -R13 ;  /* 0x000000010a0d7824 */ /* 0x000fe200078e0a0d */
[----:B------:R-:W-:Y:S02]  /*1820*/  LOP3.LUT R6, R6, 0x1ffffff0, RZ, 0xc0, !PT ;  /* 0x1ffffff006067812 */ /* 0x000fe400078ec0ff */
[----:B------:R-:W-:Y:S02]  /*1830*/  CS2R R200, SRZ ;  /* 0x0000000000c87805 */ /* 0x000fe4000001ff00 */
[----:B------:R-:W-:Y:S02]  /*1840*/  LOP3.LUT R12, R12, 0x1ffffff0, RZ, 0xc0, !PT ;  /* 0x1ffffff00c0c7812 */ /* 0x000fe400078ec0ff */
[----:B------:R-:W-:-:S02]  /*1850*/  CS2R R198, SRZ ;  /* 0x0000000000c67805 */ /* 0x000fc4000001ff00 */
[----:B------:R-:W-:Y:S01]  /*1860*/  LEA.HI R16, R16, R11, RZ, 0x4 ;  /* 0x0000000b10107211 */ /* 0x000fe200078f20ff */
[----:B------:R-:W-:Y:S01]  /*1870*/  IMAD.IADD R5, R5, 0x1, -R6 ;  /* 0x0000000105057824 */ /* 0x000fe200078e0a06 */
[----:B------:R-:W-:Y:S01]  /*1880*/  LOP3.LUT R15, R15, 0xfffffffe, RZ, 0xc0, !PT ;  /* 0xfffffffe0f0f7812 */ /* 0x000fe200078ec0ff */
[----:B------:R-:W-:Y:S01]  /*1890*/  IMAD.IADD R12, R9, 0x1, -R12 ;  /* 0x00000001090c7824 */ /* 0x000fe200078e0a0c */
[----:B------:R-:W-:Y:S01]  /*18a0*/  LOP3.LUT R16, R16, 0x1ffffff0, RZ, 0xc0, !PT ;  /* 0x1ffffff010107812 */ /* 0x000fe200078ec0ff */
[----:B------:R-:W-:Y:S01]  /*18b0*/  IMAD R6, R4, 0x8, R7 ;  /* 0x0000000804067824 */ /* 0x000fe200078e0207 */
[----:B------:R-:W-:Y:S01]  /*18c0*/  CS2R R196, SRZ ;  /* 0x0000000000c47805 */ /* 0x000fe2000001ff00 */
[----:B------:R-:W-:Y:S01]  /*18d0*/  IMAD R4, R5, 0x8, R8 ;  /* 0x0000000805047824 */ /* 0x000fe200078e0208 */
[----:B------:R-:W-:Y:S01]  /*18e0*/  CS2R R194, SRZ ;  /* 0x0000000000c27805 */ /* 0x000fe2000001ff00 */
[----:B------:R-:W-:Y:S01]  /*18f0*/  IMAD R5, R12, 0x8, R13 ;  /* 0x000000080c057824 */ /* 0x000fe200078e020d */
[----:B------:R1:W-:Y:S01]  /*1900*/  STL [R1+0x8], R6 ;  /* 0x0000080601007387 */ /* 0x0003e20000100800 */
[----:B------:R-:W-:Y:S01]  /*1910*/  IMAD.IADD R15, R14, 0x1, -R15 ;  /* 0x000000010e0f7824 */ /* 0x000fe200078e0a0f */
[----:B------:R-:W-:Y:S01]  /*1920*/  CS2R R192, SRZ ;  /* 0x0000000000c07805 */ /* 0x000fe2000001ff00 */
[----:B------:R-:W-:Y:S01]  /*1930*/  IMAD.IADD R16, R11, 0x1, -R16 ;  /* 0x000000010b107824 */ /* 0x000fe200078e0a10 */
[----:B------:R-:W-:Y:S01]  /*1940*/  STL [R1+0x4], R4 ;  /* 0x0000040401007387 */ /* 0x000fe20000100800 */
[----:B------:R-:W-:Y:S01]  /*1950*/  IMAD.SHL.U32 R9, R17, 0x4, RZ ;  /* 0x0000000411097824 */ /* 0x000fe200078e00ff */
[----:B------:R-:W-:Y:S01]  /*1960*/  CS2R R190, SRZ ;  /* 0x0000000000be7805 */ /* 0x000fe2000001ff00 */
[----:B------:R-:W-:Y:S01]  /*1970*/  IMAD R237, R16, 0x8, R15 ;  /* 0x0000000810ed7824 */ /* 0x000fe200078e020f */
[----:B------:R2:W-:Y:S01]  /*1980*/  STL [R1], R5 ;  /* 0x0000000501007387 */ /* 0x0005e20000100800 */
[----:B------:R-:W-:-:S02]  /*1990*/  CS2R R188, SRZ ;  /* 0x0000000000bc7805 */ /* 0x000fc4000001ff00 */
[----:B-1----:R-:W-:Y:S02]  /*19a0*/  CS2R R6, SRZ ;  /* 0x0000000000067805 */ /* 0x002fe4000001ff00 */
[----:B------:R-:W-:Y:S02]  /*19b0*/  CS2R R186, SRZ ;  /* 0x0000000000ba7805 */ /* 0x000fe4000001ff00 */
[----:B------:R-:W-:Y:S02]  /*19c0*/  CS2R R184, SRZ ;  /* 0x0000000000b87805 */ /* 0x000fe4000001ff00 */
[----:B------:R-:W-:Y:S01]  /*19d0*/  SHF.R.S32.HI R235, RZ, 0x7, R235 ;  /* 0x00000007ffeb7819 */ /* 0x000fe200000114eb */
[----:B------:R-:W-:Y:S02]  /*19e0*/  IMAD R8, R9, 0x4, R226 ;  /* 0x0000000409087824 */ /* 0x000fe400078e02e2 */
[----:B--2---:R-:W-:Y:S01]  /*19f0*/  IMAD.MOV.U32 R5, RZ, RZ, RZ ;  /* 0x000000ffff057224 */ /* 0x004fe200078e00ff */
[----:B---3--:R-:W-:-:S07]  /*1a00*/  LOP3.LUT R4, R19, 0x1, RZ, 0xfc, !PT ;  /* 0x0000000113047812 */ /* 0x008fce00078efcff */
.L_x_4178:
[----:B------:R-:W-:-:S13]  /*1a10*/  ISETP.NE.AND P0, PT, R4, 0x3, PT ;  /* 0x000000030400780c */ /* 0x000fda0003f05270 */
[----:B-1----:R-:W-:Y:S05]  /*1a20*/  @!P0 BRA `(.L_x_4168) ;  /* 0x0000000000048947 */ /* 0x002fea0003800000 */
[----:B------:R-:W-:Y:S01]  /*1a30*/  BPT.TRAP 0x1 ;  /* 0x000000040000795c */ /* 0x000fe20000300000 */
.L_x_4168:
[----:B------:R-:W-:Y:S01]  /*1a40*/  IMAD R9, R7, 0x8, R226 ;  /* 0x0000000807097824 */ /* 0x000fe200078e02e2 */
[----:B------:R-:W-:-:S04]  /*1a50*/  SHF.L.U32 R12, R6, 0x1f, RZ ;  /* 0x0000001f060c7819 */ /* 0x000fc800000006ff */
[----:B------:R1:W2:Y:S01]  /*1a60*/  SYNCS.PHASECHK.TRANS64.TRYWAIT P1, [R9+URZ+0x30c10], R12 ;  /* 0x030c100c090075a7 */ /* 0x0002a2000802017f */
[----:B------:R-:W-:Y:S05]  /*1a70*/  @!P0 BRA `(.L_x_4169) ;  /* 0x0000000000048947 */ /* 0x000fea0003800000 */
[----:B------:R-:W-:Y:S01]  /*1a80*/  BPT.TRAP 0x1 ;  /* 0x000000040000795c */ /* 0x000fe20000300000 */
.L_x_4169:
[----:B------:R-:W-:-:S05]  /*1a90*/  VIADD R10, R226, 0x10000 ;  /* 0x00010000e20a7836 */ /* 0x000fca0000000000 */
[----:B------:R-:W-:-:S04]  /*1aa0*/  SHF.R.U32.HI R10, RZ, 0x4, R10 ;  /* 0x00000004ff0a7819 */ /* 0x000fc8000001160a */
[----:B------:R-:W-:Y:S01]  /*1ab0*/  LOP3.LUT R10, R10, 0x3fff, RZ, 0xc0, !PT ;  /* 0x00003fff0a0a7812 */ /* 0x000fe200078ec0ff */
[----:B--2---:R-:W-:Y:S06]  /*1ac0*/  @P1 BRA `(.L_x_4170) ;  /* 0x0000000000081947 */ /* 0x004fec0003800000 */
[----:B------:R-:W2:Y:S02]  /*1ad0*/  SYNCS.PHASECHK.TRANS64.TRYWAIT P1, [R9+URZ+0x30c10], R12 ;  /* 0x030c100c090075a7 */ /* 0x000ea4000802017f */
[----:B--2---:R-:W-:Y:S05]  /*1ae0*/  @!P1 BRA `(.L_x_4171) ;  /* 0x0000007c00fc9947 */ /* 0x004fea0003800000 */
.L_x_4170:
        /* <DEDUP_REMOVED lines=18> */
[----:B------:R-:W-:Y:S01]  /*1c10*/  IMAD R216, R17, 0x4, R226 ;  /* 0x0000000411d87824 */ /* 0x000fe200078e02e2 */
        /* <DEDUP_REMOVED lines=15> */
[C---:B------:R-:W-:Y:S02]  /*1d10*/  IMAD R11, R2.reuse, 0x2, R11 ;  /* 0x00000002020b7824 */ /* 0x040fe400078e020b */
[----:B----4-:R-:W-:Y:S02]  /*1d20*/  IMAD R13, R7, 0x80, R13 ;  /* 0x00000080070d7824 */ /* 0x010fe400078e020d */
        /* <DEDUP_REMOVED lines=15> */
[--C-:B------:R-:W-:Y:S02]  /*1e20*/  IMAD R219, R15, 0x4, R220.reuse ;  /* 0x000000040fdb7824 */ /* 0x100fe400078e02dc */
        /* <DEDUP_REMOVED lines=11> */
.L_x_4172:
[----:B------:R1:W1:Y:S01]  /*1ee0*/  SYNCS.PHASECHK.TRANS64.TRYWAIT P1, [R9+URZ+0x30c30], R12 ;  /* 0x030c300c090075a7 */ /* 0x000262000802017f */
[----:B------:R-:W-:Y:S05]  /*1ef0*/  @!P0 BRA `(.L_x_4173) ;  /* 0x0000000000048947 */ /* 0x000fea0003800000 */
[----:B------:R-:W-:Y:S01]  /*1f00*/  BPT.TRAP 0x1 ;  /* 0x000000040000795c */ /* 0x000fe20000300000 */
.L_x_4173:
[----:B------:R-:W-:-:S05]  /*1f10*/  VIADD R11, R226, 0x18000 ;  /* 0x00018000e20b7836 */ /* 0x000fca0000000000 */
[----:B------:R-:W-:-:S04]  /*1f20*/  SHF.R.U32.HI R11, RZ, 0x4, R11 ;  /* 0x00000004ff0b7819 */ /* 0x000fc8000001160b */
[----:B------:R-:W-:-:S04]  /*1f30*/  LOP3.LUT R218, R11, 0x3fff, RZ, 0xc0, !PT ;  /* 0x00003fff0bda7812 */ /* 0x000fc800078ec0ff */
[----:B------:R-:W-:Y:S01]  /*1f40*/  LOP3.LUT R14, R218, 0x10000, RZ, 0xfc, !PT ;  /* 0x00010000da0e7812 */ /* 0x000fe200078efcff */
[----:B-1----:R-:W-:Y:S06]  /*1f50*/  @P1 BRA `(.L_x_4174) ;  /* 0x0000000000081947 */ /* 0x002fec0003800000 */
[----:B------:R-:W1:Y:S02]  /*1f60*/  SYNCS.PHASECHK.TRANS64.TRYWAIT P1, [R9+URZ+0x30c30], R12 ;  /* 0x030c300c090075a7 */ /* 0x000e64000802017f */
[----:B-1----:R-:W-:Y:S05]  /*1f70*/  @!P1 BRA `(.L_x_4175) ;  /* 0x0000007800ec9947 */ /* 0x002fea0003800000 */
.L_x_4174:
        /* <DEDUP_REMOVED lines=9> */
[C---:B------:R-:W-:Y:S01]  /*2010*/  VIADD R231, R0.reuse, 0x10 ;  /* 0x0000001000e77836 */ /* 0x040fe20000000000 */
[----:B---3--:R-:W1:Y:S01]  /*2020*/  SHFL.IDX PT, R15, R20, R232, 0x1f ;  /* 0x00001fe8140f7589 */ /* 0x008e6200000e0000 */
[C---:B------:R-:W-:Y:S01]  /*2030*/  ISETP.GT.AND P2, PT, R3.reuse, RZ, PT ;  /* 0x000000ff0300720c */ /* 0x040fe20003f44270 */
[----:B------:R-:W-:Y:S01]  /*2040*/  ULOP3.LUT UR9, UR9, 0x10000, URZ, 0xfc, !UPT ;  /* 0x0001000009097892 */ /* 0x000fe2000f8efc3f */
[----:B------:R-:W-:Y:S01]  /*2050*/  ISETP.GT.AND P1, PT, R3, 0x8, PT ;  /* 0x000000080300780c */ /* 0x000fe20003f24270 */
[----:B------:R-:W3:Y:S01]  /*2060*/  SHFL.IDX PT, R16, R20, R231, 0x1f ;  /* 0x00001fe714107589 */ /* 0x000ee200000e0000 */
[----:B------:R-:W-:Y:S01]  /*2070*/  FSEL R18, R93, -INF , P2 ;  /* 0xff8000005d127808 */ /* 0x000fe20001000000 */
[C---:B------:R-:W-:Y:S01]  /*2080*/  VIADD R233, R0.reuse, 0x8 ;  /* 0x0000000800e97836 */ /* 0x040fe20000000000 */
[----:B------:R-:W-:Y:S01]  /*2090*/  FSEL R22, R95, -INF , P1 ;  /* 0xff8000005f167808 */ /* 0x000fe20000800000 */
[----:B------:R-:W5:Y:S01]  /*20a0*/  SHFL.IDX PT, R11, R20, R0, 0x1f ;  /* 0x00001f00140b7589 */ /* 0x000f6200000e0000 */
[----:B------:R-:W-:Y:S01]  /*20b0*/  UMOV UR6, UR8 ;  /* 0x0000000800067c82 */ /* 0x000fe20008000000 */
[----:B------:R-:W-:Y:S01]  /*20c0*/  UMOV UR4, UR9 ;  /* 0x0000000900047c82 */ /* 0x000fe20008000000 */
[----:B------:R-:W-:Y:S01]  /*20d0*/  VIADD R228, R0, 0x1c ;  /* 0x0000001c00e47836 */ /* 0x000fe20000000000 */
[----:B------:R-:W-:Y:S01]  /*20e0*/  HGMMA.64x128x16.F32.BF16 R24, gdesc[UR4], RZ, !UPT, gsb0 ;  /* 0x01e00000041879f0 */ /* 0x000fe2000c0018ff */
[----:B------:R-:W-:Y:S01]  /*20f0*/  UIADD3 UR6, UR8, 0x2, URZ ;  /* 0x0000000208067890 */ /* 0x000fe2000fffe03f */
[----:B------:R-:W4:Y:S01]  /*2100*/  SHFL.IDX PT, R13, R20, R233, 0x1f ;  /* 0x00001fe9140d7589 */ /* 0x000f2200000e0000 */
[----:B------:R-:W-:Y:S01]  /*2110*/  UIADD3 UR4, UR9, 0x2, URZ ;  /* 0x0000000209047890 */ /* 0x000fe2000fffe03f */
[----:B------:R-:W-:Y:S01]  /*2120*/  FSEL R19, R96, -INF , P2 ;  /* 0xff80000060137808 */ /* 0x000fe20001000000 */
        /* <DEDUP_REMOVED lines=16> */
[--C-:B-----5:R-:W-:Y:S01]  /*2230*/  FFMA.FTZ R88, R88, UR36, -R11.reuse ;  /* 0x0000002458587c23 */ /* 0x120fe2000801080b */
[----:B------:R-:W-:Y:S01]  /*2240*/  FSEL R92, R92, -INF , P2 ;  /* 0xff8000005c5c7808 */ /* 0x000fe20001000000 */
[----:B------:R-:W-:Y:S01]  /*2250*/  FFMA.FTZ R11, R90, UR36, -R11 ;  /* 0x000000245a0b7c23 */ /* 0x000fe2000801080b */
[----:B------:R-:W-:Y:S01]  /*2260*/  SHFL.IDX PT, R18, R20, R230, 0x1f ;  /* 0x00001fe614127589 */ /* 0x000fe200000e0000 */
[----:B------:R5:W-:Y:S01]  /*2270*/  MUFU.EX2 R223, R88 ;  /* 0x0000005800df7308 */ /* 0x000be20000000800 */
[--C-:B----4-:R-:W-:Y:S01]  /*2280*/  FFMA.FTZ R14, R94, UR36, -R13.reuse ;  /* 0x000000245e0e7c23 */ /* 0x110fe2000801080d */
[----:B------:R-:W-:Y:S01]  /*2290*/  FFMA.FTZ R92, R92, UR36, -R13 ;  /* 0x000000245c5c7c23 */ /* 0x000fe2000801080d */
[----:B--2---:R-:W2:Y:S01]  /*22a0*/  SHFL.IDX PT, R23, R20, R228, 0x1f ;  /* 0x00001fe414177589 */ /* 0x004ea200000e0000 */
[----:B------:R-:W-:Y:S01]  /*22b0*/  FSEL R94, R103, -INF , P1 ;  /* 0xff800000675e7808 */ /* 0x000fe20000800000 */
[----:B------:R-:W-:Y:S01]  /*22c0*/  IMAD R218, R7, 0x400, R218 ;  /* 0x0000040007da7824 */ /* 0x000fe200078e02da */
[----:B------:R-:W-:Y:S01]  /*22d0*/  FSEL R100, R100, -INF , P2 ;  /* 0xff80000064647808 */ /* 0x000fe20001000000 */
[----:B------:R-:W4:Y:S01]  /*22e0*/  SHFL.IDX PT, R90, R227, R0, 0x1f ;  /* 0x00001f00e35a7589 */ /* 0x000f2200000e0000 */
[----:B------:R1:W-:Y:S01]  /*22f0*/  MUFU.EX2 R13, R92 ;  /* 0x0000005c000d7308 */ /* 0x0003e20000000800 */
[----:B-----5:R-:W-:-:S02]  /*2300*/  FSEL R88, R101, -INF , P2 ;  /* 0xff80000065587808 */ /* 0x020fc40001000000 */
[----:B------:R-:W-:Y:S01]  /*2310*/  FSEL R102, R102, -INF , P1 ;  /* 0xff80000066667808 */ /* 0x000fe20000800000 */
[----:B------:R-:W-:Y:S01]  /*2320*/  SHFL.IDX PT, R98, R227, R231, 0x1f ;  /* 0x00001fe7e3627589 */ /* 0x000fe200000e0000 */
[----:B------:R-:W-:Y:S02]  /*2330*/  FSEL R89, R89, -INF , P2 ;  /* 0xff80000059597808 */ /* 0x000fe40001000000 */
[----:B------:R-:W-:Y:S01]  /*2340*/  FSEL R91, R91, -INF , P1 ;  /* 0xff8000005b5b7808 */ /* 0x000fe20000800000 */
[----:B------:R5:W-:Y:S01]  /*2350*/  MUFU.EX2 R16, R22 ;  /* 0x0000001600107308 */ /* 0x000be20000000800 */
[----:B-1----:R-:W1:Y:S01]  /*2360*/  SHFL.IDX PT, R92, R227, R234, 0x1f ;  /* 0x00001feae35c7589 */ /* 0x002e6200000e0000 */
[--C-:B------:R-:W-:Y:S01]  /*2370*/  FFMA.FTZ R89, R89, UR36, -R12.reuse ;  /* 0x0000002459597c23 */ /* 0x100fe2000801080c */
[--C-:B---3--:R-:W-:Y:S01]  /*2380*/  FFMA.FTZ R100, R100, UR36, -R21.reuse ;  /* 0x0000002464647c23 */ /* 0x108fe20008010815 */
[----:B------:R-:W-:Y:S01]  /*2390*/  FSEL R97, R97, -INF , P2 ;  /* 0xff80000061617808 */ /* 0x000fe20001000000 */
[----:B------:R-:W-:Y:S01]  /*23a0*/  FFMA.FTZ R12, R91, UR36, -R12 ;  /* 0x000000245b0c7c23 */ /* 0x000fe2000801080c */
[----:B------:R-:W-:Y:S01]  /*23b0*/  FSEL R99, R99, -INF , P1 ;  /* 0xff80000063637808 */ /* 0x000fe20000800000 */
[----:B------:R-:W-:Y:S01]  /*23c0*/  SHFL.IDX PT, R96, R227, R232, 0x1f ;  /* 0x00001fe8e3607589 */ /* 0x000fe200000e0000 */
[----:B------:R3:W-:Y:S01]  /*23d0*/  MUFU.EX2 R224, R89 ;  /* 0x0000005900e07308 */ /* 0x0007e20000000800 */
[----:B-----5:R-:W-:Y:S01]  /*23e0*/  FFMA.FTZ R22, R102, UR36, -R21 ;  /* 0x0000002466167c23 */ /* 0x020fe20008010815 */
[----:B------:R-:W-:Y:S01]  /*23f0*/  FSEL R91, R106, -INF , P1 ;  /* 0xff8000006a5b7808 */ /* 0x000fe20000800000 */
[--C-:B--2---:R-:W-:Y:S01]  /*2400*/  FFMA.FTZ R95, R88, UR36, -R23.reuse ;  /* 0x00000024585f7c23 */ /* 0x104fe20008010817 */
[----:B------:R-:W-:Y:S01]  /*2410*/  FFMA.FTZ R88, R94, UR36, -R23 ;  /* 0x000000245e587c23 */ /* 0x000fe20008010817 */
[--C-:B------:R-:W-:Y:S01]  /*2420*/  FFMA.FTZ R97, R97, UR36, -R18.reuse ;  /* 0x0000002461617c23 */ /* 0x100fe20008010812 */
[----:B------:R-:W2:Y:S01]  /*2430*/  SHFL.IDX PT, R94, R227, R233, 0x1f ;  /* 0x00001fe9e35e7589 */ /* 0x000ea200000e0000 */
[----:B------:R-:W-:Y:S01]  /*2440*/  FFMA.FTZ R99, R99, UR36, -R18 ;  /* 0x0000002463637c23 */ /* 0x000fe20008010812 */
[----:B------:R5:W-:Y:S01]  /*2450*/  MUFU.EX2 R21, R100 ;  /* 0x0000006400157308 */ /* 0x000be20000000800 */
[----:B---3--:R-:W-:Y:S01]  /*2460*/  FSEL R89, R104, -INF , P2 ;  /* 0xff80000068597808 */ /* 0x008fe20001000000 */
[----:B------:R-:W-:Y:S01]  /*2470*/  SHFL.IDX PT, R101, R227, R229, 0x1f ;  /* 0x00001fe5e3657589 */ /* 0x000fe200000e0000 */
[----:B------:R-:W-:-:S02]  /*2480*/  FSEL R93, R108, -INF , P2 ;  /* 0xff8000006c5d7808 */ /* 0x000fc40001000000 */
[----:B------:R-:W-:Y:S01]  /*2490*/  FSEL R107, R107, -INF , P1 ;  /* 0xff8000006b6b7808 */ /* 0x000fe20000800000 */
[----:B------:R-:W-:Y:S01]  /*24a0*/  SHFL.IDX PT, R104, R227, R228, 0x1f ;  /* 0x00001fe4e3687589 */ /* 0x000fe200000e0000 */
[--C-:B----4-:R-:W-:Y:S01]  /*24b0*/  FFMA.FTZ R89, R89, UR36, -R90.reuse ;  /* 0x0000002459597c23 */ /* 0x110fe2000801085a */
[----:B------:R-:W-:Y:S01]  /*24c0*/  FFMA.FTZ R90, R91, UR36, -R90 ;  /* 0x000000245b5a7c23 */ /* 0x000fe2000801085a */
[----:B------:R3:W-:Y:S01]  /*24d0*/  MUFU.EX2 R18, R97 ;  /* 0x0000006100127308 */ /* 0x0007e20000000800 */
[----:B-----5:R-:W4:Y:S01]  /*24e0*/  SHFL.IDX PT, R100, R227, R230, 0x1f ;  /* 0x00001fe6e3647589 */ /* 0x020f2200000e0000 */
[----:B------:R-:W-:Y:S02]  /*24f0*/  FSEL R91, R105, -INF , P2 ;  /* 0xff800000695b7808 */ /* 0x000fe40001000000 */
[----:B------:R-:W-:Y:S01]  /*2500*/  FSEL R103, R114, -INF , P1 ;  /* 0xff80000072677808 */ /* 0x000fe20000800000 */
[----:B------:R-:W5:Y:S01]  /*2510*/  SHFL.IDX PT, R108, R222, R234, 0x1f ;  /* 0x00001feade6c7589 */ /* 0x000f6200000e0000 */
[----:B------:R-:W-:Y:S01]  /*2520*/  FSEL R115, R115, -INF , P1 ;  /* 0xff80000073737808 */ /* 0x000fe20000800000 */
[--C-:B-1----:R-:W-:Y:S01]  /*2530*/  FFMA.FTZ R91, R91, UR36, -R92.reuse ;  /* 0x000000245b5b7c23 */ /* 0x102fe2000801085c */
[----:B------:R1:W-:Y:S01]  /*2540*/  MUFU.EX2 R20, R99 ;  /* 0x0000006300147308 */ /* 0x0003e20000000800 */
[----:B---3--:R-:W-:Y:S01]  /*2550*/  FSEL R97, R110, -INF , P1 ;  /* 0xff8000006e617808 */ /* 0x008fe20000800000 */
[----:B------:R-:W-:Y:S01]  /*2560*/  FFMA.FTZ R92, R107, UR36, -R92 ;  /* 0x000000246b5c7c23 */ /* 0x000fe2000801085c */
[----:B------:R-:W-:Y:S01]  /*2570*/  FSEL R107, R121, -INF , P2 ;  /* 0xff800000796b7808 */ /* 0x000fe20001000000 */
[----:B------:R-:W-:Y:S01]  /*2580*/  SHFL.IDX PT, R114, R222, R231, 0x1f ;  /* 0x00001fe7de727589 */ /* 0x000fe200000e0000 */
[--C-:B--2---:R-:W-:Y:S01]  /*2590*/  FFMA.FTZ R93, R93, UR36, -R94.reuse ;  /* 0x000000245d5d7c23 */ /* 0x104fe2000801085e */
[----:B------:R-:W-:Y:S01]  /*25a0*/  FFMA.FTZ R94, R97, UR36, -R94 ;  /* 0x00000024615e7c23 */ /* 0x000fe2000801085e */
[----:B------:R-:W-:Y:S01]  /*25b0*/  FSEL R97, R112, -INF , P2 ;  /* 0xff80000070617808 */ /* 0x000fe20001000000 */
[----:B------:R-:W2:Y:S01]  /*25c0*/  SHFL.IDX PT, R121, R222, R228, 0x1f ;  /* 0x00001fe4de797589 */ /* 0x000ea200000e0000 */
[----:B-1----:R-:W-:Y:S01]  /*25d0*/  FSEL R99, R113, -INF , P2 ;  /* 0xff80000071637808 */ /* 0x002fe20001000000 */
[----:B------:R1:W-:Y:S01]  /*25e0*/  MUFU.EX2 R23, R95 ;  /* 0x0000005f00177308 */ /* 0x0003e20000000800 */
[----:B------:R-:W-:Y:S01]  /*25f0*/  FSEL R119, R119, -INF , P1 ;  /* 0xff80000077777808 */ /* 0x000fe20000800000 */
[--C-:B------:R-:W-:Y:S01]  /*2600*/  FFMA.FTZ R97, R97, UR36, -R98.reuse ;  /* 0x0000002461617c23 */ /* 0x100fe20008010862 */
[----:B------:R-:W-:Y:S01]  /*2610*/  FFMA.FTZ R98, R103, UR36, -R98 ;  /* 0x0000002467627c23 */ /* 0x000fe20008010862 */
[----:B------:R-:W-:Y:S01]  /*2620*/  FSEL R103, R117, -INF , P2 ;  /* 0xff80000075677808 */ /* 0x000fe20001000000 */
[----:B------:R-:W-:Y:S01]  /*2630*/  SHFL.IDX PT, R106, R222, R0, 0x1f ;  /* 0x00001f00de6a7589 */ /* 0x000fe200000e0000 */
[----:B------:R-:W-:Y:S01]  /*2640*/  FSEL R111, R111, -INF , P1 ;  /* 0xff8000006f6f7808 */ /* 0x000fe20000800000 */
[--C-:B----4-:R-:W-:Y:S01]  /*2650*/  FFMA.FTZ R99, R99, UR36, -R100.reuse ;  /* 0x0000002463637c23 */ /* 0x110fe20008010864 */
[----:B------:R-:W-:Y:S01]  /*2660*/  FFMA.FTZ R100, R115, UR36, -R100 ;  /* 0x0000002473647c23 */ /* 0x000fe20008010864 */
[----:B-1----:R-:W-:Y:S01]  /*2670*/  FSEL R95, R109, -INF , P2 ;  /* 0xff8000006d5f7808 */ /* 0x002fe20001000000 */
[----:B------:R-:W1:Y:S01]  /*2680*/  SHFL.IDX PT, R115, R222, R230, 0x1f ;  /* 0x00001fe6de737589 */ /* 0x000e6200000e0000 */
[--C-:B------:R-:W-:Y:S01]  /*2690*/  FFMA.FTZ R103, R103, UR36, -R104.reuse ;  /* 0x0000002467677c23 */ /* 0x100fe20008010868 */
[----:B------:R-:W-:Y:S01]  /*26a0*/  FFMA.FTZ R104, R119, UR36, -R104 ;  /* 0x0000002477687c23 */ /* 0x000fe20008010868 */
[----:B------:R-:W-:Y:S01]  /*26b0*/  FSEL R105, R120, -INF , P2 ;  /* 0xff80000078697808 */ /* 0x000fe20001000000 */
[----:B------:R-:W3:Y:S01]  /*26c0*/  SHFL.IDX PT, R119, R222, R229, 0x1f ;  /* 0x00001fe5de777589 */ /* 0x000ee200000e0000 */
[--C-:B------:R-:W-:Y:S01]  /*26d0*/  FFMA.FTZ R95, R95, UR36, -R96.reuse ;  /* 0x000000245f5f7c23 */ /* 0x100fe20008010860 */
[----:B------:R-:W-:Y:S01]  /*26e0*/  FFMA.FTZ R96, R111, UR36, -R96 ;  /* 0x000000246f607c23 */ /* 0x000fe20008010860 */
[----:B------:R-:W-:Y:S01]  /*26f0*/  FSEL R111, R122, -INF , P1 ;  /* 0xff8000007a6f7808 */ /* 0x000fe20000800000 */
[--C-:B-----5:R-:W-:Y:S01]  /*2700*/  FFMA.FTZ R107, R107, UR36, -R108.reuse ;  /* 0x000000246b6b7c23 */ /* 0x120fe2000801086c */
[----:B------:R-:W4:Y:S01]  /*2710*/  SHFL.IDX PT, R122, R216, R0, 0x1f ;  /* 0x00001f00d87a7589 */ /* 0x000f2200000e0000 */
[----:B------:R-:W-:Y:S01]  /*2720*/  FSEL R102, R116, -INF , P2 ;  /* 0xff80000074667808 */ /* 0x000fe20001000000 */
[----:B------:R-:W5:Y:S01]  /*2730*/  MUFU.EX2 R11, R11 ;  /* 0x0000000b000b7308 */ /* 0x000f620000000800 */
[----:B------:R-:W-:Y:S01]  /*2740*/  FSEL R120, R133, -INF , P2 ;  /* 0xff80000085787808 */ /* 0x000fe20001000000 */
[----:B------:R-:W-:Y:S01]  /*2750*/  SHFL.IDX PT, R112, R222, R232, 0x1f ;  /* 0x00001fe8de707589 */ /* 0x000fe200000e0000 */
[----:B------:R-:W-:Y:S01]  /*2760*/  FSEL R118, R118, -INF , P1 ;  /* 0xff80000076767808 */ /* 0x000fe20000800000 */
[----:B------:R-:W-:Y:S01]  /*2770*/  FFMA.FTZ R102, R102, UR36, -R101 ;  /* 0x0000002466667c23 */ /* 0x000fe20008010865 */
[----:B------:R-:W-:Y:S01]  /*2780*/  FSEL R123, R123, -INF , P1 ;  /* 0xff8000007b7b7808 */ /* 0x000fe20000800000 */
[----:B--2---:R-:W-:Y:S01]  /*2790*/  FFMA.FTZ R227, R120, UR36, -R121 ;  /* 0x0000002478e37c23 */ /* 0x004fe20008010879 */
[----:B------:R-:W-:Y:S01]  /*27a0*/  FSEL R113, R128, -INF , P2 ;  /* 0xff80000080717808 */ /* 0x000fe20001000000 */
[----:B------:R-:W-:Y:S01]  /*27b0*/  FFMA.FTZ R101, R118, UR36, -R101 ;  /* 0x0000002476657c23 */ /* 0x000fe20008010865 */
[----:B------:R-:W-:Y:S01]  /*27c0*/  FSEL R116, R129, -INF , P2 ;  /* 0xff80000081747808 */ /* 0x000fe20001000000 */
[----:B------:R-:W2:Y:S01]  /*27d0*/  SHFL.IDX PT, R120, R216, R229, 0x1f ;  /* 0x00001fe5d8787589 */ /* 0x000ea200000e0000 */
[----:B------:R-:W-:Y:S01]  /*27e0*/  FSEL R117, R130, -INF , P1 ;  /* 0xff80000082757808 */ /* 0x000fe20000800000 */
[----:B------:R-:W-:Y:S01]  /*27f0*/  FFMA.FTZ R108, R123, UR36, -R108 ;  /* 0x000000247b6c7c23 */ /* 0x000fe2000801086c */
[----:B------:R-:W-:Y:S01]  /*2800*/  FSEL R118, R131, -INF , P1 ;  /* 0xff80000083767808 */ /* 0x000fe20000800000 */
[----:B------:R-:W5:Y:S01]  /*2810*/  SHFL.IDX PT, R123, R216, R233, 0x1f ;  /* 0x00001fe9d87b7589 */ /* 0x000f6200000e0000 */
[--C-:B------:R-:W-:Y:S01]  /*2820*/  FFMA.FTZ R113, R113, UR36, -R114.reuse ;  /* 0x0000002471717c23 */ /* 0x100fe20008010872 */
[--C-:B-1----:R-:W-:Y:S01]  /*2830*/  FFMA.FTZ R116, R116, UR36, -R115.reuse ;  /* 0x0000002474747c23 */ /* 0x102fe20008010873 */
[----:B------:R-:W-:Y:S01]  /*2840*/  FFMA.FTZ R114, R117, UR36, -R114 ;  /* 0x0000002475727c23 */ /* 0x000fe20008010872 */
[----:B------:R-:W1:Y:S01]  /*2850*/  SHFL.IDX PT, R130, R216, R234, 0x1f ;  /* 0x00001fead8827589 */ /* 0x000e6200000e0000 */
[----:B------:R-:W-:Y:S01]  /*2860*/  FFMA.FTZ R115, R118, UR36, -R115 ;  /* 0x0000002476737c23 */ /* 0x000fe20008010873 */
[----:B------:R-:W-:Y:S01]  /*2870*/  FSEL R117, R132, -INF , P2 ;  /* 0xff80000084757808 */ /* 0x000fe20001000000 */
[--C-:B------:R-:W-:Y:S01]  /*2880*/  FFMA.FTZ R105, R105, UR36, -R106.reuse ;  /* 0x0000002469697c23 */ /* 0x100fe2000801086a */
[----:B------:R-:W-:Y:S01]  /*2890*/  FSEL R118, R134, -INF , P1 ;  /* 0xff80000086767808 */ /* 0x000fe20000800000 */
[----:B------:R-:W-:Y:S01]  /*28a0*/  FFMA.FTZ R106, R111, UR36, -R106 ;  /* 0x000000246f6a7c23 */ /* 0x000fe2000801086a */
[----:B------:R-:W-:Y:S01]  /*28b0*/  FSEL R111, R125, -INF , P2 ;  /* 0xff8000007d6f7808 */ /* 0x000fe20001000000 */
[--C-:B---3--:R-:W-:Y:S01]  /*28c0*/  FFMA.FTZ R117, R117, UR36, -R119.reuse ;  /* 0x0000002475757c23 */ /* 0x108fe20008010877 */
[----:B------:R-:W-:Y:S01]  /*28d0*/  FSEL R125, R136, -INF , P2 ;  /* 0xff800000887d7808 */ /* 0x000fe20001000000 */
[----:B------:R-:W-:Y:S01]  /*28e0*/  FFMA.FTZ R118, R118, UR36, -R119 ;  /* 0x0000002476767c23 */ /* 0x000fe20008010877 */
[----:B------:R-:W-:Y:S01]  /*28f0*/  FSEL R119, R138, -INF , P1 ;  /* 0xff8000008a777808 */ /* 0x000fe20000800000 */
[----:B------:R-:W-:-:S02]  /*2900*/  WARPGROUP.DEPBAR.LE gsb0, 0x0 ;  /* 0x00008000000079c5 */ /* 0x000fc40000010000 */
[----:B------:R-:W-:Y:S01]  /*2910*/  WARPGROUP.ARRIVE ;  /* 0x00000000000079c5 */ /* 0x000fe20000000000 */
[----:B------:R-:W-:Y:S01]  /*2920*/  FSEL R110, R124, -INF , P2 ;  /* 0xff8000007c6e7808 */ /* 0x000fe20001000000 */
[--C-:B----4-:R-:W-:Y:S01]  /*2930*/  FFMA.FTZ R125, R125, UR36, -R122.reuse ;  /* 0x000000247d7d7c23 */ /* 0x110fe2000801087a */
[----:B------:R-:W-:Y:S01]  /*2940*/  FSEL R124, R135, -INF , P1 ;  /* 0xff800000877c7808 */ /* 0x000fe20000800000 */
[----:B------:R-:W-:Y:S01]  /*2950*/  FFMA.FTZ R122, R119, UR36, -R122 ;  /* 0x00000024777a7c23 */ /* 0x000fe2000801087a */
[----:B------:R-:W-:Y:S01]  /*2960*/  FSEL R119, R148, -INF , P2 ;  /* 0xff80000094777808 */ /* 0x000fe20001000000 */
[----:B------:R-:W-:Y:S01]  /*2970*/  HGMMA.64x128x16.F32.BF16 R24, gdesc[UR4], R24, gsb0 ;  /* 0x01e00000041879f0 */ /* 0x000fe20008001818 */
[----:B------:R-:W-:Y:S01]  /*2980*/  UIADD3 UR6, UR8, 0x4, URZ ;  /* 0x0000000408067890 */ /* 0x000fe2000fffe03f */
[----:B------:R-:W-:Y:S01]  /*2990*/  FSEL R135, R150, -INF , P1 ;  /* 0xff80000096877808 */ /* 0x000fe20000800000 */
[----:B------:R-:W-:Y:S01]  /*29a0*/  UIADD3 UR4, UR9, 0x4, URZ ;  /* 0x0000000409047890 */ /* 0x000fe2000fffe03f */
[----:B------:R-:W-:Y:S01]  /*29b0*/  FSEL R127, R127, -INF , P1 ;  /* 0xff8000007f7f7808 */ /* 0x000fe20000800000 */
[----:B------:R-:W-:Y:S01]  /*29c0*/  UMOV UR7, 0x40000040 ;  /* 0x4000004000077882 */ /* 0x000fe20000000000 */
[----:B------:R-:W-:Y:S01]  /*29d0*/  UMOV UR5, 0x40000040 ;  /* 0x4000004000057882 */ /* 0x000fe20000000000 */
[----:B------:R-:W-:Y:S01]  /*29e0*/  FSEL R140, R140, -INF , P2 ;  /* 0xff8000008c8c7808 */ /* 0x000fe20001000000 */
[----:B------:R-:W-:Y:S01]  /*29f0*/  FFMA.FTZ R121, R124, UR36, -R121 ;  /* 0x000000247c797c23 */ /* 0x000fe20008010879 */
[----:B------:R-:W-:Y:S01]  /*2a00*/  FSEL R142, R142, -INF , P1 ;  /* 0xff8000008e8e7808 */ /* 0x000fe20000800000 */
[----:B--2---:R-:W-:Y:S01]  /*2a10*/  FFMA.FTZ R124, R119, UR36, -R120 ;  /* 0x00000024777c7c23 */ /* 0x004fe20008010878 */
[----:B------:R-:W-:Y:S01]  /*2a20*/  FSEL R131, R137, -INF , P2 ;  /* 0xff80000089837808 */ /* 0x000fe20001000000 */
[----:B------:R-:W-:Y:S01]  /*2a30*/  FFMA.FTZ R111, R111, UR36, -R112 ;  /* 0x000000246f6f7c23 */ /* 0x000fe20008010870 */
[----:B------:R-:W-:Y:S01]  /*2a40*/  FSEL R139, R139, -INF , P1 ;  /* 0xff8000008b8b7808 */ /* 0x000fe20000800000 */
[----:B------:R-:W-:Y:S01]  /*2a50*/  FFMA.FTZ R120, R135, UR36, -R120 ;  /* 0x0000002487787c23 */ /* 0x000fe20008010878 */
[----:B------:R-:W-:Y:S01]  /*2a60*/  FFMA.FTZ R112, R127, UR36, -R112 ;  /* 0x000000247f707c23 */ /* 0x000fe20008010870 */
[--C-:B-----5:R-:W-:Y:S01]  /*2a70*/  FFMA.FTZ R127, R140, UR36, -R123.reuse ;  /* 0x000000248c7f7c23 */ /* 0x120fe2000801087b */
[----:B------:R-:W2:Y:S01]  /*2a80*/  SHFL.IDX PT, R109, R222, R233, 0x1f ;  /* 0x00001fe9de6d7589 */ /* 0x000ea200000e0000 */
[----:B------:R-:W-:Y:S01]  /*2a90*/  FFMA.FTZ R123, R142, UR36, -R123 ;  /* 0x000000248e7b7c23 */ /* 0x000fe2000801087b */
[--C-:B-1----:R-:W-:Y:S01]  /*2aa0*/  FFMA.FTZ R131, R131, UR36, -R130.reuse ;  /* 0x0000002483837c23 */ /* 0x102fe20008010882 */
[----:B------:R-:W-:Y:S01]  /*2ab0*/  FFMA.FTZ R130, R139, UR36, -R130 ;  /* 0x000000248b827c23 */ /* 0x000fe20008010882 */
[----:B------:R-:W-:Y:S01]  /*2ac0*/  FSEL R126, R126, -INF , P1 ;  /* 0xff8000007e7e7808 */ /* 0x000fe20000800000 */
[----:B------:R-:W1:Y:S01]  /*2ad0*/  SHFL.IDX PT, R128, R216, R230, 0x1f ;  /* 0x00001fe6d8807589 */ /* 0x000e6200000e0000 */
[----:B------:R-:W-:Y:S01]  /*2ae0*/  FSEL R129, R141, -INF , P2 ;  /* 0xff8000008d817808 */ /* 0x000fe20001000000 */
[----:B------:R-:W-:Y:S01]  /*2af0*/  MUFU.EX2 R12, R12 ;  /* 0x0000000c000c7308 */ /* 0x000fe20000000800 */
[----:B------:R-:W-:Y:S01]  /*2b00*/  FSEL R134, R144, -INF , P2 ;  /* 0xff80000090867808 */ /* 0x000fe20001000000 */
[----:B------:R-:W3:Y:S01]  /*2b10*/  SHFL.IDX PT, R133, R216, R231, 0x1f ;  /* 0x00001fe7d8857589 */ /* 0x000ee200000e0000 */
[----:B------:R-:W-:-:S02]  /*2b20*/  FSEL R145, R145, -INF , P2 ;  /* 0xff80000091917808 */ /* 0x000fc40001000000 */
[----:B------:R-:W-:Y:S02]  /*2b30*/  FSEL R149, R149, -INF , P2 ;  /* 0xff80000095957808 */ /* 0x000fe40001000000 */
[----:B------:R-:W-:Y:S01]  /*2b40*/  FSEL R151, R151, -INF , P1 ;  /* 0xff80000097977808 */ /* 0x000fe20000800000 */
[----:B------:R-:W4:Y:S01]  /*2b50*/  MUFU.EX2 R14, R14 ;  /* 0x0000000e000e7308 */ /* 0x000f220000000800 */
[----:B------:R-:W-:Y:S02]  /*2b60*/  FSEL R146, R146, -INF , P1 ;  /* 0xff80000092927808 */ /* 0x000fe40000800000 */
[----:B------:R-:W-:Y:S02]  /*2b70*/  FSEL R143, R143, -INF , P1 ;  /* 0xff8000008f8f7808 */ /* 0x000fe40000800000 */
[----:B------:R-:W-:-:S03]  /*2b80*/  FSEL R147, R147, -INF , P1 ;  /* 0xff80000093937808 */ /* 0x000fc60000800000 */
[----:B------:R-:W-:Y:S01]  /*2b90*/  MUFU.EX2 R17, R17 ;  /* 0x0000001100117308 */ /* 0x000fe20000000800 */
[--C-:B--2---:R-:W-:Y:S01]  /*2ba0*/  FFMA.FTZ R110, R110, UR36, -R109.reuse ;  /* 0x000000246e6e7c23 */ /* 0x104fe2000801086d */
[----:B------:R-:W-:Y:S02]  /*2bb0*/  FFMA.FTZ R109, R126, UR36, -R109 ;  /* 0x000000247e6d7c23 */ /* 0x000fe4000801086d */
[----:B------:R-:W2:Y:S01]  /*2bc0*/  SHFL.IDX PT, R126, R216, R232, 0x1f ;  /* 0x00001fe8d87e7589 */ /* 0x000ea200000e0000 */
[--C-:B-1----:R-:W-:Y:S01]  /*2bd0*/  FFMA.FTZ R132, R145, UR36, -R128.reuse ;  /* 0x0000002491847c23 */ /* 0x102fe20008010880 */
[----:B------:R-:W-:Y:S02]  /*2be0*/  FFMA.FTZ R128, R147, UR36, -R128 ;  /* 0x0000002493807c23 */ /* 0x000fe40008010880 */
[----:B------:R-:W1:Y:S01]  /*2bf0*/  SHFL.IDX PT, R216, R216, R228, 0x1f ;  /* 0x00001fe4d8d87589 */ /* 0x000e6200000e0000 */
[----:B------:R-:W-:Y:S01]  /*2c00*/  MUFU.EX2 R116, R116 ;  /* 0x0000007400747308 */ /* 0x000fe20000000800 */
[--C-:B---3--:R-:W-:Y:S01]  /*2c10*/  FFMA.FTZ R134, R134, UR36, -R133.reuse ;  /* 0x0000002486867c23 */ /* 0x108fe20008010885 */
[----:B------:R-:W-:-:S06]  /*2c20*/  FFMA.FTZ R133, R146, UR36, -R133 ;  /* 0x0000002492857c23 */ /* 0x000fcc0008010885 */
[----:B------:R-:W-:Y:S08]  /*2c30*/  MUFU.EX2 R114, R114 ;  /* 0x0000007200727308 */ /* 0x000ff00000000800 */
[----:B------:R-:W-:Y:S01]  /*2c40*/  MUFU.EX2 R109, R109 ;  /* 0x0000006d006d7308 */ /* 0x000fe20000000800 */
[--C-:B--2---:R-:W-:Y:S01]  /*2c50*/  FFMA.FTZ R129, R129, UR36, -R126.reuse ;  /* 0x0000002481817c23 */ /* 0x104fe2000801087e */
[----:B------:R-:W-:Y:S01]  /*2c60*/  FFMA.FTZ R126, R143, UR36, -R126 ;  /* 0x000000248f7e7c23 */ /* 0x000fe2000801087e */
[--C-:B-1----:R-:W-:Y:S01]  /*2c70*/  FFMA.FTZ R119, R149, UR36, -R216.reuse ;  /* 0x0000002495777c23 */ /* 0x102fe200080108d8 */
[----:B------:R-:W-:-:S04]  /*2c80*/  FFMA.FTZ R222, R151, UR36, -R216 ;  /* 0x0000002497de7c23 */ /* 0x000fc800080108d8 */
[----:B------:R-:W-:Y:S08]  /*2c90*/  MUFU.EX2 R112, R112 ;  /* 0x0000007000707308 */ /* 0x000ff00000000800 */
[----:B------:R-:W-:Y:S08]  /*2ca0*/  MUFU.EX2 R113, R113 ;  /* 0x0000007100717308 */ /* 0x000ff00000000800 */
[----:B------:R-:W-:Y:S08]  /*2cb0*/  MUFU.EX2 R117, R117 ;  /* 0x0000007500757308 */ /* 0x000ff00000000800 */
[----:B------:R-:W1:Y:S08]  /*2cc0*/  MUFU.EX2 R22, R22 ;  /* 0x0000001600167308 */ /* 0x000e700000000800 */
[----:B------:R-:W2:Y:S08]  /*2cd0*/  MUFU.EX2 R88, R88 ;  /* 0x0000005800587308 */ /* 0x000eb00000000800 */
[----:B------:R-:W-:Y:S08]  /*2ce0*/  MUFU.EX2 R110, R110 ;  /* 0x0000006e006e7308 */ /* 0x000ff00000000800 */
[----:B------:R-:W-:Y:S08]  /*2cf0*/  MUFU.EX2 R111, R111 ;  /* 0x0000006f006f7308 */ /* 0x000ff00000000800 */
[----:B------:R-:W-:Y:S01]  /*2d00*/  MUFU.EX2 R115, R115 ;  /* 0x0000007300737308 */ /* 0x000fe20000000800 */
[----:B------:R-:W-:-:S02]  /*2d10*/  WARPGROUP.DEPBAR.LE gsb0, 0x0 ;  /* 0x00008000000079c5 */ /* 0x000fc40000010000 */
[----:B------:R-:W-:-:S05]  /*2d20*/  WARPGROUP.ARRIVE ;  /* 0x00000000000079c5 */ /* 0x000fca0000000000 */
[----:B------:R-:W-:Y:S01]  /*2d30*/  MUFU.EX2 R19, R19 ;  /* 0x0000001300137308 */ /* 0x000fe20000000800 */
[----:B------:R-:W-:Y:S01]  /*2d40*/  HGMMA.64x128x16.F32.BF16 R24, gdesc[UR4], R24, gsb0 ;  /* 0x01e00000041879f0 */ /* 0x000fe20008001818 */
[----:B------:R-:W-:Y:S02]  /*2d50*/  UIADD3 UR6, UR8, 0x6, URZ ;  /* 0x0000000608067890 */ /* 0x000fe4000fffe03f */
[----:B------:R-:W-:-:S04]  /*2d60*/  UIADD3 UR4, UR9, 0x6, URZ ;  /* 0x0000000609047890 */ /* 0x000fc8000fffe03f */
[----:B------:R-:W3:Y:S01]  /*2d70*/  MUFU.EX2 R105, R105 ;  /* 0x0000006900697308 */ /* 0x000ee20000000800 */
[----:B------:R-:W-:Y:S01]  /*2d80*/  UMOV UR7, 0x40000040 ;  /* 0x4000004000077882 */ /* 0x000fe20000000000 */
[----:B------:R-:W-:-:S06]  /*2d90*/  UMOV UR5, 0x40000040 ;  /* 0x4000004000057882 */ /* 0x000fcc0000000000 */
[----:B------:R-:W5:Y:S08]  /*2da0*/  MUFU.EX2 R106, R106 ;  /* 0x0000006a006a7308 */ /* 0x000f700000000800 */
[----:B------:R-:W-:Y:S08]  /*2db0*/  MUFU.EX2 R107, R107 ;  /* 0x0000006b006b7308 */ /* 0x000ff00000000800 */
[----:B------:R-:W-:Y:S08]  /*2dc0*/  MUFU.EX2 R108, R108 ;  /* 0x0000006c006c7308 */ /* 0x000ff00000000800 */
[----:B------:R-:W5:Y:S08]  /*2dd0*/  MUFU.EX2 R89, R89 ;  /* 0x0000005900597308 */ /* 0x000f700000000800 */
        /* <DEDUP_REMOVED lines=17> */
[----:B------:R-:W-:Y:S01]  /*2ef0*/  UMOV UR7, 0x40000040 ;  /* 0x4000004000077882 */ /* 0x000fe20000000000 */
[----:B------:R-:W-:-:S04]  /*2f00*/  R2UR UR5, R226 ;  /* 0x00000000e20572ca */ /* 0x000fc800000e0000 */
[----:B------:R-:W-:Y:S08]  /*2f10*/  MUFU.EX2 R103, R103 ;  /* 0x0000006700677308 */ /* 0x000ff00000000800 */
[----:B------:R-:W-:Y:S01]  /*2f20*/  MUFU.EX2 R104, R104 ;  /* 0x0000006800687308 */ /* 0x000fe20000000800 */
[----:B------:R-:W-:Y:S01]  /*2f30*/  UMOV UR6, UR4 ;  /* 0x0000000400067c82 */ /* 0x000fe20008000000 */
[----:B------:R-:W-:-:S04]  /*2f40*/  USHF.R.U32.HI UR5, URZ, 0x4, UR5 ;  /* 0x000000043f057899 */ /* 0x000fc80008011605 */
[----:B------:R-:W-:Y:S02]  /*2f50*/  ULOP3.LUT UR9, UR5, 0x3fff, URZ, 0xc0, !UPT ;  /* 0x00003fff05097892 */ /* 0x000fe4000f8ec03f */
[----:B------:R-:W-:Y:S01]  /*2f60*/  MUFU.EX2 R118, R118 ;  /* 0x0000007600767308 */ /* 0x000fe20000000800 */
[----:B------:R-:W-:-:S07]  /*2f70*/  UMOV UR5, 0x40000040 ;  /* 0x4000004000057882 */ /* 0x000fce0000000000 */
        /* <DEDUP_REMOVED lines=9> */
[----:B------:R-:W4:Y:S04]  /*3010*/  LDS R217, [R217+0x400] ;  /* 0x00040000d9d97984 */ /* 0x000f280000000800 */
[----:B------:R-:W-:Y:S04]  /*3020*/  LDS R221, [R221+0x400] ;  /* 0x00040000dddd7984 */ /* 0x000fe80000000800 */
[----:B------:R-:W-:Y:S04]  /*3030*/  LDS R219, [R219+0x400] ;  /* 0x00040000dbdb7984 */ /* 0x000fe80000000800 */
[----:B------:R-:W-:Y:S04]  /*3040*/  LDS R220, [R220+0x400] ;  /* 0x00040000dcdc7984 */ /* 0x000fe80000000800 */
[----:B----4-:R-:W4:Y:S04]  /*3050*/  SHFL.IDX PT, R135, R217, R0, 0x1f ;  /* 0x00001f00d9877589 */ /* 0x010f2800000e0000 */
[----:B------:R-:W1:Y:S04]  /*3060*/  SHFL.IDX PT, R136, R217, R234, 0x1f ;  /* 0x00001fead9887589 */ /* 0x000e6800000e0000 */
[----:B------:R-:W2:Y:S04]  /*3070*/  SHFL.IDX PT, R140, R217, R233, 0x1f ;  /* 0x00001fe9d98c7589 */ /* 0x000ea800000e0000 */
[----:B------:R-:W3:Y:S04]  /*3080*/  SHFL.IDX PT, R142, R217, R230, 0x1f ;  /* 0x00001fe6d98e7589 */ /* 0x000ee800000e0000 */
[----:B------:R-:W5:Y:S04]  /*3090*/  SHFL.IDX PT, R138, R217, R232, 0x1f ;  /* 0x00001fe8d98a7589 */ /* 0x000f6800000e0000 */
[----:B------:R-:W5:Y:S01]  /*30a0*/  SHFL.IDX PT, R139, R217, R231, 0x1f ;  /* 0x00001fe7d98b7589 */ /* 0x000f6200000e0000 */
[--C-:B----4-:R-:W-:Y:S01]  /*30b0*/  FADD.FTZ R24, R24, -R135.reuse ;  /* 0x8000008718187221 */ /* 0x110fe20000010000 */
[----:B------:R-:W-:-:S02]  /*30c0*/  FADD.FTZ R26, R26, -R135 ;  /* 0x800000871a1a7221 */ /* 0x000fc40000010000 */
[----:B------:R-:W4:Y:S01]  /*30d0*/  SHFL.IDX PT, R144, R217, R229, 0x1f ;  /* 0x00001fe5d9907589 */ /* 0x000f2200000e0000 */
        /* <DEDUP_REMOVED lines=8> */
[--C-:B---3--:R-:W-:Y:S01]  /*3160*/  FADD.FTZ R140, R33, -R142.reuse ;  /* 0x8000008e218c7221 */ /* 0x108fe20000010000 */
[----:B------:R-:W-:Y:S01]  /*3170*/  FADD.FTZ R142, R35, -R142 ;  /* 0x8000008e238e7221 */ /* 0x000fe20000010000 */
[----:B------:R-:W3:Y:S01]  /*3180*/  SHFL.IDX PT, R33, R221, R231, 0x1f ;  /* 0x00001fe7dd217589 */ /* 0x000ee200000e0000 */
        /* <DEDUP_REMOVED lines=9> */
[----:B------:R-:W-:Y:S01]  /*3220*/  FMUL.FTZ R141, R15, R141 ;  /* 0x0000008d0f8d7220 */ /* 0x000fe20000410000 */
[----:B------:R-:W-:Y:S01]  /*3230*/  FMUL.FTZ R142, R20, R142 ;  /* 0x0000008e148e7220 */ /* 0x000fe20000410000 */
[----:B------:R-:W5:Y:S01]  /*3240*/  SHFL.IDX PT, R34, R221, R229, 0x1f ;  /* 0x00001fe5dd227589 */ /* 0x000f6200000e0000 */
[--C-:B----4-:R-:W-:Y:S01]  /*3250*/  FADD.FTZ R143, R36, -R144.reuse ;  /* 0x80000090248f7221 */ /* 0x110fe20000010000 */
[----:B------:R-:W-:Y:S01]  /*3260*/  MUFU.EX2 R31, R122 ;  /* 0x0000007a001f7308 */ /* 0x000fe20000000800 */
[----:B------:R-:W-:Y:S01]  /*3270*/  FADD.FTZ R38, R38, -R144 ;  /* 0x8000009026267221 */ /* 0x000fe20000010000 */
[----:B-1----:R-:W1:Y:S01]  /*3280*/  SHFL.IDX PT, R121, R221, R233, 0x1f ;  /* 0x00001fe9dd797589 */ /* 0x002e6200000e0000 */
[--C-:B------:R-:W-:Y:S01]  /*3290*/  FADD.FTZ R37, R37, -R217.reuse ;  /* 0x800000d925257221 */ /* 0x100fe20000010000 */
[----:B------:R-:W-:Y:S01]  /*32a0*/  FADD.FTZ R39, R39, -R217 ;  /* 0x800000d927277221 */ /* 0x000fe20000010000 */
[----:B------:R-:W-:Y:S01]  /*32b0*/  FMUL.FTZ R38, R22, R38 ;  /* 0x0000002616267220 */ /* 0x000fe20000410000 */
[----:B------:R-:W4:Y:S01]  /*32c0*/  SHFL.IDX PT, R150, R219, R232, 0x1f ;  /* 0x00001fe8db967589 */ /* 0x000f2200000e0000 */
[--C-:B--2---:R-:W-:Y:S01]  /*32d0*/  FADD.FTZ R40, R40, -R145.reuse ;  /* 0x8000009128287221 */ /* 0x104fe20000010000 */
[----:B------:R-:W-:Y:S01]  /*32e0*/  FADD.FTZ R42, R42, -R145 ;  /* 0x800000912a2a7221 */ /* 0x000fe20000010000 */
[----:B------:R-:W2:Y:S01]  /*32f0*/  MUFU.EX2 R28, R227 ;  /* 0x000000e3001c7308 */ /* 0x000ea20000000800 */
        /* <DEDUP_REMOVED lines=15> */
[----:B------:R3:W-:Y:S01]  /*33f0*/  MUFU.EX2 R32, R131 ;  /* 0x0000008300207308 */ /* 0x0007e20000000800 */
[--C-:B-1----:R-:W-:Y:S01]  /*3400*/  FADD.FTZ R44, R44, -R121.reuse ;  /* 0x800000792c2c7221 */ /* 0x102fe20000010000 */
[----:B------:R-:W-:Y:S01]  /*3410*/  FADD.FTZ R46, R46, -R121 ;  /* 0x800000792e2e7221 */ /* 0x000fe20000010000 */
[----:B--2---:R-:W1:Y:S01]  /*3420*/  SHFL.IDX PT, R130, R220, R228, 0x1f ;  /* 0x00001fe4dc827589 */ /* 0x004e6200000e0000 */
[----:B------:R-:W-:Y:S01]  /*3430*/  FMUL.FTZ R56, R105, R56 ;  /* 0x0000003869387220 */ /* 0x000fe20000410000 */
[--C-:B----4-:R-:W-:Y:S01]  /*3440*/  FADD.FTZ R61, R61, -R150.reuse ;  /* 0x800000963d3d7221 */ /* 0x110fe20000010000 */
[----:B------:R-:W-:Y:S01]  /*3450*/  FADD.FTZ R63, R63, -R150 ;  /* 0x800000963f3f7221 */ /* 0x000fe20000010000 */
[----:B------:R-:W2:Y:S01]  /*3460*/  SHFL.IDX PT, R121, R219, R230, 0x1f ;  /* 0x00001fe6db797589 */ /* 0x000ea200000e0000 */
[----:B------:R-:W4:Y:S01]  /*3470*/  MUFU.EX2 R34, R127 ;  /* 0x0000007f00227308 */ /* 0x000f220000000800 */
[----:B------:R-:W-:Y:S01]  /*3480*/  FMUL.FTZ R61, R111, R61 ;  /* 0x0000003d6f3d7220 */ /* 0x000fe20000410000 */
[----:B------:R-:W-:Y:S01]  /*3490*/  FMUL.FTZ R63, R112, R63 ;  /* 0x0000003f703f7220 */ /* 0x000fe20000410000 */
[----:B---3--:R-:W3:Y:S01]  /*34a0*/  SHFL.IDX PT, R131, R220, R231, 0x1f ;  /* 0x00001fe7dc837589 */ /* 0x008ee200000e0000 */
[--C-:B------:R-:W-:Y:S01]  /*34b0*/  FADD.FTZ R150, R77, -R146.reuse ;  /* 0x800000924d967221 */ /* 0x100fe20000010000 */
[----:B------:R-:W-:Y:S01]  /*34c0*/  FADD.FTZ R216, R79, -R146 ;  /* 0x800000924fd87221 */ /* 0x000fe20000010000 */
[----:B------:R-:W-:Y:S01]  /*34d0*/  FMUL.FTZ R58, R106, R58 ;  /* 0x0000003a6a3a7220 */ /* 0x000fe20000410000 */
[----:B------:R-:W4:Y:S01]  /*34e0*/  SHFL.IDX PT, R125, R219, R229, 0x1f ;  /* 0x00001fe5db7d7589 */ /* 0x000f2200000e0000 */
[--C-:B-----5:R-:W-:Y:S01]  /*34f0*/  FADD.FTZ R45, R45, -R36.reuse ;  /* 0x800000242d2d7221 */ /* 0x120fe20000010000 */
[----:B------:R-:W-:Y:S01]  /*3500*/  FADD.FTZ R47, R47, -R36 ;  /* 0x800000242f2f7221 */ /* 0x000fe20000010000 */
[----:B------:R-:W-:Y:S01]  /*3510*/  FMUL.FTZ R40, R89, R40 ;  /* 0x0000002859287220 */ /* 0x000fe20000410000 */
[----:B------:R-:W5:Y:S01]  /*3520*/  SHFL.IDX PT, R151, R219, R233, 0x1f ;  /* 0x00001fe9db977589 */ /* 0x000f6200000e0000 */
[----:B------:R-:W5:Y:S01]  /*3530*/  MUFU.EX2 R36, R129 ;  /* 0x0000008100247308 */ /* 0x000f620000000800 */
[--C-:B------:R-:W-:Y:S01]  /*3540*/  FADD.FTZ R49, R49, -R35.reuse ;  /* 0x8000002331317221 */ /* 0x100fe20000010000 */
[----:B------:R-:W-:Y:S01]  /*3550*/  FADD.FTZ R51, R51, -R35 ;  /* 0x8000002333337221 */ /* 0x000fe20000010000 */
[----:B------:R-:W5:Y:S01]  /*3560*/  SHFL.IDX PT, R122, R219, R228, 0x1f ;  /* 0x00001fe4db7a7589 */ /* 0x000f6200000e0000 */
[--C-:B------:R-:W-:Y:S01]  /*3570*/  FADD.FTZ R66, R66, -R147.reuse ;  /* 0x8000009342427221 */ /* 0x100fe20000010000 */
[----:B------:R-:W-:Y:S01]  /*3580*/  FADD.FTZ R64, R64, -R147 ;  /* 0x8000009340407221 */ /* 0x000fe20000010000 */
[----:B------:R-:W-:Y:S01]  /*3590*/  FMUL.FTZ R41, R91, R41 ;  /* 0x000000295b297220 */ /* 0x000fe20000410000 */
[----:B------:R-:W5:Y:S01]  /*35a0*/  SHFL.IDX PT, R217, R219, R234, 0x1f ;  /* 0x00001feadbd97589 */ /* 0x000f6200000e0000 */
[----:B-1----:R-:W-:Y:S01]  /*35b0*/  FADD.FTZ R218, R85, -R130 ;  /* 0x8000008255da7221 */ /* 0x002fe20000010000 */
[----:B------:R-:W-:Y:S01]  /*35c0*/  FMUL.FTZ R85, R12, R136 ;  /* 0x000000880c557220 */ /* 0x000fe20000410000 */
[----:B------:R1:W1:Y:S01]  /*35d0*/  MUFU.EX2 R35, R123 ;  /* 0x0000007b00237308 */ /* 0x0002620000000800 */
[----:B------:R-:W1:Y:S01]  /*35e0*/  SHFL.IDX PT, R149, R220, R233, 0x1f ;  /* 0x00001fe9dc957589 */ /* 0x000e6200000e0000 */
[--C-:B--2---:R-:W-:Y:S01]  /*35f0*/  FADD.FTZ R65, R65, -R121.reuse ;  /* 0x8000007941417221 */ /* 0x104fe20000010000 */
[----:B------:R-:W-:Y:S01]  /*3600*/  FADD.FTZ R121, R67, -R121 ;  /* 0x8000007943797221 */ /* 0x000fe20000010000 */
[----:B------:R-:W-:Y:S01]  /*3610*/  F2FP.BF16.F32.PACK_AB R85, R85, R26 ;  /* 0x0000001a5555723e */ /* 0x000fe200000010ff */
[----:B------:R-:W2:Y:S01]  /*3620*/  SHFL.IDX PT, R148, R220, R229, 0x1f ;  /* 0x00001fe5dc947589 */ /* 0x000ea200000e0000 */
[--C-:B---3--:R-:W-:Y:S01]  /*3630*/  FADD.FTZ R146, R80, -R131.reuse ;  /* 0x8000008350927221 */ /* 0x108fe20000010000 */
[----:B------:R-:W-:Y:S01]  /*3640*/  FADD.FTZ R131, R82, -R131 ;  /* 0x8000008352837221 */ /* 0x000fe20000010000 */
[----:B------:R-:W-:Y:S01]  /*3650*/  FMUL.FTZ R82, R21, R143 ;  /* 0x0000008f15527220 */ /* 0x000fe20000410000 */
[----:B------:R-:W3:Y:S01]  /*3660*/  SHFL.IDX PT, R221, R221, R228, 0x1f ;  /* 0x00001fe4dddd7589 */ /* 0x000ee200000e0000 */
[----:B------:R-:W-:Y:S01]  /*3670*/  FMUL.FTZ R26, R17, R27 ;  /* 0x0000001b111a7220 */ /* 0x000fe20000410000 */
[----:B------:R-:W-:Y:S01]  /*3680*/  FMUL.FTZ R80, R16, R138 ;  /* 0x0000008a10507220 */ /* 0x000fe20000410000 */
[----:B------:R-:W-:Y:S01]  /*3690*/  FMUL.FTZ R27, R18, R140 ;  /* 0x0000008c121b7220 */ /* 0x000fe20000410000 */
[----:B------:R-:W3:Y:S01]  /*36a0*/  SHFL.IDX PT, R144, R220, R230, 0x1f ;  /* 0x00001fe6dc907589 */ /* 0x000ee200000e0000 */
[----:B------:R-:W-:Y:S01]  /*36b0*/  F2FP.BF16.F32.PACK_AB R82, R37, R82 ;  /* 0x000000522552723e */ /* 0x000fe200000010ff */
[----:B----4-:R-:W-:Y:S01]  /*36c0*/  FADD.FTZ R67, R70, -R125 ;  /* 0x8000007d46437221 */ /* 0x010fe20000010000 */
[----:B------:R-:W4:Y:S01]  /*36d0*/  MUFU.EX2 R37, R222 ;  /* 0x000000de00257308 */ /* 0x000f220000000800 */
[----:B------:R-:W-:Y:S01]  /*36e0*/  SHFL.IDX PT, R145, R220, R234, 0x1f ;  /* 0x00001feadc917589 */ /* 0x000fe200000e0000 */
[----:B-----5:R-:W-:Y:S01]  /*36f0*/  FADD.FTZ R62, R62, -R151 ;  /* 0x800000973e3e7221 */ /* 0x020fe20000010000 */
[----:B-1----:R-:W-:Y:S01]  /*3700*/  FADD.FTZ R123, R68, -R125 ;  /* 0x8000007d447b7221 */ /* 0x002fe20000010000 */
[----:B------:R-:W-:Y:S01]  /*3710*/  FADD.FTZ R70, R69, -R122 ;  /* 0x8000007a45467221 */ /* 0x000fe20000010000 */
[----:B------:R-:W1:Y:S01]  /*3720*/  SHFL.IDX PT, R127, R220, R0, 0x1f ;  /* 0x00001f00dc7f7589 */ /* 0x000e6200000e0000 */
[----:B------:R-:W-:Y:S01]  /*3730*/  FADD.FTZ R130, R87, -R130 ;  /* 0x8000008257827221 */ /* 0x000fe20000010000 */
        /* <DEDUP_REMOVED lines=8> */
[----:B------:R-:W-:Y:S01]  /*37c0*/  FADD.FTZ R60, R60, -R151 ;  /* 0x800000973c3c7221 */ /* 0x000fe20000010000 */
[--C-:B------:R-:W-:Y:S01]  /*37d0*/  FADD.FTZ R57, R57, -R217.reuse ;  /* 0x800000d939397221 */ /* 0x100fe20000010000 */
[----:B------:R-:W-:Y:S01]  /*37e0*/  FADD.FTZ R59, R59, -R217 ;  /* 0x800000d93b3b7221 */ /* 0x000fe20000010000 */
[----:B------:R-:W-:Y:S01]  /*37f0*/  FADD.FTZ R147, R76, -R149 ;  /* 0x800000954c937221 */ /* 0x000fe20000010000 */
[----:B--2---:R-:W-:Y:S01]  /*3800*/  FADD.FTZ R217, R84, -R148 ;  /* 0x8000009454d97221 */ /* 0x004fe20000010000 */
[--C-:B---3--:R-:W-:Y:S01]  /*3810*/  FADD.FTZ R53, R53, -R221.reuse ;  /* 0x800000dd35357221 */ /* 0x108fe20000010000 */
        /* <DEDUP_REMOVED lines=8> */
[----:B------:R-:W-:Y:S01]  /*38a0*/  F2FP.BF16.F32.PACK_AB R71, R63, R62 ;  /* 0x0000003e3f47723e */ /* 0x000fe200000010ff */
[----:B-1----:R-:W-:Y:S01]  /*38b0*/  FADD.FTZ R125, R72, -R127 ;  /* 0x8000007f487d7221 */ /* 0x002fe20000010000 */
[----:B------:R-:W-:Y:S01]  /*38c0*/  F2FP.BF16.F32.PACK_AB R64, R25, R64 ;  /* 0x000000401940723e */ /* 0x000fe200000010ff */
[----:B------:R-:W-:Y:S01]  /*38d0*/  FADD.FTZ R129, R73, -R145 ;  /* 0x8000009149817221 */ /* 0x000fe20000010000 */
[----:B------:R-:W-:Y:S01]  /*38e0*/  F2FP.BF16.F32.PACK_AB R66, R27, R66 ;  /* 0x000000421b42723e */ /* 0x000fe200000010ff */
        /* <DEDUP_REMOVED lines=53> */
[----:B----4-:R-:W-:Y:S01]  /*3c40*/  FMUL.FTZ R130, R37, R130 ;  /* 0x0000008225827220 */ /* 0x010fe20000410000 */
[----:B------:R-:W-:Y:S01]  /*3c50*/  F2FP.BF16.F32.PACK_AB R72, R49, R48 ;  /* 0x000000303148723e */ /* 0x000fe200000010ff */
[----:B------:R-:W-:Y:S01]  /*3c60*/  STSM.16.MT88.4 [R38+0x20c00], R84 ;  /* 0x020c005426007844 */ /* 0x000fe20000004200 */
[----:B------:R-:W-:Y:S01]  /*3c70*/  F2FP.BF16.F32.PACK_AB R73, R51, R50 ;  /* 0x000000323349723e */ /* 0x000fe200000010ff */
[----:B------:R-:W-:Y:S01]  /*3c80*/  VIADD R227, R226, 0x20c00 ;  /* 0x00020c00e2e37836 */ /* 0x000fe20000000000 */
        /* <DEDUP_REMOVED lines=154> */
.L_x_4176:
        /* <DEDUP_REMOVED lines=68> */
.L_x_4177:
        /* <DEDUP_REMOVED lines=45> */
.L_x_4160:
[----:B------:R-:W-:Y:S05]  /*4d40*/  @P0 BRA `(.L_x_4179) ;  /* 0x0000001000900947 */ /* 0x000fea0003800000 */
[----:B-1----:R-:W2:Y:S01]  /*4d50*/  LDL R25, [R1+0xc] ;  /* 0x00000c0001197983 */ /* 0x002ea20000100800 */
[----:B------:R-:W1:Y:S01]  /*4d60*/  S2UR UR5, SR_CgaCtaId ;  /* 0x00000000000579c3 */ /* 0x000e620000008800 */
[----:B------:R-:W-:Y:S01]  /*4d70*/  UMOV UR4, 0x400 ;  /* 0x0000040000047882 */ /* 0x000fe20000000000 */
[----:B------:R-:W-:Y:S01]  /*4d80*/  F2FP.BF16.F32.PACK_AB R184, R185, R184 ;  /* 0x000000b8b9b8723e */ /* 0x000fe200000010ff */
[----:B------:R-:W3:Y:S01]  /*4d90*/  S2R R0, SR_TID.X ;  /* 0x0000000000007919 */ /* 0x000ee20000002100 */
[----:B------:R-:W-:Y:S02]  /*4da0*/  F2FP.BF16.F32.PACK_AB R185, R187, R186 ;  /* 0x000000babbb9723e */ /* 0x000fe400000010ff */
[----:B------:R-:W-:Y:S02]  /*4db0*/  F2FP.BF16.F32.PACK_AB R192, R193, R192 ;  /* 0x000000c0c1c0723e */ /* 0x000fe400000010ff */
[----:B------:R-:W4:Y:S01]  /*4dc0*/  LDC.64 R8, c[0x0][0x870] ;  /* 0x00021c00ff087b82 */ /* 0x000f220000000a00 */
        /* <DEDUP_REMOVED lines=8> */
[----:B-1----:R-:W-:Y:S01]  /*4e50*/  ULEA UR4, UR5, UR4, 0x18 ;  /* 0x0000000405047291 */ /* 0x002fe2000f8ec03f */
[----:B------:R-:W-:Y:S02]  /*4e60*/  F2FP.BF16.F32.PACK_AB R194, R197, R196 ;  /* 0x000000c4c5c2723e */ /* 0x000fe400000010ff */
[----:B------:R-:W-:Y:S01]  /*4e70*/  F2FP.BF16.F32.PACK_AB R176, R177, R176 ;  /* 0x000000b0b1b0723e */ /* 0x000fe200000010ff */
[----:B------:R-:W-:Y:S01]  /*4e80*/  BAR.SYNC.DEFER_BLOCKING 0x1, 0x100 ;  /* 0x0044000000007b1d */ /* 0x000fe20000010000 */
[----:B------:R-:W-:Y:S02]  /*4e90*/  F2FP.BF16.F32.PACK_AB R195, R199, R198 ;  /* 0x000000c6c7c3723e */ /* 0x000fe400000010ff */
[----:B------:R-:W-:Y:S02]  /*4ea0*/  F2FP.BF16.F32.PACK_AB R201, R203, R202 ;  /* 0x000000cacbc9723e */ /* 0x000fe400000010ff */
[----:B------:R-:W-:-:S03]  /*4eb0*/  F2FP.BF16.F32.PACK_AB R202, R205, R204 ;  /* 0x000000cccdca723e */ /* 0x000fc600000010ff */
[----:B------:R-:W1:Y:S01]  /*4ec0*/  LDC.64 R22, c[0x0][0x850] ;  /* 0x00021400ff167b82 */ /* 0x000e620000000a00 */
[----:B---3--:R-:W-:Y:S01]  /*4ed0*/  VIADD R11, R0, 0xffffff80 ;  /* 0xffffff80000b7836 */ /* 0x008fe20000000000 */
        /* <DEDUP_REMOVED lines=12> */
[----:B------:R-:W-:Y:S02]  /*4fa0*/  SHF.R.S32.HI R3, RZ, 0x1f, R0 ;  /* 0x0000001fff037819 */ /* 0x000fe40000011400 */
[----:B------:R-:W-:Y:S02]  /*4fb0*/  F2FP.BF16.F32.PACK_AB R155, R159, R158 ;  /* 0x0000009e9f9b723e */ /* 0x000fe400000010ff */
[----:B------:R-:W-:Y:S02]  /*4fc0*/  LEA.HI R3, R3, R0, RZ, 0x3 ;  /* 0x0000000003037211 */ /* 0x000fe400078f18ff */
[----:B------:R-:W-:Y:S02]  /*4fd0*/  F2FP.BF16.F32.PACK_AB R161, R163, R162 ;  /* 0x000000a2a3a1723e */ /* 0x000fe400000010ff */
[C---:B------:R-:W-:Y:S01]  /*4fe0*/  LOP3.LUT R5, R3.reuse, 0xfffffff8, RZ, 0xc0, !PT ;  /* 0xfffffff803057812 */ /* 0x040fe200078ec0ff */
[----:B------:R-:W-:Y:S01]  /*4ff0*/  IMAD.SHL.U32 R3, R3, 0x40, RZ ;  /* 0x0000004003037824 */ /* 0x000fe200078e00ff */
[----:B------:R-:W-:-:S02]  /*5000*/  F2FP.BF16.F32.PACK_AB R162, R165, R164 ;  /* 0x000000a4a5a2723e */ /* 0x000fc400000010ff */
[----:B------:R-:W-:Y:S01]  /*5010*/  F2FP.BF16.F32.PACK_AB R163, R167, R166 ;  /* 0x000000a6a7a3723e */ /* 0x000fe200000010ff */
[----:B------:R-:W-:Y:S01]  /*5020*/  IMAD.IADD R5, R0, 0x1, -R5 ;  /* 0x0000000100057824 */ /* 0x000fe200078e0a05 */
[----:B------:R-:W-:Y:S02]  /*5030*/  LOP3.LUT R3, R3, 0x7ffffe00, RZ, 0xc0, !PT ;  /* 0x7ffffe0003037812 */ /* 0x000fe400078ec0ff */
[----:B------:R-:W-:Y:S01]  /*5040*/  F2FP.BF16.F32.PACK_AB R169, R171, R170 ;  /* 0x000000aaaba9723e */ /* 0x000fe200000010ff */
[C---:B------:R-:W-:Y:S01]  /*5050*/  IMAD.SHL.U32 R0, R5.reuse, 0x40, RZ ;  /* 0x0000004005007824 */ /* 0x040fe200078e00ff */
[----:B------:R-:W-:Y:S01]  /*5060*/  R2P PR, R5, 0x6 ;  /* 0x0000000605007804 */ /* 0x000fe20000000000 */
[----:B------:R-:W-:Y:S01]  /*5070*/  IMAD.MOV.U32 R5, RZ, RZ, 0x20 ;  /* 0x00000020ff057424 */ /* 0x000fe200078e00ff */
[----:B----4-:R-:W-:Y:S02]  /*5080*/  ISETP.NE.U32.AND P4, PT, R8, RZ, PT ;  /* 0x000000ff0800720c */ /* 0x010fe40003f85070 */
        /* <DEDUP_REMOVED lines=9> */
[----:B------:R-:W-:Y:S01]  /*5120*/  IADD3 R0, R2, R3, R0 ;  /* 0x0000000302007210 */ /* 0x000fe20007ffe000 */
[----:B------:R-:W-:Y:S01]  /*5130*/  IMAD.MOV.U32 R3, RZ, RZ, 0x40 ;  /* 0x00000040ff037424 */ /* 0x000fe200078e00ff */
[----:B------:R-:W-:Y:S02]  /*5140*/  F2FP.BF16.F32.PACK_AB R177, R179, R178 ;  /* 0x000000b2b3b1723e */ /* 0x000fe400000010ff */
        /* <DEDUP_REMOVED lines=9> */
[----:B------:R-:W2:Y:S01]  /*51e0*/  LDC.64 R2, c[0x0][0x870] ;  /* 0x00021c00ff027b82 */ /* 0x000ea20000000a00 */
[----:B------:R-:W-:Y:S01]  /*51f0*/  STSM.16.M88.4 [R8], R200 ;  /* 0x000000c808007844 */ /* 0x000fe20000000200 */
[----:B------:R-:W-:-:S03]  /*5200*/  ISETP.NE.AND.EX P4, PT, R9, RZ, PT, P4 ;  /* 0x000000ff0900720c */ /* 0x000fc60003f85340 */
        /* <DEDUP_REMOVED lines=8> */
[----:B------:R-:W4:Y:S01]  /*5290*/  @P4 LDG.E R9, desc[UR38][R4.64] ;  /* 0x0000002604094981 */ /* 0x000f22000c1e1900 */
[----:B------:R-:W-:Y:S01]  /*52a0*/  ULDC UR5, c[0x0][0x808] ;  /* 0x0002020000057ab9 */ /* 0x000fe20000000800 */
[----:B------:R-:W-:Y:S01]  /*52b0*/  LEA.HI R19, R10, R11, RZ, 0x3 ;  /* 0x0000000b0a137211 */ /* 0x000fe200078f18ff */
[----:B---3--:R-:W-:Y:S01]  /*52c0*/  IMAD.U32 R0, RZ, RZ, UR5 ;  /* 0x00000005ff007e24 */ /* 0x008fe2000f8e00ff */
[----:B--2---:R-:W-:-:S04]  /*52d0*/  ISETP.NE.U32.AND P0, PT, R2, RZ, PT ;  /* 0x000000ff0200720c */ /* 0x004fc80003f05070 */
[----:B------:R-:W-:-:S13]  /*52e0*/  ISETP.NE.AND.EX P0, PT, R3, RZ, PT, P0 ;  /* 0x000000ff0300720c */ /* 0x000fda0003f05300 */
[----:B------:R-:W2:Y:S01]  /*52f0*/  @P0 LDC.64 R2, c[0x0][0x878] ;  /* 0x00021e00ff020b82 */ /* 0x000ea20000000a00 */
[----:B----4-:R-:W-:Y:S02]  /*5300*/  LOP3.LUT R6, R19, 0x1ffffff8, RZ, 0xc0, !PT ;  /* 0x1ffffff813067812 */ /* 0x010fe400078ec0ff */
[----:B------:R-:W-:-:S05]  /*5310*/  SHF.R.S32.HI R19, RZ, 0x3, R19 ;  /* 0x00000003ff137819 */ /* 0x000fca0000011413 */
[----:B------:R-:W3:Y:S01]  /*5320*/  S2UR UR5, SR_CTAID.Y ;  /* 0x00000000000579c3 */ /* 0x000ee20000002600 */
[----:B------:R-:W4:Y:S01]  /*5330*/  S2R R27, SR_CTAID.X ;  /* 0x00000000001b7919 */ /* 0x000f220000002500 */
[----:B------:R-:W-:Y:S02]  /*5340*/  IMAD.IADD R6, R11, 0x1, -R6 ;  /* 0x000000010b067824 */ /* 0x000fe400078e0a06 */
[----:B-1----:R-:W-:Y:S02]  /*5350*/  IMAD.SHL.U32 R7, R19, 0x40, RZ ;  /* 0x0000004013077824 */ /* 0x002fe400078e00ff */
[----:B------:R-:W-:-:S03]  /*5360*/  IMAD.SHL.U32 R20, R6, 0x8, RZ ;  /* 0x0000000806147824 */ /* 0x000fc600078e00ff */
[----:B------:R-:W-:Y:S01]  /*5370*/  LOP3.LUT R7, R7, 0x1c0, RZ, 0xc0, !PT ;  /* 0x000001c007077812 */ /* 0x000fe200078ec0ff */
[----:B--2---:R-:W-:-:S05]  /*5380*/  @P0 IMAD.WIDE R2, R25, 0x4, R2 ;  /* 0x0000000419020825 */ /* 0x004fca00078e0202 */
[----:B------:R1:W5:Y:S01]  /*5390*/  @P0 LDG.E R0, desc[UR38][R2.64] ;  /* 0x0000002602000981 */ /* 0x000362000c1e1900 */
[----:B---3--:R-:W-:Y:S01]  /*53a0*/  USHF.R.S32.HI UR6, URZ, 0x1f, UR5 ;  /* 0x0000001f3f067899 */ /* 0x008fe20008011405 */
        /* <DEDUP_REMOVED lines=13> */
.L_x_4180:
        /* <DEDUP_REMOVED lines=37> */
[----:B--2---:R-:W-:Y:S06]  /*56d0*/  @P6 BRA `(.L_x_4182) ;  /* 0x00000000002c6947 */ /* 0x004fec0003800000 */
        /* <DEDUP_REMOVED lines=11> */
.L_x_4182:
[----:B------:R-:W-:Y:S05]  /*5790*/  BSYNC B0 ;  /* 0x0000000000007941 */ /* 0x000fea0003800000 */
.L_x_4181:
[----:B--2---:R2:W1:Y:S01]  /*57a0*/  LDS.128 R16, [R30+0x5000] ;  /* 0x005000001e107984 */ /* 0x0044620000000c00 */
[----:B------:R-:W-:Y:S01]  /*57b0*/  BSSY B0, `(.L_x_4183) ;  /* 0x0000010000007945 */ /* 0x000fe20003800000 */
[----:B------:R-:W-:-:S03]  /*57c0*/  ISETP.GE.OR P6, PT, R20, UR4, P0 ;  /* 0x0000000414007c0c */ /* 0x000fc600087c6670 */
        /* <DEDUP_REMOVED lines=14> */
.L_x_4184:
[----:B------:R-:W-:Y:S05]  /*58b0*/  BSYNC B0 ;  /* 0x0000000000007941 */ /* 0x000fea0003800000 */
.L_x_4183:
[----:B-1----:R1:W1:Y:S01]  /*58c0*/  LDS.128 R16, [R30+0x6000] ;  /* 0x006000001e107984 */ /* 0x0022620000000c00 */
[----:B------:R-:W-:Y:S01]  /*58d0*/  BSSY B0, `(.L_x_4185) ;  /* 0x0000010000007945 */ /* 0x000fe20003800000 */
[----:B------:R-:W-:-:S03]  /*58e0*/  IMAD R32, R34, UR6, RZ ;  /* 0x0000000622207c24 */ /* 0x000fc6000f8e02ff */
        /* <DEDUP_REMOVED lines=14> */
.L_x_4186:
[----:B------:R-:W-:Y:S05]  /*59d0*/  BSYNC B0 ;  /* 0x0000000000007941 */ /* 0x000fea0003800000 */
.L_x_4185:
[----:B-1----:R1:W1:Y:S01]  /*59e0*/  LDS.128 R16, [R30+0x7000] ;  /* 0x007000001e107984 */ /* 0x0022620000000c00 */
[----:B------:R-:W-:Y:S01]  /*59f0*/  BSSY B0, `(.L_x_4187) ;  /* 0x0000011000007945 */ /* 0x000fe20003800000 */
[----:B------:R-:W-:Y:S02]  /*5a00*/  IMAD R31, R35, UR5, R32 ;  /* 0x00000005231f7c24 */ /* 0x000fe4000f8e0220 */
[----:B------:R-:W-:Y:S01]  /*5a10*/  IMAD.WIDE.U32 R24, R34, UR5, R20 ;  /* 0x0000000522187c25 */ /* 0x000fe2000f8e0014 */
[----:B------:R-:W-:Y:S06]  /*5a20*/  @P6 BRA `(.L_x_4188) ;  /* 0x0000000000346947 */ /* 0x000fec0003800000 */
        /* <DEDUP_REMOVED lines=13> */
.L_x_4188:
[----:B------:R-:W-:Y:S05]  /*5b00*/  BSYNC B0 ;  /* 0x0000000000007941 */ /* 0x000fea0003800000 */
.L_x_4187:
        /* <DEDUP_REMOVED lines=24> */
.L_x_4190:
[----:B------:R-:W-:Y:S05]  /*5c90*/  BSYNC B0 ;  /* 0x0000000000007941 */ /* 0x000fea0003800000 */
.L_x_4189:
        /* <DEDUP_REMOVED lines=15> */
.L_x_4192:
[----:B------:R-:W-:Y:S05]  /*5d90*/  BSYNC B0 ;  /* 0x0000000000007941 */ /* 0x000fea0003800000 */
.L_x_4191:
[----:B------:R-:W-:Y:S04]  /*5da0*/  BSSY B0, `(.L_x_4193) ;  /* 0x000000f000007945 */ /* 0x000fe80003800000 */
[----:B------:R-:W-:Y:S05]  /*5db0*/  @P1 BRA `(.L_x_4194) ;  /* 0x0000000000341947 */ /* 0x000fea0003800000 */
[----:B-1-3--:R-:W-:Y:S01]  /*5dc0*/  IADD3 R13, P1, R26, 0x40, RZ ;  /* 0x000000401a0d7810 */ /* 0x00afe20007f3e0ff */
        /* <DEDUP_REMOVED lines=12> */
.L_x_4194:
[----:B------:R-:W-:Y:S05]  /*5e90*/  BSYNC B0 ;  /* 0x0000000000007941 */ /* 0x000fea0003800000 */
.L_x_4193:
[----:B------:R-:W-:Y:S05]  /*5ea0*/  @P0 BRA `(.L_x_4155) ;  /* 0x0000003800d40947 */ /* 0x000fea0003800000 */
[----:B-1--4-:R-:W-:Y:S01]  /*5eb0*/  IADD3 R9, P0, R26, 0x60, RZ ;  /* 0x000000601a097810 */ /* 0x012fe20007f1e0ff */
        /* <DEDUP_REMOVED lines=13> */
.L_x_4179:
        /* <DEDUP_REMOVED lines=40> */
.L_x_4195:
        /* <DEDUP_REMOVED lines=8> */
[----:B------:R-:W-:Y:S01]  /*6290*/  VIADD R13, R13, 0x60 ;  /* 0x000000600d0d7836 */ /* 0x000fe20000000000 */
[----:B------:R-:W-:Y:S01]  /*62a0*/  SEL R19, R18, RZ, !P4 ;  /* 0x000000ff12137207 */ /* 0x000fe20006000000 */
[----:B------:R-:W-:Y:S01]  /*62b0*/  IMAD.WIDE.U32 R4, R16, UR4, R10 ;  /* 0x0000000410047c25 */ /* 0x000fe2000f8e000a */
[----:B------:R-:W-:Y:S01]  /*62c0*/  ISETP.GE.OR P4, PT, R10, UR8, P3 ;  /* 0x000000080a007c0c */ /* 0x000fe20009f86670 */
[----:B------:R-:W-:Y:S01]  /*62d0*/  ULDC.64 UR6, c[0x0][0x828] ;  /* 0x00020a0000067ab9 */ /* 0x000fe20000000a00 */
[-C--:B------:R-:W-:Y:S01]  /*62e0*/  ISETP.GE.AND P2, PT, R7, R0.reuse, PT ;  /* 0x000000000700720c */ /* 0x080fe20003f46270 */
[----:B------:R-:W-:Y:S01]  /*62f0*/  IMAD.IADD R5, R5, 0x1, R17 ;  /* 0x0000000105057824 */ /* 0x000fe200078e0211 */
[-C--:B------:R-:W-:Y:S01]  /*6300*/  ISETP.GE.AND P1, PT, R9, R0.reuse, PT ;  /* 0x000000000900720c */ /* 0x080fe20003f26270 */
[----:B------:R-:W-:Y:S01]  /*6310*/  IMAD R12, R20, UR5, RZ ;  /* 0x00000005140c7c24 */ /* 0x000fe2000f8e02ff */
[----:B------:R-:W-:Y:S01]  /*6320*/  ISETP.GE.AND P0, PT, R13, R0, PT ;  /* 0x000000000d00720c */ /* 0x000fe20003f06270 */
[----:B------:R-:W-:Y:S01]  /*6330*/  IMAD R0, R14, UR6, RZ ;  /* 0x000000060e007c24 */ /* 0x000fe2000f8e02ff */
[----:B------:R-:W-:Y:S01]  /*6340*/  ULDC UR9, c[0x0][0x83c] ;  /* 0x00020f0000097ab9 */ /* 0x000fe20000000800 */
[----:B------:R-:W-:Y:S01]  /*6350*/  IMAD.WIDE.U32 R8, R19, UR6, R4 ;  /* 0x0000000613087c25 */ /* 0x000fe2000f8e0004 */
[----:B------:R-:W-:Y:S01]  /*6360*/  BSSY B0, `(.L_x_4196) ;  /* 0x0000012000007945 */ /* 0x000fe20003800000 */
[----:B------:R-:W-:-:S02]  /*6370*/  ISETP.GE.OR P6, PT, R10, UR8, P2 ;  /* 0x000000080a007c0c */ /* 0x000fc400097c6670 */
[----:B------:R-:W-:Y:S01]  /*6380*/  IMAD R13, R19, UR7, R0 ;  /* 0x00000007130d7c24 */ /* 0x000fe2000f8e0200 */
[----:B------:R-:W-:Y:S01]  /*6390*/  ISETP.GE.OR P5, PT, R10, UR8, P1 ;  /* 0x000000080a007c0c */ /* 0x000fe20008fa6670 */
[----:B------:R-:W-:-:S04]  /*63a0*/  IMAD.WIDE R6, R15, 0x80, R2 ;  /* 0x000000800f067825 */ /* 0x000fc800078e0202 */
        /* <DEDUP_REMOVED lines=13> */
.L_x_4197:
[----:B------:R-:W-:Y:S05]  /*6480*/  BSYNC B0 ;  /* 0x0000000000007941 */ /* 0x000fea0003800000 */
.L_x_4196:
        /* <DEDUP_REMOVED lines=19> */
.L_x_4199:
[----:B------:R-:W-:Y:S05]  /*65c0*/  BSYNC B0 ;  /* 0x0000000000007941 */ /* 0x000fea0003800000 */
.L_x_4198:
        /* <DEDUP_REMOVED lines=15> */
.L_x_4201:
[----:B------:R-:W-:Y:S05]  /*66c0*/  BSYNC B0 ;  /* 0x0000000000007941 */ /* 0x000fea0003800000 */
.L_x_4200:
        /* <DEDUP_REMOVED lines=15> */
.L_x_4203:
[----:B------:R-:W-:Y:S05]  /*67c0*/  BSYNC B0 ;  /* 0x0000000000007941 */ /* 0x000fea0003800000 */
.L_x_4202:
        /* <DEDUP_REMOVED lines=21> */
.L_x_4205:
[----:B------:R-:W-:Y:S05]  /*6920*/  BSYNC B0 ;  /* 0x0000000000007941 */ /* 0x000fea0003800000 */
.L_x_4204:
        /* <DEDUP_REMOVED lines=15> */
.L_x_4207:
[----:B------:R-:W-:Y:S05]  /*6a20*/  BSYNC B0 ;  /* 0x0000000000007941 */ /* 0x000fea0003800000 */
.L_x_4206:
        /* <DEDUP_REMOVED lines=15> */
.L_x_4209:
[----:B------:R-:W-:Y:S05]  /*6b20*/  BSYNC B0 ;  /* 0x0000000000007941 */ /* 0x000fea0003800000 */
.L_x_4208:
        /* <DEDUP_REMOVED lines=15> */
.L_x_4150:
        /* <DEDUP_REMOVED lines=15> */
[----:B------:R-:W-:Y:S02]  /*6d10*/  IMAD.U32 R2, RZ, RZ, UR4 ;  /* 0x00000004ff027e24 */ /* 0x000fe4000f8e00ff */
[----:B------:R-:W-:-:S05]  /*6d20*/  IMAD.U32 R3, RZ, RZ, UR5 ;  /* 0x00000005ff037e24 */ /* 0x000fca000f8e00ff */
[----:B------:R-:W2:Y:S02]  /*6d30*/  LDG.E R2, desc[UR38][R2.64] ;  /* 0x0000002602027981 */ /* 0x000ea4000c1e1900 */
[----:B--2---:R-:W-:Y:S01]  /*6d40*/  R2UR UR5, R2 ;  /* 0x00000000020572ca */ /* 0x004fe200000e0000 */
[----:B------:R-:W-:-:S14]  /*6d50*/  BRA `(.L_x_4212) ;  /* 0x0000000000387947 */ /* 0x000fdc0003800000 */
.L_x_4211:
        /* <DEDUP_REMOVED lines=10> */
[----:B--2---:R-:W-:-:S05]  /*6e00*/  IMAD.IADD R0, R5, 0x1, -R0 ;  /* 0x0000000105007824 */ /* 0x004fca00078e0a00 */
[----:B------:R-:W-:Y:S01]  /*6e10*/  R2UR UR5, R0 ;  /* 0x00000000000572ca */ /* 0x000fe200000e0000 */
[----:B------:R-:W-:-:S14]  /*6e20*/  BRA `(.L_x_4212) ;  /* 0x0000000000047947 */ /* 0x000fdc0003800000 */
.L_x_4213:
[----:B------:R-:W-:-:S05]  /*6e30*/  ULDC UR5, c[0x0][0x8bc] ;  /* 0x00022f0000057ab9 */ /* 0x000fca0000000800 */
.L_x_4212:
        /* <DEDUP_REMOVED lines=23> */
[----:B------:R-:W-:Y:S02]  /*6fb0*/  IMAD.U32 R4, RZ, RZ, UR4 ;  /* 0x00000004ff047e24 */ /* 0x000fe4000f8e00ff */
        /* <DEDUP_REMOVED lines=16> */
.L_x_4214:
        /* <DEDUP_REMOVED lines=35> */
[----:B------:R-:W-:Y:S01]  /*72f0*/  IMAD.IADD R0, R3, 0x1, -R2 ;  /* 0x0000000103007824 */ /* 0x000fe200078e0a02 */
        /* <DEDUP_REMOVED lines=13> */
.L_x_4228:
        /* <DEDUP_REMOVED lines=21> */
.L_x_4217:
[----:B------:R-:W-:Y:S05]  /*7520*/  BSYNC B0 ;  /* 0x0000000000007941 */ /* 0x000fea0003800000 */
.L_x_4216:
        /* <DEDUP_REMOVED lines=13> */
.L_x_4219:
[----:B------:R-:W-:Y:S05]  /*7600*/  BSYNC B0 ;  /* 0x0000000000007941 */ /* 0x000fea0003800000 */
.L_x_4218:
[----:B------:R-:W-:Y:S06]  /*7610*/  BAR.ARV 0xa, 0xa0 ;  /* 0x0282800000007b1d */ /* 0x000fec0000002000 */
[----:B------:R-:W-:Y:S04]  /*7620*/  BSSY B0, `(.L_x_4220) ;  /* 0x0000003000007945 */ /* 0x000fe80003800000 */
[----:B------:R-:W-:Y:S05]  /*7630*/  @!P0 BRA `(.L_x_4221) ;  /* 0x0000000000048947 */ /* 0x000fea0003800000 */
[----:B------:R-:W-:-:S04]  /*7640*/  DEPBAR.LE SB0, 0x0 ;  /* 0x000080000000791a */ /* 0x000fc80000000000 */
.L_x_4221:
[----:B------:R-:W-:Y:S05]  /*7650*/  BSYNC B0 ;  /* 0x0000000000007941 */ /* 0x000fea0003800000 */
.L_x_4220:
        /* <DEDUP_REMOVED lines=13> */
.L_x_4223:
[----:B------:R-:W-:Y:S05]  /*7730*/  BSYNC B0 ;  /* 0x0000000000007941 */ /* 0x000fea0003800000 */
.L_x_4222:
        /* <DEDUP_REMOVED lines=13> */
.L_x_4225:
[----:B------:R-:W-:Y:S05]  /*7810*/  BSYNC B0 ;  /* 0x0000000000007941 */ /* 0x000fea0003800000 */
.L_x_4224:
[----:B------:R-:W-:Y:S01]  /*7820*/  VIADD R0, R0, 0xfffffffe ;  /* 0xfffffffe00007836 */ /* 0x000fe20000000000 */
[----:B------:R-:W-:Y:S06]  /*7830*/  BAR.ARV 0xa, 0xa0 ;  /* 0x0282800000007b1d */ /* 0x000fec0000002000 */
[----:B------:R-:W-:Y:S01]  /*7840*/  BSSY B0, `(.L_x_4226) ;  /* 0x0000004000007945 */ /* 0x000fe20003800000 */
[----:B------:R-:W-:-:S03]  /*7850*/  ISETP.NE.AND P1, PT, R0, RZ, PT ;  /* 0x000000ff0000720c */ /* 0x000fc60003f25270 */
[----:B------:R-:W-:Y:S10]  /*7860*/  @!P0 BRA `(.L_x_4227) ;  /* 0x0000000000048947 */ /* 0x000ff40003800000 */
[----:B------:R-:W-:-:S04]  /*7870*/  DEPBAR.LE SB0, 0x0 ;  /* 0x000080000000791a */ /* 0x000fc80000000000 */
.L_x_4227:
[----:B------:R-:W-:Y:S05]  /*7880*/  BSYNC B0 ;  /* 0x0000000000007941 */ /* 0x000fea0003800000 */
.L_x_4226:
[----:B------:R-:W-:Y:S06]  /*7890*/  BAR.ARV 0xb, 0xa0 ;  /* 0x02c2800000007b1d */ /* 0x000fec0000002000 */
[----:B------:R-:W-:Y:S02]  /*78a0*/  UIADD3 UR5, UR5, 0x2, URZ ;  /* 0x0000000205057890 */ /* 0x000fe4000fffe03f */
[----:B------:R-:W-:Y:S01]  /*78b0*/  UIADD3 UR4, UR4, 0x1, URZ ;  /* 0x0000000104047890 */ /* 0x000fe2000fffe03f */
[----:B------:R-:W-:Y:S11]  /*78c0*/  @P1 BRA `(.L_x_4228) ;  /* 0xfffffff800c01947 */ /* 0x000ff6000383ffff */
[----:B------:R-:W-:-:S12]  /*78d0*/  USHF.L.U32 UR6, UR5, 0xd, URZ ;  /* 0x0000000d05067899 */ /* 0x000fd8000800063f */
.L_x_4215:
        /* <DEDUP_REMOVED lines=19> */
.L_x_4230:
[----:B------:R-:W-:Y:S05]  /*7a10*/  BSYNC B0 ;  /* 0x0000000000007941 */ /* 0x000fea0003800000 */
.L_x_4229:
        /* <DEDUP_REMOVED lines=19> */
.L_x_4232:
[----:B------:R-:W-:Y:S05]  /*7b50*/  BSYNC B0 ;  /* 0x0000000000007941 */ /* 0x000fea0003800000 */
.L_x_4231:
[----:B------:R-:W-:Y:S06]  /*7b60*/  BAR.ARV 0xa, 0xa0 ;  /* 0x0282800000007b1d */ /* 0x000fec0000002000 */
[----:B------:R-:W-:Y:S04]  /*7b70*/  BSSY B0, `(.L_x_4233) ;  /* 0x0000003000007945 */ /* 0x000fe80003800000 */
[----:B------:R-:W-:Y:S05]  /*7b80*/  @!P0 BRA `(.L_x_4234) ;  /* 0x0000000000048947 */ /* 0x000fea0003800000 */
[----:B------:R-:W-:-:S04]  /*7b90*/  DEPBAR.LE SB0, 0x0 ;  /* 0x000080000000791a */ /* 0x000fc80000000000 */
.L_x_4234:
[----:B------:R-:W-:Y:S05]  /*7ba0*/  BSYNC B0 ;  /* 0x0000000000007941 */ /* 0x000fea0003800000 */
.L_x_4233:
[----:B------:R-:W-:Y:S06]  /*7bb0*/  BAR.ARV 0xb, 0xa0 ;  /* 0x02c2800000007b1d */ /* 0x000fec0000002000 */
[----:B------:R-:W-:Y:S05]  /*7bc0*/  BRA `(.L_x_4155) ;  /* 0x0000001c008c7947 */ /* 0x000fea0003800000 */
.L_x_4210:
        /* <DEDUP_REMOVED lines=10> */
.L_x_4235:
        /* <DEDUP_REMOVED lines=10> */
.L_x_4237:
[----:B------:R-:W3:Y:S02]  /*7d10*/  LDC R5, c[0x0][0x8bc] ;  /* 0x00022f00ff057b82 */ /* 0x000ee40000000800 */
.L_x_4236:
[----:B------:R-:W4:Y:S01]  /*7d20*/  S2R R14, SR_CTAID.X ;  /* 0x00000000000e7919 */ /* 0x000f220000002500 */
[----:B------:R-:W-:Y:S02]  /*7d30*/  IMAD.MOV.U32 R0, RZ, RZ, 0x1 ;  /* 0x00000001ff007424 */ /* 0x000fe400078e00ff */
[----:B------:R-:W-:Y:S02]  /*7d40*/  IMAD.MOV.U32 R9, RZ, RZ, RZ ;  /* 0x000000ffff097224 */ /* 0x000fe400078e00ff */
        /* <DEDUP_REMOVED lines=41> */
[----:B--2---:R-:W-:-:S07]  /*7fe0*/  IMAD.IADD R4, R4, 0x1, -R9 ;  /* 0x0000000104047824 */ /* 0x004fce00078e0a09 */
.L_x_4239:
        /* <DEDUP_REMOVED lines=66> */
.L_x_4269:
        /* <DEDUP_REMOVED lines=9> */
.L_x_4242:
        /* <DEDUP_REMOVED lines=20> */
[----:B------:R-:W-:Y:S01]  /*85e0*/  UMOV UR19, UR25 ;  /* 0x0000001900137c82 */ /* 0x000fe20008000000 */
[----:B------:R-:W-:Y:S01]  /*85f0*/  IMAD.MOV.U32 R8, RZ, RZ, R3 ;  /* 0x000000ffff087224 */ /* 0x000fe200078e0003 */
        /* <DEDUP_REMOVED lines=9> */
[----:B------:R-:W-:Y:S01]  /*8690*/  R2UR UR31, R0 ;  /* 0x00000000001f72ca */ /* 0x000fe200000e0000 */
[--C-:B------:R-:W-:Y:S01]  /*86a0*/  IMAD.X R3, RZ, RZ, R8.reuse, P1 ;  /* 0x000000ffff037224 */ /* 0x100fe200008e0608 */
[----:B------:R-:W-:Y:S01]  /*86b0*/  R2UR UR6, R2 ;  /* 0x00000000020672ca */ /* 0x000fe200000e0000 */
[----:B------:R-:W-:Y:S01]  /*86c0*/  IMAD.X R0, RZ, RZ, R8, P2 ;  /* 0x000000ffff007224 */ /* 0x000fe200010e0608 */
[----:B------:R-:W-:Y:S02]  /*86d0*/  ISETP.GE.AND P1, PT, R4, 0x81, PT ;  /* 0x000000810400780c */ /* 0x000fe40003f26270 */
[----:B------:R-:W-:Y:S02]  /*86e0*/  R2UR UR7, R3 ;  /* 0x00000000030772ca */ /* 0x000fe400000e0000 */
[----:B------:R-:W-:Y:S01]  /*86f0*/  R2UR UR41, R0 ;  /* 0x00000000002972ca */ /* 0x000fe200000e0000 */
[----:B------:R-:W-:-:S10]  /*8700*/  IMAD.MOV.U32 R0, RZ, RZ, RZ ;  /* 0x000000ffff007224 */ /* 0x000fd400078e00ff */
        /* <DEDUP_REMOVED lines=24> */
.L_x_4253:
[----:B------:R-:W-:-:S04]  /*8890*/  SHF.L.U32 R21, R10, 0x1f, RZ ;  /* 0x0000001f0a157819 */ /* 0x000fc800000006ff */
[----:B-1----:R-:W1:Y:S02]  /*88a0*/  SYNCS.PHASECHK.TRANS64.TRYWAIT P1, [R12+URZ+0x30c40], R21 ;  /* 0x030c40150c0075a7 */ /* 0x002e64000802017f */
[----:B-12--5:R-:W-:Y:S05]  /*88b0*/  @!P1 BRA `(.L_x_4245) ;  /* 0x0000001000c49947 */ /* 0x026fea0003800000 */
.L_x_4270:
[----:B------:R-:W-:Y:S05]  /*88c0*/  @P0 BRA `(.L_x_4246) ;  /* 0x0000000000140947 */ /* 0x000fea0003800000 */
[----:B------:R-:W-:Y:S01]  /*88d0*/  ISETP.NE.AND P1, PT, R20, RZ, PT ;  /* 0x000000ff1400720c */ /* 0x000fe20003f25270 */
[----:B------:R-:W-:-:S04]  /*88e0*/  IMAD.MOV.U32 R3, RZ, RZ, 0x4200 ;  /* 0x00004200ff037424 */ /* 0x000fc800078e00ff */
[----:B------:R2:W-:Y:S08]  /*88f0*/  SYNCS.ARRIVE.TRANS64 RZ, [R12+URZ+0x30c30], R3 ;  /* 0x030c30030cff79a7 */ /* 0x0005f0000800003f */
[----:B------:R-:W-:Y:S05]  /*8900*/  @!P1 BRA `(.L_x_4246) ;  /* 0x0000000000049947 */ /* 0x000fea0003800000 */
[----:B------:R-:W-:Y:S01]  /*8910*/  BPT.TRAP 0x1 ;  /* 0x000000040000795c */ /* 0x000fe20000300000 */
.L_x_4246:
        /* <DEDUP_REMOVED lines=30> */
.L_x_4271:
[----:B------:R-:W-:Y:S05]  /*8b00*/  @P0 BRA `(.L_x_4248) ;  /* 0x0000000000140947 */ /* 0x000fea0003800000 */
[----:B------:R-:W-:Y:S01]  /*8b10*/  ISETP.NE.AND P1, PT, R20, RZ, PT ;  /* 0x000000ff1400720c */ /* 0x000fe20003f25270 */
[----:B------:R-:W-:-:S04]  /*8b20*/  IMAD.MOV.U32 R2, RZ, RZ, 0x4200 ;  /* 0x00004200ff027424 */ /* 0x000fc800078e00ff */
[----:B------:R3:W-:Y:S08]  /*8b30*/  SYNCS.ARRIVE.TRANS64 RZ, [R12+URZ+0x30c18], R2 ;  /* 0x030c18020cff79a7 */ /* 0x0007f0000800003f */
[----:B------:R-:W-:Y:S05]  /*8b40*/  @!P1 BRA `(.L_x_4248) ;  /* 0x0000000000049947 */ /* 0x000fea0003800000 */
[----:B------:R-:W-:Y:S01]  /*8b50*/  BPT.TRAP 0x1 ;  /* 0x000000040000795c */ /* 0x000fe20000300000 */
.L_x_4248:
[----:B------:R-:W-:Y:S01]  /*8b60*/  VIADD R16, R16, 0x80 ;  /* 0x0000008010107836 */ /* 0x000fe20000000000 */
[----:B------:R-:W-:Y:S01]  /*8b70*/  R2UR UR17, R12 ;  /* 0x000000000c1172ca */ /* 0x000fe200000e0000 */
[----:B------:R-:W-:Y:S01]  /*8b80*/  UMOV UR22, 0x0 ;  /* 0x0000000000167882 */ /* 0x000fe20000000000 */
[----:B---3--:R-:W-:Y:S01]  /*8b90*/  IADD3 R2, P1, R9, 0xf0, RZ ;  /* 0x000000f009027810 */ /* 0x008fe20007f3e0ff */
[C---:B------:R-:W-:Y:S01]  /*8ba0*/  VIADD R13, R16.reuse, UR27 ;  /* 0x0000001b100d7c36 */ /* 0x040fe20008000000 */
[----:B------:R-:W-:Y:S01]  /*8bb0*/  R2UR UR6, R16 ;  /* 0x00000000100672ca */ /* 0x000fe200000e0000 */
[----:B------:R-:W-:Y:S01]  /*8bc0*/  UMOV UR23, 0x14f00000 ;  /* 0x14f0000000177882 */ /* 0x000fe20000000000 */
[----:B------:R-:W-:Y:S01]  /*8bd0*/  R2UR UR14, R2 ;  /* 0x00000000020e72ca */ /* 0x000fe200000e0000 */
[----:B------:R-:W-:Y:S01]  /*8be0*/  IMAD.X R3, RZ, RZ, R8, P1 ;  /* 0x000000ffff037224 */ /* 0x000fe200008e0608 */
[----:B------:R-:W-:Y:S01]  /*8bf0*/  R2UR UR19, R13 ;  /* 0x000000000d1372ca */ /* 0x000fe200000e0000 */
[----:B------:R-:W-:Y:S01]  /*8c00*/  UMOV UR18, URZ ;  /* 0x0000003f00127c82 */ /* 0x000fe20008000000 */
[----:B------:R-:W-:-:S02]  /*8c10*/  UMOV UR10, 0x20 ;  /* 0x00000020000a7882 */ /* 0x000fc40000000000 */
        /* <DEDUP_REMOVED lines=10> */
.L_x_4272:
        /* <DEDUP_REMOVED lines=9> */
.L_x_4250:
        /* <DEDUP_REMOVED lines=24> */
.L_x_4274:
[----:B------:R-:W-:Y:S05]  /*8ed0*/  @P0 BRA `(.L_x_4252) ;  /* 0x0000000000140947 */ /* 0x000fea0003800000 */
[----:B------:R-:W-:Y:S01]  /*8ee0*/  ISETP.NE.AND P1, PT, R20, RZ, PT ;  /* 0x000000ff1400720c */ /* 0x000fe20003f25270 */
[----:B-1----:R-:W-:-:S04]  /*8ef0*/  IMAD.MOV.U32 R5, RZ, RZ, 0x4200 ;  /* 0x00004200ff057424 */ /* 0x002fc800078e00ff */
[----:B------:R2:W-:Y:S08]  /*8f00*/  SYNCS.ARRIVE.TRANS64 RZ, [R12+URZ+0x30c10], R5 ;  /* 0x030c10050cff79a7 */ /* 0x0005f0000800003f */
[----:B------:R-:W-:Y:S05]  /*8f10*/  @!P1 BRA `(.L_x_4252) ;  /* 0x0000000000049947 */ /* 0x000fea0003800000 */
[----:B------:R-:W-:Y:S01]  /*8f20*/  BPT.TRAP 0x1 ;  /* 0x000000040000795c */ /* 0x000fe20000300000 */
.L_x_4252:
        /* <DEDUP_REMOVED lines=23> */
.L_x_4244:
[----:B------:R-:W-:-:S13]  /*90a0*/  ISETP.NE.AND P1, PT, R18, RZ, PT ;  /* 0x000000ff1200720c */ /* 0x000fda0003f25270 */
[----:B------:R-:W-:Y:S05]  /*90b0*/  @!P1 BRA `(.L_x_4243) ;  /* 0x0000000000f89947 */ /* 0x000fea0003800000 */
[----:B------:R-:W-:-:S04]  /*90c0*/  SHF.L.U32 R13, R10, 0x1f, RZ ;  /* 0x0000001f0a0d7819 */ /* 0x000fc800000006ff */
[----:B------:R-:W1:Y:S02]  /*90d0*/  SYNCS.PHASECHK.TRANS64.TRYWAIT P1, [R12+URZ+0x30c40], R13 ;  /* 0x030c400d0c0075a7 */ /* 0x000e64000802017f */
[----:B-1----:R-:W-:Y:S05]  /*90e0*/  @!P1 BRA `(.L_x_4254) ;  /* 0x0000000c000c9947 */ /* 0x002fea0003800000 */
.L_x_4275:
[----:B------:R-:W-:Y:S05]  /*90f0*/  @P0 BRA `(.L_x_4255) ;  /* 0x0000000000140947 */ /* 0x000fea0003800000 */
[----:B------:R-:W-:Y:S01]  /*9100*/  ISETP.NE.AND P1, PT, R20, RZ, PT ;  /* 0x000000ff1400720c */ /* 0x000fe20003f25270 */
[----:B------:R-:W-:-:S04]  /*9110*/  IMAD.MOV.U32 R5, RZ, RZ, 0x4200 ;  /* 0x00004200ff057424 */ /* 0x000fc800078e00ff */
[----:B------:R2:W-:Y:S08]  /*9120*/  SYNCS.ARRIVE.TRANS64 RZ, [R12+URZ+0x30c30], R5 ;  /* 0x030c30050cff79a7 */ /* 0x0005f0000800003f */
[----:B------:R-:W-:Y:S05]  /*9130*/  @!P1 BRA `(.L_x_4255) ;  /* 0x0000000000049947 */ /* 0x000fea0003800000 */
[----:B------:R-:W-:Y:S01]  /*9140*/  BPT.TRAP 0x1 ;  /* 0x000000040000795c */ /* 0x000fe20000300000 */
.L_x_4255:
        /* <DEDUP_REMOVED lines=27> */
.L_x_4276:
[----:B------:R-:W-:Y:S05]  /*9300*/  @P0 BRA `(.L_x_4257) ;  /* 0x0000000000140947 */ /* 0x000fea0003800000 */
[----:B------:R-:W-:Y:S01]  /*9310*/  ISETP.NE.AND P0, PT, R20, RZ, PT ;  /* 0x000000ff1400720c */ /* 0x000fe20003f05270 */
[----:B------:R-:W-:-:S04]  /*9320*/  IMAD.MOV.U32 R5, RZ, RZ, 0x4200 ;  /* 0x00004200ff057424 */ /* 0x000fc800078e00ff */
[----:B------:R3:W-:Y:S08]  /*9330*/  SYNCS.ARRIVE.TRANS64 RZ, [R12+URZ+0x30c18], R5 ;  /* 0x030c18050cff79a7 */ /* 0x0007f0000800003f */
[----:B------:R-:W-:Y:S05]  /*9340*/  @!P0 BRA `(.L_x_4257) ;  /* 0x0000000000048947 */ /* 0x000fea0003800000 */
[----:B------:R-:W-:Y:S01]  /*9350*/  BPT.TRAP 0x1 ;  /* 0x000000040000795c */ /* 0x000fe20000300000 */
.L_x_4257:
        /* <DEDUP_REMOVED lines=20> */
.L_x_4243:
[----:B------:R-:W3:Y:S01]  /*94a0*/  S2R R2, SR_TID.X ;  /* 0x0000000000027919 */ /* 0x000ee20000002100 */
[----:B-12--5:R-:W-:Y:S01]  /*94b0*/  IMAD R13, R0, 0x8, R12 ;  /* 0x00000008000d7824 */ /* 0x026fe200078e020c */
[----:B---3--:R-:W-:Y:S02]  /*94c0*/  LOP3.LUT R3, R2, 0x7f, RZ, 0xc0, !PT ;  /* 0x0000007f02037812 */ /* 0x008fe400078ec0ff */
[----:B------:R-:W-:Y:S02]  /*94d0*/  SHF.L.U32 R2, R10, 0x1f, RZ ;  /* 0x0000001f0a027819 */ /* 0x000fe400000006ff */
[----:B------:R-:W-:Y:S02]  /*94e0*/  ISETP.NE.AND P1, PT, R3, RZ, PT ;  /* 0x000000ff0300720c */ /* 0x000fe40003f25270 */
[----:B------:R-:W1:Y:S02]  /*94f0*/  SYNCS.PHASECHK.TRANS64.TRYWAIT P0, [R13+URZ+0x30c40], R2 ;  /* 0x030c40020d0075a7 */ /* 0x000e64000800017f */
[----:B-1----:R-:W-:Y:S09]  /*9500*/  @!P0 BRA `(.L_x_4258) ;  /* 0x00000008002c8947 */ /* 0x002ff20003800000 */
.L_x_4277:
[----:B------:R-:W-:Y:S05]  /*9510*/  @P1 BRA `(.L_x_4259) ;  /* 0x0000000000181947 */ /* 0x000fea0003800000 */
[----:B------:R-:W2:Y:S01]  /*9520*/  S2R R3, SR_TID.X ;  /* 0x0000000000037919 */ /* 0x000ea20000002100 */
[----:B-1----:R-:W-:-:S04]  /*9530*/  IMAD.MOV.U32 R2, RZ, RZ, 0x4200 ;  /* 0x00004200ff027424 */ /* 0x002fc800078e00ff */
[----:B------:R3:W-:Y:S01]  /*9540*/  SYNCS.ARRIVE.TRANS64 RZ, [R13+URZ+0x30c30], R2 ;  /* 0x030c30020dff79a7 */ /* 0x0007e2000800003f */
[----:B--2---:R-:W-:-:S13]  /*9550*/  LOP3.LUT P0, RZ, R3, 0x1f, RZ, 0xc0, !PT ;  /* 0x0000001f03ff7812 */ /* 0x004fda000780c0ff */
[----:B---3--:R-:W-:Y:S05]  /*9560*/  @!P0 BRA `(.L_x_4259) ;  /* 0x0000000000048947 */ /* 0x008fea0003800000 */
[----:B------:R-:W-:Y:S01]  /*9570*/  BPT.TRAP 0x1 ;  /* 0x000000040000795c */ /* 0x000fe20000300000 */
.L_x_4259:
[----:B-1----:R-:W1:Y:S01]  /*9580*/  LDC.64 R2, c[0x0][0x728] ;  /* 0x0001ca00ff027b82 */ /* 0x002e620000000a00 */
[C---:B------:R-:W-:Y:S01]  /*9590*/  IADD3 R6, P0, R5.reuse, R6, RZ ;  /* 0x0000000605067210 */ /* 0x040fe20007f1e0ff */
[C-C-:B------:R-:W-:Y:S01]  /*95a0*/  IMAD R4, R0.reuse, 0x4000, R12.reuse ;  /* 0x0000400000047824 */ /* 0x140fe200078e020c */
[C---:B------:R-:W-:Y:S01]  /*95b0*/  R2UR UR19, R5.reuse ;  /* 0x00000000051372ca */ /* 0x040fe200000e0000 */
[----:B------:R-:W-:Y:S01]  /*95c0*/  IMAD R12, R0, 0x200, R12 ;  /* 0x00000200000c7824 */ /* 0x000fe200078e020c */
[----:B------:R-:W-:Y:S01]  /*95d0*/  LEA.HI.X.SX32 R11, R5, R11, 0x1, P0 ;  /* 0x0000000b050b7211 */ /* 0x000fe200000f0eff */
[----:B------:R-:W-:Y:S01]  /*95e0*/  UMOV UR8, 0x0 ;  /* 0x0000000000087882 */ /* 0x000fe20000000000 */
[----:B------:R-:W-:Y:S01]  /*95f0*/  R2UR UR17, R13 ;  /* 0x000000000d1172ca */ /* 0x000fe200000e0000 */
[----:B------:R-:W-:Y:S01]  /*9600*/  UMOV UR9, 0x14f00000 ;  /* 0x14f0000000097882 */ /* 0x000fe20000000000 */
[----:B------:R-:W-:Y:S01]  /*9610*/  R2UR UR16, R4 ;  /* 0x00000000041072ca */ /* 0x000fe200000e0000 */
[----:B------:R-:W-:Y:S01]  /*9620*/  UMOV UR18, URZ ;  /* 0x0000003f00127c82 */ /* 0x000fe20008000000 */
[----:B------:R-:W-:-:S05]  /*9630*/  R2UR UR10, R12 ;  /* 0x000000000c0a72ca */ /* 0x000fca00000e0000 */
[----:B------:R-:W-:-:S04]  /*9640*/  UIADD3 UR19, UR19, UR27, URZ ;  /* 0x0000001b13137290 */ /* 0x000fc8000fffe03f */
[----:B------:R-:W-:Y:S02]  /*9650*/  UIADD3 UR17, UR17, 0x30c30, URZ ;  /* 0x00030c3011117890 */ /* 0x000fe4000fffe03f */
[----:B------:R-:W-:Y:S01]  /*9660*/  UIADD3 UR16, UR16, 0x18000, URZ ;  /* 0x0001800010107890 */ /* 0x000fe2000fffe03f */
[----:B-1----:R-:W-:Y:S01]  /*9670*/  LEA R2, P0, R6, R2, 0x2 ;  /* 0x0000000206027211 */ /* 0x002fe200078010ff */
[----:B------:R-:W-:-:S03]  /*9680*/  UIADD3 UR14, UR10, 0x20400, URZ ;  /* 0x000204000a0e7890 */ /* 0x000fc6000fffe03f */
[----:B------:R-:W-:Y:S01]  /*9690*/  UMOV UR15, UR17 ;  /* 0x00000011000f7c82 */ /* 0x000fe20008000000 */
[----:B------:R-:W-:Y:S01]  /*96a0*/  LEA.HI.X R3, R6, R3, R11, 0x2, P0 ;  /* 0x0000000306037211 */ /* 0x000fe200000f140b */
[----:B------:R-:W-:Y:S01]  /*96b0*/  UMOV UR10, 0x20 ;  /* 0x00000020000a7882 */ /* 0x000fe20000000000 */
[----:B------:R-:W-:Y:S02]  /*96c0*/  IADD3 R9, P0, R9, 0x1f0, RZ ;  /* 0x000001f009097810 */ /* 0x000fe40007f1e0ff */
[----:B------:R-:W-:Y:S02]  /*96d0*/  R2UR UR22, R2 ;  /* 0x00000000021672ca */ /* 0x000fe400000e0000 */
        /* <DEDUP_REMOVED lines=12> */
.L_x_4240:
[----:B------:R-:W-:Y:S05]  /*97a0*/  BSYNC B0 ;  /* 0x0000000000007941 */ /* 0x000fea0003800000 */
.L_x_4238:
[----:B------:R-:W-:-:S03]  /*97b0*/  UMOV UR6, 0xffffffff ;  /* 0xffffffff00067882 */ /* 0x000fc60000000000 */
[----:B------:R-:W-:Y:S05]  /*97c0*/  BRA.DIV UR6, `(.L_x_4260) ;  /* 0x0000000606907947 */ /* 0x000fea000b800000 */
[----:B------:R-:W-:-:S13]  /*97d0*/  ELECT P6, URZ, PT ;  /* 0x00000000003f782f */ /* 0x000fda00038c0000 */
.L_x_4280:
[----:B------:R-:W-:Y:S05]  /*97e0*/  @!P6 BRA `(.L_x_4155) ;  /* 0x000000000084e947 */ /* 0x000fea0003800000 */
[----:B------:R-:W3:Y:S02]  /*97f0*/  LDL.LU R2, [R1+0x10] ;  /* 0x0000100001027983 */ /* 0x000ee40000300800 */
[----:B---3--:R-:W-:-:S04]  /*9800*/  LOP3.LUT R2, R2, 0x2, RZ, 0xfc, !PT ;  /* 0x0000000202027812 */ /* 0x008fc800078efcff */
[----:B------:R-:W-:-:S13]  /*9810*/  ISETP.NE.AND P2, PT, R2, 0x3, PT ;  /* 0x000000030200780c */ /* 0x000fda0003f45270 */
[----:B------:R-:W-:Y:S05]  /*9820*/  @!P2 BRA `(.L_x_4261) ;  /* 0x000000000004a947 */ /* 0x000fea0003800000 */
[----:B--2---:R-:W-:Y:S01]  /*9830*/  BPT.TRAP 0x1 ;  /* 0x000000040000795c */ /* 0x004fe20000300000 */
.L_x_4261:
        /* <DEDUP_REMOVED lines=15> */
.L_x_4281:
[----:B------:R-:W3:Y:S02]  /*9930*/  SYNCS.PHASECHK.TRANS64.TRYWAIT P0, [R11+URZ], R2 ;  /* 0x000000020b0075a7 */ /* 0x000ee4000800017f */
[----:B---3--:R-:W-:Y:S05]  /*9940*/  @!P0 BRA `(.L_x_4263) ;  /* 0x0000000400648947 */ /* 0x008fea0003800000 */
.L_x_4282:
[----:B------:R-:W-:Y:S05]  /*9950*/  @!P2 BRA `(.L_x_4264) ;  /* 0x000000000004a947 */ /* 0x000fea0003800000 */
[----:B--2---:R-:W-:Y:S01]  /*9960*/  BPT.TRAP 0x1 ;  /* 0x000000040000795c */ /* 0x004fe20000300000 */
.L_x_4264:
[----:B------:R-:W-:-:S04]  /*9970*/  VIADD R0, R6, 0x30c40 ;  /* 0x00030c4006007836 */ /* 0x000fc80000000000 */
[----:B------:R-:W-:-:S04]  /*9980*/  IMAD R9, R9, 0x8, R0 ;  /* 0x0000000809097824 */ /* 0x000fc800078e0200 */
[----:B------:R-:W4:Y:S02]  /*9990*/  SYNCS.PHASECHK.TRANS64.TRYWAIT P0, [R9+URZ], R4 ;  /* 0x00000004090075a7 */ /* 0x000f24000800017f */
[----:B----4-:R-:W-:Y:S05]  /*99a0*/  @!P0 BRA `(.L_x_4265) ;  /* 0x0000000400608947 */ /* 0x010fea0003800000 */
.L_x_4283:
[----:B------:R-:W-:-:S07]  /*99b0*/  IMAD R3, R3, 0x8, R0 ;  /* 0x0000000803037824 */ /* 0x000fce00078e0200 */
.L_x_4266:
[----:B------:R1:W1:Y:S02]  /*99c0*/  SYNCS.PHASECHK.TRANS64.TRYWAIT P0, [R3+URZ], R2 ;  /* 0x00000002030075a7 */ /* 0x000264000800017f */
[----:B-1----:R-:W-:Y:S05]  /*99d0*/  @!P0 NANOSLEEP.SYNCS 0x989680 ;  /* 0x009896800000895d */ /* 0x002fea0003900000 */
[----:B------:R-:W1:Y:S02]  /*99e0*/  @!P0 SYNCS.PHASECHK.TRANS64 P0, [R3+URZ], R2 ;  /* 0x00000002030085a7 */ /* 0x000e64000800007f */
[----:B-1----:R-:W-:Y:S05]  /*99f0*/  @!P0 BRA `(.L_x_4266) ;  /* 0xfffffffc00f08947 */ /* 0x002fea000383ffff */
.L_x_4155:
[----:B--2---:R-:W-:Y:S05]  /*9a00*/  BSYNC B6 ;  /* 0x0000000000067941 */ /* 0x004fea0003800000 */
.L_x_4149:
[----:B------:R-:W-:Y:S05]  /*9a10*/  EXIT ;  /* 0x000000000000794d */ /* 0x000fea0003800000 */
.L_x_4165:
[----:B------:R-:W-:Y:S02]  /*9a20*/  IMAD.MOV.U32 R12, RZ, RZ, RZ ;  /* 0x000000ffff0c7224 */ /* 0x000fe400078e00ff */
[----:B------:R-:W-:Y:S02]  /*9a30*/  IMAD.MOV.U32 R11, RZ, RZ, 0x1f ;  /* 0x0000001fff0b7424 */ /* 0x000fe400078e00ff */
[----:B------:R-:W-:-:S07]  /*9a40*/  IMAD.MOV.U32 R15, RZ, RZ, -0x1 ;  /* 0xffffffffff0f7424 */ /* 0x000fce00078e00ff */
[----:B------:R-:W-:Y:S05]  /*9a50*/  WARPSYNC.COLLECTIVE R15, `(.L_x_4267) ;  /* 0x000000000f087348 */ /* 0x000fea0003c00000 */
[----:B------:R1:W2:Y:S02]  /*9a60*/  SHFL.IDX P6, R14, R13, R12, R11 ;  /* 0x0000000c0d0e7389 */ /* 0x0002a400000c000b */
[----:B-12---:R-:W-:Y:S01]  /*9a70*/  ENDCOLLECTIVE ;  /* 0x000000000000791b */ /* 0x006fe20003800000 */
.L_x_4267:
[----:B------:R-:W-:Y:S05]  /*9a80*/  BRA `(.L_x_4268) ;  /* 0xffffff7400b87947 */ /* 0x000fea000383ffff */
.L_x_4167:
[----:B--2---:R2:W3:Y:S02]  /*9a90*/  SYNCS.PHASECHK.TRANS64.TRYWAIT P0, [R226+URZ+0x30c00], R15 ;  /* 0x030c000fe20075a7 */ /* 0x0044e4000800017f */
[----:B---3--:R-:W-:Y:S05]  /*9aa0*/  @!P0 NANOSLEEP.SYNCS 0x989680 ;  /* 0x009896800000895d */ /* 0x008fea0003900000 */
[----:B------:R-:W3:Y:S02]  /*9ab0*/  @!P0 SYNCS.PHASECHK.TRANS64 P0, [R226+URZ+0x30c00], R15 ;  /* 0x030c000fe20085a7 */ /* 0x000ee4000800007f */
[----:B---3--:R-:W-:Y:S05]  /*9ac0*/  @!P0 BRA `(.L_x_4167) ;  /* 0xfffffffc00f08947 */ /* 0x008fea000383ffff */
[----:B------:R-:W-:Y:S05]  /*9ad0*/  BRA `(.L_x_4166) ;  /* 0xffffff78001c7947 */ /* 0x000fea000383ffff */
.L_x_4171:
[----:B--2---:R2:W3:Y:S02]  /*9ae0*/  SYNCS.PHASECHK.TRANS64.TRYWAIT P1, [R9+URZ+0x30c10], R12 ;  /* 0x030c100c090075a7 */ /* 0x0044e4000802017f */
[----:B---3--:R-:W-:Y:S05]  /*9af0*/  @!P1 NANOSLEEP.SYNCS 0x989680 ;  /* 0x009896800000995d */ /* 0x008fea0003900000 */
[----:B------:R-:W3:Y:S02]  /*9b00*/  @!P1 SYNCS.PHASECHK.TRANS64 P1, [R9+URZ+0x30c10], R12 ;  /* 0x030c100c090095a7 */ /* 0x000ee4000802007f */
[----:B---3--:R-:W-:Y:S05]  /*9b10*/  @!P1 BRA `(.L_x_4171) ;  /* 0xfffffffc00f09947 */ /* 0x008fea000383ffff */
[----:B------:R-:W-:Y:S05]  /*9b20*/  BRA `(.L_x_4170) ;  /* 0xffffff7c00f07947 */ /* 0x000fea000383ffff */
.L_x_4175:
[----:B------:R1:W1:Y:S02]  /*9b30*/  SYNCS.PHASECHK.TRANS64.TRYWAIT P1, [R9+URZ+0x30c30], R12 ;  /* 0x030c300c090075a7 */ /* 0x000264000802017f */
[----:B-1----:R-:W-:Y:S05]  /*9b40*/  @!P1 NANOSLEEP.SYNCS 0x989680 ;  /* 0x009896800000995d */ /* 0x002fea0003900000 */
[----:B------:R-:W1:Y:S02]  /*9b50*/  @!P1 SYNCS.PHASECHK.TRANS64 P1, [R9+URZ+0x30c30], R12 ;  /* 0x030c300c090095a7 */ /* 0x000e64000802007f */
[----:B-1----:R-:W-:Y:S05]  /*9b60*/  @!P1 BRA `(.L_x_4175) ;  /* 0xfffffffc00f09947 */ /* 0x002fea000383ffff */
[----:B------:R-:W-:Y:S05]  /*9b70*/  BRA `(.L_x_4174) ;  /* 0xffffff8400007947 */ /* 0x000fea000383ffff */
.L_x_4241:
[----:B-1----:R1:W2:Y:S02]  /*9b80*/  SYNCS.PHASECHK.TRANS64.TRYWAIT P1, [R12+URZ+0x30c20], R3 ;  /* 0x030c20030c0075a7 */ /* 0x0022a4000802017f */
[----:B--2---:R-:W-:Y:S05]  /*9b90*/  @!P1 NANOSLEEP.SYNCS 0x989680 ;  /* 0x009896800000995d */ /* 0x004fea0003900000 */
[----:B------:R-:W2:Y:S02]  /*9ba0*/  @!P1 SYNCS.PHASECHK.TRANS64 P1, [R12+URZ+0x30c20], R3 ;  /* 0x030c20030c0095a7 */ /* 0x000ea4000802007f */
[----:B--2---:R-:W-:Y:S05]  /*9bb0*/  @!P1 BRA `(.L_x_4241) ;  /* 0xfffffffc00f09947 */ /* 0x004fea000383ffff */
[----:B------:R-:W-:Y:S05]  /*9bc0*/  BRA `(.L_x_4269) ;  /* 0xffffffe800107947 */ /* 0x000fea000383ffff */
.L_x_4245:
[----:B-1----:R1:W2:Y:S02]  /*9bd0*/  SYNCS.PHASECHK.TRANS64.TRYWAIT P1, [R12+URZ+0x30c40], R21 ;  /* 0x030c40150c0075a7 */ /* 0x0022a4000802017f */
[----:B--2---:R-:W-:Y:S05]  /*9be0*/  @!P1 NANOSLEEP.SYNCS 0x989680 ;  /* 0x009896800000995d */ /* 0x004fea0003900000 */
[----:B------:R-:W2:Y:S02]  /*9bf0*/  @!P1 SYNCS.PHASECHK.TRANS64 P1, [R12+URZ+0x30c40], R21 ;  /* 0x030c40150c0095a7 */ /* 0x000ea4000802007f */
[----:B--2---:R-:W-:Y:S05]  /*9c00*/  @!P1 BRA `(.L_x_4245) ;  /* 0xfffffffc00f09947 */ /* 0x004fea000383ffff */
[----:B------:R-:W-:Y:S05]  /*9c10*/  BRA `(.L_x_4270) ;  /* 0xffffffec00287947 */ /* 0x000fea000383ffff */
.L_x_4247:
[----:B--2---:R2:W3:Y:S02]  /*9c20*/  SYNCS.PHASECHK.TRANS64.TRYWAIT P1, [R12+URZ+0x30c28], R21 ;  /* 0x030c28150c0075a7 */ /* 0x0044e4000802017f */
[----:B---3--:R-:W-:Y:S05]  /*9c30*/  @!P1 NANOSLEEP.SYNCS 0x989680 ;  /* 0x009896800000995d */ /* 0x008fea0003900000 */
[----:B------:R-:W3:Y:S02]  /*9c40*/  @!P1 SYNCS.PHASECHK.TRANS64 P1, [R12+URZ+0x30c28], R21 ;  /* 0x030c28150c0095a7 */ /* 0x000ee4000802007f */
[----:B---3--:R-:W-:Y:S05]  /*9c50*/  @!P1 BRA `(.L_x_4247) ;  /* 0xfffffffc00f09947 */ /* 0x008fea000383ffff */
[----:B------:R-:W-:Y:S05]  /*9c60*/  BRA `(.L_x_4271) ;  /* 0xffffffec00a47947 */ /* 0x000fea000383ffff */
.L_x_4249:
[----:B---3--:R3:W4:Y:S02]  /*9c70*/  SYNCS.PHASECHK.TRANS64.TRYWAIT P1, [R12+URZ+0x30c48], R21 ;  /* 0x030c48150c0075a7 */ /* 0x008724000802017f */
[----:B----4-:R-:W-:Y:S05]  /*9c80*/  @!P1 NANOSLEEP.SYNCS 0x989680 ;  /* 0x009896800000995d */ /* 0x010fea0003900000 */
[----:B------:R-:W4:Y:S02]  /*9c90*/  @!P1 SYNCS.PHASECHK.TRANS64 P1, [R12+URZ+0x30c48], R21 ;  /* 0x030c48150c0095a7 */ /* 0x000f24000802007f */
[----:B----4-:R-:W-:Y:S05]  /*9ca0*/  @!P1 BRA `(.L_x_4249) ;  /* 0xfffffffc00f09947 */ /* 0x010fea000383ffff */
[----:B------:R-:W-:Y:S05]  /*9cb0*/  BRA `(.L_x_4272) ;  /* 0xfffffff000007947 */ /* 0x000fea000383ffff */
.L_x_4251:
[----:B------:R-:W-:-:S07]  /*9cc0*/  SHF.L.U32 R5, R10, 0x1f, RZ ;  /* 0x0000001f0a057819 */ /* 0x000fce00000006ff */
.L_x_4273:
[----:B-1----:R1:W2:Y:S02]  /*9cd0*/  SYNCS.PHASECHK.TRANS64.TRYWAIT P1, [R12+URZ+0x30c20], R5 ;  /* 0x030c20050c0075a7 */ /* 0x0022a4000802017f */
[----:B--2---:R-:W-:Y:S05]  /*9ce0*/  @!P1 NANOSLEEP.SYNCS 0x989680 ;  /* 0x009896800000995d */ /* 0x004fea0003900000 */
[----:B------:R-:W2:Y:S02]  /*9cf0*/  @!P1 SYNCS.PHASECHK.TRANS64 P1, [R12+URZ+0x30c20], R5 ;  /* 0x030c20050c0095a7 */ /* 0x000ea4000802007f */
[----:B--2---:R-:W-:Y:S05]  /*9d00*/  @!P1 BRA `(.L_x_4273) ;  /* 0xfffffffc00f09947 */ /* 0x004fea000383ffff */
[----:B------:R-:W-:Y:S05]  /*9d10*/  BRA `(.L_x_4274) ;  /* 0xfffffff0006c7947 */ /* 0x000fea000383ffff */
.L_x_4254:
[----:B-1----:R1:W2:Y:S02]  /*9d20*/  SYNCS.PHASECHK.TRANS64.TRYWAIT P1, [R12+URZ+0x30c40], R13 ;  /* 0x030c400d0c0075a7 */ /* 0x0022a4000802017f */
[----:B--2---:R-:W-:Y:S05]  /*9d30*/  @!P1 NANOSLEEP.SYNCS 0x989680 ;  /* 0x009896800000995d */ /* 0x004fea0003900000 */
[----:B------:R-:W2:Y:S02]  /*9d40*/  @!P1 SYNCS.PHASECHK.TRANS64 P1, [R12+URZ+0x30c40], R13 ;  /* 0x030c400d0c0095a7 */ /* 0x000ea4000802007f */
[----:B--2---:R-:W-:Y:S05]  /*9d50*/  @!P1 BRA `(.L_x_4254) ;  /* 0xfffffffc00f09947 */ /* 0x004fea000383ffff */
[----:B------:R-:W-:Y:S05]  /*9d60*/  BRA `(.L_x_4275) ;  /* 0xfffffff000e07947 */ /* 0x000fea000383ffff */
.L_x_4256:
[----:B--2---:R2:W3:Y:S02]  /*9d70*/  SYNCS.PHASECHK.TRANS64.TRYWAIT P1, [R12+URZ+0x30c28], R13 ;  /* 0x030c280d0c0075a7 */ /* 0x0044e4000802017f */
[----:B---3--:R-:W-:Y:S05]  /*9d80*/  @!P1 NANOSLEEP.SYNCS 0x989680 ;  /* 0x009896800000995d */ /* 0x008fea0003900000 */
[----:B------:R-:W3:Y:S02]  /*9d90*/  @!P1 SYNCS.PHASECHK.TRANS64 P1, [R12+URZ+0x30c28], R13 ;  /* 0x030c280d0c0095a7 */ /* 0x000ee4000802007f */
[----:B---3--:R-:W-:Y:S05]  /*9da0*/  @!P1 BRA `(.L_x_4256) ;  /* 0xfffffffc00f09947 */ /* 0x008fea000383ffff */
[----:B------:R-:W-:Y:S05]  /*9db0*/  BRA `(.L_x_4276) ;  /* 0xfffffff400507947 */ /* 0x000fea000383ffff */
.L_x_4258:
[----:B-1----:R1:W2:Y:S02]  /*9dc0*/  SYNCS.PHASECHK.TRANS64.TRYWAIT P0, [R13+URZ+0x30c40], R2 ;  /* 0x030c40020d0075a7 */ /* 0x0022a4000800017f */
[----:B--2---:R-:W-:Y:S05]  /*9dd0*/  @!P0 NANOSLEEP.SYNCS 0x989680 ;  /* 0x009896800000895d */ /* 0x004fea0003900000 */
[----:B------:R-:W2:Y:S02]  /*9de0*/  @!P0 SYNCS.PHASECHK.TRANS64 P0, [R13+URZ+0x30c40], R2 ;  /* 0x030c40020d0085a7 */ /* 0x000ea4000800007f */
[----:B--2---:R-:W-:Y:S05]  /*9df0*/  @!P0 BRA `(.L_x_4258) ;  /* 0xfffffffc00f08947 */ /* 0x004fea000383ffff */
[----:B------:R-:W-:Y:S05]  /*9e00*/  BRA `(.L_x_4277) ;  /* 0xfffffff400c07947 */ /* 0x000fea000383ffff */
.L_x_4260:
[----:B------:R-:W-:Y:S01]  /*9e10*/  BSSY B0, `(.L_x_4278) ;  /* 0x0000006000007945 */ /* 0x000fe20003800000 */
[----:B------:R-:W-:-:S07]  /*9e20*/  IMAD.MOV.U32 R15, RZ, RZ, -0x1 ;  /* 0xffffffffff0f7424 */ /* 0x000fce00078e00ff */
[----:B--2---:R-:W-:Y:S05]  /*9e30*/  WARPSYNC.COLLECTIVE R15, `(.L_x_4279) ;  /* 0x000000000f0c7348 */ /* 0x004fea0003c00000 */
[----:B------:R-:W-:Y:S02]  /*9e40*/  ELECT P6, UR62, PT ;  /* 0x00000000003e782f */ /* 0x000fe400038c0000 */
[----:B------:R-:W-:Y:S01]  /*9e50*/  MOV R14, UR62 ;  /* 0x0000003e000e7c02 */ /* 0x000fe20008000f00 */
[----:B--2---:R-:W-:Y:S10]  /*9e60*/  ENDCOLLECTIVE ;  /* 0x000000000000791b */ /* 0x004ff40003800000 */
.L_x_4279:
[----:B------:R-:W-:Y:S05]  /*9e70*/  BSYNC B0 ;  /* 0x0000000000007941 */ /* 0x000fea0003800000 */
.L_x_4278:
[----:B------:R-:W-:Y:S05]  /*9e80*/  BRA `(.L_x_4280) ;  /* 0xfffffff800547947 */ /* 0x000fea000383ffff */
.L_x_4262:
[----:B-1----:R1:W3:Y:S02]  /*9e90*/  SYNCS.PHASECHK.TRANS64.TRYWAIT P0, [R7+URZ], R4 ;  /* 0x00000004070075a7 */ /* 0x0022e4000800017f */
[----:B---3--:R-:W-:Y:S05]  /*9ea0*/  @!P0 NANOSLEEP.SYNCS 0x989680 ;  /* 0x009896800000895d */ /* 0x008fea0003900000 */
[----:B------:R-:W3:Y:S02]  /*9eb0*/  @!P0 SYNCS.PHASECHK.TRANS64 P0, [R7+URZ], R4 ;  /* 0x00000004070085a7 */ /* 0x000ee4000800007f */
[----:B---3--:R-:W-:Y:S05]  /*9ec0*/  @!P0 BRA `(.L_x_4262) ;  /* 0xfffffffc00f08947 */ /* 0x008fea000383ffff */
[----:B------:R-:W-:Y:S05]  /*9ed0*/  BRA `(.L_x_4281) ;  /* 0xfffffff800947947 */ /* 0x000fea000383ffff */
.L_x_4263:
[----:B---3--:R3:W4:Y:S02]  /*9ee0*/  SYNCS.PHASECHK.TRANS64.TRYWAIT P0, [R11+URZ], R2 ;  /* 0x000000020b0075a7 */ /* 0x008724000800017f */
[----:B----4-:R-:W-:Y:S05]  /*9ef0*/  @!P0 NANOSLEEP.SYNCS 0x989680 ;  /* 0x009896800000895d */ /* 0x010fea0003900000 */
[----:B------:R-:W4:Y:S02]  /*9f00*/  @!P0 SYNCS.PHASECHK.TRANS64 P0, [R11+URZ], R2 ;  /* 0x000000020b0085a7 */ /* 0x000f24000800007f */
[----:B----4-:R-:W-:Y:S05]  /*9f10*/  @!P0 BRA `(.L_x_4263) ;  /* 0xfffffffc00f08947 */ /* 0x010fea000383ffff */
[----:B------:R-:W-:Y:S05]  /*9f20*/  BRA `(.L_x_4282) ;  /* 0xfffffff800887947 */ /* 0x000fea000383ffff */
.L_x_4265:
[----:B----4-:R4:W1:Y:S02]  /*9f30*/  SYNCS.PHASECHK.TRANS64.TRYWAIT P0, [R9+URZ], R4 ;  /* 0x00000004090075a7 */ /* 0x010864000800017f */
[----:B-1----:R-:W-:Y:S05]  /*9f40*/  @!P0 NANOSLEEP.SYNCS 0x989680 ;  /* 0x009896800000895d */ /* 0x002fea0003900000 */
[----:B------:R-:W1:Y:S02]  /*9f50*/  @!P0 SYNCS.PHASECHK.TRANS64 P0, [R9+URZ], R4 ;  /* 0x00000004090085a7 */ /* 0x000e64000800007f */
[----:B-1----:R-:W-:Y:S05]  /*9f60*/  @!P0 BRA `(.L_x_4265) ;  /* 0xfffffffc00f08947 */ /* 0x002fea000383ffff */
[----:B------:R-:W-:Y:S05]  /*9f70*/  BRA `(.L_x_4283) ;  /* 0xfffffff8008c7947 */ /* 0x000fea000383ffff */
.L_x_4284:
        /* <DEDUP_REMOVED lines=16> */
.L_x_7405:


//--------------------- .text._ZN7cutlass13device_kernelIN5flash11enable_sm90INS1_16FlashAttnBwdSm90INS1_25CollectiveMainloopBwdSm90ILi2ELi2ELi2EN4cute5tupleIJNS5_1CILi1EEES8_S8_EEENS6_IJNS7_ILi128EEESA_NS7_ILi64EEEEEENS_10bfloat16_tEfNS_4arch4Sm90ELb0ELb0ELb0ELb1ELb1ELb1ELb0ELb0ELi2ELi1ELi2ELi2ELb0EEENS1_21CollectiveEpilogueBwdISC_SD_SF_Li256ELb1ELb0ELi1EEENS1_19SingleTileSchedulerILb1ELb0ELb0ELi128EEEEEEEEEvNT_6ParamsE --------------------------
	.section	.text._ZN7cutlass13device_kernelIN5flash11enable_sm90INS1_16FlashAttnBwdSm90INS1_25CollectiveMainloopBwdSm90ILi2ELi2ELi2EN4cute5tupleIJNS5_1CILi1EEES8_S8_EEENS6_IJNS7_ILi128EEESA_NS7_ILi64EEEEEENS_10bfloat16_tEfNS_4arch4Sm90ELb0ELb0ELb0ELb1ELb1ELb1ELb0ELb0ELi2ELi1ELi2ELi2ELb0EEENS1_21CollectiveEpilogueBwdISC_SD_SF_Li256ELb1ELb0ELi1EEENS1_19SingleTileSchedulerILb1ELb0ELb0ELi128EEEEEEEEEvNT_6ParamsE,"ax",@progbits
	.align	128
.text._ZN7cutlass13device_kernelIN5flash11enable_sm90INS1_16FlashAttnBwdSm90INS1_25CollectiveMainloopBwdSm90ILi2ELi2ELi2EN4cute5tupleIJNS5_1CILi1EEES8_S8_EEENS6_IJNS7_ILi128EEESA_NS7_ILi64EEEEEENS_10bfloat16_tEfNS_4arch4Sm90ELb0ELb0ELb0ELb1ELb1ELb1ELb0ELb0ELi2ELi1ELi2ELi2ELb0EEENS1_21CollectiveEpilogueBwdISC_SD_SF_Li256ELb1ELb0ELi1EEENS1_19SingleTileSchedulerILb1ELb0ELb0ELi128EEEEEEEEEvNT_6ParamsE:
        .type           _ZN7cutlass13device_kernelIN5flash11enable_sm90INS1_16FlashAttnBwdSm90INS1_25CollectiveMainloopBwdSm90ILi2ELi2ELi2EN4cute5tupleIJNS5_1CILi1EEES8_S8_EEENS6_IJNS7_ILi128EEESA_NS7_ILi64EEEEEENS_10bfloat16_tEfNS_4arch4Sm90ELb0ELb0ELb0ELb1ELb1ELb1ELb0ELb0ELi2ELi1ELi2ELi2ELb0EEENS1_21CollectiveEpilogueBwdISC_SD_SF_Li256ELb1ELb0ELi1EEENS1_19SingleTileSchedulerILb1ELb0ELb0ELi128EEEEEEEEEvNT_6ParamsE,@function
        .size           _ZN7cutlass13device_kernelIN5flash11enable_sm90INS1_16FlashAttnBwdSm90INS1_25CollectiveMainloopBwdSm90ILi2ELi2ELi2EN4cute5tupleIJNS5_1CILi1EEES8_S8_EEENS6_IJNS7_ILi128EEESA_NS7_ILi64EEEEEENS_10bfloat16_tEfNS_4arch4Sm90ELb0ELb0ELb0ELb1ELb1ELb1ELb0ELb0ELi2ELi1ELi2ELi2ELb0EEENS1_21CollectiveEpilogueBwdISC_SD_SF_Li256ELb1ELb0ELi1EEENS1_19SingleTileSchedulerILb1ELb0ELb0ELi128EEEEEEEEEvNT_6ParamsE,(.L_x_7406 - _ZN7cutlass13device_kernelIN5flash11enable_sm90INS1_16FlashAttnBwdSm90INS1_25CollectiveMainloopBwdSm90ILi2ELi2ELi2EN4cute5tupleIJNS5_1CILi1EEES8_S8_EEENS6_IJNS7_ILi128EEESA_NS7_ILi64EEEEEENS_10bfloat16_tEfNS_4arch4Sm90ELb0ELb0ELb0ELb1ELb1ELb1ELb0ELb0ELi2ELi1ELi2ELi2ELb0EEENS1_21CollectiveEpilogueBwdISC_SD_SF_Li256ELb1ELb0ELi1EEENS1_19SingleTileSchedulerILb1ELb0ELb0ELi128EEEEEEEEEvNT_6ParamsE)
        .other          _ZN7cutlass13device_kernelIN5flash11enable_sm90INS1_16FlashAttnBwdSm90INS1_25CollectiveMainloopBwdSm90ILi2ELi2ELi2EN4cute5tupleIJNS5_1CILi1EEES8_S8_EEENS6_IJNS7_ILi128EEESA_NS7_ILi64EEEEEENS_10bfloat16_tEfNS_4arch4Sm90ELb0ELb0ELb0ELb1ELb1ELb1ELb0ELb0ELi2ELi1ELi2ELi2ELb0EEENS1_21CollectiveEpilogueBwdISC_SD_SF_Li256ELb1ELb0ELi1EEENS1_19SingleTileSchedulerILb1ELb0ELb0ELi128EEEEEEEEEvNT_6ParamsE,@"STO_CUDA_ENTRY STV_DEFAULT"
_ZN7cutlass13device_kernelIN5flash11enable_sm90INS1_16FlashAttnBwdSm90INS1_25CollectiveMainloopBwdSm90ILi2ELi2ELi2EN4cute5tupleIJNS5_1CILi1EEES8_S8_EEENS6_IJNS7_ILi128EEESA_NS7_ILi64EEEEEENS_10bfloat16_tEfNS_4arch4Sm90ELb0ELb0ELb0ELb1ELb1ELb1ELb0ELb0ELi2ELi1ELi2ELi2ELb0EEENS1_21CollectiveEpilogueBwdISC_SD_SF_Li256ELb1ELb0ELi1EEENS1_19SingleTileSchedulerILb1ELb0ELb0ELi128EEEEEEEEEvNT_6ParamsE:
        /* <DEDUP_REMOVED lines=23> */
.L_x_4286:
[----:B------:R-:W-:Y:S05]  /*0170*/  BSYNC B0 ;  /* 0x0000000000007941 */ /* 0x000fea0003800000 */
.L_x_4285:
        /* <DEDUP_REMOVED lines=34> */
.L_x_4287:
        /* <DEDUP_REMOVED lines=22> */
.L_x_4288:
        /* <DEDUP_REMOVED lines=9> */
.L_x_4291:
        /* <DEDUP_REMOVED lines=20> */
.L_x_4292:
        /* <DEDUP_REMOVED lines=10> */
.L_x_4294:
[----:B------:R-:W2:Y:S02]  /*0770*/  LDC R0, c[0x0][0x8bc] ;  /* 0x00022f00ff007b82 */ /* 0x000ea40000000800 */
.L_x_4293:
        /* <DEDUP_REMOVED lines=19> */
.L_x_4296:
        /* <DEDUP_REMOVED lines=10> */
.L_x_4297:
        /* <DEDUP_REMOVED lines=8> */
.L_x_4298:
        /* <DEDUP_REMOVED lines=9> */
.L_x_4299:
        /* <DEDUP_REMOVED lines=55> */
.L_x_4302:
        /* <DEDUP_REMOVED lines=15> */
.L_x_4301:
        /* <DEDUP_REMOVED lines=22> */
.L_x_4304:
        /* <DEDUP_REMOVED lines=15> */
.L_x_4303:
[----:B------:R-:W-:Y:S01]  /*1110*/  SHF.R.S32.HI R3, RZ, 0x1f, R16 ;  /* 0x0000001fff037819 */ /* 0x000fe20000011410 */
[----:B------:R-:W-:-:S03]  /*1120*/  UMOV UR4, 0xffffffff ;  /* 0xffffffff00047882 */ /* 0x000fc60000000000 */
[----:B------:R-:W-:-:S04]  /*1130*/  LEA.HI R0, R3, R16, RZ, 0x7 ;  /* 0x0000001003007211 */ /* 0x000fc800078f38ff */
[----:B------:R-:W-:Y:S01]  /*1140*/  SHF.R.S32.HI R13, RZ, 0x7, R0 ;  /* 0x00000007ff0d7819 */ /* 0x000fe20000011400 */
[----:B------:R-:W-:Y:S06]  /*1150*/  BRA.DIV UR4, `(.L_x_4305) ;  /* 0x0000009204307947 */ /* 0x000fec000b800000 */
[----:B------:R1:W2:Y:S02]  /*1160*/  SHFL.IDX PT, R14, R13, RZ, 0x1f ;  /* 0x00001fff0d0e7589 */ /* 0x0002a400000e0000 */
.L_x_4424:
        /* <DEDUP_REMOVED lines=30> */
.L_x_4306:
        /* <DEDUP_REMOVED lines=108> */
.L_x_4318:
[----:B------:R-:W-:-:S13]  /*1a10*/  ISETP.NE.AND P0, PT, R4, 0x3, PT ;  /* 0x000000030400780c */ /* 0x000fda0003f05270 */
[----:B-1----:R-:W-:Y:S05]  /*1a20*/  @!P0 BRA `(.L_x_4308) ;  /* 0x0000000000048947 */ /* 0x002fea0003800000 */
[----:B------:R-:W-:Y:S01]  /*1a30*/  BPT.TRAP 0x1 ;  /* 0x000000040000795c */ /* 0x000fe20000300000 */
.L_x_4308:
[----:B------:R-:W-:Y:S01]  /*1a40*/  IMAD R9, R7, 0x8, R226 ;  /* 0x0000000807097824 */ /* 0x000fe200078e02e2 */
[----:B------:R-:W-:-:S04]  /*1a50*/  SHF.L.U32 R12, R6, 0x1f, RZ ;  /* 0x0000001f060c7819 */ /* 0x000fc800000006ff */
[----:B------:R1:W2:Y:S01]  /*1a60*/  SYNCS.PHASECHK.TRANS64.TRYWAIT P1, [R9+URZ+0x30c10], R12 ;  /* 0x030c100c090075a7 */ /* 0x0002a2000802017f */
[----:B------:R-:W-:Y:S05]  /*1a70*/  @!P0 BRA `(.L_x_4309) ;  /* 0x0000000000048947 */ /* 0x000fea0003800000 */
[----:B------:R-:W-:Y:S01]  /*1a80*/  BPT.TRAP 0x1 ;  /* 0x000000040000795c */ /* 0x000fe20000300000 */
.L_x_4309:
[----:B------:R-:W-:-:S05]  /*1a90*/  VIADD R10, R226, 0x10000 ;  /* 0x00010000e20a7836 */ /* 0x000fca0000000000 */
[----:B------:R-:W-:-:S04]  /*1aa0*/  SHF.R.U32.HI R10, RZ, 0x4, R10 ;  /* 0x00000004ff0a7819 */ /* 0x000fc8000001160a */
[----:B------:R-:W-:Y:S01]  /*1ab0*/  LOP3.LUT R10, R10, 0x3fff, RZ, 0xc0, !PT ;  /* 0x00003fff0a0a7812 */ /* 0x000fe200078ec0ff */
[----:B--2---:R-:W-:Y:S06]  /*1ac0*/  @P1 BRA `(.L_x_4310) ;  /* 0x0000000000081947 */ /* 0x004fec0003800000 */
[----:B------:R-:W2:Y:S02]  /*1ad0*/  SYNCS.PHASECHK.TRANS64.TRYWAIT P1, [R9+URZ+0x30c10], R12 ;  /* 0x030c100c090075a7 */ /* 0x000ea4000802017f */
[----:B--2---:R-:W-:Y:S05]  /*1ae0*/  @!P1 BRA `(.L_x_4311) ;  /* 0x0000008400fc9947 */ /* 0x004fea0003800000 */
.L_x_4310:
        /* <DEDUP_REMOVED lines=63> */
.L_x_4312:
[----:B------:R1:W1:Y:S01]  /*1ee0*/  SYNCS.PHASECHK.TRANS64.TRYWAIT P1, [R9+URZ+0x30c30], R12 ;  /* 0x030c300c090075a7 */ /* 0x000262000802017f */
[----:B------:R-:W-:Y:S05]  /*1ef0*/  @!P0 BRA `(.L_x_4313) ;  /* 0x0000000000048947 */ /* 0x000fea0003800000 */
[----:B------:R-:W-:Y:S01]  /*1f00*/  BPT.TRAP 0x1 ;  /* 0x000000040000795c */ /* 0x000fe20000300000 */
.L_x_4313:
[----:B------:R-:W-:-:S05]  /*1f10*/  VIADD R11, R226, 0x18000 ;  /* 0x00018000e20b7836 */ /* 0x000fca0000000000 */
[----:B------:R-:W-:-:S04]  /*1f20*/  SHF.R.U32.HI R11, RZ, 0x4, R11 ;  /* 0x00000004ff0b7819 */ /* 0x000fc8000001160b */
[----:B------:R-:W-:-:S04]  /*1f30*/  LOP3.LUT R218, R11, 0x3fff, RZ, 0xc0, !PT ;  /* 0x00003fff0bda7812 */ /* 0x000fc800078ec0ff */
[----:B------:R-:W-:Y:S01]  /*1f40*/  LOP3.LUT R14, R218, 0x10000, RZ, 0xfc, !PT ;  /* 0x00010000da0e7812 */ /* 0x000fe200078efcff */
[----:B-1----:R-:W-:Y:S06]  /*1f50*/  @P1 BRA `(.L_x_4314) ;  /* 0x0000000000081947 */ /* 0x002fec0003800000 */
[----:B------:R-:W1:Y:S02]  /*1f60*/  SYNCS.PHASECHK.TRANS64.TRYWAIT P1, [R9+URZ+0x30c30], R12 ;  /* 0x030c300c090075a7 */ /* 0x000e64000802017f */
[----:B-1----:R-:W-:Y:S05]  /*1f70*/  @!P1 BRA `(.L_x_4315) ;  /* 0x0000008000ec9947 */ /* 0x002fea0003800000 */
.L_x_4314:
        /* <DEDUP_REMOVED lines=619> */
.L_x_4316:
        /* <DEDUP_REMOVED lines=68> */
.L_x_4317:
        /* <DEDUP_REMOVED lines=45> */
.L_x_4300:
        /* <DEDUP_REMOVED lines=116> */
.L_x_4320:
        /* <DEDUP_REMOVED lines=49> */
.L_x_4322:
[----:B------:R-:W-:Y:S05]  /*5790*/  BSYNC B0 ;  /* 0x0000000000007941 */ /* 0x000fea0003800000 */
.L_x_4321:
        /* <DEDUP_REMOVED lines=17> */
.L_x_4324:
[----:B------:R-:W-:Y:S05]  /*58b0*/  BSYNC B0 ;  /* 0x0000000000007941 */ /* 0x000fea0003800000 */
.L_x_4323:
        /* <DEDUP_REMOVED lines=17> */
.L_x_4326:
[----:B------:R-:W-:Y:S05]  /*59d0*/  BSYNC B0 ;  /* 0x0000000000007941 */ /* 0x000fea0003800000 */
.L_x_4325:
        /* <DEDUP_REMOVED lines=18> */
.L_x_4328:
[----:B------:R-:W-:Y:S05]  /*5b00*/  BSYNC B0 ;  /* 0x0000000000007941 */ /* 0x000fea0003800000 */
.L_x_4327:
        /* <DEDUP_REMOVED lines=24> */
.L_x_4330:
[----:B------:R-:W-:Y:S05]  /*5c90*/  BSYNC B0 ;  /* 0x0000000000007941 */ /* 0x000fea0003800000 */
.L_x_4329:
        /* <DEDUP_REMOVED lines=15> */
.L_x_4332:
[----:B------:R-:W-:Y:S05]  /*5d90*/  BSYNC B0 ;  /* 0x0000000000007941 */ /* 0x000fea0003800000 */
.L_x_4331:
        /* <DEDUP_REMOVED lines=15> */
.L_x_4334:
[----:B------:R-:W-:Y:S05]  /*5e90*/  BSYNC B0 ;  /* 0x0000000000007941 */ /* 0x000fea0003800000 */
.L_x_4333:
        /* <DEDUP_REMOVED lines=15> */
.L_x_4319:
        /* <DEDUP_REMOVED lines=40> */
.L_x_4335:
        /* <DEDUP_REMOVED lines=39> */
.L_x_4337:
[----:B------:R-:W-:Y:S05]  /*6480*/  BSYNC B0 ;  /* 0x0000000000007941 */ /* 0x000fea0003800000 */
.L_x_4336:
        /* <DEDUP_REMOVED lines=19> */
.L_x_4339:
[----:B------:R-:W-:Y:S05]  /*65c0*/  BSYNC B0 ;  /* 0x0000000000007941 */ /* 0x000fea0003800000 */
.L_x_4338:
        /* <DEDUP_REMOVED lines=15> */
.L_x_4341:
[----:B------:R-:W-:Y:S05]  /*66c0*/  BSYNC B0 ;  /* 0x0000000000007941 */ /* 0x000fea0003800000 */
.L_x_4340:
        /* <DEDUP_REMOVED lines=15> */
.L_x_4343:
[----:B------:R-:W-:Y:S05]  /*67c0*/  BSYNC B0 ;  /* 0x0000000000007941 */ /* 0x000fea0003800000 */
.L_x_4342:
        /* <DEDUP_REMOVED lines=21> */
.L_x_4345:
[----:B------:R-:W-:Y:S05]  /*6920*/  BSYNC B0 ;  /* 0x0000000000007941 */ /* 0x000fea0003800000 */
.L_x_4344:
        /* <DEDUP_REMOVED lines=15> */
.L_x_4347:
[----:B------:R-:W-:Y:S05]  /*6a20*/  BSYNC B0 ;  /* 0x0000000000007941 */ /* 0x000fea0003800000 */
.L_x_4346:
        /* <DEDUP_REMOVED lines=15> */
.L_x_4349:
[----:B------:R-:W-:Y:S05]  /*6b20*/  BSYNC B0 ;  /* 0x0000000000007941 */ /* 0x000fea0003800000 */
.L_x_4348:
        /* <DEDUP_REMOVED lines=15> */
.L_x_4290:
        /* <DEDUP_REMOVED lines=21> */
.L_x_4351:
        /* <DEDUP_REMOVED lines=13> */
.L_x_4353:
[----:B------:R-:W-:-:S05]  /*6e40*/  ULDC UR4, c[0x0][0x8bc] ;  /* 0x00022f0000047ab9 */ /* 0x000fca0000000800 */
.L_x_4352:
        /* <DEDUP_REMOVED lines=37> */
.L_x_4354:
        /* <DEDUP_REMOVED lines=58> */
.L_x_4380:
        /* <DEDUP_REMOVED lines=17> */
.L_x_4358:
[----:B------:R-:W2:Y:S04]  /*7550*/  LDG.E.STRONG.GPU R5, desc[UR38][R2.64] ;  /* 0x0000002602057981 */ /* 0x000ea8000c1ef900 */
[----:B--2---:R-:W-:Y:S01]  /*7560*/  CCTL.IVALL ;  /* 0x00000000ff00798f */ /* 0x004fe20002000000 */
[----:B------:R-:W-:Y:S05]  /*7570*/  YIELD ;  /* 0x0000000000007946 */ /* 0x000fea0003800000 */
[----:B------:R-:W-:-:S13]  /*7580*/  ISETP.NE.AND P1, PT, R5, UR24, PT ;  /* 0x0000001805007c0c */ /* 0x000fda000bf25270 */
[----:B------:R-:W-:Y:S05]  /*7590*/  @P1 BRA `(.L_x_4358) ;  /* 0xfffffffc00ec1947 */ /* 0x000fea000383ffff */
.L_x_4357:
[----:B------:R-:W-:Y:S05]  /*75a0*/  BSYNC B0 ;  /* 0x0000000000007941 */ /* 0x000fea0003800000 */
.L_x_4356:
[----:B------:R-:W-:-:S03]  /*75b0*/  UMOV UR22, 0xffffffff ;  /* 0xffffffff00167882 */ /* 0x000fc60000000000 */
[----:B------:R-:W-:Y:S05]  /*75c0*/  BRA.DIV UR22, `(.L_x_4359) ;  /* 0x0000002e166c7947 */ /* 0x000fea000b800000 */
[----:B------:R-:W-:Y:S01]  /*75d0*/  NOP ;  /* 0x0000000000007918 */ /* 0x000fe20000000000 */
.L_x_4427:
        /* <DEDUP_REMOVED lines=19> */
.L_x_4361:
[----:B------:R-:W-:Y:S05]  /*7710*/  BSYNC B0 ;  /* 0x0000000000007941 */ /* 0x000fea0003800000 */
.L_x_4360:
        /* <DEDUP_REMOVED lines=13> */
.L_x_4363:
[----:B------:R-:W-:Y:S05]  /*77f0*/  BSYNC B0 ;  /* 0x0000000000007941 */ /* 0x000fea0003800000 */
.L_x_4362:
[----:B------:R-:W-:Y:S06]  /*7800*/  BAR.ARV 0xa, 0xa0 ;  /* 0x0282800000007b1d */ /* 0x000fec0000002000 */
[----:B------:R-:W-:Y:S04]  /*7810*/  BSSY B0, `(.L_x_4364) ;  /* 0x0000003000007945 */ /* 0x000fe80003800000 */
[----:B------:R-:W-:Y:S05]  /*7820*/  @!P0 BRA `(.L_x_4365) ;  /* 0x0000000000048947 */ /* 0x000fea0003800000 */
[----:B------:R-:W-:-:S04]  /*7830*/  DEPBAR.LE SB0, 0x0 ;  /* 0x000080000000791a */ /* 0x000fc80000000000 */
.L_x_4365:
[----:B------:R-:W-:Y:S05]  /*7840*/  BSYNC B0 ;  /* 0x0000000000007941 */ /* 0x000fea0003800000 */
.L_x_4364:
        /* <DEDUP_REMOVED lines=19> */
.L_x_4367:
[----:B------:R-:W-:Y:S05]  /*7980*/  BSYNC B0 ;  /* 0x0000000000007941 */ /* 0x000fea0003800000 */
.L_x_4366:
        /* <DEDUP_REMOVED lines=9> */
.L_x_4370:
[----:B------:R-:W2:Y:S04]  /*7a20*/  LDG.E.STRONG.GPU R5, desc[UR38][R2.64] ;  /* 0x0000002602057981 */ /* 0x000ea8000c1ef900 */
[----:B--2---:R-:W-:Y:S01]  /*7a30*/  CCTL.IVALL ;  /* 0x00000000ff00798f */ /* 0x004fe20002000000 */
[----:B------:R-:W-:Y:S05]  /*7a40*/  YIELD ;  /* 0x0000000000007946 */ /* 0x000fea0003800000 */
[----:B------:R-:W-:-:S13]  /*7a50*/  ISETP.NE.AND P1, PT, R5, UR24, PT ;  /* 0x0000001805007c0c */ /* 0x000fda000bf25270 */
[----:B------:R-:W-:Y:S05]  /*7a60*/  @P1 BRA `(.L_x_4370) ;  /* 0xfffffffc00ec1947 */ /* 0x000fea000383ffff */
.L_x_4369:
[----:B------:R-:W-:Y:S05]  /*7a70*/  BSYNC B0 ;  /* 0x0000000000007941 */ /* 0x000fea0003800000 */
.L_x_4368:
[----:B------:R-:W-:-:S03]  /*7a80*/  UMOV UR6, 0xffffffff ;  /* 0xffffffff00067882 */ /* 0x000fc60000000000 */
[----:B------:R-:W-:Y:S05]  /*7a90*/  BRA.DIV UR6, `(.L_x_4371) ;  /* 0x0000002a06547947 */ /* 0x000fea000b800000 */
[----:B------:R-:W-:Y:S01]  /*7aa0*/  NOP ;  /* 0x0000000000007918 */ /* 0x000fe20000000000 */
.L_x_4430:
        /* <DEDUP_REMOVED lines=13> */
.L_x_4373:
[----:B------:R-:W-:Y:S05]  /*7b80*/  BSYNC B0 ;  /* 0x0000000000007941 */ /* 0x000fea0003800000 */
.L_x_4372:
        /* <DEDUP_REMOVED lines=13> */
.L_x_4375:
[----:B------:R-:W-:Y:S05]  /*7c60*/  BSYNC B0 ;  /* 0x0000000000007941 */ /* 0x000fea0003800000 */
.L_x_4374:
[----:B------:R-:W-:Y:S06]  /*7c70*/  BAR.ARV 0xa, 0xa0 ;  /* 0x0282800000007b1d */ /* 0x000fec0000002000 */
[----:B------:R-:W-:Y:S04]  /*7c80*/  BSSY B0, `(.L_x_4376) ;  /* 0x0000003000007945 */ /* 0x000fe80003800000 */
[----:B------:R-:W-:Y:S05]  /*7c90*/  @!P0 BRA `(.L_x_4377) ;  /* 0x0000000000048947 */ /* 0x000fea0003800000 */
[----:B------:R-:W-:-:S04]  /*7ca0*/  DEPBAR.LE SB0, 0x0 ;  /* 0x000080000000791a */ /* 0x000fc80000000000 */
.L_x_4377:
[----:B------:R-:W-:Y:S05]  /*7cb0*/  BSYNC B0 ;  /* 0x0000000000007941 */ /* 0x000fea0003800000 */
.L_x_4376:
        /* <DEDUP_REMOVED lines=19> */
.L_x_4379:
[----:B------:R-:W-:Y:S05]  /*7df0*/  BSYNC B0 ;  /* 0x0000000000007941 */ /* 0x000fea0003800000 */
.L_x_4378:
[----:B------:R-:W-:Y:S02]  /*7e00*/  UIADD3 UR4, UR4, 0x2, URZ ;  /* 0x0000000204047890 */ /* 0x000fe4000fffe03f */
[----:B------:R-:W-:Y:S01]  /*7e10*/  UIADD3 UR5, UR5, 0x1, URZ ;  /* 0x0000000105057890 */ /* 0x000fe2000fffe03f */
[----:B------:R-:W-:Y:S11]  /*7e20*/  @P3 BRA `(.L_x_4380) ;  /* 0xfffffff400843947 */ /* 0x000ff6000383ffff */
.L_x_4355:
        /* <DEDUP_REMOVED lines=13> */
.L_x_4383:
[----:B------:R-:W2:Y:S04]  /*7f00*/  LDG.E.STRONG.GPU R0, desc[UR38][R2.64] ;  /* 0x0000002602007981 */ /* 0x000ea8000c1ef900 */
[----:B--2---:R-:W-:Y:S01]  /*7f10*/  CCTL.IVALL ;  /* 0x00000000ff00798f */ /* 0x004fe20002000000 */
[----:B------:R-:W-:Y:S05]  /*7f20*/  YIELD ;  /* 0x0000000000007946 */ /* 0x000fea0003800000 */
[----:B------:R-:W-:-:S13]  /*7f30*/  ISETP.NE.AND P1, PT, R0, UR24, PT ;  /* 0x0000001800007c0c */ /* 0x000fda000bf25270 */
[----:B------:R-:W-:Y:S05]  /*7f40*/  @P1 BRA `(.L_x_4383) ;  /* 0xfffffffc00ec1947 */ /* 0x000fea000383ffff */
.L_x_4382:
[----:B------:R-:W-:Y:S05]  /*7f50*/  BSYNC B0 ;  /* 0x0000000000007941 */ /* 0x000fea0003800000 */
.L_x_4381:
[----:B------:R-:W-:-:S03]  /*7f60*/  UMOV UR5, 0xffffffff ;  /* 0xffffffff00057882 */ /* 0x000fc60000000000 */
[----:B------:R-:W-:Y:S05]  /*7f70*/  BRA.DIV UR5, `(.L_x_4384) ;  /* 0x0000002605387947 */ /* 0x000fea000b800000 */
[----:B------:R-:W-:Y:S01]  /*7f80*/  NOP ;  /* 0x0000000000007918 */ /* 0x000fe20000000000 */
.L_x_4433:
        /* <DEDUP_REMOVED lines=22> */
.L_x_4386:
[----:B------:R-:W-:Y:S05]  /*80f0*/  BSYNC B0 ;  /* 0x0000000000007941 */ /* 0x000fea0003800000 */
.L_x_4385:
        /* <DEDUP_REMOVED lines=20> */
.L_x_4388:
[----:B------:R-:W-:Y:S05]  /*8240*/  BSYNC B0 ;  /* 0x0000000000007941 */ /* 0x000fea0003800000 */
.L_x_4387:
[----:B------:R-:W-:Y:S06]  /*8250*/  BAR.ARV 0xa, 0xa0 ;  /* 0x0282800000007b1d */ /* 0x000fec0000002000 */
[----:B------:R-:W-:Y:S04]  /*8260*/  BSSY B0, `(.L_x_4389) ;  /* 0x0000003000007945 */ /* 0x000fe80003800000 */
[----:B------:R-:W-:Y:S05]  /*8270*/  @!P0 BRA `(.L_x_4390) ;  /* 0x0000000000048947 */ /* 0x000fea0003800000 */
[----:B------:R-:W-:-:S04]  /*8280*/  DEPBAR.LE SB0, 0x0 ;  /* 0x000080000000791a */ /* 0x000fc80000000000 */
.L_x_4390:
[----:B------:R-:W-:Y:S05]  /*8290*/  BSYNC B0 ;  /* 0x0000000000007941 */ /* 0x000fea0003800000 */
.L_x_4389:
        /* <DEDUP_REMOVED lines=19> */
.L_x_4350:
        /* <DEDUP_REMOVED lines=10> */
.L_x_4391:
        /* <DEDUP_REMOVED lines=10> */
.L_x_4393:
[----:B------:R-:W3:Y:S02]  /*8510*/  LDC R5, c[0x0][0x8bc] ;  /* 0x00022f00ff057b82 */ /* 0x000ee40000000800 */
.L_x_4392:
[----:B------:R-:W1:Y:S01]  /*8520*/  S2R R14, SR_CTAID.X ;  /* 0x00000000000e7919 */ /* 0x000e620000002500 */
[----:B------:R-:W-:Y:S02]  /*8530*/  IMAD.MOV.U32 R0, RZ, RZ, 0x1 ;  /* 0x00000001ff007424 */ /* 0x000fe400078e00ff */
[----:B------:R-:W-:Y:S02]  /*8540*/  IMAD.MOV.U32 R9, RZ, RZ, RZ ;  /* 0x000000ffff097224 */ /* 0x000fe400078e00ff */
[----:B-1----:R-:W-:-:S05]  /*8550*/  IMAD.SHL.U32 R14, R14, 0x80, RZ ;  /* 0x000000800e0e7824 */ /* 0x002fca00078e00ff */
        /* <DEDUP_REMOVED lines=41> */
.L_x_4395:
        /* <DEDUP_REMOVED lines=66> */
.L_x_4434:
        /* <DEDUP_REMOVED lines=9> */
.L_x_4398:
        /* <DEDUP_REMOVED lines=63> */
.L_x_4409:
[----:B------:R-:W-:-:S04]  /*9090*/  SHF.L.U32 R21, R10, 0x1f, RZ ;  /* 0x0000001f0a157819 */ /* 0x000fc800000006ff */
[----:B-1----:R-:W1:Y:S02]  /*90a0*/  SYNCS.PHASECHK.TRANS64.TRYWAIT P1, [R12+URZ+0x30c40], R21 ;  /* 0x030c40150c0075a7 */ /* 0x002e64000802017f */
[----:B-12--5:R-:W-:Y:S05]  /*90b0*/  @!P1 BRA `(.L_x_4401) ;  /* 0x0000001400189947 */ /* 0x026fea0003800000 */
.L_x_4435:
[----:B------:R-:W-:Y:S05]  /*90c0*/  @P0 BRA `(.L_x_4402) ;  /* 0x0000000000140947 */ /* 0x000fea0003800000 */
[----:B------:R-:W-:Y:S01]  /*90d0*/  ISETP.NE.AND P1, PT, R20, RZ, PT ;  /* 0x000000ff1400720c */ /* 0x000fe20003f25270 */
[----:B------:R-:W-:-:S04]  /*90e0*/  IMAD.MOV.U32 R3, RZ, RZ, 0x4200 ;  /* 0x00004200ff037424 */ /* 0x000fc800078e00ff */
[----:B------:R2:W-:Y:S08]  /*90f0*/  SYNCS.ARRIVE.TRANS64 RZ, [R12+URZ+0x30c30], R3 ;  /* 0x030c30030cff79a7 */ /* 0x0005f0000800003f */
[----:B------:R-:W-:Y:S05]  /*9100*/  @!P1 BRA `(.L_x_4402) ;  /* 0x0000000000049947 */ /* 0x000fea0003800000 */
[----:B------:R-:W-:Y:S01]  /*9110*/  BPT.TRAP 0x1 ;  /* 0x000000040000795c */ /* 0x000fe20000300000 */
.L_x_4402:
        /* <DEDUP_REMOVED lines=30> */
.L_x_4436:
[----:B------:R-:W-:Y:S05]  /*9300*/  @P0 BRA `(.L_x_4404) ;  /* 0x0000000000140947 */ /* 0x000fea0003800000 */
[----:B------:R-:W-:Y:S01]  /*9310*/  ISETP.NE.AND P1, PT, R20, RZ, PT ;  /* 0x000000ff1400720c */ /* 0x000fe20003f25270 */
[----:B------:R-:W-:-:S04]  /*9320*/  IMAD.MOV.U32 R2, RZ, RZ, 0x4200 ;  /* 0x00004200ff027424 */ /* 0x000fc800078e00ff */
[----:B------:R3:W-:Y:S08]  /*9330*/  SYNCS.ARRIVE.TRANS64 RZ, [R12+URZ+0x30c18], R2 ;  /* 0x030c18020cff79a7 */ /* 0x0007f0000800003f */
[----:B------:R-:W-:Y:S05]  /*9340*/  @!P1 BRA `(.L_x_4404) ;  /* 0x0000000000049947 */ /* 0x000fea0003800000 */
[----:B------:R-:W-:Y:S01]  /*9350*/  BPT.TRAP 0x1 ;  /* 0x000000040000795c */ /* 0x000fe20000300000 */
.L_x_4404:
        /* <DEDUP_REMOVED lines=22> */
.L_x_4437:
        /* <DEDUP_REMOVED lines=9> */
.L_x_4406:
        /* <DEDUP_REMOVED lines=24> */
.L_x_4439:
[----:B------:R-:W-:Y:S05]  /*96d0*/  @P0 BRA `(.L_x_4408) ;  /* 0x0000000000140947 */ /* 0x000fea0003800000 */
[----:B------:R-:W-:Y:S01]  /*96e0*/  ISETP.NE.AND P1, PT, R20, RZ, PT ;  /* 0x000000ff1400720c */ /* 0x000fe20003f25270 */
[----:B-1----:R-:W-:-:S04]  /*96f0*/  IMAD.MOV.U32 R5, RZ, RZ, 0x4200 ;  /* 0x00004200ff057424 */ /* 0x002fc800078e00ff */
[----:B------:R2:W-:Y:S08]  /*9700*/  SYNCS.ARRIVE.TRANS64 RZ, [R12+URZ+0x30c10], R5 ;  /* 0x030c10050cff79a7 */ /* 0x0005f0000800003f */
[----:B------:R-:W-:Y:S05]  /*9710*/  @!P1 BRA `(.L_x_4408) ;  /* 0x0000000000049947 */ /* 0x000fea0003800000 */
[----:B------:R-:W-:Y:S01]  /*9720*/  BPT.TRAP 0x1 ;  /* 0x000000040000795c */ /* 0x000fe20000300000 */
.L_x_4408:
        /* <DEDUP_REMOVED lines=23> */
.L_x_4400:
[----:B------:R-:W-:-:S13]  /*98a0*/  ISETP.NE.AND P1, PT, R18, RZ, PT ;  /* 0x000000ff1200720c */ /* 0x000fda0003f25270 */
[----:B------:R-:W-:Y:S05]  /*98b0*/  @!P1 BRA `(.L_x_4399) ;  /* 0x0000000000f89947 */ /* 0x000fea0003800000 */
[----:B------:R-:W-:-:S04]  /*98c0*/  SHF.L.U32 R13, R10, 0x1f, RZ ;  /* 0x0000001f0a0d7819 */ /* 0x000fc800000006ff */
[----:B------:R-:W1:Y:S02]  /*98d0*/  SYNCS.PHASECHK.TRANS64.TRYWAIT P1, [R12+URZ+0x30c40], R13 ;  /* 0x030c400d0c0075a7 */ /* 0x000e64000802017f */
[----:B-1----:R-:W-:Y:S05]  /*98e0*/  @!P1 BRA `(.L_x_4410) ;  /* 0x0000000c00609947 */ /* 0x002fea0003800000 */
.L_x_4440:
[----:B------:R-:W-:Y:S05]  /*98f0*/  @P0 BRA `(.L_x_4411) ;  /* 0x0000000000140947 */ /* 0x000fea0003800000 */
[----:B------:R-:W-:Y:S01]  /*9900*/  ISETP.NE.AND P1, PT, R20, RZ, PT ;  /* 0x000000ff1400720c */ /* 0x000fe20003f25270 */
[----:B------:R-:W-:-:S04]  /*9910*/  IMAD.MOV.U32 R5, RZ, RZ, 0x4200 ;  /* 0x00004200ff057424 */ /* 0x000fc800078e00ff */
[----:B------:R2:W-:Y:S08]  /*9920*/  SYNCS.ARRIVE.TRANS64 RZ, [R12+URZ+0x30c30], R5 ;  /* 0x030c30050cff79a7 */ /* 0x0005f0000800003f */
[----:B------:R-:W-:Y:S05]  /*9930*/  @!P1 BRA `(.L_x_4411) ;  /* 0x0000000000049947 */ /* 0x000fea0003800000 */
[----:B------:R-:W-:Y:S01]  /*9940*/  BPT.TRAP 0x1 ;  /* 0x000000040000795c */ /* 0x000fe20000300000 */
.L_x_4411:
        /* <DEDUP_REMOVED lines=27> */
.L_x_4441:
[----:B------:R-:W-:Y:S05]  /*9b00*/  @P0 BRA `(.L_x_4413) ;  /* 0x0000000000140947 */ /* 0x000fea0003800000 */
[----:B------:R-:W-:Y:S01]  /*9b10*/  ISETP.NE.AND P0, PT, R20, RZ, PT ;  /* 0x000000ff1400720c */ /* 0x000fe20003f05270 */
[----:B------:R-:W-:-:S04]  /*9b20*/  IMAD.MOV.U32 R5, RZ, RZ, 0x4200 ;  /* 0x00004200ff057424 */ /* 0x000fc800078e00ff */
[----:B------:R3:W-:Y:S08]  /*9b30*/  SYNCS.ARRIVE.TRANS64 RZ, [R12+URZ+0x30c18], R5 ;  /* 0x030c18050cff79a7 */ /* 0x0007f0000800003f */
[----:B------:R-:W-:Y:S05]  /*9b40*/  @!P0 BRA `(.L_x_4413) ;  /* 0x0000000000048947 */ /* 0x000fea0003800000 */
[----:B------:R-:W-:Y:S01]  /*9b50*/  BPT.TRAP 0x1 ;  /* 0x000000040000795c */ /* 0x000fe20000300000 */
.L_x_4413:
        /* <DEDUP_REMOVED lines=20> */
.L_x_4399:
[----:B------:R-:W3:Y:S01]  /*9ca0*/  S2R R2, SR_TID.X ;  /* 0x0000000000027919 */ /* 0x000ee20000002100 */
[----:B-12--5:R-:W-:Y:S01]  /*9cb0*/  IMAD R13, R0, 0x8, R12 ;  /* 0x00000008000d7824 */ /* 0x026fe200078e020c */
[----:B---3--:R-:W-:Y:S02]  /*9cc0*/  LOP3.LUT R3, R2, 0x7f, RZ, 0xc0, !PT ;  /* 0x0000007f02037812 */ /* 0x008fe400078ec0ff */
[----:B------:R-:W-:Y:S02]  /*9cd0*/  SHF.L.U32 R2, R10, 0x1f, RZ ;  /* 0x0000001f0a027819 */ /* 0x000fe400000006ff */
[----:B------:R-:W-:Y:S02]  /*9ce0*/  ISETP.NE.AND P1, PT, R3, RZ, PT ;  /* 0x000000ff0300720c */ /* 0x000fe40003f25270 */
[----:B------:R-:W1:Y:S02]  /*9cf0*/  SYNCS.PHASECHK.TRANS64.TRYWAIT P0, [R13+URZ+0x30c40], R2 ;  /* 0x030c40020d0075a7 */ /* 0x000e64000800017f */
[----:B-1----:R-:W-:Y:S09]  /*9d00*/  @!P0 BRA `(.L_x_4414) ;  /* 0x0000000800808947 */ /* 0x002ff20003800000 */
.L_x_4442:
[----:B------:R-:W-:Y:S05]  /*9d10*/  @P1 BRA `(.L_x_4415) ;  /* 0x0000000000181947 */ /* 0x000fea0003800000 */
[----:B------:R-:W2:Y:S01]  /*9d20*/  S2R R3, SR_TID.X ;  /* 0x0000000000037919 */ /* 0x000ea20000002100 */
[----:B-1----:R-:W-:-:S04]  /*9d30*/  IMAD.MOV.U32 R2, RZ, RZ, 0x4200 ;  /* 0x00004200ff027424 */ /* 0x002fc800078e00ff */
[----:B------:R3:W-:Y:S01]  /*9d40*/  SYNCS.ARRIVE.TRANS64 RZ, [R13+URZ+0x30c30], R2 ;  /* 0x030c30020dff79a7 */ /* 0x0007e2000800003f */
[----:B--2---:R-:W-:-:S13]  /*9d50*/  LOP3.LUT P0, RZ, R3, 0x1f, RZ, 0xc0, !PT ;  /* 0x0000001f03ff7812 */ /* 0x004fda000780c0ff */
[----:B---3--:R-:W-:Y:S05]  /*9d60*/  @!P0 BRA `(.L_x_4415) ;  /* 0x0000000000048947 */ /* 0x008fea0003800000 */
[----:B------:R-:W-:Y:S01]  /*9d70*/  BPT.TRAP 0x1 ;  /* 0x000000040000795c */ /* 0x000fe20000300000 */
.L_x_4415:
        /* <DEDUP_REMOVED lines=34> */
.L_x_4396:
[----:B------:R-:W-:Y:S05]  /*9fa0*/  BSYNC B0 ;  /* 0x0000000000007941 */ /* 0x000fea0003800000 */
.L_x_4394:
[----:B------:R-:W-:-:S03]  /*9fb0*/  UMOV UR6, 0xffffffff ;  /* 0xffffffff00067882 */ /* 0x000fc60000000000 */
[----:B------:R-:W-:Y:S05]  /*9fc0*/  BRA.DIV UR6, `(.L_x_4416) ;  /* 0x0000000606e47947 */ /* 0x000fea000b800000 */
[----:B------:R-:W-:-:S13]  /*9fd0*/  ELECT P6, URZ, PT ;  /* 0x00000000003f782f */ /* 0x000fda00038c0000 */
.L_x_4445:
[----:B------:R-:W-:Y:S05]  /*9fe0*/  @!P6 BRA `(.L_x_4295) ;  /* 0x000000000084e947 */ /* 0x000fea0003800000 */
[----:B----4-:R-:W3:Y:S02]  /*9ff0*/  LDL.LU R2, [R1+0x10] ;  /* 0x0000100001027983 */ /* 0x010ee40000300800 */
[----:B---3--:R-:W-:-:S04]  /*a000*/  LOP3.LUT R2, R2, 0x2, RZ, 0xfc, !PT ;  /* 0x0000000202027812 */ /* 0x008fc800078efcff */
[----:B------:R-:W-:-:S13]  /*a010*/  ISETP.NE.AND P2, PT, R2, 0x3, PT ;  /* 0x000000030200780c */ /* 0x000fda0003f45270 */
[----:B------:R-:W-:Y:S05]  /*a020*/  @!P2 BRA `(.L_x_4417) ;  /* 0x000000000004a947 */ /* 0x000fea0003800000 */
[----:B--2---:R-:W-:Y:S01]  /*a030*/  BPT.TRAP 0x1 ;  /* 0x000000040000795c */ /* 0x004fe20000300000 */
.L_x_4417:
        /* <DEDUP_REMOVED lines=15> */
.L_x_4446:
[----:B------:R-:W3:Y:S02]  /*a130*/  SYNCS.PHASECHK.TRANS64.TRYWAIT P0, [R11+URZ], R2 ;  /* 0x000000020b0075a7 */ /* 0x000ee4000800017f */
[----:B---3--:R-:W-:Y:S05]  /*a140*/  @!P0 BRA `(.L_x_4419) ;  /* 0x0000000400b88947 */ /* 0x008fea0003800000 */
.L_x_4447:
[----:B------:R-:W-:Y:S05]  /*a150*/  @!P2 BRA `(.L_x_4420) ;  /* 0x000000000004a947 */ /* 0x000fea0003800000 */
[----:B--2---:R-:W-:Y:S01]  /*a160*/  BPT.TRAP 0x1 ;  /* 0x000000040000795c */ /* 0x004fe20000300000 */
.L_x_4420:
[----:B------:R-:W-:-:S04]  /*a170*/  VIADD R0, R6, 0x30c40 ;  /* 0x00030c4006007836 */ /* 0x000fc80000000000 */
[----:B------:R-:W-:-:S04]  /*a180*/  IMAD R9, R9, 0x8, R0 ;  /* 0x0000000809097824 */ /* 0x000fc800078e0200 */
[----:B------:R-:W4:Y:S02]  /*a190*/  SYNCS.PHASECHK.TRANS64.TRYWAIT P0, [R9+URZ], R4 ;  /* 0x00000004090075a7 */ /* 0x000f24000800017f */
[----:B----4-:R-:W-:Y:S05]  /*a1a0*/  @!P0 BRA `(.L_x_4421) ;  /* 0x0000000400b48947 */ /* 0x010fea0003800000 */
.L_x_4448:
[----:B------:R-:W-:-:S07]  /*a1b0*/  IMAD R3, R3, 0x8, R0 ;  /* 0x0000000803037824 */ /* 0x000fce00078e0200 */
.L_x_4422:
[----:B------:R1:W1:Y:S02]  /*a1c0*/  SYNCS.PHASECHK.TRANS64.TRYWAIT P0, [R3+URZ], R2 ;  /* 0x00000002030075a7 */ /* 0x000264000800017f */
[----:B-1----:R-:W-:Y:S05]  /*a1d0*/  @!P0 NANOSLEEP.SYNCS 0x989680 ;  /* 0x009896800000895d */ /* 0x002fea0003900000 */
[----:B------:R-:W1:Y:S02]  /*a1e0*/  @!P0 SYNCS.PHASECHK.TRANS64 P0, [R3+URZ], R2 ;  /* 0x00000002030085a7 */ /* 0x000e64000800007f */
[----:B-1----:R-:W-:Y:S05]  /*a1f0*/  @!P0 BRA `(.L_x_4422) ;  /* 0xfffffffc00f08947 */ /* 0x002fea000383ffff */
.L_x_4295:
[----:B--2---:R-:W-:Y:S05]  /*a200*/  BSYNC B6 ;  /* 0x0000000000067941 */ /* 0x004fea0003800000 */
.L_x_4289:
[----:B------:R-:W-:Y:S05]  /*a210*/  EXIT ;  /* 0x000000000000794d */ /* 0x000fea0003800000 */
.L_x_4305:
[----:B------:R-:W-:Y:S02]  /*a220*/  IMAD.MOV.U32 R12, RZ, RZ, RZ ;  /* 0x000000ffff0c7224 */ /* 0x000fe400078e00ff */
[----:B------:R-:W-:Y:S02]  /*a230*/  IMAD.MOV.U32 R11, RZ, RZ, 0x1f ;  /* 0x0000001fff0b7424 */ /* 0x000fe400078e00ff */
[----:B------:R-:W-:-:S07]  /*a240*/  IMAD.MOV.U32 R15, RZ, RZ, -0x1 ;  /* 0xffffffffff0f7424 */ /* 0x000fce00078e00ff */
[----:B------:R-:W-:Y:S05]  /*a250*/  WARPSYNC.COLLECTIVE R15, `(.L_x_4423) ;  /* 0x000000000f087348 */ /* 0x000fea0003c00000 */
[----:B------:R1:W2:Y:S02]  /*a260*/  SHFL.IDX P6, R14, R13, R12, R11 ;  /* 0x0000000c0d0e7389 */ /* 0x0002a400000c000b */
[----:B-12---:R-:W-:Y:S01]  /*a270*/  ENDCOLLECTIVE ;  /* 0x000000000000791b */ /* 0x006fe20003800000 */
.L_x_4423:
[----:B------:R-:W-:Y:S05]  /*a280*/  BRA `(.L_x_4424) ;  /* 0xffffff6c00b87947 */ /* 0x000fea000383ffff */
.L_x_4307:
[----:B--2---:R2:W3:Y:S02]  /*a290*/  SYNCS.PHASECHK.TRANS64.TRYWAIT P0, [R226+URZ+0x30c00], R15 ;  /* 0x030c000fe20075a7 */ /* 0x0044e4000800017f */
[----:B---3--:R-:W-:Y:S05]  /*a2a0*/  @!P0 NANOSLEEP.SYNCS 0x989680 ;  /* 0x009896800000895d */ /* 0x008fea0003900000 */
[----:B------:R-:W3:Y:S02]  /*a2b0*/  @!P0 SYNCS.PHASECHK.TRANS64 P0, [R226+URZ+0x30c00], R15 ;  /* 0x030c000fe20085a7 */ /* 0x000ee4000800007f */
[----:B---3--:R-:W-:Y:S05]  /*a2c0*/  @!P0 BRA `(.L_x_4307) ;  /* 0xfffffffc00f08947 */ /* 0x008fea000383ffff */
[----:B------:R-:W-:Y:S05]  /*a2d0*/  BRA `(.L_x_4306) ;  /* 0xffffff70001c7947 */ /* 0x000fea000383ffff */
.L_x_4311:
[----:B--2---:R2:W3:Y:S02]  /*a2e0*/  SYNCS.PHASECHK.TRANS64.TRYWAIT P1, [R9+URZ+0x30c10], R12 ;  /* 0x030c100c090075a7 */ /* 0x0044e4000802017f */
[----:B---3--:R-:W-:Y:S05]  /*a2f0*/  @!P1 NANOSLEEP.SYNCS 0x989680 ;  /* 0x009896800000995d */ /* 0x008fea0003900000 */
[----:B------:R-:W3:Y:S02]  /*a300*/  @!P1 SYNCS.PHASECHK.TRANS64 P1, [R9+URZ+0x30c10], R12 ;  /* 0x030c100c090095a7 */ /* 0x000ee4000802007f */
[----:B---3--:R-:W-:Y:S05]  /*a310*/  @!P1 BRA `(.L_x_4311) ;  /* 0xfffffffc00f09947 */ /* 0x008fea000383ffff */
[----:B------:R-:W-:Y:S05]  /*a320*/  BRA `(.L_x_4310) ;  /* 0xffffff7400f07947 */ /* 0x000fea000383ffff */
.L_x_4315:
[----:B------:R1:W1:Y:S02]  /*a330*/  SYNCS.PHASECHK.TRANS64.TRYWAIT P1, [R9+URZ+0x30c30], R12 ;  /* 0x030c300c090075a7 */ /* 0x000264000802017f */
[----:B-1----:R-:W-:Y:S05]  /*a340*/  @!P1 NANOSLEEP.SYNCS 0x989680 ;  /* 0x009896800000995d */ /* 0x002fea0003900000 */
[----:B------:R-:W1:Y:S02]  /*a350*/  @!P1 SYNCS.PHASECHK.TRANS64 P1, [R9+URZ+0x30c30], R12 ;  /* 0x030c300c090095a7 */ /* 0x000e64000802007f */
[----:B-1----:R-:W-:Y:S05]  /*a360*/  @!P1 BRA `(.L_x_4315) ;  /* 0xfffffffc00f09947 */ /* 0x002fea000383ffff */
[----:B------:R-:W-:Y:S05]  /*a370*/  BRA `(.L_x_4314) ;  /* 0xffffff7c00007947 */ /* 0x000fea000383ffff */
.L_x_4359:
[----:B------:R-:W-:Y:S01]  /*a380*/  BSSY B0, `(.L_x_4425) ;  /* 0x0000005000007945 */ /* 0x000fe20003800000 */
[----:B------:R-:W-:-:S07]  /*a390*/  IMAD.MOV.U32 R15, RZ, RZ, -0x1 ;  /* 0xffffffffff0f7424 */ /* 0x000fce00078e00ff */
[----:B------:R-:W-:Y:S05]  /*a3a0*/  WARPSYNC.COLLECTIVE R15, `(.L_x_4426) ;  /* 0x000000000f087348 */ /* 0x000fea0003c00000 */
[----:B------:R-:W-:Y:S01]  /*a3b0*/  NOP ;  /* 0x0000000000007918 */ /* 0x000fe20000000000 */
[----:B------:R-:W-:Y:S01]  /*a3c0*/  ENDCOLLECTIVE ;  /* 0x000000000000791b */ /* 0x000fe20003800000 */
.L_x_4426:
[----:B------:R-:W-:Y:S05]  /*a3d0*/  BSYNC B0 ;  /* 0x0000000000007941 */ /* 0x000fea0003800000 */
.L_x_4425:
[----:B------:R-:W-:Y:S05]  /*a3e0*/  BRA `(.L_x_4427) ;  /* 0xffffffd0007c7947 */ /* 0x000fea000383ffff */
.L_x_4371:
[----:B------:R-:W-:Y:S01]  /*a3f0*/  BSSY B0, `(.L_x_4428) ;  /* 0x0000005000007945 */ /* 0x000fe20003800000 */
[----:B------:R-:W-:-:S07]  /*a400*/  IMAD.MOV.U32 R15, RZ, RZ, -0x1 ;  /* 0xffffffffff0f7424 */ /* 0x000fce00078e00ff */
[----:B------:R-:W-:Y:S05]  /*a410*/  WARPSYNC.COLLECTIVE R15, `(.L_x_4429) ;  /* 0x000000000f087348 */ /* 0x000fea0003c00000 */
[----:B------:R-:W-:Y:S01]  /*a420*/  NOP ;  /* 0x0000000000007918 */ /* 0x000fe20000000000 */
[----:B------:R-:W-:Y:S01]  /*a430*/  ENDCOLLECTIVE ;  /* 0x000000000000791b */ /* 0x000fe20003800000 */
.L_x_4429:
[----:B------:R-:W-:Y:S05]  /*a440*/  BSYNC B0 ;  /* 0x0000000000007941 */ /* 0x000fea0003800000 */
.L_x_4428:
[----:B------:R-:W-:Y:S05]  /*a450*/  BRA `(.L_x_4430) ;  /* 0xffffffd400947947 */ /* 0x000fea000383ffff */
.L_x_4384:
[----:B------:R-:W-:Y:S01]  /*a460*/  BSSY B0, `(.L_x_4431) ;  /* 0x0000005000007945 */ /* 0x000fe20003800000 */
[----:B------:R-:W-:-:S07]  /*a470*/  IMAD.MOV.U32 R15, RZ, RZ, -0x1 ;  /* 0xffffffffff0f7424 */ /* 0x000fce00078e00ff */
[----:B------:R-:W-:Y:S05]  /*a480*/  WARPSYNC.COLLECTIVE R15, `(.L_x_4432) ;  /* 0x000000000f087348 */ /* 0x000fea0003c00000 */
[----:B------:R-:W-:Y:S01]  /*a490*/  NOP ;  /* 0x0000000000007918 */ /* 0x000fe20000000000 */
[----:B------:R-:W-:Y:S01]  /*a4a0*/  ENDCOLLECTIVE ;  /* 0x000000000000791b */ /* 0x000fe20003800000 */
.L_x_4432:
[----:B------:R-:W-:Y:S05]  /*a4b0*/  BSYNC B0 ;  /* 0x0000000000007941 */ /* 0x000fea0003800000 */
.L_x_4431:
[----:B------:R-:W-:Y:S05]  /*a4c0*/  BRA `(.L_x_4433) ;  /* 0xffffffd800b07947 */ /* 0x000fea000383ffff */
.L_x_4397:
[----:B-1----:R1:W2:Y:S02]  /*a4d0*/  SYNCS.PHASECHK.TRANS64.TRYWAIT P1, [R12+URZ+0x30c20], R3 ;  /* 0x030c20030c0075a7 */ /* 0x0022a4000802017f */
[----:B--2---:R-:W-:Y:S05]  /*a4e0*/  @!P1 NANOSLEEP.SYNCS 0x989680 ;  /* 0x009896800000995d */ /* 0x004fea0003900000 */
[----:B------:R-:W2:Y:S02]  /*a4f0*/  @!P1 SYNCS.PHASECHK.TRANS64 P1, [R12+URZ+0x30c20], R3 ;  /* 0x030c20030c0095a7 */ /* 0x000ea4000802007f */
[----:B--2---:R-:W-:Y:S05]  /*a500*/  @!P1 BRA `(.L_x_4397) ;  /* 0xfffffffc00f09947 */ /* 0x004fea000383ffff */
[----:B------:R-:W-:Y:S05]  /*a510*/  BRA `(.L_x_4434) ;  /* 0xffffffe400bc7947 */ /* 0x000fea000383ffff */
.L_x_4401:
[----:B-1----:R1:W2:Y:S02]  /*a520*/  SYNCS.PHASECHK.TRANS64.TRYWAIT P1, [R12+URZ+0x30c40], R21 ;  /* 0x030c40150c0075a7 */ /* 0x0022a4000802017f */
[----:B--2---:R-:W-:Y:S05]  /*a530*/  @!P1 NANOSLEEP.SYNCS 0x989680 ;  /* 0x009896800000995d */ /* 0x004fea0003900000 */
[----:B------:R-:W2:Y:S02]  /*a540*/  @!P1 SYNCS.PHASECHK.TRANS64 P1, [R12+URZ+0x30c40], R21 ;  /* 0x030c40150c0095a7 */ /* 0x000ea4000802007f */
[----:B--2---:R-:W-:Y:S05]  /*a550*/  @!P1 BRA `(.L_x_4401) ;  /* 0xfffffffc00f09947 */ /* 0x004fea000383ffff */
[----:B------:R-:W-:Y:S05]  /*a560*/  BRA `(.L_x_4435) ;  /* 0xffffffe800d47947 */ /* 0x000fea000383ffff */
.L_x_4403:
[----:B--2---:R2:W3:Y:S02]  /*a570*/  SYNCS.PHASECHK.TRANS64.TRYWAIT P1, [R12+URZ+0x30c28], R21 ;  /* 0x030c28150c0075a7 */ /* 0x0044e4000802017f */
[----:B---3--:R-:W-:Y:S05]  /*a580*/  @!P1 NANOSLEEP.SYNCS 0x989680 ;  /* 0x009896800000995d */ /* 0x008fea0003900000 */
[----:B------:R-:W3:Y:S02]  /*a590*/  @!P1 SYNCS.PHASECHK.TRANS64 P1, [R12+URZ+0x30c28], R21 ;  /* 0x030c28150c0095a7 */ /* 0x000ee4000802007f */
[----:B---3--:R-:W-:Y:S05]  /*a5a0*/  @!P1 BRA `(.L_x_4403) ;  /* 0xfffffffc00f09947 */ /* 0x008fea000383ffff */
[----:B------:R-:W-:Y:S05]  /*a5b0*/  BRA `(.L_x_4436) ;  /* 0xffffffec00507947 */ /* 0x000fea000383ffff */
.L_x_4405:
[----:B---3--:R3:W4:Y:S02]  /*a5c0*/  SYNCS.PHASECHK.TRANS64.TRYWAIT P1, [R12+URZ+0x30c48], R21 ;  /* 0x030c48150c0075a7 */ /* 0x008724000802017f */
[----:B----4-:R-:W-:Y:S05]  /*a5d0*/  @!P1 NANOSLEEP.SYNCS 0x989680 ;  /* 0x009896800000995d */ /* 0x010fea0003900000 */
[----:B------:R-:W4:Y:S02]  /*a5e0*/  @!P1 SYNCS.PHASECHK.TRANS64 P1, [R12+URZ+0x30c48], R21 ;  /* 0x030c48150c0095a7 */ /* 0x000f24000802007f */
[----:B----4-:R-:W-:Y:S05]  /*a5f0*/  @!P1 BRA `(.L_x_4405) ;  /* 0xfffffffc00f09947 */ /* 0x010fea000383ffff */
[----:B------:R-:W-:Y:S05]  /*a600*/  BRA `(.L_x_4437) ;  /* 0xffffffec00ac7947 */ /* 0x000fea000383ffff */
.L_x_4407:
[----:B------:R-:W-:-:S07]  /*a610*/  SHF.L.U32 R5, R10, 0x1f, RZ ;  /* 0x0000001f0a057819 */ /* 0x000fce00000006ff */
.L_x_4438:
[----:B-1----:R1:W2:Y:S02]  /*a620*/  SYNCS.PHASECHK.TRANS64.TRYWAIT P1, [R12+URZ+0x30c20], R5 ;  /* 0x030c20050c0075a7 */ /* 0x0022a4000802017f */
[----:B--2---:R-:W-:Y:S05]  /*a630*/  @!P1 NANOSLEEP.SYNCS 0x989680 ;  /* 0x009896800000995d */ /* 0x004fea0003900000 */
[----:B------:R-:W2:Y:S02]  /*a640*/  @!P1 SYNCS.PHASECHK.TRANS64 P1, [R12+URZ+0x30c20], R5 ;  /* 0x030c20050c0095a7 */ /* 0x000ea4000802007f */
[----:B--2---:R-:W-:Y:S05]  /*a650*/  @!P1 BRA `(.L_x_4438) ;  /* 0xfffffffc00f09947 */ /* 0x004fea000383ffff */
[----:B------:R-:W-:Y:S05]  /*a660*/  BRA `(.L_x_4439) ;  /* 0xfffffff000187947 */ /* 0x000fea000383ffff */
.L_x_4410:
[----:B-1----:R1:W2:Y:S02]  /*a670*/  SYNCS.PHASECHK.TRANS64.TRYWAIT P1, [R12+URZ+0x30c40], R13 ;  /* 0x030c400d0c0075a7 */ /* 0x0022a4000802017f */
[----:B--2---:R-:W-:Y:S05]  /*a680*/  @!P1 NANOSLEEP.SYNCS 0x989680 ;  /* 0x009896800000995d */ /* 0x004fea0003900000 */
[----:B------:R-:W2:Y:S02]  /*a690*/  @!P1 SYNCS.PHASECHK.TRANS64 P1, [R12+URZ+0x30c40], R13 ;  /* 0x030c400d0c0095a7 */ /* 0x000ea4000802007f */
[----:B--2---:R-:W-:Y:S05]  /*a6a0*/  @!P1 BRA `(.L_x_4410) ;  /* 0xfffffffc00f09947 */ /* 0x004fea000383ffff */
[----:B------:R-:W-:Y:S05]  /*a6b0*/  BRA `(.L_x_4440) ;  /* 0xfffffff0008c7947 */ /* 0x000fea000383ffff */
.L_x_4412:
[----:B--2---:R2:W3:Y:S02]  /*a6c0*/  SYNCS.PHASECHK.TRANS64.TRYWAIT P1, [R12+URZ+0x30c28], R13 ;  /* 0x030c280d0c0075a7 */ /* 0x0044e4000802017f */
[----:B---3--:R-:W-:Y:S05]  /*a6d0*/  @!P1 NANOSLEEP.SYNCS 0x989680 ;  /* 0x009896800000995d */ /* 0x008fea0003900000 */
[----:B------:R-:W3:Y:S02]  /*a6e0*/  @!P1 SYNCS.PHASECHK.TRANS64 P1, [R12+URZ+0x30c28], R13 ;  /* 0x030c280d0c0095a7 */ /* 0x000ee4000802007f */
[----:B---3--:R-:W-:Y:S05]  /*a6f0*/  @!P1 BRA `(.L_x_4412) ;  /* 0xfffffffc00f09947 */ /* 0x008fea000383ffff */
[----:B------:R-:W-:Y:S05]  /*a700*/  BRA `(.L_x_4441) ;  /* 0xfffffff000fc7947 */ /* 0x000fea000383ffff */
.L_x_4414:
[----:B-1----:R1:W2:Y:S02]  /*a710*/  SYNCS.PHASECHK.TRANS64.TRYWAIT P0, [R13+URZ+0x30c40], R2 ;  /* 0x030c40020d0075a7 */ /* 0x0022a4000800017f */
[----:B--2---:R-:W-:Y:S05]  /*a720*/  @!P0 NANOSLEEP.SYNCS 0x989680 ;  /* 0x009896800000895d */ /* 0x004fea0003900000 */
[----:B------:R-:W2:Y:S02]  /*a730*/  @!P0 SYNCS.PHASECHK.TRANS64 P0, [R13+URZ+0x30c40], R2 ;  /* 0x030c40020d0085a7 */ /* 0x000ea4000800007f */
[----:B--2---:R-:W-:Y:S05]  /*a740*/  @!P0 BRA `(.L_x_4414) ;  /* 0xfffffffc00f08947 */ /* 0x004fea000383ffff */
[----:B------:R-:W-:Y:S05]  /*a750*/  BRA `(.L_x_4442) ;  /* 0xfffffff4006c7947 */ /* 0x000fea000383ffff */
.L_x_4416:
[----:B------:R-:W-:Y:S01]  /*a760*/  BSSY B0, `(.L_x_4443) ;  /* 0x0000006000007945 */ /* 0x000fe20003800000 */
[----:B------:R-:W-:-:S07]  /*a770*/  IMAD.MOV.U32 R15, RZ, RZ, -0x1 ;  /* 0xffffffffff0f7424 */ /* 0x000fce00078e00ff */
[----:B--2-4-:R-:W-:Y:S05]  /*a780*/  WARPSYNC.COLLECTIVE R15, `(.L_x_4444) ;  /* 0x000000000f0c7348 */ /* 0x014fea0003c00000 */
[----:B------:R-:W-:Y:S02]  /*a790*/  ELECT P6, UR62, PT ;  /* 0x00000000003e782f */ /* 0x000fe400038c0000 */
[----:B------:R-:W-:Y:S01]  /*a7a0*/  MOV R14, UR62 ;  /* 0x0000003e000e7c02 */ /* 0x000fe20008000f00 */
[----:B--2-4-:R-:W-:Y:S10]  /*a7b0*/  ENDCOLLECTIVE ;  /* 0x000000000000791b */ /* 0x014ff40003800000 */
.L_x_4444:
[----:B------:R-:W-:Y:S05]  /*a7c0*/  BSYNC B0 ;  /* 0x0000000000007941 */ /* 0x000fea0003800000 */
.L_x_4443:
[----:B------:R-:W-:Y:S05]  /*a7d0*/  BRA `(.L_x_4445) ;  /* 0xfffffff800007947 */ /* 0x000fea000383ffff */
.L_x_4418:
[----:B-1----:R1:W3:Y:S02]  /*a7e0*/  SYNCS.PHASECHK.TRANS64.TRYWAIT P0, [R7+URZ], R4 ;  /* 0x00000004070075a7 */ /* 0x0022e4000800017f */
[----:B---3--:R-:W-:Y:S05]  /*a7f0*/  @!P0 NANOSLEEP.SYNCS 0x989680 ;  /* 0x009896800000895d */ /* 0x008fea0003900000 */
[----:B------:R-:W3:Y:S02]  /*a800*/  @!P0 SYNCS.PHASECHK.TRANS64 P0, [R7+URZ], R4 ;  /* 0x00000004070085a7 */ /* 0x000ee4000800007f */
[----:B---3--:R-:W-:Y:S05]  /*a810*/  @!P0 BRA `(.L_x_4418) ;  /* 0xfffffffc00f08947 */ /* 0x008fea000383ffff */
[----:B------:R-:W-:Y:S05]  /*a820*/  BRA `(.L_x_4446) ;  /* 0xfffffff800407947 */ /* 0x000fea000383ffff */
.L_x_4419:
[----:B---3--:R3:W4:Y:S02]  /*a830*/  SYNCS.PHASECHK.TRANS64.TRYWAIT P0, [R11+URZ], R2 ;  /* 0x000000020b0075a7 */ /* 0x008724000800017f */
[----:B----4-:R-:W-:Y:S05]  /*a840*/  @!P0 NANOSLEEP.SYNCS 0x989680 ;  /* 0x009896800000895d */ /* 0x010fea0003900000 */
[----:B------:R-:W4:Y:S02]  /*a850*/  @!P0 SYNCS.PHASECHK.TRANS64 P0, [R11+URZ], R2 ;  /* 0x000000020b0085a7 */ /* 0x000f24000800007f */
[----:B----4-:R-:W-:Y:S05]  /*a860*/  @!P0 BRA `(.L_x_4419) ;  /* 0xfffffffc00f08947 */ /* 0x010fea000383ffff */
[----:B------:R-:W-:Y:S05]  /*a870*/  BRA `(.L_x_4447) ;  /* 0xfffffff800347947 */ /* 0x000fea000383ffff */
.L_x_4421:
[----:B----4-:R4:W1:Y:S02]  /*a880*/  SYNCS.PHASECHK.TRANS64.TRYWAIT P0, [R9+URZ], R4 ;  /* 0x00000004090075a7 */ /* 0x010864000800017f */
[----:B-1----:R-:W-:Y:S05]  /*a890*/  @!P0 NANOSLEEP.SYNCS 0x989680 ;  /* 0x009896800000895d */ /* 0x002fea0003900000 */
[----:B------:R-:W1:Y:S02]  /*a8a0*/  @!P0 SYNCS.PHASECHK.TRANS64 P0, [R9+URZ], R4 ;  /* 0x00000004090085a7 */ /* 0x000e64000800007f */
[----:B-1----:R-:W-:Y:S05]  /*a8b0*/  @!P0 BRA `(.L_x_4421) ;  /* 0xfffffffc00f08947 */ /* 0x002fea000383ffff */
[----:B------:R-:W-:Y:S05]  /*a8c0*/  BRA `(.L_x_4448) ;  /* 0xfffffff800387947 */ /* 0x000fea000383ffff */
.L_x_4449:
        /* <DEDUP_REMOVED lines=11> */
.L_x_7406:


//--------------------- .text._ZN7cutlass13device_kernelIN5flash11enable_sm90INS1_16FlashAttnBwdSm90INS1_25CollectiveMainloopBwdSm90ILi2ELi2ELi2EN4cute5tupleIJNS5_1CILi1EEES8_S8_EEENS6_IJNS7_ILi128EEESA_NS7_ILi64EEEEEENS_10bfloat16_tEfNS_4arch4Sm90ELb0ELb0ELb0ELb1ELb0ELb1ELb0ELb0ELi2ELi1ELi2ELi2ELb0EEENS1_24CollectiveEpilogueBwdGQAISC_fSF_Li256ELb1ELb0EEENS1_19SingleTileSchedulerILb1ELb0ELb0ELi128EEEEEEEEEvNT_6ParamsE --------------------------
	.section	.text._ZN7cutlass13device_kernelIN5flash11enable_sm90INS1_16FlashAttnBwdSm90INS1_25CollectiveMainloopBwdSm90ILi2ELi2ELi2EN4cute5tupleIJNS5_1CILi1EEES8_S8_EEENS6_IJNS7_ILi128EEESA_NS7_ILi64EEEEEENS_10bfloat16_tEfNS_4arch4Sm90ELb0ELb0ELb0ELb1ELb0ELb1ELb0ELb0ELi2ELi1ELi2ELi2ELb0EEENS1_24CollectiveEpilogueBwdGQAISC_fSF_Li256ELb1ELb0EEENS1_19SingleTileSchedulerILb1ELb0ELb0ELi128EEEEEEEEEvNT_6ParamsE,"ax",@progbits
	.align	128
.text._ZN7cutlass13device_kernelIN5flash11enable_sm90INS1_16FlashAttnBwdSm90INS1_25CollectiveMainloopBwdSm90ILi2ELi2ELi2EN4cute5tupleIJNS5_1CILi1EEES8_S8_EEENS6_IJNS7_ILi128EEESA_NS7_ILi64EEEEEENS_10bfloat16_tEfNS_4arch4Sm90ELb0ELb0ELb0ELb1ELb0ELb1ELb0ELb0ELi2ELi1ELi2ELi2ELb0EEENS1_24CollectiveEpilogueBwdGQAISC_fSF_Li256ELb1ELb0EEENS1_19SingleTileSchedulerILb1ELb0ELb0ELi128EEEEEEEEEvNT_6ParamsE:
        .type           _ZN7cutlass13device_kernelIN5flash11enable_sm90INS1_16FlashAttnBwdSm90INS1_25CollectiveMainloopBwdSm90ILi2ELi2ELi2EN4cute5tupleIJNS5_1CILi1EEES8_S8_EEENS6_IJNS7_ILi128EEESA_NS7_ILi64EEEEEENS_10bfloat16_tEfNS_4arch4Sm90ELb0ELb0ELb0ELb1ELb0ELb1ELb0ELb0ELi2ELi1ELi2ELi2ELb0EEENS1_24CollectiveEpilogueBwdGQAISC_fSF_Li256ELb1ELb0EEENS1_19SingleTileSchedulerILb1ELb0ELb0ELi128EEEEEEEEEvNT_6ParamsE,@function
        .size           _ZN7cutlass13device_kernelIN5flash11enable_sm90INS1_16FlashAttnBwdSm90INS1_25CollectiveMainloopBwdSm90ILi2ELi2ELi2EN4cute5tupleIJNS5_1CILi1EEES8_S8_EEENS6_IJNS7_ILi128EEESA_NS7_ILi64EEEEEENS_10bfloat16_tEfNS_4arch4Sm90ELb0ELb0ELb0ELb1ELb0ELb1ELb0ELb0ELi2ELi1ELi2ELi2ELb0EEENS1_24CollectiveEpilogueBwdGQAISC_fSF_Li256ELb1ELb0EEENS1_19SingleTileSchedulerILb1ELb0ELb0ELi128EEEEEEEEEvNT_6ParamsE,(.L_x_7407 - _ZN7cutlass13device_kernelIN5flash11enable_sm90INS1_16FlashAttnBwdSm90INS1_25CollectiveMainloopBwdSm90ILi2ELi2ELi2EN4cute5tupleIJNS5_1CILi1EEES8_S8_EEENS6_IJNS7_ILi128EEESA_NS7_ILi64EEEEEENS_10bfloat16_tEfNS_4arch4Sm90ELb0ELb0ELb0ELb1ELb0ELb1ELb0ELb0ELi2ELi1ELi2ELi2ELb0EEENS1_24CollectiveEpilogueBwdGQAISC_fSF_Li256ELb1ELb0EEENS1_19SingleTileSchedulerILb1ELb0ELb0ELi128EEEEEEEEEvNT_6ParamsE)
        .other          _ZN7cutlass13device_kernelIN5flash11enable_sm90INS1_16FlashAttnBwdSm90INS1_25CollectiveMainloopBwdSm90ILi2ELi2ELi2EN4cute5tupleIJNS5_1CILi1EEES8_S8_EEENS6_IJNS7_ILi128EEESA_NS7_ILi64EEEEEENS_10bfloat16_tEfNS_4arch4Sm90ELb0ELb0ELb0ELb1ELb0ELb1ELb0ELb0ELi2ELi1ELi2ELi2ELb0EEENS1_24CollectiveEpilogueBwdGQAISC_fSF_Li256ELb1ELb0EEENS1_19SingleTileSchedulerILb1ELb0ELb0ELi128EEEEEEEEEvNT_6ParamsE,@"STO_CUDA_ENTRY STV_DEFAULT"
_ZN7cutlass13device_kernelIN5flash11enable_sm90INS1_16FlashAttnBwdSm90INS1_25CollectiveMainloopBwdSm90ILi2ELi2ELi2EN4cute5tupleIJNS5_1CILi1EEES8_S8_EEENS6_IJNS7_ILi128EEESA_NS7_ILi64EEEEEENS_10bfloat16_tEfNS_4arch4Sm90ELb0ELb0ELb0ELb1ELb0ELb1ELb0ELb0ELi2ELi1ELi2ELi2ELb0EEENS1_24CollectiveEpilogueBwdGQAISC_fSF_Li256ELb1ELb0EEENS1_19SingleTileSchedulerILb1ELb0ELb0ELi128EEEEEEEEEvNT_6ParamsE:
        /* <DEDUP_REMOVED lines=23> */
.L_x_4451:
[----:B------:R-:W-:Y:S05]  /*0170*/  BSYNC B0 ;  /* 0x0000000000007941 */ /* 0x000fea0003800000 */
.L_x_4450:
        /* <DEDUP_REMOVED lines=34> */
.L_x_4452:
        /* <DEDUP_REMOVED lines=22> */
.L_x_4453:
        /* <DEDUP_REMOVED lines=9> */
.L_x_4456:
        /* <DEDUP_REMOVED lines=20> */
.L_x_4457:
        /* <DEDUP_REMOVED lines=10> */
.L_x_4459:
[----:B------:R-:W2:Y:S02]  /*0770*/  LDC R0, c[0x0][0x8c4] ;  /* 0x00023100ff007b82 */ /* 0x000ea40000000800 */
.L_x_4458:
        /* <DEDUP_REMOVED lines=19> */
.L_x_4461:
        /* <DEDUP_REMOVED lines=10> */
.L_x_4462:
        /* <DEDUP_REMOVED lines=8> */
.L_x_4463:
        /* <DEDUP_REMOVED lines=9> */
.L_x_4464:
        /* <DEDUP_REMOVED lines=55> */
.L_x_4467:
        /* <DEDUP_REMOVED lines=15> */
.L_x_4466:
        /* <DEDUP_REMOVED lines=22> */
.L_x_4469:
        /* <DEDUP_REMOVED lines=15> */
.L_x_4468:
[----:B------:R-:W-:Y:S01]  /*1110*/  SHF.R.S32.HI R3, RZ, 0x1f, R16 ;  /* 0x0000001fff037819 */ /* 0x000fe20000011410 */
[----:B------:R-:W-:-:S03]  /*1120*/  UMOV UR4, 0xffffffff ;  /* 0xffffffff00047882 */ /* 0x000fc60000000000 */
[----:B------:R-:W-:-:S04]  /*1130*/  LEA.HI R0, R3, R16, RZ, 0x7 ;  /* 0x0000001003007211 */ /* 0x000fc800078f38ff */
[----:B------:R-:W-:Y:S01]  /*1140*/  SHF.R.S32.HI R13, RZ, 0x7, R0 ;  /* 0x00000007ff0d7819 */ /* 0x000fe20000011400 */
[----:B------:R-:W-:Y:S06]  /*1150*/  BRA.DIV UR4, `(.L_x_4470) ;  /* 0x0000007204907947 */ /* 0x000fec000b800000 */
[----:B------:R1:W2:Y:S02]  /*1160*/  SHFL.IDX PT, R14, R13, RZ, 0x1f ;  /* 0x00001fff0d0e7589 */ /* 0x0002a400000e0000 */
.L_x_4546:
        /* <DEDUP_REMOVED lines=30> */
.L_x_4471:
        /* <DEDUP_REMOVED lines=108> */
.L_x_4483:
[----:B------:R-:W-:-:S13]  /*1a10*/  ISETP.NE.AND P0, PT, R4, 0x3, PT ;  /* 0x000000030400780c */ /* 0x000fda0003f05270 */
[----:B-1----:R-:W-:Y:S05]  /*1a20*/  @!P0 BRA `(.L_x_4473) ;  /* 0x0000000000048947 */ /* 0x002fea0003800000 */
[----:B------:R-:W-:Y:S01]  /*1a30*/  BPT.TRAP 0x1 ;  /* 0x000000040000795c */ /* 0x000fe20000300000 */
.L_x_4473:
[----:B------:R-:W-:Y:S01]  /*1a40*/  IMAD R9, R7, 0x8, R226 ;  /* 0x0000000807097824 */ /* 0x000fe200078e02e2 */
[----:B------:R-:W-:-:S04]  /*1a50*/  SHF.L.U32 R12, R6, 0x1f, RZ ;  /* 0x0000001f060c7819 */ /* 0x000fc800000006ff */
[----:B------:R1:W2:Y:S01]  /*1a60*/  SYNCS.PHASECHK.TRANS64.TRYWAIT P1, [R9+URZ+0x30c10], R12 ;  /* 0x030c100c090075a7 */ /* 0x0002a2000802017f */
[----:B------:R-:W-:Y:S05]  /*1a70*/  @!P0 BRA `(.L_x_4474) ;  /* 0x0000000000048947 */ /* 0x000fea0003800000 */
[----:B------:R-:W-:Y:S01]  /*1a80*/  BPT.TRAP 0x1 ;  /* 0x000000040000795c */ /* 0x000fe20000300000 */
.L_x_4474:
[----:B------:R-:W-:-:S05]  /*1a90*/  VIADD R10, R226, 0x10000 ;  /* 0x00010000e20a7836 */ /* 0x000fca0000000000 */
[----:B------:R-:W-:-:S04]  /*1aa0*/  SHF.R.U32.HI R10, RZ, 0x4, R10 ;  /* 0x00000004ff0a7819 */ /* 0x000fc8000001160a */
[----:B------:R-:W-:Y:S01]  /*1ab0*/  LOP3.LUT R10, R10, 0x3fff, RZ, 0xc0, !PT ;  /* 0x00003fff0a0a7812 */ /* 0x000fe200078ec0ff */
[----:B--2---:R-:W-:Y:S06]  /*1ac0*/  @P1 BRA `(.L_x_4475) ;  /* 0x0000000000081947 */ /* 0x004fec0003800000 */
[----:B------:R-:W2:Y:S02]  /*1ad0*/  SYNCS.PHASECHK.TRANS64.TRYWAIT P1, [R9+URZ+0x30c10], R12 ;  /* 0x030c100c090075a7 */ /* 0x000ea4000802017f */
[----:B--2---:R-:W-:Y:S05]  /*1ae0*/  @!P1 BRA `(.L_x_4476) ;  /* 0x00000068005c9947 */ /* 0x004fea0003800000 */
.L_x_4475:
        /* <DEDUP_REMOVED lines=63> */
.L_x_4477:
[----:B------:R1:W1:Y:S01]  /*1ee0*/  SYNCS.PHASECHK.TRANS64.TRYWAIT P1, [R9+URZ+0x30c30], R12 ;  /* 0x030c300c090075a7 */ /* 0x000262000802017f */
[----:B------:R-:W-:Y:S05]  /*1ef0*/  @!P0 BRA `(.L_x_4478) ;  /* 0x0000000000048947 */ /* 0x000fea0003800000 */
[----:B------:R-:W-:Y:S01]  /*1f00*/  BPT.TRAP 0x1 ;  /* 0x000000040000795c */ /* 0x000fe20000300000 */
.L_x_4478:
[----:B------:R-:W-:-:S05]  /*1f10*/  VIADD R11, R226, 0x18000 ;  /* 0x00018000e20b7836 */ /* 0x000fca0000000000 */
[----:B------:R-:W-:-:S04]  /*1f20*/  SHF.R.U32.HI R11, RZ, 0x4, R11 ;  /* 0x00000004ff0b7819 */ /* 0x000fc8000001160b */
[----:B------:R-:W-:-:S04]  /*1f30*/  LOP3.LUT R218, R11, 0x3fff, RZ, 0xc0, !PT ;  /* 0x00003fff0bda7812 */ /* 0x000fc800078ec0ff */
[----:B------:R-:W-:Y:S01]  /*1f40*/  LOP3.LUT R14, R218, 0x10000, RZ, 0xfc, !PT ;  /* 0x00010000da0e7812 */ /* 0x000fe200078efcff */
[----:B-1----:R-:W-:Y:S06]  /*1f50*/  @P1 BRA `(.L_x_4479) ;  /* 0x0000000000081947 */ /* 0x002fec0003800000 */
[----:B------:R-:W1:Y:S02]  /*1f60*/  SYNCS.PHASECHK.TRANS64.TRYWAIT P1, [R9+URZ+0x30c30], R12 ;  /* 0x030c300c090075a7 */ /* 0x000e64000802017f */
[----:B-1----:R-:W-:Y:S05]  /*1f70*/  @!P1 BRA `(.L_x_4480) ;  /* 0x00000064004c9947 */ /* 0x002fea0003800000 */
.L_x_4479:
        /* <DEDUP_REMOVED lines=619> */
.L_x_4481:
        /* <DEDUP_REMOVED lines=68> */
.L_x_4482:
        /* <DEDUP_REMOVED lines=45> */
.L_x_4465:
[----:B------:R-:W-:Y:S05]  /*4d40*/  @P0 BRA `(.L_x_4460) ;  /* 0x00000034008c0947 */ /* 0x000fea0003800000 */
[----:B-1----:R-:W2:Y:S01]  /*4d50*/  LDL.LU R24, [R1+0xc] ;  /* 0x00000c0001187983 */ /* 0x002ea20000300800 */
[----:B------:R-:W1:Y:S01]  /*4d60*/  LDC.64 R2, c[0x0][0x878] ;  /* 0x00021e00ff027b82 */ /* 0x000e620000000a00 */
        /* <DEDUP_REMOVED lines=52> */
[----:B------:R-:W-:-:S05]  /*50b0*/  @P0 IMAD R2, R24, 0x80, R2 ;  /* 0x0000008018020824 */ /* 0x000fca00078e0202 */
[----:B------:R-:W-:-:S04]  /*50c0*/  @P0 SHF.R.S32.HI R3, RZ, 0x1f, R2 ;  /* 0x0000001fff030819 */ /* 0x000fc80000011402 */
[----:B------:R-:W-:-:S05]  /*50d0*/  @P0 LEA.HI R3, R3, R2, RZ, 0x7 ;  /* 0x0000000203030211 */ /* 0x000fca00078f38ff */
[----:B------:R-:W-:-:S05]  /*50e0*/  @P0 IMAD.SHL.U32 R3, R3, 0x40, RZ ;  /* 0x0000004003030824 */ /* 0x000fca00078e00ff */
        /* <DEDUP_REMOVED lines=10> */
[----:B------:R-:W-:Y:S01]  /*5190*/  IMAD.IADD R3, R3, 0x1, R9 ;  /* 0x0000000103037824 */ /* 0x000fe200078e0209 */
[----:B------:R-:W-:Y:S01]  /*51a0*/  SEL R9, R0, RZ, !P0 ;  /* 0x000000ff00097207 */ /* 0x000fe20004000000 */
[----:B------:R-:W-:Y:S01]  /*51b0*/  IMAD.WIDE.U32 R4, R7, R14, R4 ;  /* 0x0000000e07047225 */ /* 0x000fe200078e0004 */
[----:B------:R-:W-:Y:S02]  /*51c0*/  SEL R7, R24, RZ, !P0 ;  /* 0x000000ff18077207 */ /* 0x000fe40004000000 */
[----:B------:R-:W-:Y:S01]  /*51d0*/  ISETP.NE.AND P0, PT, R23, RZ, PT ;  /* 0x000000ff1700720c */ /* 0x000fe20003f05270 */
[----:B------:R-:W-:Y:S02]  /*51e0*/  IMAD.IADD R5, R5, 0x1, R11 ;  /* 0x0000000105057824 */ /* 0x000fe400078e020b */
[C---:B------:R-:W-:Y:S02]  /*51f0*/  IMAD R0, R9.reuse, R12, RZ ;  /* 0x0000000c09007224 */ /* 0x040fe400078e02ff */
[----:B------:R-:W-:-:S02]  /*5200*/  IMAD R8, R9, R16, RZ ;  /* 0x0000001009087224 */ /* 0x000fc400078e02ff */
[----:B------:R-:W-:-:S04]  /*5210*/  IMAD.WIDE.U32 R2, R7, R12, R2 ;  /* 0x0000000c07027225 */ /* 0x000fc800078e0002 */
[----:B------:R-:W-:Y:S01]  /*5220*/  IMAD.WIDE.U32 R4, R7, R16, R4 ;  /* 0x0000001007047225 */ /* 0x000fe200078e0004 */
[----:B------:R-:W-:-:S03]  /*5230*/  LEA R18, P1, R2, R18, 0x2 ;  /* 0x0000001202127211 */ /* 0x000fc600078210ff */
        /* <DEDUP_REMOVED lines=14> */
.L_x_4486:
[----:B------:R-:W-:Y:S01]  /*5320*/  @P0 ELECT P1, URZ, PT ;  /* 0x00000000003f082f */ /* 0x000fe20003820000 */
[----:B------:R1:W-:-:S12]  /*5330*/  UBLKRED.G.S.ADD.F32.RN [UR6], [UR4], UR5, desc[UR8] ;  /* 0x00000806040073bb */ /* 0x0003d800080a1405 */
[----:B------:R-:W-:Y:S02]  /*5340*/  @P1 PLOP3.LUT P0, PT, P1, PT, PT, 0x8, 0x0 ;  /* 0x000000000000181c */ /* 0x000fe40000f0e170 */
[----:B------:R-:W-:-:S11]  /*5350*/  PLOP3.LUT P1, PT, PT, PT, PT, 0x8, 0x0 ;  /* 0x000000000000781c */ /* 0x000fd60003f2e170 */
[----:B-1----:R-:W-:Y:S05]  /*5360*/  @P0 BRA.U.ANY `(.L_x_4486) ;  /* 0xfffffffd00ec0947 */ /* 0x002fea000393ffff */
[----:B------:R0:W-:Y:S01]  /*5370*/  UTMACMDFLUSH ;  /* 0x00000000000079b7 */ /* 0x0001e20000000000 */
[----:B------:R-:W-:-:S04]  /*5380*/  DEPBAR.LE SB0, 0x0 ;  /* 0x000080000000791a */ /* 0x000fc80000000000 */
.L_x_4485:
[----:B------:R-:W-:Y:S05]  /*5390*/  BSYNC B0 ;  /* 0x0000000000007941 */ /* 0x000fea0003800000 */
.L_x_4484:
        /* <DEDUP_REMOVED lines=24> */
.L_x_4487:
        /* <DEDUP_REMOVED lines=8> */
.L_x_4455:
        /* <DEDUP_REMOVED lines=20> */
.L_x_4489:
        /* <DEDUP_REMOVED lines=13> */
.L_x_4491:
[----:B------:R-:W-:-:S05]  /*57b0*/  ULDC UR5, c[0x0][0x8c4] ;  /* 0x0002310000057ab9 */ /* 0x000fca0000000800 */
.L_x_4490:
        /* <DEDUP_REMOVED lines=40> */
.L_x_4492:
        /* <DEDUP_REMOVED lines=49> */
.L_x_4506:
        /* <DEDUP_REMOVED lines=21> */
.L_x_4495:
[----:B------:R-:W-:Y:S05]  /*5ea0*/  BSYNC B0 ;  /* 0x0000000000007941 */ /* 0x000fea0003800000 */
.L_x_4494:
        /* <DEDUP_REMOVED lines=13> */
.L_x_4497:
[----:B------:R-:W-:Y:S05]  /*5f80*/  BSYNC B0 ;  /* 0x0000000000007941 */ /* 0x000fea0003800000 */
.L_x_4496:
[----:B------:R-:W-:Y:S06]  /*5f90*/  BAR.ARV 0xa, 0xa0 ;  /* 0x0282800000007b1d */ /* 0x000fec0000002000 */
[----:B------:R-:W-:Y:S04]  /*5fa0*/  BSSY B0, `(.L_x_4498) ;  /* 0x0000003000007945 */ /* 0x000fe80003800000 */
[----:B------:R-:W-:Y:S05]  /*5fb0*/  @!P0 BRA `(.L_x_4499) ;  /* 0x0000000000048947 */ /* 0x000fea0003800000 */
[----:B------:R-:W-:-:S04]  /*5fc0*/  DEPBAR.LE SB0, 0x0 ;  /* 0x000080000000791a */ /* 0x000fc80000000000 */
.L_x_4499:
[----:B------:R-:W-:Y:S05]  /*5fd0*/  BSYNC B0 ;  /* 0x0000000000007941 */ /* 0x000fea0003800000 */
.L_x_4498:
        /* <DEDUP_REMOVED lines=13> */
.L_x_4501:
[----:B------:R-:W-:Y:S05]  /*60b0*/  BSYNC B0 ;  /* 0x0000000000007941 */ /* 0x000fea0003800000 */
.L_x_4500:
        /* <DEDUP_REMOVED lines=13> */
.L_x_4503:
[----:B------:R-:W-:Y:S05]  /*6190*/  BSYNC B0 ;  /* 0x0000000000007941 */ /* 0x000fea0003800000 */
.L_x_4502:
[----:B------:R-:W-:Y:S01]  /*61a0*/  VIADD R0, R0, 0xfffffffe ;  /* 0xfffffffe00007836 */ /* 0x000fe20000000000 */
[----:B------:R-:W-:Y:S06]  /*61b0*/  BAR.ARV 0xa, 0xa0 ;  /* 0x0282800000007b1d */ /* 0x000fec0000002000 */
[----:B------:R-:W-:Y:S01]  /*61c0*/  BSSY B0, `(.L_x_4504) ;  /* 0x0000004000007945 */ /* 0x000fe20003800000 */
[----:B------:R-:W-:-:S03]  /*61d0*/  ISETP.NE.AND P1, PT, R0, RZ, PT ;  /* 0x000000ff0000720c */ /* 0x000fc60003f25270 */
[----:B------:R-:W-:Y:S10]  /*61e0*/  @!P0 BRA `(.L_x_4505) ;  /* 0x0000000000048947 */ /* 0x000ff40003800000 */
[----:B------:R-:W-:-:S04]  /*61f0*/  DEPBAR.LE SB0, 0x0 ;  /* 0x000080000000791a */ /* 0x000fc80000000000 */
.L_x_4505:
[----:B------:R-:W-:Y:S05]  /*6200*/  BSYNC B0 ;  /* 0x0000000000007941 */ /* 0x000fea0003800000 */
.L_x_4504:
[----:B------:R-:W-:Y:S06]  /*6210*/  BAR.ARV 0xb, 0xa0 ;  /* 0x02c2800000007b1d */ /* 0x000fec0000002000 */
[----:B------:R-:W-:Y:S02]  /*6220*/  UIADD3 UR5, UR5, 0x2, URZ ;  /* 0x0000000205057890 */ /* 0x000fe4000fffe03f */
[----:B------:R-:W-:Y:S01]  /*6230*/  UIADD3 UR4, UR4, 0x1, URZ ;  /* 0x0000000104047890 */ /* 0x000fe2000fffe03f */
[----:B------:R-:W-:Y:S11]  /*6240*/  @P1 BRA `(.L_x_4506) ;  /* 0xfffffff800c01947 */ /* 0x000ff6000383ffff */
[----:B------:R-:W-:-:S12]  /*6250*/  USHF.L.U32 UR6, UR5, 0xd, URZ ;  /* 0x0000000d05067899 */ /* 0x000fd8000800063f */
.L_x_4493:
        /* <DEDUP_REMOVED lines=19> */
.L_x_4508:
[----:B------:R-:W-:Y:S05]  /*6390*/  BSYNC B0 ;  /* 0x0000000000007941 */ /* 0x000fea0003800000 */
.L_x_4507:
        /* <DEDUP_REMOVED lines=19> */
.L_x_4510:
[----:B------:R-:W-:Y:S05]  /*64d0*/  BSYNC B0 ;  /* 0x0000000000007941 */ /* 0x000fea0003800000 */
.L_x_4509:
[----:B------:R-:W-:Y:S06]  /*64e0*/  BAR.ARV 0xa, 0xa0 ;  /* 0x0282800000007b1d */ /* 0x000fec0000002000 */
[----:B------:R-:W-:Y:S04]  /*64f0*/  BSSY B0, `(.L_x_4511) ;  /* 0x0000003000007945 */ /* 0x000fe80003800000 */
[----:B------:R-:W-:Y:S05]  /*6500*/  @!P0 BRA `(.L_x_4512) ;  /* 0x0000000000048947 */ /* 0x000fea0003800000 */
[----:B------:R-:W-:-:S04]  /*6510*/  DEPBAR.LE SB0, 0x0 ;  /* 0x000080000000791a */ /* 0x000fc80000000000 */
.L_x_4512:
[----:B------:R-:W-:Y:S05]  /*6520*/  BSYNC B0 ;  /* 0x0000000000007941 */ /* 0x000fea0003800000 */
.L_x_4511:
[----:B------:R-:W-:Y:S06]  /*6530*/  BAR.ARV 0xb, 0xa0 ;  /* 0x02c2800000007b1d */ /* 0x000fec0000002000 */
[----:B------:R-:W-:Y:S05]  /*6540*/  BRA `(.L_x_4460) ;  /* 0x0000001c008c7947 */ /* 0x000fea0003800000 */
.L_x_4488:
        /* <DEDUP_REMOVED lines=10> */
.L_x_4513:
        /* <DEDUP_REMOVED lines=10> */
.L_x_4515:
[----:B------:R-:W3:Y:S02]  /*6690*/  LDC R5, c[0x0][0x8c4] ;  /* 0x00023100ff057b82 */ /* 0x000ee40000000800 */
.L_x_4514:
        /* <DEDUP_REMOVED lines=45> */
.L_x_4517:
        /* <DEDUP_REMOVED lines=66> */
.L_x_4547:
        /* <DEDUP_REMOVED lines=9> */
.L_x_4520:
        /* <DEDUP_REMOVED lines=63> */
.L_x_4531:
[----:B------:R-:W-:-:S04]  /*7210*/  SHF.L.U32 R21, R10, 0x1f, RZ ;  /* 0x0000001f0a157819 */ /* 0x000fc800000006ff */
[----:B-1----:R-:W1:Y:S02]  /*7220*/  SYNCS.PHASECHK.TRANS64.TRYWAIT P1, [R12+URZ+0x30c40], R21 ;  /* 0x030c40150c0075a7 */ /* 0x002e64000802017f */
[----:B-12--5:R-:W-:Y:S05]  /*7230*/  @!P1 BRA `(.L_x_4523) ;  /* 0x0000001000c49947 */ /* 0x026fea0003800000 */
.L_x_4548:
[----:B------:R-:W-:Y:S05]  /*7240*/  @P0 BRA `(.L_x_4524) ;  /* 0x0000000000140947 */ /* 0x000fea0003800000 */
[----:B------:R-:W-:Y:S01]  /*7250*/  ISETP.NE.AND P1, PT, R20, RZ, PT ;  /* 0x000000ff1400720c */ /* 0x000fe20003f25270 */
[----:B------:R-:W-:-:S04]  /*7260*/  IMAD.MOV.U32 R3, RZ, RZ, 0x4200 ;  /* 0x00004200ff037424 */ /* 0x000fc800078e00ff */
[----:B------:R2:W-:Y:S08]  /*7270*/  SYNCS.ARRIVE.TRANS64 RZ, [R12+URZ+0x30c30], R3 ;  /* 0x030c30030cff79a7 */ /* 0x0005f0000800003f */
[----:B------:R-:W-:Y:S05]  /*7280*/  @!P1 BRA `(.L_x_4524) ;  /* 0x0000000000049947 */ /* 0x000fea0003800000 */
[----:B------:R-:W-:Y:S01]  /*7290*/  BPT.TRAP 0x1 ;  /* 0x000000040000795c */ /* 0x000fe20000300000 */
.L_x_4524:
        /* <DEDUP_REMOVED lines=30> */
.L_x_4549:
[----:B------:R-:W-:Y:S05]  /*7480*/  @P0 BRA `(.L_x_4526) ;  /* 0x0000000000140947 */ /* 0x000fea0003800000 */
[----:B------:R-:W-:Y:S01]  /*7490*/  ISETP.NE.AND P1, PT, R20, RZ, PT ;  /* 0x000000ff1400720c */ /* 0x000fe20003f25270 */
[----:B------:R-:W-:-:S04]  /*74a0*/  IMAD.MOV.U32 R2, RZ, RZ, 0x4200 ;  /* 0x00004200ff027424 */ /* 0x000fc800078e00ff */
[----:B------:R3:W-:Y:S08]  /*74b0*/  SYNCS.ARRIVE.TRANS64 RZ, [R12+URZ+0x30c18], R2 ;  /* 0x030c18020cff79a7 */ /* 0x0007f0000800003f */
[----:B------:R-:W-:Y:S05]  /*74c0*/  @!P1 BRA `(.L_x_4526) ;  /* 0x0000000000049947 */ /* 0x000fea0003800000 */
[----:B------:R-:W-:Y:S01]  /*74d0*/  BPT.TRAP 0x1 ;  /* 0x000000040000795c */ /* 0x000fe20000300000 */
.L_x_4526:
        /* <DEDUP_REMOVED lines=22> */
.L_x_4550:
        /* <DEDUP_REMOVED lines=9> */
.L_x_4528:
        /* <DEDUP_REMOVED lines=24> */
.L_x_4552:
[----:B------:R-:W-:Y:S05]  /*7850*/  @P0 BRA `(.L_x_4530) ;  /* 0x0000000000140947 */ /* 0x000fea0003800000 */
[----:B------:R-:W-:Y:S01]  /*7860*/  ISETP.NE.AND P1, PT, R20, RZ, PT ;  /* 0x000000ff1400720c */ /* 0x000fe20003f25270 */
[----:B-1----:R-:W-:-:S04]  /*7870*/  IMAD.MOV.U32 R5, RZ, RZ, 0x4200 ;  /* 0x00004200ff057424 */ /* 0x002fc800078e00ff */
[----:B------:R2:W-:Y:S08]  /*7880*/  SYNCS.ARRIVE.TRANS64 RZ, [R12+URZ+0x30c10], R5 ;  /* 0x030c10050cff79a7 */ /* 0x0005f0000800003f */
[----:B------:R-:W-:Y:S05]  /*7890*/  @!P1 BRA `(.L_x_4530) ;  /* 0x0000000000049947 */ /* 0x000fea0003800000 */
[----:B------:R-:W-:Y:S01]  /*78a0*/  BPT.TRAP 0x1 ;  /* 0x000000040000795c */ /* 0x000fe20000300000 */
.L_x_4530:
        /* <DEDUP_REMOVED lines=23> */
.L_x_4522:
[----:B------:R-:W-:-:S13]  /*7a20*/  ISETP.NE.AND P1, PT, R18, RZ, PT ;  /* 0x000000ff1200720c */ /* 0x000fda0003f25270 */
[----:B------:R-:W-:Y:S05]  /*7a30*/  @!P1 BRA `(.L_x_4521) ;  /* 0x0000000000f89947 */ /* 0x000fea0003800000 */
[----:B------:R-:W-:-:S04]  /*7a40*/  SHF.L.U32 R13, R10, 0x1f, RZ ;  /* 0x0000001f0a0d7819 */ /* 0x000fc800000006ff */
[----:B------:R-:W1:Y:S02]  /*7a50*/  SYNCS.PHASECHK.TRANS64.TRYWAIT P1, [R12+URZ+0x30c40], R13 ;  /* 0x030c400d0c0075a7 */ /* 0x000e64000802017f */
[----:B-1----:R-:W-:Y:S05]  /*7a60*/  @!P1 BRA `(.L_x_4532) ;  /* 0x0000000c000c9947 */ /* 0x002fea0003800000 */
.L_x_4553:
[----:B------:R-:W-:Y:S05]  /*7a70*/  @P0 BRA `(.L_x_4533) ;  /* 0x0000000000140947 */ /* 0x000fea0003800000 */
[----:B------:R-:W-:Y:S01]  /*7a80*/  ISETP.NE.AND P1, PT, R20, RZ, PT ;  /* 0x000000ff1400720c */ /* 0x000fe20003f25270 */
[----:B------:R-:W-:-:S04]  /*7a90*/  IMAD.MOV.U32 R5, RZ, RZ, 0x4200 ;  /* 0x00004200ff057424 */ /* 0x000fc800078e00ff */
[----:B------:R2:W-:Y:S08]  /*7aa0*/  SYNCS.ARRIVE.TRANS64 RZ, [R12+URZ+0x30c30], R5 ;  /* 0x030c30050cff79a7 */ /* 0x0005f0000800003f */
[----:B------:R-:W-:Y:S05]  /*7ab0*/  @!P1 BRA `(.L_x_4533) ;  /* 0x0000000000049947 */ /* 0x000fea0003800000 */
[----:B------:R-:W-:Y:S01]  /*7ac0*/  BPT.TRAP 0x1 ;  /* 0x000000040000795c */ /* 0x000fe20000300000 */
.L_x_4533:
        /* <DEDUP_REMOVED lines=27> */
.L_x_4554:
[----:B------:R-:W-:Y:S05]  /*7c80*/  @P0 BRA `(.L_x_4535) ;  /* 0x0000000000140947 */ /* 0x000fea0003800000 */
[----:B------:R-:W-:Y:S01]  /*7c90*/  ISETP.NE.AND P0, PT, R20, RZ, PT ;  /* 0x000000ff1400720c */ /* 0x000fe20003f05270 */
[----:B------:R-:W-:-:S04]  /*7ca0*/  IMAD.MOV.U32 R5, RZ, RZ, 0x4200 ;  /* 0x00004200ff057424 */ /* 0x000fc800078e00ff */
[----:B------:R3:W-:Y:S08]  /*7cb0*/  SYNCS.ARRIVE.TRANS64 RZ, [R12+URZ+0x30c18], R5 ;  /* 0x030c18050cff79a7 */ /* 0x0007f0000800003f */
[----:B------:R-:W-:Y:S05]  /*7cc0*/  @!P0 BRA `(.L_x_4535) ;  /* 0x0000000000048947 */ /* 0x000fea0003800000 */
[----:B------:R-:W-:Y:S01]  /*7cd0*/  BPT.TRAP 0x1 ;  /* 0x000000040000795c */ /* 0x000fe20000300000 */
.L_x_4535:
        /* <DEDUP_REMOVED lines=20> */
.L_x_4521:
[----:B------:R-:W3:Y:S01]  /*7e20*/  S2R R2, SR_TID.X ;  /* 0x0000000000027919 */ /* 0x000ee20000002100 */
[----:B-12--5:R-:W-:Y:S01]  /*7e30*/  IMAD R13, R0, 0x8, R12 ;  /* 0x00000008000d7824 */ /* 0x026fe200078e020c */
[----:B---3--:R-:W-:Y:S02]  /*7e40*/  LOP3.LUT R3, R2, 0x7f, RZ, 0xc0, !PT ;  /* 0x0000007f02037812 */ /* 0x008fe400078ec0ff */
[----:B------:R-:W-:Y:S02]  /*7e50*/  SHF.L.U32 R2, R10, 0x1f, RZ ;  /* 0x0000001f0a027819 */ /* 0x000fe400000006ff */
[----:B------:R-:W-:Y:S02]  /*7e60*/  ISETP.NE.AND P1, PT, R3, RZ, PT ;  /* 0x000000ff0300720c */ /* 0x000fe40003f25270 */
[----:B------:R-:W1:Y:S02]  /*7e70*/  SYNCS.PHASECHK.TRANS64.TRYWAIT P0, [R13+URZ+0x30c40], R2 ;  /* 0x030c40020d0075a7 */ /* 0x000e64000800017f */
[----:B-1----:R-:W-:Y:S09]  /*7e80*/  @!P0 BRA `(.L_x_4536) ;  /* 0x00000008002c8947 */ /* 0x002ff20003800000 */
.L_x_4555:
[----:B------:R-:W-:Y:S05]  /*7e90*/  @P1 BRA `(.L_x_4537) ;  /* 0x0000000000181947 */ /* 0x000fea0003800000 */
[----:B------:R-:W2:Y:S01]  /*7ea0*/  S2R R3, SR_TID.X ;  /* 0x0000000000037919 */ /* 0x000ea20000002100 */
[----:B-1----:R-:W-:-:S04]  /*7eb0*/  IMAD.MOV.U32 R2, RZ, RZ, 0x4200 ;  /* 0x00004200ff027424 */ /* 0x002fc800078e00ff */
[----:B------:R3:W-:Y:S01]  /*7ec0*/  SYNCS.ARRIVE.TRANS64 RZ, [R13+URZ+0x30c30], R2 ;  /* 0x030c30020dff79a7 */ /* 0x0007e2000800003f */
[----:B--2---:R-:W-:-:S13]  /*7ed0*/  LOP3.LUT P0, RZ, R3, 0x1f, RZ, 0xc0, !PT ;  /* 0x0000001f03ff7812 */ /* 0x004fda000780c0ff */
[----:B---3--:R-:W-:Y:S05]  /*7ee0*/  @!P0 BRA `(.L_x_4537) ;  /* 0x0000000000048947 */ /* 0x008fea0003800000 */
[----:B------:R-:W-:Y:S01]  /*7ef0*/  BPT.TRAP 0x1 ;  /* 0x000000040000795c */ /* 0x000fe20000300000 */
.L_x_4537:
        /* <DEDUP_REMOVED lines=34> */
.L_x_4518:
[----:B------:R-:W-:Y:S05]  /*8120*/  BSYNC B0 ;  /* 0x0000000000007941 */ /* 0x000fea0003800000 */
.L_x_4516:
[----:B------:R-:W-:-:S03]  /*8130*/  UMOV UR6, 0xffffffff ;  /* 0xffffffff00067882 */ /* 0x000fc60000000000 */
[----:B------:R-:W-:Y:S05]  /*8140*/  BRA.DIV UR6, `(.L_x_4538) ;  /* 0x0000000606907947 */ /* 0x000fea000b800000 */
[----:B------:R-:W-:-:S13]  /*8150*/  ELECT P0, URZ, PT ;  /* 0x00000000003f782f */ /* 0x000fda0003800000 */
.L_x_4558:
[----:B------:R-:W-:Y:S05]  /*8160*/  @!P0 BRA `(.L_x_4460) ;  /* 0x0000000000848947 */ /* 0x000fea0003800000 */
[----:B----4-:R-:W3:Y:S02]  /*8170*/  LDL.LU R2, [R1+0x10] ;  /* 0x0000100001027983 */ /* 0x010ee40000300800 */
[----:B---3--:R-:W-:-:S04]  /*8180*/  LOP3.LUT R2, R2, 0x2, RZ, 0xfc, !PT ;  /* 0x0000000202027812 */ /* 0x008fc800078efcff */
[----:B------:R-:W-:-:S13]  /*8190*/  ISETP.NE.AND P0, PT, R2, 0x3, PT ;  /* 0x000000030200780c */ /* 0x000fda0003f05270 */
[----:B------:R-:W-:Y:S05]  /*81a0*/  @!P0 BRA `(.L_x_4539) ;  /* 0x0000000000048947 */ /* 0x000fea0003800000 */
[----:B--2---:R-:W-:Y:S01]  /*81b0*/  BPT.TRAP 0x1 ;  /* 0x000000040000795c */ /* 0x004fe20000300000 */
.L_x_4539:
        /* <DEDUP_REMOVED lines=15> */
.L_x_4559:
[----:B------:R-:W3:Y:S02]  /*82b0*/  SYNCS.PHASECHK.TRANS64.TRYWAIT P1, [R11+URZ], R2 ;  /* 0x000000020b0075a7 */ /* 0x000ee4000802017f */
[----:B---3--:R-:W-:Y:S05]  /*82c0*/  @!P1 BRA `(.L_x_4541) ;  /* 0x0000000400689947 */ /* 0x008fea0003800000 */
.L_x_4560:
[----:B------:R-:W-:Y:S05]  /*82d0*/  @!P0 BRA `(.L_x_4542) ;  /* 0x0000000000048947 */ /* 0x000fea0003800000 */
[----:B--2---:R-:W-:Y:S01]  /*82e0*/  BPT.TRAP 0x1 ;  /* 0x000000040000795c */ /* 0x004fe20000300000 */
.L_x_4542:
[----:B------:R-:W-:-:S04]  /*82f0*/  VIADD R0, R6, 0x30c40 ;  /* 0x00030c4006007836 */ /* 0x000fc80000000000 */
[----:B------:R-:W-:-:S04]  /*8300*/  IMAD R9, R9, 0x8, R0 ;  /* 0x0000000809097824 */ /* 0x000fc800078e0200 */
[----:B------:R-:W4:Y:S02]  /*8310*/  SYNCS.PHASECHK.TRANS64.TRYWAIT P0, [R9+URZ], R4 ;  /* 0x00000004090075a7 */ /* 0x000f24000800017f */
[----:B----4-:R-:W-:Y:S05]  /*8320*/  @!P0 BRA `(.L_x_4543) ;  /* 0x0000000400648947 */ /* 0x010fea0003800000 */
.L_x_4561:
[----:B------:R-:W-:-:S07]  /*8330*/  IMAD R3, R3, 0x8, R0 ;  /* 0x0000000803037824 */ /* 0x000fce00078e0200 */
.L_x_4544:
[----:B------:R1:W1:Y:S02]  /*8340*/  SYNCS.PHASECHK.TRANS64.TRYWAIT P0, [R3+URZ], R2 ;  /* 0x00000002030075a7 */ /* 0x000264000800017f */
[----:B-1----:R-:W-:Y:S05]  /*8350*/  @!P0 NANOSLEEP.SYNCS 0x989680 ;  /* 0x009896800000895d */ /* 0x002fea0003900000 */
[----:B------:R-:W1:Y:S02]  /*8360*/  @!P0 SYNCS.PHASECHK.TRANS64 P0, [R3+URZ], R2 ;  /* 0x00000002030085a7 */ /* 0x000e64000800007f */
[----:B-1----:R-:W-:Y:S05]  /*8370*/  @!P0 BRA `(.L_x_4544) ;  /* 0xfffffffc00f08947 */ /* 0x002fea000383ffff */
.L_x_4460:
[----:B--2---:R-:W-:Y:S05]  /*8380*/  BSYNC B6 ;  /* 0x0000000000067941 */ /* 0x004fea0003800000 */
.L_x_4454:
[----:B------:R-:W-:Y:S05]  /*8390*/  EXIT ;  /* 0x000000000000794d */ /* 0x000fea0003800000 */
.L_x_4470:
[----:B------:R-:W-:Y:S02]  /*83a0*/  IMAD.MOV.U32 R12, RZ, RZ, RZ ;  /* 0x000000ffff0c7224 */ /* 0x000fe400078e00ff */
[----:B------:R-:W-:Y:S02]  /*83b0*/  IMAD.MOV.U32 R11, RZ, RZ, 0x1f ;  /* 0x0000001fff0b7424 */ /* 0x000fe400078e00ff */
[----:B------:R-:W-:-:S07]  /*83c0*/  IMAD.MOV.U32 R15, RZ, RZ, -0x1 ;  /* 0xffffffffff0f7424 */ /* 0x000fce00078e00ff */
[----:B------:R-:W-:Y:S05]  /*83d0*/  WARPSYNC.COLLECTIVE R15, `(.L_x_4545) ;  /* 0x000000000f087348 */ /* 0x000fea0003c00000 */
[----:B------:R1:W2:Y:S02]  /*83e0*/  SHFL.IDX P6, R14, R13, R12, R11 ;  /* 0x0000000c0d0e7389 */ /* 0x0002a400000c000b */
[----:B-12---:R-:W-:Y:S01]  /*83f0*/  ENDCOLLECTIVE ;  /* 0x000000000000791b */ /* 0x006fe20003800000 */
.L_x_4545:
[----:B------:R-:W-:Y:S05]  /*8400*/  BRA `(.L_x_4546) ;  /* 0xffffff8c00587947 */ /* 0x000fea000383ffff */
.L_x_4472:
[----:B--2---:R2:W3:Y:S02]  /*8410*/  SYNCS.PHASECHK.TRANS64.TRYWAIT P0, [R226+URZ+0x30c00], R15 ;  /* 0x030c000fe20075a7 */ /* 0x0044e4000800017f */
[----:B---3--:R-:W-:Y:S05]  /*8420*/  @!P0 NANOSLEEP.SYNCS 0x989680 ;  /* 0x009896800000895d */ /* 0x008fea0003900000 */
[----:B------:R-:W3:Y:S02]  /*8430*/  @!P0 SYNCS.PHASECHK.TRANS64 P0, [R226+URZ+0x30c00], R15 ;  /* 0x030c000fe20085a7 */ /* 0x000ee4000800007f */
[----:B---3--:R-:W-:Y:S05]  /*8440*/  @!P0 BRA `(.L_x_4472) ;  /* 0xfffffffc00f08947 */ /* 0x008fea000383ffff */
[----:B------:R-:W-:Y:S05]  /*8450*/  BRA `(.L_x_4471) ;  /* 0xffffff8c00bc7947 */ /* 0x000fea000383ffff */
.L_x_4476:
[----:B--2---:R2:W3:Y:S02]  /*8460*/  SYNCS.PHASECHK.TRANS64.TRYWAIT P1, [R9+URZ+0x30c10], R12 ;  /* 0x030c100c090075a7 */ /* 0x0044e4000802017f */
[----:B---3--:R-:W-:Y:S05]  /*8470*/  @!P1 NANOSLEEP.SYNCS 0x989680 ;  /* 0x009896800000995d */ /* 0x008fea0003900000 */
[----:B------:R-:W3:Y:S02]  /*8480*/  @!P1 SYNCS.PHASECHK.TRANS64 P1, [R9+URZ+0x30c10], R12 ;  /* 0x030c100c090095a7 */ /* 0x000ee4000802007f */
[----:B---3--:R-:W-:Y:S05]  /*8490*/  @!P1 BRA `(.L_x_4476) ;  /* 0xfffffffc00f09947 */ /* 0x008fea000383ffff */
[----:B------:R-:W-:Y:S05]  /*84a0*/  BRA `(.L_x_4475) ;  /* 0xffffff9400907947 */ /* 0x000fea000383ffff */
.L_x_4480:
[----:B------:R1:W1:Y:S02]  /*84b0*/  SYNCS.PHASECHK.TRANS64.TRYWAIT P1, [R9+URZ+0x30c30], R12 ;  /* 0x030c300c090075a7 */ /* 0x000264000802017f */
[----:B-1----:R-:W-:Y:S05]  /*84c0*/  @!P1 NANOSLEEP.SYNCS 0x989680 ;  /* 0x009896800000995d */ /* 0x002fea0003900000 */
[----:B------:R-:W1:Y:S02]  /*84d0*/  @!P1 SYNCS.PHASECHK.TRANS64 P1, [R9+URZ+0x30c30], R12 ;  /* 0x030c300c090095a7 */ /* 0x000e64000802007f */
[----:B-1----:R-:W-:Y:S05]  /*84e0*/  @!P1 BRA `(.L_x_4480) ;  /* 0xfffffffc00f09947 */ /* 0x002fea000383ffff */
[----:B------:R-:W-:Y:S05]  /*84f0*/  BRA `(.L_x_4479) ;  /* 0xffffff9800a07947 */ /* 0x000fea000383ffff */
.L_x_4519:
[----:B-1----:R1:W2:Y:S02]  /*8500*/  SYNCS.PHASECHK.TRANS64.TRYWAIT P1, [R12+URZ+0x30c20], R3 ;  /* 0x030c20030c0075a7 */ /* 0x0022a4000802017f */
[----:B--2---:R-:W-:Y:S05]  /*8510*/  @!P1 NANOSLEEP.SYNCS 0x989680 ;  /* 0x009896800000995d */ /* 0x004fea0003900000 */
[----:B------:R-:W2:Y:S02]  /*8520*/  @!P1 SYNCS.PHASECHK.TRANS64 P1, [R12+URZ+0x30c20], R3 ;  /* 0x030c20030c0095a7 */ /* 0x000ea4000802007f */
[----:B--2---:R-:W-:Y:S05]  /*8530*/  @!P1 BRA `(.L_x_4519) ;  /* 0xfffffffc00f09947 */ /* 0x004fea000383ffff */
[----:B------:R-:W-:Y:S05]  /*8540*/  BRA `(.L_x_4547) ;  /* 0xffffffe800107947 */ /* 0x000fea000383ffff */
.L_x_4523:
[----:B-1----:R1:W2:Y:S02]  /*8550*/  SYNCS.PHASECHK.TRANS64.TRYWAIT P1, [R12+URZ+0x30c40], R21 ;  /* 0x030c40150c0075a7 */ /* 0x0022a4000802017f */
[----:B--2---:R-:W-:Y:S05]  /*8560*/  @!P1 NANOSLEEP.SYNCS 0x989680 ;  /* 0x009896800000995d */ /* 0x004fea0003900000 */
[----:B------:R-:W2:Y:S02]  /*8570*/  @!P1 SYNCS.PHASECHK.TRANS64 P1, [R12+URZ+0x30c40], R21 ;  /* 0x030c40150c0095a7 */ /* 0x000ea4000802007f */
[----:B--2---:R-:W-:Y:S05]  /*8580*/  @!P1 BRA `(.L_x_4523) ;  /* 0xfffffffc00f09947 */ /* 0x004fea000383ffff */
[----:B------:R-:W-:Y:S05]  /*8590*/  BRA `(.L_x_4548) ;  /* 0xffffffec00287947 */ /* 0x000fea000383ffff */
.L_x_4525:
[----:B--2---:R2:W3:Y:S02]  /*85a0*/  SYNCS.PHASECHK.TRANS64.TRYWAIT P1, [R12+URZ+0x30c28], R21 ;  /* 0x030c28150c0075a7 */ /* 0x0044e4000802017f */
[----:B---3--:R-:W-:Y:S05]  /*85b0*/  @!P1 NANOSLEEP.SYNCS 0x989680 ;  /* 0x009896800000995d */ /* 0x008fea0003900000 */
[----:B------:R-:W3:Y:S02]  /*85c0*/  @!P1 SYNCS.PHASECHK.TRANS64 P1, [R12+URZ+0x30c28], R21 ;  /* 0x030c28150c0095a7 */ /* 0x000ee4000802007f */
[----:B---3--:R-:W-:Y:S05]  /*85d0*/  @!P1 BRA `(.L_x_4525) ;  /* 0xfffffffc00f09947 */ /* 0x008fea000383ffff */
[----:B------:R-:W-:Y:S05]  /*85e0*/  BRA `(.L_x_4549) ;  /* 0xffffffec00a47947 */ /* 0x000fea000383ffff */
.L_x_4527:
[----:B---3--:R3:W4:Y:S02]  /*85f0*/  SYNCS.PHASECHK.TRANS64.TRYWAIT P1, [R12+URZ+0x30c48], R21 ;  /* 0x030c48150c0075a7 */ /* 0x008724000802017f */
[----:B----4-:R-:W-:Y:S05]  /*8600*/  @!P1 NANOSLEEP.SYNCS 0x989680 ;  /* 0x009896800000995d */ /* 0x010fea0003900000 */
[----:B------:R-:W4:Y:S02]  /*8610*/  @!P1 SYNCS.PHASECHK.TRANS64 P1, [R12+URZ+0x30c48], R21 ;  /* 0x030c48150c0095a7 */ /* 0x000f24000802007f */
[----:B----4-:R-:W-:Y:S05]  /*8620*/  @!P1 BRA `(.L_x_4527) ;  /* 0xfffffffc00f09947 */ /* 0x010fea000383ffff */
[----:B------:R-:W-:Y:S05]  /*8630*/  BRA `(.L_x_4550) ;  /* 0xfffffff000007947 */ /* 0x000fea000383ffff */
.L_x_4529:
[----:B------:R-:W-:-:S07]  /*8640*/  SHF.L.U32 R5, R10, 0x1f, RZ ;  /* 0x0000001f0a057819 */ /* 0x000fce00000006ff */
.L_x_4551:
[----:B-1----:R1:W2:Y:S02]  /*8650*/  SYNCS.PHASECHK.TRANS64.TRYWAIT P1, [R12+URZ+0x30c20], R5 ;  /* 0x030c20050c0075a7 */ /* 0x0022a4000802017f */
[----:B--2---:R-:W-:Y:S05]  /*8660*/  @!P1 NANOSLEEP.SYNCS 0x989680 ;  /* 0x009896800000995d */ /* 0x004fea0003900000 */
[----:B------:R-:W2:Y:S02]  /*8670*/  @!P1 SYNCS.PHASECHK.TRANS64 P1, [R12+URZ+0x30c20], R5 ;  /* 0x030c20050c0095a7 */ /* 0x000ea4000802007f */
[----:B--2---:R-:W-:Y:S05]  /*8680*/  @!P1 BRA `(.L_x_4551) ;  /* 0xfffffffc00f09947 */ /* 0x004fea000383ffff */
[----:B------:R-:W-:Y:S05]  /*8690*/  BRA `(.L_x_4552) ;  /* 0xfffffff0006c7947 */ /* 0x000fea000383ffff */
.L_x_4532:
[----:B-1----:R1:W2:Y:S02]  /*86a0*/  SYNCS.PHASECHK.TRANS64.TRYWAIT P1, [R12+URZ+0x30c40], R13 ;  /* 0x030c400d0c0075a7 */ /* 0x0022a4000802017f */
[----:B--2---:R-:W-:Y:S05]  /*86b0*/  @!P1 NANOSLEEP.SYNCS 0x989680 ;  /* 0x009896800000995d */ /* 0x004fea0003900000 */
[----:B------:R-:W2:Y:S02]  /*86c0*/  @!P1 SYNCS.PHASECHK.TRANS64 P1, [R12+URZ+0x30c40], R13 ;  /* 0x030c400d0c0095a7 */ /* 0x000ea4000802007f */
[----:B--2---:R-:W-:Y:S05]  /*86d0*/  @!P1 BRA `(.L_x_4532) ;  /* 0xfffffffc00f09947 */ /* 0x004fea000383ffff */
[----:B------:R-:W-:Y:S05]  /*86e0*/  BRA `(.L_x_4553) ;  /* 0xfffffff000e07947 */ /* 0x000fea000383ffff */
.L_x_4534:
[----:B--2---:R2:W3:Y:S02]  /*86f0*/  SYNCS.PHASECHK.TRANS64.TRYWAIT P1, [R12+URZ+0x30c28], R13 ;  /* 0x030c280d0c0075a7 */ /* 0x0044e4000802017f */
[----:B---3--:R-:W-:Y:S05]  /*8700*/  @!P1 NANOSLEEP.SYNCS 0x989680 ;  /* 0x009896800000995d */ /* 0x008fea0003900000 */
[----:B------:R-:W3:Y:S02]  /*8710*/  @!P1 SYNCS.PHASECHK.TRANS64 P1, [R12+URZ+0x30c28], R13 ;  /* 0x030c280d0c0095a7 */ /* 0x000ee4000802007f */
[----:B---3--:R-:W-:Y:S05]  /*8720*/  @!P1 BRA `(.L_x_4534) ;  /* 0xfffffffc00f09947 */ /* 0x008fea000383ffff */
[----:B------:R-:W-:Y:S05]  /*8730*/  BRA `(.L_x_4554) ;  /* 0xfffffff400507947 */ /* 0x000fea000383ffff */
.L_x_4536:
[----:B-1----:R1:W2:Y:S02]  /*8740*/  SYNCS.PHASECHK.TRANS64.TRYWAIT P0, [R13+URZ+0x30c40], R2 ;  /* 0x030c40020d0075a7 */ /* 0x0022a4000800017f */
[----:B--2---:R-:W-:Y:S05]  /*8750*/  @!P0 NANOSLEEP.SYNCS 0x989680 ;  /* 0x009896800000895d */ /* 0x004fea0003900000 */
[----:B------:R-:W2:Y:S02]  /*8760*/  @!P0 SYNCS.PHASECHK.TRANS64 P0, [R13+URZ+0x30c40], R2 ;  /* 0x030c40020d0085a7 */ /* 0x000ea4000800007f */
[----:B--2---:R-:W-:Y:S05]  /*8770*/  @!P0 BRA `(.L_x_4536) ;  /* 0xfffffffc00f08947 */ /* 0x004fea000383ffff */
[----:B------:R-:W-:Y:S05]  /*8780*/  BRA `(.L_x_4555) ;  /* 0xfffffff400c07947 */ /* 0x000fea000383ffff */
.L_x_4538:
[----:B------:R-:W-:Y:S01]  /*8790*/  BSSY B0, `(.L_x_4556) ;  /* 0x0000006000007945 */ /* 0x000fe20003800000 */
[----:B------:R-:W-:-:S07]  /*87a0*/  IMAD.MOV.U32 R15, RZ, RZ, -0x1 ;  /* 0xffffffffff0f7424 */ /* 0x000fce00078e00ff */
[----:B--2-4-:R-:W-:Y:S05]  /*87b0*/  WARPSYNC.COLLECTIVE R15, `(.L_x_4557) ;  /* 0x000000000f0c7348 */ /* 0x014fea0003c00000 */
[----:B------:R-:W-:Y:S02]  /*87c0*/  ELECT P6, UR62, PT ;  /* 0x00000000003e782f */ /* 0x000fe400038c0000 */
[----:B------:R-:W-:Y:S01]  /*87d0*/  MOV R14, UR62 ;  /* 0x0000003e000e7c02 */ /* 0x000fe20008000f00 */
[----:B--2-4-:R-:W-:Y:S10]  /*87e0*/  ENDCOLLECTIVE ;  /* 0x000000000000791b */ /* 0x014ff40003800000 */
.L_x_4557:
[----:B------:R-:W-:Y:S05]  /*87f0*/  BSYNC B0 ;  /* 0x0000000000007941 */ /* 0x000fea0003800000 */
.L_x_4556:
[----:B------:R-:W-:Y:S01]  /*8800*/  PLOP3.LUT P0, PT, P6, PT, PT, 0x80, 0x0 ;  /* 0x000000000000781c */ /* 0x000fe2000370f070 */
[----:B------:R-:W-:-:S12]  /*8810*/  BRA `(.L_x_4558) ;  /* 0xfffffff800507947 */ /* 0x000fd8000383ffff */
.L_x_4540:
[----:B-1----:R1:W3:Y:S02]  /*8820*/  SYNCS.PHASECHK.TRANS64.TRYWAIT P1, [R7+URZ], R4 ;  /* 0x00000004070075a7 */ /* 0x0022e4000802017f */
[----:B---3--:R-:W-:Y:S05]  /*8830*/  @!P1 NANOSLEEP.SYNCS 0x989680 ;  /* 0x009896800000995d */ /* 0x008fea0003900000 */
[----:B------:R-:W3:Y:S02]  /*8840*/  @!P1 SYNCS.PHASECHK.TRANS64 P1, [R7+URZ], R4 ;  /* 0x00000004070095a7 */ /* 0x000ee4000802007f */
[----:B---3--:R-:W-:Y:S05]  /*8850*/  @!P1 BRA `(.L_x_4540) ;  /* 0xfffffffc00f09947 */ /* 0x008fea000383ffff */
[----:B------:R-:W-:Y:S05]  /*8860*/  BRA `(.L_x_4559) ;  /* 0xfffffff800907947 */ /* 0x000fea000383ffff */
.L_x_4541:
[----:B---3--:R3:W4:Y:S02]  /*8870*/  SYNCS.PHASECHK.TRANS64.TRYWAIT P1, [R11+URZ], R2 ;  /* 0x000000020b0075a7 */ /* 0x008724000802017f */
[----:B----4-:R-:W-:Y:S05]  /*8880*/  @!P1 NANOSLEEP.SYNCS 0x989680 ;  /* 0x009896800000995d */ /* 0x010fea0003900000 */
[----:B------:R-:W4:Y:S02]  /*8890*/  @!P1 SYNCS.PHASECHK.TRANS64 P1, [R11+URZ], R2 ;  /* 0x000000020b0095a7 */ /* 0x000f24000802007f */
[----:B----4-:R-:W-:Y:S05]  /*88a0*/  @!P1 BRA `(.L_x_4541) ;  /* 0xfffffffc00f09947 */ /* 0x010fea000383ffff */
[----:B------:R-:W-:Y:S05]  /*88b0*/  BRA `(.L_x_4560) ;  /* 0xfffffff800847947 */ /* 0x000fea000383ffff */
.L_x_4543:
[----:B----4-:R4:W1:Y:S02]  /*88c0*/  SYNCS.PHASECHK.TRANS64.TRYWAIT P0, [R9+URZ], R4 ;  /* 0x00000004090075a7 */ /* 0x010864000800017f */
[----:B-1----:R-:W-:Y:S05]  /*88d0*/  @!P0 NANOSLEEP.SYNCS 0x989680 ;  /* 0x009896800000895d */ /* 0x002fea0003900000 */
[----:B------:R-:W1:Y:S02]  /*88e0*/  @!P0 SYNCS.PHASECHK.TRANS64 P0, [R9+URZ], R4 ;  /* 0x00000004090085a7 */ /* 0x000e64000800007f */
[----:B-1----:R-:W-:Y:S05]  /*88f0*/  @!P0 BRA `(.L_x_4543) ;  /* 0xfffffffc00f08947 */ /* 0x002fea000383ffff */
[----:B------:R-:W-:Y:S05]  /*8900*/  BRA `(.L_x_4561) ;  /* 0xfffffff800887947 */ /* 0x000fea000383ffff */
.L_x_4562:
        /* <DEDUP_REMOVED lines=15> */
.L_x_7407:


//--------------------- .text._ZN7cutlass13device_kernelIN5flash11enable_sm90INS1_16FlashAttnBwdSm90INS1_25CollectiveMainloopBwdSm90ILi2ELi2ELi2EN4cute5tupleIJNS5_1CILi1EEES8_S8_EEENS6_IJNS7_ILi128EEESA_NS7_ILi64EEEEEENS_10bfloat16_tEfNS_4arch4Sm90ELb0ELb0ELb0ELb1ELb1ELb1ELb0ELb0ELi2ELi1ELi2ELi2ELb0EEENS1_24CollectiveEpilogueBwdGQAISC_fSF_Li256ELb1ELb1EEENS1_19SingleTileSchedulerILb1ELb0ELb0ELi128EEEEEEEEEvNT_6ParamsE --------------------------
	.section	.text._ZN7cutlass13device_kernelIN5flash11enable_sm90INS1_16FlashAttnBwdSm90INS1_25CollectiveMainloopBwdSm90ILi2ELi2ELi2EN4cute5tupleIJNS5_1CILi1EEES8_S8_EEENS6_IJNS7_ILi128EEESA_NS7_ILi64EEEEEENS_10bfloat16_tEfNS_4arch4Sm90ELb0ELb0ELb0ELb1ELb1ELb1ELb0ELb0ELi2ELi1ELi2ELi2ELb0EEENS1_24CollectiveEpilogueBwdGQAISC_fSF_Li256ELb1ELb1EEENS1_19SingleTileSchedulerILb1ELb0ELb0ELi128EEEEEEEEEvNT_6ParamsE,"ax",@progbits
	.align	128
.text._ZN7cutlass13device_kernelIN5flash11enable_sm90INS1_16FlashAttnBwdSm90INS1_25CollectiveMainloopBwdSm90ILi2ELi2ELi2EN4cute5tupleIJNS5_1CILi1EEES8_S8_EEENS6_IJNS7_ILi128EEESA_NS7_ILi64EEEEEENS_10bfloat16_tEfNS_4arch4Sm90ELb0ELb0ELb0ELb1ELb1ELb1ELb0ELb0ELi2ELi1ELi2ELi2ELb0EEENS1_24CollectiveEpilogueBwdGQAISC_fSF_Li256ELb1ELb1EEENS1_19SingleTileSchedulerILb1ELb0ELb0ELi128EEEEEEEEEvNT_6ParamsE:
        .type           _ZN7cutlass13device_kernelIN5flash11enable_sm90INS1_16FlashAttnBwdSm90INS1_25CollectiveMainloopBwdSm90ILi2ELi2ELi2EN4cute5tupleIJNS5_1CILi1EEES8_S8_EEENS6_IJNS7_ILi128EEESA_NS7_ILi64EEEEEENS_10bfloat16_tEfNS_4arch4Sm90ELb0ELb0ELb0ELb1ELb1ELb1ELb0ELb0ELi2ELi1ELi2ELi2ELb0EEENS1_24CollectiveEpilogueBwdGQAISC_fSF_Li256ELb1ELb1EEENS1_19SingleTileSchedulerILb1ELb0ELb0ELi128EEEEEEEEEvNT_6ParamsE,@function
        .size           _ZN7cutlass13device_kernelIN5flash11enable_sm90INS1_16FlashAttnBwdSm90INS1_25CollectiveMainloopBwdSm90ILi2ELi2ELi2EN4cute5tupleIJNS5_1CILi1EEES8_S8_EEENS6_IJNS7_ILi128EEESA_NS7_ILi64EEEEEENS_10bfloat16_tEfNS_4arch4Sm90ELb0ELb0ELb0ELb1ELb1ELb1ELb0ELb0ELi2ELi1ELi2ELi2ELb0EEENS1_24CollectiveEpilogueBwdGQAISC_fSF_Li256ELb1ELb1EEENS1_19SingleTileSchedulerILb1ELb0ELb0ELi128EEEEEEEEEvNT_6ParamsE,(.L_x_7408 - _ZN7cutlass13device_kernelIN5flash11enable_sm90INS1_16FlashAttnBwdSm90INS1_25CollectiveMainloopBwdSm90ILi2ELi2ELi2EN4cute5tupleIJNS5_1CILi1EEES8_S8_EEENS6_IJNS7_ILi128EEESA_NS7_ILi64EEEEEENS_10bfloat16_tEfNS_4arch4Sm90ELb0ELb0ELb0ELb1ELb1ELb1ELb0ELb0ELi2ELi1ELi2ELi2ELb0EEENS1_24CollectiveEpilogueBwdGQAISC_fSF_Li256ELb1ELb1EEENS1_19SingleTileSchedulerILb1ELb0ELb0ELi128EEEEEEEEEvNT_6ParamsE)
        .other          _ZN7cutlass13device_kernelIN5flash11enable_sm90INS1_16FlashAttnBwdSm90INS1_25CollectiveMainloopBwdSm90ILi2ELi2ELi2EN4cute5tupleIJNS5_1CILi1EEES8_S8_EEENS6_IJNS7_ILi128EEESA_NS7_ILi64EEEEEENS_10bfloat16_tEfNS_4arch4Sm90ELb0ELb0ELb0ELb1ELb1ELb1ELb0ELb0ELi2ELi1ELi2ELi2ELb0EEENS1_24CollectiveEpilogueBwdGQAISC_fSF_Li256ELb1ELb1EEENS1_19SingleTileSchedulerILb1ELb0ELb0ELi128EEEEEEEEEvNT_6ParamsE,@"STO_CUDA_ENTRY STV_DEFAULT"
_ZN7cutlass13device_kernelIN5flash11enable_sm90INS1_16FlashAttnBwdSm90INS1_25CollectiveMainloopBwdSm90ILi2ELi2ELi2EN4cute5tupleIJNS5_1CILi1EEES8_S8_EEENS6_IJNS7_ILi128EEESA_NS7_ILi64EEEEEENS_10bfloat16_tEfNS_4arch4Sm90ELb0ELb0ELb0ELb1ELb1ELb1ELb0ELb0ELi2ELi1ELi2ELi2ELb0EEENS1_24CollectiveEpilogueBwdGQAISC_fSF_Li256ELb1ELb1EEENS1_19SingleTileSchedulerILb1ELb0ELb0ELi128EEEEEEEEEvNT_6ParamsE:
        /* <DEDUP_REMOVED lines=23> */
.L_x_4564:
[----:B------:R-:W-:Y:S05]  /*0170*/  BSYNC B0 ;  /* 0x0000000000007941 */ /* 0x000fea0003800000 */
.L_x_4563:
        /* <DEDUP_REMOVED lines=34> */
.L_x_4565:
        /* <DEDUP_REMOVED lines=22> */
.L_x_4566:
        /* <DEDUP_REMOVED lines=9> */
.L_x_4569:
        /* <DEDUP_REMOVED lines=20> */
.L_x_4570:
        /* <DEDUP_REMOVED lines=10> */
.L_x_4572:
[----:B------:R-:W2:Y:S02]  /*0770*/  LDC R0, c[0x0][0x8c4] ;  /* 0x00023100ff007b82 */ /* 0x000ea40000000800 */
.L_x_4571:
        /* <DEDUP_REMOVED lines=19> */
.L_x_4574:
        /* <DEDUP_REMOVED lines=10> */
.L_x_4575:
        /* <DEDUP_REMOVED lines=8> */
.L_x_4576:
        /* <DEDUP_REMOVED lines=9> */
.L_x_4577:
        /* <DEDUP_REMOVED lines=55> */
.L_x_4580:
        /* <DEDUP_REMOVED lines=15> */
.L_x_4579:
        /* <DEDUP_REMOVED lines=22> */
.L_x_4582:
        /* <DEDUP_REMOVED lines=15> */
.L_x_4581:
[----:B------:R-:W-:Y:S01]  /*1110*/  SHF.R.S32.HI R3, RZ, 0x1f, R16 ;  /* 0x0000001fff037819 */ /* 0x000fe20000011410 */
[----:B------:R-:W-:-:S03]  /*1120*/  UMOV UR4, 0xffffffff ;  /* 0xffffffff00047882 */ /* 0x000fc60000000000 */
[----:B------:R-:W-:-:S04]  /*1130*/  LEA.HI R0, R3, R16, RZ, 0x7 ;  /* 0x0000001003007211 */ /* 0x000fc800078f38ff */
[----:B------:R-:W-:Y:S01]  /*1140*/  SHF.R.S32.HI R13, RZ, 0x7, R0 ;  /* 0x00000007ff0d7819 */ /* 0x000fe20000011400 */
[----:B------:R-:W-:Y:S06]  /*1150*/  BRA.DIV UR4, `(.L_x_4583) ;  /* 0x0000007e04b87947 */ /* 0x000fec000b800000 */
[----:B------:R1:W2:Y:S02]  /*1160*/  SHFL.IDX PT, R14, R13, RZ, 0x1f ;  /* 0x00001fff0d0e7589 */ /* 0x0002a400000e0000 */
.L_x_4687:
        /* <DEDUP_REMOVED lines=30> */
.L_x_4584:
        /* <DEDUP_REMOVED lines=108> */
.L_x_4596:
[----:B------:R-:W-:-:S13]  /*1a10*/  ISETP.NE.AND P0, PT, R4, 0x3, PT ;  /* 0x000000030400780c */ /* 0x000fda0003f05270 */
[----:B-1----:R-:W-:Y:S05]  /*1a20*/  @!P0 BRA `(.L_x_4586) ;  /* 0x0000000000048947 */ /* 0x002fea0003800000 */
[----:B------:R-:W-:Y:S01]  /*1a30*/  BPT.TRAP 0x1 ;  /* 0x000000040000795c */ /* 0x000fe20000300000 */
.L_x_4586:
[----:B------:R-:W-:Y:S01]  /*1a40*/  IMAD R9, R7, 0x8, R226 ;  /* 0x0000000807097824 */ /* 0x000fe200078e02e2 */
[----:B------:R-:W-:-:S04]  /*1a50*/  SHF.L.U32 R12, R6, 0x1f, RZ ;  /* 0x0000001f060c7819 */ /* 0x000fc800000006ff */
[----:B------:R1:W2:Y:S01]  /*1a60*/  SYNCS.PHASECHK.TRANS64.TRYWAIT P1, [R9+URZ+0x30c10], R12 ;  /* 0x030c100c090075a7 */ /* 0x0002a2000802017f */
[----:B------:R-:W-:Y:S05]  /*1a70*/  @!P0 BRA `(.L_x_4587) ;  /* 0x0000000000048947 */ /* 0x000fea0003800000 */
[----:B------:R-:W-:Y:S01]  /*1a80*/  BPT.TRAP 0x1 ;  /* 0x000000040000795c */ /* 0x000fe20000300000 */
.L_x_4587:
[----:B------:R-:W-:-:S05]  /*1a90*/  VIADD R10, R226, 0x10000 ;  /* 0x00010000e20a7836 */ /* 0x000fca0000000000 */
[----:B------:R-:W-:-:S04]  /*1aa0*/  SHF.R.U32.HI R10, RZ, 0x4, R10 ;  /* 0x00000004ff0a7819 */ /* 0x000fc8000001160a */
[----:B------:R-:W-:Y:S01]  /*1ab0*/  LOP3.LUT R10, R10, 0x3fff, RZ, 0xc0, !PT ;  /* 0x00003fff0a0a7812 */ /* 0x000fe200078ec0ff */
[----:B--2---:R-:W-:Y:S06]  /*1ac0*/  @P1 BRA `(.L_x_4588) ;  /* 0x0000000000081947 */ /* 0x004fec0003800000 */
[----:B------:R-:W2:Y:S02]  /*1ad0*/  SYNCS.PHASECHK.TRANS64.TRYWAIT P1, [R9+URZ+0x30c10], R12 ;  /* 0x030c100c090075a7 */ /* 0x000ea4000802017f */
[----:B--2---:R-:W-:Y:S05]  /*1ae0*/  @!P1 BRA `(.L_x_4589) ;  /* 0x0000007400849947 */ /* 0x004fea0003800000 */
.L_x_4588:
        /* <DEDUP_REMOVED lines=63> */
.L_x_4590:
[----:B------:R1:W1:Y:S01]  /*1ee0*/  SYNCS.PHASECHK.TRANS64.TRYWAIT P1, [R9+URZ+0x30c30], R12 ;  /* 0x030c300c090075a7 */ /* 0x000262000802017f */
[----:B------:R-:W-:Y:S05]  /*1ef0*/  @!P0 BRA `(.L_x_4591) ;  /* 0x0000000000048947 */ /* 0x000fea0003800000 */
[----:B------:R-:W-:Y:S01]  /*1f00*/  BPT.TRAP 0x1 ;  /* 0x000000040000795c */ /* 0x000fe20000300000 */
.L_x_4591:
[----:B------:R-:W-:-:S05]  /*1f10*/  VIADD R11, R226, 0x18000 ;  /* 0x00018000e20b7836 */ /* 0x000fca0000000000 */
[----:B------:R-:W-:-:S04]  /*1f20*/  SHF.R.U32.HI R11, RZ, 0x4, R11 ;  /* 0x00000004ff0b7819 */ /* 0x000fc8000001160b */
[----:B------:R-:W-:-:S04]  /*1f30*/  LOP3.LUT R218, R11, 0x3fff, RZ, 0xc0, !PT ;  /* 0x00003fff0bda7812 */ /* 0x000fc800078ec0ff */
[----:B------:R-:W-:Y:S01]  /*1f40*/  LOP3.LUT R14, R218, 0x10000, RZ, 0xfc, !PT ;  /* 0x00010000da0e7812 */ /* 0x000fe200078efcff */
[----:B-1----:R-:W-:Y:S06]  /*1f50*/  @P1 BRA `(.L_x_4592) ;  /* 0x0000000000081947 */ /* 0x002fec0003800000 */
[----:B------:R-:W1:Y:S02]  /*1f60*/  SYNCS.PHASECHK.TRANS64.TRYWAIT P1, [R9+URZ+0x30c30], R12 ;  /* 0x030c300c090075a7 */ /* 0x000e64000802017f */
[----:B-1----:R-:W-:Y:S05]  /*1f70*/  @!P1 BRA `(.L_x_4593) ;  /* 0x0000007000749947 */ /* 0x002fea0003800000 */
.L_x_4592:
        /* <DEDUP_REMOVED lines=619> */
.L_x_4594:
        /* <DEDUP_REMOVED lines=68> */
.L_x_4595:
        /* <DEDUP_REMOVED lines=45> */
.L_x_4578:
[----:B------:R-:W-:Y:S05]  /*4d40*/  @P0 BRA `(.L_x_4573) ;  /* 0x0000004000b40947 */ /* 0x000fea0003800000 */
[----:B-1----:R-:W2:Y:S01]  /*4d50*/  LDL.LU R26, [R1+0xc] ;  /* 0x00000c00011a7983 */ /* 0x002ea20000300800 */
[----:B------:R-:W1:Y:S01]  /*4d60*/  LDC.64 R2, c[0x0][0x878] ;  /* 0x00021e00ff027b82 */ /* 0x000e620000000a00 */
        /* <DEDUP_REMOVED lines=25> */
[C---:B--2---:R-:W-:Y:S01]  /*4f00*/  LOP3.LUT R3, R5.reuse, 0xfffff80, RZ, 0xc0, !PT ;  /* 0x0fffff8005037812 */ /* 0x044fe200078ec0ff */
[----:B------:R-:W-:-:S04]  /*4f10*/  IMAD.SHL.U32 R5, R5, 0x20, RZ ;  /* 0x0000002005057824 */ /* 0x000fc800078e00ff */
[----:B------:R-:W-:Y:S01]  /*4f20*/  IMAD.IADD R4, R18, 0x1, -R3 ;  /* 0x0000000112047824 */ /* 0x000fe200078e0a03 */
[----:B------:R-:W-:Y:S01]  /*4f30*/  LOP3.LUT R5, R5, 0x3ffff000, RZ, 0xc0, !PT ;  /* 0x3ffff00005057812 */ /* 0x000fe200078ec0ff */
[----:B------:R-:W2:Y:S04]  /*4f40*/  @P2 LDC R9, c[0x0][0x858] ;  /* 0x00021600ff092b82 */ /* 0x000ea80000000800 */
[----:B------:R-:W-:Y:S02]  /*4f50*/  IMAD R4, R4, 0x4, R5 ;  /* 0x0000000404047824 */ /* 0x000fe400078e0205 */
        /* <DEDUP_REMOVED lines=38> */
[----:B------:R-:W-:Y:S01]  /*51c0*/  IMAD.IADD R3, R3, 0x1, R9 ;  /* 0x0000000103037824 */ /* 0x000fe200078e0209 */
[----:B------:R-:W-:Y:S02]  /*51d0*/  SEL R9, R26, RZ, !P0 ;  /* 0x000000ff1a097207 */ /* 0x000fe40004000000 */
[----:B------:R1:W-:Y:S01]  /*51e0*/  STS.128 [R0+0x1800], R164 ;  /* 0x001800a400007388 */ /* 0x0003e20000000c00 */
[----:B------:R-:W-:-:S03]  /*51f0*/  IMAD.WIDE.U32 R4, R7, R14, R4 ;  /* 0x0000000e07047225 */ /* 0x000fc600078e0004 */
[----:B------:R1:W-:Y:S01]  /*5200*/  STS.128 [R0+0x2000], R168 ;  /* 0x002000a800007388 */ /* 0x0003e20000000c00 */
[C---:B--2---:R-:W-:Y:S02]  /*5210*/  IMAD R6, R13.reuse, R18, RZ ;  /* 0x000000120d067224 */ /* 0x044fe400078e02ff */
[----:B------:R-:W-:Y:S01]  /*5220*/  IMAD R12, R13, R20, RZ ;  /* 0x000000140d0c7224 */ /* 0x000fe200078e02ff */
[----:B------:R1:W-:Y:S01]  /*5230*/  STS.128 [R0+0x2800], R172 ;  /* 0x002800ac00007388 */ /* 0x0003e20000000c00 */
[----:B------:R-:W-:Y:S02]  /*5240*/  IMAD.SHL.U32 R13, R10, 0x4, RZ ;  /* 0x000000040a0d7824 */ /* 0x000fe400078e00ff */
[----:B------:R-:W-:Y:S01]  /*5250*/  IMAD.IADD R5, R5, 0x1, R15 ;  /* 0x0000000105057824 */ /* 0x000fe200078e020f */
[----:B------:R1:W-:Y:S01]  /*5260*/  STS.128 [R0+0x3000], R176 ;  /* 0x003000b000007388 */ /* 0x0003e20000000c00 */
[----:B------:R-:W-:Y:S01]  /*5270*/  IMAD R15, R9, R19, R6 ;  /* 0x00000013090f7224 */ /* 0x000fe200078e0206 */
[----:B------:R-:W-:Y:S01]  /*5280*/  IADD3 R6, P4, R13, UR6, RZ ;  /* 0x000000060d067c10 */ /* 0x000fe2000ff9e0ff */
[C---:B------:R-:W-:Y:S01]  /*5290*/  IMAD.WIDE.U32 R2, R9.reuse, R18, R2 ;  /* 0x0000001209027225 */ /* 0x040fe200078e0002 */
[----:B------:R1:W-:Y:S03]  /*52a0*/  STS.128 [R0+0x3800], R180 ;  /* 0x003800b400007388 */ /* 0x0003e60000000c00 */
[----:B------:R-:W-:Y:S01]  /*52b0*/  IMAD.WIDE.U32 R4, R9, R20, R4 ;  /* 0x0000001409047225 */ /* 0x000fe200078e0004 */
[----:B------:R-:W-:-:S03]  /*52c0*/  LEA R22, P3, R2, R22, 0x2 ;  /* 0x0000001602167211 */ /* 0x000fc600078610ff */
[----:B------:R-:W-:Y:S01]  /*52d0*/  IMAD.MOV R10, RZ, RZ, -R7 ;  /* 0x000000ffff0a7224 */ /* 0x000fe200078e0a07 */
[----:B------:R-:W-:Y:S01]  /*52e0*/  IADD3.X R7, R11, UR7, RZ, P4, !PT ;  /* 0x000000070b077c10 */ /* 0x000fe2000a7fe4ff */
[----:B------:R-:W-:Y:S01]  /*52f0*/  IMAD R9, R9, R21, R12 ;  /* 0x0000001509097224 */ /* 0x000fe200078e020c */
[----:B------:R-:W-:Y:S01]  /*5300*/  LEA R24, P0, R4, R24, 0x2 ;  /* 0x0000001804187211 */ /* 0x000fe200078010ff */
[----:B------:R-:W-:Y:S02]  /*5310*/  IMAD R17, R17, R10, R8 ;  /* 0x0000000a11117224 */ /* 0x000fe400078e0208 */
[----:B------:R-:W-:Y:S02]  /*5320*/  IMAD.IADD R10, R3, 0x1, R15 ;  /* 0x00000001030a7824 */ /* 0x000fe400078e020f */
[----:B------:R-:W-:Y:S01]  /*5330*/  IMAD.IADD R9, R5, 0x1, R9 ;  /* 0x0000000105097824 */ /* 0x000fe200078e0209 */
[----:B-1----:R-:W-:Y:S07]  /*5340*/  @P2 BRA `(.L_x_4598) ;  /* 0x0000000000142947 */ /* 0x002fee0003800000 */
.L_x_4599:
[----:B------:R-:W2:Y:S04]  /*5350*/  LDG.E.STRONG.GPU R8, desc[UR38][R6.64] ;  /* 0x0000002606087981 */ /* 0x000ea8000c1ef900 */
[----:B--2---:R-:W-:Y:S01]  /*5360*/  CCTL.IVALL ;  /* 0x00000000ff00798f */ /* 0x004fe20002000000 */
[----:B------:R-:W-:Y:S05]  /*5370*/  YIELD ;  /* 0x0000000000007946 */ /* 0x000fea0003800000 */
[----:B------:R-:W-:-:S13]  /*5380*/  ISETP.NE.AND P2, PT, R8, R17, PT ;  /* 0x000000110800720c */ /* 0x000fda0003f45270 */
[----:B------:R-:W-:Y:S05]  /*5390*/  @P2 BRA `(.L_x_4599) ;  /* 0xfffffffc00ec2947 */ /* 0x000fea000383ffff */
.L_x_4598:
[----:B------:R-:W-:Y:S05]  /*53a0*/  BSYNC B0 ;  /* 0x0000000000007941 */ /* 0x000fea0003800000 */
.L_x_4597:
[----:B------:R-:W-:Y:S01]  /*53b0*/  UMOV UR5, 0xffffffff ;  /* 0xffffffff00057882 */ /* 0x000fe20000000000 */
[----:B------:R-:W-:Y:S02]  /*53c0*/  LEA.HI.X R10, R2, R23, R10, 0x2, P3 ;  /* 0x00000017020a7211 */ /* 0x000fe400018f140a */
[----:B------:R-:W-:Y:S01]  /*53d0*/  LEA.HI.X R9, R4, R25, R9, 0x2, P0 ;  /* 0x0000001904097211 */ /* 0x000fe200000f1409 */
[----:B------:R-:W-:Y:S06]  /*53e0*/  BRA.DIV UR5, `(.L_x_4600) ;  /* 0x0000003e056c7947 */ /* 0x000fec000b800000 */
[----:B------:R-:W-:Y:S01]  /*53f0*/  NOP ;  /* 0x0000000000007918 */ /* 0x000fe20000000000 */
.L_x_4690:
        /* <DEDUP_REMOVED lines=16> */
.L_x_4603:
[----:B------:R-:W-:Y:S01]  /*5500*/  @P0 ELECT P2, URZ, PT ;  /* 0x00000000003f082f */ /* 0x000fe20003840000 */
[----:B------:R1:W-:-:S12]  /*5510*/  UBLKRED.G.S.ADD.F32.RN [UR6], [UR4], UR5, desc[UR8] ;  /* 0x00000806040073bb */ /* 0x0003d800080a1405 */
[----:B------:R-:W-:Y:S02]  /*5520*/  @P2 PLOP3.LUT P0, PT, P2, PT, PT, 0x8, 0x0 ;  /* 0x000000000000281c */ /* 0x000fe4000170e170 */
[----:B------:R-:W-:-:S11]  /*5530*/  PLOP3.LUT P2, PT, PT, PT, PT, 0x8, 0x0 ;  /* 0x000000000000781c */ /* 0x000fd60003f4e170 */
[----:B-1----:R-:W-:Y:S05]  /*5540*/  @P0 BRA.U.ANY `(.L_x_4603) ;  /* 0xfffffffd00ec0947 */ /* 0x002fea000393ffff */
[----:B------:R0:W-:Y:S01]  /*5550*/  UTMACMDFLUSH ;  /* 0x00000000000079b7 */ /* 0x0001e20000000000 */
[----:B------:R-:W-:-:S04]  /*5560*/  DEPBAR.LE SB0, 0x0 ;  /* 0x000080000000791a */ /* 0x000fc80000000000 */
.L_x_4602:
[----:B------:R-:W-:Y:S05]  /*5570*/  BSYNC B0 ;  /* 0x0000000000007941 */ /* 0x000fea0003800000 */
.L_x_4601:
        /* <DEDUP_REMOVED lines=14> */
.L_x_4605:
[----:B------:R-:W-:Y:S05]  /*5660*/  BSYNC B0 ;  /* 0x0000000000007941 */ /* 0x000fea0003800000 */
.L_x_4604:
        /* <DEDUP_REMOVED lines=14> */
.L_x_4608:
[----:B-1----:R-:W2:Y:S04]  /*5750*/  LDG.E.STRONG.GPU R0, desc[UR38][R2.64] ;  /* 0x0000002602007981 */ /* 0x002ea8000c1ef900 */
[----:B--2---:R-:W-:Y:S01]  /*5760*/  CCTL.IVALL ;  /* 0x00000000ff00798f */ /* 0x004fe20002000000 */
[----:B------:R-:W-:Y:S05]  /*5770*/  YIELD ;  /* 0x0000000000007946 */ /* 0x000fea0003800000 */
[----:B------:R-:W-:-:S13]  /*5780*/  ISETP.NE.AND P0, PT, R0, R17, PT ;  /* 0x000000110000720c */ /* 0x000fda0003f05270 */
[----:B------:R-:W-:Y:S05]  /*5790*/  @P0 BRA `(.L_x_4608) ;  /* 0xfffffffc00ec0947 */ /* 0x000fea000383ffff */
.L_x_4607:
[----:B------:R-:W-:Y:S05]  /*57a0*/  BSYNC B0 ;  /* 0x0000000000007941 */ /* 0x000fea0003800000 */
.L_x_4606:
[----:B------:R-:W-:-:S03]  /*57b0*/  UMOV UR5, 0xffffffff ;  /* 0xffffffff00057882 */ /* 0x000fc60000000000 */
[----:B------:R-:W-:Y:S05]  /*57c0*/  BRA.DIV UR5, `(.L_x_4609) ;  /* 0x0000003a05907947 */ /* 0x000fea000b800000 */
[----:B------:R-:W-:Y:S01]  /*57d0*/  NOP ;  /* 0x0000000000007918 */ /* 0x000fe20000000000 */
.L_x_4693:
        /* <DEDUP_REMOVED lines=16> */
.L_x_4612:
[----:B------:R-:W-:Y:S01]  /*58e0*/  @P0 ELECT P2, URZ, PT ;  /* 0x00000000003f082f */ /* 0x000fe20003840000 */
[----:B------:R2:W-:-:S12]  /*58f0*/  UBLKRED.G.S.ADD.F32.RN [UR6], [UR4], UR5, desc[UR8] ;  /* 0x00000806040073bb */ /* 0x0005d800080a1405 */
[----:B------:R-:W-:Y:S02]  /*5900*/  @P2 PLOP3.LUT P0, PT, P2, PT, PT, 0x8, 0x0 ;  /* 0x000000000000281c */ /* 0x000fe4000170e170 */
[----:B------:R-:W-:-:S11]  /*5910*/  PLOP3.LUT P2, PT, PT, PT, PT, 0x8, 0x0 ;  /* 0x000000000000781c */ /* 0x000fd60003f4e170 */
[----:B--2---:R-:W-:Y:S05]  /*5920*/  @P0 BRA.U.ANY `(.L_x_4612) ;  /* 0xfffffffd00ec0947 */ /* 0x004fea000393ffff */
[----:B------:R0:W-:Y:S01]  /*5930*/  UTMACMDFLUSH ;  /* 0x00000000000079b7 */ /* 0x0001e20000000000 */
[----:B------:R-:W-:-:S04]  /*5940*/  DEPBAR.LE SB0, 0x0 ;  /* 0x000080000000791a */ /* 0x000fc80000000000 */
.L_x_4611:
[----:B------:R-:W-:Y:S05]  /*5950*/  BSYNC B0 ;  /* 0x0000000000007941 */ /* 0x000fea0003800000 */
.L_x_4610:
        /* <DEDUP_REMOVED lines=14> */
.L_x_4568:
        /* <DEDUP_REMOVED lines=21> */
.L_x_4614:
        /* <DEDUP_REMOVED lines=13> */
.L_x_4616:
[----:B------:R-:W-:-:S05]  /*5c60*/  ULDC UR4, c[0x0][0x8c4] ;  /* 0x0002310000047ab9 */ /* 0x000fca0000000800 */
.L_x_4615:
        /* <DEDUP_REMOVED lines=37> */
.L_x_4617:
        /* <DEDUP_REMOVED lines=58> */
.L_x_4643:
        /* <DEDUP_REMOVED lines=17> */
.L_x_4621:
[----:B------:R-:W2:Y:S04]  /*6370*/  LDG.E.STRONG.GPU R5, desc[UR38][R2.64] ;  /* 0x0000002602057981 */ /* 0x000ea8000c1ef900 */
[----:B--2---:R-:W-:Y:S01]  /*6380*/  CCTL.IVALL ;  /* 0x00000000ff00798f */ /* 0x004fe20002000000 */
[----:B------:R-:W-:Y:S05]  /*6390*/  YIELD ;  /* 0x0000000000007946 */ /* 0x000fea0003800000 */
[----:B------:R-:W-:-:S13]  /*63a0*/  ISETP.NE.AND P3, PT, R5, UR24, PT ;  /* 0x0000001805007c0c */ /* 0x000fda000bf65270 */
[----:B------:R-:W-:Y:S05]  /*63b0*/  @P3 BRA `(.L_x_4621) ;  /* 0xfffffffc00ec3947 */ /* 0x000fea000383ffff */
.L_x_4620:
[----:B------:R-:W-:Y:S05]  /*63c0*/  BSYNC B0 ;  /* 0x0000000000007941 */ /* 0x000fea0003800000 */
.L_x_4619:
[----:B------:R-:W-:-:S03]  /*63d0*/  UMOV UR22, 0xffffffff ;  /* 0xffffffff00167882 */ /* 0x000fc60000000000 */
[----:B------:R-:W-:Y:S05]  /*63e0*/  BRA.DIV UR22, `(.L_x_4622) ;  /* 0x0000002e16a47947 */ /* 0x000fea000b800000 */
[----:B------:R-:W-:Y:S01]  /*63f0*/  NOP ;  /* 0x0000000000007918 */ /* 0x000fe20000000000 */
.L_x_4696:
        /* <DEDUP_REMOVED lines=19> */
.L_x_4624:
[----:B------:R-:W-:Y:S05]  /*6530*/  BSYNC B0 ;  /* 0x0000000000007941 */ /* 0x000fea0003800000 */
.L_x_4623:
        /* <DEDUP_REMOVED lines=13> */
.L_x_4626:
[----:B------:R-:W-:Y:S05]  /*6610*/  BSYNC B0 ;  /* 0x0000000000007941 */ /* 0x000fea0003800000 */
.L_x_4625:
[----:B------:R-:W-:Y:S06]  /*6620*/  BAR.ARV 0xa, 0xa0 ;  /* 0x0282800000007b1d */ /* 0x000fec0000002000 */
[----:B------:R-:W-:Y:S04]  /*6630*/  BSSY B0, `(.L_x_4627) ;  /* 0x0000003000007945 */ /* 0x000fe80003800000 */
[----:B------:R-:W-:Y:S05]  /*6640*/  @!P0 BRA `(.L_x_4628) ;  /* 0x0000000000048947 */ /* 0x000fea0003800000 */
[----:B------:R-:W-:-:S04]  /*6650*/  DEPBAR.LE SB0, 0x0 ;  /* 0x000080000000791a */ /* 0x000fc80000000000 */
.L_x_4628:
[----:B------:R-:W-:Y:S05]  /*6660*/  BSYNC B0 ;  /* 0x0000000000007941 */ /* 0x000fea0003800000 */
.L_x_4627:
        /* <DEDUP_REMOVED lines=19> */
.L_x_4630:
[----:B------:R-:W-:Y:S05]  /*67a0*/  BSYNC B0 ;  /* 0x0000000000007941 */ /* 0x000fea0003800000 */
.L_x_4629:
        /* <DEDUP_REMOVED lines=9> */
.L_x_4633:
[----:B------:R-:W2:Y:S04]  /*6840*/  LDG.E.STRONG.GPU R5, desc[UR38][R2.64] ;  /* 0x0000002602057981 */ /* 0x000ea8000c1ef900 */
[----:B--2---:R-:W-:Y:S01]  /*6850*/  CCTL.IVALL ;  /* 0x00000000ff00798f */ /* 0x004fe20002000000 */
[----:B------:R-:W-:Y:S05]  /*6860*/  YIELD ;  /* 0x0000000000007946 */ /* 0x000fea0003800000 */
[----:B------:R-:W-:-:S13]  /*6870*/  ISETP.NE.AND P3, PT, R5, UR24, PT ;  /* 0x0000001805007c0c */ /* 0x000fda000bf65270 */
[----:B------:R-:W-:Y:S05]  /*6880*/  @P3 BRA `(.L_x_4633) ;  /* 0xfffffffc00ec3947 */ /* 0x000fea000383ffff */
.L_x_4632:
[----:B------:R-:W-:Y:S05]  /*6890*/  BSYNC B0 ;  /* 0x0000000000007941 */ /* 0x000fea0003800000 */
.L_x_4631:
[----:B------:R-:W-:-:S03]  /*68a0*/  UMOV UR6, 0xffffffff ;  /* 0xffffffff00067882 */ /* 0x000fc60000000000 */
[----:B------:R-:W-:Y:S05]  /*68b0*/  BRA.DIV UR6, `(.L_x_4634) ;  /* 0x0000002a068c7947 */ /* 0x000fea000b800000 */
[----:B------:R-:W-:Y:S01]  /*68c0*/  NOP ;  /* 0x0000000000007918 */ /* 0x000fe20000000000 */
.L_x_4699:
        /* <DEDUP_REMOVED lines=13> */
.L_x_4636:
[----:B------:R-:W-:Y:S05]  /*69a0*/  BSYNC B0 ;  /* 0x0000000000007941 */ /* 0x000fea0003800000 */
.L_x_4635:
        /* <DEDUP_REMOVED lines=13> */
.L_x_4638:
[----:B------:R-:W-:Y:S05]  /*6a80*/  BSYNC B0 ;  /* 0x0000000000007941 */ /* 0x000fea0003800000 */
.L_x_4637:
[----:B------:R-:W-:Y:S06]  /*6a90*/  BAR.ARV 0xa, 0xa0 ;  /* 0x0282800000007b1d */ /* 0x000fec0000002000 */
[----:B------:R-:W-:Y:S04]  /*6aa0*/  BSSY B0, `(.L_x_4639) ;  /* 0x0000003000007945 */ /* 0x000fe80003800000 */
[----:B------:R-:W-:Y:S05]  /*6ab0*/  @!P0 BRA `(.L_x_4640) ;  /* 0x0000000000048947 */ /* 0x000fea0003800000 */
[----:B------:R-:W-:-:S04]  /*6ac0*/  DEPBAR.LE SB0, 0x0 ;  /* 0x000080000000791a */ /* 0x000fc80000000000 */
.L_x_4640:
[----:B------:R-:W-:Y:S05]  /*6ad0*/  BSYNC B0 ;  /* 0x0000000000007941 */ /* 0x000fea0003800000 */
.L_x_4639:
        /* <DEDUP_REMOVED lines=19> */
.L_x_4642:
[----:B------:R-:W-:Y:S05]  /*6c10*/  BSYNC B0 ;  /* 0x0000000000007941 */ /* 0x000fea0003800000 */
.L_x_4641:
[----:B------:R-:W-:Y:S02]  /*6c20*/  UIADD3 UR4, UR4, 0x2, URZ ;  /* 0x0000000204047890 */ /* 0x000fe4000fffe03f */
[----:B------:R-:W-:Y:S01]  /*6c30*/  UIADD3 UR5, UR5, 0x1, URZ ;  /* 0x0000000105057890 */ /* 0x000fe2000fffe03f */
[----:B------:R-:W-:Y:S11]  /*6c40*/  @P2 BRA `(.L_x_4643) ;  /* 0xfffffff400842947 */ /* 0x000ff6000383ffff */
.L_x_4618:
        /* <DEDUP_REMOVED lines=13> */
.L_x_4646:
[----:B------:R-:W2:Y:S04]  /*6d20*/  LDG.E.STRONG.GPU R0, desc[UR38][R2.64] ;  /* 0x0000002602007981 */ /* 0x000ea8000c1ef900 */
[----:B--2---:R-:W-:Y:S01]  /*6d30*/  CCTL.IVALL ;  /* 0x00000000ff00798f */ /* 0x004fe20002000000 */
[----:B------:R-:W-:Y:S05]  /*6d40*/  YIELD ;  /* 0x0000000000007946 */ /* 0x000fea0003800000 */
[----:B------:R-:W-:-:S13]  /*6d50*/  ISETP.NE.AND P1, PT, R0, UR24, PT ;  /* 0x0000001800007c0c */ /* 0x000fda000bf25270 */
[----:B------:R-:W-:Y:S05]  /*6d60*/  @P1 BRA `(.L_x_4646) ;  /* 0xfffffffc00ec1947 */ /* 0x000fea000383ffff */
.L_x_4645:
[----:B------:R-:W-:Y:S05]  /*6d70*/  BSYNC B0 ;  /* 0x0000000000007941 */ /* 0x000fea0003800000 */
.L_x_4644:
[----:B------:R-:W-:-:S03]  /*6d80*/  UMOV UR5, 0xffffffff ;  /* 0xffffffff00057882 */ /* 0x000fc60000000000 */
[----:B------:R-:W-:Y:S05]  /*6d90*/  BRA.DIV UR5, `(.L_x_4647) ;  /* 0x0000002605707947 */ /* 0x000fea000b800000 */
[----:B------:R-:W-:Y:S01]  /*6da0*/  NOP ;  /* 0x0000000000007918 */ /* 0x000fe20000000000 */
.L_x_4702:
        /* <DEDUP_REMOVED lines=22> */
.L_x_4649:
[----:B------:R-:W-:Y:S05]  /*6f10*/  BSYNC B0 ;  /* 0x0000000000007941 */ /* 0x000fea0003800000 */
.L_x_4648:
        /* <DEDUP_REMOVED lines=20> */
.L_x_4651:
[----:B------:R-:W-:Y:S05]  /*7060*/  BSYNC B0 ;  /* 0x0000000000007941 */ /* 0x000fea0003800000 */
.L_x_4650:
[----:B------:R-:W-:Y:S06]  /*7070*/  BAR.ARV 0xa, 0xa0 ;  /* 0x0282800000007b1d */ /* 0x000fec0000002000 */
[----:B------:R-:W-:Y:S04]  /*7080*/  BSSY B0, `(.L_x_4652) ;  /* 0x0000003000007945 */ /* 0x000fe80003800000 */
[----:B------:R-:W-:Y:S05]  /*7090*/  @!P0 BRA `(.L_x_4653) ;  /* 0x0000000000048947 */ /* 0x000fea0003800000 */
[----:B------:R-:W-:-:S04]  /*70a0*/  DEPBAR.LE SB0, 0x0 ;  /* 0x000080000000791a */ /* 0x000fc80000000000 */
.L_x_4653:
[----:B------:R-:W-:Y:S05]  /*70b0*/  BSYNC B0 ;  /* 0x0000000000007941 */ /* 0x000fea0003800000 */
.L_x_4652:
        /* <DEDUP_REMOVED lines=19> */
.L_x_4613:
        /* <DEDUP_REMOVED lines=10> */
.L_x_4654:
        /* <DEDUP_REMOVED lines=10> */
.L_x_4656:
[----:B------:R-:W3:Y:S02]  /*7330*/  LDC R5, c[0x0][0x8c4] ;  /* 0x00023100ff057b82 */ /* 0x000ee40000000800 */
.L_x_4655:
        /* <DEDUP_REMOVED lines=45> */
.L_x_4658:
        /* <DEDUP_REMOVED lines=66> */
.L_x_4703:
        /* <DEDUP_REMOVED lines=9> */
.L_x_4661:
        /* <DEDUP_REMOVED lines=63> */
.L_x_4672:
[----:B------:R-:W-:-:S04]  /*7eb0*/  SHF.L.U32 R21, R10, 0x1f, RZ ;  /* 0x0000001f0a157819 */ /* 0x000fc800000006ff */
[----:B-1----:R-:W1:Y:S02]  /*7ec0*/  SYNCS.PHASECHK.TRANS64.TRYWAIT P1, [R12+URZ+0x30c40], R21 ;  /* 0x030c40150c0075a7 */ /* 0x002e64000802017f */
[----:B-12--5:R-:W-:Y:S05]  /*7ed0*/  @!P1 BRA `(.L_x_4664) ;  /* 0x0000001400509947 */ /* 0x026fea0003800000 */
.L_x_4704:
[----:B------:R-:W-:Y:S05]  /*7ee0*/  @P0 BRA `(.L_x_4665) ;  /* 0x0000000000140947 */ /* 0x000fea0003800000 */
[----:B------:R-:W-:Y:S01]  /*7ef0*/  ISETP.NE.AND P1, PT, R20, RZ, PT ;  /* 0x000000ff1400720c */ /* 0x000fe20003f25270 */
[----:B------:R-:W-:-:S04]  /*7f00*/  IMAD.MOV.U32 R3, RZ, RZ, 0x4200 ;  /* 0x00004200ff037424 */ /* 0x000fc800078e00ff */
[----:B------:R2:W-:Y:S08]  /*7f10*/  SYNCS.ARRIVE.TRANS64 RZ, [R12+URZ+0x30c30], R3 ;  /* 0x030c30030cff79a7 */ /* 0x0005f0000800003f */
[----:B------:R-:W-:Y:S05]  /*7f20*/  @!P1 BRA `(.L_x_4665) ;  /* 0x0000000000049947 */ /* 0x000fea0003800000 */
[----:B------:R-:W-:Y:S01]  /*7f30*/  BPT.TRAP 0x1 ;  /* 0x000000040000795c */ /* 0x000fe20000300000 */
.L_x_4665:
        /* <DEDUP_REMOVED lines=30> */
.L_x_4705:
[----:B------:R-:W-:Y:S05]  /*8120*/  @P0 BRA `(.L_x_4667) ;  /* 0x0000000000140947 */ /* 0x000fea0003800000 */
[----:B------:R-:W-:Y:S01]  /*8130*/  ISETP.NE.AND P1, PT, R20, RZ, PT ;  /* 0x000000ff1400720c */ /* 0x000fe20003f25270 */
[----:B------:R-:W-:-:S04]  /*8140*/  IMAD.MOV.U32 R2, RZ, RZ, 0x4200 ;  /* 0x00004200ff027424 */ /* 0x000fc800078e00ff */
[----:B------:R3:W-:Y:S08]  /*8150*/  SYNCS.ARRIVE.TRANS64 RZ, [R12+URZ+0x30c18], R2 ;  /* 0x030c18020cff79a7 */ /* 0x0007f0000800003f */
[----:B------:R-:W-:Y:S05]  /*8160*/  @!P1 BRA `(.L_x_4667) ;  /* 0x0000000000049947 */ /* 0x000fea0003800000 */
[----:B------:R-:W-:Y:S01]  /*8170*/  BPT.TRAP 0x1 ;  /* 0x000000040000795c */ /* 0x000fe20000300000 */
.L_x_4667:
        /* <DEDUP_REMOVED lines=22> */
.L_x_4706:
        /* <DEDUP_REMOVED lines=9> */
.L_x_4669:
        /* <DEDUP_REMOVED lines=24> */
.L_x_4708:
[----:B------:R-:W-:Y:S05]  /*84f0*/  @P0 BRA `(.L_x_4671) ;  /* 0x0000000000140947 */ /* 0x000fea0003800000 */
[----:B------:R-:W-:Y:S01]  /*8500*/  ISETP.NE.AND P1, PT, R20, RZ, PT ;  /* 0x000000ff1400720c */ /* 0x000fe20003f25270 */
[----:B-1----:R-:W-:-:S04]  /*8510*/  IMAD.MOV.U32 R5, RZ, RZ, 0x4200 ;  /* 0x00004200ff057424 */ /* 0x002fc800078e00ff */
[----:B------:R2:W-:Y:S08]  /*8520*/  SYNCS.ARRIVE.TRANS64 RZ, [R12+URZ+0x30c10], R5 ;  /* 0x030c10050cff79a7 */ /* 0x0005f0000800003f */
[----:B------:R-:W-:Y:S05]  /*8530*/  @!P1 BRA `(.L_x_4671) ;  /* 0x0000000000049947 */ /* 0x000fea0003800000 */
[----:B------:R-:W-:Y:S01]  /*8540*/  BPT.TRAP 0x1 ;  /* 0x000000040000795c */ /* 0x000fe20000300000 */
.L_x_4671:
        /* <DEDUP_REMOVED lines=23> */
.L_x_4663:
[----:B------:R-:W-:-:S13]  /*86c0*/  ISETP.NE.AND P1, PT, R18, RZ, PT ;  /* 0x000000ff1200720c */ /* 0x000fda0003f25270 */
[----:B------:R-:W-:Y:S05]  /*86d0*/  @!P1 BRA `(.L_x_4662) ;  /* 0x0000000000f89947 */ /* 0x000fea0003800000 */
[----:B------:R-:W-:-:S04]  /*86e0*/  SHF.L.U32 R13, R10, 0x1f, RZ ;  /* 0x0000001f0a0d7819 */ /* 0x000fc800000006ff */
[----:B------:R-:W1:Y:S02]  /*86f0*/  SYNCS.PHASECHK.TRANS64.TRYWAIT P1, [R12+URZ+0x30c40], R13 ;  /* 0x030c400d0c0075a7 */ /* 0x000e64000802017f */
[----:B-1----:R-:W-:Y:S05]  /*8700*/  @!P1 BRA `(.L_x_4673) ;  /* 0x0000000c00989947 */ /* 0x002fea0003800000 */
.L_x_4709:
[----:B------:R-:W-:Y:S05]  /*8710*/  @P0 BRA `(.L_x_4674) ;  /* 0x0000000000140947 */ /* 0x000fea0003800000 */
[----:B------:R-:W-:Y:S01]  /*8720*/  ISETP.NE.AND P1, PT, R20, RZ, PT ;  /* 0x000000ff1400720c */ /* 0x000fe20003f25270 */
[----:B------:R-:W-:-:S04]  /*8730*/  IMAD.MOV.U32 R5, RZ, RZ, 0x4200 ;  /* 0x00004200ff057424 */ /* 0x000fc800078e00ff */
[----:B------:R2:W-:Y:S08]  /*8740*/  SYNCS.ARRIVE.TRANS64 RZ, [R12+URZ+0x30c30], R5 ;  /* 0x030c30050cff79a7 */ /* 0x0005f0000800003f */
[----:B------:R-:W-:Y:S05]  /*8750*/  @!P1 BRA `(.L_x_4674) ;  /* 0x0000000000049947 */ /* 0x000fea0003800000 */
[----:B------:R-:W-:Y:S01]  /*8760*/  BPT.TRAP 0x1 ;  /* 0x000000040000795c */ /* 0x000fe20000300000 */
.L_x_4674:
        /* <DEDUP_REMOVED lines=27> */
.L_x_4710:
[----:B------:R-:W-:Y:S05]  /*8920*/  @P0 BRA `(.L_x_4676) ;  /* 0x0000000000140947 */ /* 0x000fea0003800000 */
[----:B------:R-:W-:Y:S01]  /*8930*/  ISETP.NE.AND P0, PT, R20, RZ, PT ;  /* 0x000000ff1400720c */ /* 0x000fe20003f05270 */
[----:B------:R-:W-:-:S04]  /*8940*/  IMAD.MOV.U32 R5, RZ, RZ, 0x4200 ;  /* 0x00004200ff057424 */ /* 0x000fc800078e00ff */
[----:B------:R3:W-:Y:S08]  /*8950*/  SYNCS.ARRIVE.TRANS64 RZ, [R12+URZ+0x30c18], R5 ;  /* 0x030c18050cff79a7 */ /* 0x0007f0000800003f */
[----:B------:R-:W-:Y:S05]  /*8960*/  @!P0 BRA `(.L_x_4676) ;  /* 0x0000000000048947 */ /* 0x000fea0003800000 */
[----:B------:R-:W-:Y:S01]  /*8970*/  BPT.TRAP 0x1 ;  /* 0x000000040000795c */ /* 0x000fe20000300000 */
.L_x_4676:
        /* <DEDUP_REMOVED lines=20> */
.L_x_4662:
[----:B------:R-:W3:Y:S01]  /*8ac0*/  S2R R2, SR_TID.X ;  /* 0x0000000000027919 */ /* 0x000ee20000002100 */
[----:B-12--5:R-:W-:Y:S01]  /*8ad0*/  IMAD R13, R0, 0x8, R12 ;  /* 0x00000008000d7824 */ /* 0x026fe200078e020c */
[----:B---3--:R-:W-:Y:S02]  /*8ae0*/  LOP3.LUT R3, R2, 0x7f, RZ, 0xc0, !PT ;  /* 0x0000007f02037812 */ /* 0x008fe400078ec0ff */
[----:B------:R-:W-:Y:S02]  /*8af0*/  SHF.L.U32 R2, R10, 0x1f, RZ ;  /* 0x0000001f0a027819 */ /* 0x000fe400000006ff */
[----:B------:R-:W-:Y:S02]  /*8b00*/  ISETP.NE.AND P1, PT, R3, RZ, PT ;  /* 0x000000ff0300720c */ /* 0x000fe40003f25270 */
[----:B------:R-:W1:Y:S02]  /*8b10*/  SYNCS.PHASECHK.TRANS64.TRYWAIT P0, [R13+URZ+0x30c40], R2 ;  /* 0x030c40020d0075a7 */ /* 0x000e64000800017f */
[----:B-1----:R-:W-:Y:S09]  /*8b20*/  @!P0 BRA `(.L_x_4677) ;  /* 0x0000000800b88947 */ /* 0x002ff20003800000 */
.L_x_4711:
[----:B------:R-:W-:Y:S05]  /*8b30*/  @P1 BRA `(.L_x_4678) ;  /* 0x0000000000181947 */ /* 0x000fea0003800000 */
[----:B------:R-:W2:Y:S01]  /*8b40*/  S2R R3, SR_TID.X ;  /* 0x0000000000037919 */ /* 0x000ea20000002100 */
[----:B-1----:R-:W-:-:S04]  /*8b50*/  IMAD.MOV.U32 R2, RZ, RZ, 0x4200 ;  /* 0x00004200ff027424 */ /* 0x002fc800078e00ff */
[----:B------:R3:W-:Y:S01]  /*8b60*/  SYNCS.ARRIVE.TRANS64 RZ, [R13+URZ+0x30c30], R2 ;  /* 0x030c30020dff79a7 */ /* 0x0007e2000800003f */
[----:B--2---:R-:W-:-:S13]  /*8b70*/  LOP3.LUT P0, RZ, R3, 0x1f, RZ, 0xc0, !PT ;  /* 0x0000001f03ff7812 */ /* 0x004fda000780c0ff */
[----:B---3--:R-:W-:Y:S05]  /*8b80*/  @!P0 BRA `(.L_x_4678) ;  /* 0x0000000000048947 */ /* 0x008fea0003800000 */
[----:B------:R-:W-:Y:S01]  /*8b90*/  BPT.TRAP 0x1 ;  /* 0x000000040000795c */ /* 0x000fe20000300000 */
.L_x_4678:
        /* <DEDUP_REMOVED lines=34> */
.L_x_4659:
[----:B------:R-:W-:Y:S05]  /*8dc0*/  BSYNC B0 ;  /* 0x0000000000007941 */ /* 0x000fea0003800000 */
.L_x_4657:
[----:B------:R-:W-:-:S03]  /*8dd0*/  UMOV UR6, 0xffffffff ;  /* 0xffffffff00067882 */ /* 0x000fc60000000000 */
[----:B------:R-:W-:Y:S05]  /*8de0*/  BRA.DIV UR6, `(.L_x_4679) ;  /* 0x0000000a061c7947 */ /* 0x000fea000b800000 */
[----:B------:R-:W-:-:S13]  /*8df0*/  ELECT P0, URZ, PT ;  /* 0x00000000003f782f */ /* 0x000fda0003800000 */
.L_x_4714:
[----:B------:R-:W-:Y:S05]  /*8e00*/  @!P0 BRA `(.L_x_4573) ;  /* 0x0000000000848947 */ /* 0x000fea0003800000 */
[----:B------:R-:W3:Y:S02]  /*8e10*/  LDL.LU R2, [R1+0x10] ;  /* 0x0000100001027983 */ /* 0x000ee40000300800 */
[----:B---3--:R-:W-:-:S04]  /*8e20*/  LOP3.LUT R2, R2, 0x2, RZ, 0xfc, !PT ;  /* 0x0000000202027812 */ /* 0x008fc800078efcff */
[----:B------:R-:W-:-:S13]  /*8e30*/  ISETP.NE.AND P0, PT, R2, 0x3, PT ;  /* 0x000000030200780c */ /* 0x000fda0003f05270 */
[----:B------:R-:W-:Y:S05]  /*8e40*/  @!P0 BRA `(.L_x_4680) ;  /* 0x0000000000048947 */ /* 0x000fea0003800000 */
[----:B--2---:R-:W-:Y:S01]  /*8e50*/  BPT.TRAP 0x1 ;  /* 0x000000040000795c */ /* 0x004fe20000300000 */
.L_x_4680:
        /* <DEDUP_REMOVED lines=15> */
.L_x_4715:
[----:B------:R-:W3:Y:S02]  /*8f50*/  SYNCS.PHASECHK.TRANS64.TRYWAIT P1, [R11+URZ], R2 ;  /* 0x000000020b0075a7 */ /* 0x000ee4000802017f */
[----:B---3--:R-:W-:Y:S05]  /*8f60*/  @!P1 BRA `(.L_x_4682) ;  /* 0x0000000400f49947 */ /* 0x008fea0003800000 */
.L_x_4716:
[----:B------:R-:W-:Y:S05]  /*8f70*/  @!P0 BRA `(.L_x_4683) ;  /* 0x0000000000048947 */ /* 0x000fea0003800000 */
[----:B--2---:R-:W-:Y:S01]  /*8f80*/  BPT.TRAP 0x1 ;  /* 0x000000040000795c */ /* 0x004fe20000300000 */
.L_x_4683:
[----:B------:R-:W-:-:S04]  /*8f90*/  VIADD R0, R6, 0x30c40 ;  /* 0x00030c4006007836 */ /* 0x000fc80000000000 */
[----:B------:R-:W-:-:S04]  /*8fa0*/  IMAD R9, R9, 0x8, R0 ;  /* 0x0000000809097824 */ /* 0x000fc800078e0200 */
[----:B------:R-:W4:Y:S02]  /*8fb0*/  SYNCS.PHASECHK.TRANS64.TRYWAIT P0, [R9+URZ], R4 ;  /* 0x00000004090075a7 */ /* 0x000f24000800017f */
[----:B----4-:R-:W-:Y:S05]  /*8fc0*/  @!P0 BRA `(.L_x_4684) ;  /* 0x0000000400f08947 */ /* 0x010fea0003800000 */
.L_x_4717:
[----:B------:R-:W-:-:S07]  /*8fd0*/  IMAD R3, R3, 0x8, R0 ;  /* 0x0000000803037824 */ /* 0x000fce00078e0200 */
.L_x_4685:
[----:B------:R1:W1:Y:S02]  /*8fe0*/  SYNCS.PHASECHK.TRANS64.TRYWAIT P0, [R3+URZ], R2 ;  /* 0x00000002030075a7 */ /* 0x000264000800017f */
[----:B-1----:R-:W-:Y:S05]  /*8ff0*/  @!P0 NANOSLEEP.SYNCS 0x989680 ;  /* 0x009896800000895d */ /* 0x002fea0003900000 */
[----:B------:R-:W1:Y:S02]  /*9000*/  @!P0 SYNCS.PHASECHK.TRANS64 P0, [R3+URZ], R2 ;  /* 0x00000002030085a7 */ /* 0x000e64000800007f */
[----:B-1----:R-:W-:Y:S05]  /*9010*/  @!P0 BRA `(.L_x_4685) ;  /* 0xfffffffc00f08947 */ /* 0x002fea000383ffff */
.L_x_4573:
[----:B--2---:R-:W-:Y:S05]  /*9020*/  BSYNC B6 ;  /* 0x0000000000067941 */ /* 0x004fea0003800000 */
.L_x_4567:
[----:B------:R-:W-:Y:S05]  /*9030*/  EXIT ;  /* 0x000000000000794d */ /* 0x000fea0003800000 */
.L_x_4583:
[----:B------:R-:W-:Y:S02]  /*9040*/  IMAD.MOV.U32 R12, RZ, RZ, RZ ;  /* 0x000000ffff0c7224 */ /* 0x000fe400078e00ff */
[----:B------:R-:W-:Y:S02]  /*9050*/  IMAD.MOV.U32 R11, RZ, RZ, 0x1f ;  /* 0x0000001fff0b7424 */ /* 0x000fe400078e00ff */
[----:B------:R-:W-:-:S07]  /*9060*/  IMAD.MOV.U32 R15, RZ, RZ, -0x1 ;  /* 0xffffffffff0f7424 */ /* 0x000fce00078e00ff */
[----:B------:R-:W-:Y:S05]  /*9070*/  WARPSYNC.COLLECTIVE R15, `(.L_x_4686) ;  /* 0x000000000f087348 */ /* 0x000fea0003c00000 */
[----:B------:R1:W2:Y:S02]  /*9080*/  SHFL.IDX P6, R14, R13, R12, R11 ;  /* 0x0000000c0d0e7389 */ /* 0x0002a400000c000b */
[----:B-12---:R-:W-:Y:S01]  /*9090*/  ENDCOLLECTIVE ;  /* 0x000000000000791b */ /* 0x006fe20003800000 */
.L_x_4686:
[----:B------:R-:W-:Y:S05]  /*90a0*/  BRA `(.L_x_4687) ;  /* 0xffffff8000307947 */ /* 0x000fea000383ffff */
.L_x_4585:
[----:B--2---:R2:W3:Y:S02]  /*90b0*/  SYNCS.PHASECHK.TRANS64.TRYWAIT P0, [R226+URZ+0x30c00], R15 ;  /* 0x030c000fe20075a7 */ /* 0x0044e4000800017f */
[----:B---3--:R-:W-:Y:S05]  /*90c0*/  @!P0 NANOSLEEP.SYNCS 0x989680 ;  /* 0x009896800000895d */ /* 0x008fea0003900000 */
[----:B------:R-:W3:Y:S02]  /*90d0*/  @!P0 SYNCS.PHASECHK.TRANS64 P0, [R226+URZ+0x30c00], R15 ;  /* 0x030c000fe20085a7 */ /* 0x000ee4000800007f */
[----:B---3--:R-:W-:Y:S05]  /*90e0*/  @!P0 BRA `(.L_x_4585) ;  /* 0xfffffffc00f08947 */ /* 0x008fea000383ffff */
[----:B------:R-:W-:Y:S05]  /*90f0*/  BRA `(.L_x_4584) ;  /* 0xffffff8000947947 */ /* 0x000fea000383ffff */
.L_x_4589:
[----:B--2---:R2:W3:Y:S02]  /*9100*/  SYNCS.PHASECHK.TRANS64.TRYWAIT P1, [R9+URZ+0x30c10], R12 ;  /* 0x030c100c090075a7 */ /* 0x0044e4000802017f */
[----:B---3--:R-:W-:Y:S05]  /*9110*/  @!P1 NANOSLEEP.SYNCS 0x989680 ;  /* 0x009896800000995d */ /* 0x008fea0003900000 */
[----:B------:R-:W3:Y:S02]  /*9120*/  @!P1 SYNCS.PHASECHK.TRANS64 P1, [R9+URZ+0x30c10], R12 ;  /* 0x030c100c090095a7 */ /* 0x000ee4000802007f */
[----:B---3--:R-:W-:Y:S05]  /*9130*/  @!P1 BRA `(.L_x_4589) ;  /* 0xfffffffc00f09947 */ /* 0x008fea000383ffff */
[----:B------:R-:W-:Y:S05]  /*9140*/  BRA `(.L_x_4588) ;  /* 0xffffff8800687947 */ /* 0x000fea000383ffff */
.L_x_4593:
[----:B------:R1:W1:Y:S02]  /*9150*/  SYNCS.PHASECHK.TRANS64.TRYWAIT P1, [R9+URZ+0x30c30], R12 ;  /* 0x030c300c090075a7 */ /* 0x000264000802017f */
[----:B-1----:R-:W-:Y:S05]  /*9160*/  @!P1 NANOSLEEP.SYNCS 0x989680 ;  /* 0x009896800000995d */ /* 0x002fea0003900000 */
[----:B------:R-:W1:Y:S02]  /*9170*/  @!P1 SYNCS.PHASECHK.TRANS64 P1, [R9+URZ+0x30c30], R12 ;  /* 0x030c300c090095a7 */ /* 0x000e64000802007f */
[----:B-1----:R-:W-:Y:S05]  /*9180*/  @!P1 BRA `(.L_x_4593) ;  /* 0xfffffffc00f09947 */ /* 0x002fea000383ffff */
[----:B------:R-:W-:Y:S05]  /*9190*/  BRA `(.L_x_4592) ;  /* 0xffffff8c00787947 */ /* 0x000fea000383ffff */
.L_x_4600:
[----:B------:R-:W-:Y:S01]  /*91a0*/  BSSY B0, `(.L_x_4688) ;  /* 0x0000005000007945 */ /* 0x000fe20003800000 */
[----:B------:R-:W-:-:S07]  /*91b0*/  IMAD.MOV.U32 R15, RZ, RZ, -0x1 ;  /* 0xffffffffff0f7424 */ /* 0x000fce00078e00ff */
[----:B------:R-:W-:Y:S05]  /*91c0*/  WARPSYNC.COLLECTIVE R15, `(.L_x_4689) ;  /* 0x000000000f087348 */ /* 0x000fea0003c00000 */
[----:B------:R-:W-:Y:S01]  /*91d0*/  NOP ;  /* 0x0000000000007918 */ /* 0x000fe20000000000 */
[----:B------:R-:W-:Y:S01]  /*91e0*/  ENDCOLLECTIVE ;  /* 0x000000000000791b */ /* 0x000fe20003800000 */
.L_x_4689:
[----:B------:R-:W-:Y:S05]  /*91f0*/  BSYNC B0 ;  /* 0x0000000000007941 */ /* 0x000fea0003800000 */
.L_x_4688:
[----:B------:R-:W-:Y:S05]  /*9200*/  BRA `(.L_x_4690) ;  /* 0xffffffc0007c7947 */ /* 0x000fea000383ffff */
.L_x_4609:
[----:B------:R-:W-:Y:S01]  /*9210*/  BSSY B0, `(.L_x_4691) ;  /* 0x0000005000007945 */ /* 0x000fe20003800000 */
[----:B------:R-:W-:-:S07]  /*9220*/  IMAD.MOV.U32 R15, RZ, RZ, -0x1 ;  /* 0xffffffffff0f7424 */ /* 0x000fce00078e00ff */
[----:B-1----:R-:W-:Y:S05]  /*9230*/  WARPSYNC.COLLECTIVE R15, `(.L_x_4692) ;  /* 0x000000000f087348 */ /* 0x002fea0003c00000 */
[----:B------:R-:W-:Y:S01]  /*9240*/  NOP ;  /* 0x0000000000007918 */ /* 0x000fe20000000000 */
[----:B-1----:R-:W-:Y:S01]  /*9250*/  ENDCOLLECTIVE ;  /* 0x000000000000791b */ /* 0x002fe20003800000 */
.L_x_4692:
[----:B------:R-:W-:Y:S05]  /*9260*/  BSYNC B0 ;  /* 0x0000000000007941 */ /* 0x000fea0003800000 */
.L_x_4691:
[----:B------:R-:W-:Y:S05]  /*9270*/  BRA `(.L_x_4693) ;  /* 0xffffffc400587947 */ /* 0x000fea000383ffff */
.L_x_4622:
[----:B------:R-:W-:Y:S01]  /*9280*/  BSSY B0, `(.L_x_4694) ;  /* 0x0000005000007945 */ /* 0x000fe20003800000 */
[----:B------:R-:W-:-:S07]  /*9290*/  IMAD.MOV.U32 R15, RZ, RZ, -0x1 ;  /* 0xffffffffff0f7424 */ /* 0x000fce00078e00ff */
[----:B------:R-:W-:Y:S05]  /*92a0*/  WARPSYNC.COLLECTIVE R15, `(.L_x_4695) ;  /* 0x000000000f087348 */ /* 0x000fea0003c00000 */
[----:B------:R-:W-:Y:S01]  /*92b0*/  NOP ;  /* 0x0000000000007918 */ /* 0x000fe20000000000 */
[----:B------:R-:W-:Y:S01]  /*92c0*/  ENDCOLLECTIVE ;  /* 0x000000000000791b */ /* 0x000fe20003800000 */
.L_x_4695:
[----:B------:R-:W-:Y:S05]  /*92d0*/  BSYNC B0 ;  /* 0x0000000000007941 */ /* 0x000fea0003800000 */
.L_x_4694:
[----:B------:R-:W-:Y:S05]  /*92e0*/  BRA `(.L_x_4696) ;  /* 0xffffffd000447947 */ /* 0x000fea000383ffff */
.L_x_4634:
[----:B------:R-:W-:Y:S01]  /*92f0*/  BSSY B0, `(.L_x_4697) ;  /* 0x0000005000007945 */ /* 0x000fe20003800000 */
[----:B------:R-:W-:-:S07]  /*9300*/  IMAD.MOV.U32 R15, RZ, RZ, -0x1 ;  /* 0xffffffffff0f7424 */ /* 0x000fce00078e00ff */
[----:B------:R-:W-:Y:S05]  /*9310*/  WARPSYNC.COLLECTIVE R15, `(.L_x_4698) ;  /* 0x000000000f087348 */ /* 0x000fea0003c00000 */
[----:B------:R-:W-:Y:S01]  /*9320*/  NOP ;  /* 0x0000000000007918 */ /* 0x000fe20000000000 */
[----:B------:R-:W-:Y:S01]  /*9330*/  ENDCOLLECTIVE ;  /* 0x000000000000791b */ /* 0x000fe20003800000 */
.L_x_4698:
[----:B------:R-:W-:Y:S05]  /*9340*/  BSYNC B0 ;  /* 0x0000000000007941 */ /* 0x000fea0003800000 */
.L_x_4697:
[----:B------:R-:W-:Y:S05]  /*9350*/  BRA `(.L_x_4699) ;  /* 0xffffffd4005c7947 */ /* 0x000fea000383ffff */
.L_x_4647:
[----:B------:R-:W-:Y:S01]  /*9360*/  BSSY B0, `(.L_x_4700) ;  /* 0x0000005000007945 */ /* 0x000fe20003800000 */
[----:B------:R-:W-:-:S07]  /*9370*/  IMAD.MOV.U32 R15, RZ, RZ, -0x1 ;  /* 0xffffffffff0f7424 */ /* 0x000fce00078e00ff */
[----:B------:R-:W-:Y:S05]  /*9380*/  WARPSYNC.COLLECTIVE R15, `(.L_x_4701) ;  /* 0x000000000f087348 */ /* 0x000fea0003c00000 */
[----:B------:R-:W-:Y:S01]  /*9390*/  NOP ;  /* 0x0000000000007918 */ /* 0x000fe20000000000 */
[----:B------:R-:W-:Y:S01]  /*93a0*/  ENDCOLLECTIVE ;  /* 0x000000000000791b */ /* 0x000fe20003800000 */
.L_x_4701:
[----:B------:R-:W-:Y:S05]  /*93b0*/  BSYNC B0 ;  /* 0x0000000000007941 */ /* 0x000fea0003800000 */
.L_x_4700:
[----:B------:R-:W-:Y:S05]  /*93c0*/  BRA `(.L_x_4702) ;  /* 0xffffffd800787947 */ /* 0x000fea000383ffff */
.L_x_4660:
[----:B-1----:R1:W2:Y:S02]  /*93d0*/  SYNCS.PHASECHK.TRANS64.TRYWAIT P1, [R12+URZ+0x30c20], R3 ;  /* 0x030c20030c0075a7 */ /* 0x0022a4000802017f */
[----:B--2---:R-:W-:Y:S05]  /*93e0*/  @!P1 NANOSLEEP.SYNCS 0x989680 ;  /* 0x009896800000995d */ /* 0x004fea0003900000 */
[----:B------:R-:W2:Y:S02]  /*93f0*/  @!P1 SYNCS.PHASECHK.TRANS64 P1, [R12+URZ+0x30c20], R3 ;  /* 0x030c20030c0095a7 */ /* 0x000ea4000802007f */
[----:B--2---:R-:W-:Y:S05]  /*9400*/  @!P1 BRA `(.L_x_4660) ;  /* 0xfffffffc00f09947 */ /* 0x004fea000383ffff */
[----:B------:R-:W-:Y:S05]  /*9410*/  BRA `(.L_x_4703) ;  /* 0xffffffe400847947 */ /* 0x000fea000383ffff */
.L_x_4664:
[----:B-1----:R1:W2:Y:S02]  /*9420*/  SYNCS.PHASECHK.TRANS64.TRYWAIT P1, [R12+URZ+0x30c40], R21 ;  /* 0x030c40150c0075a7 */ /* 0x0022a4000802017f */
[----:B--2---:R-:W-:Y:S05]  /*9430*/  @!P1 NANOSLEEP.SYNCS 0x989680 ;  /* 0x009896800000995d */ /* 0x004fea0003900000 */
[----:B------:R-:W2:Y:S02]  /*9440*/  @!P1 SYNCS.PHASECHK.TRANS64 P1, [R12+URZ+0x30c40], R21 ;  /* 0x030c40150c0095a7 */ /* 0x000ea4000802007f */
[----:B--2---:R-:W-:Y:S05]  /*9450*/  @!P1 BRA `(.L_x_4664) ;  /* 0xfffffffc00f09947 */ /* 0x004fea000383ffff */
[----:B------:R-:W-:Y:S05]  /*9460*/  BRA `(.L_x_4704) ;  /* 0xffffffe8009c7947 */ /* 0x000fea000383ffff */
.L_x_4666:
[----:B--2---:R2:W3:Y:S02]  /*9470*/  SYNCS.PHASECHK.TRANS64.TRYWAIT P1, [R12+URZ+0x30c28], R21 ;  /* 0x030c28150c0075a7 */ /* 0x0044e4000802017f */
[----:B---3--:R-:W-:Y:S05]  /*9480*/  @!P1 NANOSLEEP.SYNCS 0x989680 ;  /* 0x009896800000995d */ /* 0x008fea0003900000 */
[----:B------:R-:W3:Y:S02]  /*9490*/  @!P1 SYNCS.PHASECHK.TRANS64 P1, [R12+URZ+0x30c28], R21 ;  /* 0x030c28150c0095a7 */ /* 0x000ee4000802007f */
[----:B---3--:R-:W-:Y:S05]  /*94a0*/  @!P1 BRA `(.L_x_4666) ;  /* 0xfffffffc00f09947 */ /* 0x008fea000383ffff */
[----:B------:R-:W-:Y:S05]  /*94b0*/  BRA `(.L_x_4705) ;  /* 0xffffffec00187947 */ /* 0x000fea000383ffff */
.L_x_4668:
[----:B---3--:R3:W4:Y:S02]  /*94c0*/  SYNCS.PHASECHK.TRANS64.TRYWAIT P1, [R12+URZ+0x30c48], R21 ;  /* 0x030c48150c0075a7 */ /* 0x008724000802017f */
[----:B----4-:R-:W-:Y:S05]  /*94d0*/  @!P1 NANOSLEEP.SYNCS 0x989680 ;  /* 0x009896800000995d */ /* 0x010fea0003900000 */
[----:B------:R-:W4:Y:S02]  /*94e0*/  @!P1 SYNCS.PHASECHK.TRANS64 P1, [R12+URZ+0x30c48], R21 ;  /* 0x030c48150c0095a7 */ /* 0x000f24000802007f */
[----:B----4-:R-:W-:Y:S05]  /*94f0*/  @!P1 BRA `(.L_x_4668) ;  /* 0xfffffffc00f09947 */ /* 0x010fea000383ffff */
[----:B------:R-:W-:Y:S05]  /*9500*/  BRA `(.L_x_4706) ;  /* 0xffffffec00747947 */ /* 0x000fea000383ffff */
.L_x_4670:
[----:B------:R-:W-:-:S07]  /*9510*/  SHF.L.U32 R5, R10, 0x1f, RZ ;  /* 0x0000001f0a057819 */ /* 0x000fce00000006ff */
.L_x_4707:
[----:B-1----:R1:W2:Y:S02]  /*9520*/  SYNCS.PHASECHK.TRANS64.TRYWAIT P1, [R12+URZ+0x30c20], R5 ;  /* 0x030c20050c0075a7 */ /* 0x0022a4000802017f */
[----:B--2---:R-:W-:Y:S05]  /*9530*/  @!P1 NANOSLEEP.SYNCS 0x989680 ;  /* 0x009896800000995d */ /* 0x004fea0003900000 */
[----:B------:R-:W2:Y:S02]  /*9540*/  @!P1 SYNCS.PHASECHK.TRANS64 P1, [R12+URZ+0x30c20], R5 ;  /* 0x030c20050c0095a7 */ /* 0x000ea4000802007f */
[----:B--2---:R-:W-:Y:S05]  /*9550*/  @!P1 BRA `(.L_x_4707) ;  /* 0xfffffffc00f09947 */ /* 0x004fea000383ffff */
[----:B------:R-:W-:Y:S05]  /*9560*/  BRA `(.L_x_4708) ;  /* 0xffffffec00e07947 */ /* 0x000fea000383ffff */
.L_x_4673:
[----:B-1----:R1:W2:Y:S02]  /*9570*/  SYNCS.PHASECHK.TRANS64.TRYWAIT P1, [R12+URZ+0x30c40], R13 ;  /* 0x030c400d0c0075a7 */ /* 0x0022a4000802017f */
[----:B--2---:R-:W-:Y:S05]  /*9580*/  @!P1 NANOSLEEP.SYNCS 0x989680 ;  /* 0x009896800000995d */ /* 0x004fea0003900000 */
[----:B------:R-:W2:Y:S02]  /*9590*/  @!P1 SYNCS.PHASECHK.TRANS64 P1, [R12+URZ+0x30c40], R13 ;  /* 0x030c400d0c0095a7 */ /* 0x000ea4000802007f */
[----:B--2---:R-:W-:Y:S05]  /*95a0*/  @!P1 BRA `(.L_x_4673) ;  /* 0xfffffffc00f09947 */ /* 0x004fea000383ffff */
[----:B------:R-:W-:Y:S05]  /*95b0*/  BRA `(.L_x_4709) ;  /* 0xfffffff000547947 */ /* 0x000fea000383ffff */
.L_x_4675:
[----:B--2---:R2:W3:Y:S02]  /*95c0*/  SYNCS.PHASECHK.TRANS64.TRYWAIT P1, [R12+URZ+0x30c28], R13 ;  /* 0x030c280d0c0075a7 */ /* 0x0044e4000802017f */
[----:B---3--:R-:W-:Y:S05]  /*95d0*/  @!P1 NANOSLEEP.SYNCS 0x989680 ;  /* 0x009896800000995d */ /* 0x008fea0003900000 */
[----:B------:R-:W3:Y:S02]  /*95e0*/  @!P1 SYNCS.PHASECHK.TRANS64 P1, [R12+URZ+0x30c28], R13 ;  /* 0x030c280d0c0095a7 */ /* 0x000ee4000802007f */
[----:B---3--:R-:W-:Y:S05]  /*95f0*/  @!P1 BRA `(.L_x_4675) ;  /* 0xfffffffc00f09947 */ /* 0x008fea000383ffff */
[----:B------:R-:W-:Y:S05]  /*9600*/  BRA `(.L_x_4710) ;  /* 0xfffffff000c47947 */ /* 0x000fea000383ffff */
.L_x_4677:
[----:B-1----:R1:W2:Y:S02]  /*9610*/  SYNCS.PHASECHK.TRANS64.TRYWAIT P0, [R13+URZ+0x30c40], R2 ;  /* 0x030c40020d0075a7 */ /* 0x0022a4000800017f */
[----:B--2---:R-:W-:Y:S05]  /*9620*/  @!P0 NANOSLEEP.SYNCS 0x989680 ;  /* 0x009896800000895d */ /* 0x004fea0003900000 */
[----:B------:R-:W2:Y:S02]  /*9630*/  @!P0 SYNCS.PHASECHK.TRANS64 P0, [R13+URZ+0x30c40], R2 ;  /* 0x030c40020d0085a7 */ /* 0x000ea4000800007f */
[----:B--2---:R-:W-:Y:S05]  /*9640*/  @!P0 BRA `(.L_x_4677) ;  /* 0xfffffffc00f08947 */ /* 0x004fea000383ffff */
[----:B------:R-:W-:Y:S05]  /*9650*/  BRA `(.L_x_4711) ;  /* 0xfffffff400347947 */ /* 0x000fea000383ffff */
.L_x_4679:
[----:B------:R-:W-:Y:S01]  /*9660*/  BSSY B0, `(.L_x_4712) ;  /* 0x0000006000007945 */ /* 0x000fe20003800000 */
[----:B------:R-:W-:-:S07]  /*9670*/  IMAD.MOV.U32 R15, RZ, RZ, -0x1 ;  /* 0xffffffffff0f7424 */ /* 0x000fce00078e00ff */
[----:B--2---:R-:W-:Y:S05]  /*9680*/  WARPSYNC.COLLECTIVE R15, `(.L_x_4713) ;  /* 0x000000000f0c7348 */ /* 0x004fea0003c00000 */
[----:B------:R-:W-:Y:S02]  /*9690*/  ELECT P6, UR62, PT ;  /* 0x00000000003e782f */ /* 0x000fe400038c0000 */
[----:B------:R-:W-:Y:S01]  /*96a0*/  MOV R14, UR62 ;  /* 0x0000003e000e7c02 */ /* 0x000fe20008000f00 */
[----:B--2---:R-:W-:Y:S10]  /*96b0*/  ENDCOLLECTIVE ;  /* 0x000000000000791b */ /* 0x004ff40003800000 */
.L_x_4713:
[----:B------:R-:W-:Y:S05]  /*96c0*/  BSYNC B0 ;  /* 0x0000000000007941 */ /* 0x000fea0003800000 */
.L_x_4712:
[----:B------:R-:W-:Y:S01]  /*96d0*/  PLOP3.LUT P0, PT, P6, PT, PT, 0x80, 0x0 ;  /* 0x000000000000781c */ /* 0x000fe2000370f070 */
[----:B------:R-:W-:-:S12]  /*96e0*/  BRA `(.L_x_4714) ;  /* 0xfffffff400c47947 */ /* 0x000fd8000383ffff */
.L_x_4681:
[----:B-1----:R1:W3:Y:S02]  /*96f0*/  SYNCS.PHASECHK.TRANS64.TRYWAIT P1, [R7+URZ], R4 ;  /* 0x00000004070075a7 */ /* 0x0022e4000802017f */
[----:B---3--:R-:W-:Y:S05]  /*9700*/  @!P1 NANOSLEEP.SYNCS 0x989680 ;  /* 0x009896800000995d */ /* 0x008fea0003900000 */
[----:B------:R-:W3:Y:S02]  /*9710*/  @!P1 SYNCS.PHASECHK.TRANS64 P1, [R7+URZ], R4 ;  /* 0x00000004070095a7 */ /* 0x000ee4000802007f */
[----:B---3--:R-:W-:Y:S05]  /*9720*/  @!P1 BRA `(.L_x_4681) ;  /* 0xfffffffc00f09947 */ /* 0x008fea000383ffff */
[----:B------:R-:W-:Y:S05]  /*9730*/  BRA `(.L_x_4715) ;  /* 0xfffffff800047947 */ /* 0x000fea000383ffff */
.L_x_4682:
[----:B---3--:R3:W4:Y:S02]  /*9740*/  SYNCS.PHASECHK.TRANS64.TRYWAIT P1, [R11+URZ], R2 ;  /* 0x000000020b0075a7 */ /* 0x008724000802017f */
[----:B----4-:R-:W-:Y:S05]  /*9750*/  @!P1 NANOSLEEP.SYNCS 0x989680 ;  /* 0x009896800000995d */ /* 0x010fea0003900000 */
[----:B------:R-:W4:Y:S02]  /*9760*/  @!P1 SYNCS.PHASECHK.TRANS64 P1, [R11+URZ], R2 ;  /* 0x000000020b0095a7 */ /* 0x000f24000802007f */
[----:B----4-:R-:W-:Y:S05]  /*9770*/  @!P1 BRA `(.L_x_4682) ;  /* 0xfffffffc00f09947 */ /* 0x010fea000383ffff */
[----:B------:R-:W-:Y:S05]  /*9780*/  BRA `(.L_x_4716) ;  /* 0xfffffff400f87947 */ /* 0x000fea000383ffff */
.L_x_4684:
[----:B----4-:R4:W1:Y:S02]  /*9790*/  SYNCS.PHASECHK.TRANS64.TRYWAIT P0, [R9+URZ], R4 ;  /* 0x00000004090075a7 */ /* 0x010864000800017f */
[----:B-1----:R-:W-:Y:S05]  /*97a0*/  @!P0 NANOSLEEP.SYNCS 0x989680 ;  /* 0x009896800000895d */ /* 0x002fea0003900000 */
[----:B------:R-:W1:Y:S02]  /*97b0*/  @!P0 SYNCS.PHASECHK.TRANS64 P0, [R9+URZ], R4 ;  /* 0x00000004090085a7 */ /* 0x000e64000800007f */
[----:B-1----:R-:W-:Y:S05]  /*97c0*/  @!P0 BRA `(.L_x_4684) ;  /* 0xfffffffc00f08947 */ /* 0x002fea000383ffff */
[----:B------:R-:W-:Y:S05]  /*97d0*/  BRA `(.L_x_4717) ;  /* 0xfffffff400fc7947 */ /* 0x000fea000383ffff */
.L_x_4718:
        /* <DEDUP_REMOVED lines=10> */
.L_x_7408:


//--------------------- .text._ZN7cutlass13device_kernelIN5flash11enable_sm90INS1_16FlashAttnBwdSm90INS1_25CollectiveMainloopBwdSm90ILi2ELi2ELi2EN4cute5tupleIJNS5_1CILi1EEES8_S8_EEENS6_IJNS7_ILi128EEESA_NS7_ILi64EEEEEENS_10bfloat16_tEfNS_4arch4Sm90ELb0ELb1ELb0ELb0ELb0ELb1ELb0ELb0ELi2ELi1ELi2ELi2ELb0EEENS1_21CollectiveEpilogueBwdISC_SD_SF_Li256ELb0ELb0ELi1EEENS1_19SingleTileSchedulerILb0ELb0ELb0ELi128EEEEEEEEEvNT_6ParamsE --------------------------
	.section	.text._ZN7cutlass13device_kernelIN5flash11enable_sm90INS1_16FlashAttnBwdSm90INS1_25CollectiveMainloopBwdSm90ILi2ELi2ELi2EN4cute5tupleIJNS5_1CILi1EEES8_S8_EEENS6_IJNS7_ILi128EEESA_NS7_ILi64EEEEEENS_10bfloat16_tEfNS_4arch4Sm90ELb0ELb1ELb0ELb0ELb0ELb1ELb0ELb0ELi2ELi1ELi2ELi2ELb0EEENS1_21CollectiveEpilogueBwdISC_SD_SF_Li256ELb0ELb0ELi1EEENS1_19SingleTileSchedulerILb0ELb0ELb0ELi128EEEEEEEEEvNT_6ParamsE,"ax",@progbits
	.align	128
.text._ZN7cutlass13device_kernelIN5flash11enable_sm90INS1_16FlashAttnBwdSm90INS1_25CollectiveMainloopBwdSm90ILi2ELi2ELi2EN4cute5tupleIJNS5_1CILi1EEES8_S8_EEENS6_IJNS7_ILi128EEESA_NS7_ILi64EEEEEENS_10bfloat16_tEfNS_4arch4Sm90ELb0ELb1ELb0ELb0ELb0ELb1ELb0ELb0ELi2ELi1ELi2ELi2ELb0EEENS1_21CollectiveEpilogueBwdISC_SD_SF_Li256ELb0ELb0ELi1EEENS1_19SingleTileSchedulerILb0ELb0ELb0ELi128EEEEEEEEEvNT_6ParamsE:
        .type           _ZN7cutlass13device_kernelIN5flash11enable_sm90INS1_16FlashAttnBwdSm90INS1_25CollectiveMainloopBwdSm90ILi2ELi2ELi2EN4cute5tupleIJNS5_1CILi1EEES8_S8_EEENS6_IJNS7_ILi128EEESA_NS7_ILi64EEEEEENS_10bfloat16_tEfNS_4arch4Sm90ELb0ELb1ELb0ELb0ELb0ELb1ELb0ELb0ELi2ELi1ELi2ELi2ELb0EEENS1_21CollectiveEpilogueBwdISC_SD_SF_Li256ELb0ELb0ELi1EEENS1_19SingleTileSchedulerILb0ELb0ELb0ELi128EEEEEEEEEvNT_6ParamsE,@function
        .size           _ZN7cutlass13device_kernelIN5flash11enable_sm90INS1_16FlashAttnBwdSm90INS1_25CollectiveMainloopBwdSm90ILi2ELi2ELi2EN4cute5tupleIJNS5_1CILi1EEES8_S8_EEENS6_IJNS7_ILi128EEESA_NS7_ILi64EEEEEENS_10bfloat16_tEfNS_4arch4Sm90ELb0ELb1ELb0ELb0ELb0ELb1ELb0ELb0ELi2ELi1ELi2ELi2ELb0EEENS1_21CollectiveEpilogueBwdISC_SD_SF_Li256ELb0ELb0ELi1EEENS1_19SingleTileSchedulerILb0ELb0ELb0ELi128EEEEEEEEEvNT_6ParamsE,(.L_x_7409 - _ZN7cutlass13device_kernelIN5flash11enable_sm90INS1_16FlashAttnBwdSm90INS1_25CollectiveMainloopBwdSm90ILi2ELi2ELi2EN4cute5tupleIJNS5_1CILi1EEES8_S8_EEENS6_IJNS7_ILi128EEESA_NS7_ILi64EEEEEENS_10bfloat16_tEfNS_4arch4Sm90ELb0ELb1ELb0ELb0ELb0ELb1ELb0ELb0ELi2ELi1ELi2ELi2ELb0EEENS1_21CollectiveEpilogueBwdISC_SD_SF_Li256ELb0ELb0ELi1EEENS1_19SingleTileSchedulerILb0ELb0ELb0ELi128EEEEEEEEEvNT_6ParamsE)
        .other          _ZN7cutlass13device_kernelIN5flash11enable_sm90INS1_16FlashAttnBwdSm90INS1_25CollectiveMainloopBwdSm90ILi2ELi2ELi2EN4cute5tupleIJNS5_1CILi1EEES8_S8_EEENS6_IJNS7_ILi128EEESA_NS7_ILi64EEEEEENS_10bfloat16_tEfNS_4arch4Sm90ELb0ELb1ELb0ELb0ELb0ELb1ELb0ELb0ELi2ELi1ELi2ELi2ELb0EEENS1_21CollectiveEpilogueBwdISC_SD_SF_Li256ELb0ELb0ELi1EEENS1_19SingleTileSchedulerILb0ELb0ELb0ELi128EEEEEEEEEvNT_6ParamsE,@"STO_CUDA_ENTRY STV_DEFAULT"
_ZN7cutlass13device_kernelIN5flash11enable_sm90INS1_16FlashAttnBwdSm90INS1_25CollectiveMainloopBwdSm90ILi2ELi2ELi2EN4cute5tupleIJNS5_1CILi1EEES8_S8_EEENS6_IJNS7_ILi128EEESA_NS7_ILi64EEEEEENS_10bfloat16_tEfNS_4arch4Sm90ELb0ELb1ELb0ELb0ELb0ELb1ELb0ELb0ELi2ELi1ELi2ELi2ELb0EEENS1_21CollectiveEpilogueBwdISC_SD_SF_Li256ELb0ELb0ELi1EEENS1_19SingleTileSchedulerILb0ELb0ELb0ELi128EEEEEEEEEvNT_6ParamsE:
        /* <DEDUP_REMOVED lines=30> */
.L_x_4720:
[----:B------:R-:W-:Y:S05]  /*01e0*/  BSYNC B0 ;  /* 0x0000000000007941 */ /* 0x000fea0003800000 */
.L_x_4719:
        /* <DEDUP_REMOVED lines=37> */
.L_x_4721:
        /* <DEDUP_REMOVED lines=22> */
.L_x_4722:
[----:B------:R-:W-:Y:S01]  /*05a0*/  PLOP3.LUT P0, PT, PT, PT, UP0, 0x80, 0x0 ;  /* 0x000000000000781c */ /* 0x000fe20003f0f008 */
[----:B------:R-:W-:Y:S01]  /*05b0*/  NOP ;  /* 0x0000000000007918 */ /* 0x000fe20000000000 */
[----:B------:R-:W-:Y:S01]  /*05c0*/  BSSY B6, `(.L_x_4723) ;  /* 0x00010e0000067945 */ /* 0x000fe20003800000 */
[----:B-12-4-:R-:W-:Y:S10]  /*05d0*/  BAR.SYNC.DEFER_BLOCKING 0x0 ;  /* 0x0000000000007b1d */ /* 0x016ff40000010000 */
[----:B------:R-:W-:Y:S05]  /*05e0*/  @!P0 BRA `(.L_x_4724) ;  /* 0x000000e400148947 */ /* 0x000fea0003800000 */
.L_x_4725:
        /* <DEDUP_REMOVED lines=47> */
[----:B--2---:R-:W-:Y:S01]  /*08e0*/  VIADD R16, R3, 0xffffff80 ;  /* 0xffffff8003107836 */ /* 0x004fe20000000000 */
        /* <DEDUP_REMOVED lines=23> */
.L_x_4727:
        /* <DEDUP_REMOVED lines=28> */
.L_x_4730:
        /* <DEDUP_REMOVED lines=15> */
.L_x_4729:
        /* <DEDUP_REMOVED lines=22> */
.L_x_4732:
        /* <DEDUP_REMOVED lines=15> */
.L_x_4731:
[----:B------:R-:W-:Y:S01]  /*0f60*/  SHF.R.S32.HI R5, RZ, 0x1f, R16 ;  /* 0x0000001fff057819 */ /* 0x000fe20000011410 */
[----:B------:R-:W-:-:S03]  /*0f70*/  UMOV UR4, 0xffffffff ;  /* 0xffffffff00047882 */ /* 0x000fc60000000000 */
[----:B------:R-:W-:-:S04]  /*0f80*/  LEA.HI R0, R5, R16, RZ, 0x7 ;  /* 0x0000001005007211 */ /* 0x000fc800078f38ff */
[----:B------:R-:W-:Y:S01]  /*0f90*/  SHF.R.S32.HI R10, RZ, 0x7, R0 ;  /* 0x00000007ff0a7819 */ /* 0x000fe20000011400 */
[----:B------:R-:W-:Y:S06]  /*0fa0*/  BRA.DIV UR4, `(.L_x_4733) ;  /* 0x00000106040c7947 */ /* 0x000fec000b800000 */
[----:B------:R1:W2:Y:S02]  /*0fb0*/  SHFL.IDX PT, R14, R10, RZ, 0x1f ;  /* 0x00001fff0a0e7589 */ /* 0x0002a400000e0000 */
.L_x_4846:
        /* <DEDUP_REMOVED lines=9> */
[----:B------:R-:W-:Y:S02]  /*1050*/  LOP3.LUT R7, R3, 0x30, R2, 0xf8, !PT ;  /* 0x0000003003077812 */ /* 0x000fe400078ef802 */
[----:B--2---:R-:W-:Y:S02]  /*1060*/  LEA.HI R2, R14, R14, RZ, 0x1 ;  /* 0x0000000e0e027211 */ /* 0x004fe400078f08ff */
[----:B------:R-:W-:Y:S02]  /*1070*/  LOP3.LUT R9, R9, 0x7ffffe, RZ, 0xc0, !PT ;  /* 0x007ffffe09097812 */ /* 0x000fe400078ec0ff */
[----:B------:R-:W-:Y:S02]  /*1080*/  LEA.HI R4, R5, R16, RZ, 0x3 ;  /* 0x0000001005047211 */ /* 0x000fe400078f18ff */
[----:B------:R-:W-:Y:S01]  /*1090*/  LOP3.LUT R233, R2, 0xffffe, RZ, 0xc0, !PT ;  /* 0x000ffffe02e97812 */ /* 0x000fe200078ec0ff */
[----:B------:R-:W-:Y:S01]  /*10a0*/  IMAD.IADD R9, R8, 0x1, -R9 ;  /* 0x0000000108097824 */ /* 0x000fe200078e0a09 */
[----:B------:R-:W-:-:S02]  /*10b0*/  LOP3.LUT R4, R7, 0x8, R4, 0xf8, !PT ;  /* 0x0000000807047812 */ /* 0x000fc400078ef804 */
[----:B------:R-:W-:Y:S01]  /*10c0*/  SHF.R.U32.HI R3, RZ, 0x3, R3 ;  /* 0x00000003ff037819 */ /* 0x000fe20000011603 */
[----:B------:R-:W-:Y:S02]  /*10d0*/  IMAD.IADD R233, R14, 0x1, -R233 ;  /* 0x000000010ee97824 */ /* 0x000fe400078e0ae9 */
[----:B------:R-:W-:Y:S01]  /*10e0*/  IMAD R2, R10, 0x10, R9 ;  /* 0x000000100a027824 */ /* 0x000fe200078e0209 */
[----:B------:R-:W-:Y:S01]  /*10f0*/  LOP3.LUT R3, R4, R3, RZ, 0x3c, !PT ;  /* 0x0000000304037212 */ /* 0x000fe200078e3cff */
[----:B---3--:R-:W-:Y:S06]  /*1100*/  @P0 BRA `(.L_x_4734) ;  /* 0x0000000000080947 */ /* 0x008fec0003800000 */
[----:B------:R-:W2:Y:S02]  /*1110*/  SYNCS.PHASECHK.TRANS64.TRYWAIT P0, [R222+URZ+0x30c00], R11 ;  /* 0x030c000bde0075a7 */ /* 0x000ea4000800017f */
[----:B--2---:R-:W-:Y:S05]  /*1120*/  @!P0 BRA `(.L_x_4735) ;  /* 0x0000010000cc8947 */ /* 0x004fea0003800000 */
.L_x_4734:
[----:B------:R-:W-:Y:S01]  /*1130*/  ULDC UR6, c[0x0][0x290] ;  /* 0x0000a40000067ab9 */ /* 0x000fe20000000800 */
[----:B------:R-:W-:Y:S01]  /*1140*/  ULDC UR5, c[0x0][0x74c] ;  /* 0x0001d30000057ab9 */ /* 0x000fe20000000800 */
[----:B------:R-:W-:Y:S01]  /*1150*/  UIADD3 UR4, UR40, -UR6, URZ ;  /* 0x8000000628047290 */ /* 0x000fe2000fffe03f */
[----:B------:R-:W-:Y:S01]  /*1160*/  IMAD.U32 R2, R2, 0x200, R3 ;  /* 0x0000020002027824 */ /* 0x000fe200078e0003 */
[----:B------:R-:W-:Y:S01]  /*1170*/  LOP3.LUT R3, R0, 0xffffff80, RZ, 0xc0, !PT ;  /* 0xffffff8000037812 */ /* 0x000fe200078ec0ff */
[----:B------:R-:W-:Y:S01]  /*1180*/  IMAD.MOV.U32 R0, RZ, RZ, RZ ;  /* 0x000000ffff007224 */ /* 0x000fe200078e00ff */
[----:B------:R-:W-:Y:S01]  /*1190*/  ULEA UR4, UR39, UR4, 0x7 ;  /* 0x0000000427047291 */ /* 0x000fe2000f8e383f */
[----:B------:R-:W-:Y:S01]  /*11a0*/  LEA.HI R12, R5, R16, RZ, 0x7 ;  /* 0x00000010050c7211 */ /* 0x000fe200078f38ff */
[----:B------:R3:W-:Y:S01]  /*11b0*/  STL [R1+0x1c], R2 ;  /* 0x00001c0201007387 */ /* 0x0007e20000100800 */
[----:B-1----:R-:W-:Y:S01]  /*11c0*/  IMAD.IADD R10, R16, 0x1, -R3 ;  /* 0x00000001100a7824 */ /* 0x002fe200078e0a03 */
[----:B------:R-:W-:Y:S01]  /*11d0*/  UIADD3 UR4, UR4, -UR5, URZ ;  /* 0x8000000504047290 */ /* 0x000fe2000fffe03f */
[----:B------:R-:W-:Y:S01]  /*11e0*/  SHF.R.S32.HI R12, RZ, 0x7, R12 ;  /* 0x00000007ff0c7819 */ /* 0x000fe2000001140c */
[----:B------:R-:W-:Y:S01]  /*11f0*/  IMAD.MOV.U32 R4, RZ, RZ, RZ ;  /* 0x000000ffff047224 */ /* 0x000fe200078e00ff */
[----:B------:R-:W-:Y:S01]  /*1200*/  CS2R R182, SRZ ;  /* 0x0000000000b67805 */ /* 0x000fe2000001ff00 */
[----:B------:R-:W-:Y:S01]  /*1210*/  USHF.R.S32.HI UR5, URZ, 0x1f, UR4 ;  /* 0x0000001f3f057899 */ /* 0x000fe20008011404 */
[--C-:B------:R-:W-:Y:S01]  /*1220*/  SHF.R.S32.HI R8, RZ, 0x1f, R10.reuse ;  /* 0x0000001fff087819 */ /* 0x100fe2000001140a */
[----:B------:R1:W-:Y:S01]  /*1230*/  STL [R1+0x34], R10 ;  /* 0x0000340a01007387 */ /* 0x0003e20000100800 */
[----:B------:R-:W-:Y:S01]  /*1240*/  IMAD R7, R12, 0x400, R10 ;  /* 0x000004000c077824 */ /* 0x000fe200078e020a */
[----:B------:R-:W-:Y:S01]  /*1250*/  ULEA.HI UR5, UR5, UR4, URZ, 0x7 ;  /* 0x0000000405057291 */ /* 0x000fe2000f8f383f */
[----:B------:R-:W-:Y:S01]  /*1260*/  LEA.HI R9, R8, R10, RZ, 0x2 ;  /* 0x0000000a08097211 */ /* 0x000fe200078f10ff */
[----:B------:R1:W-:Y:S01]  /*1270*/  STL [R1+0x3c], R8 ;  /* 0x00003c0801007387 */ /* 0x0003e20000100800 */
[----:B------:R-:W-:Y:S01]  /*1280*/  IMAD.SHL.U32 R7, R7, 0x4, RZ ;  /* 0x0000000407077824 */ /* 0x000fe200078e00ff */
[----:B------:R-:W-:Y:S01]  /*1290*/  ULEA.HI.SX32 UR5, UR5, 0x1, 0x19 ;  /* 0x0000000105057891 */ /* 0x000fe2000f8fca3f */
[----:B------:R-:W-:Y:S01]  /*12a0*/  LOP3.LUT R3, R9, 0x7ffffffc, RZ, 0xc0, !PT ;  /* 0x7ffffffc09037812 */ /* 0x000fe200078ec0ff */
[----:B------:R1:W-:Y:S01]  /*12b0*/  STL [R1+0x38], R9 ;  /* 0x0000380901007387 */ /* 0x0003e20000100800 */
[----:B------:R-:W-:-:S02]  /*12c0*/  CS2R R180, SRZ ;  /* 0x0000000000b47805 */ /* 0x000fc4000001ff00 */
[----:B------:R-:W-:Y:S02]  /*12d0*/  CS2R R178, SRZ ;  /* 0x0000000000b27805 */ /* 0x000fe4000001ff00 */
[----:B------:R-:W-:Y:S01]  /*12e0*/  CS2R R176, SRZ ;  /* 0x0000000000b07805 */ /* 0x000fe2000001ff00 */
[----:B------:R-:W-:Y:S01]  /*12f0*/  IMAD.U32 R223, RZ, RZ, UR5 ;  /* 0x00000005ffdf7e24 */ /* 0x000fe2000f8e00ff */
[----:B------:R-:W-:Y:S02]  /*1300*/  CS2R R174, SRZ ;  /* 0x0000000000ae7805 */ /* 0x000fe4000001ff00 */
[----:B------:R-:W-:Y:S02]  /*1310*/  CS2R R172, SRZ ;  /* 0x0000000000ac7805 */ /* 0x000fe4000001ff00 */
[----:B------:R-:W-:Y:S02]  /*1320*/  CS2R R170, SRZ ;  /* 0x0000000000aa7805 */ /* 0x000fe4000001ff00 */
[----:B------:R-:W-:-:S02]  /*1330*/  CS2R R168, SRZ ;  /* 0x0000000000a87805 */ /* 0x000fc4000001ff00 */
[----:B------:R-:W-:Y:S02]  /*1340*/  VIMNMX R223, R223, UR37, PT ;  /* 0x00000025dfdf7c48 */ /* 0x000fe4000bfe0100 */
[----:B------:R-:W-:Y:S02]  /*1350*/  CS2R R166, SRZ ;  /* 0x0000000000a67805 */ /* 0x000fe4000001ff00 */
[----:B------:R-:W-:Y:S02]  /*1360*/  CS2R R164, SRZ ;  /* 0x0000000000a47805 */ /* 0x000fe4000001ff00 */
[----:B------:R-:W-:Y:S02]  /*1370*/  CS2R R162, SRZ ;  /* 0x0000000000a27805 */ /* 0x000fe4000001ff00 */
[----:B------:R-:W-:Y:S02]  /*1380*/  ISETP.LE.AND P0, PT, R223, UR38, PT ;  /* 0x00000026df007c0c */ /* 0x000fe4000bf03270 */
        /* <DEDUP_REMOVED lines=21> */
[----:B---3--:R-:W-:Y:S02]  /*14e0*/  IMAD R2, R7, 0x4, R222 ;  /* 0x0000000407027824 */ /* 0x008fe400078e02de */
[----:B------:R-:W-:Y:S01]  /*14f0*/  IMAD.IADD R3, R10, 0x1, -R3 ;  /* 0x000000010a037824 */ /* 0x000fe200078e0a03 */
[----:B-1----:R-:W-:Y:S06]  /*1500*/  @P0 BRA `(.L_x_4736) ;  /* 0x0000003c00a00947 */ /* 0x002fec0003800000 */
[----:B------:R-:W-:Y:S01]  /*1510*/  LOP3.LUT R7, R6, 0xffffffe0, RZ, 0xc0, !PT ;  /* 0xffffffe006077812 */ /* 0x000fe200078ec0ff */
[----:B------:R-:W1:Y:S01]  /*1520*/  S2R R19, SR_CTAID.X ;  /* 0x0000000000137919 */ /* 0x000e620000002500 */
        /* <DEDUP_REMOVED lines=8> */
[----:B------:R-:W-:Y:S01]  /*15b0*/  SHF.R.S32.HI R0, RZ, 0x1f, R7 ;  /* 0x0000001fff007819 */ /* 0x000fe20000011407 */
[----:B------:R-:W-:Y:S01]  /*15c0*/  IMAD.IADD R5, R16, 0x1, -R9 ;  /* 0x0000000110057824 */ /* 0x000fe200078e0a09 */
[----:B------:R-:W-:Y:S02]  /*15d0*/  LOP3.LUT R9, R4, 0xfffffff8, RZ, 0xc0, !PT ;  /* 0xfffffff804097812 */ /* 0x000fe400078ec0ff */
[----:B------:R-:W-:Y:S02]  /*15e0*/  LEA.HI R8, R8, R10, RZ, 0x5 ;  /* 0x0000000a08087211 */ /* 0x000fe400078f28ff */
[-C--:B------:R-:W-:Y:S01]  /*15f0*/  LEA.HI R4, R0, R7.reuse, RZ, 0x3 ;  /* 0x0000000700047211 */ /* 0x080fe200078f18ff */
[----:B------:R-:W-:Y:S01]  /*1600*/  IMAD.IADD R6, R6, 0x1, -R9 ;  /* 0x0000000106067824 */ /* 0x000fe200078e0a09 */
[----:B------:R-:W-:Y:S02]  /*1610*/  LEA.HI R7, R0, R7, RZ, 0x2 ;  /* 0x0000000700077211 */ /* 0x000fe400078f10ff */
[----:B------:R-:W-:-:S02]  /*1620*/  LEA.HI R10, R12, R12, RZ, 0x1 ;  /* 0x0000000c0c0a7211 */ /* 0x000fc400078f08ff */
[----:B--2---:R-:W-:Y:S02]  /*1630*/  SHF.R.S32.HI R11, RZ, 0x5, R8 ;  /* 0x00000005ff0b7819 */ /* 0x004fe40000011408 */
[--C-:B------:R-:W-:Y:S02]  /*1640*/  SHF.R.S32.HI R0, RZ, 0x3, R4.reuse ;  /* 0x00000003ff007819 */ /* 0x100fe40000011404 */
[----:B------:R-:W-:Y:S01]  /*1650*/  SHF.R.S32.HI R9, RZ, 0x1f, R4 ;  /* 0x0000001fff097819 */ /* 0x000fe20000011404 */
[----:B------:R-:W-:Y:S01]  /*1660*/  IMAD R11, R11, 0x10, R6 ;  /* 0x000000100b0b7824 */ /* 0x000fe200078e0206 */
[----:B------:R-:W-:Y:S02]  /*1670*/  SHF.R.S32.HI R4, RZ, 0x2, R7 ;  /* 0x00000002ff047819 */ /* 0x000fe40000011407 */
[----:B------:R-:W-:Y:S02]  /*1680*/  LOP3.LUT R10, R10, 0x3fffffe, RZ, 0xc0, !PT ;  /* 0x03fffffe0a0a7812 */ /* 0x000fe400078ec0ff */
[----:B------:R-:W-:Y:S01]  /*1690*/  LEA.HI R9, R9, R0, RZ, 0x4 ;  /* 0x0000000009097211 */ /* 0x000fe200078f20ff */
[----:B------:R-:W-:Y:S01]  /*16a0*/  VIADD R6, R4, 0x8 ;  /* 0x0000000804067836 */ /* 0x000fe20000000000 */
[----:B------:R-:W-:Y:S01]  /*16b0*/  LEA.HI R7, R7, R4, RZ, 0x1 ;  /* 0x0000000407077211 */ /* 0x000fe200078f08ff */
[----:B------:R-:W-:Y:S01]  /*16c0*/  IMAD.IADD R10, R12, 0x1, -R10 ;  /* 0x000000010c0a7824 */ /* 0x000fe200078e0a0a */
[----:B------:R-:W-:Y:S01]  /*16d0*/  LOP3.LUT R9, R9, 0x1ffffff0, RZ, 0xc0, !PT ;  /* 0x1ffffff009097812 */ /* 0x000fe200078ec0ff */
[----:B------:R-:W-:Y:S01]  /*16e0*/  VIADD R12, R4, 0x18 ;  /* 0x00000018040c7836 */ /* 0x000fe20000000000 */
[----:B------:R-:W-:Y:S01]  /*16f0*/  LOP3.LUT R7, R7, 0xfffffffe, RZ, 0xc0, !PT ;  /* 0xfffffffe07077812 */ /* 0x000fe200078ec0ff */
[----:B------:R-:W-:Y:S01]  /*1700*/  IMAD R16, R10, 0x40, R11 ;  /* 0x000000400a107824 */ /* 0x000fe200078e020b */
[----:B------:R-:W-:Y:S01]  /*1710*/  LEA.HI R8, R6, R6, RZ, 0x1 ;  /* 0x0000000606087211 */ /* 0x000fe200078f08ff */
[----:B------:R-:W-:Y:S01]  /*1720*/  VIADD R10, R4, 0x10 ;  /* 0x00000010040a7836 */ /* 0x000fe20000000000 */
[----:B------:R-:W-:Y:S01]  /*1730*/  LEA.HI R14, R12, R12, RZ, 0x1 ;  /* 0x0000000c0c0e7211 */ /* 0x000fe200078f08ff */
[----:B------:R-:W-:Y:S01]  /*1740*/  IMAD.IADD R0, R0, 0x1, -R9 ;  /* 0x0000000100007824 */ /* 0x000fe200078e0a09 */
[----:B------:R-:W-:Y:S01]  /*1750*/  LOP3.LUT R9, R8, 0xfffffffe, RZ, 0xc0, !PT ;  /* 0xfffffffe08097812 */ /* 0x000fe200078ec0ff */
[----:B------:R-:W-:Y:S01]  /*1760*/  IMAD.IADD R7, R4, 0x1, -R7 ;  /* 0x0000000104077824 */ /* 0x000fe200078e0a07 */
[----:B------:R-:W-:-:S02]  /*1770*/  LEA.HI R4, R10, R10, RZ, 0x1 ;  /* 0x0000000a0a047211 */ /* 0x000fc400078f08ff */
[----:B------:R-:W-:Y:S01]  /*1780*/  SHF.R.S32.HI R15, RZ, 0x1f, R14 ;  /* 0x0000001fff0f7819 */ /* 0x000fe2000001140e */
[----:B------:R-:W-:Y:S01]  /*1790*/  IMAD.IADD R9, R6, 0x1, -R9 ;  /* 0x0000000106097824 */ /* 0x000fe200078e0a09 */
[----:B------:R-:W-:Y:S01]  /*17a0*/  LOP3.LUT R11, R4, 0xfffffffe, RZ, 0xc0, !PT ;  /* 0xfffffffe040b7812 */ /* 0x000fe200078ec0ff */
[----:B------:R-:W-:Y:S01]  /*17b0*/  IMAD R229, R0, 0x8, R7 ;  /* 0x0000000800e57824 */ /* 0x000fe200078e0207 */
[--C-:B------:R-:W-:Y:S02]  /*17c0*/  SHF.R.S32.HI R6, RZ, 0x1, R4.reuse ;  /* 0x00000001ff067819 */ /* 0x100fe40000011404 */
[----:B------:R-:W-:Y:S01]  /*17d0*/  SHF.R.S32.HI R13, RZ, 0x1f, R4 ;  /* 0x0000001fff0d7819 */ /* 0x000fe20000011404 */
[----:B------:R-:W-:Y:S01]  /*17e0*/  IMAD.IADD R11, R10, 0x1, -R11 ;  /* 0x000000010a0b7824 */ /* 0x000fe200078e0a0b */
[--C-:B------:R-:W-:Y:S02]  /*17f0*/  SHF.R.S32.HI R0, RZ, 0x1, R8.reuse ;  /* 0x00000001ff007819 */ /* 0x100fe40000011408 */
        /* <DEDUP_REMOVED lines=9> */
[----:B------:R-:W-:Y:S01]  /*1890*/  LOP3.LUT R17, R8, 0x1ffffff0, RZ, 0xc0, !PT ;  /* 0x1ffffff008117812 */ /* 0x000fe200078ec0ff */
[----:B------:R-:W-:Y:S01]  /*18a0*/  IMAD.IADD R226, R0, 0x1, -R7 ;  /* 0x0000000100e27824 */ /* 0x000fe200078e0a07 */
[----:B------:R-:W-:Y:S01]  /*18b0*/  IADD3 R7, -R16, UR4, RZ ;  /* 0x0000000410077c10 */ /* 0x000fe2000fffe1ff */
[----:B------:R-:W-:Y:S02]  /*18c0*/  IMAD.IADD R15, R12, 0x1, -R15 ;  /* 0x000000010c0f7824 */ /* 0x000fe400078e0a0f */
[----:B------:R-:W-:Y:S02]  /*18d0*/  IMAD.IADD R224, R4, 0x1, -R17 ;  /* 0x0000000104e07824 */ /* 0x000fe400078e0a11 */
[----:B------:R-:W-:Y:S02]  /*18e0*/  IMAD R225, R6, 0x8, R11 ;  /* 0x0000000806e17824 */ /* 0x000fe400078e020b */
[----:B------:R-:W-:-:S02]  /*18f0*/  IMAD R226, R226, 0x8, R9 ;  /* 0x00000008e2e27824 */ /* 0x000fc400078e0209 */
[----:B------:R-:W-:Y:S02]  /*1900*/  IMAD R224, R224, 0x8, R15 ;  /* 0x00000008e0e07824 */ /* 0x000fe400078e020f */
[----:B------:R-:W-:Y:S02]  /*1910*/  IMAD.MOV.U32 R4, RZ, RZ, RZ ;  /* 0x000000ffff047224 */ /* 0x000fe400078e00ff */
[----:B------:R-:W-:Y:S02]  /*1920*/  IMAD.MOV.U32 R0, RZ, RZ, RZ ;  /* 0x000000ffff007224 */ /* 0x000fe400078e00ff */
[----:B-1----:R-:W-:-:S07]  /*1930*/  IMAD R6, R19, -0x80, -R16 ;  /* 0xffffff8013067824 */ /* 0x002fce00078e0a10 */
.L_x_4747:
[----:B------:R-:W-:Y:S05]  /*1940*/  YIELD ;  /* 0x0000000000007946 */ /* 0x000fea0003800000 */
[----:B------:R-:W-:-:S06]  /*1950*/  ULOP3.LUT UR4, UR36, 0x1, URZ, 0xfc, !UPT ;  /* 0x0000000124047892 */ /* 0x000fcc000f8efc3f */
[----:B-1----:R-:W-:-:S05]  /*1960*/  IMAD.U32 R8, RZ, RZ, UR4 ;  /* 0x00000004ff087e24 */ /* 0x002fca000f8e00ff */
[----:B------:R-:W-:-:S13]  /*1970*/  ISETP.NE.AND P6, PT, R8, 0x3, PT ;  /* 0x000000030800780c */ /* 0x000fda0003fc5270 */
[----:B------:R-:W-:Y:S05]  /*1980*/  @!P6 BRA `(.L_x_4737) ;  /* 0x000000000004e947 */ /* 0x000fea0003800000 */
[----:B------:R-:W-:Y:S01]  /*1990*/  BPT.TRAP 0x1 ;  /* 0x000000040000795c */ /* 0x000fe20000300000 */
.L_x_4737:
[----:B------:R-:W-:Y:S01]  /*19a0*/  IMAD R8, R0, 0x8, R222 ;  /* 0x0000000800087824 */ /* 0x000fe200078e02de */
[----:B------:R-:W-:-:S04]  /*19b0*/  SHF.L.U32 R21, R4, 0x1f, RZ ;  /* 0x0000001f04157819 */ /* 0x000fc800000006ff */
[----:B------:R1:W2:Y:S01]  /*19c0*/  SYNCS.PHASECHK.TRANS64.TRYWAIT P0, [R8+URZ+0x30c10], R21 ;  /* 0x030c1015080075a7 */ /* 0x0002a2000800017f */
[----:B------:R-:W-:Y:S05]  /*19d0*/  @!P6 BRA `(.L_x_4738) ;  /* 0x000000000004e947 */ /* 0x000fea0003800000 */
[----:B------:R-:W-:Y:S01]  /*19e0*/  BPT.TRAP 0x1 ;  /* 0x000000040000795c */ /* 0x000fe20000300000 */
.L_x_4738:
[----:B------:R-:W-:-:S05]  /*19f0*/  VIADD R9, R222, 0x10000 ;  /* 0x00010000de097836 */ /* 0x000fca0000000000 */
[----:B------:R-:W-:-:S04]  /*1a00*/  SHF.R.U32.HI R9, RZ, 0x4, R9 ;  /* 0x00000004ff097819 */ /* 0x000fc80000011609 */
[----:B------:R-:W-:Y:S01]  /*1a10*/  LOP3.LUT R9, R9, 0x3fff, RZ, 0xc0, !PT ;  /* 0x00003fff09097812 */ /* 0x000fe200078ec0ff */
[----:B--2---:R-:W-:Y:S06]  /*1a20*/  @P0 BRA `(.L_x_4739) ;  /* 0x0000000000080947 */ /* 0x004fec0003800000 */
[----:B------:R-:W2:Y:S02]  /*1a30*/  SYNCS.PHASECHK.TRANS64.TRYWAIT P0, [R8+URZ+0x30c10], R21 ;  /* 0x030c1015080075a7 */ /* 0x000ea4000800017f */
[----:B--2---:R-:W-:Y:S05]  /*1a40*/  @!P0 BRA `(.L_x_4740) ;  /* 0x000000f800988947 */ /* 0x004fea0003800000 */
.L_x_4739:
[----:B------:R-:W-:Y:S05]  /*1a50*/  WARPSYNC.ALL ;  /* 0x0000000000007948 */ /* 0x000fea0003800000 */
[----:B------:R-:W-:Y:S01]  /*1a60*/  LOP3.LUT R11, R9, 0x10000, RZ, 0xfc, !PT ;  /* 0x00010000090b7812 */ /* 0x000fe200078efcff */
[----:B------:R-:W-:Y:S01]  /*1a70*/  IMAD R10, R233, 0x2000, R222 ;  /* 0x00002000e90a7824 */ /* 0x000fe200078e02de */
[----:B------:R-:W-:-:S03]  /*1a80*/  WARPGROUP.ARRIVE ;  /* 0x00000000000079c5 */ /* 0x000fc60000000000 */
[----:B------:R-:W-:Y:S01]  /*1a90*/  IMAD R11, R0, 0x400, R11 ;  /* 0x00000400000b7824 */ /* 0x000fe200078e020b */
[----:B------:R-:W-:Y:S01]  /*1aa0*/  UMOV UR7, 0x40000040 ;  /* 0x4000004000077882 */ /* 0x000fe20000000000 */
[----:B------:R-:W-:Y:S01]  /*1ab0*/  UMOV UR5, 0x40000040 ;  /* 0x4000004000057882 */ /* 0x000fe20000000000 */
[----:B------:R-:W-:Y:S01]  /*1ac0*/  R2UR UR9, R10 ;  /* 0x000000000a0972ca */ /* 0x000fe200000e0000 */
[C---:B------:R-:W-:Y:S01]  /*1ad0*/  IMAD R10, R0.reuse, 0x80, R229 ;  /* 0x00000080000a7824 */ /* 0x040fe200078e02e5 */
[----:B------:R-:W-:Y:S01]  /*1ae0*/  R2UR UR8, R11 ;  /* 0x000000000b0872ca */ /* 0x000fe200000e0000 */
[C---:B------:R-:W-:Y:S02]  /*1af0*/  IMAD R12, R0.reuse, 0x80, R226 ;  /* 0x00000080000c7824 */ /* 0x040fe400078e02e2 */
[C---:B------:R-:W-:Y:S02]  /*1b00*/  IMAD R14, R0.reuse, 0x80, R225 ;  /* 0x00000080000e7824 */ /* 0x040fe400078e02e1 */
[----:B------:R-:W-:-:S02]  /*1b10*/  IMAD R16, R0, 0x80, R224 ;  /* 0x0000008000107824 */ /* 0x000fc400078e02e0 */
[C---:B------:R-:W-:Y:S02]  /*1b20*/  IMAD R11, R3.reuse, 0x2, R10 ;  /* 0x00000002030b7824 */ /* 0x040fe400078e020a */
[C---:B------:R-:W-:Y:S02]  /*1b30*/  IMAD R15, R3.reuse, 0x2, R12 ;  /* 0x00000002030f7824 */ /* 0x040fe400078e020c */
[----:B------:R-:W-:Y:S01]  /*1b40*/  USHF.R.U32.HI UR4, URZ, 0x4, UR9 ;  /* 0x000000043f047899 */ /* 0x000fe20008011609 */
[C---:B------:R-:W-:Y:S01]  /*1b50*/  IMAD R13, R3.reuse, 0x2, R14 ;  /* 0x00000002030d7824 */ /* 0x040fe200078e020e */
[----:B------:R-:W-:Y:S01]  /*1b60*/  UMOV UR6, UR8 ;  /* 0x0000000800067c82 */ /* 0x000fe20008000000 */
[----:B------:R-:W-:Y:S01]  /*1b70*/  IMAD R19, R3, 0x2, R16 ;  /* 0x0000000203137824 */ /* 0x000fe200078e0210 */
[----:B------:R-:W-:Y:S01]  /*1b80*/  ULOP3.LUT UR4, UR4, 0x3fff, URZ, 0xc0, !UPT ;  /* 0x00003fff04047892 */ /* 0x000fe2000f8ec03f */
[--C-:B------:R-:W-:Y:S02]  /*1b90*/  IMAD R20, R11, 0x4, R222.reuse ;  /* 0x000000040b147824 */ /* 0x100fe400078e02de */
[--C-:B------:R-:W-:Y:S01]  /*1ba0*/  IMAD R17, R15, 0x4, R222.reuse ;  /* 0x000000040f117824 */ /* 0x100fe200078e02de */
[----:B------:R-:W-:Y:S01]  /*1bb0*/  ULOP3.LUT UR10, UR4, 0x10000, URZ, 0xfc, !UPT ;  /* 0x00010000040a7892 */ /* 0x000fe2000f8efc3f */
[----:B------:R-:W-:-:S02]  /*1bc0*/  IMAD R12, R13, 0x4, R222 ;  /* 0x000000040d0c7824 */ /* 0x000fc400078e02de */
[----:B------:R-:W-:Y:S02]  /*1bd0*/  IMAD R16, R19, 0x4, R222 ;  /* 0x0000000413107824 */ /* 0x000fe400078e02de */
[----:B------:R-:W-:Y:S02]  /*1be0*/  VIADD R18, R222, 0x20000 ;  /* 0x00020000de127836 */ /* 0x000fe40000000000 */
[----:B------:R-:W-:Y:S02]  /*1bf0*/  UMOV UR4, UR10 ;  /* 0x0000000a00047c82 */ /* 0x000fe40008000000 */
[----:B------:R-:W-:Y:S01]  /*1c00*/  HGMMA.64x128x16.F32.BF16 R88, gdesc[UR4], RZ, !UPT, gsb0 ;  /* 0x01e00000045879f0 */ /* 0x000fe2000c0018ff */
[----:B------:R-:W-:Y:S01]  /*1c10*/  UIADD3 UR6, UR8, 0x2, URZ ;  /* 0x0000000208067890 */ /* 0x000fe2000fffe03f */
[--C-:B------:R-:W-:Y:S01]  /*1c20*/  IMAD R10, R11, 0x4, R18.reuse ;  /* 0x000000040b0a7824 */ /* 0x100fe200078e0212 */
[----:B------:R-:W-:Y:S01]  /*1c30*/  UIADD3 UR4, UR10, 0x2, URZ ;  /* 0x000000020a047890 */ /* 0x000fe2000fffe03f */
[--C-:B------:R-:W-:Y:S01]  /*1c40*/  IMAD R15, R15, 0x4, R18.reuse ;  /* 0x000000040f0f7824 */ /* 0x100fe200078e0212 */
[----:B------:R-:W-:Y:S01]  /*1c50*/  UMOV UR7, 0x40000040 ;  /* 0x4000004000077882 */ /* 0x000fe20000000000 */
[----:B------:R-:W-:Y:S01]  /*1c60*/  UMOV UR5, 0x40000040 ;  /* 0x4000004000057882 */ /* 0x000fe20000000000 */
[----:B------:R-:W-:-:S02]  /*1c70*/  IMAD R14, R13, 0x4, R18 ;  /* 0x000000040d0e7824 */ /* 0x000fc400078e0212 */
[----:B------:R-:W-:Y:S01]  /*1c80*/  IMAD R11, R19, 0x4, R18 ;  /* 0x00000004130b7824 */ /* 0x000fe200078e0212 */
        /* <DEDUP_REMOVED lines=24> */
.L_x_4741:
[----:B------:R1:W1:Y:S01]  /*1e10*/  SYNCS.PHASECHK.TRANS64.TRYWAIT P0, [R8+URZ+0x30c30], R21 ;  /* 0x030c3015080075a7 */ /* 0x000262000800017f */
[----:B------:R-:W-:Y:S05]  /*1e20*/  @!P6 BRA `(.L_x_4742) ;  /* 0x000000000004e947 */ /* 0x000fea0003800000 */
[----:B------:R-:W-:Y:S01]  /*1e30*/  BPT.TRAP 0x1 ;  /* 0x000000040000795c */ /* 0x000fe20000300000 */
.L_x_4742:
[----:B------:R-:W-:-:S05]  /*1e40*/  VIADD R13, R222, 0x18000 ;  /* 0x00018000de0d7836 */ /* 0x000fca0000000000 */
[----:B------:R-:W-:-:S04]  /*1e50*/  SHF.R.U32.HI R13, RZ, 0x4, R13 ;  /* 0x00000004ff0d7819 */ /* 0x000fc8000001160d */
[----:B------:R-:W-:-:S04]  /*1e60*/  LOP3.LUT R13, R13, 0x3fff, RZ, 0xc0, !PT ;  /* 0x00003fff0d0d7812 */ /* 0x000fc800078ec0ff */
[----:B------:R-:W-:Y:S01]  /*1e70*/  LOP3.LUT R19, R13, 0x10000, RZ, 0xfc, !PT ;  /* 0x000100000d137812 */ /* 0x000fe200078efcff */
[----:B-1----:R-:W-:Y:S06]  /*1e80*/  @P0 BRA `(.L_x_4743) ;  /* 0x0000000000080947 */ /* 0x002fec0003800000 */
[----:B------:R-:W1:Y:S02]  /*1e90*/  SYNCS.PHASECHK.TRANS64.TRYWAIT P0, [R8+URZ+0x30c30], R21 ;  /* 0x030c3015080075a7 */ /* 0x000e64000800017f */
[----:B-1----:R-:W-:Y:S05]  /*1ea0*/  @!P0 BRA `(.L_x_4744) ;  /* 0x000000f400948947 */ /* 0x002fea0003800000 */
.L_x_4743:
[----:B------:R-:W-:Y:S01]  /*1eb0*/  UIADD3 UR9, UR9, 0x4000, URZ ;  /* 0x0000400009097890 */ /* 0x000fe2000fffe03f */
[C---:B------:R-:W-:Y:S01]  /*1ec0*/  IMAD R19, R0.reuse, 0x400, R19 ;  /* 0x0000040000137824 */ /* 0x040fe200078e0213 */
[----:B------:R-:W-:Y:S01]  /*1ed0*/  WARPGROUP.ARRIVE ;  /* 0x00000000000079c5 */ /* 0x000fe20000000000 */
[----:B------:R-:W-:Y:S01]  /*1ee0*/  UMOV UR7, 0x40000040 ;  /* 0x4000004000077882 */ /* 0x000fe20000000000 */
[----:B------:R-:W-:Y:S01]  /*1ef0*/  USHF.R.U32.HI UR9, URZ, 0x4, UR9 ;  /* 0x000000043f097899 */ /* 0x000fe20008011609 */
[----:B------:R-:W-:Y:S01]  /*1f00*/  IMAD R13, R0, 0x400, R13 ;  /* 0x00000400000d7824 */ /* 0x000fe200078e020d */
[----:B------:R-:W-:Y:S01]  /*1f10*/  R2UR UR8, R19 ;  /* 0x00000000130872ca */ /* 0x000fe200000e0000 */
[----:B------:R-:W-:Y:S01]  /*1f20*/  UMOV UR5, 0x40000040 ;  /* 0x4000004000057882 */ /* 0x000fe20000000000 */
[----:B------:R-:W-:Y:S01]  /*1f30*/  ULOP3.LUT UR9, UR9, 0x3fff, URZ, 0xc0, !UPT ;  /* 0x00003fff09097892 */ /* 0x000fe2000f8ec03f */
[----:B------:R-:W2:Y:S01]  /*1f40*/  LDC.64 R18, c[0x0][0x748] ;  /* 0x0001d200ff127b82 */ /* 0x000ea20000000a00 */
[----:B------:R-:W-:Y:S01]  /*1f50*/  VIADD R221, R5, 0x4 ;  /* 0x0000000405dd7836 */ /* 0x000fe20000000000 */
[----:B------:R-:W-:Y:S01]  /*1f60*/  R2UR UR10, R13 ;  /* 0x000000000d0a72ca */ /* 0x000fe200000e0000 */
[----:B------:R-:W-:Y:S01]  /*1f70*/  ULOP3.LUT UR9, UR9, 0x10000, URZ, 0xfc, !UPT ;  /* 0x0001000009097892 */ /* 0x000fe2000f8efc3f */
[C---:B------:R-:W-:Y:S01]  /*1f80*/  ISETP.GT.AND P2, PT, R6.reuse, RZ, PT ;  /* 0x000000ff0600720c */ /* 0x040fe20003f44270 */
[----:B---3--:R-:W1:Y:S01]  /*1f90*/  SHFL.IDX PT, R23, R20, R5, 0x1f ;  /* 0x00001f0514177589 */ /* 0x008e6200000e0000 */
[----:B------:R-:W-:Y:S01]  /*1fa0*/  ISETP.GT.AND P1, PT, R7, RZ, PT ;  /* 0x000000ff0700720c */ /* 0x000fe20003f24270 */
[----:B------:R-:W-:Y:S01]  /*1fb0*/  ULDC UR11, c[0x0][0x744] ;  /* 0x0001d100000b7ab9 */ /* 0x000fe20000000800 */
[----:B------:R-:W-:Y:S01]  /*1fc0*/  ISETP.GT.AND P0, PT, R6, 0x8, PT ;  /* 0x000000080600780c */ /* 0x000fe20003f04270 */
[----:B------:R-:W-:Y:S01]  /*1fd0*/  VIADD R220, R5, 0x8 ;  /* 0x0000000805dc7836 */ /* 0x000fe20000000000 */
[----:B------:R-:W-:Y:S01]  /*1fe0*/  UMOV UR6, UR8 ;  /* 0x0000000800067c82 */ /* 0x000fe20008000000 */
[----:B------:R-:W-:Y:S01]  /*1ff0*/  UMOV UR4, UR9 ;  /* 0x0000000900047c82 */ /* 0x000fe20008000000 */
[----:B------:R-:W-:Y:S01]  /*2000*/  ISETP.GT.AND P3, PT, R7, 0x8, PT ;  /* 0x000000080700780c */ /* 0x000fe20003f64270 */
[----:B------:R-:W-:Y:S01]  /*2010*/  HGMMA.64x128x16.F32.BF16 R24, gdesc[UR4], RZ, !UPT, gsb0 ;  /* 0x01e00000041879f0 */ /* 0x000fe2000c0018ff */
[----:B------:R-:W-:Y:S01]  /*2020*/  ULDC UR4, c[0x0][0x280] ;  /* 0x0000a00000047ab9 */ /* 0x000fe20000000800 */
[----:B------:R-:W-:-:S02]  /*2030*/  UIADD3 UR6, UR8, 0x2, URZ ;  /* 0x0000000208067890 */ /* 0x000fc4000fffe03f */
[----:B------:R-:W-:Y:S01]  /*2040*/  ULEA UR4, UR38, -UR4, 0x7 ;  /* 0x8000000426047291 */ /* 0x000fe2000f8e383f */
[----:B------:R-:W-:Y:S01]  /*2050*/  UMOV UR7, 0x40000040 ;  /* 0x4000004000077882 */ /* 0x000fe20000000000 */
[----:B------:R-:W-:-:S04]  /*2060*/  UMOV UR5, 0x40000040 ;  /* 0x4000004000057882 */ /* 0x000fc80000000000 */
[----:B------:R-:W-:Y:S01]  /*2070*/  LEA R22, R3, UR4, 0x1 ;  /* 0x0000000403167c11 */ /* 0x000fe2000f8e08ff */
[----:B------:R-:W-:-:S04]  /*2080*/  UIADD3 UR4, UR9, 0x2, URZ ;  /* 0x0000000209047890 */ /* 0x000fc8000fffe03f */
[----:B------:R-:W-:-:S04]  /*2090*/  IMAD.IADD R22, R7, 0x1, R22 ;  /* 0x0000000107167824 */ /* 0x000fc800078e0216 */
[--C-:B--2---:R-:W-:Y:S01]  /*20a0*/  IMAD.IADD R21, R18, 0x1, -R22.reuse ;  /* 0x0000000112157824 */ /* 0x104fe200078e0a16 */
[--C-:B------:R-:W-:Y:S02]  /*20b0*/  IADD3 R217, RZ, -R22, -R19.reuse ;  /* 0x80000016ffd97210 */ /* 0x100fe40007ffe813 */
[----:B------:R-:W-:Y:S02]  /*20c0*/  IADD3 R216, -R22, 0x8, -R19 ;  /* 0x0000000816d87810 */ /* 0x000fe40007ffe913 */
[----:B------:R-:W-:Y:S02]  /*20d0*/  IADD3 R13, R18, 0x8, -R22 ;  /* 0x00000008120d7810 */ /* 0x000fe40007ffe816 */
[----:B------:R-:W2:Y:S01]  /*20e0*/  SHFL.IDX PT, R22, R20, R221, 0x1f ;  /* 0x00001fdd14167589 */ /* 0x000ea200000e0000 */
[----:B------:R-:W-:Y:S02]  /*20f0*/  SEL R21, R21, 0x80, !P2 ;  /* 0x0000008015157807 */ /* 0x000fe40005000000 */
[----:B------:R-:W-:-:S02]  /*2100*/  SEL R13, R13, 0x80, !P0 ;  /* 0x000000800d0d7807 */ /* 0x000fc40004000000 */
[----:B------:R-:W-:Y:S02]  /*2110*/  SEL R19, R217, 0x80, P1 ;  /* 0x00000080d9137807 */ /* 0x000fe40000800000 */
[C---:B------:R-:W-:Y:S02]  /*2120*/  ISETP.GE.AND P1, PT, R21.reuse, RZ, PT ;  /* 0x000000ff1500720c */ /* 0x040fe40003f26270 */
[----:B------:R-:W-:Y:S02]  /*2130*/  ISETP.GE.AND P2, PT, R21, 0x1, PT ;  /* 0x000000011500780c */ /* 0x000fe40003f46270 */
[----:B------:R-:W-:Y:S02]  /*2140*/  SEL R18, R216, 0x80, P3 ;  /* 0x00000080d8127807 */ /* 0x000fe40001800000 */
[----:B------:R-:W-:Y:S02]  /*2150*/  ISETP.GE.AND P0, PT, R13, 0x1, PT ;  /* 0x000000010d00780c */ /* 0x000fe40003f06270 */
[----:B------:R-:W-:-:S02]  /*2160*/  ISETP.GT.OR P1, PT, R19, RZ, !P1 ;  /* 0x000000ff1300720c */ /* 0x000fc40004f24670 */
[----:B------:R-:W-:Y:S02]  /*2170*/  ISETP.GT.OR P2, PT, R19, 0x1, !P2 ;  /* 0x000000011300780c */ /* 0x000fe40005744670 */
[----:B------:R-:W-:Y:S02]  /*2180*/  ISETP.GT.OR P0, PT, R18, 0x1, !P0 ;  /* 0x000000011200780c */ /* 0x000fe40004704670 */
[----:B------:R-:W-:Y:S02]  /*2190*/  ISETP.GE.AND P3, PT, R13, RZ, PT ;  /* 0x000000ff0d00720c */ /* 0x000fe40003f66270 */
[----:B------:R-:W-:Y:S02]  /*21a0*/  FSEL R216, R88, -INF , !P1 ;  /* 0xff80000058d87808 */ /* 0x000fe40004800000 */
[----:B------:R-:W-:Y:S02]  /*21b0*/  ISETP.GE.AND P1, PT, R21, 0x8, PT ;  /* 0x000000081500780c */ /* 0x000fe40003f26270 */
[----:B------:R-:W-:Y:S01]  /*21c0*/  FSEL R89, R89, -INF , !P2 ;  /* 0xff80000059597808 */ /* 0x000fe20005000000 */
[----:B-1----:R-:W-:Y:S01]  /*21d0*/  FFMA.FTZ R216, R216, UR11, -R23 ;  /* 0x0000000bd8d87c23 */ /* 0x002fe20008010817 */
[----:B------:R-:W-:-:S02]  /*21e0*/  FSEL R91, R91, -INF , !P0 ;  /* 0xff8000005b5b7808 */ /* 0x000fc40004000000 */
[----:B------:R-:W-:Y:S01]  /*21f0*/  ISETP.GT.OR P3, PT, R18, RZ, !P3 ;  /* 0x000000ff1200720c */ /* 0x000fe20005f64670 */
[--C-:B--2---:R-:W-:Y:S01]  /*2200*/  FFMA.FTZ R218, R89, UR11, -R22.reuse ;  /* 0x0000000b59da7c23 */ /* 0x104fe20008010816 */
[----:B------:R-:W-:Y:S01]  /*2210*/  ISETP.GE.AND P4, PT, R21, 0x18, PT ;  /* 0x000000181500780c */ /* 0x000fe20003f86270 */
[----:B------:R-:W-:Y:S01]  /*2220*/  FFMA.FTZ R89, R91, UR11, -R22 ;  /* 0x0000000b5b597c23 */ /* 0x000fe20008010816 */
[----:B------:R-:W-:Y:S01]  /*2230*/  ISETP.GT.OR P1, PT, R19, 0x8, !P1 ;  /* 0x000000081300780c */ /* 0x000fe20004f24670 */
[----:B------:R-:W-:Y:S01]  /*2240*/  VIADD R22, R5, 0xc ;  /* 0x0000000c05167836 */ /* 0x000fe20000000000 */
[----:B------:R-:W-:Y:S01]  /*2250*/  FSEL R88, R90, -INF , !P3 ;  /* 0xff8000005a587808 */ /* 0x000fe20005800000 */
[----:B------:R-:W1:Y:S01]  /*2260*/  SHFL.IDX PT, R91, R20, R220, 0x1f ;  /* 0x00001fdc145b7589 */ /* 0x000e6200000e0000 */
[----:B------:R-:W-:Y:S01]  /*2270*/  ISETP.GT.OR P4, PT, R19, 0x18, !P4 ;  /* 0x000000181300780c */ /* 0x000fe20006784670 */
[----:B------:R-:W2:Y:S01]  /*2280*/  MUFU.EX2 R216, R216 ;  /* 0x000000d800d87308 */ /* 0x000ea20000000800 */
[----:B------:R-:W-:Y:S01]  /*2290*/  FSEL R90, R92, -INF , !P1 ;  /* 0xff8000005c5a7808 */ /* 0x000fe20004800000 */
[----:B------:R-:W-:Y:S01]  /*22a0*/  FFMA.FTZ R88, R88, UR11, -R23 ;  /* 0x0000000b58587c23 */ /* 0x000fe20008010817 */
[----:B------:R-:W-:Y:S01]  /*22b0*/  ISETP.GE.AND P1, PT, R13, 0x10, PT ;  /* 0x000000100d00780c */ /* 0x000fe20003f26270 */
[----:B------:R-:W-:Y:S01]  /*22c0*/  SHFL.IDX PT, R219, R20, R22, 0x1f ;  /* 0x00001f1614db7589 */ /* 0x000fe200000e0000 */
[----:B------:R-:W-:Y:S01]  /*22d0*/  FSEL R100, R100, -INF , !P4 ;  /* 0xff80000064647808 */ /* 0x000fe20006000000 */
[----:B------:R-:W-:Y:S01]  /*22e0*/  VIADD R23, R5, 0x10 ;  /* 0x0000001005177836 */ /* 0x000fe20000000000 */
[----:B------:R-:W-:-:S02]  /*22f0*/  ISETP.GE.AND P4, PT, R21, 0x30, PT ;  /* 0x000000301500780c */ /* 0x000fc40003f86270 */
[----:B------:R-:W-:Y:S02]  /*2300*/  ISETP.GE.AND P0, PT, R13, 0x9, PT ;  /* 0x000000090d00780c */ /* 0x000fe40003f06270 */
[----:B------:R-:W-:Y:S01]  /*2310*/  ISETP.GE.AND P2, PT, R21, 0x9, PT ;  /* 0x000000091500780c */ /* 0x000fe20003f46270 */
[----:B------:R-:W3:Y:S01]  /*2320*/  SHFL.IDX PT, R217, R20, R23, 0x1f ;  /* 0x00001f1714d97589 */ /* 0x000ee200000e0000 */
[----:B------:R-:W-:Y:S01]  /*2330*/  ISETP.GT.OR P1, PT, R18, 0x10, !P1 ;  /* 0x000000101200780c */ /* 0x000fe20004f24670 */
[----:B------:R-:W-:Y:S01]  /*2340*/  MUFU.EX2 R88, R88 ;  /* 0x0000005800587308 */ /* 0x000fe20000000800 */
[----:B------:R-:W-:Y:S02]  /*2350*/  ISETP.GT.OR P4, PT, R19, 0x30, !P4 ;  /* 0x000000301300780c */ /* 0x000fe40006784670 */
[----:B------:R-:W-:Y:S02]  /*2360*/  FSEL R98, R98, -INF , !P1 ;  /* 0xff80000062627808 */ /* 0x000fe40004800000 */
[----:B------:R-:W-:-:S02]  /*2370*/  ISETP.GE.AND P1, PT, R21, 0x11, PT ;  /* 0x000000111500780c */ /* 0x000fc40003f26270 */
[----:B------:R-:W-:Y:S01]  /*2380*/  FSEL R112, R112, -INF , !P4 ;  /* 0xff80000070707808 */ /* 0x000fe20006000000 */
[----:B-1----:R-:W-:Y:S01]  /*2390*/  FFMA.FTZ R90, R90, UR11, -R91 ;  /* 0x0000000b5a5a7c23 */ /* 0x002fe2000801085b */
[----:B------:R-:W-:Y:S01]  /*23a0*/  ISETP.GE.AND P4, PT, R21, 0x48, PT ;  /* 0x000000481500780c */ /* 0x000fe20003f86270 */
[----:B------:R-:W-:Y:S01]  /*23b0*/  MUFU.EX2 R89, R89 ;  /* 0x0000005900597308 */ /* 0x000fe20000000800 */
[----:B------:R-:W-:Y:S02]  /*23c0*/  ISETP.GT.OR P1, PT, R19, 0x11, !P1 ;  /* 0x000000111300780c */ /* 0x000fe40004f24670 */
[----:B------:R-:W-:Y:S02]  /*23d0*/  ISETP.GE.AND P3, PT, R13, 0x8, PT ;  /* 0x000000080d00780c */ /* 0x000fe40003f66270 */
[----:B------:R-:W-:Y:S02]  /*23e0*/  ISETP.GT.OR P0, PT, R18, 0x9, !P0 ;  /* 0x000000091200780c */ /* 0x000fe40004704670 */
[----:B------:R-:W-:-:S02]  /*23f0*/  ISETP.GT.OR P4, PT, R19, 0x48, !P4 ;  /* 0x000000481300780c */ /* 0x000fc40006784670 */
[----:B------:R-:W-:Y:S01]  /*2400*/  ISETP.GE.AND P5, PT, R21, 0x19, PT ;  /* 0x000000191500780c */ /* 0x000fe20003fa6270 */
[----:B------:R-:W-:Y:S02]  /*2410*/  WARPGROUP.DEPBAR.LE gsb0, 0x0 ;  /* 0x00008000000079c5 */ /* 0x000fe40000010000 */
[----:B------:R-:W-:Y:S01]  /*2420*/  WARPGROUP.ARRIVE ;  /* 0x00000000000079c5 */ /* 0x000fe20000000000 */
[----:B------:R-:W-:Y:S01]  /*2430*/  FSEL R97, R97, -INF , !P1 ;  /* 0xff80000061617808 */ /* 0x000fe20004800000 */
[----:B----4-:R-:W-:Y:S01]  /*2440*/  SHFL.IDX PT, R230, R17, R22, 0x1f ;  /* 0x00001f1611e67589 */ /* 0x010fe200000e0000 */
[----:B------:R-:W-:Y:S01]  /*2450*/  ISETP.GE.AND P1, PT, R21, 0x29, PT ;  /* 0x000000291500780c */ /* 0x000fe20003f26270 */
[----:B------:R-:W-:Y:S01]  /*2460*/  MUFU.EX2 R90, R90 ;  /* 0x0000005a005a7308 */ /* 0x000fe20000000800 */
[----:B------:R-:W-:Y:S01]  /*2470*/  ISETP.GT.OR P2, PT, R19, 0x9, !P2 ;  /* 0x000000091300780c */ /* 0x000fe20005744670 */
[----:B------:R-:W-:Y:S01]  /*2480*/  HGMMA.64x128x16.F32.BF16 R24, gdesc[UR4], R24, gsb0 ;  /* 0x01e00000041879f0 */ /* 0x000fe20008001818 */
[----:B------:R-:W-:Y:S01]  /*2490*/  UIADD3 UR6, UR8, 0x4, URZ ;  /* 0x0000000408067890 */ /* 0x000fe2000fffe03f */
[----:B------:R-:W-:Y:S01]  /*24a0*/  ISETP.GT.OR P3, PT, R18, 0x8, !P3 ;  /* 0x000000081200780c */ /* 0x000fe20005f64670 */
[----:B------:R-:W-:Y:S01]  /*24b0*/  UIADD3 UR4, UR9, 0x4, URZ ;  /* 0x0000000409047890 */ /* 0x000fe2000fffe03f */
[----:B------:R-:W-:Y:S01]  /*24c0*/  FSEL R228, R95, -INF , !P0 ;  /* 0xff8000005fe47808 */ /* 0x000fe20004000000 */
[----:B------:R-:W-:Y:S01]  /*24d0*/  UMOV UR7, 0x40000040 ;  /* 0x4000004000077882 */ /* 0x000fe20000000000 */
[----:B------:R-:W-:Y:S01]  /*24e0*/  UMOV UR5, 0x40000040 ;  /* 0x4000004000057882 */ /* 0x000fe20000000000 */
[----:B------:R-:W-:Y:S01]  /*24f0*/  FSEL R124, R124, -INF , !P4 ;  /* 0xff8000007c7c7808 */ /* 0x000fe20006000000 */
[----:B---3--:R-:W-:Y:S01]  /*2500*/  FFMA.FTZ R95, R98, UR11, -R217 ;  /* 0x0000000b625f7c23 */ /* 0x008fe200080108d9 */
[----:B------:R-:W-:-:S02]  /*2510*/  ISETP.GE.AND P0, PT, R21, 0x10, PT ;  /* 0x000000101500780c */ /* 0x000fc40003f06270 */
[----:B------:R-:W-:Y:S02]  /*2520*/  ISETP.GE.AND P4, PT, R21, 0x60, PT ;  /* 0x000000601500780c */ /* 0x000fe40003f86270 */
[----:B------:R-:W-:Y:S01]  /*2530*/  ISETP.GT.OR P1, PT, R19, 0x29, !P1 ;  /* 0x000000291300780c */ /* 0x000fe20004f24670 */
[----:B------:R-:W-:Y:S01]  /*2540*/  MUFU.EX2 R95, R95 ;  /* 0x0000005f005f7308 */ /* 0x000fe20000000800 */
[----:B------:R-:W-:Y:S02]  /*2550*/  FSEL R94, R94, -INF , !P3 ;  /* 0xff8000005e5e7808 */ /* 0x000fe40005800000 */
[----:B------:R-:W-:Y:S01]  /*2560*/  FSEL R92, R93, -INF , !P2 ;  /* 0xff8000005d5c7808 */ /* 0x000fe20005000000 */
[----:B------:R-:W-:Y:S01]  /*2570*/  FFMA.FTZ R93, R228, UR11, -R219 ;  /* 0x0000000be45d7c23 */ /* 0x000fe200080108db */
[C---:B------:R-:W-:Y:S01]  /*2580*/  ISETP.GT.OR P0, PT, R19.reuse, 0x10, !P0 ;  /* 0x000000101300780c */ /* 0x040fe20004704670 */
[----:B------:R-:W-:Y:S01]  /*2590*/  FFMA.FTZ R91, R94, UR11, -R91 ;  /* 0x0000000b5e5b7c23 */ /* 0x000fe2000801085b */
[----:B------:R-:W-:Y:S01]  /*25a0*/  ISETP.GT.OR P4, PT, R19, 0x60, !P4 ;  /* 0x000000601300780c */ /* 0x000fe20006784670 */
[----:B------:R-:W-:Y:S01]  /*25b0*/  FFMA.FTZ R92, R92, UR11, -R219 ;  /* 0x0000000b5c5c7c23 */ /* 0x000fe200080108db */
[----:B------:R-:W-:Y:S01]  /*25c0*/  FSEL R109, R109, -INF , !P1 ;  /* 0xff8000006d6d7808 */ /* 0x000fe20004800000 */
[----:B------:R-:W-:Y:S01]  /*25d0*/  VIADD R219, R5, 0x14 ;  /* 0x0000001405db7836 */ /* 0x000fe20000000000 */
[----:B------:R-:W-:Y:S01]  /*25e0*/  ISETP.GE.AND P1, PT, R21, 0x41, PT ;  /* 0x000000411500780c */ /* 0x000fe20003f26270 */
[----:B------:R-:W-:Y:S01]  /*25f0*/  MUFU.EX2 R91, R91 ;  /* 0x0000005b005b7308 */ /* 0x000fe20000000800 */
[----:B------:R-:W-:-:S02]  /*2600*/  FSEL R94, R96, -INF , !P0 ;  /* 0xff800000605e7808 */ /* 0x000fc40004000000 */
[----:B------:R-:W-:Y:S01]  /*2610*/  FSEL R136, R136, -INF , !P4 ;  /* 0xff80000088887808 */ /* 0x000fe20006000000 */
[----:B------:R-:W1:Y:S01]  /*2620*/  SHFL.IDX PT, R98, R20, R219, 0x1f ;  /* 0x00001fdb14627589 */ /* 0x000e6200000e0000 */
[----:B------:R-:W-:Y:S01]  /*2630*/  ISETP.GE.AND P4, PT, R13, 0x18, PT ;  /* 0x000000180d00780c */ /* 0x000fe20003f86270 */
[----:B------:R-:W-:Y:S01]  /*2640*/  FFMA.FTZ R94, R94, UR11, -R217 ;  /* 0x0000000b5e5e7c23 */ /* 0x000fe200080108d9 */
[----:B------:R-:W-:Y:S01]  /*2650*/  ISETP.GT.OR P1, PT, R19, 0x41, !P1 ;  /* 0x000000411300780c */ /* 0x000fe20004f24670 */
[----:B------:R-:W-:Y:S01]  /*2660*/  MUFU.EX2 R93, R93 ;  /* 0x0000005d005d7308 */ /* 0x000fe20000000800 */
[----:B------:R-:W-:Y:S02]  /*2670*/  ISETP.GT.OR P4, PT, R18, 0x18, !P4 ;  /* 0x000000181200780c */ /* 0x000fe40006784670 */
[----:B------:R-:W-:Y:S02]  /*2680*/  FSEL R217, R121, -INF , !P1 ;  /* 0xff80000079d97808 */ /* 0x000fe40004800000 */
[----:B------:R-:W-:-:S02]  /*2690*/  ISETP.GE.AND P1, PT, R21, 0x59, PT ;  /* 0x000000591500780c */ /* 0x000fc40003f26270 */
[----:B------:R-:W-:Y:S01]  /*26a0*/  FSEL R96, R102, -INF , !P4 ;  /* 0xff80000066607808 */ /* 0x000fe20006000000 */
[----:B------:R3:W4:Y:S01]  /*26b0*/  MUFU.EX2 R121, R218 ;  /* 0x000000da00797308 */ /* 0x0007220000000800 */
[----:B------:R-:W-:Y:S02]  /*26c0*/  ISETP.GE.AND P4, PT, R13, 0x21, PT ;  /* 0x000000210d00780c */ /* 0x000fe40003f86270 */
[C---:B------:R-:W-:Y:S02]  /*26d0*/  ISETP.GT.OR P1, PT, R19.reuse, 0x59, !P1 ;  /* 0x000000591300780c */ /* 0x040fe40004f24670 */
[----:B------:R-:W-:Y:S02]  /*26e0*/  ISETP.GT.OR P5, PT, R19, 0x19, !P5 ;  /* 0x000000191300780c */ /* 0x000fe40006fa4670 */
[----:B------:R-:W-:Y:S01]  /*26f0*/  ISETP.GT.OR P4, PT, R18, 0x21, !P4 ;  /* 0x000000211200780c */ /* 0x000fe20006784670 */
[----:B------:R-:W-:Y:S01]  /*2700*/  MUFU.EX2 R94, R94 ;  /* 0x0000005e005e7308 */ /* 0x000fe20000000800 */
[----:B------:R-:W-:Y:S01]  /*2710*/  FSEL R133, R133, -INF , !P1 ;  /* 0xff80000085857808 */ /* 0x000fe20004800000 */
[----:B---3--:R-:W-:Y:S01]  /*2720*/  VIADD R218, R5, 0x18 ;  /* 0x0000001805da7836 */ /* 0x008fe20000000000 */
[----:B------:R-:W-:-:S02]  /*2730*/  ISETP.GE.AND P1, PT, R13, 0x11, PT ;  /* 0x000000110d00780c */ /* 0x000fc40003f26270 */
[----:B------:R-:W-:Y:S02]  /*2740*/  FSEL R101, R101, -INF , !P5 ;  /* 0xff80000065657808 */ /* 0x000fe40006800000 */
[----:B------:R-:W-:Y:S01]  /*2750*/  FSEL R227, R107, -INF , !P4 ;  /* 0xff8000006be37808 */ /* 0x000fe20006000000 */
[----:B------:R-:W3:Y:S01]  /*2760*/  SHFL.IDX PT, R228, R20, R218, 0x1f ;  /* 0x00001fda14e47589 */ /* 0x000ee200000e0000 */
[----:B------:R-:W-:Y:S01]  /*2770*/  ISETP.GE.AND P5, PT, R21, 0x31, PT ;  /* 0x000000311500780c */ /* 0x000fe20003fa6270 */
[----:B------:R-:W-:Y:S01]  /*2780*/  MUFU.EX2 R92, R92 ;  /* 0x0000005c005c7308 */ /* 0x000fe20000000800 */
[----:B------:R-:W-:Y:S02]  /*2790*/  ISETP.GE.AND P4, PT, R13, 0x30, PT ;  /* 0x000000300d00780c */ /* 0x000fe40003f86270 */
[----:B------:R-:W-:Y:S02]  /*27a0*/  ISETP.GT.OR P1, PT, R18, 0x11, !P1 ;  /* 0x000000111200780c */ /* 0x000fe40004f24670 */
[----:B------:R-:W-:-:S02]  /*27b0*/  ISETP.GT.OR P5, PT, R19, 0x31, !P5 ;  /* 0x000000311300780c */ /* 0x000fc40006fa4670 */
[----:B------:R-:W-:Y:S02]  /*27c0*/  ISETP.GT.OR P4, PT, R18, 0x30, !P4 ;  /* 0x000000301200780c */ /* 0x000fe40006784670 */
[----:B------:R-:W-:Y:S02]  /*27d0*/  FSEL R99, R99, -INF , !P1 ;  /* 0xff80000063637808 */ /* 0x000fe40004800000 */
[----:B------:R-:W-:Y:S02]  /*27e0*/  FSEL R113, R113, -INF , !P5 ;  /* 0xff80000071717808 */ /* 0x000fe40006800000 */
[----:B------:R-:W-:Y:S01]  /*27f0*/  FSEL R102, R114, -INF , !P4 ;  /* 0xff80000072667808 */ /* 0x000fe20006000000 */
[----:B------:R-:W-:Y:S01]  /*2800*/  VIADD R114, R5, 0x1c ;  /* 0x0000001c05727836 */ /* 0x000fe20000000000 */
[----:B------:R-:W-:Y:S01]  /*2810*/  ISETP.GE.AND P5, PT, R21, 0x49, PT ;  /* 0x000000491500780c */ /* 0x000fe20003fa6270 */
[----:B-1----:R-:W-:Y:S01]  /*2820*/  FFMA.FTZ R235, R99, UR11, -R98 ;  /* 0x0000000b63eb7c23 */ /* 0x002fe20008010862 */
[----:B------:R-:W-:-:S02]  /*2830*/  ISETP.GE.AND P2, PT, R21, 0x20, PT ;  /* 0x000000201500780c */ /* 0x000fc40003f46270 */
[----:B------:R-:W-:Y:S01]  /*2840*/  ISETP.GT.OR P5, PT, R19, 0x49, !P5 ;  /* 0x000000491300780c */ /* 0x000fe20006fa4670 */
[----:B------:R1:W5:Y:S01]  /*2850*/  SHFL.IDX PT, R232, R20, R114, 0x1f ;  /* 0x00001f7214e87589 */ /* 0x00036200000e0000 */
[----:B------:R-:W-:Y:S01]  /*2860*/  ISETP.GE.AND P3, PT, R21, 0x21, PT ;  /* 0x000000211500780c */ /* 0x000fe20003f66270 */
[----:B---3--:R-:W-:Y:S01]  /*2870*/  FFMA.FTZ R96, R96, UR11, -R228 ;  /* 0x0000000b60607c23 */ /* 0x008fe200080108e4 */
[----:B------:R-:W-:Y:S02]  /*2880*/  FSEL R125, R125, -INF , !P5 ;  /* 0xff8000007d7d7808 */ /* 0x000fe40006800000 */
[C---:B------:R-:W-:Y:S02]  /*2890*/  ISETP.GE.AND P0, PT, R21.reuse, 0x28, PT ;  /* 0x000000281500780c */ /* 0x040fe40003f06270 */
[----:B------:R-:W-:Y:S02]  /*28a0*/  ISETP.GE.AND P5, PT, R21, 0x61, PT ;  /* 0x000000611500780c */ /* 0x000fe40003fa6270 */
[C---:B------:R-:W-:Y:S01]  /*28b0*/  ISETP.GT.OR P2, PT, R19.reuse, 0x20, !P2 ;  /* 0x000000201300780c */ /* 0x040fe20005744670 */
[----:B-1----:R1:W-:Y:S01]  /*28c0*/  MUFU.EX2 R20, R235 ;  /* 0x000000eb00147308 */ /* 0x0023e20000000800 */
[----:B------:R-:W-:-:S02]  /*28d0*/  ISETP.GT.OR P3, PT, R19, 0x21, !P3 ;  /* 0x000000211300780c */ /* 0x000fc40005f64670 */
[C---:B------:R-:W-:Y:S02]  /*28e0*/  ISETP.GT.OR P0, PT, R19.reuse, 0x28, !P0 ;  /* 0x000000281300780c */ /* 0x040fe40004704670 */
[----:B------:R-:W-:Y:S02]  /*28f0*/  ISETP.GT.OR P5, PT, R19, 0x61, !P5 ;  /* 0x000000611300780c */ /* 0x000fe40006fa4670 */
[----:B------:R-:W-:Y:S01]  /*2900*/  FSEL R104, R104, -INF , !P2 ;  /* 0xff80000068687808 */ /* 0x000fe20005000000 */
[----:B-1----:R-:W3:Y:S01]  /*2910*/  LDL R235, [R1+0x1c] ;  /* 0x00001c0001eb7983 */ /* 0x002ee20000100800 */
[----:B------:R-:W-:Y:S02]  /*2920*/  FSEL R105, R105, -INF , !P3 ;  /* 0xff80000069697808 */ /* 0x000fe40005800000 */
[----:B------:R-:W-:Y:S02]  /*2930*/  FSEL R108, R108, -INF , !P0 ;  /* 0xff8000006c6c7808 */ /* 0x000fe40004000000 */
[----:B------:R-:W-:-:S02]  /*2940*/  FSEL R137, R137, -INF , !P5 ;  /* 0xff80000089897808 */ /* 0x000fc40006800000 */
[C---:B------:R-:W-:Y:S02]  /*2950*/  ISETP.GE.AND P2, PT, R21.reuse, 0x38, PT ;  /* 0x000000381500780c */ /* 0x040fe40003f46270 */
[C---:B------:R-:W-:Y:S02]  /*2960*/  ISETP.GE.AND P3, PT, R21.reuse, 0x39, PT ;  /* 0x000000391500780c */ /* 0x040fe40003f66270 */
[----:B------:R-:W-:Y:S02]  /*2970*/  ISETP.GE.AND P0, PT, R21, 0x40, PT ;  /* 0x000000401500780c */ /* 0x000fe40003f06270 */
[C---:B------:R-:W-:Y:S02]  /*2980*/  ISETP.GE.AND P5, PT, R13.reuse, 0x19, PT ;  /* 0x000000190d00780c */ /* 0x040fe40003fa6270 */
[----:B------:R-:W-:Y:S02]  /*2990*/  ISETP.GE.AND P1, PT, R13, 0x20, PT ;  /* 0x000000200d00780c */ /* 0x000fe40003f26270 */
[----:B------:R-:W-:-:S02]  /*29a0*/  ISETP.GT.OR P2, PT, R19, 0x38, !P2 ;  /* 0x000000381300780c */ /* 0x000fc40005744670 */
[C---:B------:R-:W-:Y:S02]  /*29b0*/  ISETP.GT.OR P3, PT, R19.reuse, 0x39, !P3 ;  /* 0x000000391300780c */ /* 0x040fe40005f64670 */
[----:B------:R-:W-:Y:S02]  /*29c0*/  ISETP.GT.OR P0, PT, R19, 0x40, !P0 ;  /* 0x000000401300780c */ /* 0x000fe40004704670 */
[C---:B------:R-:W-:Y:S02]  /*29d0*/  ISETP.GT.OR P5, PT, R18.reuse, 0x19, !P5 ;  /* 0x000000191200780c */ /* 0x040fe40006fa4670 */
[----:B------:R-:W-:Y:S02]  /*29e0*/  ISETP.GT.OR P1, PT, R18, 0x20, !P1 ;  /* 0x000000201200780c */ /* 0x000fe40004f24670 */
[----:B------:R-:W-:Y:S02]  /*29f0*/  FSEL R116, R116, -INF , !P2 ;  /* 0xff80000074747808 */ /* 0x000fe40005000000 */
[----:B------:R-:W-:-:S02]  /*2a00*/  FSEL R117, R117, -INF , !P3 ;  /* 0xff80000075757808 */ /* 0x000fc40005800000 */
[----:B------:R-:W-:Y:S02]  /*2a10*/  FSEL R120, R120, -INF , !P0 ;  /* 0xff80000078787808 */ /* 0x000fe40004000000 */
[----:B------:R-:W-:Y:S01]  /*2a20*/  FSEL R103, R103, -INF , !P5 ;  /* 0xff80000067677808 */ /* 0x000fe20006800000 */
[----:B------:R-:W-:Y:S02]  /*2a30*/  WARPGROUP.DEPBAR.LE gsb0, 0x0 ;  /* 0x00008000000079c5 */ /* 0x000fe40000010000 */
[----:B------:R-:W-:Y:S01]  /*2a40*/  WARPGROUP.ARRIVE ;  /* 0x00000000000079c5 */ /* 0x000fe20000000000 */
[----:B------:R-:W-:Y:S02]  /*2a50*/  FSEL R106, R106, -INF , !P1 ;  /* 0xff8000006a6a7808 */ /* 0x000fe40004800000 */
[C---:B------:R-:W-:Y:S02]  /*2a60*/  ISETP.GE.AND P2, PT, R21.reuse, 0x50, PT ;  /* 0x000000501500780c */ /* 0x040fe40003f46270 */
[C---:B------:R-:W-:Y:S01]  /*2a70*/  ISETP.GE.AND P3, PT, R21.reuse, 0x51, PT ;  /* 0x000000511500780c */ /* 0x040fe20003f66270 */
[----:B------:R-:W-:Y:S01]  /*2a80*/  HGMMA.64x128x16.F32.BF16 R24, gdesc[UR4], R24, gsb0 ;  /* 0x01e00000041879f0 */ /* 0x000fe20008001818 */
[----:B------:R-:W-:-:S02]  /*2a90*/  ISETP.GE.AND P0, PT, R21, 0x58, PT ;  /* 0x000000581500780c */ /* 0x000fc40003f06270 */
[C---:B------:R-:W-:Y:S02]  /*2aa0*/  ISETP.GE.AND P5, PT, R13.reuse, 0x28, PT ;  /* 0x000000280d00780c */ /* 0x040fe40003fa6270 */
[----:B------:R-:W-:Y:S01]  /*2ab0*/  ISETP.GE.AND P1, PT, R13, 0x29, PT ;  /* 0x000000290d00780c */ /* 0x000fe20003f26270 */
[----:B------:R-:W-:Y:S01]  /*2ac0*/  UIADD3 UR6, UR8, 0x6, URZ ;  /* 0x0000000608067890 */ /* 0x000fe2000fffe03f */
[C---:B------:R-:W-:Y:S01]  /*2ad0*/  ISETP.GT.OR P2, PT, R19.reuse, 0x50, !P2 ;  /* 0x000000501300780c */ /* 0x040fe20005744670 */
[----:B------:R-:W-:Y:S01]  /*2ae0*/  UIADD3 UR4, UR9, 0x6, URZ ;  /* 0x0000000609047890 */ /* 0x000fe2000fffe03f */
[C---:B------:R-:W-:Y:S02]  /*2af0*/  ISETP.GT.OR P3, PT, R19.reuse, 0x51, !P3 ;  /* 0x000000511300780c */ /* 0x040fe40005f64670 */
[----:B------:R-:W-:Y:S02]  /*2b00*/  ISETP.GT.OR P0, PT, R19, 0x58, !P0 ;  /* 0x000000581300780c */ /* 0x000fe40004704670 */
[----:B------:R-:W-:-:S02]  /*2b10*/  ISETP.GT.OR P5, PT, R18, 0x28, !P5 ;  /* 0x000000281200780c */ /* 0x000fc40006fa4670 */
[----:B------:R-:W-:Y:S01]  /*2b20*/  ISETP.GT.OR P1, PT, R18, 0x29, !P1 ;  /* 0x000000291200780c */ /* 0x000fe20004f24670 */
[----:B------:R-:W-:Y:S01]  /*2b30*/  UMOV UR7, 0x40000040 ;  /* 0x4000004000077882 */ /* 0x000fe20000000000 */
[----:B------:R-:W-:Y:S01]  /*2b40*/  FSEL R128, R128, -INF , !P2 ;  /* 0xff80000080807808 */ /* 0x000fe20005000000 */
[----:B------:R-:W-:Y:S01]  /*2b50*/  UMOV UR5, 0x40000040 ;  /* 0x4000004000057882 */ /* 0x000fe20000000000 */
[----:B------:R-:W-:Y:S02]  /*2b60*/  FSEL R129, R129, -INF , !P3 ;  /* 0xff80000081817808 */ /* 0x000fe40005800000 */
[----:B------:R-:W-:Y:S02]  /*2b70*/  FSEL R132, R132, -INF , !P0 ;  /* 0xff80000084847808 */ /* 0x000fe40004000000 */
[----:B------:R-:W-:Y:S02]  /*2b80*/  FSEL R110, R110, -INF , !P5 ;  /* 0xff8000006e6e7808 */ /* 0x000fe40006800000 */
[----:B------:R-:W-:-:S02]  /*2b90*/  FSEL R107, R111, -INF , !P1 ;  /* 0xff8000006f6b7808 */ /* 0x000fc40004800000 */
[C---:B------:R-:W-:Y:S02]  /*2ba0*/  ISETP.GE.AND P2, PT, R21.reuse, 0x68, PT ;  /* 0x000000681500780c */ /* 0x040fe40003f46270 */
[C---:B------:R-:W-:Y:S02]  /*2bb0*/  ISETP.GE.AND P3, PT, R21.reuse, 0x69, PT ;  /* 0x000000691500780c */ /* 0x040fe40003f66270 */
[C---:B------:R-:W-:Y:S02]  /*2bc0*/  ISETP.GE.AND P0, PT, R21.reuse, 0x70, PT ;  /* 0x000000701500780c */ /* 0x040fe40003f06270 */
[C---:B------:R-:W-:Y:S02]  /*2bd0*/  ISETP.GE.AND P5, PT, R21.reuse, 0x71, PT ;  /* 0x000000711500780c */ /* 0x040fe40003fa6270 */
[C---:B------:R-:W-:Y:S02]  /*2be0*/  ISETP.GE.AND P1, PT, R21.reuse, 0x78, PT ;  /* 0x000000781500780c */ /* 0x040fe40003f26270 */
[----:B------:R-:W-:Y:S01]  /*2bf0*/  ISETP.GE.AND P4, PT, R21, 0x79, PT ;  /* 0x000000791500780c */ /* 0x000fe20003f86270 */
[----:B------:R-:W-:Y:S01]  /*2c00*/  FFMA.FTZ R21, R97, UR11, -R98 ;  /* 0x0000000b61157c23 */ /* 0x000fe20008010862 */
[----:B------:R-:W-:Y:S01]  /*2c10*/  FFMA.FTZ R97, R100, UR11, -R228 ;  /* 0x0000000b64617c23 */ /* 0x000fe200080108e4 */
[----:B------:R-:W1:Y:S04]  /*2c20*/  SHFL.IDX PT, R98, R17, R5, 0x1f ;  /* 0x00001f0511627589 */ /* 0x000e6800000e0000 */
[----:B------:R-:W2:Y:S01]  /*2c30*/  SHFL.IDX PT, R99, R17, R221, 0x1f ;  /* 0x00001fdd11637589 */ /* 0x000ea200000e0000 */
[----:B------:R-:W-:-:S03]  /*2c40*/  ISETP.GT.OR P0, PT, R19, 0x70, !P0 ;  /* 0x000000701300780c */ /* 0x000fc60004704670 */
[----:B------:R-:W-:Y:S01]  /*2c50*/  SHFL.IDX PT, R111, R17, R23, 0x1f ;  /* 0x00001f17116f7589 */ /* 0x000fe200000e0000 */
[C---:B------:R-:W-:Y:S01]  /*2c60*/  ISETP.GT.OR P2, PT, R19.reuse, 0x68, !P2 ;  /* 0x000000681300780c */ /* 0x040fe20005744670 */
[----:B------:R-:W-:Y:S02]  /*2c70*/  WARPGROUP.DEPBAR.LE gsb0, 0x0 ;  /* 0x00008000000079c5 */ /* 0x000fe40000010000 */
[----:B------:R-:W-:Y:S01]  /*2c80*/  WARPGROUP.ARRIVE ;  /* 0x00000000000079c5 */ /* 0x000fe20000000000 */
[----:B------:R-:W4:Y:S01]  /*2c90*/  SHFL.IDX PT, R100, R17, R220, 0x1f ;  /* 0x00001fdc11647589 */ /* 0x000f2200000e0000 */
[----:B------:R-:W-:Y:S01]  /*2ca0*/  ISETP.GT.OR P3, PT, R19, 0x69, !P3 ;  /* 0x000000691300780c */ /* 0x000fe20005f64670 */
[----:B------:R-:W-:Y:S01]  /*2cb0*/  FFMA.FTZ R107, R107, UR11, -R230 ;  /* 0x0000000b6b6b7c23 */ /* 0x000fe200080108e6 */
[----:B------:R-:W-:Y:S01]  /*2cc0*/  ISETP.GT.OR P5, PT, R19, 0x71, !P5 ;  /* 0x000000711300780c */ /* 0x000fe20006fa4670 */
[----:B------:R-:W3:Y:S01]  /*2cd0*/  MUFU.EX2 R21, R21 ;  /* 0x0000001500157308 */ /* 0x000ee20000000800 */
[----:B------:R-:W-:Y:S01]  /*2ce0*/  HGMMA.64x128x16.F32.BF16 R24, gdesc[UR4], R24, gsb0 ;  /* 0x01e00000041879f0 */ /* 0x000fe20008001818 */
[----:B------:R-:W-:-:S02]  /*2cf0*/  FSEL R144, R144, -INF , !P0 ;  /* 0xff80000090907808 */ /* 0x000fc40004000000 */
[----:B------:R-:W-:Y:S02]  /*2d00*/  ISETP.GE.AND P0, PT, R13, 0x39, PT ;  /* 0x000000390d00780c */ /* 0x000fe40003f06270 */
[----:B------:R-:W-:Y:S01]  /*2d10*/  FSEL R140, R140, -INF , !P2 ;  /* 0xff8000008c8c7808 */ /* 0x000fe20005000000 */
[----:B-----5:R-:W-:Y:S01]  /*2d20*/  FFMA.FTZ R228, R101, UR11, -R232 ;  /* 0x0000000b65e47c23 */ /* 0x020fe200080108e8 */
[----:B------:R-:W-:Y:S02]  /*2d30*/  ISETP.GE.AND P2, PT, R13, 0x31, PT ;  /* 0x000000310d00780c */ /* 0x000fe40003f46270 */
[----:B------:R-:W-:Y:S01]  /*2d40*/  ISETP.GT.OR P0, PT, R18, 0x39, !P0 ;  /* 0x000000391200780c */ /* 0x000fe20004704670 */
[--C-:B-1----:R-:W-:Y:S01]  /*2d50*/  FFMA.FTZ R231, R104, UR11, -R98.reuse ;  /* 0x0000000b68e77c23 */ /* 0x102fe20008010862 */
[----:B------:R-:W-:Y:S01]  /*2d60*/  FFMA.FTZ R101, R106, UR11, -R98 ;  /* 0x0000000b6a657c23 */ /* 0x000fe20008010862 */
[----:B------:R-:W-:Y:S01]  /*2d70*/  ISETP.GT.OR P2, PT, R18, 0x31, !P2 ;  /* 0x000000311200780c */ /* 0x000fe20005744670 */
[----:B------:R2:W-:Y:S01]  /*2d80*/  MUFU.EX2 R98, R228 ;  /* 0x000000e400627308 */ /* 0x0005e20000000800 */
[----:B------:R-:W-:-:S02]  /*2d90*/  FSEL R119, R119, -INF , !P0 ;  /* 0xff80000077777808 */ /* 0x000fc40004000000 */
[----:B------:R-:W-:Y:S02]  /*2da0*/  ISETP.GE.AND P0, PT, R13, 0x48, PT ;  /* 0x000000480d00780c */ /* 0x000fe40003f06270 */
[----:B------:R-:W-:Y:S01]  /*2db0*/  FSEL R141, R141, -INF , !P3 ;  /* 0xff8000008d8d7808 */ /* 0x000fe20005800000 */
[--C-:B--2---:R-:W-:Y:S01]  /*2dc0*/  FFMA.FTZ R228, R105, UR11, -R99.reuse ;  /* 0x0000000b69e47c23 */ /* 0x104fe20008010863 */
[----:B----4-:R-:W-:Y:S01]  /*2dd0*/  FFMA.FTZ R105, R110, UR11, -R100 ;  /* 0x0000000b6e697c23 */ /* 0x010fe20008010864 */
[----:B------:R-:W-:Y:S02]  /*2de0*/  FSEL R110, R115, -INF , !P2 ;  /* 0xff800000736e7808 */ /* 0x000fe40005000000 */
[C---:B------:R-:W-:Y:S02]  /*2df0*/  ISETP.GE.AND P3, PT, R13.reuse, 0x38, PT ;  /* 0x000000380d00780c */ /* 0x040fe40003f66270 */
[----:B------:R-:W-:Y:S01]  /*2e00*/  ISETP.GE.AND P2, PT, R13, 0x40, PT ;  /* 0x000000400d00780c */ /* 0x000fe20003f46270 */
[----:B------:R-:W-:Y:S01]  /*2e10*/  FFMA.FTZ R232, R103, UR11, -R232 ;  /* 0x0000000b67e87c23 */ /* 0x000fe200080108e8 */
[----:B------:R-:W-:Y:S01]  /*2e20*/  ISETP.GT.OR P0, PT, R18, 0x48, !P0 ;  /* 0x000000481200780c */ /* 0x000fe20004704670 */
[----:B------:R-:W-:Y:S01]  /*2e30*/  FFMA.FTZ R103, R227, UR11, -R99 ;  /* 0x0000000be3677c23 */ /* 0x000fe20008010863 */
[----:B------:R-:W-:Y:S01]  /*2e40*/  FFMA.FTZ R104, R108, UR11, -R100 ;  /* 0x0000000b6c687c23 */ /* 0x000fe20008010864 */
[----:B------:R-:W-:Y:S01]  /*2e50*/  FFMA.FTZ R106, R109, UR11, -R230 ;  /* 0x0000000b6d6a7c23 */ /* 0x000fe200080108e6 */
[--C-:B------:R-:W-:Y:S01]  /*2e60*/  FFMA.FTZ R108, R112, UR11, -R111.reuse ;  /* 0x0000000b706c7c23 */ /* 0x100fe2000801086f */
[----:B------:R-:W-:Y:S01]  /*2e70*/  FFMA.FTZ R109, R102, UR11, -R111 ;  /* 0x0000000b666d7c23 */ /* 0x000fe2000801086f */
[C---:B------:R-:W-:Y:S01]  /*2e80*/  ISETP.GT.OR P3, PT, R18.reuse, 0x38, !P3 ;  /* 0x000000381200780c */ /* 0x040fe20005f64670 */
[----:B------:R-:W1:Y:S01]  /*2e90*/  SHFL.IDX PT, R227, R17, R219, 0x1f ;  /* 0x00001fdb11e37589 */ /* 0x000e6200000e0000 */
[----:B------:R-:W-:-:S02]  /*2ea0*/  ISETP.GT.OR P2, PT, R18, 0x40, !P2 ;  /* 0x000000401200780c */ /* 0x000fc40005744670 */
[----:B------:R-:W-:Y:S02]  /*2eb0*/  FSEL R111, R126, -INF , !P0 ;  /* 0xff8000007e6f7808 */ /* 0x000fe40004000000 */
[C---:B------:R-:W-:Y:S02]  /*2ec0*/  ISETP.GE.AND P0, PT, R13.reuse, 0x51, PT ;  /* 0x000000510d00780c */ /* 0x040fe40003f06270 */
[----:B------:R-:W-:Y:S02]  /*2ed0*/  FSEL R118, R118, -INF , !P3 ;  /* 0xff80000076767808 */ /* 0x000fe40005800000 */
[----:B------:R-:W-:Y:S02]  /*2ee0*/  FSEL R122, R122, -INF , !P2 ;  /* 0xff8000007a7a7808 */ /* 0x000fe40005000000 */
[C---:B------:R-:W-:Y:S02]  /*2ef0*/  ISETP.GE.AND P3, PT, R13.reuse, 0x41, PT ;  /* 0x000000410d00780c */ /* 0x040fe40003f66270 */
[----:B------:R-:W-:-:S02]  /*2f00*/  ISETP.GE.AND P2, PT, R13, 0x49, PT ;  /* 0x000000490d00780c */ /* 0x000fc40003f46270 */
[C---:B------:R-:W-:Y:S02]  /*2f10*/  ISETP.GT.OR P0, PT, R18.reuse, 0x51, !P0 ;  /* 0x000000511200780c */ /* 0x040fe40004704670 */
[C---:B------:R-:W-:Y:S02]  /*2f20*/  ISETP.GT.OR P3, PT, R18.reuse, 0x41, !P3 ;  /* 0x000000411200780c */ /* 0x040fe40005f64670 */
[----:B------:R-:W-:Y:S02]  /*2f30*/  ISETP.GT.OR P2, PT, R18, 0x49, !P2 ;  /* 0x000000491200780c */ /* 0x000fe40005744670 */
[----:B------:R-:W-:Y:S02]  /*2f40*/  FSEL R115, R131, -INF , !P0 ;  /* 0xff80000083737808 */ /* 0x000fe40004000000 */
        /* <DEDUP_REMOVED lines=8> */
[----:B------:R-:W-:Y:S02]  /*2fd0*/  FSEL R131, R138, -INF , !P0 ;  /* 0xff8000008a837808 */ /* 0x000fe40004000000 */
[----:B------:R-:W2:Y:S01]  /*2fe0*/  SHFL.IDX PT, R138, R17, R218, 0x1f ;  /* 0x00001fda118a7589 */ /* 0x000ea200000e0000 */
[----:B------:R4:W-:Y:S01]  /*2ff0*/  MUFU.EX2 R102, R228 ;  /* 0x000000e400667308 */ /* 0x0009e20000000800 */
[----:B------:R-:W-:Y:S02]  /*3000*/  FSEL R112, R130, -INF , !P3 ;  /* 0xff80000082707808 */ /* 0x000fe40005800000 */
[----:B------:R-:W-:Y:S01]  /*3010*/  FSEL R134, R134, -INF , !P2 ;  /* 0xff80000086867808 */ /* 0x000fe20005000000 */
[--C-:B-1----:R-:W-:Y:S01]  /*3020*/  FFMA.FTZ R113, R113, UR11, -R227.reuse ;  /* 0x0000000b71717c23 */ /* 0x102fe200080108e3 */
[C---:B------:R-:W-:Y:S01]  /*3030*/  ISETP.GE.AND P3, PT, R13.reuse, 0x59, PT ;  /* 0x000000590d00780c */ /* 0x040fe20003f66270 */
[----:B------:R-:W-:Y:S01]  /*3040*/  FFMA.FTZ R110, R110, UR11, -R227 ;  /* 0x0000000b6e6e7c23 */ /* 0x000fe200080108e3 */
[----:B------:R-:W-:Y:S01]  /*3050*/  ISETP.GE.AND P2, PT, R13, 0x61, PT ;  /* 0x000000610d00780c */ /* 0x000fe20003f46270 */
[----:B----4-:R-:W-:Y:S01]  /*3060*/  SHFL.IDX PT, R228, R17, R114, 0x1f ;  /* 0x00001f7211e47589 */ /* 0x010fe200000e0000 */
[----:B------:R-:W-:-:S03]  /*3070*/  ISETP.GT.OR P3, PT, R18, 0x59, !P3 ;  /* 0x000000591200780c */ /* 0x000fc60005f64670 */
[----:B------:R-:W1:Y:S01]  /*3080*/  SHFL.IDX PT, R227, R12, R5, 0x1f ;  /* 0x00001f050ce37589 */ /* 0x000e6200000e0000 */
[----:B------:R-:W-:Y:S02]  /*3090*/  ISETP.GT.OR P2, PT, R18, 0x61, !P2 ;  /* 0x000000611200780c */ /* 0x000fe40005744670 */
[----:B------:R-:W-:Y:S02]  /*30a0*/  FSEL R135, R135, -INF , !P3 ;  /* 0xff80000087877808 */ /* 0x000fe40005800000 */
[----:B------:R-:W-:Y:S02]  /*30b0*/  FSEL R139, R139, -INF , !P2 ;  /* 0xff8000008b8b7808 */ /* 0x000fe40005000000 */
[C---:B------:R-:W-:Y:S02]  /*30c0*/  ISETP.GE.AND P3, PT, R13.reuse, 0x68, PT ;  /* 0x000000680d00780c */ /* 0x040fe40003f66270 */
[C---:B------:R-:W-:Y:S02]  /*30d0*/  ISETP.GE.AND P0, PT, R13.reuse, 0x69, PT ;  /* 0x000000690d00780c */ /* 0x040fe40003f06270 */
[----:B------:R-:W-:-:S02]  /*30e0*/  ISETP.GE.AND P2, PT, R13, 0x70, PT ;  /* 0x000000700d00780c */ /* 0x000fc40003f46270 */
[C---:B------:R-:W-:Y:S02]  /*30f0*/  ISETP.GT.OR P3, PT, R18.reuse, 0x68, !P3 ;  /* 0x000000681200780c */ /* 0x040fe40005f64670 */
[C---:B------:R-:W-:Y:S02]  /*3100*/  ISETP.GT.OR P0, PT, R18.reuse, 0x69, !P0 ;  /* 0x000000691200780c */ /* 0x040fe40004704670 */
[----:B------:R-:W-:Y:S02]  /*3110*/  ISETP.GT.OR P2, PT, R18, 0x70, !P2 ;  /* 0x000000701200780c */ /* 0x000fe40005744670 */
[----:B------:R-:W-:Y:S02]  /*3120*/  FSEL R126, R142, -INF , !P3 ;  /* 0xff8000008e7e7808 */ /* 0x000fe40005800000 */
[----:B------:R-:W-:Y:S02]  /*3130*/  FSEL R143, R143, -INF , !P0 ;  /* 0xff8000008f8f7808 */ /* 0x000fe40004000000 */
[----:B------:R-:W-:-:S02]  /*3140*/  FSEL R130, R146, -INF , !P2 ;  /* 0xff80000092827808 */ /* 0x000fc40005000000 */
[C---:B------:R-:W-:Y:S02]  /*3150*/  ISETP.GE.AND P3, PT, R13.reuse, 0x71, PT ;  /* 0x000000710d00780c */ /* 0x040fe40003f66270 */
[C---:B------:R-:W-:Y:S02]  /*3160*/  ISETP.GE.AND P0, PT, R13.reuse, 0x78, PT ;  /* 0x000000780d00780c */ /* 0x040fe40003f06270 */
[----:B------:R-:W-:Y:S02]  /*3170*/  ISETP.GE.AND P2, PT, R13, 0x79, PT ;  /* 0x000000790d00780c */ /* 0x000fe40003f46270 */
[C---:B------:R-:W-:Y:S02]  /*3180*/  ISETP.GT.OR P1, PT, R19.reuse, 0x78, !P1 ;  /* 0x000000781300780c */ /* 0x040fe40004f24670 */
[----:B------:R-:W-:Y:S01]  /*3190*/  ISETP.GT.OR P4, PT, R19, 0x79, !P4 ;  /* 0x000000791300780c */ /* 0x000fe20006784670 */
[--C-:B--2---:R-:W-:Y:S01]  /*31a0*/  FFMA.FTZ R19, R116, UR11, -R138.reuse ;  /* 0x0000000b74137c23 */ /* 0x104fe2000801088a */
[----:B------:R-:W-:Y:S01]  /*31b0*/  ISETP.GT.OR P3, PT, R18, 0x71, !P3 ;  /* 0x000000711200780c */ /* 0x000fe20005f64670 */
[----:B------:R-:W-:Y:S01]  /*31c0*/  FFMA.FTZ R138, R118, UR11, -R138 ;  /* 0x0000000b768a7c23 */ /* 0x000fe2000801088a */
[----:B------:R-:W-:-:S02]  /*31d0*/  ISETP.GT.OR P0, PT, R18, 0x78, !P0 ;  /* 0x000000781200780c */ /* 0x000fc40004704670 */
[----:B------:R-:W-:Y:S01]  /*31e0*/  ISETP.GT.OR P2, PT, R18, 0x79, !P2 ;  /* 0x000000791200780c */ /* 0x000fe20005744670 */
[----:B------:R-:W2:Y:S01]  /*31f0*/  SHFL.IDX PT, R142, R12, R221, 0x1f ;  /* 0x00001fdd0c8e7589 */ /* 0x000ea200000e0000 */
[----:B------:R4:W-:Y:S01]  /*3200*/  MUFU.EX2 R18, R110 ;  /* 0x0000006e00127308 */ /* 0x0009e20000000800 */
[--C-:B-1----:R-:W-:Y:S02]  /*3210*/  FFMA.FTZ R120, R120, UR11, -R227.reuse ;  /* 0x0000000b78787c23 */ /* 0x102fe400080108e3 */
[----:B------:R-:W1:Y:S01]  /*3220*/  SHFL.IDX PT, R146, R12, R23, 0x1f ;  /* 0x00001f170c927589 */ /* 0x000e6200000e0000 */
[--C-:B----4-:R-:W-:Y:S01]  /*3230*/  FFMA.FTZ R110, R117, UR11, -R228.reuse ;  /* 0x0000000b756e7c23 */ /* 0x110fe200080108e4 */
[----:B------:R-:W-:Y:S01]  /*3240*/  FFMA.FTZ R228, R119, UR11, -R228 ;  /* 0x0000000b77e47c23 */ /* 0x000fe200080108e4 */
[----:B------:R-:W-:Y:S02]  /*3250*/  FFMA.FTZ R119, R122, UR11, -R227 ;  /* 0x0000000b7a777c23 */ /* 0x000fe400080108e3 */
[----:B------:R4:W-:Y:S01]  /*3260*/  MUFU.EX2 R17, R138 ;  /* 0x0000008a00117308 */ /* 0x0009e20000000800 */
[----:B------:R-:W5:Y:S04]  /*3270*/  SHFL.IDX PT, R227, R12, R218, 0x1f ;  /* 0x00001fda0ce37589 */ /* 0x000f6800000e0000 */
[----:B----4-:R-:W4:Y:S04]  /*3280*/  SHFL.IDX PT, R138, R12, R114, 0x1f ;  /* 0x00001f720c8a7589 */ /* 0x010f2800000e0000 */
[----:B------:R-:W4:Y:S04]  /*3290*/  SHFL.IDX PT, R116, R12, R220, 0x1f ;  /* 0x00001fdc0c747589 */ /* 0x000f2800000e0000 */
[----:B------:R-:W4:Y:S01]  /*32a0*/  SHFL.IDX PT, R118, R12, R22, 0x1f ;  /* 0x00001f160c767589 */ /* 0x000f2200000e0000 */
[----:B------:R1:W-:Y:S01]  /*32b0*/  MUFU.EX2 R13, R113 ;  /* 0x00000071000d7308 */ /* 0x0003e20000000800 */
[----:B--2---:R-:W-:-:S02]  /*32c0*/  FFMA.FTZ R217, R217, UR11, -R142 ;  /* 0x0000000bd9d97c23 */ /* 0x004fc4000801088e */
[----:B-1----:R-:W1:Y:S01]  /*32d0*/  SHFL.IDX PT, R113, R12, R219, 0x1f ;  /* 0x00001fdb0c717589 */ /* 0x002e6200000e0000 */
[----:B------:R-:W-:Y:S01]  /*32e0*/  FFMA.FTZ R142, R123, UR11, -R142 ;  /* 0x0000000b7b8e7c23 */ /* 0x000fe2000801088e */
[--C-:B------:R-:W-:Y:S01]  /*32f0*/  FFMA.FTZ R123, R128, UR11, -R146.reuse ;  /* 0x0000000b807b7c23 */ /* 0x100fe20008010892 */
[----:B------:R-:W-:Y:S01]  /*3300*/  FFMA.FTZ R122, R112, UR11, -R146 ;  /* 0x0000000b707a7c23 */ /* 0x000fe20008010892 */
[----:B-----5:R-:W-:Y:S01]  /*3310*/  FFMA.FTZ R146, R132, UR11, -R227 ;  /* 0x0000000b84927c23 */ /* 0x020fe200080108e3 */
[----:B------:R-:W-:Y:S02]  /*3320*/  WARPGROUP.DEPBAR.LE gsb0, 0x0 ;  /* 0x00008000000079c5 */ /* 0x000fe40000010000 */
[--C-:B----4-:R-:W-:Y:S01]  /*3330*/  FFMA.FTZ R133, R133, UR11, -R138.reuse ;  /* 0x0000000b85857c23 */ /* 0x110fe2000801088a */
[----:B------:R-:W-:Y:S02]  /*3340*/  FFMA.FTZ R132, R135, UR11, -R138 ;  /* 0x0000000b87847c23 */ /* 0x000fe4000801088a */
[----:B------:R-:W-:Y:S01]  /*3350*/  LDS R138, [R10+0x400] ;  /* 0x000400000a8a7984 */ /* 0x000fe20000000800 */
[--C-:B------:R-:W-:Y:S01]  /*3360*/  FFMA.FTZ R124, R124, UR11, -R116.reuse ;  /* 0x0000000b7c7c7c23 */ /* 0x100fe20008010874 */
[----:B------:R-:W-:Y:S01]  /*3370*/  FFMA.FTZ R117, R111, UR11, -R116 ;  /* 0x0000000b6f757c23 */ /* 0x000fe20008010874 */
[----:B------:R-:W-:Y:S01]  /*3380*/  FFMA.FTZ R116, R125, UR11, -R118 ;  /* 0x0000000b7d747c23 */ /* 0x000fe20008010876 */
[----:B------:R-:W2:Y:S01]  /*3390*/  SHFL.IDX PT, R128, R16, R22, 0x1f ;  /* 0x00001f1610807589 */ /* 0x000ea200000e0000 */
[----:B------:R1:W-:Y:S03]  /*33a0*/  MUFU.EX2 R111, R120 ;  /* 0x00000078006f7308 */ /* 0x0003e60000000800 */
[----:B------:R-:W4:Y:S01]  /*33b0*/  SHFL.IDX PT, R125, R16, R23, 0x1f ;  /* 0x00001f17107d7589 */ /* 0x000f2200000e0000 */
[----:B-1----:R-:W-:-:S04]  /*33c0*/  FFMA.FTZ R120, R115, UR11, -R113 ;  /* 0x0000000b73787c23 */ /* 0x002fc80008010871 */
[----:B------:R1:W-:Y:S08]  /*33d0*/  MUFU.EX2 R112, R119 ;  /* 0x0000007700707308 */ /* 0x0003f00000000800 */
[----:B------:R5:W3:Y:S01]  /*33e0*/  MUFU.EX2 R115, R124 ;  /* 0x0000007c00737308 */ /* 0x000ae20000000800 */
[----:B-1----:R-:W-:Y:S02]  /*33f0*/  FFMA.FTZ R119, R129, UR11, -R113 ;  /* 0x0000000b81777c23 */ /* 0x002fe40008010871 */
[----:B------:R-:W1:Y:S04]  /*3400*/  SHFL.IDX PT, R129, R16, R221, 0x1f ;  /* 0x00001fdd10817589 */ /* 0x000e6800000e0000 */
[----:B-----5:R-:W5:Y:S01]  /*3410*/  SHFL.IDX PT, R124, R16, R218, 0x1f ;  /* 0x00001fda107c7589 */ /* 0x020f6200000e0000 */
[--C-:B--2---:R-:W-:Y:S01]  /*3420*/  FFMA.FTZ R141, R141, UR11, -R128.reuse ;  /* 0x0000000b8d8d7c23 */ /* 0x104fe20008010880 */
[--C-:B----4-:R-:W-:Y:S01]  /*3430*/  FFMA.FTZ R144, R144, UR11, -R125.reuse ;  /* 0x0000000b90907c23 */ /* 0x110fe2000801087d */
[----:B------:R-:W-:Y:S01]  /*3440*/  FFMA.FTZ R130, R130, UR11, -R125 ;  /* 0x0000000b82827c23 */ /* 0x000fe2000801087d */
[----:B------:R-:W-:Y:S01]  /*3450*/  FFMA.FTZ R128, R143, UR11, -R128 ;  /* 0x0000000b8f807c23 */ /* 0x000fe20008010880 */
[----:B------:R-:W-:Y:S01]  /*3460*/  FSEL R125, R148, -INF , !P1 ;  /* 0xff800000947d7808 */ /* 0x000fe20004800000 */
[----:B------:R2:W-:Y:S01]  /*3470*/  MUFU.EX2 R10, R142 ;  /* 0x0000008e000a7308 */ /* 0x0005e20000000800 */
[----:B------:R-:W-:Y:S01]  /*3480*/  FSEL R143, R150, -INF , !P0 ;  /* 0xff800000968f7808 */ /* 0x000fe20004000000 */
[----:B------:R-:W-:-:S02]  /*3490*/  FFMA.FTZ R118, R127, UR11, -R118 ;  /* 0x0000000b7f767c23 */ /* 0x000fc40008010876 */
[----:B------:R-:W4:Y:S04]  /*34a0*/  SHFL.IDX PT, R127, R16, R5, 0x1f ;  /* 0x00001f05107f7589 */ /* 0x000f2800000e0000 */
[----:B--2---:R-:W2:Y:S01]  /*34b0*/  SHFL.IDX PT, R142, R16, R114, 0x1f ;  /* 0x00001f72108e7589 */ /* 0x004ea200000e0000 */
[----:B------:R3:W-:Y:S01]  /*34c0*/  MUFU.EX2 R12, R228 ;  /* 0x000000e4000c7308 */ /* 0x0007e20000000800 */
[--C-:B-1----:R-:W-:Y:S01]  /*34d0*/  FFMA.FTZ R137, R137, UR11, -R129.reuse ;  /* 0x0000000b89897c23 */ /* 0x102fe20008010881 */
[----:B------:R-:W-:Y:S01]  /*34e0*/  FFMA.FTZ R129, R139, UR11, -R129 ;  /* 0x0000000b8b817c23 */ /* 0x000fe20008010881 */
[----:B------:R-:W-:Y:S01]  /*34f0*/  SHFL.IDX PT, R148, R138, R220, 0x1f ;  /* 0x00001fdc8a947589 */ /* 0x000fe200000e0000 */
[--C-:B-----5:R-:W-:Y:S01]  /*3500*/  FFMA.FTZ R125, R125, UR11, -R124.reuse ;  /* 0x0000000b7d7d7c23 */ /* 0x120fe2000801087c */
[----:B---3--:R-:W-:Y:S01]  /*3510*/  FSEL R228, R145, -INF , !P5 ;  /* 0xff80000091e47808 */ /* 0x008fe20006800000 */
[----:B------:R-:W-:-:S02]  /*3520*/  FFMA.FTZ R124, R143, UR11, -R124 ;  /* 0x0000000b8f7c7c23 */ /* 0x000fc4000801087c */
[----:B------:R1:W-:Y:S01]  /*3530*/  MUFU.EX2 R113, R217 ;  /* 0x000000d900717308 */ /* 0x0003e20000000800 */
[----:B------:R-:W3:Y:S04]  /*3540*/  SHFL.IDX PT, R145, R138, R5, 0x1f ;  /* 0x00001f058a917589 */ /* 0x000ee800000e0000 */
[----:B------:R-:W5:Y:S01]  /*3550*/  SHFL.IDX PT, R143, R138, R221, 0x1f ;  /* 0x00001fdd8a8f7589 */ /* 0x000f6200000e0000 */
[----:B-1----:R-:W-:-:S03]  /*3560*/  FSEL R217, R151, -INF , !P2 ;  /* 0xff80000097d97808 */ /* 0x002fc60005000000 */
[----:B------:R1:W-:Y:S04]  /*3570*/  LDS R139, [R15+0x400] ;  /* 0x000400000f8b7984 */ /* 0x0003e80000000800 */
[----:B------:R-:W5:Y:S01]  /*3580*/  SHFL.IDX PT, R151, R138, R22, 0x1f ;  /* 0x00001f168a977589 */ /* 0x000f6200000e0000 */
[----:B------:R-:W-:Y:S02]  /*3590*/  FSEL R149, R149, -INF , !P4 ;  /* 0xff80000095957808 */ /* 0x000fe40006000000 */
[----:B------:R-:W-:Y:S01]  /*35a0*/  FSEL R230, R147, -INF , !P3 ;  /* 0xff80000093e67808 */ /* 0x000fe20005800000 */
[----:B-1----:R2:W-:Y:S01]  /*35b0*/  MUFU.EX2 R15, R123 ;  /* 0x0000007b000f7308 */ /* 0x0025e20000000800 */
[----:B------:R-:W1:Y:S01]  /*35c0*/  SHFL.IDX PT, R147, R138, R23, 0x1f ;  /* 0x00001f178a937589 */ /* 0x000e6200000e0000 */
[--C-:B----4-:R-:W-:Y:S01]  /*35d0*/  FFMA.FTZ R136, R136, UR11, -R127.reuse ;  /* 0x0000000b88887c23 */ /* 0x110fe2000801087f */
[----:B------:R-:W-:-:S02]  /*35e0*/  FFMA.FTZ R131, R131, UR11, -R127 ;  /* 0x0000000b83837c23 */ /* 0x000fc4000801087f */
[----:B------:R-:W4:Y:S01]  /*35f0*/  SHFL.IDX PT, R150, R138, R219, 0x1f ;  /* 0x00001fdb8a967589 */ /* 0x000f2200000e0000 */
[----:B------:R-:W-:Y:S01]  /*3600*/  FFMA.FTZ R134, R134, UR11, -R227 ;  /* 0x0000000b86867c23 */ /* 0x000fe200080108e3 */
[----:B--2---:R-:W-:Y:S02]  /*3610*/  FFMA.FTZ R123, R149, UR11, -R142 ;  /* 0x0000000b957b7c23 */ /* 0x004fe4000801088e */
[----:B------:R-:W-:Y:S04]  /*3620*/  SHFL.IDX PT, R135, R16, R220, 0x1f ;  /* 0x00001fdc10877589 */ /* 0x000fe800000e0000 */
[----:B------:R-:W2:Y:S01]  /*3630*/  SHFL.IDX PT, R149, R138, R218, 0x1f ;  /* 0x00001fda8a957589 */ /* 0x000ea200000e0000 */
[----:B---3--:R-:W-:-:S03]  /*3640*/  FADD.FTZ R24, R24, -R145 ;  /* 0x8000009118187221 */ /* 0x008fc60000010000 */
[----:B------:R3:W-:Y:S01]  /*3650*/  SHFL.IDX PT, R127, R16, R219, 0x1f ;  /* 0x00001fdb107f7589 */ /* 0x0007e200000e0000 */
[----:B------:R-:W-:Y:S01]  /*3660*/  FADD.FTZ R26, R26, -R145 ;  /* 0x800000911a1a7221 */ /* 0x000fe20000010000 */
[----:B------:R-:W-:Y:S01]  /*3670*/  FADD.FTZ R145, R28, -R148 ;  /* 0x800000941c917221 */ /* 0x000fe20000010000 */
[----:B---3--:R3:W-:Y:S02]  /*3680*/  MUFU.EX2 R16, R122 ;  /* 0x0000007a00107308 */ /* 0x0087e40000000800 */
[----:B---3--:R-:W-:Y:S01]  /*3690*/  FFMA.FTZ R122, R217, UR11, -R142 ;  /* 0x0000000bd97a7c23 */ /* 0x008fe2000801088e */
[----:B-----5:R-:W-:Y:S01]  /*36a0*/  FADD.FTZ R142, R25, -R143 ;  /* 0x8000008f198e7221 */ /* 0x020fe20000010000 */
[----:B------:R-:W-:Y:S01]  /*36b0*/  FADD.FTZ R25, R30, -R148 ;  /* 0x800000941e197221 */ /* 0x000fe20000010000 */
[----:B------:R-:W-:-:S03]  /*36c0*/  FADD.FTZ R148, R29, -R151 ;  /* 0x800000971d947221 */ /* 0x000fc60000010000 */
[----:B------:R3:W-:Y:S02]  /*36d0*/  MUFU.EX2 R29, R134 ;  /* 0x00000086001d7308 */ /* 0x0007e40000000800 */
[----:B---3--:R3:W-:Y:S01]  /*36e0*/  LDS R134, [R14+0x400] ;  /* 0x000400000e867984 */ /* 0x0087e20000000800 */
[----:B------:R-:W-:-:S05]  /*36f0*/  FADD.FTZ R143, R27, -R143 ;  /* 0x8000008f1b8f7221 */ /* 0x000fca0000010000 */
[----:B------:R5:W-:Y:S01]  /*3700*/  MUFU.EX2 R28, R146 ;  /* 0x00000092001c7308 */ /* 0x000be20000000800 */
[----:B------:R-:W-:Y:S01]  /*3710*/  FADD.FTZ R27, R31, -R151 ;  /* 0x800000971f1b7221 */ /* 0x000fe20000010000 */
[----:B-1----:R-:W-:-:S06]  /*3720*/  FADD.FTZ R34, R34, -R147 ;  /* 0x8000009322227221 */ /* 0x002fcc0000010000 */
[----:B---3--:R1:W-:Y:S01]  /*3730*/  MUFU.EX2 R14, R133 ;  /* 0x00000085000e7308 */ /* 0x0083e20000000800 */
[----:B-----5:R-:W-:Y:S01]  /*3740*/  FADD.FTZ R146, R32, -R147 ;  /* 0x8000009320927221 */ /* 0x020fe20000010000 */
[--C-:B----4-:R-:W-:Y:S01]  /*3750*/  FADD.FTZ R147, R33, -R150.reuse ;  /* 0x8000009621937221 */ /* 0x110fe20000010000 */
[----:B------:R-:W3:Y:S04]  /*3760*/  SHFL.IDX PT, R31, R139, R221, 0x1f ;  /* 0x00001fdd8b1f7589 */ /* 0x000ee800000e0000 */
[----:B-1----:R-:W-:Y:S01]  /*3770*/  LDS R133, [R11+0x400] ;  /* 0x000400000b857984 */ /* 0x002fe20000000800 */
[----:B------:R-:W-:Y:S01]  /*3780*/  FADD.FTZ R35, R35, -R150 ;  /* 0x8000009623237221 */ /* 0x000fe20000010000 */
[--C-:B--2---:R-:W-:Y:S01]  /*3790*/  FADD.FTZ R36, R36, -R149.reuse ;  /* 0x8000009524247221 */ /* 0x104fe20000010000 */
[----:B------:R-:W-:Y:S01]  /*37a0*/  FADD.FTZ R38, R38, -R149 ;  /* 0x8000009526267221 */ /* 0x000fe20000010000 */
[----:B------:R-:W1:Y:S04]  /*37b0*/  SHFL.IDX PT, R33, R139, R218, 0x1f ;  /* 0x00001fda8b217589 */ /* 0x000e6800000e0000 */
[----:B------:R-:W2:Y:S04]  /*37c0*/  SHFL.IDX PT, R30, R138, R114, 0x1f ;  /* 0x00001f728a1e7589 */ /* 0x000ea800000e0000 */
[----:B------:R-:W4:Y:S04]  /*37d0*/  SHFL.IDX PT, R150, R139, R220, 0x1f ;  /* 0x00001fdc8b967589 */ /* 0x000f2800000e0000 */
[----:B------:R-:W5:Y:S04]  /*37e0*/  SHFL.IDX PT, R149, R139, R22, 0x1f ;  /* 0x00001f168b957589 */ /* 0x000f6800000e0000 */
[----:B------:R-:W5:Y:S04]  /*37f0*/  SHFL.IDX PT, R138, R139, R23, 0x1f ;  /* 0x00001f178b8a7589 */ /* 0x000f6800000e0000 */
[----:B------:R-:W5:Y:S01]  /*3800*/  SHFL.IDX PT, R32, R139, R219, 0x1f ;  /* 0x00001fdb8b207589 */ /* 0x000f6200000e0000 */
[--C-:B---3--:R-:W-:Y:S01]  /*3810*/  FADD.FTZ R41, R41, -R31.reuse ;  /* 0x8000001f29297221 */ /* 0x108fe20000010000 */
[----:B------:R-:W-:-:S02]  /*3820*/  FADD.FTZ R43, R43, -R31 ;  /* 0x8000001f2b2b7221 */ /* 0x000fc40000010000 */
[----:B------:R3:W-:Y:S01]  /*3830*/  MUFU.EX2 R31, R131 ;  /* 0x00000083001f7308 */ /* 0x0007e20000000800 */
[--C-:B-1----:R-:W-:Y:S01]  /*3840*/  FADD.FTZ R52, R52, -R33.reuse ;  /* 0x8000002134347221 */ /* 0x102fe20000010000 */
[----:B------:R-:W-:Y:S01]  /*3850*/  FADD.FTZ R54, R54, -R33 ;  /* 0x8000002136367221 */ /* 0x000fe20000010000 */
[----:B------:R-:W-:Y:S01]  /*3860*/  SHFL.IDX PT, R151, R139, R5, 0x1f ;  /* 0x00001f058b977589 */ /* 0x000fe200000e0000 */
[--C-:B--2---:R-:W-:Y:S01]  /*3870*/  FADD.FTZ R37, R37, -R30.reuse ;  /* 0x8000001e25257221 */ /* 0x104fe20000010000 */
[----:B------:R-:W-:Y:S01]  /*3880*/  FADD.FTZ R39, R39, -R30 ;  /* 0x8000001e27277221 */ /* 0x000fe20000010000 */
[--C-:B----4-:R-:W-:Y:S01]  /*3890*/  FADD.FTZ R44, R44, -R150.reuse ;  /* 0x800000962c2c7221 */ /* 0x110fe20000010000 */
[----:B------:R-:W-:Y:S01]  /*38a0*/  FADD.FTZ R46, R46, -R150 ;  /* 0x800000962e2e7221 */ /* 0x000fe20000010000 */
[----:B------:R1:W-:Y:S01]  /*38b0*/  MUFU.EX2 R33, R129 ;  /* 0x0000008100217308 */ /* 0x0003e20000000800 */
[----:B---3--:R-:W2:Y:S01]  /*38c0*/  SHFL.IDX PT, R131, R134, R219, 0x1f ;  /* 0x00001fdb86837589 */ /* 0x008ea200000e0000 */
[--C-:B-----5:R-:W-:Y:S01]  /*38d0*/  FADD.FTZ R45, R45, -R149.reuse ;  /* 0x800000952d2d7221 */ /* 0x120fe20000010000 */
[----:B------:R-:W-:-:S02]  /*38e0*/  FADD.FTZ R47, R47, -R149 ;  /* 0x800000952f2f7221 */ /* 0x000fc40000010000 */
[----:B------:R-:W-:Y:S01]  /*38f0*/  SHFL.IDX PT, R150, R139, R114, 0x1f ;  /* 0x00001f728b967589 */ /* 0x000fe200000e0000 */
[--C-:B------:R-:W-:Y:S01]  /*3900*/  FADD.FTZ R48, R48, -R138.reuse ;  /* 0x8000008a30307221 */ /* 0x100fe20000010000 */
[----:B------:R-:W-:Y:S01]  /*3910*/  FADD.FTZ R50, R50, -R138 ;  /* 0x8000008a32327221 */ /* 0x000fe20000010000 */
[----:B------:R-:W-:Y:S01]  /*3920*/  MUFU.EX2 R11, R132 ;  /* 0x00000084000b7308 */ /* 0x000fe20000000800 */
[----:B-1----:R-:W1:Y:S04]  /*3930*/  SHFL.IDX PT, R129, R134, R218, 0x1f ;  /* 0x00001fda86817589 */ /* 0x002e6800000e0000 */
[----:B------:R-:W-:Y:S03]  /*3940*/  SHFL.IDX PT, R139, R134, R5, 0x1f ;  /* 0x00001f05868b7589 */ /* 0x000fe600000e0000 */
[----:B------:R3:W-:Y:S01]  /*3950*/  MUFU.EX2 R30, R136 ;  /* 0x00000088001e7308 */ /* 0x0007e20000000800 */
[----:B------:R-:W-:Y:S04]  /*3960*/  SHFL.IDX PT, R149, R134, R221, 0x1f ;  /* 0x00001fdd86957589 */ /* 0x000fe800000e0000 */
[----:B------:R-:W-:Y:S04]  /*3970*/  SHFL.IDX PT, R138, R134, R220, 0x1f ;  /* 0x00001fdc868a7589 */ /* 0x000fe800000e0000 */
[----:B---3--:R-:W-:Y:S04]  /*3980*/  SHFL.IDX PT, R136, R134, R22, 0x1f ;  /* 0x00001f1686887589 */ /* 0x008fe800000e0000 */
[----:B------:R-:W-:Y:S04]  /*3990*/  SHFL.IDX PT, R132, R134, R23, 0x1f ;  /* 0x00001f1786847589 */ /* 0x000fe800000e0000 */
[----:B------:R-:W3:Y:S01]  /*39a0*/  SHFL.IDX PT, R134, R134, R114, 0x1f ;  /* 0x00001f7286867589 */ /* 0x000ee200000e0000 */
[--C-:B------:R-:W-:Y:S01]  /*39b0*/  FADD.FTZ R49, R49, -R32.reuse ;  /* 0x8000002031317221 */ /* 0x100fe20000010000 */
[----:B------:R-:W-:-:S02]  /*39c0*/  FADD.FTZ R51, R51, -R32 ;  /* 0x8000002033337221 */ /* 0x000fc40000010000 */
[----:B------:R4:W-:Y:S01]  /*39d0*/  MUFU.EX2 R32, R137 ;  /* 0x0000008900207308 */ /* 0x0009e20000000800 */
[----:B------:R-:W5:Y:S04]  /*39e0*/  SHFL.IDX PT, R218, R133, R218, 0x1f ;  /* 0x00001fda85da7589 */ /* 0x000f6800000e0000 */
[----:B------:R-:W-:Y:S04]  /*39f0*/  SHFL.IDX PT, R23, R133, R23, 0x1f ;  /* 0x00001f1785177589 */ /* 0x000fe800000e0000 */
[----:B----4-:R-:W4:Y:S04]  /*3a00*/  SHFL.IDX PT, R137, R133, R22, 0x1f ;  /* 0x00001f1685897589 */ /* 0x010f2800000e0000 */
[----:B------:R-:W4:Y:S04]  /*3a10*/  SHFL.IDX PT, R114, R133, R114, 0x1f ;  /* 0x00001f7285727589 */ /* 0x000f2800000e0000 */
[----:B------:R-:W-:Y:S04]  /*3a20*/  SHFL.IDX PT, R221, R133, R221, 0x1f ;  /* 0x00001fdd85dd7589 */ /* 0x000fe800000e0000 */
[----:B------:R-:W-:Y:S04]  /*3a30*/  SHFL.IDX PT, R220, R133, R220, 0x1f ;  /* 0x00001fdc85dc7589 */ /* 0x000fe800000e0000 */
[----:B------:R-:W-:Y:S04]  /*3a40*/  SHFL.IDX PT, R219, R133, R219, 0x1f ;  /* 0x00001fdb85db7589 */ /* 0x000fe800000e0000 */
[----:B------:R-:W4:Y:S01]  /*3a50*/  SHFL.IDX PT, R133, R133, R5, 0x1f ;  /* 0x00001f0585857589 */ /* 0x000f2200000e0000 */
[----:B------:R-:W4:Y:S01]  /*3a60*/  MUFU.EX2 R116, R116 ;  /* 0x0000007400747308 */ /* 0x000f220000000800 */
[--C-:B--2---:R-:W-:Y:S01]  /*3a70*/  FADD.FTZ R65, R65, -R131.reuse ;  /* 0x8000008341417221 */ /* 0x104fe20000010000 */
[----:B------:R-:W-:Y:S01]  /*3a80*/  FADD.FTZ R67, R67, -R131 ;  /* 0x8000008343437221 */ /* 0x000fe20000010000 */
[--C-:B-1----:R-:W-:Y:S01]  /*3a90*/  FADD.FTZ R131, R68, -R129.reuse ;  /* 0x8000008144837221 */ /* 0x102fe20000010000 */
[----:B------:R-:W-:-:S04]  /*3aa0*/  FADD.FTZ R129, R70, -R129 ;  /* 0x8000008146817221 */ /* 0x000fc80000010000 */
[----:B------:R-:W1:Y:S01]  /*3ab0*/  MUFU.EX2 R119, R119 ;  /* 0x0000007700777308 */ /* 0x000e620000000800 */
[----:B---3--:R-:W-:Y:S01]  /*3ac0*/  FADD.FTZ R70, R69, -R134 ;  /* 0x8000008645467221 */ /* 0x008fe20000010000 */
[----:B------:R-:W-:Y:S01]  /*3ad0*/  FFMA.FTZ R140, R140, UR11, -R135 ;  /* 0x0000000b8c8c7c23 */ /* 0x000fe20008010887 */
[----:B------:R-:W-:Y:S01]  /*3ae0*/  FMUL.FTZ R24, R216, R24 ;  /* 0x00000018d8187220 */ /* 0x000fe20000410000 */
[----:B------:R-:W-:Y:S01]  /*3af0*/  FMUL.FTZ R69, R121, R142 ;  /* 0x0000008e79457220 */ /* 0x000fe20000410000 */
[--C-:B------:R-:W-:Y:S01]  /*3b00*/  FADD.FTZ R53, R53, -R150.reuse ;  /* 0x8000009635357221 */ /* 0x100fe20000010000 */
[----:B------:R-:W-:Y:S02]  /*3b10*/  FADD.FTZ R55, R55, -R150 ;  /* 0x8000009637377221 */ /* 0x000fe40000010000 */
[----:B------:R-:W2:Y:S01]  /*3b20*/  MUFU.EX2 R120, R120 ;  /* 0x0000007800787308 */ /* 0x000ea20000000800 */
[--C-:B------:R-:W-:Y:S01]  /*3b30*/  FADD.FTZ R56, R56, -R139.reuse ;  /* 0x8000008b38387221 */ /* 0x100fe20000010000 */
[----:B------:R-:W-:Y:S01]  /*3b40*/  FADD.FTZ R58, R58, -R139 ;  /* 0x8000008b3a3a7221 */ /* 0x000fe20000010000 */
[----:B-----5:R-:W-:Y:S01]  /*3b50*/  FADD.FTZ R150, R84, -R218 ;  /* 0x800000da54967221 */ /* 0x020fe20000010000 */
[----:B------:R-:W-:Y:S01]  /*3b60*/  FFMA.FTZ R126, R126, UR11, -R135 ;  /* 0x0000000b7e7e7c23 */ /* 0x000fe20008010887 */
[----:B----4-:R-:W-:Y:S01]  /*3b70*/  FADD.FTZ R139, R77, -R137 ;  /* 0x800000894d8b7221 */ /* 0x010fe20000010000 */
[----:B------:R-:W-:-:S02]  /*3b80*/  F2FP.BF16.F32.PACK_AB R84, R69, R24 ;  /* 0x000000184554723e */ /* 0x000fc400000010ff */
[----:B------:R3:W-:Y:S01]  /*3b90*/  MUFU.EX2 R22, R140 ;  /* 0x0000008c00167308 */ /* 0x0007e20000000800 */
[--C-:B------:R-:W-:Y:S01]  /*3ba0*/  FFMA.FTZ R135, R228, UR11, -R127.reuse ;  /* 0x0000000be4877c23 */ /* 0x100fe2000801087f */
[----:B------:R-:W-:Y:S01]  /*3bb0*/  FMUL.FTZ R25, R91, R25 ;  /* 0x000000195b197220 */ /* 0x000fe20000410000 */
[----:B------:R-:W-:Y:S01]  /*3bc0*/  FMUL.FTZ R24, R93, R27 ;  /* 0x0000001b5d187220 */ /* 0x000fe20000410000 */
[----:B------:R-:W-:Y:S01]  /*3bd0*/  FFMA.FTZ R127, R230, UR11, -R127 ;  /* 0x0000000be67f7c23 */ /* 0x000fe2000801087f */
[----:B------:R-:W-:Y:S01]  /*3be0*/  FMUL.FTZ R147, R21, R147 ;  /* 0x0000009315937220 */ /* 0x000fe20000410000 */
[----:B------:R-:W-:Y:S02]  /*3bf0*/  FADD.FTZ R40, R40, -R151 ;  /* 0x8000009728287221 */ /* 0x000fe40000010000 */
[----:B------:R-:W4:Y:S01]  /*3c00*/  MUFU.EX2 R117, R117 ;  /* 0x0000007500757308 */ /* 0x000f220000000800 */
[----:B---3--:R-:W-:Y:S01]  /*3c10*/  FADD.FTZ R140, R79, -R137 ;  /* 0x800000894f8c7221 */ /* 0x008fe20000010000 */
[----:B------:R-:W-:Y:S01]  /*3c20*/  FADD.FTZ R137, R80, -R23 ;  /* 0x8000001750897221 */ /* 0x000fe20000010000 */
[----:B------:R-:W-:Y:S01]  /*3c30*/  FMUL.FTZ R80, R94, R146 ;  /* 0x000000925e507220 */ /* 0x000fe20000410000 */
[----:B------:R-:W-:Y:S01]  /*3c40*/  FADD.FTZ R42, R42, -R151 ;  /* 0x800000972a2a7221 */ /* 0x000fe20000010000 */
[----:B------:R-:W-:Y:S01]  /*3c50*/  FADD.FTZ R60, R60, -R138 ;  /* 0x8000008a3c3c7221 */ /* 0x000fe20000010000 */
[----:B------:R-:W-:-:S02]  /*3c60*/  FADD.FTZ R61, R61, -R136 ;  /* 0x800000883d3d7221 */ /* 0x000fc40000010000 */
[----:B------:R-:W3:Y:S01]  /*3c70*/  MUFU.EX2 R118, R118 ;  /* 0x0000007600767308 */ /* 0x000ee20000000800 */
[----:B------:R-:W-:Y:S01]  /*3c80*/  FADD.FTZ R64, R64, -R132 ;  /* 0x8000008440407221 */ /* 0x000fe20000010000 */
[--C-:B------:R-:W-:Y:S01]  /*3c90*/  FADD.FTZ R151, R85, -R114.reuse ;  /* 0x8000007255977221 */ /* 0x100fe20000010000 */
[----:B------:R-:W-:Y:S01]  /*3ca0*/  FADD.FTZ R114, R87, -R114 ;  /* 0x8000007257727221 */ /* 0x000fe20000010000 */
[----:B------:R-:W-:-:S04]  /*3cb0*/  F2FP.BF16.F32.PACK_AB R87, R24, R25 ;  /* 0x000000191857723e */ /* 0x000fc800000010ff */
[----:B------:R-:W5:Y:S01]  /*3cc0*/  MUFU.EX2 R97, R97 ;  /* 0x0000006100617308 */ /* 0x000f620000000800 */
[----:B------:R-:W-:Y:S01]  /*3cd0*/  F2FP.BF16.F32.PACK_AB R80, R147, R80 ;  /* 0x000000509350723e */ /* 0x000fe200000010ff */
[----:B------:R-:W-:Y:S01]  /*3ce0*/  FMUL.FTZ R60, R115, R60 ;  /* 0x0000003c733c7220 */ /* 0x000fe20000410000 */
[----:B------:R-:W-:-:S05]  /*3cf0*/  FMUL.FTZ R61, R116, R61 ;  /* 0x0000003d743d7220 */ /* 0x000fca0000410000 */
[----:B------:R-:W5:Y:S01]  /*3d00*/  MUFU.EX2 R96, R96 ;  /* 0x0000006000607308 */ /* 0x000f620000000800 */
[----:B------:R-:W-:Y:S01]  /*3d10*/  FMUL.FTZ R64, R15, R64 ;  /* 0x000000400f407220 */ /* 0x000fe20000410000 */
[----:B-1----:R-:W-:-:S06]  /*3d20*/  FMUL.FTZ R25, R119, R65 ;  /* 0x0000004177197220 */ /* 0x002fcc0000410000 */
[----:B------:R-:W1:Y:S01]  /*3d30*/  MUFU.EX2 R99, R232 ;  /* 0x000000e800637308 */ /* 0x000e620000000800 */
[----:B------:R-:W-:Y:S01]  /*3d40*/  FADD.FTZ R63, R63, -R136 ;  /* 0x800000883f3f7221 */ /* 0x000fe20000010000 */
[----:B------:R-:W-:-:S06]  /*3d50*/  FADD.FTZ R66, R66, -R132 ;  /* 0x8000008442427221 */ /* 0x000fcc0000010000 */
[----:B------:R-:W1:Y:S01]  /*3d60*/  MUFU.EX2 R100, R231 ;  /* 0x000000e700647308 */ /* 0x000e620000000800 */
[----:B------:R-:W-:Y:S01]  /*3d70*/  FADD.FTZ R132, R72, -R133 ;  /* 0x8000008548847221 */ /* 0x000fe20000010000 */
[----:B------:R-:W-:-:S06]  /*3d80*/  FADD.FTZ R136, R73, -R221 ;  /* 0x800000dd49887221 */ /* 0x000fcc0000010000 */
[----:B------:R-:W1:Y:S08]  /*3d90*/  MUFU.EX2 R101, R101 ;  /* 0x0000006500657308 */ /* 0x000e700000000800 */
[----:B------:R-:W1:Y:S08]  /*3da0*/  MUFU.EX2 R103, R103 ;  /* 0x0000006700677308 */ /* 0x000e700000000800 */
[----:B------:R-:W1:Y:S08]  /*3db0*/  MUFU.EX2 R104, R104 ;  /* 0x0000006800687308 */ /* 0x000e700000000800 */
[----:B------:R-:W-:Y:S08]  /*3dc0*/  MUFU.EX2 R105, R105 ;  /* 0x0000006900697308 */ /* 0x000ff00000000800 */
[----:B------:R-:W1:Y:S08]  /*3dd0*/  MUFU.EX2 R106, R106 ;  /* 0x0000006a006a7308 */ /* 0x000e700000000800 */
[----:B------:R-:W1:Y:S01]  /*3de0*/  MUFU.EX2 R107, R107 ;  /* 0x0000006b006b7308 */ /* 0x000e620000000800 */
[----:B------:R-:W-:-:S07]  /*3df0*/  FMUL.FTZ R27, R14, R70 ;  /* 0x000000460e1b7220 */ /* 0x000fce0000410000 */
[----:B------:R-:W1:Y:S08]  /*3e00*/  MUFU.EX2 R108, R108 ;  /* 0x0000006c006c7308 */ /* 0x000e700000000800 */
[----:B------:R-:W1:Y:S08]  /*3e10*/  MUFU.EX2 R109, R109 ;  /* 0x0000006d006d7308 */ /* 0x000e700000000800 */
[----:B------:R-:W1:Y:S08]  /*3e20*/  MUFU.EX2 R19, R19 ;  /* 0x0000001300137308 */ /* 0x000e700000000800 */
[----:B------:R-:W1:Y:S01]  /*3e30*/  MUFU.EX2 R110, R110 ;  /* 0x0000006e006e7308 */ /* 0x000e620000000800 */
[----:B------:R-:W-:Y:S01]  /*3e40*/  F2FP.BF16.F32.PACK_AB R70, R61, R60 ;  /* 0x0000003c3d46723e */ /* 0x000fe200000010ff */
[----:B------:R-:W-:Y:S01]  /*3e50*/  FMUL.FTZ R65, R16, R66 ;  /* 0x0000004210417220 */ /* 0x000fe20000410000 */
[----:B------:R-:W-:-:S05]  /*3e60*/  F2FP.BF16.F32.PACK_AB R64, R25, R64 ;  /* 0x000000401940723e */ /* 0x000fca00000010ff */
[----:B------:R-:W1:Y:S01]  /*3e70*/  MUFU.EX2 R126, R126 ;  /* 0x0000007e007e7308 */ /* 0x000e620000000800 */
[----:B--2---:R-:W-:Y:S01]  /*3e80*/  FMUL.FTZ R24, R120, R67 ;  /* 0x0000004378187220 */ /* 0x004fe20000410000 */
[----:B------:R-:W-:-:S06]  /*3e90*/  FMUL.FTZ R60, R30, R132 ;  /* 0x000000841e3c7220 */ /* 0x000fcc0000410000 */
[----:B------:R-:W2:Y:S01]  /*3ea0*/  MUFU.EX2 R141, R141 ;  /* 0x0000008d008d7308 */ /* 0x000ea20000000800 */
[----:B------:R-:W-:-:S07]  /*3eb0*/  FMUL.FTZ R25, R32, R136 ;  /* 0x0000008820197220 */ /* 0x000fce0000410000 */
[----:B------:R-:W2:Y:S01]  /*3ec0*/  MUFU.EX2 R128, R128 ;  /* 0x0000008000807308 */ /* 0x000ea20000000800 */
[----:B------:R-:W-:-:S07]  /*3ed0*/  FADD.FTZ R62, R62, -R138 ;  /* 0x8000008a3e3e7221 */ /* 0x000fce0000010000 */
        /* <DEDUP_REMOVED lines=8> */
[----:B------:R-:W2:Y:S08]  /*3f60*/  MUFU.EX2 R125, R125 ;  /* 0x0000007d007d7308 */ /* 0x000eb00000000800 */
[----:B------:R-:W2:Y:S08]  /*3f70*/  MUFU.EX2 R124, R124 ;  /* 0x0000007c007c7308 */ /* 0x000eb00000000800 */
[----:B------:R-:W2:Y:S08]  /*3f80*/  MUFU.EX2 R123, R123 ;  /* 0x0000007b007b7308 */ /* 0x000eb00000000800 */
[----:B------:R-:W2:Y:S01]  /*3f90*/  MUFU.EX2 R147, R122 ;  /* 0x0000007a00937308 */ /* 0x000ea20000000800 */
        /* <DEDUP_REMOVED lines=8> */
[----:B----4-:R-:W-:Y:S01]  /*4020*/  FMUL.FTZ R62, R117, R62 ;  /* 0x0000003e753e7220 */ /* 0x010fe20000410000 */
[----:B---3--:R-:W-:Y:S01]  /*4030*/  FMUL.FTZ R63, R118, R63 ;  /* 0x0000003f763f7220 */ /* 0x008fe20000410000 */
[----:B------:R-:W-:Y:S01]  /*4040*/  F2FP.BF16.F32.PACK_AB R65, R24, R65 ;  /* 0x000000411841723e */ /* 0x000fe200000010ff */
[----:B------:R-:W-:Y:S01]  /*4050*/  FADD.FTZ R138, R76, -R220 ;  /* 0x800000dc4c8a7221 */ /* 0x000fe20000010000 */
[----:B------:R-:W-:Y:S01]  /*4060*/  F2FP.BF16.F32.PACK_AB R60, R25, R60 ;  /* 0x0000003c193c723e */ /* 0x000fe200000010ff */
[----:B-----5:R-:W-:Y:S01]  /*4070*/  FMUL.FTZ R36, R97, R36 ;  /* 0x0000002461247220 */ /* 0x020fe20000410000 */
[----:B------:R-:W-:Y:S01]  /*4080*/  FMUL.FTZ R37, R98, R37 ;  /* 0x0000002562257220 */ /* 0x000fe20000410000 */
        /* <DEDUP_REMOVED lines=42> */
[----:B--2---:R-:W-:Y:S01]  /*4330*/  FMUL.FTZ R139, R141, R139 ;  /* 0x0000008b8d8b7220 */ /* 0x004fe20000410000 */
        /* <DEDUP_REMOVED lines=95> */
[----:B-1----:R-:W-:Y:S02]  /*4930*/  F2FP.BF16.F32.PACK_AB R34, R141, R22 ;  /* 0x000000168d22723e */ /* 0x002fe400000010ff */
        /* <DEDUP_REMOVED lines=15> */
[----:B------:R-:W-:-:S05]  /*4a30*/  IMAD R10, R233, 0x2000, R234 ;  /* 0x00002000e90a7824 */ /* 0x000fca00078e02ea */
        /* <DEDUP_REMOVED lines=70> */
.L_x_4745:
        /* <DEDUP_REMOVED lines=68> */
.L_x_4746:
        /* <DEDUP_REMOVED lines=11> */
.L_x_4736:
[----:B-1----:R-:W1:Y:S01]  /*5390*/  S2R R8, SR_CTAID.X ;  /* 0x0000000000087919 */ /* 0x002e620000002500 */
[----:B------:R-:W3:Y:S01]  /*53a0*/  LDC R5, c[0x0][0x280] ;  /* 0x0000a000ff057b82 */ /* 0x000ee20000000800 */
[----:B------:R-:W-:-:S07]  /*53b0*/  ULDC UR4, c[0x0][0x748] ;  /* 0x0001d20000047ab9 */ /* 0x000fce0000000800 */
[----:B------:R-:W3:Y:S02]  /*53c0*/  LDC R7, c[0x0][0x290] ;  /* 0x0000a400ff077b82 */ /* 0x000ee40000000800 */
[----:B---3--:R-:W-:-:S04]  /*53d0*/  IMAD.IADD R5, R5, 0x1, -R7 ;  /* 0x0000000105057824 */ /* 0x008fc800078e0a07 */
[----:B-1----:R-:W-:-:S04]  /*53e0*/  IMAD R5, R8, 0x80, R5 ;  /* 0x0000008008057824 */ /* 0x002fc800078e0205 */
[----:B------:R-:W-:-:S05]  /*53f0*/  VIADD R5, R5, UR4 ;  /* 0x0000000405057c36 */ /* 0x000fca0008000000 */
[----:B------:R-:W-:-:S04]  /*5400*/  SHF.R.S32.HI R6, RZ, 0x1f, R5 ;  /* 0x0000001fff067819 */ /* 0x000fc80000011405 */
[----:B------:R-:W-:-:S04]  /*5410*/  LEA.HI R6, R6, R5, RZ, 0x7 ;  /* 0x0000000506067211 */ /* 0x000fc800078f38ff */
[----:B------:R-:W-:-:S04]  /*5420*/  SHF.R.S32.HI R6, RZ, 0x7, R6 ;  /* 0x00000007ff067819 */ /* 0x000fc80000011406 */
[----:B------:R-:W-:-:S04]  /*5430*/  VIMNMX R9, R6, UR37, PT ;  /* 0x0000002506097c48 */ /* 0x000fc8000bfe0100 */
[----:B------:R-:W-:Y:S01]  /*5440*/  ISETP.LE.AND P0, PT, R9, UR38, PT ;  /* 0x0000002609007c0c */ /* 0x000fe2000bf03270 */
[----:B------:R1:W-:-:S12]  /*5450*/  STL [R1+0x18], R9 ;  /* 0x0000180901007387 */ /* 0x0003d80000100800 */
[----:B-1----:R-:W-:Y:S05]  /*5460*/  @P0 BRA `(.L_x_4748) ;  /* 0x0000003800500947 */ /* 0x002fea0003800000 */
[----:B------:R-:W3:Y:S04]  /*5470*/  LDL R13, [R1+0x34] ;  /* 0x00003400010d7983 */ /* 0x000ee80000100800 */
[----:B--2---:R-:W3:Y:S04]  /*5480*/  LDL R11, [R1+0x3c] ;  /* 0x00003c00010b7983 */ /* 0x004ee80000100800 */
[----:B------:R-:W2:Y:S01]  /*5490*/  LDL R12, [R1+0x38] ;  /* 0x00003800010c7983 */ /* 0x000ea20000100800 */
[----:B------:R-:W-:Y:S02]  /*54a0*/  IMAD R8, R8, -0x80, R7 ;  /* 0xffffff8008087824 */ /* 0x000fe400078e0207 */
[----:B------:R-:W-:Y:S01]  /*54b0*/  IMAD.MOV.U32 R237, RZ, RZ, 0x40000040 ;  /* 0x40000040ffed7424 */ /* 0x000fe200078e00ff */
[----:B------:R-:W1:Y:S01]  /*54c0*/  S2R R5, SR_TID.X ;  /* 0x0000000000057919 */ /* 0x000e620000002100 */
[----:B------:R-:W-:-:S02]  /*54d0*/  IMAD.MOV.U32 R235, RZ, RZ, 0x40000040 ;  /* 0x40000040ffeb7424 */ /* 0x000fc400078e00ff */
[----:B------:R-:W-:Y:S01]  /*54e0*/  IMAD.MOV.U32 R231, RZ, RZ, 0x40000040 ;  /* 0x40000040ffe77424 */ /* 0x000fe200078e00ff */
[----:B------:R-:W4:Y:S01]  /*54f0*/  S2R R14, SR_TID.X ;  /* 0x00000000000e7919 */ /* 0x000f220000002100 */
[----:B------:R-:W-:Y:S02]  /*5500*/  IMAD.MOV.U32 R229, RZ, RZ, 0x40000040 ;  /* 0x40000040ffe57424 */ /* 0x000fe400078e00ff */
[----:B-1----:R-:W-:Y:S02]  /*5510*/  VIADD R9, R5, 0xffffff80 ;  /* 0xffffff8005097836 */ /* 0x002fe40000000000 */
[----:B----4-:R-:W-:-:S03]  /*5520*/  VIADD R15, R14, 0xffffff80 ;  /* 0xffffff800e0f7836 */ /* 0x010fc60000000000 */
[----:B------:R-:W-:Y:S01]  /*5530*/  SHF.R.S32.HI R10, RZ, 0x1f, R9 ;  /* 0x0000001fff0a7819 */ /* 0x000fe20000011409 */
[----:B------:R-:W-:-:S03]  /*5540*/  VIADD R14, R14, 0xffffff80 ;  /* 0xffffff800e0e7836 */ /* 0x000fc60000000000 */
[CC--:B------:R-:W-:Y:S02]  /*5550*/  LEA.HI R5, R10.reuse, R9.reuse, RZ, 0x5 ;  /* 0x000000090a057211 */ /* 0x0c0fe400078f28ff */
[----:B------:R-:W-:Y:S02]  /*5560*/  SHF.R.S32.HI R14, RZ, 0x1f, R14 ;  /* 0x0000001fff0e7819 */ /* 0x000fe4000001140e */
[----:B------:R-:W-:Y:S02]  /*5570*/  LEA.HI R10, R10, R9, RZ, 0x2 ;  /* 0x000000090a0a7211 */ /* 0x000fe400078f10ff */
[----:B------:R-:W-:-:S04]  /*5580*/  LEA.HI R14, R14, R15, RZ, 0x7 ;  /* 0x0000000f0e0e7211 */ /* 0x000fc800078f38ff */
[----:B------:R-:W-:Y:S02]  /*5590*/  SHF.R.S32.HI R14, RZ, 0x7, R14 ;  /* 0x00000007ff0e7819 */ /* 0x000fe4000001140e */
[----:B---3--:R-:W-:-:S04]  /*55a0*/  LEA.HI R6, R11, R13, RZ, 0x5 ;  /* 0x0000000d0b067211 */ /* 0x008fc800078f28ff */
[----:B------:R-:W-:Y:S02]  /*55b0*/  SHF.R.S32.HI R13, RZ, 0x5, R6 ;  /* 0x00000005ff0d7819 */ /* 0x000fe40000011406 */
[--C-:B--2---:R-:W-:Y:S02]  /*55c0*/  SHF.R.S32.HI R11, RZ, 0x2, R12.reuse ;  /* 0x00000002ff0b7819 */ /* 0x104fe4000001140c */
[----:B------:R-:W-:Y:S02]  /*55d0*/  LOP3.LUT R6, R5, 0xffffffe0, RZ, 0xc0, !PT ;  /* 0xffffffe005067812 */ /* 0x000fe400078ec0ff */
[----:B------:R-:W-:Y:S02]  /*55e0*/  SHF.R.S32.HI R12, RZ, 0x1f, R12 ;  /* 0x0000001fff0c7819 */ /* 0x000fe4000001140c */
[----:B------:R-:W-:Y:S01]  /*55f0*/  LEA.HI R5, R14, R14, RZ, 0x1 ;  /* 0x0000000e0e057211 */ /* 0x000fe200078f08ff */
[----:B------:R-:W-:Y:S01]  /*5600*/  IMAD.IADD R7, R9, 0x1, -R6 ;  /* 0x0000000109077824 */ /* 0x000fe200078e0a06 */
[----:B------:R-:W-:Y:S01]  /*5610*/  LEA.HI R12, R12, R11, RZ, 0x3 ;  /* 0x0000000b0c0c7211 */ /* 0x000fe200078f18ff */
[----:B------:R-:W-:Y:S01]  /*5620*/  IMAD R6, R13, -0x10, R8 ;  /* 0xfffffff00d067824 */ /* 0x000fe200078e0208 */
[----:B------:R-:W-:-:S02]  /*5630*/  LOP3.LUT R5, R5, 0xfffffffe, RZ, 0xc0, !PT ;  /* 0xfffffffe05057812 */ /* 0x000fc400078ec0ff */
[----:B------:R-:W-:Y:S02]  /*5640*/  LOP3.LUT R12, R12, 0xfffffff8, RZ, 0xc0, !PT ;  /* 0xfffffff80c0c7812 */ /* 0x000fe400078ec0ff */
[----:B------:R-:W-:Y:S01]  /*5650*/  SHF.R.S32.HI R8, RZ, 0x1f, R7 ;  /* 0x0000001fff087819 */ /* 0x000fe20000011407 */
[----:B------:R-:W-:Y:S01]  /*5660*/  IMAD.IADD R5, R14, 0x1, -R5 ;  /* 0x000000010e057824 */ /* 0x000fe200078e0a05 */
[----:B------:R-:W-:Y:S02]  /*5670*/  IADD3 R6, R6, R12, -R11 ;  /* 0x0000000c06067210 */ /* 0x000fe40007ffe80b */
        /* <DEDUP_REMOVED lines=8> */
[----:B------:R-:W-:Y:S01]  /*5700*/  VIADD R6, R11, 0x8 ;  /* 0x000000080b067836 */ /* 0x000fe20000000000 */
[----:B------:R-:W-:Y:S02]  /*5710*/  LOP3.LUT R12, R12, 0x1ffffff0, RZ, 0xc0, !PT ;  /* 0x1ffffff00c0c7812 */ /* 0x000fe400078ec0ff */
[----:B------:R-:W-:-:S02]  /*5720*/  LOP3.LUT R8, R8, 0xfffffffe, RZ, 0xc0, !PT ;  /* 0xfffffffe08087812 */ /* 0x000fc400078ec0ff */
[----:B------:R-:W-:Y:S01]  /*5730*/  LOP3.LUT R14, R10, 0xfffffffc, RZ, 0xc0, !PT ;  /* 0xfffffffc0a0e7812 */ /* 0x000fe200078ec0ff */
[----:B------:R-:W-:Y:S01]  /*5740*/  IMAD.IADD R7, R7, 0x1, -R12 ;  /* 0x0000000107077824 */ /* 0x000fe200078e0a0c */
[----:B------:R-:W-:Y:S01]  /*5750*/  LEA.HI R10, R6, R6, RZ, 0x1 ;  /* 0x00000006060a7211 */ /* 0x000fe200078f08ff */
[C---:B------:R-:W-:Y:S02]  /*5760*/  IMAD.IADD R8, R11.reuse, 0x1, -R8 ;  /* 0x000000010b087824 */ /* 0x040fe400078e0a08 */
[----:B------:R-:W-:Y:S02]  /*5770*/  VIADD R12, R11, 0x10 ;  /* 0x000000100b0c7836 */ /* 0x000fe40000000000 */
[----:B------:R-:W-:Y:S01]  /*5780*/  IMAD.IADD R5, R9, 0x1, -R14 ;  /* 0x0000000109057824 */ /* 0x000fe200078e0a0e */
[----:B------:R-:W-:Y:S01]  /*5790*/  LOP3.LUT R9, R10, 0xfffffffe, RZ, 0xc0, !PT ;  /* 0xfffffffe0a097812 */ /* 0x000fe200078ec0ff */
[----:B------:R-:W-:Y:S01]  /*57a0*/  IMAD R7, R7, 0x8, R8 ;  /* 0x0000000807077824 */ /* 0x000fe200078e0208 */
[----:B------:R-:W-:Y:S01]  /*57b0*/  LEA.HI R8, R12, R12, RZ, 0x1 ;  /* 0x0000000c0c087211 */ /* 0x000fe200078f08ff */
[----:B------:R-:W-:-:S02]  /*57c0*/  VIADD R14, R11, 0x18 ;  /* 0x000000180b0e7836 */ /* 0x000fc40000000000 */
[----:B------:R-:W-:Y:S01]  /*57d0*/  IMAD.IADD R9, R6, 0x1, -R9 ;  /* 0x0000000106097824 */ /* 0x000fe200078e0a09 */
[----:B------:R1:W-:Y:S01]  /*57e0*/  STL [R1+0x2c], R7 ;  /* 0x00002c0701007387 */ /* 0x0003e20000100800 */
[----:B------:R-:W-:Y:S02]  /*57f0*/  SHF.R.S32.HI R6, RZ, 0x1, R10 ;  /* 0x00000001ff067819 */ /* 0x000fe4000001140a */
[----:B------:R-:W-:Y:S02]  /*5800*/  SHF.R.S32.HI R13, RZ, 0x1f, R8 ;  /* 0x0000001fff0d7819 */ /* 0x000fe40000011408 */
[----:B------:R-:W-:Y:S02]  /*5810*/  LEA.HI R15, R14, R14, RZ, 0x1 ;  /* 0x0000000e0e0f7211 */ /* 0x000fe400078f08ff */
[----:B------:R-:W-:Y:S02]  /*5820*/  LOP3.LUT R11, R8, 0xfffffffe, RZ, 0xc0, !PT ;  /* 0xfffffffe080b7812 */ /* 0x000fe400078ec0ff */
[----:B------:R-:W-:-:S02]  /*5830*/  SHF.R.S32.HI R17, RZ, 0x1f, R15 ;  /* 0x0000001fff117819 */ /* 0x000fc4000001140f */
[----:B-1----:R-:W-:Y:S01]  /*5840*/  SHF.R.S32.HI R7, RZ, 0x1f, R10 ;  /* 0x0000001fff077819 */ /* 0x002fe2000001140a */
[----:B------:R-:W-:Y:S01]  /*5850*/  IMAD.IADD R11, R12, 0x1, -R11 ;  /* 0x000000010c0b7824 */ /* 0x000fe200078e0a0b */
[----:B------:R-:W-:Y:S02]  /*5860*/  SHF.R.S32.HI R10, RZ, 0x1, R8 ;  /* 0x00000001ff0a7819 */ /* 0x000fe40000011408 */
[----:B------:R-:W-:Y:S02]  /*5870*/  LEA.HI R7, R7, R6, RZ, 0x4 ;  /* 0x0000000607077211 */ /* 0x000fe400078f20ff */
[----:B------:R-:W-:Y:S02]  /*5880*/  LEA.HI R13, R13, R10, RZ, 0x4 ;  /* 0x0000000a0d0d7211 */ /* 0x000fe400078f20ff */
[----:B------:R-:W-:Y:S02]  /*5890*/  SHF.R.S32.HI R8, RZ, 0x1, R15 ;  /* 0x00000001ff087819 */ /* 0x000fe4000001140f */
[----:B------:R-:W-:-:S02]  /*58a0*/  LOP3.LUT R7, R7, 0x1ffffff0, RZ, 0xc0, !PT ;  /* 0x1ffffff007077812 */ /* 0x000fc400078ec0ff */
[----:B------:R-:W-:Y:S02]  /*58b0*/  LOP3.LUT R13, R13, 0x1ffffff0, RZ, 0xc0, !PT ;  /* 0x1ffffff00d0d7812 */ /* 0x000fe400078ec0ff */
[----:B------:R-:W-:Y:S01]  /*58c0*/  LEA.HI R17, R17, R8, RZ, 0x4 ;  /* 0x0000000811117211 */ /* 0x000fe200078f20ff */
[----:B------:R-:W-:Y:S01]  /*58d0*/  IMAD.IADD R6, R6, 0x1, -R7 ;  /* 0x0000000106067824 */ /* 0x000fe200078e0a07 */
[----:B------:R-:W-:Y:S01]  /*58e0*/  LOP3.LUT R15, R15, 0xfffffffe, RZ, 0xc0, !PT ;  /* 0xfffffffe0f0f7812 */ /* 0x000fe200078ec0ff */
[----:B------:R-:W-:Y:S01]  /*58f0*/  IMAD.IADD R10, R10, 0x1, -R13 ;  /* 0x000000010a0a7824 */ /* 0x000fe200078e0a0d */
[----:B------:R-:W-:Y:S01]  /*5900*/  LOP3.LUT R17, R17, 0x1ffffff0, RZ, 0xc0, !PT ;  /* 0x1ffffff011117812 */ /* 0x000fe200078ec0ff */
[----:B------:R-:W-:Y:S02]  /*5910*/  IMAD R12, R6, 0x8, R9 ;  /* 0x00000008060c7824 */ /* 0x000fe400078e0209 */
[----:B------:R-:W-:Y:S02]  /*5920*/  IMAD R6, R10, 0x8, R11 ;  /* 0x000000080a067824 */ /* 0x000fe400078e020b */
[----:B------:R-:W-:Y:S01]  /*5930*/  IMAD.IADD R15, R14, 0x1, -R15 ;  /* 0x000000010e0f7824 */ /* 0x000fe200078e0a0f */
[----:B------:R-:W-:Y:S01]  /*5940*/  STL [R1+0x28], R12 ;  /* 0x0000280c01007387 */ /* 0x000fe20000100800 */
[----:B------:R-:W-:-:S02]  /*5950*/  IMAD.IADD R8, R8, 0x1, -R17 ;  /* 0x0000000108087824 */ /* 0x000fc400078e0a11 */
[----:B------:R-:W-:Y:S01]  /*5960*/  IMAD R7, R233, 0x2000, R222 ;  /* 0x00002000e9077824 */ /* 0x000fe200078e02de */
[----:B------:R1:W-:Y:S01]  /*5970*/  STL [R1+0x24], R6 ;  /* 0x0000240601007387 */ /* 0x0003e20000100800 */
[----:B------:R-:W-:Y:S02]  /*5980*/  IMAD R10, R8, 0x8, R15 ;  /* 0x00000008080a7824 */ /* 0x000fe400078e020f */
[C---:B------:R-:W-:Y:S02]  /*5990*/  VIADD R8, R7.reuse, 0x4000 ;  /* 0x0000400007087836 */ /* 0x040fe40000000000 */
[----:B------:R-:W-:Y:S01]  /*59a0*/  IMAD.MOV.U32 R11, RZ, RZ, 0x40000040 ;  /* 0x40000040ff0b7424 */ /* 0x000fe200078e00ff */
[----:B------:R2:W-:Y:S01]  /*59b0*/  STL [R1+0x20], R10 ;  /* 0x0000200a01007387 */ /* 0x0005e20000100800 */
[----:B------:R-:W-:Y:S01]  /*59c0*/  IMAD.MOV.U32 R9, RZ, RZ, 0x40000040 ;  /* 0x40000040ff097424 */ /* 0x000fe200078e00ff */
[----:B------:R-:W-:Y:S01]  /*59d0*/  SHF.R.U32.HI R8, RZ, 0x4, R8 ;  /* 0x00000004ff087819 */ /* 0x000fe20000011608 */
[----:B-1----:R-:W-:Y:S01]  /*59e0*/  VIADD R6, R7, 0x20c00 ;  /* 0x00020c0007067836 */ /* 0x002fe20000000000 */
[----:B------:R-:W-:-:S02]  /*59f0*/  SHF.R.U32.HI R7, RZ, 0x4, R7 ;  /* 0x00000004ff077819 */ /* 0x000fc40000011607 */
[----:B------:R-:W-:Y:S02]  /*5a00*/  LOP3.LUT R8, R8, 0x3fff, RZ, 0xc0, !PT ;  /* 0x00003fff08087812 */ /* 0x000fe400078ec0ff */
[----:B------:R-:W-:Y:S02]  /*5a10*/  SHF.R.U32.HI R6, RZ, 0x4, R6 ;  /* 0x00000004ff067819 */ /* 0x000fe40000011606 */
[----:B------:R-:W-:Y:S02]  /*5a20*/  LOP3.LUT R7, R7, 0x3fff, RZ, 0xc0, !PT ;  /* 0x00003fff07077812 */ /* 0x000fe400078ec0ff */
[----:B------:R-:W-:Y:S02]  /*5a30*/  LOP3.LUT R6, R6, 0x3fff, RZ, 0xc0, !PT ;  /* 0x00003fff06067812 */ /* 0x000fe400078ec0ff */
[----:B------:R-:W-:Y:S02]  /*5a40*/  LOP3.LUT R12, R7, 0x10000, RZ, 0xfc, !PT ;  /* 0x00010000070c7812 */ /* 0x000fe400078efcff */
[----:B------:R-:W-:-:S02]  /*5a50*/  LOP3.LUT R6, R6, 0x10000, RZ, 0xfc, !PT ;  /* 0x0001000006067812 */ /* 0x000fc400078efcff */
[----:B------:R-:W-:Y:S01]  /*5a60*/  LOP3.LUT R7, R8, 0x10000, RZ, 0xfc, !PT ;  /* 0x0001000008077812 */ /* 0x000fe200078efcff */
[C---:B--2---:R-:W-:Y:S01]  /*5a70*/  VIADD R10, R12.reuse, 0x2 ;  /* 0x000000020c0a7836 */ /* 0x044fe20000000000 */
[----:B------:R1:W-:Y:S01]  /*5a80*/  STL [R1+0x14], R12 ;  /* 0x0000140c01007387 */ /* 0x0003e20000100800 */
[C---:B------:R-:W-:Y:S02]  /*5a90*/  VIADD R8, R12.reuse, 0x4 ;  /* 0x000000040c087836 */ /* 0x040fe40000000000 */
[----:B------:R-:W-:Y:S01]  /*5aa0*/  VIADD R236, R12, 0x6 ;  /* 0x000000060cec7836 */ /* 0x000fe20000000000 */
[----:B------:R2:W-:Y:S01]  /*5ab0*/  STL [R1+0x30], R6 ;  /* 0x0000300601007387 */ /* 0x0005e20000100800 */
[C---:B------:R-:W-:Y:S02]  /*5ac0*/  VIADD R234, R7.reuse, 0x2 ;  /* 0x0000000207ea7836 */ /* 0x040fe40000000000 */
[C---:B------:R-:W-:Y:S01]  /*5ad0*/  VIADD R230, R7.reuse, 0x4 ;  /* 0x0000000407e67836 */ /* 0x040fe20000000000 */
[----:B------:R3:W-:Y:S01]  /*5ae0*/  STL [R1+0x10], R7 ;  /* 0x0000100701007387 */ /* 0x0007e20000100800 */
[----:B------:R-:W-:-:S02]  /*5af0*/  VIADD R228, R7, 0x6 ;  /* 0x0000000607e47836 */ /* 0x000fc40000000000 */
[C---:B-1----:R-:W-:Y:S01]  /*5b00*/  VIADD R12, R5.reuse, 0x8 ;  /* 0x00000008050c7836 */ /* 0x042fe20000000000 */
[----:B------:R1:W-:Y:S01]  /*5b10*/  STL.64 [R1+0x8], R10 ;  /* 0x0000080a01007387 */ /* 0x0003e20000100a00 */
[C---:B------:R-:W-:Y:S02]  /*5b20*/  VIADD R12, R5.reuse, 0x14 ;  /* 0x00000014050c7836 */ /* 0x040fe40000000000 */
[C---:B--2---:R-:W-:Y:S01]  /*5b30*/  VIADD R6, R5.reuse, 0x4 ;  /* 0x0000000405067836 */ /* 0x044fe20000000000 */
[----:B------:R1:W-:Y:S01]  /*5b40*/  STL.64 [R1], R8 ;  /* 0x0000000801007387 */ /* 0x0003e20000100a00 */
[C---:B------:R-:W-:Y:S02]  /*5b50*/  VIADD R6, R5.reuse, 0x10 ;  /* 0x0000001005067836 */ /* 0x040fe40000000000 */
[C---:B---3--:R-:W-:Y:S02]  /*5b60*/  VIADD R7, R5.reuse, 0xc ;  /* 0x0000000c05077836 */ /* 0x048fe40000000000 */
[----:B------:R-:W-:-:S02]  /*5b70*/  VIADD R7, R5, 0x18 ;  /* 0x0000001805077836 */ /* 0x000fc40000000000 */
[----:B------:R-:W-:-:S07]  /*5b80*/  VIADD R6, R5, 0x1c ;  /* 0x0000001c05067836 */ /* 0x000fce0000000000 */
.L_x_4759:
[----:B------:R-:W-:Y:S01]  /*5b90*/  IMAD.U32 R6, RZ, RZ, UR36 ;  /* 0x00000024ff067e24 */ /* 0x000fe2000f8e00ff */
[----:B------:R-:W-:Y:S05]  /*5ba0*/  YIELD ;  /* 0x0000000000007946 */ /* 0x000fea0003800000 */
[----:B------:R-:W-:-:S04]  /*5bb0*/  LOP3.LUT R6, R6, 0x1, RZ, 0xfc, !PT ;  /* 0x0000000106067812 */ /* 0x000fc800078efcff */
[----:B------:R-:W-:-:S13]  /*5bc0*/  ISETP.NE.AND P0, PT, R6, 0x3, PT ;  /* 0x000000030600780c */ /* 0x000fda0003f05270 */
[----:B------:R-:W-:Y:S05]  /*5bd0*/  @!P0 BRA `(.L_x_4749) ;  /* 0x0000000000048947 */ /* 0x000fea0003800000 */
[----:B------:R-:W-:Y:S01]  /*5be0*/  BPT.TRAP 0x1 ;  /* 0x000000040000795c */ /* 0x000fe20000300000 */
.L_x_4749:
[----:B------:R-:W-:Y:S01]  /*5bf0*/  IMAD R6, R0, 0x8, R222 ;  /* 0x0000000800067824 */ /* 0x000fe200078e02de */
[----:B-1----:R-:W-:-:S04]  /*5c00*/  SHF.L.U32 R11, R4, 0x1f, RZ ;  /* 0x0000001f040b7819 */ /* 0x002fc800000006ff */
[----:B------:R1:W2:Y:S01]  /*5c10*/  SYNCS.PHASECHK.TRANS64.TRYWAIT P1, [R6+URZ+0x30c10], R11 ;  /* 0x030c100b060075a7 */ /* 0x0002a2000802017f */
[----:B------:R-:W-:Y:S05]  /*5c20*/  @!P0 BRA `(.L_x_4750) ;  /* 0x0000000000048947 */ /* 0x000fea0003800000 */
[----:B------:R-:W-:Y:S01]  /*5c30*/  BPT.TRAP 0x1 ;  /* 0x000000040000795c */ /* 0x000fe20000300000 */
.L_x_4750:
[----:B------:R-:W-:-:S05]  /*5c40*/  VIADD R7, R222, 0x10000 ;  /* 0x00010000de077836 */ /* 0x000fca0000000000 */
[----:B------:R-:W-:-:S04]  /*5c50*/  SHF.R.U32.HI R7, RZ, 0x4, R7 ;  /* 0x00000004ff077819 */ /* 0x000fc80000011607 */
[----:B------:R-:W-:-:S04]  /*5c60*/  LOP3.LUT R220, R7, 0x3fff, RZ, 0xc0, !PT ;  /* 0x00003fff07dc7812 */ /* 0x000fc800078ec0ff */
[----:B------:R-:W-:Y:S01]  /*5c70*/  LOP3.LUT R7, R220, 0x10000, RZ, 0xfc, !PT ;  /* 0x00010000dc077812 */ /* 0x000fe200078efcff */
[----:B--2---:R-:W-:Y:S06]  /*5c80*/  @P1 BRA `(.L_x_4751) ;  /* 0x0000000000081947 */ /* 0x004fec0003800000 */
[----:B------:R-:W2:Y:S02]  /*5c90*/  SYNCS.PHASECHK.TRANS64.TRYWAIT P1, [R6+URZ+0x30c10], R11 ;  /* 0x030c100b060075a7 */ /* 0x000ea4000802017f */
[----:B--2---:R-:W-:Y:S05]  /*5ca0*/  @!P1 BRA `(.L_x_4752) ;  /* 0x000000b800289947 */ /* 0x004fea0003800000 */
.L_x_4751:
[----:B------:R-:W3:Y:S04]  /*5cb0*/  LDL R13, [R1+0x14] ;  /* 0x00001400010d7983 */ /* 0x000ee80000100800 */
[----:B------:R-:W4:Y:S04]  /*5cc0*/  LDL.64 R16, [R1+0x8] ;  /* 0x0000080001107983 */ /* 0x000f280000100a00 */
[----:B------:R-:W5:Y:S01]  /*5cd0*/  LDL.64 R14, [R1] ;  /* 0x00000000010e7983 */ /* 0x000f620000100a00 */
[----:B------:R-:W-:Y:S01]  /*5ce0*/  IMAD R7, R0, 0x400, R7 ;  /* 0x0000040000077824 */ /* 0x000fe200078e0207 */
[----:B------:R-:W-:Y:S05]  /*5cf0*/  WARPSYNC.ALL ;  /* 0x0000000000007948 */ /* 0x000fea0003800000 */
[----:B------:R-:W-:Y:S01]  /*5d00*/  R2UR UR6, R7 ;  /* 0x00000000070672ca */ /* 0x000fe200000e0000 */
[----:B------:R-:W-:Y:S01]  /*5d10*/  WARPGROUP.ARRIVE ;  /* 0x00000000000079c5 */ /* 0x000fe20000000000 */
[----:B------:R-:W-:Y:S01]  /*5d20*/  UMOV UR5, 0x40000040 ;  /* 0x4000004000057882 */ /* 0x000fe20000000000 */
[----:B------:R-:W-:Y:S01]  /*5d30*/  UMOV UR7, 0x40000040 ;  /* 0x4000004000077882 */ /* 0x000fe20000000000 */
[----:B------:R-:W-:Y:S01]  /*5d40*/  UMOV UR11, 0x40000040 ;  /* 0x40000040000b7882 */ /* 0x000fe20000000000 */
[----:B------:R-:W2:Y:S04]  /*5d50*/  LDL R8, [R1+0x2c] ;  /* 0x00002c0001087983 */ /* 0x000ea80000100800 */
[----:B------:R-:W5:Y:S04]  /*5d60*/  LDL R10, [R1+0x28] ;  /* 0x00002800010a7983 */ /* 0x000f680000100800 */
[----:B------:R-:W5:Y:S04]  /*5d70*/  LDL R12, [R1+0x24] ;  /* 0x00002400010c7983 */ /* 0x000f680000100800 */
[----:B------:R-:W5:Y:S01]  /*5d80*/  LDL R9, [R1+0x20] ;  /* 0x0000200001097983 */ /* 0x000f620000100800 */
[----:B------:R-:W-:Y:S01]  /*5d90*/  VIADD R224, R222, 0x20000 ;  /* 0x00020000dee07836 */ /* 0x000fe20000000000 */
[----:B---3--:R-:W-:-:S02]  /*5da0*/  R2UR UR4, R13 ;  /* 0x000000000d0472ca */ /* 0x008fc400000e0000 */
[----:B----4-:R-:W-:Y:S02]  /*5db0*/  R2UR UR8, R16 ;  /* 0x00000000100872ca */ /* 0x010fe400000e0000 */
[----:B------:R-:W-:-:S09]  /*5dc0*/  R2UR UR9, R17 ;  /* 0x00000000110972ca */ /* 0x000fd200000e0000 */
[----:B------:R-:W-:Y:S01]  /*5dd0*/  HGMMA.64x128x16.F32.BF16 R88, gdesc[UR4], RZ, !UPT, gsb0 ;  /* 0x01e00000045879f0 */ /* 0x000fe2000c0018ff */
[----:B------:R-:W-:Y:S01]  /*5de0*/  UIADD3 UR4, UR6, 0x2, URZ ;  /* 0x0000000206047890 */ /* 0x000fe2000fffe03f */
[----:B------:R-:W-:Y:S01]  /*5df0*/  R2UR UR5, R237 ;  /* 0x00000000ed0572ca */ /* 0x000fe200000e0000 */
[----:B------:R-:W-:Y:S01]  /*5e00*/  UMOV UR7, 0x40000040 ;  /* 0x4000004000077882 */ /* 0x000fe20000000000 */
[----:B--2---:R-:W-:-:S04]  /*5e10*/  IMAD R8, R0, 0x80, R8 ;  /* 0x0000008000087824 */ /* 0x004fc800078e0208 */
[----:B------:R-:W-:Y:S01]  /*5e20*/  UMOV UR10, UR4 ;  /* 0x00000004000a7c82 */ /* 0x000fe20008000000 */
[----:B------:R-:W-:Y:S02]  /*5e30*/  UIADD3 UR4, UR6, 0x4, URZ ;  /* 0x0000000406047890 */ /* 0x000fe4000fffe03f */
[----:B------:R-:W-:Y:S01]  /*5e40*/  UIADD3 UR6, UR6, 0x6, URZ ;  /* 0x0000000606067890 */ /* 0x000fe2000fffe03f */
[C---:B-----5:R-:W-:Y:S02]  /*5e50*/  IMAD R10, R0.reuse, 0x80, R10 ;  /* 0x00000080000a7824 */ /* 0x060fe400078e020a */
[C---:B------:R-:W-:Y:S02]  /*5e60*/  IMAD R223, R3.reuse, 0x2, R8 ;  /* 0x0000000203df7824 */ /* 0x040fe400078e0208 */
[----:B------:R-:W-:Y:S02]  /*5e70*/  IMAD R12, R0, 0x80, R12 ;  /* 0x00000080000c7824 */ /* 0x000fe400078e020c */
[----:B------:R-:W-:-:S02]  /*5e80*/  IMAD R7, R3, 0x2, R10 ;  /* 0x0000000203077824 */ /* 0x000fc400078e020a */
[----:B------:R-:W-:Y:S02]  /*5e90*/  IMAD R225, R3, 0x2, R12 ;  /* 0x0000000203e17824 */ /* 0x000fe400078e020c */
[--C-:B------:R-:W-:Y:S02]  /*5ea0*/  IMAD R227, R7, 0x4, R222.reuse ;  /* 0x0000000407e37824 */ /* 0x100fe400078e02de */
[----:B------:R-:W-:Y:S02]  /*5eb0*/  IMAD R218, R225, 0x4, R222 ;  /* 0x00000004e1da7824 */ /* 0x000fe400078e02de */
[--C-:B------:R-:W-:Y:S02]  /*5ec0*/  IMAD R226, R7, 0x4, R224.reuse ;  /* 0x0000000407e27824 */ /* 0x100fe400078e02e0 */
        /* <DEDUP_REMOVED lines=9> */
[----:B------:R-:W-:Y:S02]  /*5f60*/  IMAD R14, R0, 0x80, R9 ;  /* 0x00000080000e7824 */ /* 0x000fe400078e0209 */
[----:B------:R-:W-:Y:S02]  /*5f70*/  IMAD R15, R223, 0x4, R222 ;  /* 0x00000004df0f7824 */ /* 0x000fe400078e02de */
[----:B------:R-:W-:-:S02]  /*5f80*/  IMAD R9, R3, 0x2, R14 ;  /* 0x0000000203097824 */ /* 0x000fc400078e020e */
[----:B------:R-:W-:Y:S02]  /*5f90*/  IMAD R223, R223, 0x4, R224 ;  /* 0x00000004dfdf7824 */ /* 0x000fe400078e02e0 */
[C---:B------:R-:W-:Y:S02]  /*5fa0*/  IMAD R216, R9.reuse, 0x4, R222 ;  /* 0x0000000409d87824 */ /* 0x040fe400078e02de */
        /* <DEDUP_REMOVED lines=14> */
.L_x_4753:
[----:B------:R1:W1:Y:S01]  /*6090*/  SYNCS.PHASECHK.TRANS64.TRYWAIT P1, [R6+URZ+0x30c30], R11 ;  /* 0x030c300b060075a7 */ /* 0x000262000802017f */
[----:B------:R-:W-:Y:S05]  /*60a0*/  @!P0 BRA `(.L_x_4754) ;  /* 0x0000000000048947 */ /* 0x000fea0003800000 */
[----:B------:R-:W-:Y:S01]  /*60b0*/  BPT.TRAP 0x1 ;  /* 0x000000040000795c */ /* 0x000fe20000300000 */
.L_x_4754:
        /* <DEDUP_REMOVED lines=8> */
.L_x_4755:
[----:B------:R-:W5:Y:S01]  /*6140*/  LDL R8, [R1+0x10] ;  /* 0x0000100001087983 */ /* 0x000f620000100800 */
        /* <DEDUP_REMOVED lines=8> */
[C---:B------:R-:W-:Y:S01]  /*61d0*/  ISETP.GT.AND P2, PT, R232.reuse, RZ, PT ;  /* 0x000000ffe800720c */ /* 0x040fe20003f44270 */
[C---:B------:R-:W-:Y:S01]  /*61e0*/  VIADD R11, R5.reuse, 0x14 ;  /* 0x00000014050b7836 */ /* 0x040fe20000000000 */
[----:B------:R-:W-:Y:S01]  /*61f0*/  ISETP.GT.AND P1, PT, R232, 0x8, PT ;  /* 0x00000008e800780c */ /* 0x000fe20003f24270 */
[----:B------:R-:W-:Y:S01]  /*6200*/  VIADD R13, R5, 0x18 ;  /* 0x00000018050d7836 */ /* 0x000fe20000000000 */
[----:B--2---:R-:W1:Y:S01]  /*6210*/  SHFL.IDX PT, R12, R15, R23, 0x1f ;  /* 0x00001f170f0c7589 */ /* 0x004e6200000e0000 */
[----:B------:R-:W-:Y:S01]  /*6220*/  FSEL R93, R93, -INF , P2 ;  /* 0xff8000005d5d7808 */ /* 0x000fe20001000000 */
[----:B------:R-:W-:Y:S01]  /*6230*/  VIADD R9, R5, 0x8 ;  /* 0x0000000805097836 */ /* 0x000fe20000000000 */
[----:B------:R-:W-:Y:S01]  /*6240*/  FSEL R95, R95, -INF , P1 ;  /* 0xff8000005f5f7808 */ /* 0x000fe20000800000 */
[----:B------:R1:W-:Y:S01]  /*6250*/  SHFL.IDX PT, R16, R15, R11, 0x1f ;  /* 0x00001f0b0f107589 */ /* 0x0003e200000e0000 */
[----:B------:R-:W-:Y:S01]  /*6260*/  FSEL R101, R101, -INF , P2 ;  /* 0xff80000065657808 */ /* 0x000fe20001000000 */
[----:B------:R-:W-:Y:S01]  /*6270*/  IMAD R217, R0, 0x400, R217 ;  /* 0x0000040000d97824 */ /* 0x000fe200078e02d9 */
[----:B------:R-:W-:Y:S01]  /*6280*/  FSEL R88, R88, -INF , P2 ;  /* 0xff80000058587808 */ /* 0x000fe20001000000 */
[----:B------:R-:W2:Y:S01]  /*6290*/  SHFL.IDX PT, R7, R15, R5, 0x1f ;  /* 0x00001f050f077589 */ /* 0x000ea200000e0000 */
[----:B------:R-:W-:-:S02]  /*62a0*/  FSEL R89, R89, -INF , P2 ;  /* 0xff80000059597808 */ /* 0x000fc40001000000 */
[----:B------:R-:W-:Y:S01]  /*62b0*/  FSEL R100, R100, -INF , P2 ;  /* 0xff80000064647808 */ /* 0x000fe20001000000 */
[----:B------:R-:W4:Y:S01]  /*62c0*/  SHFL.IDX PT, R18, R15, R13, 0x1f ;  /* 0x00001f0d0f127589 */ /* 0x000f2200000e0000 */
[----:B------:R-:W-:Y:S02]  /*62d0*/  FSEL R103, R103, -INF , P1 ;  /* 0xff80000067677808 */ /* 0x000fe40000800000 */
[----:B------:R-:W-:Y:S01]  /*62e0*/  FSEL R90, R90, -INF , P1 ;  /* 0xff8000005a5a7808 */ /* 0x000fe20000800000 */
[----:B------:R-:W4:Y:S01]  /*62f0*/  SHFL.IDX PT, R10, R15, R9, 0x1f ;  /* 0x00001f090f0a7589 */ /* 0x000f2200000e0000 */
[----:B------:R-:W-:Y:S02]  /*6300*/  FSEL R92, R92, -INF , P2 ;  /* 0xff8000005c5c7808 */ /* 0x000fe40001000000 */
[----:B------:R-:W-:Y:S01]  /*6310*/  FSEL R94, R94, -INF , P1 ;  /* 0xff8000005e5e7808 */ /* 0x000fe20000800000 */
[----:B---3--:R-:W-:Y:S01]  /*6320*/  SHFL.IDX PT, R22, R227, R5, 0x1f ;  /* 0x00001f05e3167589 */ /* 0x008fe200000e0000 */
[----:B------:R-:W-:-:S02]  /*6330*/  FSEL R105, R105, -INF , P2 ;  /* 0xff80000069697808 */ /* 0x000fc40001000000 */
[----:B------:R-:W-:Y:S02]  /*6340*/  FSEL R108, R108, -INF , P2 ;  /* 0xff8000006c6c7808 */ /* 0x000fe40001000000 */
[----:B------:R-:W-:Y:S02]  /*6350*/  FSEL R96, R96, -INF , P2 ;  /* 0xff80000060607808 */ /* 0x000fe40001000000 */
[----:B------:R-:W-:Y:S02]  /*6360*/  FSEL R98, R98, -INF , P1 ;  /* 0xff80000062627808 */ /* 0x000fe40000800000 */
[----:B------:R-:W-:Y:S02]  /*6370*/  FSEL R97, R97, -INF , P2 ;  /* 0xff80000061617808 */ /* 0x000fe40001000000 */
[----:B------:R-:W-:Y:S02]  /*6380*/  FSEL R99, R99, -INF , P1 ;  /* 0xff80000063637808 */ /* 0x000fe40000800000 */
        /* <DEDUP_REMOVED lines=31> */
[----:B-----5:R-:W-:Y:S01]  /*6580*/  R2UR UR4, R8 ;  /* 0x00000000080472ca */ /* 0x020fe200000e0000 */
[----:B------:R-:W-:-:S06]  /*6590*/  VIADD R8, R5, 0x4 ;  /* 0x0000000405087836 */ /* 0x000fcc0000000000 */
[----:B------:R-:W3:Y:S06]  /*65a0*/  SHFL.IDX PT, R8, R15, R8, 0x1f ;  /* 0x00001f080f087589 */ /* 0x000eec00000e0000 */
[----:B------:R-:W-:Y:S01]  /*65b0*/  HGMMA.64x128x16.F32.BF16 R24, gdesc[UR4], RZ, !UPT, gsb0 ;  /* 0x01e00000041879f0 */ /* 0x000fe2000c0018ff */
[----:B------:R-:W-:Y:S01]  /*65c0*/  UIADD3 UR4, UR6, 0x2, URZ ;  /* 0x0000000206047890 */ /* 0x000fe2000fffe03f */
[----:B------:R-:W-:Y:S02]  /*65d0*/  ULDC UR5, c[0x0][0x744] ;  /* 0x0001d10000057ab9 */ /* 0x000fe40000000800 */
[--C-:B-1----:R-:W-:Y:S01]  /*65e0*/  FFMA.FTZ R11, R93, UR5, -R12.reuse ;  /* 0x000000055d0b7c23 */ /* 0x102fe2000801080c */
[----:B------:R-:W-:Y:S01]  /*65f0*/  FFMA.FTZ R12, R95, UR5, -R12 ;  /* 0x000000055f0c7c23 */ /* 0x000fe2000801080c */
[----:B------:R-:W-:-:S02]  /*6600*/  VIADD R95, R5, 0x1c ;  /* 0x0000001c055f7836 */ /* 0x000fc40000000000 */
[----:B------:R-:W-:Y:S01]  /*6610*/  UMOV UR10, UR4 ;  /* 0x00000004000a7c82 */ /* 0x000fe20008000000 */
[----:B------:R-:W-:Y:S01]  /*6620*/  UIADD3 UR4, UR6, 0x4, URZ ;  /* 0x0000000406047890 */ /* 0x000fe2000fffe03f */
[--C-:B--2---:R-:W-:Y:S01]  /*6630*/  FFMA.FTZ R88, R88, UR5, -R7.reuse ;  /* 0x0000000558587c23 */ /* 0x104fe20008010807 */
[----:B------:R-:W-:Y:S01]  /*6640*/  UIADD3 UR6, UR6, 0x6, URZ ;  /* 0x0000000606067890 */ /* 0x000fe2000fffe03f */
[----:B------:R-:W1:Y:S01]  /*6650*/  SHFL.IDX PT, R20, R15, R95, 0x1f ;  /* 0x00001f5f0f147589 */ /* 0x000e6200000e0000 */
[----:B----4-:R-:W-:Y:S01]  /*6660*/  FFMA.FTZ R17, R100, UR5, -R18 ;  /* 0x0000000564117c23 */ /* 0x010fe20008010812 */
[----:B------:R-:W-:Y:S01]  /*6670*/  VIADD R100, R5, 0x4 ;  /* 0x0000000405647836 */ /* 0x000fe20000000000 */
[----:B------:R2:W-:Y:S01]  /*6680*/  MUFU.EX2 R219, R88 ;  /* 0x0000005800db7308 */ /* 0x0005e20000000800 */
[----:B------:R-:W-:Y:S01]  /*6690*/  FFMA.FTZ R7, R90, UR5, -R7 ;  /* 0x000000055a077c23 */ /* 0x000fe20008010807 */
[----:B------:R-:W-:Y:S01]  /*66a0*/  FFMA.FTZ R9, R92, UR5, -R10 ;  /* 0x000000055c097c23 */ /* 0x000fe2000801080a */
[----:B---3--:R-:W-:Y:S01]  /*66b0*/  FFMA.FTZ R89, R89, UR5, -R8 ;  /* 0x0000000559597c23 */ /* 0x008fe20008010808 */
[----:B------:R-:W-:Y:S01]  /*66c0*/  FFMA.FTZ R10, R94, UR5, -R10 ;  /* 0x000000055e0a7c23 */ /* 0x000fe2000801080a */
[----:B------:R-:W3:Y:S01]  /*66d0*/  SHFL.IDX PT, R92, R227, R23, 0x1f ;  /* 0x00001f17e35c7589 */ /* 0x000ee200000e0000 */
[----:B------:R-:W-:Y:S01]  /*66e0*/  FFMA.FTZ R21, R104, UR5, -R22 ;  /* 0x0000000568157c23 */ /* 0x000fe20008010816 */
[----:B------:R-:W-:Y:S01]  /*66f0*/  FFMA.FTZ R18, R102, UR5, -R18 ;  /* 0x0000000566127c23 */ /* 0x000fe20008010812 */
[----:B------:R4:W-:Y:S01]  /*6700*/  MUFU.EX2 R221, R89 ;  /* 0x0000005900dd7308 */ /* 0x0009e20000000800 */
[----:B--2---:R-:W2:Y:S01]  /*6710*/  SHFL.IDX PT, R88, R227, R100, 0x1f ;  /* 0x00001f64e3587589 */ /* 0x004ea200000e0000 */
[----:B------:R-:W-:Y:S01]  /*6720*/  FFMA.FTZ R8, R91, UR5, -R8 ;  /* 0x000000055b087c23 */ /* 0x000fe20008010808 */
[----:B------:R-:W-:-:S02]  /*6730*/  FFMA.FTZ R22, R106, UR5, -R22 ;  /* 0x000000056a167c23 */ /* 0x000fc40008010816 */
[----:B------:R-:W-:Y:S03]  /*6740*/  SHFL.IDX PT, R104, R218, R100, 0x1f ;  /* 0x00001f64da687589 */ /* 0x000fe600000e0000 */
[----:B------:R-:W-:Y:S01]  /*6750*/  MUFU.EX2 R17, R17 ;  /* 0x0000001100117308 */ /* 0x000fe20000000800 */
[----:B----4-:R-:W-:Y:S01]  /*6760*/  VIADD R89, R5, 0x10 ;  /* 0x0000001005597836 */ /* 0x010fe20000000000 */
[----:B------:R-:W4:Y:S01]  /*6770*/  SHFL.IDX PT, R102, R218, R5, 0x1f ;  /* 0x00001f05da667589 */ /* 0x000f2200000e0000 */
[--C-:B-1----:R-:W-:Y:S01]  /*6780*/  FFMA.FTZ R19, R101, UR5, -R20.reuse ;  /* 0x0000000565137c23 */ /* 0x102fe20008010814 */
[----:B------:R-:W-:Y:S01]  /*6790*/  FFMA.FTZ R20, R103, UR5, -R20 ;  /* 0x0000000567147c23 */ /* 0x000fe20008010814 */
[----:B------:R-:W-:Y:S01]  /*67a0*/  VIADD R103, R5, 0x8 ;  /* 0x0000000805677836 */ /* 0x000fe20000000000 */
[----:B------:R1:W5:Y:S02]  /*67b0*/  SHFL.IDX PT, R14, R15, R89, 0x1f ;  /* 0x00001f590f0e7589 */ /* 0x00036400000e0000 */
[----:B------:R-:W5:Y:S02]  /*67c0*/  MUFU.EX2 R10, R10 ;  /* 0x0000000a000a7308 */ /* 0x000f640000000800 */
[----:B------:R-:W5:Y:S01]  /*67d0*/  SHFL.IDX PT, R90, R227, R103, 0x1f ;  /* 0x00001f67e35a7589 */ /* 0x000f6200000e0000 */
[--C-:B---3--:R-:W-:Y:S01]  /*67e0*/  FFMA.FTZ R91, R109, UR5, -R92.reuse ;  /* 0x000000056d5b7c23 */ /* 0x108fe2000801085c */
[----:B------:R-:W-:Y:S01]  /*67f0*/  FSEL R109, R128, -INF , P2 ;  /* 0xff800000806d7808 */ /* 0x000fe20001000000 */
[----:B------:R-:W-:Y:S01]  /*6800*/  FFMA.FTZ R92, R111, UR5, -R92 ;  /* 0x000000056f5c7c23 */ /* 0x000fe2000801085c */
[----:B------:R-:W3:Y:S01]  /*6810*/  SHFL.IDX PT, R94, R227, R89, 0x1f ;  /* 0x00001f59e35e7589 */ /* 0x000ee200000e0000 */
[----:B--2---:R-:W-:Y:S01]  /*6820*/  FFMA.FTZ R23, R105, UR5, -R88 ;  /* 0x0000000569177c23 */ /* 0x004fe20008010858 */
[----:B------:R-:W-:-:S02]  /*6830*/  VIADD R105, R5, 0x14 ;  /* 0x0000001405697836 */ /* 0x000fc40000000000 */
[--C-:B-1----:R-:W-:Y:S01]  /*6840*/  FFMA.FTZ R15, R97, UR5, -R16.reuse ;  /* 0x00000005610f7c23 */ /* 0x102fe20008010810 */
[----:B------:R-:W-:Y:S01]  /*6850*/  FFMA.FTZ R16, R99, UR5, -R16 ;  /* 0x0000000563107c23 */ /* 0x000fe20008010810 */
[----:B------:R-:W-:Y:S01]  /*6860*/  FFMA.FTZ R88, R107, UR5, -R88 ;  /* 0x000000056b587c23 */ /* 0x000fe20008010858 */
[----:B------:R1:W-:Y:S01]  /*6870*/  SHFL.IDX PT, R106, R218, R103, 0x1f ;  /* 0x00001f67da6a7589 */ /* 0x0003e200000e0000 */
[----:B------:R-:W-:Y:S01]  /*6880*/  FSEL R111, R129, -INF , P2 ;  /* 0xff800000816f7808 */ /* 0x000fe20001000000 */
[----:B------:R-:W-:Y:S01]  /*6890*/  MUFU.EX2 R19, R19 ;  /* 0x0000001300137308 */ /* 0x000fe20000000800 */
[----:B------:R-:W-:Y:S01]  /*68a0*/  FSEL R129, R140, -INF , P2 ;  /* 0xff8000008c817808 */ /* 0x000fe20001000000 */
[--C-:B----4-:R-:W-:Y:S01]  /*68b0*/  FFMA.FTZ R101, R120, UR5, -R102.reuse ;  /* 0x0000000578657c23 */ /* 0x110fe20008010866 */
[----:B------:R-:W-:Y:S01]  /*68c0*/  FSEL R120, R148, -INF , P2 ;  /* 0xff80000094787808 */ /* 0x000fe20001000000 */
[----:B------:R-:W-:Y:S02]  /*68d0*/  VIADD R148, R5, 0x14 ;  /* 0x0000001405947836 */ /* 0x000fe40000000000 */
[----:B------:R-:W-:Y:S01]  /*68e0*/  FFMA.FTZ R102, R122, UR5, -R102 ;  /* 0x000000057a667c23 */ /* 0x000fe20008010866 */
[----:B------:R-:W-:Y:S01]  /*68f0*/  FSEL R122, R145, -INF , P2 ;  /* 0xff800000917a7808 */ /* 0x000fe20001000000 */
[--C-:B-----5:R-:W-:Y:S01]  /*6900*/  FFMA.FTZ R13, R96, UR5, -R14.reuse ;  /* 0x00000005600d7c23 */ /* 0x120fe2000801080e */
[----:B------:R-:W-:Y:S01]  /*6910*/  FFMA.FTZ R14, R98, UR5, -R14 ;  /* 0x00000005620e7c23 */ /* 0x000fe2000801080e */
[----:B------:R-:W2:Y:S01]  /*6920*/  SHFL.IDX PT, R96, R227, R105, 0x1f ;  /* 0x00001f69e3607589 */ /* 0x000ea200000e0000 */
[----:B-1----:R-:W-:Y:S01]  /*6930*/  FSEL R103, R121, -INF , P2 ;  /* 0xff80000079677808 */ /* 0x002fe20001000000 */
[----:B------:R-:W-:Y:S01]  /*6940*/  FFMA.FTZ R89, R108, UR5, -R90 ;  /* 0x000000056c597c23 */ /* 0x000fe2000801085a */
[----:B------:R-:W-:-:S02]  /*6950*/  VIADD R108, R5, 0x18 ;  /* 0x00000018056c7836 */ /* 0x000fc40000000000 */
[----:B------:R-:W-:Y:S01]  /*6960*/  FFMA.FTZ R90, R110, UR5, -R90 ;  /* 0x000000056e5a7c23 */ /* 0x000fe2000801085a */
[----:B------:R-:W-:Y:S02]  /*6970*/  VIADD R110, R5, 0x10 ;  /* 0x00000010056e7836 */ /* 0x000fe40000000000 */
[--C-:B---3--:R-:W-:Y:S01]  /*6980*/  FFMA.FTZ R93, R112, UR5, -R94.reuse ;  /* 0x00000005705d7c23 */ /* 0x108fe2000801085e */
[----:B------:R-:W-:Y:S01]  /*6990*/  FFMA.FTZ R94, R114, UR5, -R94 ;  /* 0x00000005725e7c23 */ /* 0x000fe2000801085e */
[----:B------:R-:W1:Y:S01]  /*69a0*/  SHFL.IDX PT, R98, R227, R108, 0x1f ;  /* 0x00001f6ce3627589 */ /* 0x000e6200000e0000 */
[--C-:B------:R-:W-:Y:S01]  /*69b0*/  FFMA.FTZ R103, R103, UR5, -R104.reuse ;  /* 0x0000000567677c23 */ /* 0x100fe20008010868 */
[----:B------:R-:W-:Y:S01]  /*69c0*/  FFMA.FTZ R104, R123, UR5, -R104 ;  /* 0x000000057b687c23 */ /* 0x000fe20008010868 */
[----:B------:R-:W3:Y:S01]  /*69d0*/  MUFU.EX2 R12, R12 ;  /* 0x0000000c000c7308 */ /* 0x000ee20000000800 */
[----:B------:R2:W4:Y:S04]  /*69e0*/  SHFL.IDX PT, R227, R227, R95, 0x1f ;  /* 0x00001f5fe3e37589 */ /* 0x00052800000e0000 */
[----:B------:R5:W-:Y:S03]  /*69f0*/  SHFL.IDX PT, R114, R218, R108, 0x1f ;  /* 0x00001f6cda727589 */ /* 0x000be600000e0000 */
[----:B------:R-:W3:Y:S01]  /*6a00*/  MUFU.EX2 R7, R7 ;  /* 0x0000000700077308 */ /* 0x000ee20000000800 */
[----:B------:R-:W3:Y:S01]  /*6a10*/  SHFL.IDX PT, R110, R218, R110, 0x1f ;  /* 0x00001f6eda6e7589 */ /* 0x000ee200000e0000 */
[--C-:B--2---:R-:W-:Y:S01]  /*6a20*/  FFMA.FTZ R95, R113, UR5, -R96.reuse ;  /* 0x00000005715f7c23 */ /* 0x104fe20008010860 */
[----:B------:R-:W-:Y:S01]  /*6a30*/  FSEL R113, R125, -INF , P2 ;  /* 0xff8000007d717808 */ /* 0x000fe20001000000 */
[----:B------:R-:W-:Y:S01]  /*6a40*/  FFMA.FTZ R96, R115, UR5, -R96 ;  /* 0x0000000573607c23 */ /* 0x000fe20008010860 */
[----:B-----5:R-:W-:Y:S01]  /*6a50*/  FSEL R108, R127, -INF , P1 ;  /* 0xff8000007f6c7808 */ /* 0x020fe20000800000 */
[----:B------:R2:W5:Y:S01]  /*6a60*/  SHFL.IDX PT, R112, R218, R105, 0x1f ;  /* 0x00001f69da707589 */ /* 0x00056200000e0000 */
[----:B------:R-:W-:Y:S01]  /*6a70*/  FSEL R115, R133, -INF , P2 ;  /* 0xff80000085737808 */ /* 0x000fe20001000000 */
[----:B------:R-:W-:Y:S01]  /*6a80*/  MUFU.EX2 R8, R8 ;  /* 0x0000000800087308 */ /* 0x000fe20000000800 */
[--C-:B-1----:R-:W-:Y:S01]  /*6a90*/  FFMA.FTZ R97, R116, UR5, -R98.reuse ;  /* 0x0000000574617c23 */ /* 0x102fe20008010862 */
[----:B------:R-:W1:Y:S01]  /*6aa0*/  SHFL.IDX PT, R121, R216, R148, 0x1f ;  /* 0x00001f94d8797589 */ /* 0x000e6200000e0000 */
[----:B------:R-:W-:Y:S01]  /*6ab0*/  FFMA.FTZ R98, R118, UR5, -R98 ;  /* 0x0000000576627c23 */ /* 0x000fe20008010862 */
[----:B------:R-:W-:Y:S01]  /*6ac0*/  FSEL R118, R149, -INF , P2 ;  /* 0xff80000095767808 */ /* 0x000fe20001000000 */
[----:B----4-:R-:W-:Y:S01]  /*6ad0*/  FFMA.FTZ R99, R117, UR5, -R227 ;  /* 0x0000000575637c23 */ /* 0x010fe200080108e3 */
[----:B------:R-:W-:-:S02]  /*6ae0*/  VIADD R117, R5, 0xc ;  /* 0x0000000c05757836 */ /* 0x000fc40000000000 */
[----:B------:R-:W-:Y:S01]  /*6af0*/  FFMA.FTZ R100, R119, UR5, -R227 ;  /* 0x0000000577647c23 */ /* 0x000fe200080108e3 */
[C---:B------:R-:W-:Y:S01]  /*6b00*/  VIADD R227, R5.reuse, 0x1c ;  /* 0x0000001c05e37836 */ /* 0x040fe20000000000 */
[----:B--2---:R-:W-:Y:S01]  /*6b10*/  FSEL R105, R124, -INF , P2 ;  /* 0xff8000007c697808 */ /* 0x004fe20001000000 */
[----:B------:R-:W-:Y:S01]  /*6b20*/  VIADD R149, R5, 0x10 ;  /* 0x0000001005957836 */ /* 0x000fe20000000000 */
[----:B------:R-:W2:Y:S01]  /*6b30*/  SHFL.IDX PT, R107, R218, R117, 0x1f ;  /* 0x00001f75da6b7589 */ /* 0x000ea200000e0000 */
[----:B------:R-:W-:Y:S01]  /*6b40*/  FSEL R124, R144, -INF , P2 ;  /* 0xff800000907c7808 */ /* 0x000fe20001000000 */
[--C-:B---3--:R-:W-:Y:S01]  /*6b50*/  FFMA.FTZ R109, R109, UR5, -R110.reuse ;  /* 0x000000056d6d7c23 */ /* 0x108fe2000801086e */
[----:B------:R-:W-:Y:S01]  /*6b60*/  FFMA.FTZ R110, R130, UR5, -R110 ;  /* 0x00000005826e7c23 */ /* 0x000fe2000801086e */
[----:B------:R3:W4:Y:S01]  /*6b70*/  SHFL.IDX PT, R116, R218, R227, 0x1f ;  /* 0x00001fe3da747589 */ /* 0x00072200000e0000 */
[----:B------:R-:W-:Y:S01]  /*6b80*/  FSEL R130, R139, -INF , P1 ;  /* 0xff8000008b827808 */ /* 0x000fe20000800000 */
[--C-:B------:R-:W-:Y:S01]  /*6b90*/  FFMA.FTZ R105, R105, UR5, -R106.reuse ;  /* 0x0000000569697c23 */ /* 0x100fe2000801086a */
[----:B------:R-:W-:Y:S01]  /*6ba0*/  FFMA.FTZ R106, R126, UR5, -R106 ;  /* 0x000000057e6a7c23 */ /* 0x000fe2000801086a */
[----:B------:R1:W4:Y:S01]  /*6bb0*/  SHFL.IDX PT, R125, R216, R117, 0x1f ;  /* 0x00001f75d87d7589 */ /* 0x00032200000e0000 */
[----:B------:R-:W-:Y:S01]  /*6bc0*/  FSEL R126, R141, -INF , P2 ;  /* 0xff8000008d7e7808 */ /* 0x000fe20001000000 */
[--C-:B-----5:R-:W-:Y:S01]  /*6bd0*/  FFMA.FTZ R111, R111, UR5, -R112.reuse ;  /* 0x000000056f6f7c23 */ /* 0x120fe20008010870 */
[----:B------:R-:W-:Y:S01]  /*6be0*/  FFMA.FTZ R112, R131, UR5, -R112 ;  /* 0x0000000583707c23 */ /* 0x000fe20008010870 */
[C---:B------:R-:W-:Y:S01]  /*6bf0*/  VIADD R131, R5.reuse, 0x8 ;  /* 0x0000000805837836 */ /* 0x040fe20000000000 */
[----:B------:R-:W-:Y:S01]  /*6c00*/  SHFL.IDX PT, R123, R216, R149, 0x1f ;  /* 0x00001f95d87b7589 */ /* 0x000fe200000e0000 */
[----:B---3--:R-:W-:-:S02]  /*6c10*/  VIADD R218, R5, 0x18 ;  /* 0x0000001805da7836 */ /* 0x008fc40000000000 */
[--C-:B-1----:R-:W-:Y:S01]  /*6c20*/  FFMA.FTZ R122, R122, UR5, -R121.reuse ;  /* 0x000000057a7a7c23 */ /* 0x102fe20008010879 */
[----:B------:R-:W-:Y:S01]  /*6c30*/  FFMA.FTZ R121, R147, UR5, -R121 ;  /* 0x0000000593797c23 */ /* 0x000fe20008010879 */
[----:B------:R-:W1:Y:S01]  /*6c40*/  SHFL.IDX PT, R127, R216, R131, 0x1f ;  /* 0x00001f83d87f7589 */ /* 0x000e6200000e0000 */
[----:B------:R-:W-:Y:S01]  /*6c50*/  FSEL R117, R151, -INF , P1 ;  /* 0xff80000097757808 */ /* 0x000fe20000800000 */
[----:B------:R-:W-:Y:S01]  /*6c60*/  VIADD R151, R5, 0xc ;  /* 0x0000000c05977836 */ /* 0x000fe20000000000 */
[----:B------:R-:W-:Y:S01]  /*6c70*/  MUFU.EX2 R111, R111 ;  /* 0x0000006f006f7308 */ /* 0x000fe20000000800 */
[----:B------:R-:W3:Y:S01]  /*6c80*/  SHFL.IDX PT, R119, R216, R218, 0x1f ;  /* 0x00001fdad8777589 */ /* 0x000ee200000e0000 */
[--C-:B--2---:R-:W-:Y:S01]  /*6c90*/  FFMA.FTZ R113, R113, UR5, -R107.reuse ;  /* 0x0000000571717c23 */ /* 0x104fe2000801086b */
[----:B------:R-:W-:Y:S01]  /*6ca0*/  FFMA.FTZ R108, R108, UR5, -R107 ;  /* 0x000000056c6c7c23 */ /* 0x000fe2000801086b */
[----:B------:R-:W-:Y:S02]  /*6cb0*/  WARPGROUP.DEPBAR.LE gsb0, 0x0 ;  /* 0x00008000000079c5 */ /* 0x000fe40000010000 */
[----:B------:R-:W-:-:S02]  /*6cc0*/  WARPGROUP.ARRIVE ;  /* 0x00000000000079c5 */ /* 0x000fc40000000000 */
[----:B------:R2:W-:Y:S01]  /*6cd0*/  MUFU.EX2 R107, R113 ;  /* 0x00000071006b7308 */ /* 0x0005e20000000800 */
[--C-:B----4-:R-:W-:Y:S01]  /*6ce0*/  FFMA.FTZ R115, R115, UR5, -R116.reuse ;  /* 0x0000000573737c23 */ /* 0x110fe20008010874 */
[----:B------:R-:W-:Y:S01]  /*6cf0*/  FFMA.FTZ R116, R135, UR5, -R116 ;  /* 0x0000000587747c23 */ /* 0x000fe20008010874 */
[----:B------:R-:W-:Y:S01]  /*6d00*/  FFMA.FTZ R126, R126, UR5, -R125 ;  /* 0x000000057e7e7c23 */ /* 0x000fe2000801087d */
[----:B------:R-:W4:Y:S01]  /*6d10*/  SHFL.IDX PT, R135, R216, R5, 0x1f ;  /* 0x00001f05d8877589 */ /* 0x000f2200000e0000 */
[----:B------:R-:W-:Y:S01]  /*6d20*/  HGMMA.64x128x16.F32.BF16 R24, gdesc[UR8], R24, gsb0 ;  /* 0x01e00000081879f0 */ /* 0x000fe20008001818 */
[----:B------:R-:W-:Y:S01]  /*6d30*/  R2UR UR8, R230 ;  /* 0x00000000e60872ca */ /* 0x000fe200000e0000 */
[----:B------:R-:W-:Y:S01]  /*6d40*/  UMOV UR10, UR4 ;  /* 0x00000004000a7c82 */ /* 0x000fe20008000000 */
[----:B------:R-:W-:Y:S01]  /*6d50*/  R2UR UR9, R231 ;  /* 0x00000000e70972ca */ /* 0x000fe200000e0000 */
[----:B------:R-:W-:Y:S01]  /*6d60*/  UMOV UR11, 0x40000040 ;  /* 0x40000040000b7882 */ /* 0x000fe20000000000 */
[----:B--2---:R-:W-:Y:S01]  /*6d70*/  FSEL R113, R132, -INF , P2 ;  /* 0xff80000084717808 */ /* 0x004fe20001000000 */
[----:B------:R-:W-:-:S02]  /*6d80*/  VIADD R132, R5, 0x4 ;  /* 0x0000000405847836 */ /* 0x000fc40000000000 */
[----:B------:R-:W-:Y:S01]  /*6d90*/  FFMA.FTZ R125, R143, UR5, -R125 ;  /* 0x000000058f7d7c23 */ /* 0x000fe2000801087d */
[--C-:B-1----:R-:W-:Y:S01]  /*6da0*/  FFMA.FTZ R129, R129, UR5, -R127.reuse ;  /* 0x0000000581817c23 */ /* 0x102fe2000801087f */
[----:B------:R-:W-:Y:S01]  /*6db0*/  FFMA.FTZ R127, R142, UR5, -R127 ;  /* 0x000000058e7f7c23 */ /* 0x000fe2000801087f */
[--C-:B------:R-:W-:Y:S01]  /*6dc0*/  FFMA.FTZ R113, R113, UR5, -R114.reuse ;  /* 0x0000000571717c23 */ /* 0x100fe20008010872 */
[----:B------:R-:W1:Y:S01]  /*6dd0*/  SHFL.IDX PT, R128, R216, R132, 0x1f ;  /* 0x00001f84d8807589 */ /* 0x000e6200000e0000 */
[----:B------:R-:W-:Y:S01]  /*6de0*/  FFMA.FTZ R114, R134, UR5, -R114 ;  /* 0x0000000586727c23 */ /* 0x000fe20008010872 */
[----:B------:R-:W-:Y:S01]  /*6df0*/  FSEL R134, R136, -INF , P2 ;  /* 0xff80000088867808 */ /* 0x000fe20001000000 */
[--C-:B---3--:R-:W-:Y:S01]  /*6e00*/  FFMA.FTZ R120, R120, UR5, -R119.reuse ;  /* 0x0000000578787c23 */ /* 0x108fe20008010877 */
[----:B------:R-:W-:Y:S01]  /*6e10*/  FFMA.FTZ R119, R150, UR5, -R119 ;  /* 0x0000000596777c23 */ /* 0x000fe20008010877 */
[----:B------:R-:W-:Y:S01]  /*6e20*/  VIADD R150, R5, 0x8 ;  /* 0x0000000805967836 */ /* 0x000fe20000000000 */
[----:B------:R-:W2:Y:S01]  /*6e30*/  SHFL.IDX PT, R216, R216, R227, 0x1f ;  /* 0x00001fe3d8d87589 */ /* 0x000ea200000e0000 */
[--C-:B------:R-:W-:Y:S01]  /*6e40*/  FFMA.FTZ R124, R124, UR5, -R123.reuse ;  /* 0x000000057c7c7c23 */ /* 0x100fe2000801087b */
[----:B------:R-:W-:Y:S01]  /*6e50*/  FFMA.FTZ R123, R146, UR5, -R123 ;  /* 0x00000005927b7c23 */ /* 0x000fe2000801087b */
[----:B------:R-:W-:Y:S01]  /*6e60*/  MUFU.EX2 R110, R110 ;  /* 0x0000006e006e7308 */ /* 0x000fe20000000800 */
[----:B------:R-:W-:Y:S01]  /*6e70*/  R2UR UR4, R217 ;  /* 0x00000000d90472ca */ /* 0x000fe200000e0000 */
[--C-:B----4-:R-:W-:Y:S01]  /*6e80*/  FFMA.FTZ R134, R134, UR5, -R135.reuse ;  /* 0x0000000586867c23 */ /* 0x110fe20008010887 */
[----:B------:R-:W-:-:S05]  /*6e90*/  FFMA.FTZ R135, R138, UR5, -R135 ;  /* 0x000000058a877c23 */ /* 0x000fca0008010887 */
[----:B------:R-:W3:Y:S01]  /*6ea0*/  MUFU.EX2 R18, R18 ;  /* 0x0000001200127308 */ /* 0x000ee20000000800 */
[--C-:B-1----:R-:W-:Y:S01]  /*6eb0*/  FFMA.FTZ R139, R137, UR5, -R128.reuse ;  /* 0x00000005898b7c23 */ /* 0x102fe20008010880 */
[----:B------:R-:W-:-:S06]  /*6ec0*/  FFMA.FTZ R138, R130, UR5, -R128 ;  /* 0x00000005828a7c23 */ /* 0x000fcc0008010880 */
[----:B------:R-:W1:Y:S01]  /*6ed0*/  MUFU.EX2 R20, R20 ;  /* 0x0000001400147308 */ /* 0x000e620000000800 */
[--C-:B--2---:R-:W-:Y:S01]  /*6ee0*/  FFMA.FTZ R118, R118, UR5, -R216.reuse ;  /* 0x0000000576767c23 */ /* 0x104fe200080108d8 */
[----:B------:R-:W-:Y:S01]  /*6ef0*/  FFMA.FTZ R117, R117, UR5, -R216 ;  /* 0x0000000575757c23 */ /* 0x000fe200080108d8 */
[----:B------:R-:W-:-:S05]  /*6f00*/  VIADD R216, R5, 0x4 ;  /* 0x0000000405d87836 */ /* 0x000fca0000000000 */
[----:B------:R-:W2:Y:S08]  /*6f10*/  MUFU.EX2 R105, R105 ;  /* 0x0000006900697308 */ /* 0x000eb00000000800 */
[----:B------:R-:W4:Y:S08]  /*6f20*/  MUFU.EX2 R106, R106 ;  /* 0x0000006a006a7308 */ /* 0x000f300000000800 */
[----:B------:R-:W5:Y:S08]  /*6f30*/  MUFU.EX2 R108, R108 ;  /* 0x0000006c006c7308 */ /* 0x000f700000000800 */
[----:B------:R-:W5:Y:S08]  /*6f40*/  MUFU.EX2 R109, R109 ;  /* 0x0000006d006d7308 */ /* 0x000f700000000800 */
[----:B------:R-:W5:Y:S08]  /*6f50*/  MUFU.EX2 R112, R112 ;  /* 0x0000007000707308 */ /* 0x000f700000000800 */
[----:B------:R-:W5:Y:S08]  /*6f60*/  MUFU.EX2 R113, R113 ;  /* 0x0000007100717308 */ /* 0x000f700000000800 */
[----:B------:R-:W5:Y:S08]  /*6f70*/  MUFU.EX2 R115, R115 ;  /* 0x0000007300737308 */ /* 0x000f700000000800 */
[----:B------:R-:W5:Y:S08]  /*6f80*/  MUFU.EX2 R9, R9 ;  /* 0x0000000900097308 */ /* 0x000f700000000800 */
[----:B------:R-:W5:Y:S08]  /*6f90*/  MUFU.EX2 R11, R11 ;  /* 0x0000000b000b7308 */ /* 0x000f700000000800 */
[----:B------:R-:W5:Y:S08]  /*6fa0*/  MUFU.EX2 R13, R13 ;  /* 0x0000000d000d7308 */ /* 0x000f700000000800 */
[----:B------:R-:W-:Y:S08]  /*6fb0*/  MUFU.EX2 R14, R14 ;  /* 0x0000000e000e7308 */ /* 0x000ff00000000800 */
[----:B------:R-:W5:Y:S01]  /*6fc0*/  MUFU.EX2 R15, R15 ;  /* 0x0000000f000f7308 */ /* 0x000f620000000800 */
[----:B------:R-:W-:-:S02]  /*6fd0*/  WARPGROUP.DEPBAR.LE gsb0, 0x0 ;  /* 0x00008000000079c5 */ /* 0x000fc40000010000 */
[----:B------:R-:W-:-:S05]  /*6fe0*/  WARPGROUP.ARRIVE ;  /* 0x00000000000079c5 */ /* 0x000fca0000000000 */
[----:B------:R-:W5:Y:S01]  /*6ff0*/  MUFU.EX2 R16, R16 ;  /* 0x0000001000107308 */ /* 0x000f620000000800 */
[----:B------:R-:W-:Y:S01]  /*7000*/  HGMMA.64x128x16.F32.BF16 R24, gdesc[UR8], R24, gsb0 ;  /* 0x01e00000081879f0 */ /* 0x000fe20008001818 */
[----:B------:R-:W-:Y:S01]  /*7010*/  R2UR UR8, R228 ;  /* 0x00000000e40872ca */ /* 0x000fe200000e0000 */
[----:B------:R-:W-:Y:S01]  /*7020*/  UMOV UR10, UR6 ;  /* 0x00000006000a7c82 */ /* 0x000fe20008000000 */
[----:B------:R-:W-:Y:S01]  /*7030*/  R2UR UR9, R229 ;  /* 0x00000000e50972ca */ /* 0x000fe200000e0000 */
[----:B------:R-:W-:-:S03]  /*7040*/  UMOV UR11, 0x40000040 ;  /* 0x40000040000b7882 */ /* 0x000fc60000000000 */
[----:B------:R-:W5:Y:S08]  /*7050*/  MUFU.EX2 R101, R101 ;  /* 0x0000006500657308 */ /* 0x000f700000000800 */
[----:B------:R-:W-:Y:S08]  /*7060*/  MUFU.EX2 R102, R102 ;  /* 0x0000006600667308 */ /* 0x000ff00000000800 */
[----:B------:R-:W5:Y:S08]  /*7070*/  MUFU.EX2 R103, R103 ;  /* 0x0000006700677308 */ /* 0x000f700000000800 */
        /* <DEDUP_REMOVED lines=16> */
[----:B------:R-:W-:Y:S07]  /*7180*/  HGMMA.64x128x16.F32.BF16 R24, gdesc[UR8], R24, gsb0 ;  /* 0x01e00000081879f0 */ /* 0x000fee0008001818 */
        /* <DEDUP_REMOVED lines=11> */
[----:B------:R-:W-:Y:S04]  /*7240*/  SHFL.IDX PT, R130, R223, R132, 0x1f ;  /* 0x00001f84df827589 */ /* 0x000fe800000e0000 */
[----:B------:R-:W1:Y:S04]  /*7250*/  SHFL.IDX PT, R128, R223, R5, 0x1f ;  /* 0x00001f05df807589 */ /* 0x000e6800000e0000 */
[----:B------:R-:W2:Y:S04]  /*7260*/  SHFL.IDX PT, R132, R223, R151, 0x1f ;  /* 0x00001f97df847589 */ /* 0x000ea800000e0000 */
[----:B------:R-:W-:Y:S04]  /*7270*/  SHFL.IDX PT, R136, R223, R148, 0x1f ;  /* 0x00001f94df887589 */ /* 0x000fe800000e0000 */
[----:B------:R-:W4:Y:S01]  /*7280*/  SHFL.IDX PT, R147, R223, R218, 0x1f ;  /* 0x00001fdadf937589 */ /* 0x000f2200000e0000 */
[----:B---3--:R-:W-:-:S03]  /*7290*/  FADD.FTZ R131, R28, -R137 ;  /* 0x800000891c837221 */ /* 0x008fc60000010000 */
[----:B------:R-:W3:Y:S01]  /*72a0*/  SHFL.IDX PT, R141, R226, R151, 0x1f ;  /* 0x00001f97e28d7589 */ /* 0x000ee200000e0000 */
[----:B------:R2:W5:Y:S03]  /*72b0*/  MUFU.EX2 R28, R134 ;  /* 0x00000086001c7308 */ /* 0x0005660000000800 */
[----:B------:R-:W5:Y:S01]  /*72c0*/  SHFL.IDX PT, R133, R223, R149, 0x1f ;  /* 0x00001f95df857589 */ /* 0x000f6200000e0000 */
[--C-:B-1----:R-:W-:Y:S01]  /*72d0*/  FADD.FTZ R24, R24, -R128.reuse ;  /* 0x8000008018187221 */ /* 0x102fe20000010000 */
[----:B------:R-:W-:Y:S01]  /*72e0*/  FADD.FTZ R26, R26, -R128 ;  /* 0x800000801a1a7221 */ /* 0x000fe20000010000 */
[----:B------:R-:W-:Y:S01]  /*72f0*/  FADD.FTZ R128, R25, -R130 ;  /* 0x8000008219807221 */ /* 0x000fe20000010000 */
[----:B------:R-:W-:Y:S01]  /*7300*/  FADD.FTZ R25, R30, -R137 ;  /* 0x800000891e197221 */ /* 0x000fe20000010000 */
[----:B--2---:R-:W-:Y:S01]  /*7310*/  FADD.FTZ R134, R29, -R132 ;  /* 0x800000841d867221 */ /* 0x004fe20000010000 */
[----:B------:R-:W1:Y:S01]  /*7320*/  SHFL.IDX PT, R143, R226, R150, 0x1f ;  /* 0x00001f96e28f7589 */ /* 0x000e6200000e0000 */
[----:B------:R2:W-:Y:S01]  /*7330*/  MUFU.EX2 R29, R135 ;  /* 0x00000087001d7308 */ /* 0x0005e20000000800 */
[----:B------:R-:W-:Y:S01]  /*7340*/  FADD.FTZ R130, R27, -R130 ;  /* 0x800000821b827221 */ /* 0x000fe20000010000 */
[----:B------:R-:W-:Y:S01]  /*7350*/  FADD.FTZ R27, R31, -R132 ;  /* 0x800000841f1b7221 */ /* 0x000fe20000010000 */
[----:B------:R-:W1:Y:S01]  /*7360*/  SHFL.IDX PT, R140, R226, R218, 0x1f ;  /* 0x00001fdae28c7589 */ /* 0x000e6200000e0000 */
[--C-:B----4-:R-:W-:Y:S01]  /*7370*/  FADD.FTZ R137, R36, -R147.reuse ;  /* 0x8000009324897221 */ /* 0x110fe20000010000 */
[----:B------:R-:W-:-:S03]  /*7380*/  FADD.FTZ R38, R38, -R147 ;  /* 0x8000009326267221 */ /* 0x000fc60000010000 */
[----:B------:R4:W4:Y:S01]  /*7390*/  MUFU.EX2 R30, R139 ;  /* 0x0000008b001e7308 */ /* 0x0009220000000800 */
[--C-:B--2---:R-:W-:Y:S01]  /*73a0*/  FADD.FTZ R135, R33, -R136.reuse ;  /* 0x8000008821877221 */ /* 0x104fe20000010000 */
[----:B------:R-:W-:Y:S01]  /*73b0*/  FADD.FTZ R136, R35, -R136 ;  /* 0x8000008823887221 */ /* 0x000fe20000010000 */
[----:B------:R-:W-:Y:S01]  /*73c0*/  SHFL.IDX PT, R147, R224, R151, 0x1f ;  /* 0x00001f97e0937589 */ /* 0x000fe200000e0000 */
[--C-:B---3--:R-:W-:Y:S01]  /*73d0*/  FADD.FTZ R45, R45, -R141.reuse ;  /* 0x8000008d2d2d7221 */ /* 0x108fe20000010000 */
[----:B------:R-:W-:Y:S02]  /*73e0*/  FADD.FTZ R47, R47, -R141 ;  /* 0x8000008d2f2f7221 */ /* 0x000fe40000010000 */
[----:B------:R2:W3:Y:S01]  /*73f0*/  SHFL.IDX PT, R35, R225, R151, 0x1f ;  /* 0x00001f97e1237589 */ /* 0x0004e200000e0000 */
[--C-:B-----5:R-:W-:Y:S01]  /*7400*/  FADD.FTZ R132, R32, -R133.reuse ;  /* 0x8000008520847221 */ /* 0x120fe20000010000 */
[----:B------:R-:W-:Y:S01]  /*7410*/  FADD.FTZ R133, R34, -R133 ;  /* 0x8000008522857221 */ /* 0x000fe20000010000 */
[----:B------:R-:W5:Y:S01]  /*7420*/  MUFU.EX2 R31, R138 ;  /* 0x0000008a001f7308 */ /* 0x000f620000000800 */
[----:B------:R-:W5:Y:S04]  /*7430*/  SHFL.IDX PT, R32, R226, R148, 0x1f ;  /* 0x00001f94e2207589 */ /* 0x000f6800000e0000 */
[----:B------:R-:W5:Y:S01]  /*7440*/  SHFL.IDX PT, R145, R226, R5, 0x1f ;  /* 0x00001f05e2917589 */ /* 0x000f6200000e0000 */
[--C-:B-1----:R-:W-:Y:S01]  /*7450*/  FADD.FTZ R44, R44, -R143.reuse ;  /* 0x8000008f2c2c7221 */ /* 0x102fe20000010000 */
[----:B------:R-:W-:-:S02]  /*7460*/  FADD.FTZ R46, R46, -R143 ;  /* 0x8000008f2e2e7221 */ /* 0x000fc40000010000 */
[----:B--2---:R-:W2:Y:S01]  /*7470*/  LDL R151, [R1+0x1c] ;  /* 0x00001c0001977983 */ /* 0x004ea20000100800 */
[--C-:B------:R-:W-:Y:S01]  /*7480*/  FADD.FTZ R52, R52, -R140.reuse ;  /* 0x8000008c34347221 */ /* 0x100fe20000010000 */
[----:B------:R-:W-:Y:S02]  /*7490*/  FADD.FTZ R54, R54, -R140 ;  /* 0x8000008c36367221 */ /* 0x000fe40000010000 */
[----:B------:R-:W1:Y:S04]  /*74a0*/  SHFL.IDX PT, R142, R226, R149, 0x1f ;  /* 0x00001f95e28e7589 */ /* 0x000e6800000e0000 */
[----:B----4-:R-:W4:Y:S04]  /*74b0*/  SHFL.IDX PT, R139, R225, R5, 0x1f ;  /* 0x00001f05e18b7589 */ /* 0x010f2800000e0000 */
[----:B------:R-:W4:Y:S01]  /*74c0*/  SHFL.IDX PT, R146, R223, R227, 0x1f ;  /* 0x00001fe3df927589 */ /* 0x000f2200000e0000 */
[--C-:B---3--:R-:W-:Y:S01]  /*74d0*/  FADD.FTZ R61, R61, -R35.reuse ;  /* 0x800000233d3d7221 */ /* 0x108fe20000010000 */
[----:B------:R-:W-:-:S02]  /*74e0*/  FADD.FTZ R63, R63, -R35 ;  /* 0x800000233f3f7221 */ /* 0x000fc40000010000 */
[----:B------:R-:W3:Y:S01]  /*74f0*/  SHFL.IDX PT, R141, R225, R150, 0x1f ;  /* 0x00001f96e18d7589 */ /* 0x000ee200000e0000 */
[--C-:B-----5:R-:W-:Y:S01]  /*7500*/  FADD.FTZ R49, R49, -R32.reuse ;  /* 0x8000002031317221 */ /* 0x120fe20000010000 */
[----:B------:R-:W-:Y:S01]  /*7510*/  FADD.FTZ R51, R51, -R32 ;  /* 0x8000002033337221 */ /* 0x000fe20000010000 */
[----:B------:R-:W-:Y:S01]  /*7520*/  MUFU.EX2 R35, R125 ;  /* 0x0000007d00237308 */ /* 0x000fe20000000800 */
[----:B------:R-:W-:Y:S01]  /*7530*/  SHFL.IDX PT, R143, R224, R149, 0x1f ;  /* 0x00001f95e08f7589 */ /* 0x000fe200000e0000 */
[--C-:B------:R-:W-:Y:S01]  /*7540*/  FADD.FTZ R40, R40, -R145.reuse ;  /* 0x8000009128287221 */ /* 0x100fe20000010000 */
[----:B------:R-:W-:Y:S02]  /*7550*/  FADD.FTZ R42, R42, -R145 ;  /* 0x800000912a2a7221 */ /* 0x000fe40000010000 */
[----:B------:R-:W5:Y:S03]  /*7560*/  SHFL.IDX PT, R34, R225, R216, 0x1f ;  /* 0x00001fd8e1227589 */ /* 0x000f6600000e0000 */
[----:B------:R3:W5:Y:S01]  /*7570*/  MUFU.EX2 R32, R129 ;  /* 0x0000008100207308 */ /* 0x0007620000000800 */
[--C-:B-1----:R-:W-:Y:S01]  /*7580*/  FADD.FTZ R48, R48, -R142.reuse ;  /* 0x8000008e30307221 */ /* 0x102fe20000010000 */
[----:B------:R-:W-:Y:S01]  /*7590*/  FADD.FTZ R50, R50, -R142 ;  /* 0x8000008e32327221 */ /* 0x000fe20000010000 */
[----:B------:R-:W1:Y:S01]  /*75a0*/  SHFL.IDX PT, R140, R225, R149, 0x1f ;  /* 0x00001f95e18c7589 */ /* 0x000e6200000e0000 */
[--C-:B----4-:R-:W-:Y:S01]  /*75b0*/  FADD.FTZ R56, R56, -R139.reuse ;  /* 0x8000008b38387221 */ /* 0x110fe20000010000 */
[----:B------:R-:W-:-:S02]  /*75c0*/  FADD.FTZ R58, R58, -R139 ;  /* 0x8000008b3a3a7221 */ /* 0x000fc40000010000 */
[----:B------:R-:W-:Y:S01]  /*75d0*/  SHFL.IDX PT, R142, R224, R150, 0x1f ;  /* 0x00001f96e08e7589 */ /* 0x000fe200000e0000 */
[----:B------:R-:W-:-:S03]  /*75e0*/  FADD.FTZ R37, R37, -R146 ;  /* 0x8000009225257221 */ /* 0x000fc60000010000 */
[----:B------:R-:W-:Y:S01]  /*75f0*/  SHFL.IDX PT, R144, R226, R216, 0x1f ;  /* 0x00001fd8e2907589 */ /* 0x000fe200000e0000 */
[----:B------:R-:W-:Y:S01]  /*7600*/  FMUL.FTZ R25, R10, R25 ;  /* 0x000000190a197220 */ /* 0x000fe20000410000 */
[--C-:B---3--:R-:W-:Y:S01]  /*7610*/  FADD.FTZ R60, R60, -R141.reuse ;  /* 0x8000008d3c3c7221 */ /* 0x108fe20000010000 */
[----:B------:R-:W-:Y:S01]  /*7620*/  FADD.FTZ R62, R62, -R141 ;  /* 0x8000008d3e3e7221 */ /* 0x000fe20000010000 */
[----:B------:R-:W-:Y:S01]  /*7630*/  SHFL.IDX PT, R129, R224, R5, 0x1f ;  /* 0x00001f05e0817589 */ /* 0x000fe200000e0000 */
[----:B------:R-:W-:Y:S01]  /*7640*/  FMUL.FTZ R27, R12, R27 ;  /* 0x0000001b0c1b7220 */ /* 0x000fe20000410000 */
[----:B------:R-:W-:Y:S01]  /*7650*/  FMUL.FTZ R26, R7, R26 ;  /* 0x0000001a071a7220 */ /* 0x000fe20000410000 */
[----:B------:R-:W-:Y:S01]  /*7660*/  MUFU.EX2 R123, R123 ;  /* 0x0000007b007b7308 */ /* 0x000fe20000000800 */
[----:B------:R-:W-:Y:S01]  /*7670*/  SHFL.IDX PT, R139, R224, R216, 0x1f ;  /* 0x00001fd8e08b7589 */ /* 0x000fe200000e0000 */
[----:B------:R-:W-:Y:S01]  /*7680*/  FADD.FTZ R39, R39, -R146 ;  /* 0x8000009227277221 */ /* 0x000fe20000010000 */
[--C-:B-----5:R-:W-:Y:S01]  /*7690*/  FADD.FTZ R57, R57, -R34.reuse ;  /* 0x8000002239397221 */ /* 0x120fe20000010000 */
[----:B------:R-:W-:Y:S01]  /*76a0*/  FADD.FTZ R59, R59, -R34 ;  /* 0x800000223b3b7221 */ /* 0x000fe20000010000 */
[----:B------:R-:W-:Y:S04]  /*76b0*/  SHFL.IDX PT, R145, R224, R148, 0x1f ;  /* 0x00001f94e0917589 */ /* 0x000fe800000e0000 */
[----:B------:R-:W-:Y:S04]  /*76c0*/  SHFL.IDX PT, R149, R224, R218, 0x1f ;  /* 0x00001fdae0957589 */ /* 0x000fe800000e0000 */
[----:B------:R-:W3:Y:S04]  /*76d0*/  SHFL.IDX PT, R33, R226, R227, 0x1f ;  /* 0x00001fe3e2217589 */ /* 0x000ee800000e0000 */
[----:B------:R-:W4:Y:S04]  /*76e0*/  SHFL.IDX PT, R138, R225, R148, 0x1f ;  /* 0x00001f94e18a7589 */ /* 0x000f2800000e0000 */
[----:B------:R-:W5:Y:S01]  /*76f0*/  SHFL.IDX PT, R36, R225, R218, 0x1f ;  /* 0x00001fdae1247589 */ /* 0x000f6200000e0000 */
[----:B------:R-:W-:Y:S01]  /*7700*/  FADD.FTZ R141, R80, -R143 ;  /* 0x8000008f508d7221 */ /* 0x000fe20000010000 */
[----:B------:R5:W5:Y:S01]  /*7710*/  MUFU.EX2 R34, R126 ;  /* 0x0000007e00227308 */ /* 0x000b620000000800 */
[----:B------:R-:W-:Y:S01]  /*7720*/  FMUL.FTZ R37, R19, R37 ;  /* 0x0000002513257220 */ /* 0x000fe20000410000 */
[----:B------:R-:W5:Y:S01]  /*7730*/  SHFL.IDX PT, R224, R224, R227, 0x1f ;  /* 0x00001fe3e0e07589 */ /* 0x000f6200000e0000 */
[--C-:B-1----:R-:W-:Y:S01]  /*7740*/  FADD.FTZ R66, R66, -R140.reuse ;  /* 0x8000008c42427221 */ /* 0x102fe20000010000 */
[----:B------:R-:W-:-:S04]  /*7750*/  FADD.FTZ R64, R64, -R140 ;  /* 0x8000008c40407221 */ /* 0x000fc80000010000 */
[----:B------:R-:W-:Y:S01]  /*7760*/  MUFU.EX2 R122, R122 ;  /* 0x0000007a007a7308 */ /* 0x000fe20000000800 */
[----:B------:R-:W1:Y:S01]  /*7770*/  SHFL.IDX PT, R225, R225, R227, 0x1f ;  /* 0x00001fe3e1e17589 */ /* 0x000e6200000e0000 */
[----:B------:R-:W-:Y:S01]  /*7780*/  FADD.FTZ R143, R82, -R143 ;  /* 0x8000008f528f7221 */ /* 0x000fe20000010000 */
[----:B------:R-:W-:-:S05]  /*7790*/  FMUL.FTZ R82, R17, R137 ;  /* 0x0000008911527220 */ /* 0x000fca0000410000 */
[----:B------:R-:W-:Y:S01]  /*77a0*/  MUFU.EX2 R121, R121 ;  /* 0x0000007900797308 */ /* 0x000fe20000000800 */
[--C-:B---3--:R-:W-:Y:S01]  /*77b0*/  FADD.FTZ R53, R53, -R33.reuse ;  /* 0x8000002135357221 */ /* 0x108fe20000010000 */
[----:B------:R-:W-:Y:S01]  /*77c0*/  FADD.FTZ R55, R55, -R33 ;  /* 0x8000002137377221 */ /* 0x000fe20000010000 */
[--C-:B----4-:R-:W-:Y:S01]  /*77d0*/  FADD.FTZ R125, R67, -R138.reuse ;  /* 0x8000008a437d7221 */ /* 0x110fe20000010000 */
[----:B------:R-:W-:Y:S01]  /*77e0*/  FADD.FTZ R65, R65, -R138 ;  /* 0x8000008a41417221 */ /* 0x000fe20000010000 */
[----:B------:R-:W-:Y:S01]  /*77f0*/  F2FP.BF16.F32.PACK_AB R82, R37, R82 ;  /* 0x000000522552723e */ /* 0x000fe200000010ff */
[--C-:B-----5:R-:W-:Y:S01]  /*7800*/  FADD.FTZ R126, R68, -R36.reuse ;  /* 0x80000024447e7221 */ /* 0x120fe20000010000 */
[----:B------:R-:W-:Y:S01]  /*7810*/  FADD.FTZ R67, R70, -R36 ;  /* 0x8000002446437221 */ /* 0x000fe20000010000 */
[----:B------:R3:W4:Y:S01]  /*7820*/  MUFU.EX2 R33, R127 ;  /* 0x0000007f00217308 */ /* 0x0007220000000800 */
[----:B------:R-:W-:Y:S01]  /*7830*/  FMUL.FTZ R38, R18, R38 ;  /* 0x0000002612267220 */ /* 0x000fe20000410000 */
[--C-:B------:R-:W-:Y:S01]  /*7840*/  FADD.FTZ R150, R85, -R224.reuse ;  /* 0x800000e055967221 */ /* 0x100fe20000010000 */
[----:B------:R-:W-:Y:S01]  /*7850*/  FMUL.FTZ R85, R8, R130 ;  /* 0x0000008208557220 */ /* 0x000fe20000410000 */
[----:B------:R-:W-:Y:S01]  /*7860*/  FADD.FTZ R224, R87, -R224 ;  /* 0x800000e057e07221 */ /* 0x000fe20000010000 */
[----:B------:R-:W-:-:S03]  /*7870*/  F2FP.BF16.F32.PACK_AB R87, R27, R25 ;  /* 0x000000191b57723e */ /* 0x000fc600000010ff */
[----:B------:R-:W-:Y:S01]  /*7880*/  MUFU.EX2 R120, R120 ;  /* 0x0000007800787308 */ /* 0x000fe20000000800 */
[----:B-1----:R-:W-:Y:S01]  /*7890*/  FADD.FTZ R70, R69, -R225 ;  /* 0x800000e145467221 */ /* 0x002fe20000010000 */
[----:B------:R-:W-:Y:S01]  /*78a0*/  FMUL.FTZ R25, R111, R65 ;  /* 0x000000416f197220 */ /* 0x000fe20000410000 */
[----:B------:R-:W-:Y:S01]  /*78b0*/  F2FP.BF16.F32.PACK_AB R85, R85, R26 ;  /* 0x0000001a5555723e */ /* 0x000fe200000010ff */
[----:B------:R-:W-:-:S04]  /*78c0*/  FMUL.FTZ R65, R110, R66 ;  /* 0x000000426e417220 */ /* 0x000fc80000410000 */
[----:B------:R-:W-:Y:S01]  /*78d0*/  MUFU.EX2 R119, R119 ;  /* 0x0000007700777308 */ /* 0x000fe20000000800 */
[----:B------:R-:W-:Y:S01]  /*78e0*/  FMUL.FTZ R39, R20, R39 ;  /* 0x0000002714277220 */ /* 0x000fe20000410000 */
[----:B------:R-:W-:Y:S01]  /*78f0*/  FMUL.FTZ R60, R105, R60 ;  /* 0x0000003c693c7220 */ /* 0x000fe20000410000 */
[----:B------:R-:W-:-:S05]  /*7900*/  FMUL.FTZ R61, R107, R61 ;  /* 0x0000003d6b3d7220 */ /* 0x000fca0000410000 */
[----:B------:R-:W-:Y:S01]  /*7910*/  MUFU.EX2 R118, R118 ;  /* 0x0000007600767308 */ /* 0x000fe20000000800 */
[----:B------:R-:W-:Y:S01]  /*7920*/  FMUL.FTZ R62, R106, R62 ;  /* 0x0000003e6a3e7220 */ /* 0x000fe20000410000 */
[----:B------:R-:W-:Y:S01]  /*7930*/  FMUL.FTZ R63, R108, R63 ;  /* 0x0000003f6c3f7220 */ /* 0x000fe20000410000 */
[----:B------:R-:W-:Y:S01]  /*7940*/  FMUL.FTZ R64, R109, R64 ;  /* 0x000000406d407220 */ /* 0x000fe20000410000 */
[--C-:B------:R-:W-:Y:S01]  /*7950*/  FADD.FTZ R41, R41, -R144.reuse ;  /* 0x8000009029297221 */ /* 0x100fe20000010000 */
[----:B------:R-:W-:-:S03]  /*7960*/  FADD.FTZ R43, R43, -R144 ;  /* 0x800000902b2b7221 */ /* 0x000fc60000010000 */
[----:B------:R1:W5:Y:S01]  /*7970*/  MUFU.EX2 R36, R124 ;  /* 0x0000007c00247308 */ /* 0x0003620000000800 */
[----:B------:R-:W-:Y:S01]  /*7980*/  FMUL.FTZ R26, R112, R125 ;  /* 0x0000007d701a7220 */ /* 0x000fe20000410000 */
[----:B------:R-:W-:Y:S01]  /*7990*/  FMUL.FTZ R66, R113, R126 ;  /* 0x0000007e71427220 */ /* 0x000fe20000410000 */
[----:B------:R-:W-:-:S05]  /*79a0*/  FMUL.FTZ R27, R115, R70 ;  /* 0x00000046731b7220 */ /* 0x000fca0000410000 */
[----:B------:R-:W5:Y:S01]  /*79b0*/  MUFU.EX2 R37, R117 ;  /* 0x0000007500257308 */ /* 0x000f620000000800 */
[----:B---3--:R-:W-:Y:S01]  /*79c0*/  FADD.FTZ R127, R72, -R129 ;  /* 0x80000081487f7221 */ /* 0x008fe20000010000 */
[----:B------:R-:W-:Y:S01]  /*79d0*/  FADD.FTZ R138, R73, -R139 ;  /* 0x8000008b498a7221 */ /* 0x000fe20000010000 */
[----:B------:R-:W-:Y:S01]  /*79e0*/  FADD.FTZ R129, R74, -R129 ;  /* 0x800000814a817221 */ /* 0x000fe20000010000 */
[----:B------:R-:W-:Y:S01]  /*79f0*/  FADD.FTZ R139, R75, -R139 ;  /* 0x8000008b4b8b7221 */ /* 0x000fe20000010000 */
[--C-:B------:R-:W-:Y:S01]  /*7a00*/  FADD.FTZ R140, R76, -R142.reuse ;  /* 0x8000008e4c8c7221 */ /* 0x100fe20000010000 */
[----:B------:R-:W-:Y:S01]  /*7a10*/  FADD.FTZ R146, R77, -R147 ;  /* 0x800000934d927221 */ /* 0x000fe20000010000 */
[----:B------:R-:W-:Y:S01]  /*7a20*/  FADD.FTZ R144, R81, -R145 ;  /* 0x8000009151907221 */ /* 0x000fe20000010000 */
[----:B------:R-:W-:Y:S01]  /*7a30*/  FADD.FTZ R148, R84, -R149 ;  /* 0x8000009554947221 */ /* 0x000fe20000010000 */
[----:B-1----:R-:W-:Y:S01]  /*7a40*/  FADD.FTZ R124, R71, -R225 ;  /* 0x800000e1477c7221 */ /* 0x002fe20000010000 */
[----:B------:R-:W-:Y:S01]  /*7a50*/  FADD.FTZ R145, R83, -R145 ;  /* 0x8000009153917221 */ /* 0x000fe20000010000 */
[----:B------:R-:W-:Y:S01]  /*7a60*/  FADD.FTZ R149, R86, -R149 ;  /* 0x8000009556957221 */ /* 0x000fe20000010000 */
        /* <DEDUP_REMOVED lines=47> */
[----:B----4-:R-:W-:Y:S01]  /*7d60*/  FMUL.FTZ R63, R33, R142 ;  /* 0x0000008e213f7220 */ /* 0x010fe20000410000 */
[----:B------:R-:W-:Y:S01]  /*7d70*/  F2FP.BF16.F32.PACK_AB R81, R136, R81 ;  /* 0x000000518851723e */ /* 0x000fe200000010ff */
[----:B------:R-:W-:Y:S01]  /*7d80*/  FMUL.FTZ R38, R35, R147 ;  /* 0x0000009323267220 */ /* 0x000fe20000410000 */
[----:B------:R-:W-:Y:S01]  /*7d90*/  F2FP.BF16.F32.PACK_AB R68, R57, R56 ;  /* 0x000000383944723e */ /* 0x000fe200000010ff */
[----:B-----5:R-:W-:Y:S01]  /*7da0*/  FMUL.FTZ R56, R36, R141 ;  /* 0x0000008d24387220 */ /* 0x020fe20000410000 */
        /* <DEDUP_REMOVED lines=108> */
[----:B---3--:R-:W-:-:S05]  /*8470*/  IMAD R7, R0, 0x800, R38 ;  /* 0x0000080000077824 */ /* 0x008fca00078e0226 */
        /* <DEDUP_REMOVED lines=65> */
.L_x_4757:
[----:B------:R-:W-:Y:S01]  /*8890*/  IMAD R220, R0, 0x400, R220 ;  /* 0x0000040000dc7824 */ /* 0x000fe200078e02dc */
[----:B------:R-:W-:Y:S01]  /*88a0*/  UMOV UR7, 0x40000040 ;  /* 0x4000004000077882 */ /* 0x000fe20000000000 */
[----:B------:R-:W-:Y:S01]  /*88b0*/  VIADD R7, R6, 0x30c40 ;  /* 0x00030c4006077836 */ /* 0x000fe20000000000 */
[----:B------:R-:W1:Y:S02]  /*88c0*/  S2R R8, SR_TID.X ;  /* 0x0000000000087919 */ /* 0x000e640000002100 */
[----:B------:R-:W-:Y:S02]  /*88d0*/  R2UR UR4, R220 ;  /* 0x00000000dc0472ca */ /* 0x000fe400000e0000 */
[----:B------:R-:W-:-:S04]  /*88e0*/  PRMT R7, RZ, 0x654, R7 ;  /* 0x00000654ff077816 */ /* 0x000fc80000000007 */
[----:B------:R2:W-:Y:S01]  /*88f0*/  SYNCS.ARRIVE.TRANS64.RED.A1T0 RZ, [R7+URZ], RZ ;  /* 0x000000ff07ff79a7 */ /* 0x0005e2000810043f */
[----:B------:R-:W-:-:S06]  /*8900*/  WARPGROUP.ARRIVE ;  /* 0x00000000000079c5 */ /* 0x000fcc0000000000 */
[----:B------:R-:W-:Y:S02]  /*8910*/  UMOV UR6, UR4 ;  /* 0x0000000400067c82 */ /* 0x000fe40008000000 */
        /* <DEDUP_REMOVED lines=61> */
.L_x_4758:
        /* <DEDUP_REMOVED lines=12> */
.L_x_4748:
[----:B------:R-:W-:-:S06]  /*8db0*/  UISETP.GE.AND UP0, UPT, UR38, UR37, UPT ;  /* 0x000000252600728c */ /* 0x000fcc000bf06270 */
[----:B------:R-:W-:-:S13]  /*8dc0*/  PLOP3.LUT P0, PT, PT, PT, UP0, 0x80, 0x0 ;  /* 0x000000000000781c */ /* 0x000fda0003f0f008 */
[----:B------:R-:W-:Y:S05]  /*8dd0*/  @P0 BRA `(.L_x_4760) ;  /* 0x0000004000bc0947 */ /* 0x000fea0003800000 */
[----:B------:R-:W2:Y:S01]  /*8de0*/  LDL.LU R9, [R1+0x38] ;  /* 0x0000380001097983 */ /* 0x000ea20000300800 */
[----:B------:R-:W1:Y:S03]  /*8df0*/  LDC R20, c[0x0][0x290] ;  /* 0x0000a400ff147b82 */ /* 0x000e660000000800 */
[----:B------:R-:W3:Y:S04]  /*8e00*/  LDL R14, [R1+0x34] ;  /* 0x00003400010e7983 */ /* 0x000ee80000100800 */
[----:B------:R-:W3:Y:S01]  /*8e10*/  LDL.LU R13, [R1+0x3c] ;  /* 0x00003c00010d7983 */ /* 0x000ee20000300800 */
[----:B------:R-:W-:Y:S02]  /*8e20*/  IMAD R233, R233, 0x2000, R222 ;  /* 0x00002000e9e97824 */ /* 0x000fe400078e02de */
[----:B------:R-:W-:Y:S01]  /*8e30*/  IMAD.MOV.U32 R237, RZ, RZ, 0x40000040 ;  /* 0x40000040ffed7424 */ /* 0x000fe200078e00ff */
[----:B------:R-:W4:Y:S01]  /*8e40*/  S2R R5, SR_TID.X ;  /* 0x0000000000057919 */ /* 0x000f220000002100 */
[----:B------:R-:W-:-:S02]  /*8e50*/  IMAD.MOV.U32 R235, RZ, RZ, 0x40000040 ;  /* 0x40000040ffeb7424 */ /* 0x000fc400078e00ff */
[----:B------:R-:W-:Y:S01]  /*8e60*/  IMAD.MOV.U32 R231, RZ, RZ, 0x40000040 ;  /* 0x40000040ffe77424 */ /* 0x000fe200078e00ff */
[----:B------:R-:W5:Y:S01]  /*8e70*/  S2R R12, SR_TID.X ;  /* 0x00000000000c7919 */ /* 0x000f620000002100 */
[----:B------:R-:W1:Y:S01]  /*8e80*/  S2R R229, SR_CTAID.X ;  /* 0x0000000000e57919 */ /* 0x000e620000002500 */
[----:B----4-:R-:W-:Y:S02]  /*8e90*/  VIADD R5, R5, 0xffffff80 ;  /* 0xffffff8005057836 */ /* 0x010fe40000000000 */
[----:B-----5:R-:W-:-:S03]  /*8ea0*/  VIADD R15, R12, 0xffffff80 ;  /* 0xffffff800c0f7836 */ /* 0x020fc60000000000 */
[----:B------:R-:W-:Y:S01]  /*8eb0*/  SHF.R.S32.HI R6, RZ, 0x1f, R5 ;  /* 0x0000001fff067819 */ /* 0x000fe20000011405 */
[----:B------:R-:W-:-:S03]  /*8ec0*/  VIADD R16, R12, 0xffffff80 ;  /* 0xffffff800c107836 */ /* 0x000fc60000000000 */
[----:B------:R-:W-:Y:S02]  /*8ed0*/  LEA.HI R7, R6, R5, RZ, 0x5 ;  /* 0x0000000506077211 */ /* 0x000fe400078f28ff */
[----:B------:R-:W-:Y:S02]  /*8ee0*/  SHF.R.S32.HI R15, RZ, 0x1f, R15 ;  /* 0x0000001fff0f7819 */ /* 0x000fe4000001140f */
[----:B------:R-:W-:Y:S02]  /*8ef0*/  LOP3.LUT R8, R7, 0xffffffe0, RZ, 0xc0, !PT ;  /* 0xffffffe007087812 */ /* 0x000fe400078ec0ff */
[----:B------:R-:W-:-:S03]  /*8f00*/  LEA.HI R15, R15, R16, RZ, 0x7 ;  /* 0x000000100f0f7211 */ /* 0x000fc600078f38ff */
[----:B------:R-:W-:Y:S01]  /*8f10*/  IMAD.IADD R8, R5, 0x1, -R8 ;  /* 0x0000000105087824 */ /* 0x000fe200078e0a08 */
[----:B------:R-:W-:-:S04]  /*8f20*/  SHF.R.S32.HI R15, RZ, 0x7, R15 ;  /* 0x00000007ff0f7819 */ /* 0x000fc8000001140f */
[----:B------:R-:W-:Y:S02]  /*8f30*/  SHF.R.S32.HI R7, RZ, 0x1f, R8 ;  /* 0x0000001fff077819 */ /* 0x000fe40000011408 */
[--C-:B--2---:R-:W-:Y:S02]  /*8f40*/  SHF.R.S32.HI R11, RZ, 0x2, R9.reuse ;  /* 0x00000002ff0b7819 */ /* 0x104fe40000011409 */
[----:B------:R-:W-:Y:S02]  /*8f50*/  SHF.R.S32.HI R10, RZ, 0x1f, R9 ;  /* 0x0000001fff0a7819 */ /* 0x000fe40000011409 */
[CC--:B------:R-:W-:Y:S02]  /*8f60*/  LEA.HI R9, R7.reuse, R8.reuse, RZ, 0x3 ;  /* 0x0000000807097211 */ /* 0x0c0fe400078f18ff */
[----:B------:R-:W-:Y:S02]  /*8f70*/  LEA.HI R10, R10, R11, RZ, 0x3 ;  /* 0x0000000b0a0a7211 */ /* 0x000fe400078f18ff */
[----:B------:R-:W-:-:S02]  /*8f80*/  LEA.HI R7, R7, R8, RZ, 0x2 ;  /* 0x0000000807077211 */ /* 0x000fc400078f10ff */
[----:B------:R-:W-:Y:S02]  /*8f90*/  LOP3.LUT R12, R10, 0xfffffff8, RZ, 0xc0, !PT ;  /* 0xfffffff80a0c7812 */ /* 0x000fe400078ec0ff */
[--C-:B------:R-:W-:Y:S02]  /*8fa0*/  SHF.R.S32.HI R10, RZ, 0x3, R9.reuse ;  /* 0x00000003ff0a7819 */ /* 0x100fe40000011409 */
[----:B------:R-:W-:Y:S01]  /*8fb0*/  SHF.R.S32.HI R9, RZ, 0x1f, R9 ;  /* 0x0000001fff097819 */ /* 0x000fe20000011409 */
[----:B------:R-:W-:Y:S01]  /*8fc0*/  IMAD.IADD R12, R11, 0x1, -R12 ;  /* 0x000000010b0c7824 */ /* 0x000fe200078e0a0c */
[----:B------:R-:W-:Y:S02]  /*8fd0*/  SHF.R.S32.HI R8, RZ, 0x2, R7 ;  /* 0x00000002ff087819 */ /* 0x000fe40000011407 */
[----:B------:R-:W-:Y:S02]  /*8fe0*/  LEA.HI R9, R9, R10, RZ, 0x4 ;  /* 0x0000000a09097211 */ /* 0x000fe400078f20ff */
[----:B------:R-:W-:-:S02]  /*8ff0*/  LEA.HI R7, R7, R8, RZ, 0x1 ;  /* 0x0000000807077211 */ /* 0x000fc400078f08ff */
[----:B---3--:R-:W-:Y:S02]  /*9000*/  LEA.HI R13, R13, R14, RZ, 0x5 ;  /* 0x0000000e0d0d7211 */ /* 0x008fe400078f28ff */
[----:B------:R-:W-:Y:S02]  /*9010*/  LOP3.LUT R9, R9, 0x1ffffff0, RZ, 0xc0, !PT ;  /* 0x1ffffff009097812 */ /* 0x000fe400078ec0ff */
[----:B------:R-:W-:Y:S02]  /*9020*/  LEA.HI R14, R15, R15, RZ, 0x1 ;  /* 0x0000000f0f0e7211 */ /* 0x000fe400078f08ff */
[----:B------:R-:W-:Y:S01]  /*9030*/  LOP3.LUT R7, R7, 0xfffffffe, RZ, 0xc0, !PT ;  /* 0xfffffffe07077812 */ /* 0x000fe200078ec0ff */
[----:B------:R-:W-:Y:S01]  /*9040*/  IMAD.IADD R10, R10, 0x1, -R9 ;  /* 0x000000010a0a7824 */ /* 0x000fe200078e0a09 */
[----:B------:R-:W-:Y:S01]  /*9050*/  SHF.R.S32.HI R13, RZ, 0x5, R13 ;  /* 0x00000005ff0d7819 */ /* 0x000fe2000001140d */
[----:B------:R-:W-:Y:S01]  /*9060*/  VIADD R9, R8, 0x8 ;  /* 0x0000000808097836 */ /* 0x000fe20000000000 */
[----:B------:R-:W-:Y:S01]  /*9070*/  LOP3.LUT R14, R14, 0x3fffffe, RZ, 0xc0, !PT ;  /* 0x03fffffe0e0e7812 */ /* 0x000fe200078ec0ff */
[----:B------:R-:W-:-:S02]  /*9080*/  IMAD.IADD R7, R8, 0x1, -R7 ;  /* 0x0000000108077824 */ /* 0x000fc400078e0a07 */
[----:B------:R-:W-:Y:S01]  /*9090*/  IMAD R12, R13, 0x10, R12 ;  /* 0x000000100d0c7824 */ /* 0x000fe200078e020c */
[----:B------:R-:W-:Y:S01]  /*90a0*/  LEA.HI R13, R6, R5, RZ, 0x2 ;  /* 0x00000005060d7211 */ /* 0x000fe200078f10ff */
[----:B------:R-:W-:Y:S01]  /*90b0*/  IMAD.IADD R11, R15, 0x1, -R14 ;  /* 0x000000010f0b7824 */ /* 0x000fe200078e0a0e */
[----:B------:R-:W-:Y:S01]  /*90c0*/  LEA.HI R6, R9, R9, RZ, 0x1 ;  /* 0x0000000909067211 */ /* 0x000fe200078f08ff */
[----:B------:R-:W-:Y:S01]  /*90d0*/  IMAD R7, R10, 0x8, R7 ;  /* 0x000000080a077824 */ /* 0x000fe200078e0207 */
[----:B------:R-:W-:Y:S01]  /*90e0*/  LOP3.LUT R14, R13, 0xfffffffc, RZ, 0xc0, !PT ;  /* 0xfffffffc0d0e7812 */ /* 0x000fe200078ec0ff */
[----:B------:R-:W-:Y:S02]  /*90f0*/  VIADD R10, R8, 0x10 ;  /* 0x00000010080a7836 */ /* 0x000fe40000000000 */
[----:B------:R-:W-:Y:S01]  /*9100*/  IMAD R18, R11, 0x40, R12 ;  /* 0x000000400b127824 */ /* 0x000fe200078e020c */
[----:B------:R-:W-:Y:S01]  /*9110*/  LOP3.LUT R12, R6, 0xfffffffe, RZ, 0xc0, !PT ;  /* 0xfffffffe060c7812 */ /* 0x000fe200078ec0ff */
[----:B------:R-:W-:Y:S01]  /*9120*/  VIADD R13, R8, 0x18 ;  /* 0x00000018080d7836 */ /* 0x000fe20000000000 */
[----:B------:R2:W-:Y:S01]  /*9130*/  STL [R1+0x30], R7 ;  /* 0x0000300701007387 */ /* 0x0005e20000100800 */
[----:B------:R-:W-:Y:S01]  /*9140*/  LEA.HI R8, R10, R10, RZ, 0x1 ;  /* 0x0000000a0a087211 */ /* 0x000fe200078f08ff */
[----:B------:R-:W-:-:S02]  /*9150*/  IMAD.IADD R5, R5, 0x1, -R14 ;  /* 0x0000000105057824 */ /* 0x000fc400078e0a0e */
[----:B------:R-:W-:Y:S01]  /*9160*/  LEA.HI R14, R13, R13, RZ, 0x1 ;  /* 0x0000000d0d0e7211 */ /* 0x000fe200078f08ff */
[----:B------:R-:W-:Y:S01]  /*9170*/  IMAD.IADD R12, R9, 0x1, -R12 ;  /* 0x00000001090c7824 */ /* 0x000fe200078e0a0c */
[----:B------:R-:W-:Y:S02]  /*9180*/  LOP3.LUT R11, R8, 0xfffffffe, RZ, 0xc0, !PT ;  /* 0xfffffffe080b7812 */ /* 0x000fe400078ec0ff */
[----:B------:R-:W-:Y:S02]  /*9190*/  SHF.R.S32.HI R9, RZ, 0x1, R8 ;  /* 0x00000001ff097819 */ /* 0x000fe40000011408 */
[--C-:B--2---:R-:W-:Y:S01]  /*91a0*/  SHF.R.S32.HI R7, RZ, 0x1, R6.reuse ;  /* 0x00000001ff077819 */ /* 0x104fe20000011406 */
[----:B------:R-:W-:Y:S01]  /*91b0*/  IMAD.IADD R11, R10, 0x1, -R11 ;  /* 0x000000010a0b7824 */ /* 0x000fe200078e0a0b */
[----:B------:R-:W-:Y:S02]  /*91c0*/  SHF.R.S32.HI R6, RZ, 0x1f, R6 ;  /* 0x0000001fff067819 */ /* 0x000fe40000011406 */
[----:B------:R-:W-:-:S02]  /*91d0*/  SHF.R.S32.HI R8, RZ, 0x1f, R8 ;  /* 0x0000001fff087819 */ /* 0x000fc40000011408 */
[----:B------:R-:W-:Y:S02]  /*91e0*/  LEA.HI R6, R6, R7, RZ, 0x4 ;  /* 0x0000000706067211 */ /* 0x000fe400078f20ff */
[--C-:B------:R-:W-:Y:S02]  /*91f0*/  SHF.R.S32.HI R15, RZ, 0x1, R14.reuse ;  /* 0x00000001ff0f7819 */ /* 0x100fe4000001140e */
[----:B------:R-:W-:Y:S02]  /*9200*/  SHF.R.S32.HI R16, RZ, 0x1f, R14 ;  /* 0x0000001fff107819 */ /* 0x000fe4000001140e */
[----:B------:R-:W-:Y:S02]  /*9210*/  LOP3.LUT R6, R6, 0x1ffffff0, RZ, 0xc0, !PT ;  /* 0x1ffffff006067812 */ /* 0x000fe400078ec0ff */
[----:B------:R-:W-:Y:S02]  /*9220*/  LEA.HI R8, R8, R9, RZ, 0x4 ;  /* 0x0000000908087211 */ /* 0x000fe400078f20ff */
[----:B------:R-:W-:Y:S01]  /*9230*/  LEA.HI R16, R16, R15, RZ, 0x4 ;  /* 0x0000000f10107211 */ /* 0x000fe200078f20ff */
[----:B------:R-:W-:Y:S01]  /*9240*/  IMAD.IADD R7, R7, 0x1, -R6 ;  /* 0x0000000107077824 */ /* 0x000fe200078e0a06 */
[----:B------:R-:W-:-:S02]  /*9250*/  LOP3.LUT R8, R8, 0x1ffffff0, RZ, 0xc0, !PT ;  /* 0x1ffffff008087812 */ /* 0x000fc400078ec0ff */
[----:B------:R-:W-:Y:S01]  /*9260*/  LOP3.LUT R14, R14, 0xfffffffe, RZ, 0xc0, !PT ;  /* 0xfffffffe0e0e7812 */ /* 0x000fe200078ec0ff */
[----:B------:R-:W-:Y:S01]  /*9270*/  IMAD R6, R7, 0x8, R12 ;  /* 0x0000000807067824 */ /* 0x000fe200078e020c */
[----:B------:R-:W-:Y:S01]  /*9280*/  LOP3.LUT R16, R16, 0x1ffffff0, RZ, 0xc0, !PT ;  /* 0x1ffffff010107812 */ /* 0x000fe200078ec0ff */
[----:B------:R-:W-:Y:S02]  /*9290*/  IMAD.IADD R8, R9, 0x1, -R8 ;  /* 0x0000000109087824 */ /* 0x000fe400078e0a08 */
[----:B------:R-:W-:Y:S01]  /*92a0*/  IMAD.IADD R14, R13, 0x1, -R14 ;  /* 0x000000010d0e7824 */ /* 0x000fe200078e0a0e */
[----:B------:R2:W-:Y:S01]  /*92b0*/  STL [R1+0x2c], R6 ;  /* 0x00002c0601007387 */ /* 0x0005e20000100800 */
[----:B------:R-:W-:Y:S02]  /*92c0*/  IMAD.IADD R15, R15, 0x1, -R16 ;  /* 0x000000010f0f7824 */ /* 0x000fe400078e0a10 */
[----:B------:R-:W-:Y:S02]  /*92d0*/  IMAD R8, R8, 0x8, R11 ;  /* 0x0000000808087824 */ /* 0x000fe400078e020b */
[----:B-1----:R-:W-:-:S02]  /*92e0*/  IMAD R7, R229, -0x80, R20 ;  /* 0xffffff80e5077824 */ /* 0x002fc400078e0214 */
[----:B------:R-:W-:Y:S01]  /*92f0*/  IMAD.MOV.U32 R13, RZ, RZ, 0x40000040 ;  /* 0x40000040ff0d7424 */ /* 0x000fe200078e00ff */
[----:B------:R1:W-:Y:S01]  /*9300*/  STL [R1+0x28], R8 ;  /* 0x0000280801007387 */ /* 0x0003e20000100800 */
[----:B------:R-:W-:Y:S02]  /*9310*/  IMAD.MOV.U32 R11, RZ, RZ, 0x40000040 ;  /* 0x40000040ff0b7424 */ /* 0x000fe400078e00ff */
[----:B--2---:R-:W-:Y:S02]  /*9320*/  IMAD R6, R15, 0x8, R14 ;  /* 0x000000080f067824 */ /* 0x004fe400078e020e */
[----:B------:R-:W-:Y:S02]  /*9330*/  IMAD.MOV.U32 R9, RZ, RZ, 0x40000040 ;  /* 0x40000040ff097424 */ /* 0x000fe400078e00ff */
[----:B------:R-:W-:Y:S01]  /*9340*/  VIADD R15, R5, 0x8 ;  /* 0x00000008050f7836 */ /* 0x000fe20000000000 */
[----:B------:R2:W-:Y:S01]  /*9350*/  STL [R1+0x24], R6 ;  /* 0x0000240601007387 */ /* 0x0005e20000100800 */
[----:B------:R-:W-:-:S02]  /*9360*/  IMAD R229, R229, -0x80, -R18 ;  /* 0xffffff80e5e57824 */ /* 0x000fc400078e0a12 */
[----:B-1----:R-:W-:Y:S02]  /*9370*/  VIADD R8, R233, 0x20c00 ;  /* 0x00020c00e9087836 */ /* 0x002fe40000000000 */
[----:B------:R-:W-:-:S03]  /*9380*/  VIADD R15, R5, 0x14 ;  /* 0x00000014050f7836 */ /* 0x000fc60000000000 */
[----:B------:R-:W-:Y:S01]  /*9390*/  SHF.R.U32.HI R8, RZ, 0x4, R8 ;  /* 0x00000004ff087819 */ /* 0x000fe20000011608 */
[----:B--2---:R-:W-:Y:S02]  /*93a0*/  IMAD.IADD R6, R7, 0x1, -R18 ;  /* 0x0000000107067824 */ /* 0x004fe400078e0a12 */
[----:B------:R-:W-:Y:S01]  /*93b0*/  VIADD R7, R233, 0x4000 ;  /* 0x00004000e9077836 */ /* 0x000fe20000000000 */
[----:B------:R-:W-:Y:S02]  /*93c0*/  SHF.R.U32.HI R233, RZ, 0x4, R233 ;  /* 0x00000004ffe97819 */ /* 0x000fe400000116e9 */
[----:B------:R-:W-:Y:S02]  /*93d0*/  LOP3.LUT R8, R8, 0x3fff, RZ, 0xc0, !PT ;  /* 0x00003fff08087812 */ /* 0x000fe400078ec0ff */
[----:B------:R-:W-:Y:S02]  /*93e0*/  SHF.R.U32.HI R7, RZ, 0x4, R7 ;  /* 0x00000004ff077819 */ /* 0x000fe40000011607 */
[----:B------:R-:W-:-:S02]  /*93f0*/  LOP3.LUT R233, R233, 0x3fff, RZ, 0xc0, !PT ;  /* 0x00003fffe9e97812 */ /* 0x000fc400078ec0ff */
[----:B------:R-:W-:Y:S02]  /*9400*/  LOP3.LUT R7, R7, 0x3fff, RZ, 0xc0, !PT ;  /* 0x00003fff07077812 */ /* 0x000fe400078ec0ff */
[----:B------:R-:W-:Y:S02]  /*9410*/  LOP3.LUT R14, R233, 0x10000, RZ, 0xfc, !PT ;  /* 0x00010000e90e7812 */ /* 0x000fe400078efcff */
[----:B------:R-:W-:Y:S02]  /*9420*/  LOP3.LUT R233, R7, 0x10000, RZ, 0xfc, !PT ;  /* 0x0001000007e97812 */ /* 0x000fe400078efcff */
[----:B------:R-:W-:Y:S01]  /*9430*/  LOP3.LUT R7, R8, 0x10000, RZ, 0xfc, !PT ;  /* 0x0001000008077812 */ /* 0x000fe200078efcff */
[C---:B------:R-:W-:Y:S01]  /*9440*/  VIADD R12, R14.reuse, 0x2 ;  /* 0x000000020e0c7836 */ /* 0x040fe20000000000 */
[----:B------:R1:W-:Y:S01]  /*9450*/  STL [R1+0x18], R14 ;  /* 0x0000180e01007387 */ /* 0x0003e20000100800 */
[C---:B------:R-:W-:Y:S02]  /*9460*/  VIADD R10, R14.reuse, 0x4 ;  /* 0x000000040e0a7836 */ /* 0x040fe40000000000 */
[----:B------:R-:W-:Y:S01]  /*9470*/  VIADD R8, R14, 0x6 ;  /* 0x000000060e087836 */ /* 0x000fe20000000000 */
[----:B------:R2:W-:Y:S01]  /*9480*/  STL [R1+0x20], R7 ;  /* 0x0000200701007387 */ /* 0x0005e20000100800 */
[----:B------:R-:W-:-:S02]  /*9490*/  VIADD R236, R233, 0x2 ;  /* 0x00000002e9ec7836 */ /* 0x000fc40000000000 */
[C---:B------:R-:W-:Y:S01]  /*94a0*/  VIADD R234, R233.reuse, 0x4 ;  /* 0x00000004e9ea7836 */ /* 0x040fe20000000000 */
[----:B------:R3:W-:Y:S01]  /*94b0*/  STL.64 [R1+0x10], R12 ;  /* 0x0000100c01007387 */ /* 0x0007e20000100a00 */
[----:B------:R-:W-:Y:S02]  /*94c0*/  VIADD R230, R233, 0x6 ;  /* 0x00000006e9e67836 */ /* 0x000fe40000000000 */
[C---:B-1----:R-:W-:Y:S01]  /*94d0*/  VIADD R14, R5.reuse, 0xc ;  /* 0x0000000c050e7836 */ /* 0x042fe20000000000 */
[----:B------:R3:W-:Y:S01]  /*94e0*/  STL.64 [R1+0x8], R10 ;  /* 0x0000080a01007387 */ /* 0x0007e20000100a00 */
[C---:B------:R-:W-:Y:S02]  /*94f0*/  VIADD R14, R5.reuse, 0x18 ;  /* 0x00000018050e7836 */ /* 0x040fe40000000000 */
[C---:B--2---:R-:W-:Y:S01]  /*9500*/  VIADD R7, R5.reuse, 0x4 ;  /* 0x0000000405077836 */ /* 0x044fe20000000000 */
[----:B------:R3:W-:Y:S01]  /*9510*/  STL.64 [R1], R8 ;  /* 0x0000000801007387 */ /* 0x0007e20000100a00 */
[----:B------:R-:W-:-:S02]  /*9520*/  VIADD R7, R5, 0x10 ;  /* 0x0000001005077836 */ /* 0x000fc40000000000 */
[----:B------:R-:W-:-:S07]  /*9530*/  VIADD R7, R5, 0x1c ;  /* 0x0000001c05077836 */ /* 0x000fce0000000000 */
.L_x_4771:
[----:B------:R-:W-:Y:S01]  /*9540*/  IMAD.U32 R7, RZ, RZ, UR36 ;  /* 0x00000024ff077e24 */ /* 0x000fe2000f8e00ff */
[----:B------:R-:W-:Y:S05]  /*9550*/  YIELD ;  /* 0x0000000000007946 */ /* 0x000fea0003800000 */
[----:B------:R-:W-:-:S04]  /*9560*/  LOP3.LUT R7, R7, 0x1, RZ, 0xfc, !PT ;  /* 0x0000000107077812 */ /* 0x000fc800078efcff */
[----:B------:R-:W-:-:S13]  /*9570*/  ISETP.NE.AND P6, PT, R7, 0x3, PT ;  /* 0x000000030700780c */ /* 0x000fda0003fc5270 */
[----:B--2---:R-:W-:Y:S05]  /*9580*/  @!P6 BRA `(.L_x_4761) ;  /* 0x000000000004e947 */ /* 0x004fea0003800000 */
[----:B------:R-:W-:Y:S01]  /*9590*/  BPT.TRAP 0x1 ;  /* 0x000000040000795c */ /* 0x000fe20000300000 */
.L_x_4761:
[----:B------:R-:W-:Y:S01]  /*95a0*/  IMAD R7, R0, 0x8, R222 ;  /* 0x0000000800077824 */ /* 0x000fe200078e02de */
[----:B------:R-:W-:-:S04]  /*95b0*/  SHF.L.U32 R18, R4, 0x1f, RZ ;  /* 0x0000001f04127819 */ /* 0x000fc800000006ff */
[----:B------:R1:W2:Y:S01]  /*95c0*/  SYNCS.PHASECHK.TRANS64.TRYWAIT P0, [R7+URZ+0x30c10], R18 ;  /* 0x030c1012070075a7 */ /* 0x0002a2000800017f */
[----:B------:R-:W-:Y:S05]  /*95d0*/  @!P6 BRA `(.L_x_4762) ;  /* 0x000000000004e947 */ /* 0x000fea0003800000 */
[----:B------:R-:W-:Y:S01]  /*95e0*/  BPT.TRAP 0x1 ;  /* 0x000000040000795c */ /* 0x000fe20000300000 */
.L_x_4762:
[----:B---3--:R-:W-:-:S05]  /*95f0*/  VIADD R8, R222, 0x10000 ;  /* 0x00010000de087836 */ /* 0x008fca0000000000 */
[----:B------:R-:W-:-:S04]  /*9600*/  SHF.R.U32.HI R8, RZ, 0x4, R8 ;  /* 0x00000004ff087819 */ /* 0x000fc80000011608 */
[----:B------:R-:W-:-:S04]  /*9610*/  LOP3.LUT R8, R8, 0x3fff, RZ, 0xc0, !PT ;  /* 0x00003fff08087812 */ /* 0x000fc800078ec0ff */
[----:B------:R-:W-:Y:S01]  /*9620*/  LOP3.LUT R9, R8, 0x10000, RZ, 0xfc, !PT ;  /* 0x0001000008097812 */ /* 0x000fe200078efcff */
[----:B--2---:R-:W-:Y:S06]  /*9630*/  @P0 BRA `(.L_x_4763) ;  /* 0x0000000000080947 */ /* 0x004fec0003800000 */
[----:B------:R-:W2:Y:S02]  /*9640*/  SYNCS.PHASECHK.TRANS64.TRYWAIT P0, [R7+URZ+0x30c10], R18 ;  /* 0x030c1012070075a7 */ /* 0x000ea4000800017f */
[----:B--2---:R-:W-:Y:S05]  /*9650*/  @!P0 BRA `(.L_x_4764) ;  /* 0x0000007c00e48947 */ /* 0x004fea0003800000 */
.L_x_4763:
        /* <DEDUP_REMOVED lines=9> */
[----:B------:R-:W2:Y:S01]  /*96f0*/  LDL.64 R14, [R1] ;  /* 0x00000000010e7983 */ /* 0x000ea20000100a00 */
[----:B------:R-:W-:-:S03]  /*9700*/  UMOV UR11, 0x40000040 ;  /* 0x40000040000b7882 */ /* 0x000fc60000000000 */
[----:B------:R-:W5:Y:S04]  /*9710*/  LDL R10, [R1+0x30] ;  /* 0x00003000010a7983 */ /* 0x000f680000100800 */
        /* <DEDUP_REMOVED lines=15> */
[----:B------:R-:W-:Y:S02]  /*9810*/  IMAD R12, R0, 0x80, R12 ;  /* 0x00000080000c7824 */ /* 0x000fe400078e020c */
[C---:B------:R-:W-:Y:S02]  /*9820*/  IMAD R9, R3.reuse, 0x2, R10 ;  /* 0x0000000203097824 */ /* 0x040fe400078e020a */
[----:B------:R-:W-:Y:S02]  /*9830*/  IMAD R219, R3, 0x2, R12 ;  /* 0x0000000203db7824 */ /* 0x000fe400078e020c */
[----:B------:R-:W-:-:S02]  /*9840*/  IMAD R224, R9, 0x4, R216 ;  /* 0x0000000409e07824 */ /* 0x000fc400078e02d8 */
[C---:B------:R-:W-:Y:S02]  /*9850*/  IMAD R232, R219.reuse, 0x4, R222 ;  /* 0x00000004dbe87824 */ /* 0x040fe400078e02de */
        /* <DEDUP_REMOVED lines=9> */
[C---:B------:R-:W-:Y:S02]  /*98f0*/  IMAD R14, R0.reuse, 0x80, R13 ;  /* 0x00000080000e7824 */ /* 0x040fe400078e020d */
[----:B------:R-:W-:Y:S02]  /*9900*/  IMAD R16, R0, 0x80, R11 ;  /* 0x0000008000107824 */ /* 0x000fe400078e020b */
[----:B------:R-:W-:-:S02]  /*9910*/  IMAD R217, R3, 0x2, R14 ;  /* 0x0000000203d97824 */ /* 0x000fc400078e020e */
[----:B------:R-:W-:Y:S02]  /*9920*/  IMAD R11, R3, 0x2, R16 ;  /* 0x00000002030b7824 */ /* 0x000fe400078e0210 */
[--C-:B------:R-:W-:Y:S02]  /*9930*/  IMAD R16, R9, 0x4, R222.reuse ;  /* 0x0000000409107824 */ /* 0x100fe400078e02de */
[--C-:B------:R-:W-:Y:S02]  /*9940*/  IMAD R220, R217, 0x4, R222.reuse ;  /* 0x00000004d9dc7824 */ /* 0x100fe400078e02de */
[----:B------:R-:W-:Y:S02]  /*9950*/  IMAD R221, R11, 0x4, R222 ;  /* 0x000000040bdd7824 */ /* 0x000fe400078e02de */
[--C-:B------:R-:W-:Y:S02]  /*9960*/  IMAD R217, R217, 0x4, R216.reuse ;  /* 0x00000004d9d97824 */ /* 0x100fe400078e02d8 */
[----:B------:R-:W-:Y:S01]  /*9970*/  IMAD R216, R11, 0x4, R216 ;  /* 0x000000040bd87824 */ /* 0x000fe200078e02d8 */
[----:B------:R-:W-:-:S02]  /*9980*/  WARPGROUP.DEPBAR.LE gsb0, 0x0 ;  /* 0x00008000000079c5 */ /* 0x000fc40000010000 */
        /* <DEDUP_REMOVED lines=12> */
.L_x_4765:
[----:B------:R1:W1:Y:S01]  /*9a50*/  SYNCS.PHASECHK.TRANS64.TRYWAIT P0, [R7+URZ+0x30c30], R18 ;  /* 0x030c3012070075a7 */ /* 0x000262000800017f */
[----:B------:R-:W-:Y:S05]  /*9a60*/  @!P6 BRA `(.L_x_4766) ;  /* 0x000000000004e947 */ /* 0x000fea0003800000 */
[----:B------:R-:W-:Y:S01]  /*9a70*/  BPT.TRAP 0x1 ;  /* 0x000000040000795c */ /* 0x000fe20000300000 */
.L_x_4766:
        /* <DEDUP_REMOVED lines=8> */
.L_x_4767:
[----:B------:R-:W-:Y:S01]  /*9b00*/  R2UR UR4, R233 ;  /* 0x00000000e90472ca */ /* 0x000fe200000e0000 */
[----:B------:R-:W-:Y:S01]  /*9b10*/  WARPGROUP.ARRIVE ;  /* 0x00000000000079c5 */ /* 0x000fe20000000000 */
[----:B------:R-:W-:Y:S01]  /*9b20*/  R2UR UR6, R11 ;  /* 0x000000000b0672ca */ /* 0x000fe200000e0000 */
[----:B------:R-:W-:Y:S01]  /*9b30*/  UMOV UR5, 0x40000040 ;  /* 0x4000004000057882 */ /* 0x000fe20000000000 */
[----:B------:R-:W-:Y:S01]  /*9b40*/  UMOV UR7, 0x40000040 ;  /* 0x4000004000077882 */ /* 0x000fe20000000000 */
[----:B------:R-:W-:Y:S01]  /*9b50*/  R2UR UR12, R236 ;  /* 0x00000000ec0c72ca */ /* 0x000fe200000e0000 */
[----:B------:R-:W-:Y:S01]  /*9b60*/  UMOV UR15, 0x40000040 ;  /* 0x40000040000f7882 */ /* 0x000fe20000000000 */
[----:B------:R-:W-:Y:S01]  /*9b70*/  R2UR UR13, R237 ;  /* 0x00000000ed0d72ca */ /* 0x000fe200000e0000 */
[----:B------:R-:W1:Y:S01]  /*9b80*/  LDC.64 R10, c[0x0][0x748] ;  /* 0x0001d200ff0a7b82 */ /* 0x000e620000000a00 */
[----:B------:R-:W-:Y:S01]  /*9b90*/  VIADD R22, R5, 0x4 ;  /* 0x0000000405167836 */ /* 0x000fe20000000000 */
[C---:B------:R-:W-:Y:S01]  /*9ba0*/  ISETP.GT.AND P2, PT, R229.reuse, RZ, PT ;  /* 0x000000ffe500720c */ /* 0x040fe20003f44270 */
[----:B------:R-:W-:Y:S01]  /*9bb0*/  IMAD R9, R0, 0x400, R9 ;  /* 0x0000040000097824 */ /* 0x000fe200078e0209 */
[----:B------:R-:W-:Y:S01]  /*9bc0*/  ISETP.GT.AND P0, PT, R229, 0x8, PT ;  /* 0x00000008e500780c */ /* 0x000fe20003f04270 */
[----:B------:R-:W-:Y:S01]  /*9bd0*/  VIADD R20, R5, 0x1c ;  /* 0x0000001c05147836 */ /* 0x000fe20000000000 */
[C---:B------:R-:W-:Y:S01]  /*9be0*/  ISETP.GT.AND P1, PT, R6.reuse, RZ, PT ;  /* 0x000000ff0600720c */ /* 0x040fe20003f24270 */
[----:B------:R-:W-:Y:S01]  /*9bf0*/  HGMMA.64x128x16.F32.BF16 R24, gdesc[UR4], RZ, !UPT, gsb0 ;  /* 0x01e00000041879f0 */ /* 0x000fe2000c0018ff */
[----:B------:R-:W-:Y:S01]  /*9c00*/  ULDC UR4, c[0x0][0x280] ;  /* 0x0000a00000047ab9 */ /* 0x000fe20000000800 */
[----:B------:R-:W5:Y:S01]  /*9c10*/  LDC R13, c[0x0][0x74c] ;  /* 0x0001d300ff0d7b82 */ /* 0x000f620000000800 */
[----:B------:R-:W-:Y:S01]  /*9c20*/  ULEA UR4, UR38, -UR4, 0x7 ;  /* 0x8000000426047291 */ /* 0x000fe2000f8e383f */
[C---:B------:R-:W-:Y:S01]  /*9c30*/  ISETP.GT.AND P3, PT, R6.reuse, 0x8, PT ;  /* 0x000000080600780c */ /* 0x040fe20003f64270 */
[----:B------:R-:W-:Y:S01]  /*9c40*/  ULDC UR5, c[0x0][0x744] ;  /* 0x0001d10000057ab9 */ /* 0x000fe20000000800 */
[----:B------:R-:W-:Y:S01]  /*9c50*/  R2UR UR8, R9 ;  /* 0x00000000090872ca */ /* 0x000fe200000e0000 */
[----:B--2---:R-:W-:Y:S01]  /*9c60*/  SHFL.IDX PT, R23, R16, R20, 0x1f ;  /* 0x00001f1410177589 */ /* 0x004fe200000e0000 */
[----:B------:R-:W-:Y:S01]  /*9c70*/  VIADD R19, R5, 0x18 ;  /* 0x0000001805137836 */ /* 0x000fe20000000000 */
[----:B------:R-:W-:Y:S01]  /*9c80*/  LEA R12, R3, UR4, 0x1 ;  /* 0x00000004030c7c11 */ /* 0x000fe2000f8e08ff */
[----:B------:R-:W-:Y:S01]  /*9c90*/  UIADD3 UR4, UR6, 0x2, URZ ;  /* 0x0000000206047890 */ /* 0x000fe2000fffe03f */
[----:B------:R-:W-:Y:S03]  /*9ca0*/  SHFL.IDX PT, R9, R16, R5, 0x1f ;  /* 0x00001f0510097589 */ /* 0x000fe600000e0000 */
[----:B------:R-:W-:Y:S01]  /*9cb0*/  IMAD.IADD R12, R6, 0x1, R12 ;  /* 0x00000001060c7824 */ /* 0x000fe200078e020c */
[----:B------:R-:W-:Y:S02]  /*9cc0*/  SHFL.IDX PT, R19, R16, R19, 0x1f ;  /* 0x00001f1310137589 */ /* 0x000fe400000e0000 */
[----:B------:R-:W-:Y:S01]  /*9cd0*/  UMOV UR14, UR4 ;  /* 0x00000004000e7c82 */ /* 0x000fe20008000000 */
[----:B------:R-:W-:Y:S01]  /*9ce0*/  UIADD3 UR4, UR6, 0x4, URZ ;  /* 0x0000000406047890 */ /* 0x000fe2000fffe03f */
[----:B-1----:R-:W-:Y:S01]  /*9cf0*/  IADD3 R225, RZ, -R12, -R11 ;  /* 0x8000000cffe17210 */ /* 0x002fe20007ffe80b */
[C-C-:B------:R-:W-:Y:S01]  /*9d00*/  IMAD.IADD R226, R10.reuse, 0x1, -R12.reuse ;  /* 0x000000010ae27824 */ /* 0x140fe200078e0a0c */
[----:B------:R-:W1:Y:S01]  /*9d10*/  SHFL.IDX PT, R11, R16, R22, 0x1f ;  /* 0x00001f16100b7589 */ /* 0x000e6200000e0000 */
[----:B------:R-:W-:Y:S01]  /*9d20*/  IADD3 R218, R10, 0x8, -R12 ;  /* 0x000000080ada7810 */ /* 0x000fe20007ffe80c */
[----:B------:R-:W-:Y:S01]  /*9d30*/  UIADD3 UR6, UR6, 0x6, URZ ;  /* 0x0000000606067890 */ /* 0x000fe2000fffe03f */
[----:B------:R-:W-:-:S02]  /*9d40*/  SEL R225, R225, 0x80, P1 ;  /* 0x00000080e1e17807 */ /* 0x000fc40000800000 */
[----:B-----5:R-:W-:Y:S02]  /*9d50*/  IADD3 R13, -R13, 0x8, RZ ;  /* 0x000000080d0d7810 */ /* 0x020fe40007ffe1ff */
[----:B------:R-:W-:Y:S02]  /*9d60*/  SEL R226, R226, 0x80, !P2 ;  /* 0x00000080e2e27807 */ /* 0x000fe40005000000 */
[----:B------:R-:W-:Y:S01]  /*9d70*/  SEL R218, R218, 0x80, !P0 ;  /* 0x00000080dada7807 */ /* 0x000fe20004000000 */
[----:B------:R-:W-:Y:S01]  /*9d80*/  IMAD.IADD R223, R13, 0x1, -R12 ;  /* 0x000000010ddf7824 */ /* 0x000fe200078e0a0c */
[C---:B------:R-:W-:Y:S01]  /*9d90*/  ISETP.GE.AND P2, PT, R226.reuse, 0x1, PT ;  /* 0x00000001e200780c */ /* 0x040fe20003f46270 */
[----:B------:R-:W-:Y:S01]  /*9da0*/  VIADD R13, R5, 0x10 ;  /* 0x00000010050d7836 */ /* 0x000fe20000000000 */
[----:B------:R-:W-:Y:S02]  /*9db0*/  ISETP.GE.AND P1, PT, R226, RZ, PT ;  /* 0x000000ffe200720c */ /* 0x000fe40003f26270 */
[----:B------:R-:W-:-:S02]  /*9dc0*/  SEL R223, R223, 0x80, P3 ;  /* 0x00000080dfdf7807 */ /* 0x000fc40001800000 */
[----:B------:R-:W-:Y:S01]  /*9dd0*/  ISETP.GE.AND P0, PT, R218, 0x1, PT ;  /* 0x00000001da00780c */ /* 0x000fe20003f06270 */
[----:B------:R-:W-:Y:S01]  /*9de0*/  SHFL.IDX PT, R17, R16, R13, 0x1f ;  /* 0x00001f0d10117589 */ /* 0x000fe200000e0000 */
[C---:B------:R-:W-:Y:S02]  /*9df0*/  ISETP.GT.OR P2, PT, R225.reuse, 0x1, !P2 ;  /* 0x00000001e100780c */ /* 0x040fe40005744670 */
[----:B------:R-:W-:Y:S02]  /*9e00*/  ISETP.GT.OR P1, PT, R225, RZ, !P1 ;  /* 0x000000ffe100720c */ /* 0x000fe40004f24670 */
[----:B------:R-:W-:Y:S02]  /*9e10*/  ISETP.GT.OR P0, PT, R223, 0x1, !P0 ;  /* 0x00000001df00780c */ /* 0x000fe40004704670 */
[----:B------:R-:W-:Y:S01]  /*9e20*/  FSEL R227, R89, -INF , !P2 ;  /* 0xff80000059e37808 */ /* 0x000fe20005000000 */
[----:B------:R-:W-:Y:S01]  /*9e30*/  VIADD R89, R5, 0x8 ;  /* 0x0000000805597836 */ /* 0x000fe20000000000 */
[----:B------:R-:W-:-:S02]  /*9e40*/  FSEL R88, R88, -INF , !P1 ;  /* 0xff80000058587808 */ /* 0x000fc40004800000 */
[----:B------:R-:W-:Y:S01]  /*9e50*/  FSEL R91, R91, -INF , !P0 ;  /* 0xff8000005b5b7808 */ /* 0x000fe20004000000 */
[--C-:B-1----:R-:W-:Y:S01]  /*9e60*/  FFMA.FTZ R227, R227, UR5, -R11.reuse ;  /* 0x00000005e3e37c23 */ /* 0x102fe2000801080b */
[----:B------:R-:W-:Y:S01]  /*9e70*/  ISETP.GE.AND P1, PT, R226, 0x8, PT ;  /* 0x00000008e200780c */ /* 0x000fe20003f26270 */
[----:B------:R-:W1:Y:S01]  /*9e80*/  SHFL.IDX PT, R12, R16, R89, 0x1f ;  /* 0x00001f59100c7589 */ /* 0x000e6200000e0000 */
[C---:B------:R-:W-:Y:S01]  /*9e90*/  ISETP.GE.AND P0, PT, R218.reuse, 0x9, PT ;  /* 0x00000009da00780c */ /* 0x040fe20003f06270 */
[----:B------:R-:W-:Y:S01]  /*9ea0*/  FFMA.FTZ R11, R91, UR5, -R11 ;  /* 0x000000055b0b7c23 */ /* 0x000fe2000801080b */
[----:B------:R-:W-:Y:S01]  /*9eb0*/  ISETP.GT.OR P1, PT, R225, 0x8, !P1 ;  /* 0x00000008e100780c */ /* 0x000fe20004f24670 */
[----:B------:R-:W-:Y:S01]  /*9ec0*/  VIADD R91, R5, 0xc ;  /* 0x0000000c055b7836 */ /* 0x000fe20000000000 */
[----:B------:R-:W-:Y:S01]  /*9ed0*/  ISETP.GE.AND P3, PT, R218, RZ, PT ;  /* 0x000000ffda00720c */ /* 0x000fe20003f66270 */
[----:B------:R-:W-:Y:S01]  /*9ee0*/  FFMA.FTZ R88, R88, UR5, -R9 ;  /* 0x0000000558587c23 */ /* 0x000fe20008010809 */
[C---:B------:R-:W-:Y:S01]  /*9ef0*/  ISETP.GT.OR P0, PT, R223.reuse, 0x9, !P0 ;  /* 0x00000009df00780c */ /* 0x040fe20004704670 */
[----:B------:R-:W-:Y:S01]  /*9f00*/  MUFU.EX2 R11, R11 ;  /* 0x0000000b000b7308 */ /* 0x000fe20000000800 */
[----:B------:R-:W-:Y:S01]  /*9f10*/  FSEL R92, R92, -INF , !P1 ;  /* 0xff8000005c5c7808 */ /* 0x000fe20004800000 */
[----:B------:R-:W2:Y:S01]  /*9f20*/  SHFL.IDX PT, R10, R16, R91, 0x1f ;  /* 0x00001f5b100a7589 */ /* 0x000ea200000e0000 */
[----:B------:R-:W-:-:S02]  /*9f30*/  ISETP.GT.OR P3, PT, R223, RZ, !P3 ;  /* 0x000000ffdf00720c */ /* 0x000fc40005f64670 */
[----:B------:R-:W-:Y:S02]  /*9f40*/  ISETP.GE.AND P1, PT, R218, 0x10, PT ;  /* 0x00000010da00780c */ /* 0x000fe40003f26270 */
[----:B------:R-:W-:Y:S01]  /*9f50*/  FSEL R95, R95, -INF , !P0 ;  /* 0xff8000005f5f7808 */ /* 0x000fe20004000000 */
[----:B------:R5:W-:Y:S01]  /*9f60*/  MUFU.EX2 R228, R88 ;  /* 0x0000005800e47308 */ /* 0x000be20000000800 */
[----:B------:R-:W-:Y:S02]  /*9f70*/  FSEL R90, R90, -INF , !P3 ;  /* 0xff8000005a5a7808 */ /* 0x000fe40005800000 */
[----:B------:R-:W-:Y:S02]  /*9f80*/  ISETP.GE.AND P0, PT, R226, 0x10, PT ;  /* 0x00000010e200780c */ /* 0x000fe40003f06270 */
[----:B------:R-:W-:Y:S01]  /*9f90*/  ISETP.GT.OR P1, PT, R223, 0x10, !P1 ;  /* 0x00000010df00780c */ /* 0x000fe20004f24670 */
[----:B------:R-:W-:Y:S01]  /*9fa0*/  FFMA.FTZ R9, R90, UR5, -R9 ;  /* 0x000000055a097c23 */ /* 0x000fe20008010809 */
[----:B------:R-:W-:Y:S01]  /*9fb0*/  ISETP.GE.AND P3, PT, R218, 0x8, PT ;  /* 0x00000008da00780c */ /* 0x000fe20003f66270 */
[----:B---3--:R-:W-:Y:S01]  /*9fc0*/  SHFL.IDX PT, R90, R232, R22, 0x1f ;  /* 0x00001f16e85a7589 */ /* 0x008fe200000e0000 */
[----:B------:R-:W-:Y:S01]  /*9fd0*/  ISETP.GT.OR P0, PT, R225, 0x10, !P0 ;  /* 0x00000010e100780c */ /* 0x000fe20004704670 */
[----:B-1----:R-:W-:Y:S01]  /*9fe0*/  FFMA.FTZ R92, R92, UR5, -R12 ;  /* 0x000000055c5c7c23 */ /* 0x002fe2000801080c */
[----:B------:R-:W-:Y:S01]  /*9ff0*/  FSEL R98, R98, -INF , !P1 ;  /* 0xff80000062627808 */ /* 0x000fe20004800000 */
[----:B-----5:R-:W-:Y:S01]  /*a000*/  SHFL.IDX PT, R88, R232, R5, 0x1f ;  /* 0x00001f05e8587589 */ /* 0x020fe200000e0000 */
[----:B------:R-:W-:Y:S01]  /*a010*/  ISETP.GE.AND P2, PT, R226, 0x9, PT ;  /* 0x00000009e200780c */ /* 0x000fe20003f46270 */
[----:B------:R-:W1:Y:S01]  /*a020*/  MUFU.EX2 R9, R9 ;  /* 0x0000000900097308 */ /* 0x000e620000000800 */
[----:B------:R-:W-:-:S02]  /*a030*/  ISETP.GT.OR P3, PT, R223, 0x8, !P3 ;  /* 0x00000008df00780c */ /* 0x000fc40005f64670 */
[----:B------:R-:W-:Y:S01]  /*a040*/  ISETP.GE.AND P1, PT, R218, 0x11, PT ;  /* 0x00000011da00780c */ /* 0x000fe20003f26270 */
[----:B--2---:R-:W-:Y:S01]  /*a050*/  FFMA.FTZ R14, R95, UR5, -R10 ;  /* 0x000000055f0e7c23 */ /* 0x004fe2000801080a */
[----:B------:R-:W-:Y:S01]  /*a060*/  FSEL R15, R96, -INF , !P0 ;  /* 0xff800000600f7808 */ /* 0x000fe20004000000 */
[----:B------:R-:W-:Y:S01]  /*a070*/  VIADD R95, R5, 0x14 ;  /* 0x00000014055f7836 */ /* 0x000fe20000000000 */
[----:B------:R-:W-:Y:S01]  /*a080*/  ISETP.GT.OR P2, PT, R225, 0x9, !P2 ;  /* 0x00000009e100780c */ /* 0x000fe20005744670 */
[----:B------:R-:W-:Y:S01]  /*a090*/  MUFU.EX2 R227, R227 ;  /* 0x000000e300e37308 */ /* 0x000fe20000000800 */
[----:B------:R-:W-:Y:S01]  /*a0a0*/  FSEL R94, R94, -INF , !P3 ;  /* 0xff8000005e5e7808 */ /* 0x000fe20005800000 */
[--C-:B------:R-:W-:Y:S01]  /*a0b0*/  FFMA.FTZ R15, R15, UR5, -R17.reuse ;  /* 0x000000050f0f7c23 */ /* 0x100fe20008010811 */
[----:B------:R-:W-:Y:S01]  /*a0c0*/  ISETP.GE.AND P0, PT, R226, 0x11, PT ;  /* 0x00000011e200780c */ /* 0x000fe20003f06270 */
[----:B------:R-:W2:Y:S01]  /*a0d0*/  SHFL.IDX PT, R18, R16, R95, 0x1f ;  /* 0x00001f5f10127589 */ /* 0x000ea200000e0000 */
[----:B------:R-:W-:Y:S01]  /*a0e0*/  ISETP.GT.OR P1, PT, R223, 0x11, !P1 ;  /* 0x00000011df00780c */ /* 0x000fe20004f24670 */
[----:B------:R-:W-:Y:S01]  /*a0f0*/  FFMA.FTZ R12, R94, UR5, -R12 ;  /* 0x000000055e0c7c23 */ /* 0x000fe2000801080c */
[----:B------:R-:W-:Y:S01]  /*a100*/  ISETP.GE.AND P3, PT, R218, 0x18, PT ;  /* 0x00000018da00780c */ /* 0x000fe20003f66270 */
[----:B------:R-:W-:Y:S01]  /*a110*/  SHFL.IDX PT, R94, R232, R91, 0x1f ;  /* 0x00001f5be85e7589 */ /* 0x000fe200000e0000 */
[----:B------:R-:W-:Y:S01]  /*a120*/  FSEL R93, R93, -INF , !P2 ;  /* 0xff8000005d5d7808 */ /* 0x000fe20005000000 */
[----:B------:R-:W-:Y:S01]  /*a130*/  FFMA.FTZ R17, R98, UR5, -R17 ;  /* 0x0000000562117c23 */ /* 0x000fe20008010811 */
[----:B------:R-:W-:Y:S01]  /*a140*/  ISETP.GT.OR P0, PT, R225, 0x11, !P0 ;  /* 0x00000011e100780c */ /* 0x000fe20004704670 */
[----:B------:R-:W-:Y:S01]  /*a150*/  SHFL.IDX PT, R98, R232, R95, 0x1f ;  /* 0x00001f5fe8627589 */ /* 0x000fe200000e0000 */
[----:B------:R-:W-:Y:S01]  /*a160*/  FSEL R99, R99, -INF , !P1 ;  /* 0xff80000063637808 */ /* 0x000fe20004800000 */
[----:B------:R-:W-:Y:S01]  /*a170*/  FFMA.FTZ R13, R93, UR5, -R10 ;  /* 0x000000055d0d7c23 */ /* 0x000fe2000801080a */
[----:B------:R-:W-:Y:S01]  /*a180*/  ISETP.GE.AND P2, PT, R226, 0x18, PT ;  /* 0x00000018e200780c */ /* 0x000fe20003f46270 */
[----:B------:R3:W-:Y:S01]  /*a190*/  MUFU.EX2 R10, R92 ;  /* 0x0000005c000a7308 */ /* 0x0007e20000000800 */
[----:B------:R-:W-:Y:S01]  /*a1a0*/  ISETP.GT.OR P1, PT, R223, 0x18, !P3 ;  /* 0x00000018df00780c */ /* 0x000fe20005f24670 */
[----:B------:R-:W-:Y:S01]  /*a1b0*/  VIADD R93, R5, 0x10 ;  /* 0x00000010055d7836 */ /* 0x000fe20000000000 */
[----:B------:R-:W-:-:S02]  /*a1c0*/  FSEL R97, R97, -INF , !P0 ;  /* 0xff80000061617808 */ /* 0x000fc40004000000 */
[----:B------:R-:W-:Y:S02]  /*a1d0*/  ISETP.GT.OR P0, PT, R225, 0x18, !P2 ;  /* 0x00000018e100780c */ /* 0x000fe40005704670 */
[----:B------:R-:W-:Y:S01]  /*a1e0*/  FSEL R102, R102, -INF , !P1 ;  /* 0xff80000066667808 */ /* 0x000fe20004800000 */
[----:B------:R-:W-:Y:S01]  /*a1f0*/  SHFL.IDX PT, R96, R232, R93, 0x1f ;  /* 0x00001f5de8607589 */ /* 0x000fe200000e0000 */
[----:B------:R-:W-:Y:S01]  /*a200*/  ISETP.GE.AND P1, PT, R226, 0x20, PT ;  /* 0x00000020e200780c */ /* 0x000fe20003f26270 */
[----:B------:R-:W5:Y:S01]  /*a210*/  MUFU.EX2 R12, R12 ;  /* 0x0000000c000c7308 */ /* 0x000f620000000800 */
[----:B------:R-:W-:Y:S01]  /*a220*/  FSEL R20, R100, -INF , !P0 ;  /* 0xff80000064147808 */ /* 0x000fe20004000000 */
[----:B---3--:R3:W1:Y:S01]  /*a230*/  SHFL.IDX PT, R92, R232, R89, 0x1f ;  /* 0x00001f59e85c7589 */ /* 0x00866200000e0000 */
[----:B------:R-:W-:Y:S01]  /*a240*/  ISETP.GE.AND P0, PT, R226, 0x19, PT ;  /* 0x00000019e200780c */ /* 0x000fe20003f06270 */
[--C-:B--2---:R-:W-:Y:S01]  /*a250*/  FFMA.FTZ R16, R97, UR5, -R18.reuse ;  /* 0x0000000561107c23 */ /* 0x104fe20008010812 */
[----:B------:R-:W-:Y:S01]  /*a260*/  ISETP.GT.OR P1, PT, R225, 0x20, !P1 ;  /* 0x00000020e100780c */ /* 0x000fe20004f24670 */
[----:B------:R-:W-:Y:S01]  /*a270*/  VIADD R97, R5, 0x18 ;  /* 0x0000001805617836 */ /* 0x000fe20000000000 */
[----:B------:R-:W-:Y:S01]  /*a280*/  ISETP.GT.OR P0, PT, R225, 0x19, !P0 ;  /* 0x00000019e100780c */ /* 0x000fe20004704670 */
[----:B------:R-:W-:Y:S01]  /*a290*/  FFMA.FTZ R18, R99, UR5, -R18 ;  /* 0x0000000563127c23 */ /* 0x000fe20008010812 */
[----:B------:R-:W-:Y:S01]  /*a2a0*/  FSEL R22, R104, -INF , !P1 ;  /* 0xff80000068167808 */ /* 0x000fe20004800000 */
[--C-:B------:R-:W-:Y:S01]  /*a2b0*/  FFMA.FTZ R20, R20, UR5, -R19.reuse ;  /* 0x0000000514147c23 */ /* 0x100fe20008010813 */
[C---:B------:R-:W-:Y:S01]  /*a2c0*/  ISETP.GE.AND P3, PT, R218.reuse, 0x20, PT ;  /* 0x00000020da00780c */ /* 0x040fe20003f66270 */
[----:B------:R2:W5:Y:S01]  /*a2d0*/  SHFL.IDX PT, R100, R232, R97, 0x1f ;  /* 0x00001f61e8647589 */ /* 0x00056200000e0000 */
[----:B------:R-:W-:Y:S01]  /*a2e0*/  ISETP.GE.AND P1, PT, R218, 0x21, PT ;  /* 0x00000021da00780c */ /* 0x000fe20003f26270 */
[----:B------:R-:W-:Y:S01]  /*a2f0*/  FFMA.FTZ R19, R102, UR5, -R19 ;  /* 0x0000000566137c23 */ /* 0x000fe20008010813 */
[----:B------:R-:W-:Y:S01]  /*a300*/  FSEL R21, R101, -INF , !P0 ;  /* 0xff80000065157808 */ /* 0x000fe20004000000 */
[----:B------:R-:W-:Y:S01]  /*a310*/  VIADD R102, R5, 0x1c ;  /* 0x0000001c05667836 */ /* 0x000fe20000000000 */
[----:B------:R-:W-:-:S02]  /*a320*/  WARPGROUP.DEPBAR.LE gsb0, 0x0 ;  /* 0x00008000000079c5 */ /* 0x000fc40000010000 */
[----:B------:R-:W-:Y:S01]  /*a330*/  WARPGROUP.ARRIVE ;  /* 0x00000000000079c5 */ /* 0x000fe20000000000 */
[C---:B------:R-:W-:Y:S01]  /*a340*/  ISETP.GT.OR P0, PT, R223.reuse, 0x20, !P3 ;  /* 0x00000020df00780c */ /* 0x040fe20005f04670 */
[----:B------:R-:W-:Y:S01]  /*a350*/  SHFL.IDX PT, R232, R232, R102, 0x1f ;  /* 0x00001f66e8e87589 */ /* 0x000fe200000e0000 */
[----:B------:R-:W-:Y:S01]  /*a360*/  ISETP.GT.OR P1, PT, R223, 0x21, !P1 ;  /* 0x00000021df00780c */ /* 0x000fe20004f24670 */
[----:B------:R-:W-:Y:S01]  /*a370*/  FFMA.FTZ R21, R21, UR5, -R23 ;  /* 0x0000000515157c23 */ /* 0x000fe20008010817 */
[----:B------:R-:W-:Y:S01]  /*a380*/  ISETP.GE.AND P2, PT, R218, 0x19, PT ;  /* 0x00000019da00780c */ /* 0x000fe20003f46270 */
[----:B------:R-:W-:Y:S01]  /*a390*/  HGMMA.64x128x16.F32.BF16 R24, gdesc[UR12], R24, gsb0 ;  /* 0x01e000000c1879f0 */ /* 0x000fe20008001818 */
[----:B------:R-:W-:Y:S01]  /*a3a0*/  R2UR UR12, R234 ;  /* 0x00000000ea0c72ca */ /* 0x000fe200000e0000 */
[----:B------:R-:W-:Y:S01]  /*a3b0*/  UMOV UR14, UR4 ;  /* 0x00000004000e7c82 */ /* 0x000fe20008000000 */
[----:B------:R-:W-:Y:S01]  /*a3c0*/  R2UR UR13, R235 ;  /* 0x00000000eb0d72ca */ /* 0x000fe200000e0000 */
[----:B------:R-:W-:Y:S01]  /*a3d0*/  UMOV UR15, 0x40000040 ;  /* 0x40000040000f7882 */ /* 0x000fe20000000000 */
[----:B------:R-:W-:Y:S01]  /*a3e0*/  ISETP.GE.AND P3, PT, R218, 0x28, PT ;  /* 0x00000028da00780c */ /* 0x000fe20003f66270 */
[----:B------:R-:W-:Y:S01]  /*a3f0*/  FFMA.FTZ R22, R22, UR5, -R88 ;  /* 0x0000000516167c23 */ /* 0x000fe20008010858 */
[----:B------:R-:W-:Y:S01]  /*a400*/  FSEL R106, R106, -INF , !P0 ;  /* 0xff8000006a6a7808 */ /* 0x000fe20004000000 */
[----:B------:R-:W-:Y:S01]  /*a410*/  MUFU.EX2 R14, R14 ;  /* 0x0000000e000e7308 */ /* 0x000fe20000000800 */
[----:B------:R-:W-:-:S02]  /*a420*/  FSEL R107, R107, -INF , !P1 ;  /* 0xff8000006b6b7808 */ /* 0x000fc40004800000 */
[C---:B------:R-:W-:Y:S01]  /*a430*/  ISETP.GT.OR P2, PT, R223.reuse, 0x19, !P2 ;  /* 0x00000019df00780c */ /* 0x040fe20005744670 */
[----:B------:R-:W-:Y:S01]  /*a440*/  FFMA.FTZ R88, R106, UR5, -R88 ;  /* 0x000000056a587c23 */ /* 0x000fe20008010858 */
[----:B------:R-:W-:Y:S02]  /*a450*/  ISETP.GE.AND P0, PT, R226, 0x21, PT ;  /* 0x00000021e200780c */ /* 0x000fe40003f06270 */
[----:B------:R-:W-:Y:S01]  /*a460*/  ISETP.GT.OR P1, PT, R223, 0x28, !P3 ;  /* 0x00000028df00780c */ /* 0x000fe20005f24670 */
[----:B------:R-:W-:Y:S01]  /*a470*/  MUFU.EX2 R15, R15 ;  /* 0x0000000f000f7308 */ /* 0x000fe20000000800 */
[----:B------:R-:W-:Y:S02]  /*a480*/  FSEL R103, R103, -INF , !P2 ;  /* 0xff80000067677808 */ /* 0x000fe40005000000 */
[----:B------:R-:W-:Y:S02]  /*a490*/  ISETP.GT.OR P0, PT, R225, 0x21, !P0 ;  /* 0x00000021e100780c */ /* 0x000fe40004704670 */
[----:B------:R-:W-:Y:S01]  /*a4a0*/  FSEL R110, R110, -INF , !P1 ;  /* 0xff8000006e6e7808 */ /* 0x000fe20004800000 */
[----:B------:R-:W-:Y:S01]  /*a4b0*/  FFMA.FTZ R23, R103, UR5, -R23 ;  /* 0x0000000567177c23 */ /* 0x000fe20008010817 */
[----:B------:R-:W-:Y:S01]  /*a4c0*/  ISETP.GE.AND P2, PT, R226, 0x28, PT ;  /* 0x00000028e200780c */ /* 0x000fe20003f46270 */
[----:B----4-:R-:W-:Y:S01]  /*a4d0*/  SHFL.IDX PT, R103, R220, R5, 0x1f ;  /* 0x00001f05dc677589 */ /* 0x010fe200000e0000 */
[----:B------:R-:W-:Y:S01]  /*a4e0*/  ISETP.GE.AND P1, PT, R218, 0x29, PT ;  /* 0x00000029da00780c */ /* 0x000fe20003f26270 */
[----:B------:R-:W-:Y:S01]  /*a4f0*/  MUFU.EX2 R16, R16 ;  /* 0x0000001000107308 */ /* 0x000fe20000000800 */
[----:B---3--:R-:W-:-:S02]  /*a500*/  FSEL R89, R105, -INF , !P0 ;  /* 0xff80000069597808 */ /* 0x008fc40004000000 */
[----:B------:R-:W-:Y:S02]  /*a510*/  ISETP.GT.OR P0, PT, R225, 0x28, !P2 ;  /* 0x00000028e100780c */ /* 0x000fe40005704670 */
[----:B------:R-:W-:Y:S01]  /*a520*/  ISETP.GT.OR P1, PT, R223, 0x29, !P1 ;  /* 0x00000029df00780c */ /* 0x000fe20004f24670 */
[--C-:B------:R-:W-:Y:S01]  /*a530*/  FFMA.FTZ R89, R89, UR5, -R90.reuse ;  /* 0x0000000559597c23 */ /* 0x100fe2000801085a */
[----:B------:R-:W-:Y:S01]  /*a540*/  FSEL R91, R108, -INF , !P0 ;  /* 0xff8000006c5b7808 */ /* 0x000fe20004000000 */
[----:B------:R-:W-:Y:S01]  /*a550*/  FFMA.FTZ R90, R107, UR5, -R90 ;  /* 0x000000056b5a7c23 */ /* 0x000fe2000801085a */
[----:B------:R-:W-:Y:S01]  /*a560*/  FSEL R111, R111, -INF , !P1 ;  /* 0xff8000006f6f7808 */ /* 0x000fe20004800000 */
[----:B------:R-:W3:Y:S01]  /*a570*/  MUFU.EX2 R19, R19 ;  /* 0x0000001300137308 */ /* 0x000ee20000000800 */
[----:B------:R-:W-:Y:S01]  /*a580*/  ISETP.GE.AND P0, PT, R226, 0x29, PT ;  /* 0x00000029e200780c */ /* 0x000fe20003f06270 */
[--C-:B-1----:R-:W-:Y:S01]  /*a590*/  FFMA.FTZ R91, R91, UR5, -R92.reuse ;  /* 0x000000055b5b7c23 */ /* 0x102fe2000801085c */
[----:B------:R-:W-:Y:S01]  /*a5a0*/  ISETP.GE.AND P1, PT, R218, 0x30, PT ;  /* 0x00000030da00780c */ /* 0x000fe20003f26270 */
[----:B------:R-:W-:Y:S01]  /*a5b0*/  FFMA.FTZ R92, R110, UR5, -R92 ;  /* 0x000000056e5c7c23 */ /* 0x000fe2000801085c */
[----:B------:R-:W-:Y:S01]  /*a5c0*/  ISETP.GT.OR P0, PT, R225, 0x29, !P0 ;  /* 0x00000029e100780c */ /* 0x000fe20004704670 */
[----:B------:R-:W-:Y:S01]  /*a5d0*/  VIADD R110, R5, 0xc ;  /* 0x0000000c056e7836 */ /* 0x000fe20000000000 */
[----:B------:R-:W-:Y:S01]  /*a5e0*/  ISETP.GT.OR P1, PT, R223, 0x30, !P1 ;  /* 0x00000030df00780c */ /* 0x000fe20004f24670 */
[----:B------:R-:W-:Y:S01]  /*a5f0*/  MUFU.EX2 R23, R23 ;  /* 0x0000001700177308 */ /* 0x000fe20000000800 */
[----:B------:R-:W-:-:S02]  /*a600*/  FSEL R93, R109, -INF , !P0 ;  /* 0xff8000006d5d7808 */ /* 0x000fc40004000000 */
[----:B------:R-:W-:Y:S01]  /*a610*/  FSEL R114, R114, -INF , !P1 ;  /* 0xff80000072727808 */ /* 0x000fe20004800000 */
[----:B------:R-:W-:Y:S01]  /*a620*/  SHFL.IDX PT, R110, R220, R110, 0x1f ;  /* 0x00001f6edc6e7589 */ /* 0x000fe200000e0000 */
[C---:B------:R-:W-:Y:S01]  /*a630*/  ISETP.GE.AND P0, PT, R226.reuse, 0x30, PT ;  /* 0x00000030e200780c */ /* 0x040fe20003f06270 */
[--C-:B------:R-:W-:Y:S01]  /*a640*/  FFMA.FTZ R93, R93, UR5, -R94.reuse ;  /* 0x000000055d5d7c23 */ /* 0x100fe2000801085e */
[----:B------:R-:W-:Y:S01]  /*a650*/  ISETP.GE.AND P1, PT, R226, 0x31, PT ;  /* 0x00000031e200780c */ /* 0x000fe20003f26270 */
[----:B------:R-:W-:Y:S01]  /*a660*/  FFMA.FTZ R94, R111, UR5, -R94 ;  /* 0x000000056f5e7c23 */ /* 0x000fe2000801085e */
[----:B------:R-:W-:Y:S01]  /*a670*/  ISETP.GT.OR P0, PT, R225, 0x30, !P0 ;  /* 0x00000030e100780c */ /* 0x000fe20004704670 */
[----:B------:R-:W-:Y:S01]  /*a680*/  VIADD R111, R5, 0x8 ;  /* 0x00000008056f7836 */ /* 0x000fe20000000000 */
[----:B------:R-:W-:Y:S01]  /*a690*/  ISETP.GT.OR P1, PT, R225, 0x31, !P1 ;  /* 0x00000031e100780c */ /* 0x000fe20004f24670 */
[----:B------:R-:W-:Y:S01]  /*a6a0*/  MUFU.EX2 R13, R13 ;  /* 0x0000000d000d7308 */ /* 0x000fe20000000800 */
[----:B------:R-:W-:Y:S01]  /*a6b0*/  FSEL R95, R112, -INF , !P0 ;  /* 0xff800000705f7808 */ /* 0x000fe20004000000 */
[----:B------:R-:W-:Y:S01]  /*a6c0*/  VIADD R112, R5, 0x10 ;  /* 0x0000001005707836 */ /* 0x000fe20000000000 */
[----:B------:R-:W-:Y:S01]  /*a6d0*/  ISETP.GE.AND P2, PT, R226, 0x38, PT ;  /* 0x00000038e200780c */ /* 0x000fe20003f46270 */
[----:B------:R-:W1:Y:S01]  /*a6e0*/  SHFL.IDX PT, R109, R220, R111, 0x1f ;  /* 0x00001f6fdc6d7589 */ /* 0x000e6200000e0000 */
[----:B--2---:R-:W-:Y:S01]  /*a6f0*/  FSEL R97, R113, -INF , !P1 ;  /* 0xff80000071617808 */ /* 0x004fe20004800000 */
[--C-:B------:R-:W-:Y:S01]  /*a700*/  FFMA.FTZ R95, R95, UR5, -R96.reuse ;  /* 0x000000055f5f7c23 */ /* 0x100fe20008010860 */
[----:B------:R-:W-:Y:S01]  /*a710*/  ISETP.GE.AND P3, PT, R218, 0x31, PT ;  /* 0x00000031da00780c */ /* 0x000fe20003f66270 */
[----:B------:R-:W-:Y:S01]  /*a720*/  FFMA.FTZ R96, R114, UR5, -R96 ;  /* 0x0000000572607c23 */ /* 0x000fe20008010860 */
[----:B------:R-:W-:Y:S01]  /*a730*/  ISETP.GE.AND P0, PT, R218, 0x38, PT ;  /* 0x00000038da00780c */ /* 0x000fe20003f06270 */
[----:B------:R-:W-:Y:S01]  /*a740*/  FFMA.FTZ R97, R97, UR5, -R98 ;  /* 0x0000000561617c23 */ /* 0x000fe20008010862 */
[----:B------:R-:W-:Y:S01]  /*a750*/  ISETP.GE.AND P1, PT, R226, 0x41, PT ;  /* 0x00000041e200780c */ /* 0x000fe20003f26270 */
[----:B------:R-:W-:Y:S01]  /*a760*/  SHFL.IDX PT, R112, R220, R112, 0x1f ;  /* 0x00001f70dc707589 */ /* 0x000fe200000e0000 */
[----:B------:R-:W-:Y:S01]  /*a770*/  ISETP.GT.OR P2, PT, R225, 0x38, !P2 ;  /* 0x00000038e100780c */ /* 0x000fe20005744670 */
[----:B------:R-:W-:Y:S01]  /*a780*/  MUFU.EX2 R17, R17 ;  /* 0x0000001100117308 */ /* 0x000fe20000000800 */
[----:B------:R-:W-:-:S02]  /*a790*/  ISETP.GT.OR P3, PT, R223, 0x31, !P3 ;  /* 0x00000031df00780c */ /* 0x000fc40005f64670 */
[----:B------:R-:W-:Y:S02]  /*a7a0*/  ISETP.GT.OR P0, PT, R223, 0x38, !P0 ;  /* 0x00000038df00780c */ /* 0x000fe40004704670 */
[----:B------:R-:W-:Y:S02]  /*a7b0*/  ISETP.GT.OR P1, PT, R225, 0x41, !P1 ;  /* 0x00000041e100780c */ /* 0x000fe40004f24670 */
[----:B------:R-:W-:Y:S01]  /*a7c0*/  FSEL R99, R116, -INF , !P2 ;  /* 0xff80000074637808 */ /* 0x000fe20005000000 */
[----:B------:R-:W-:Y:S01]  /*a7d0*/  MUFU.EX2 R18, R18 ;  /* 0x0000001200127308 */ /* 0x000fe20000000800 */
[----:B------:R-:W-:Y:S02]  /*a7e0*/  FSEL R115, R115, -INF , !P3 ;  /* 0xff80000073737808 */ /* 0x000fe40005800000 */
[----:B------:R-:W-:Y:S01]  /*a7f0*/  FSEL R118, R118, -INF , !P0 ;  /* 0xff80000076767808 */ /* 0x000fe20004000000 */
[----:B-----5:R-:W-:Y:S01]  /*a800*/  FFMA.FTZ R99, R99, UR5, -R100 ;  /* 0x0000000563637c23 */ /* 0x020fe20008010864 */
[----:B------:R-:W-:Y:S01]  /*a810*/  FSEL R121, R121, -INF , !P1 ;  /* 0xff80000079797808 */ /* 0x000fe20004800000 */
[----:B------:R-:W-:Y:S01]  /*a820*/  FFMA.FTZ R98, R115, UR5, -R98 ;  /* 0x0000000573627c23 */ /* 0x000fe20008010862 */
[----:B------:R-:W-:Y:S01]  /*a830*/  ISETP.GE.AND P2, PT, R226, 0x48, PT ;  /* 0x00000048e200780c */ /* 0x000fe20003f46270 */
[----:B------:R-:W-:Y:S01]  /*a840*/  FFMA.FTZ R100, R118, UR5, -R100 ;  /* 0x0000000576647c23 */ /* 0x000fe20008010864 */
[C---:B------:R-:W-:Y:S01]  /*a850*/  ISETP.GE.AND P3, PT, R226.reuse, 0x49, PT ;  /* 0x00000049e200780c */ /* 0x040fe20003f66270 */
[----:B------:R-:W-:Y:S01]  /*a860*/  VIADD R118, R5, 0x4 ;  /* 0x0000000405767836 */ /* 0x000fe20000000000 */
[----:B------:R-:W-:Y:S01]  /*a870*/  ISETP.GE.AND P1, PT, R226, 0x59, PT ;  /* 0x00000059e200780c */ /* 0x000fe20003f26270 */
[----:B------:R-:W-:Y:S01]  /*a880*/  MUFU.EX2 R20, R20 ;  /* 0x0000001400147308 */ /* 0x000fe20000000800 */
[----:B------:R-:W-:-:S02]  /*a890*/  ISETP.GT.OR P2, PT, R225, 0x48, !P2 ;  /* 0x00000048e100780c */ /* 0x000fc40005744670 */
[C---:B------:R-:W-:Y:S01]  /*a8a0*/  ISETP.GT.OR P3, PT, R225.reuse, 0x49, !P3 ;  /* 0x00000049e100780c */ /* 0x040fe20005f64670 */
[----:B------:R-:W2:Y:S01]  /*a8b0*/  SHFL.IDX PT, R102, R220, R118, 0x1f ;  /* 0x00001f76dc667589 */ /* 0x000ea200000e0000 */
[----:B------:R-:W-:Y:S02]  /*a8c0*/  ISETP.GT.OR P1, PT, R225, 0x59, !P1 ;  /* 0x00000059e100780c */ /* 0x000fe40004f24670 */
[----:B------:R-:W-:Y:S01]  /*a8d0*/  FSEL R124, R124, -INF , !P2 ;  /* 0xff8000007c7c7808 */ /* 0x000fe20005000000 */
[----:B------:R-:W-:Y:S01]  /*a8e0*/  MUFU.EX2 R21, R21 ;  /* 0x0000001500157308 */ /* 0x000fe20000000800 */
[----:B------:R-:W-:Y:S02]  /*a8f0*/  FSEL R108, R125, -INF , !P3 ;  /* 0xff8000007d6c7808 */ /* 0x000fe40005800000 */
[----:B------:R-:W-:Y:S01]  /*a900*/  FSEL R133, R133, -INF , !P1 ;  /* 0xff80000085857808 */ /* 0x000fe20004800000 */
[----:B-1----:R-:W-:Y:S01]  /*a910*/  FFMA.FTZ R107, R124, UR5, -R109 ;  /* 0x000000057c6b7c23 */ /* 0x002fe2000801086d */
[----:B------:R-:W-:Y:S01]  /*a920*/  ISETP.GE.AND P5, PT, R226, 0x39, PT ;  /* 0x00000039e200780c */ /* 0x000fe20003fa6270 */
[----:B------:R-:W-:Y:S01]  /*a930*/  FFMA.FTZ R108, R108, UR5, -R110 ;  /* 0x000000056c6c7c23 */ /* 0x000fe2000801086e */
[C---:B------:R-:W-:Y:S01]  /*a940*/  ISETP.GE.AND P4, PT, R226.reuse, 0x40, PT ;  /* 0x00000040e200780c */ /* 0x040fe20003f86270 */
[----:B------:R-:W-:Y:S01]  /*a950*/  MUFU.EX2 R22, R22 ;  /* 0x0000001600167308 */ /* 0x000fe20000000800 */
[----:B------:R-:W-:-:S02]  /*a960*/  ISETP.GE.AND P0, PT, R226, 0x50, PT ;  /* 0x00000050e200780c */ /* 0x000fc40003f06270 */
[C---:B------:R-:W-:Y:S02]  /*a970*/  ISETP.GE.AND P2, PT, R226.reuse, 0x60, PT ;  /* 0x00000060e200780c */ /* 0x040fe40003f46270 */
[----:B------:R-:W-:Y:S02]  /*a980*/  ISETP.GE.AND P3, PT, R226, 0x61, PT ;  /* 0x00000061e200780c */ /* 0x000fe40003f66270 */
[----:B------:R-:W-:Y:S01]  /*a990*/  ISETP.GE.AND P1, PT, R218, 0x39, PT ;  /* 0x00000039da00780c */ /* 0x000fe20003f26270 */
[----:B------:R-:W1:Y:S01]  /*a9a0*/  MUFU.EX2 R107, R107 ;  /* 0x0000006b006b7308 */ /* 0x000e620000000800 */
[C---:B------:R-:W-:Y:S02]  /*a9b0*/  ISETP.GT.OR P5, PT, R225.reuse, 0x39, !P5 ;  /* 0x00000039e100780c */ /* 0x040fe40006fa4670 */
[----:B------:R-:W-:Y:S01]  /*a9c0*/  ISETP.GT.OR P4, PT, R225, 0x40, !P4 ;  /* 0x00000040e100780c */ /* 0x000fe20006784670 */
[----:B--2---:R-:W-:Y:S01]  /*a9d0*/  FFMA.FTZ R105, R121, UR5, -R102 ;  /* 0x0000000579697c23 */ /* 0x004fe20008010866 */
[----:B------:R-:W-:-:S02]  /*a9e0*/  ISETP.GT.OR P0, PT, R225, 0x50, !P0 ;  /* 0x00000050e100780c */ /* 0x000fc40004704670 */
[C---:B------:R-:W-:Y:S01]  /*a9f0*/  ISETP.GT.OR P2, PT, R225.reuse, 0x60, !P2 ;  /* 0x00000060e100780c */ /* 0x040fe20005744670 */
[----:B------:R-:W-:Y:S01]  /*aa00*/  MUFU.EX2 R108, R108 ;  /* 0x0000006c006c7308 */ /* 0x000fe20000000800 */
[----:B------:R-:W-:Y:S02]  /*aa10*/  ISETP.GT.OR P3, PT, R225, 0x61, !P3 ;  /* 0x00000061e100780c */ /* 0x000fe40005f64670 */
[----:B------:R-:W-:Y:S02]  /*aa20*/  ISETP.GT.OR P1, PT, R223, 0x39, !P1 ;  /* 0x00000039df00780c */ /* 0x000fe40004f24670 */
[----:B------:R-:W-:Y:S02]  /*aa30*/  FSEL R117, R117, -INF , !P5 ;  /* 0xff80000075757808 */ /* 0x000fe40006800000 */
[----:B------:R-:W-:Y:S01]  /*aa40*/  FSEL R120, R120, -INF , !P4 ;  /* 0xff80000078787808 */ /* 0x000fe20006000000 */
[----:B------:R-:W-:Y:S01]  /*aa50*/  MUFU.EX2 R105, R105 ;  /* 0x0000006900697308 */ /* 0x000fe20000000800 */
[----:B------:R-:W-:Y:S01]  /*aa60*/  FSEL R128, R128, -INF , !P0 ;  /* 0xff80000080807808 */ /* 0x000fe20004000000 */
[----:B------:R-:W-:Y:S01]  /*aa70*/  FFMA.FTZ R101, R117, UR5, -R232 ;  /* 0x0000000575657c23 */ /* 0x000fe200080108e8 */
[----:B------:R-:W-:Y:S01]  /*aa80*/  FSEL R136, R136, -INF , !P2 ;  /* 0xff80000088887808 */ /* 0x000fe20005000000 */
[----:B------:R-:W-:-:S02]  /*aa90*/  WARPGROUP.DEPBAR.LE gsb0, 0x0 ;  /* 0x00008000000079c5 */ /* 0x000fc40000010000 */
[----:B------:R-:W-:Y:S01]  /*aaa0*/  WARPGROUP.ARRIVE ;  /* 0x00000000000079c5 */ /* 0x000fe20000000000 */
[----:B------:R-:W-:Y:S01]  /*aab0*/  FSEL R137, R137, -INF , !P3 ;  /* 0xff80000089897808 */ /* 0x000fe20005800000 */
[----:B------:R-:W-:Y:S01]  /*aac0*/  FFMA.FTZ R120, R120, UR5, -R103 ;  /* 0x0000000578787c23 */ /* 0x000fe20008010867 */
[----:B------:R-:W-:Y:S01]  /*aad0*/  FSEL R119, R119, -INF , !P1 ;  /* 0xff80000077777808 */ /* 0x000fe20004800000 */
[----:B------:R-:W-:Y:S01]  /*aae0*/  MUFU.EX2 R88, R88 ;  /* 0x0000005800587308 */ /* 0x000fe20000000800 */
[----:B------:R-:W-:Y:S01]  /*aaf0*/  ISETP.GE.AND P5, PT, R226, 0x51, PT ;  /* 0x00000051e200780c */ /* 0x000fe20003fa6270 */
[----:B------:R-:W-:Y:S01]  /*ab00*/  HGMMA.64x128x16.F32.BF16 R24, gdesc[UR12], R24, gsb0 ;  /* 0x01e000000c1879f0 */ /* 0x000fe20008001818 */
[----:B------:R-:W-:Y:S01]  /*ab10*/  R2UR UR12, R230 ;  /* 0x00000000e60c72ca */ /* 0x000fe200000e0000 */
[----:B------:R-:W-:Y:S01]  /*ab20*/  UMOV UR14, UR6 ;  /* 0x00000006000e7c82 */ /* 0x000fe20008000000 */
[----:B------:R-:W-:Y:S01]  /*ab30*/  R2UR UR13, R231 ;  /* 0x00000000e70d72ca */ /* 0x000fe200000e0000 */
[----:B------:R-:W-:Y:S01]  /*ab40*/  UMOV UR15, 0x40000040 ;  /* 0x40000040000f7882 */ /* 0x000fe20000000000 */
[C---:B------:R-:W-:Y:S01]  /*ab50*/  ISETP.GE.AND P4, PT, R226.reuse, 0x58, PT ;  /* 0x00000058e200780c */ /* 0x040fe20003f86270 */
[----:B------:R-:W-:Y:S01]  /*ab60*/  FFMA.FTZ R119, R119, UR5, -R232 ;  /* 0x0000000577777c23 */ /* 0x000fe200080108e8 */
[----:B------:R-:W-:Y:S01]  /*ab70*/  ISETP.GE.AND P0, PT, R226, 0x68, PT ;  /* 0x00000068e200780c */ /* 0x000fe20003f06270 */
[----:B------:R-:W-:Y:S01]  /*ab80*/  VIADD R232, R5, 0x14 ;  /* 0x0000001405e87836 */ /* 0x000fe20000000000 */
[C---:B------:R-:W-:Y:S01]  /*ab90*/  ISETP.GE.AND P2, PT, R218.reuse, 0x40, PT ;  /* 0x00000040da00780c */ /* 0x040fe20003f46270 */
[----:B------:R-:W-:Y:S01]  /*aba0*/  MUFU.EX2 R89, R89 ;  /* 0x0000005900597308 */ /* 0x000fe20000000800 */
[----:B------:R-:W-:-:S02]  /*abb0*/  ISETP.GE.AND P3, PT, R218, 0x41, PT ;  /* 0x00000041da00780c */ /* 0x000fc40003f66270 */
[----:B------:R-:W-:Y:S02]  /*abc0*/  ISETP.GE.AND P1, PT, R218, 0x48, PT ;  /* 0x00000048da00780c */ /* 0x000fe40003f26270 */
[C---:B------:R-:W-:Y:S02]  /*abd0*/  ISETP.GT.OR P5, PT, R225.reuse, 0x51, !P5 ;  /* 0x00000051e100780c */ /* 0x040fe40006fa4670 */
[----:B------:R-:W-:Y:S01]  /*abe0*/  ISETP.GT.OR P4, PT, R225, 0x58, !P4 ;  /* 0x00000058e100780c */ /* 0x000fe20006784670 */
[----:B------:R-:W-:Y:S01]  /*abf0*/  MUFU.EX2 R90, R90 ;  /* 0x0000005a005a7308 */ /* 0x000fe20000000800 */
[C---:B------:R-:W-:Y:S02]  /*ac00*/  ISETP.GT.OR P2, PT, R223.reuse, 0x40, !P2 ;  /* 0x00000040df00780c */ /* 0x040fe40005744670 */
[C---:B------:R-:W-:Y:S02]  /*ac10*/  ISETP.GT.OR P3, PT, R223.reuse, 0x41, !P3 ;  /* 0x00000041df00780c */ /* 0x040fe40005f64670 */
[----:B------:R-:W-:-:S02]  /*ac20*/  ISETP.GT.OR P1, PT, R223, 0x48, !P1 ;  /* 0x00000048df00780c */ /* 0x000fc40004f24670 */
[----:B------:R-:W-:Y:S01]  /*ac30*/  ISETP.GT.OR P0, PT, R225, 0x68, !P0 ;  /* 0x00000068e100780c */ /* 0x000fe20004704670 */
[----:B------:R-:W-:Y:S01]  /*ac40*/  MUFU.EX2 R91, R91 ;  /* 0x0000005b005b7308 */ /* 0x000fe20000000800 */
[----:B------:R-:W-:Y:S02]  /*ac50*/  FSEL R129, R129, -INF , !P5 ;  /* 0xff80000081817808 */ /* 0x000fe40006800000 */
[----:B------:R-:W-:Y:S02]  /*ac60*/  FSEL R132, R132, -INF , !P4 ;  /* 0xff80000084847808 */ /* 0x000fe40006000000 */
[----:B------:R-:W-:Y:S02]  /*ac70*/  FSEL R104, R122, -INF , !P2 ;  /* 0xff8000007a687808 */ /* 0x000fe40005000000 */
[----:B------:R-:W-:Y:S01]  /*ac80*/  FSEL R106, R123, -INF , !P3 ;  /* 0xff8000007b6a7808 */ /* 0x000fe20005800000 */
[----:B------:R-:W-:Y:S01]  /*ac90*/  MUFU.EX2 R92, R92 ;  /* 0x0000005c005c7308 */ /* 0x000fe20000000800 */
[----:B------:R-:W-:Y:S01]  /*aca0*/  FSEL R126, R126, -INF , !P1 ;  /* 0xff8000007e7e7808 */ /* 0x000fe20004800000 */
[----:B------:R-:W-:Y:S01]  /*acb0*/  FFMA.FTZ R104, R104, UR5, -R103 ;  /* 0x0000000568687c23 */ /* 0x000fe20008010867 */
[----:B------:R-:W-:Y:S01]  /*acc0*/  FSEL R113, R140, -INF , !P0 ;  /* 0xff8000008c717808 */ /* 0x000fe20004000000 */
[----:B------:R-:W-:Y:S01]  /*acd0*/  FFMA.FTZ R106, R106, UR5, -R102 ;  /* 0x000000056a6a7c23 */ /* 0x000fe20008010866 */
[----:B------:R-:W-:Y:S01]  /*ace0*/  ISETP.GE.AND P5, PT, R226, 0x69, PT ;  /* 0x00000069e200780c */ /* 0x000fe20003fa6270 */
[----:B------:R-:W-:Y:S01]  /*acf0*/  FFMA.FTZ R109, R126, UR5, -R109 ;  /* 0x000000057e6d7c23 */ /* 0x000fe2000801086d */
[C---:B------:R-:W-:Y:S01]  /*ad00*/  ISETP.GE.AND P4, PT, R226.reuse, 0x70, PT ;  /* 0x00000070e200780c */ /* 0x040fe20003f86270 */
[----:B------:R2:W-:Y:S01]  /*ad10*/  MUFU.EX2 R103, R119 ;  /* 0x0000007700677308 */ /* 0x0005e20000000800 */
[----:B------:R-:W-:-:S02]  /*ad20*/  ISETP.GE.AND P2, PT, R226, 0x71, PT ;  /* 0x00000071e200780c */ /* 0x000fc40003f46270 */
[C---:B------:R-:W-:Y:S02]  /*ad30*/  ISETP.GE.AND P3, PT, R226.reuse, 0x78, PT ;  /* 0x00000078e200780c */ /* 0x040fe40003f66270 */
[----:B------:R-:W-:Y:S01]  /*ad40*/  ISETP.GE.AND P1, PT, R226, 0x79, PT ;  /* 0x00000079e200780c */ /* 0x000fe20003f26270 */
[----:B------:R-:W-:Y:S01]  /*ad50*/  VIADD R226, R5, 0x1c ;  /* 0x0000001c05e27836 */ /* 0x000fe20000000000 */
[----:B------:R-:W-:Y:S01]  /*ad60*/  ISETP.GE.AND P0, PT, R218, 0x49, PT ;  /* 0x00000049da00780c */ /* 0x000fe20003f06270 */
[----:B------:R4:W-:Y:S01]  /*ad70*/  MUFU.EX2 R102, R120 ;  /* 0x0000007800667308 */ /* 0x0009e20000000800 */
[C---:B------:R-:W-:Y:S02]  /*ad80*/  ISETP.GT.OR P5, PT, R225.reuse, 0x69, !P5 ;  /* 0x00000069e100780c */ /* 0x040fe40006fa4670 */
[C---:B------:R-:W-:Y:S02]  /*ad90*/  ISETP.GT.OR P4, PT, R225.reuse, 0x70, !P4 ;  /* 0x00000070e100780c */ /* 0x040fe40006784670 */
[----:B------:R-:W-:-:S02]  /*ada0*/  ISETP.GT.OR P2, PT, R225, 0x71, !P2 ;  /* 0x00000071e100780c */ /* 0x000fc40005744670 */
[C---:B------:R-:W-:Y:S01]  /*adb0*/  ISETP.GT.OR P3, PT, R225.reuse, 0x78, !P3 ;  /* 0x00000078e100780c */ /* 0x040fe20005f64670 */
[----:B------:R-:W-:Y:S01]  /*adc0*/  MUFU.EX2 R109, R109 ;  /* 0x0000006d006d7308 */ /* 0x000fe20000000800 */
[----:B------:R-:W-:Y:S01]  /*add0*/  ISETP.GT.OR P1, PT, R225, 0x79, !P1 ;  /* 0x00000079e100780c */ /* 0x000fe20004f24670 */
[----:B------:R-:W-:Y:S01]  /*ade0*/  VIADD R225, R5, 0x18 ;  /* 0x0000001805e17836 */ /* 0x000fe20000000000 */
[----:B------:R-:W-:Y:S02]  /*adf0*/  ISETP.GT.OR P0, PT, R223, 0x49, !P0 ;  /* 0x00000049df00780c */ /* 0x000fe40004704670 */
[----:B------:R-:W-:Y:S02]  /*ae00*/  FSEL R115, R141, -INF , !P5 ;  /* 0xff8000008d737808 */ /* 0x000fe40006800000 */
[----:B------:R-:W-:Y:S01]  /*ae10*/  FSEL R125, R144, -INF , !P4 ;  /* 0xff800000907d7808 */ /* 0x000fe20006000000 */
[----:B------:R-:W-:Y:S01]  /*ae20*/  MUFU.EX2 R104, R104 ;  /* 0x0000006800687308 */ /* 0x000fe20000000800 */
[----:B------:R-:W-:-:S02]  /*ae30*/  FSEL R123, R145, -INF , !P2 ;  /* 0xff800000917b7808 */ /* 0x000fc40005000000 */
[----:B------:R-:W-:Y:S02]  /*ae40*/  FSEL R121, R148, -INF , !P3 ;  /* 0xff80000094797808 */ /* 0x000fe40005800000 */
[----:B--2---:R-:W-:Y:S02]  /*ae50*/  FSEL R119, R149, -INF , !P1 ;  /* 0xff80000095777808 */ /* 0x004fe40004800000 */
[----:B------:R-:W-:Y:S01]  /*ae60*/  FSEL R127, R127, -INF , !P0 ;  /* 0xff8000007f7f7808 */ /* 0x000fe20004000000 */
[----:B------:R-:W-:Y:S01]  /*ae70*/  MUFU.EX2 R106, R106 ;  /* 0x0000006a006a7308 */ /* 0x000fe20000000800 */
[C---:B------:R-:W-:Y:S02]  /*ae80*/  ISETP.GE.AND P5, PT, R218.reuse, 0x50, PT ;  /* 0x00000050da00780c */ /* 0x040fe40003fa6270 */
[C---:B------:R-:W-:Y:S01]  /*ae90*/  ISETP.GE.AND P4, PT, R218.reuse, 0x51, PT ;  /* 0x00000051da00780c */ /* 0x040fe20003f86270 */
[----:B------:R-:W-:Y:S01]  /*aea0*/  FFMA.FTZ R110, R127, UR5, -R110 ;  /* 0x000000057f6e7c23 */ /* 0x000fe2000801086e */
[C---:B------:R-:W-:Y:S01]  /*aeb0*/  ISETP.GE.AND P2, PT, R218.reuse, 0x58, PT ;  /* 0x00000058da00780c */ /* 0x040fe20003f46270 */
[----:B------:R2:W-:Y:S01]  /*aec0*/  SHFL.IDX PT, R127, R221, R111, 0x1f ;  /* 0x00001f6fdd7f7589 */ /* 0x0005e200000e0000 */
[C---:B------:R-:W-:Y:S01]  /*aed0*/  ISETP.GE.AND P3, PT, R218.reuse, 0x59, PT ;  /* 0x00000059da00780c */ /* 0x040fe20003f66270 */
[----:B------:R-:W-:Y:S01]  /*aee0*/  MUFU.EX2 R93, R93 ;  /* 0x0000005d005d7308 */ /* 0x000fe20000000800 */
[----:B------:R-:W-:-:S02]  /*aef0*/  ISETP.GE.AND P1, PT, R218, 0x60, PT ;  /* 0x00000060da00780c */ /* 0x000fc40003f26270 */
[----:B------:R-:W-:Y:S02]  /*af00*/  ISETP.GE.AND P0, PT, R218, 0x61, PT ;  /* 0x00000061da00780c */ /* 0x000fe40003f06270 */
[C---:B------:R-:W-:Y:S02]  /*af10*/  ISETP.GT.OR P5, PT, R223.reuse, 0x50, !P5 ;  /* 0x00000050df00780c */ /* 0x040fe40006fa4670 */
[C---:B------:R-:W-:Y:S01]  /*af20*/  ISETP.GT.OR P4, PT, R223.reuse, 0x51, !P4 ;  /* 0x00000051df00780c */ /* 0x040fe20006784670 */
[----:B--2---:R-:W-:Y:S01]  /*af30*/  FFMA.FTZ R111, R128, UR5, -R112 ;  /* 0x00000005806f7c23 */ /* 0x004fe20008010870 */
[C---:B------:R-:W-:Y:S01]  /*af40*/  ISETP.GT.OR P2, PT, R223.reuse, 0x58, !P2 ;  /* 0x00000058df00780c */ /* 0x040fe20005744670 */
[----:B------:R-:W-:Y:S01]  /*af50*/  MUFU.EX2 R110, R110 ;  /* 0x0000006e006e7308 */ /* 0x000fe20000000800 */
[C---:B------:R-:W-:Y:S02]  /*af60*/  ISETP.GT.OR P3, PT, R223.reuse, 0x59, !P3 ;  /* 0x00000059df00780c */ /* 0x040fe40005f64670 */
[----:B------:R-:W-:-:S02]  /*af70*/  ISETP.GT.OR P1, PT, R223, 0x60, !P1 ;  /* 0x00000060df00780c */ /* 0x000fc40004f24670 */
[----:B------:R-:W-:Y:S02]  /*af80*/  ISETP.GT.OR P0, PT, R223, 0x61, !P0 ;  /* 0x00000061df00780c */ /* 0x000fe40004704670 */
[----:B------:R-:W-:Y:S01]  /*af90*/  FSEL R114, R130, -INF , !P5 ;  /* 0xff80000082727808 */ /* 0x000fe20006800000 */
[----:B------:R-:W-:Y:S01]  /*afa0*/  MUFU.EX2 R111, R111 ;  /* 0x0000006f006f7308 */ /* 0x000fe20000000800 */
[----:B------:R-:W-:Y:S01]  /*afb0*/  FSEL R117, R131, -INF , !P4 ;  /* 0xff80000083757808 */ /* 0x000fe20006000000 */
[----:B------:R-:W2:Y:S01]  /*afc0*/  SHFL.IDX PT, R130, R221, R118, 0x1f ;  /* 0x00001f76dd827589 */ /* 0x000ea200000e0000 */
[----:B------:R-:W-:Y:S01]  /*afd0*/  FSEL R116, R134, -INF , !P2 ;  /* 0xff80000086747808 */ /* 0x000fe20005000000 */
[----:B------:R-:W-:Y:S01]  /*afe0*/  FFMA.FTZ R112, R114, UR5, -R112 ;  /* 0x0000000572707c23 */ /* 0x000fe20008010870 */
[----:B------:R-:W-:Y:S01]  /*aff0*/  FSEL R135, R135, -INF , !P3 ;  /* 0xff80000087877808 */ /* 0x000fe20005800000 */
[----:B------:R-:W5:Y:S01]  /*b000*/  SHFL.IDX PT, R134, R220, R232, 0x1f ;  /* 0x00001fe8dc867589 */ /* 0x000f6200000e0000 */
[----:B------:R-:W-:Y:S01]  /*b010*/  FSEL R145, R138, -INF , !P1 ;  /* 0xff8000008a917808 */ /* 0x000fe20004800000 */
[----:B------:R-:W-:Y:S01]  /*b020*/  MUFU.EX2 R94, R94 ;  /* 0x0000005e005e7308 */ /* 0x000fe20000000800 */
[----:B------:R-:W-:Y:S01]  /*b030*/  FSEL R140, R139, -INF , !P0 ;  /* 0xff8000008b8c7808 */ /* 0x000fe20004000000 */
[----:B------:R-:W3:Y:S01]  /*b040*/  SHFL.IDX PT, R138, R220, R225, 0x1f ;  /* 0x00001fe1dc8a7589 */ /* 0x000ee200000e0000 */
[----:B------:R-:W-:-:S02]  /*b050*/  ISETP.GE.AND P5, PT, R218, 0x68, PT ;  /* 0x00000068da00780c */ /* 0x000fc40003fa6270 */
[C---:B------:R-:W-:Y:S01]  /*b060*/  ISETP.GE.AND P4, PT, R218.reuse, 0x69, PT ;  /* 0x00000069da00780c */ /* 0x040fe20003f86270 */
[----:B------:R-:W1:Y:S01]  /*b070*/  SHFL.IDX PT, R131, R221, R5, 0x1f ;  /* 0x00001f05dd837589 */ /* 0x000e6200000e0000 */
[C---:B------:R-:W-:Y:S01]  /*b080*/  ISETP.GE.AND P2, PT, R218.reuse, 0x70, PT ;  /* 0x00000070da00780c */ /* 0x040fe20003f46270 */
[----:B------:R-:W-:Y:S01]  /*b090*/  MUFU.EX2 R112, R112 ;  /* 0x0000007000707308 */ /* 0x000fe20000000800 */
[C---:B------:R-:W-:Y:S01]  /*b0a0*/  ISETP.GE.AND P3, PT, R218.reuse, 0x71, PT ;  /* 0x00000071da00780c */ /* 0x040fe20003f66270 */
[----:B------:R-:W4:Y:S01]  /*b0b0*/  SHFL.IDX PT, R220, R220, R226, 0x1f ;  /* 0x00001fe2dcdc7589 */ /* 0x000f2200000e0000 */
[C---:B------:R-:W-:Y:S02]  /*b0c0*/  ISETP.GE.AND P1, PT, R218.reuse, 0x78, PT ;  /* 0x00000078da00780c */ /* 0x040fe40003f26270 */
[----:B------:R-:W-:Y:S01]  /*b0d0*/  ISETP.GE.AND P0, PT, R218, 0x79, PT ;  /* 0x00000079da00780c */ /* 0x000fe20003f06270 */
[----:B------:R-:W-:Y:S01]  /*b0e0*/  VIADD R218, R5, 0x10 ;  /* 0x0000001005da7836 */ /* 0x000fe20000000000 */
[C---:B------:R-:W-:Y:S01]  /*b0f0*/  ISETP.GT.OR P5, PT, R223.reuse, 0x68, !P5 ;  /* 0x00000068df00780c */ /* 0x040fe20006fa4670 */
[----:B------:R-:W-:Y:S01]  /*b100*/  MUFU.EX2 R95, R95 ;  /* 0x0000005f005f7308 */ /* 0x000fe20000000800 */
[----:B------:R-:W-:Y:S01]  /*b110*/  ISETP.GT.OR P4, PT, R223, 0x69, !P4 ;  /* 0x00000069df00780c */ /* 0x000fe20006784670 */
[----:B--2---:R-:W-:Y:S01]  /*b120*/  FFMA.FTZ R141, R137, UR5, -R130 ;  /* 0x00000005898d7c23 */ /* 0x004fe20008010882 */
[C---:B------:R-:W-:Y:S01]  /*b130*/  ISETP.GT.OR P2, PT, R223.reuse, 0x70, !P2 ;  /* 0x00000070df00780c */ /* 0x040fe20005744670 */
[----:B------:R-:W2:Y:S01]  /*b140*/  SHFL.IDX PT, R139, R221, R218, 0x1f ;  /* 0x00001fdadd8b7589 */ /* 0x000ea200000e0000 */
[----:B------:R-:W-:Y:S01]  /*b150*/  ISETP.GT.OR P3, PT, R223, 0x71, !P3 ;  /* 0x00000071df00780c */ /* 0x000fe20005f64670 */
[----:B-----5:R-:W-:Y:S01]  /*b160*/  FFMA.FTZ R114, R129, UR5, -R134 ;  /* 0x0000000581727c23 */ /* 0x020fe20008010886 */
[C---:B------:R-:W-:Y:S01]  /*b170*/  ISETP.GT.OR P1, PT, R223.reuse, 0x78, !P1 ;  /* 0x00000078df00780c */ /* 0x040fe20004f24670 */
[----:B------:R-:W-:Y:S01]  /*b180*/  FFMA.FTZ R140, R140, UR5, -R130 ;  /* 0x000000058c8c7c23 */ /* 0x000fe20008010882 */
[----:B------:R-:W-:Y:S01]  /*b190*/  ISETP.GT.OR P0, PT, R223, 0x79, !P0 ;  /* 0x00000079df00780c */ /* 0x000fe20004704670 */
[----:B------:R-:W-:-:S02]  /*b1a0*/  WARPGROUP.DEPBAR.LE gsb0, 0x0 ;  /* 0x00008000000079c5 */ /* 0x000fc40000010000 */
[----:B------:R-:W-:Y:S01]  /*b1b0*/  WARPGROUP.ARRIVE ;  /* 0x00000000000079c5 */ /* 0x000fe20000000000 */
[----:B------:R-:W-:Y:S01]  /*b1c0*/  VIADD R223, R5, 0xc ;  /* 0x0000000c05df7836 */ /* 0x000fe20000000000 */
[----:B------:R-:W-:Y:S01]  /*b1d0*/  FSEL R142, R142, -INF , !P5 ;  /* 0xff8000008e8e7808 */ /* 0x000fe20006800000 */
[--C-:B---3--:R-:W-:Y:S01]  /*b1e0*/  FFMA.FTZ R116, R116, UR5, -R138.reuse ;  /* 0x0000000574747c23 */ /* 0x108fe2000801088a */
[----:B------:R-:W-:Y:S01]  /*b1f0*/  FSEL R126, R143, -INF , !P4 ;  /* 0xff8000008f7e7808 */ /* 0x000fe20006000000 */
[----:B------:R-:W-:Y:S01]  /*b200*/  FFMA.FTZ R143, R132, UR5, -R138 ;  /* 0x00000005848f7c23 */ /* 0x000fe2000801088a */
[----:B------:R-:W-:Y:S01]  /*b210*/  HGMMA.64x128x16.F32.BF16 R24, gdesc[UR12], R24, gsb0 ;  /* 0x01e000000c1879f0 */ /* 0x000fe20008001818 */
[----:B------:R-:W3:Y:S01]  /*b220*/  SHFL.IDX PT, R144, R221, R223, 0x1f ;  /* 0x00001fdfdd907589 */ /* 0x000ee200000e0000 */
[--C-:B-1----:R-:W-:Y:S01]  /*b230*/  FFMA.FTZ R138, R136, UR5, -R131.reuse ;  /* 0x00000005888a7c23 */ /* 0x102fe20008010883 */
[----:B------:R-:W-:Y:S01]  /*b240*/  FFMA.FTZ R145, R145, UR5, -R131 ;  /* 0x0000000591917c23 */ /* 0x000fe20008010883 */
[----:B------:R-:W-:Y:S01]  /*b250*/  FSEL R124, R146, -INF , !P2 ;  /* 0xff800000927c7808 */ /* 0x000fe20005000000 */
[--C-:B------:R-:W-:Y:S01]  /*b260*/  FFMA.FTZ R131, R113, UR5, -R127.reuse ;  /* 0x0000000571837c23 */ /* 0x100fe2000801087f */
[----:B------:R-:W-:Y:S01]  /*b270*/  FFMA.FTZ R129, R142, UR5, -R127 ;  /* 0x000000058e817c23 */ /* 0x000fe2000801087f */
[----:B------:R-:W-:Y:S01]  /*b280*/  FFMA.FTZ R146, R117, UR5, -R134 ;  /* 0x0000000575927c23 */ /* 0x000fe20008010886 */
[----:B----4-:R-:W-:Y:S01]  /*b290*/  FSEL R120, R150, -INF , !P1 ;  /* 0xff80000096787808 */ /* 0x010fe20004800000 */
[----:B------:R-:W1:Y:S01]  /*b2a0*/  SHFL.IDX PT, R134, R221, R232, 0x1f ;  /* 0x00001fe8dd867589 */ /* 0x000e6200000e0000 */
[----:B------:R-:W-:Y:S01]  /*b2b0*/  VIADD R150, R5, 0x8 ;  /* 0x0000000805967836 */ /* 0x000fe20000000000 */
[----:B------:R-:W-:Y:S01]  /*b2c0*/  FSEL R122, R147, -INF , !P3 ;  /* 0xff800000937a7808 */ /* 0x000fe20005800000 */
[--C-:B------:R-:W-:Y:S01]  /*b2d0*/  FFMA.FTZ R117, R133, UR5, -R220.reuse ;  /* 0x0000000585757c23 */ /* 0x100fe200080108dc */
[----:B------:R-:W4:Y:S01]  /*b2e0*/  SHFL.IDX PT, R132, R221, R225, 0x1f ;  /* 0x00001fe1dd847589 */ /* 0x000f2200000e0000 */
[----:B------:R-:W-:Y:S01]  /*b2f0*/  FFMA.FTZ R133, R135, UR5, -R220 ;  /* 0x0000000587857c23 */ /* 0x000fe200080108dc */
[----:B------:R-:W-:Y:S01]  /*b300*/  FSEL R118, R151, -INF , !P0 ;  /* 0xff80000097767808 */ /* 0x000fe20004000000 */
[----:B------:R-:W-:-:S02]  /*b310*/  VIADD R151, R5, 0x4 ;  /* 0x0000000405977836 */ /* 0x000fc40000000000 */
[--C-:B--2---:R-:W-:Y:S01]  /*b320*/  FFMA.FTZ R125, R125, UR5, -R139.reuse ;  /* 0x000000057d7d7c23 */ /* 0x104fe2000801088b */
[----:B------:R-:W-:Y:S01]  /*b330*/  FFMA.FTZ R124, R124, UR5, -R139 ;  /* 0x000000057c7c7c23 */ /* 0x000fe2000801088b */
[----:B------:R-:W2:Y:S01]  /*b340*/  SHFL.IDX PT, R221, R221, R226, 0x1f ;  /* 0x00001fe2dddd7589 */ /* 0x000ea200000e0000 */
[----:B------:R-:W-:Y:S01]  /*b350*/  MUFU.EX2 R113, R146 ;  /* 0x0000009200717308 */ /* 0x000fe20000000800 */
[--C-:B---3--:R-:W-:Y:S01]  /*b360*/  FFMA.FTZ R127, R115, UR5, -R144.reuse ;  /* 0x00000005737f7c23 */ /* 0x108fe20008010890 */
[----:B------:R-:W-:-:S06]  /*b370*/  FFMA.FTZ R126, R126, UR5, -R144 ;  /* 0x000000057e7e7c23 */ /* 0x000fcc0008010890 */
[----:B------:R3:W-:Y:S01]  /*b380*/  MUFU.EX2 R115, R143 ;  /* 0x0000008f00737308 */ /* 0x0007e20000000800 */
[--C-:B-1----:R-:W-:Y:S01]  /*b390*/  FFMA.FTZ R123, R123, UR5, -R134.reuse ;  /* 0x000000057b7b7c23 */ /* 0x102fe20008010886 */
[----:B------:R-:W-:-:S06]  /*b3a0*/  FFMA.FTZ R122, R122, UR5, -R134 ;  /* 0x000000057a7a7c23 */ /* 0x000fcc0008010886 */
[----:B------:R-:W1:Y:S01]  /*b3b0*/  MUFU.EX2 R114, R114 ;  /* 0x0000007200727308 */ /* 0x000e620000000800 */
[--C-:B----4-:R-:W-:Y:S01]  /*b3c0*/  FFMA.FTZ R121, R121, UR5, -R132.reuse ;  /* 0x0000000579797c23 */ /* 0x110fe20008010884 */
[----:B------:R-:W-:Y:S01]  /*b3d0*/  FFMA.FTZ R120, R120, UR5, -R132 ;  /* 0x0000000578787c23 */ /* 0x000fe20008010884 */
[----:B--2---:R-:W-:-:S05]  /*b3e0*/  FFMA.FTZ R119, R119, UR5, -R221 ;  /* 0x0000000577777c23 */ /* 0x004fca00080108dd */
[----:B------:R-:W2:Y:S01]  /*b3f0*/  MUFU.EX2 R117, R117 ;  /* 0x0000007500757308 */ /* 0x000ea20000000800 */
[----:B------:R-:W-:-:S07]  /*b400*/  FFMA.FTZ R118, R118, UR5, -R221 ;  /* 0x0000000576767c23 */ /* 0x000fce00080108dd */
        /* <DEDUP_REMOVED lines=9> */
[----:B------:R-:W5:Y:S04]  /*b4a0*/  LDS R224, [R224+0x400] ;  /* 0x00040000e0e07984 */ /* 0x000f680000000800 */
[----:B------:R-:W-:Y:S04]  /*b4b0*/  LDS R217, [R217+0x400] ;  /* 0x00040000d9d97984 */ /* 0x000fe80000000800 */
[----:B------:R-:W-:Y:S04]  /*b4c0*/  LDS R216, [R216+0x400] ;  /* 0x00040000d8d87984 */ /* 0x000fe80000000800 */
[----:B----4-:R-:W4:Y:S04]  /*b4d0*/  SHFL.IDX PT, R144, R219, R223, 0x1f ;  /* 0x00001fdfdb907589 */ /* 0x010f2800000e0000 */
[----:B-----5:R-:W5:Y:S04]  /*b4e0*/  SHFL.IDX PT, R135, R224, R150, 0x1f ;  /* 0x00001f96e0877589 */ /* 0x020f6800000e0000 */
[----:B------:R-:W-:Y:S04]  /*b4f0*/  SHFL.IDX PT, R134, R224, R218, 0x1f ;  /* 0x00001fdae0867589 */ /* 0x000fe800000e0000 */
[----:B---3--:R-:W3:Y:S04]  /*b500*/  SHFL.IDX PT, R143, R219, R232, 0x1f ;  /* 0x00001fe8db8f7589 */ /* 0x008ee800000e0000 */
[----:B------:R-:W1:Y:S04]  /*b510*/  SHFL.IDX PT, R128, R224, R5, 0x1f ;  /* 0x00001f05e0807589 */ /* 0x000e6800000e0000 */
[----:B------:R-:W2:Y:S01]  /*b520*/  SHFL.IDX PT, R130, R224, R151, 0x1f ;  /* 0x00001f97e0827589 */ /* 0x000ea200000e0000 */
[--C-:B----4-:R-:W-:Y:S01]  /*b530*/  FADD.FTZ R45, R45, -R144.reuse ;  /* 0x800000902d2d7221 */ /* 0x110fe20000010000 */
[----:B------:R-:W-:-:S02]  /*b540*/  FADD.FTZ R47, R47, -R144 ;  /* 0x800000902f2f7221 */ /* 0x000fc40000010000 */
[----:B------:R-:W4:Y:S01]  /*b550*/  SHFL.IDX PT, R136, R224, R223, 0x1f ;  /* 0x00001fdfe0887589 */ /* 0x000f2200000e0000 */
[----:B-----5:R-:W-:-:S03]  /*b560*/  FADD.FTZ R132, R28, -R135 ;  /* 0x800000871c847221 */ /* 0x020fc60000010000 */
[----:B------:R-:W5:Y:S01]  /*b570*/  SHFL.IDX PT, R144, R217, R150, 0x1f ;  /* 0x00001f96d9907589 */ /* 0x000f6200000e0000 */
[----:B------:R1:W-:Y:S03]  /*b580*/  MUFU.EX2 R28, R133 ;  /* 0x00000085001c7308 */ /* 0x0003e60000000800 */
[----:B------:R-:W5:Y:S01]  /*b590*/  SHFL.IDX PT, R137, R224, R232, 0x1f ;  /* 0x00001fe8e0897589 */ /* 0x000f6200000e0000 */
[--C-:B---3--:R-:W-:Y:S01]  /*b5a0*/  FADD.FTZ R49, R49, -R143.reuse ;  /* 0x8000008f31317221 */ /* 0x108fe20000010000 */
[----:B------:R-:W-:Y:S02]  /*b5b0*/  FADD.FTZ R51, R51, -R143 ;  /* 0x8000008f33337221 */ /* 0x000fe40000010000 */
[----:B------:R-:W3:Y:S01]  /*b5c0*/  SHFL.IDX PT, R139, R224, R225, 0x1f ;  /* 0x00001fe1e08b7589 */ /* 0x000ee200000e0000 */
[----:B-1----:R-:W-:Y:S01]  /*b5d0*/  FADD.FTZ R133, R32, -R134 ;  /* 0x8000008620857221 */ /* 0x002fe20000010000 */
[----:B------:R-:W-:-:S02]  /*b5e0*/  FADD.FTZ R24, R24, -R128 ;  /* 0x8000008018187221 */ /* 0x000fc40000010000 */
[----:B------:R-:W1:Y:S01]  /*b5f0*/  SHFL.IDX PT, R32, R219, R218, 0x1f ;  /* 0x00001fdadb207589 */ /* 0x000e6200000e0000 */
[----:B------:R-:W-:Y:S01]  /*b600*/  FADD.FTZ R26, R26, -R128 ;  /* 0x800000801a1a7221 */ /* 0x000fe20000010000 */
[--C-:B--2---:R-:W-:Y:S01]  /*b610*/  FADD.FTZ R128, R25, -R130.reuse ;  /* 0x8000008219807221 */ /* 0x104fe20000010000 */
[----:B------:R-:W-:Y:S01]  /*b620*/  FADD.FTZ R130, R27, -R130 ;  /* 0x800000821b827221 */ /* 0x000fe20000010000 */
[----:B------:R-:W-:Y:S01]  /*b630*/  SHFL.IDX PT, R143, R217, R218, 0x1f ;  /* 0x00001fdad98f7589 */ /* 0x000fe200000e0000 */
[----:B------:R-:W-:Y:S01]  /*b640*/  FADD.FTZ R25, R30, -R135 ;  /* 0x800000871e197221 */ /* 0x000fe20000010000 */
[----:B------:R-:W-:Y:S01]  /*b650*/  FADD.FTZ R134, R34, -R134 ;  /* 0x8000008622867221 */ /* 0x000fe20000010000 */
[----:B------:R-:W-:Y:S01]  /*b660*/  MUFU.EX2 R30, R145 ;  /* 0x00000091001e7308 */ /* 0x000fe20000000800 */
[--C-:B----4-:R-:W-:Y:S01]  /*b670*/  FADD.FTZ R135, R29, -R136.reuse ;  /* 0x800000881d877221 */ /* 0x110fe20000010000 */
[----:B------:R-:W-:Y:S01]  /*b680*/  FADD.FTZ R27, R31, -R136 ;  /* 0x800000881f1b7221 */ /* 0x000fe20000010000 */
[----:B------:R-:W2:Y:S01]  /*b690*/  SHFL.IDX PT, R149, R224, R226, 0x1f ;  /* 0x00001fe2e0957589 */ /* 0x000ea200000e0000 */
[--C-:B-----5:R-:W-:Y:S01]  /*b6a0*/  FADD.FTZ R60, R60, -R144.reuse ;  /* 0x800000903c3c7221 */ /* 0x120fe20000010000 */
[----:B------:R-:W-:-:S02]  /*b6b0*/  FADD.FTZ R62, R62, -R144 ;  /* 0x800000903e3e7221 */ /* 0x000fc40000010000 */
[----:B------:R-:W4:Y:S01]  /*b6c0*/  SHFL.IDX PT, R142, R219, R225, 0x1f ;  /* 0x00001fe1db8e7589 */ /* 0x000f2200000e0000 */
[----:B------:R5:W4:Y:S01]  /*b6d0*/  MUFU.EX2 R29, R138 ;  /* 0x0000008a001d7308 */ /* 0x000b220000000800 */
[--C-:B------:R-:W-:Y:S01]  /*b6e0*/  FADD.FTZ R136, R33, -R137.reuse ;  /* 0x8000008921887221 */ /* 0x100fe20000010000 */
[----:B------:R-:W-:Y:S01]  /*b6f0*/  FADD.FTZ R137, R35, -R137 ;  /* 0x8000008923897221 */ /* 0x000fe20000010000 */
[----:B------:R2:W-:Y:S01]  /*b700*/  SHFL.IDX PT, R144, R216, R218, 0x1f ;  /* 0x00001fdad8907589 */ /* 0x0005e200000e0000 */
[----:B---3--:R-:W-:-:S03]  /*b710*/  FADD.FTZ R38, R38, -R139 ;  /* 0x8000008b26267221 */ /* 0x008fc60000010000 */
[----:B------:R-:W3:Y:S01]  /*b720*/  SHFL.IDX PT, R33, R219, R226, 0x1f ;  /* 0x00001fe2db217589 */ /* 0x000ee200000e0000 */
[----:B------:R-:W3:Y:S01]  /*b730*/  MUFU.EX2 R31, R141 ;  /* 0x0000008d001f7308 */ /* 0x000ee20000000800 */
[----:B-----5:R-:W-:Y:S01]  /*b740*/  FADD.FTZ R138, R36, -R139 ;  /* 0x8000008b248a7221 */ /* 0x020fe20000010000 */
[--C-:B-1----:R-:W-:Y:S01]  /*b750*/  FADD.FTZ R48, R48, -R32.reuse ;  /* 0x8000002030307221 */ /* 0x102fe20000010000 */
[----:B------:R-:W1:Y:S01]  /*b760*/  SHFL.IDX PT, R148, R219, R5, 0x1f ;  /* 0x00001f05db947589 */ /* 0x000e6200000e0000 */
[----:B------:R-:W-:-:S03]  /*b770*/  FADD.FTZ R50, R50, -R32 ;  /* 0x8000002032327221 */ /* 0x000fc60000010000 */
[----:B------:R-:W-:Y:S01]  /*b780*/  SHFL.IDX PT, R147, R219, R151, 0x1f ;  /* 0x00001f97db937589 */ /* 0x000fe200000e0000 */
[----:B------:R-:W5:Y:S03]  /*b790*/  MUFU.EX2 R32, R140 ;  /* 0x0000008c00207308 */ /* 0x000f660000000800 */
[----:B------:R-:W5:Y:S01]  /*b7a0*/  SHFL.IDX PT, R146, R219, R150, 0x1f ;  /* 0x00001f96db927589 */ /* 0x000f6200000e0000 */
[--C-:B--2---:R-:W-:Y:S01]  /*b7b0*/  FADD.FTZ R139, R37, -R149.reuse ;  /* 0x80000095258b7221 */ /* 0x104fe20000010000 */
[----:B------:R-:W-:Y:S01]  /*b7c0*/  FADD.FTZ R39, R39, -R149 ;  /* 0x8000009527277221 */ /* 0x000fe20000010000 */
[----:B------:R-:W-:Y:S01]  /*b7d0*/  FMUL.FTZ R26, R9, R26 ;  /* 0x0000001a091a7220 */ /* 0x000fe20000410000 */
[----:B------:R-:W2:Y:S01]  /*b7e0*/  LDL R218, [R1+0x1c] ;  /* 0x00001c0001da7983 */ /* 0x000ea20000100800 */
[--C-:B----4-:R-:W-:Y:S01]  /*b7f0*/  FADD.FTZ R52, R52, -R142.reuse ;  /* 0x8000008e34347221 */ /* 0x110fe20000010000 */
[----:B------:R-:W-:Y:S01]  /*b800*/  FADD.FTZ R54, R54, -R142 ;  /* 0x8000008e36367221 */ /* 0x000fe20000010000 */
[----:B------:R-:W-:Y:S01]  /*b810*/  MUFU.EX2 R124, R124 ;  /* 0x0000007c007c7308 */ /* 0x000fe20000000800 */
[----:B------:R-:W4:Y:S01]  /*b820*/  SHFL.IDX PT, R34, R217, R5, 0x1f ;  /* 0x00001f05d9227589 */ /* 0x000f2200000e0000 */
[--C-:B------:R-:W-:Y:S01]  /*b830*/  FADD.FTZ R64, R64, -R143.reuse ;  /* 0x8000008f40407221 */ /* 0x100fe20000010000 */
[----:B------:R-:W-:Y:S01]  /*b840*/  FADD.FTZ R66, R66, -R143 ;  /* 0x8000008f42427221 */ /* 0x000fe20000010000 */
[--C-:B---3--:R-:W-:Y:S01]  /*b850*/  FADD.FTZ R53, R53, -R33.reuse ;  /* 0x8000002135357221 */ /* 0x108fe20000010000 */
[----:B------:R-:W-:Y:S01]  /*b860*/  FADD.FTZ R55, R55, -R33 ;  /* 0x8000002137377221 */ /* 0x000fe20000010000 */
[----:B------:R-:W3:Y:S02]  /*b870*/  SHFL.IDX PT, R35, R217, R151, 0x1f ;  /* 0x00001f97d9237589 */ /* 0x000ee400000e0000 */
[----:B------:R5:W-:Y:S01]  /*b880*/  MUFU.EX2 R33, R131 ;  /* 0x0000008300217308 */ /* 0x000be20000000800 */
[--C-:B-1----:R-:W-:Y:S01]  /*b890*/  FADD.FTZ R40, R40, -R148.reuse ;  /* 0x8000009428287221 */ /* 0x102fe20000010000 */
[----:B------:R-:W-:Y:S01]  /*b8a0*/  FADD.FTZ R42, R42, -R148 ;  /* 0x800000942a2a7221 */ /* 0x000fe20000010000 */
[----:B------:R-:W1:Y:S04]  /*b8b0*/  SHFL.IDX PT, R36, R217, R223, 0x1f ;  /* 0x00001fdfd9247589 */ /* 0x000e6800000e0000 */
[----:B------:R-:W-:Y:S01]  /*b8c0*/  SHFL.IDX PT, R145, R216, R150, 0x1f ;  /* 0x00001f96d8917589 */ /* 0x000fe200000e0000 */
[----:B------:R-:W-:Y:S01]  /*b8d0*/  FMUL.FTZ R25, R12, R25 ;  /* 0x000000190c197220 */ /* 0x000fe20000410000 */
[----:B------:R-:W-:Y:S01]  /*b8e0*/  MUFU.EX2 R123, R123 ;  /* 0x0000007b007b7308 */ /* 0x000fe20000000800 */
[----:B------:R-:W-:Y:S01]  /*b8f0*/  FMUL.FTZ R38, R19, R38 ;  /* 0x0000002613267220 */ /* 0x000fe20000410000 */
[----:B-----5:R-:W5:Y:S01]  /*b900*/  SHFL.IDX PT, R131, R217, R232, 0x1f ;  /* 0x00001fe8d9837589 */ /* 0x020f6200000e0000 */
[----:B------:R-:W-:Y:S01]  /*b910*/  FMUL.FTZ R60, R107, R60 ;  /* 0x0000003c6b3c7220 */ /* 0x000fe20000410000 */
[--C-:B------:R-:W-:Y:S01]  /*b920*/  FADD.FTZ R44, R44, -R146.reuse ;  /* 0x800000922c2c7221 */ /* 0x100fe20000010000 */
[----:B------:R-:W-:Y:S01]  /*b930*/  FADD.FTZ R46, R46, -R146 ;  /* 0x800000922e2e7221 */ /* 0x000fe20000010000 */
[----:B------:R-:W-:Y:S01]  /*b940*/  SHFL.IDX PT, R37, R217, R225, 0x1f ;  /* 0x00001fe1d9257589 */ /* 0x000fe200000e0000 */
[--C-:B------:R-:W-:Y:S01]  /*b950*/  FADD.FTZ R41, R41, -R147.reuse ;  /* 0x8000009329297221 */ /* 0x100fe20000010000 */
[--C-:B----4-:R-:W-:Y:S01]  /*b960*/  FADD.FTZ R56, R56, -R34.reuse ;  /* 0x8000002238387221 */ /* 0x110fe20000010000 */
[----:B------:R-:W-:Y:S01]  /*b970*/  FADD.FTZ R58, R58, -R34 ;  /* 0x800000223a3a7221 */ /* 0x000fe20000010000 */
[----:B------:R-:W-:Y:S01]  /*b980*/  SHFL.IDX PT, R142, R217, R226, 0x1f ;  /* 0x00001fe2d98e7589 */ /* 0x000fe200000e0000 */
[----:B------:R4:W-:Y:S01]  /*b990*/  MUFU.EX2 R34, R129 ;  /* 0x0000008100227308 */ /* 0x0009e20000000800 */
[----:B------:R-:W-:-:S02]  /*b9a0*/  FADD.FTZ R43, R43, -R147 ;  /* 0x800000932b2b7221 */ /* 0x000fc40000010000 */
[----:B------:R-:W4:Y:S01]  /*b9b0*/  SHFL.IDX PT, R217, R216, R226, 0x1f ;  /* 0x00001fe2d8d97589 */ /* 0x000f2200000e0000 */
[--C-:B---3--:R-:W-:Y:S01]  /*b9c0*/  FADD.FTZ R57, R57, -R35.reuse ;  /* 0x8000002339397221 */ /* 0x108fe20000010000 */
[----:B------:R-:W-:Y:S02]  /*b9d0*/  FADD.FTZ R59, R59, -R35 ;  /* 0x800000233b3b7221 */ /* 0x000fe40000010000 */
[----:B------:R-:W3:Y:S01]  /*b9e0*/  SHFL.IDX PT, R140, R216, R5, 0x1f ;  /* 0x00001f05d88c7589 */ /* 0x000ee200000e0000 */
[--C-:B-1----:R-:W-:Y:S01]  /*b9f0*/  FADD.FTZ R61, R61, -R36.reuse ;  /* 0x800000243d3d7221 */ /* 0x102fe20000010000 */
[----:B------:R-:W-:Y:S01]  /*ba00*/  FADD.FTZ R63, R63, -R36 ;  /* 0x800000243f3f7221 */ /* 0x000fe20000010000 */
[----:B------:R3:W1:Y:S01]  /*ba10*/  MUFU.EX2 R35, R127 ;  /* 0x0000007f00237308 */ /* 0x0006620000000800 */
[----:B------:R-:W1:Y:S04]  /*ba20*/  SHFL.IDX PT, R141, R216, R151, 0x1f ;  /* 0x00001f97d88d7589 */ /* 0x000e6800000e0000 */
[----:B------:R-:W1:Y:S04]  /*ba30*/  SHFL.IDX PT, R149, R216, R232, 0x1f ;  /* 0x00001fe8d8957589 */ /* 0x000e6800000e0000 */
[----:B------:R-:W1:Y:S04]  /*ba40*/  SHFL.IDX PT, R151, R216, R225, 0x1f ;  /* 0x00001fe1d8977589 */ /* 0x000e6800000e0000 */
[----:B------:R3:W1:Y:S01]  /*ba50*/  SHFL.IDX PT, R148, R216, R223, 0x1f ;  /* 0x00001fdfd8947589 */ /* 0x00066200000e0000 */
[--C-:B-----5:R-:W-:Y:S01]  /*ba60*/  FADD.FTZ R65, R65, -R131.reuse ;  /* 0x8000008341417221 */ /* 0x120fe20000010000 */
[----:B----4-:R-:W-:Y:S01]  /*ba70*/  FADD.FTZ R129, R67, -R131 ;  /* 0x8000008343817221 */ /* 0x010fe20000010000 */
[----:B---3--:R-:W-:Y:S01]  /*ba80*/  FADD.FTZ R216, R85, -R217 ;  /* 0x800000d955d87221 */ /* 0x008fe20000010000 */
[----:B------:R-:W-:Y:S01]  /*ba90*/  FMUL.FTZ R85, R11, R130 ;  /* 0x000000820b557220 */ /* 0x000fe20000410000 */
[----:B------:R-:W3:Y:S01]  /*baa0*/  MUFU.EX2 R36, R126 ;  /* 0x0000007e00247308 */ /* 0x000ee20000000800 */
[--C-:B------:R-:W-:Y:S01]  /*bab0*/  FADD.FTZ R131, R68, -R37.reuse ;  /* 0x8000002544837221 */ /* 0x100fe20000010000 */
[----:B------:R-:W-:-:S02]  /*bac0*/  FADD.FTZ R67, R70, -R37 ;  /* 0x8000002546437221 */ /* 0x000fc40000010000 */
[----:B------:R-:W-:Y:S01]  /*bad0*/  F2FP.BF16.F32.PACK_AB R85, R85, R26 ;  /* 0x0000001a5555723e */ /* 0x000fe200000010ff */
[----:B------:R-:W-:Y:S01]  /*bae0*/  FMUL.FTZ R26, R14, R27 ;  /* 0x0000001b0e1a7220 */ /* 0x000fe20000410000 */
[----:B------:R-:W-:Y:S02]  /*baf0*/  FADD.FTZ R143, R80, -R144 ;  /* 0x80000090508f7221 */ /* 0x000fe40000010000 */
[----:B------:R4:W5:Y:S01]  /*bb00*/  MUFU.EX2 R37, R125 ;  /* 0x0000007d00257308 */ /* 0x0009620000000800 */
[----:B------:R-:W-:Y:S01]  /*bb10*/  FADD.FTZ R217, R87, -R217 ;  /* 0x800000d957d97221 */ /* 0x000fe20000010000 */
[----:B------:R-:W-:Y:S01]  /*bb20*/  FMUL.FTZ R80, R15, R133 ;  /* 0x000000850f507220 */ /* 0x000fe20000410000 */
[----:B------:R-:W-:Y:S01]  /*bb30*/  FMUL.FTZ R27, R16, R136 ;  /* 0x00000088101b7220 */ /* 0x000fe20000410000 */
[----:B------:R-:W-:-:S04]  /*bb40*/  F2FP.BF16.F32.PACK_AB R87, R26, R25 ;  /* 0x000000191a57723e */ /* 0x000fc800000010ff */
[----:B------:R-:W5:Y:S01]  /*bb50*/  MUFU.EX2 R122, R122 ;  /* 0x0000007a007a7308 */ /* 0x000f620000000800 */
[----:B------:R-:W-:Y:S01]  /*bb60*/  FMUL.FTZ R25, R114, R65 ;  /* 0x0000004172197220 */ /* 0x000fe20000410000 */
[----:B------:R-:W-:Y:S01]  /*bb70*/  FADD.FTZ R70, R69, -R142 ;  /* 0x8000008e45467221 */ /* 0x000fe20000010000 */
[----:B------:R-:W-:-:S05]  /*bb80*/  FADD.FTZ R127, R72, -R140 ;  /* 0x8000008c487f7221 */ /* 0x000fca0000010000 */
[----:B------:R-:W5:Y:S01]  /*bb90*/  MUFU.EX2 R121, R121 ;  /* 0x0000007900797308 */ /* 0x000f620000000800 */
[----:B----4-:R-:W-:Y:S01]  /*bba0*/  FADD.FTZ R125, R74, -R140 ;  /* 0x8000008c4a7d7221 */ /* 0x010fe20000010000 */
[----:B------:R-:W-:Y:S01]  /*bbb0*/  FMUL.FTZ R39, R23, R39 ;  /* 0x0000002717277220 */ /* 0x000fe20000410000 */
[----:B------:R-:W-:-:S05]  /*bbc0*/  FMUL.FTZ R61, R108, R61 ;  /* 0x0000003d6c3d7220 */ /* 0x000fca0000410000 */
[----:B------:R-:W4:Y:S01]  /*bbd0*/  MUFU.EX2 R120, R120 ;  /* 0x0000007800787308 */ /* 0x000f220000000800 */
[----:B------:R-:W-:Y:S01]  /*bbe0*/  FMUL.FTZ R64, R111, R64 ;  /* 0x000000406f407220 */ /* 0x000fe20000410000 */
[----:B------:R-:W-:Y:S01]  /*bbf0*/  FMUL.FTZ R65, R112, R66 ;  /* 0x0000004270417220 */ /* 0x000fe20000410000 */
[----:B------:R-:W-:-:S05]  /*bc00*/  FMUL.FTZ R26, R113, R129 ;  /* 0x00000081711a7220 */ /* 0x000fca0000410000 */
[----:B------:R-:W4:Y:S01]  /*bc10*/  MUFU.EX2 R119, R119 ;  /* 0x0000007700777308 */ /* 0x000f220000000800 */
[----:B-1----:R-:W-:-:S07]  /*bc20*/  FADD.FTZ R140, R73, -R141 ;  /* 0x8000008d498c7221 */ /* 0x002fce0000010000 */
[----:B------:R-:W1:Y:S01]  /*bc30*/  MUFU.EX2 R118, R118 ;  /* 0x0000007600767308 */ /* 0x000e620000000800 */
[----:B------:R-:W-:Y:S01]  /*bc40*/  FADD.FTZ R141, R75, -R141 ;  /* 0x8000008d4b8d7221 */ /* 0x000fe20000010000 */
[----:B------:R-:W-:Y:S01]  /*bc50*/  FADD.FTZ R146, R81, -R149 ;  /* 0x8000009551927221 */ /* 0x000fe20000010000 */
[----:B------:R-:W-:Y:S01]  /*bc60*/  FADD.FTZ R150, R84, -R151 ;  /* 0x8000009754967221 */ /* 0x000fe20000010000 */
[----:B------:R-:W-:Y:S01]  /*bc70*/  F2FP.BF16.F32.PACK_AB R80, R27, R80 ;  /* 0x000000501b50723e */ /* 0x000fe200000010ff */
[----:B------:R-:W-:Y:S01]  /*bc80*/  FADD.FTZ R149, R83, -R149 ;  /* 0x8000009553957221 */ /* 0x000fe20000010000 */
[----:B------:R-:W-:Y:S01]  /*bc90*/  FADD.FTZ R151, R86, -R151 ;  /* 0x8000009756977221 */ /* 0x000fe20000010000 */
        /* <DEDUP_REMOVED lines=13> */
[--C-:B------:R-:W-:Y:S01]  /*bd70*/  FADD.FTZ R142, R76, -R145.reuse ;  /* 0x800000914c8e7221 */ /* 0x100fe20000010000 */
[----:B------:R-:W-:Y:S01]  /*bd80*/  F2FP.BF16.F32.PACK_AB R64, R25, R64 ;  /* 0x000000401940723e */ /* 0x000fe200000010ff */
[--C-:B------:R-:W-:Y:S01]  /*bd90*/  FADD.FTZ R147, R77, -R148.reuse ;  /* 0x800000944d937221 */ /* 0x100fe20000010000 */
        /* <DEDUP_REMOVED lines=41> */
[----:B---3--:R-:W-:Y:S01]  /*c030*/  FMUL.FTZ R148, R36, R148 ;  /* 0x0000009424947220 */ /* 0x008fe20000410000 */
        /* <DEDUP_REMOVED lines=15> */
[----:B-1----:R-:W-:Y:S01]  /*c130*/  FMUL.FTZ R38, R118, R217 ;  /* 0x000000d976267220 */ /* 0x002fe20000410000 */
        /* <DEDUP_REMOVED lines=167> */
.L_x_4769:
        /* <DEDUP_REMOVED lines=70> */
.L_x_4770:
        /* <DEDUP_REMOVED lines=12> */
.L_x_4760:
        /* <DEDUP_REMOVED lines=34> */
.L_x_4728:
        /* <DEDUP_REMOVED lines=9> */
[----:B------:R-:W-:Y:S01]  /*d380*/  IMAD.U32 R4, RZ, RZ, UR4 ;  /* 0x00000004ff047e24 */ /* 0x000fe2000f8e00ff */
[----:B--2---:R1:W2:Y:S01]  /*d390*/  LDC.64 R2, c[0x4][R0] ;  /* 0x0100000000027b82 */ /* 0x0042a20000000a00 */
        /* <DEDUP_REMOVED lines=11> */
.L_x_4773:
[----:B------:R-:W-:-:S05]  /*d450*/  VIADD R16, R17, 0x4000 ;  /* 0x0000400011107836 */ /* 0x000fca0000000000 */
        /* <DEDUP_REMOVED lines=18> */
.L_x_4774:
        /* <DEDUP_REMOVED lines=18> */
.L_x_4775:
        /* <DEDUP_REMOVED lines=18> */
.L_x_4776:
        /* <DEDUP_REMOVED lines=21> */
[----:B--2---:R-:W-:Y:S02]  /*d910*/  SHF.R.S32.HI R2, RZ, 0x1f, R7 ;  /* 0x0000001fff027819 */ /* 0x004fe40000011407 */
        /* <DEDUP_REMOVED lines=17> */
[----:B------:R-:W-:Y:S01]  /*da30*/  F2FP.BF16.F32.PACK_AB R163, R167, R166 ;  /* 0x000000a6a7a3723e */ /* 0x000fe200000010ff */
[----:B------:R-:W-:Y:S01]  /*da40*/  IMAD.IADD R5, R0, 0x1, -R5 ;  /* 0x0000000100057824 */ /* 0x000fe200078e0a05 */
[----:B------:R-:W-:Y:S02]  /*da50*/  LOP3.LUT R3, R3, 0x7ffffe00, RZ, 0xc0, !PT ;  /* 0x7ffffe0003037812 */ /* 0x000fe400078ec0ff */
[----:B------:R-:W-:Y:S01]  /*da60*/  F2FP.BF16.F32.PACK_AB R169, R171, R170 ;  /* 0x000000aaaba9723e */ /* 0x000fe200000010ff */
[C---:B------:R-:W-:Y:S01]  /*da70*/  IMAD.SHL.U32 R0, R5.reuse, 0x40, RZ ;  /* 0x0000004005007824 */ /* 0x040fe200078e00ff */
[----:B------:R-:W-:Y:S01]  /*da80*/  R2P PR, R5, 0x6 ;  /* 0x0000000605007804 */ /* 0x000fe20000000000 */
[----:B------:R-:W-:Y:S01]  /*da90*/  IMAD R3, R2, 0x400, R3 ;  /* 0x0000040002037824 */ /* 0x000fe200078e0203 */
[----:B------:R-:W-:Y:S01]  /*daa0*/  F2FP.BF16.F32.PACK_AB R176, R177, R176 ;  /* 0x000000b0b1b0723e */ /* 0x000fe200000010ff */
[----:B------:R-:W-:Y:S01]  /*dab0*/  IMAD.MOV.U32 R5, RZ, RZ, 0x40 ;  /* 0x00000040ff057424 */ /* 0x000fe200078e00ff */
[----:B------:R-:W-:Y:S01]  /*dac0*/  LOP3.LUT R0, R0, 0x1c0, RZ, 0xc0, !PT ;  /* 0x000001c000007812 */ /* 0x000fe200078ec0ff */
[----:B------:R-:W1:Y:S01]  /*dad0*/  SHFL.IDX PT, R2, R2, RZ, 0x1f ;  /* 0x00001fff02027589 */ /* 0x000e6200000e0000 */
[----:B------:R-:W-:-:S02]  /*dae0*/  F2FP.BF16.F32.PACK_AB R170, R173, R172 ;  /* 0x000000acadaa723e */ /* 0x000fc400000010ff */
[----:B------:R-:W-:Y:S02]  /*daf0*/  LOP3.LUT R7, R0, 0x8, R7, 0xf8, !PT ;  /* 0x0000000800077812 */ /* 0x000fe400078ef807 */
[----:B------:R-:W-:Y:S02]  /*db00*/  SHF.R.U32.HI R0, RZ, 0x3, R0 ;  /* 0x00000003ff007819 */ /* 0x000fe40000011600 */
[----:B------:R-:W-:Y:S02]  /*db10*/  SEL R5, R5, 0xffffffc0, !P2 ;  /* 0xffffffc005057807 */ /* 0x000fe40005000000 */
[----:B------:R-:W-:Y:S02]  /*db20*/  LOP3.LUT R0, R7, R0, RZ, 0x3c, !PT ;  /* 0x0000000007007212 */ /* 0x000fe400078e3cff */
[----:B------:R-:W-:Y:S02]  /*db30*/  F2FP.BF16.F32.PACK_AB R171, R175, R174 ;  /* 0x000000aeafab723e */ /* 0x000fe400000010ff */
[----:B------:R-:W-:Y:S01]  /*db40*/  F2FP.BF16.F32.PACK_AB R177, R179, R178 ;  /* 0x000000b2b3b1723e */ /* 0x000fe200000010ff */
[----:B------:R-:W-:Y:S01]  /*db50*/  IMAD.IADD R0, R0, 0x1, R3 ;  /* 0x0000000100007824 */ /* 0x000fe200078e0203 */
[----:B------:R-:W-:Y:S01]  /*db60*/  F2FP.BF16.F32.PACK_AB R178, R181, R180 ;  /* 0x000000b4b5b2723e */ /* 0x000fe200000010ff */
[----:B------:R-:W-:Y:S01]  /*db70*/  IMAD.MOV.U32 R3, RZ, RZ, 0x20 ;  /* 0x00000020ff037424 */ /* 0x000fe200078e00ff */
[----:B------:R-:W-:Y:S01]  /*db80*/  F2FP.BF16.F32.PACK_AB R179, R183, R182 ;  /* 0x000000b6b7b3723e */ /* 0x000fe200000010ff */
[----:B------:R-:W-:-:S03]  /*db90*/  IMAD R0, R0, 0x2, R17 ;  /* 0x0000000200007824 */ /* 0x000fc600078e0211 */
[----:B------:R-:W-:Y:S02]  /*dba0*/  SEL R3, R3, 0xffffffe0, !P1 ;  /* 0xffffffe003037807 */ /* 0x000fe40004800000 */
[--C-:B------:R-:W-:Y:S01]  /*dbb0*/  IADD3 R6, R5, 0x4000, R0.reuse ;  /* 0x0000400005067810 */ /* 0x100fe20007ffe000 */
[----:B------:R2:W-:Y:S01]  /*dbc0*/  STSM.16.M88.4 [R0+0x4000], R184 ;  /* 0x004000b800007844 */ /* 0x0005e20000000200 */
[C---:B------:R-:W-:Y:S02]  /*dbd0*/  IADD3 R4, R3.reuse, 0x4000, R0 ;  /* 0x0000400003047810 */ /* 0x040fe40007ffe000 */
[----:B-1----:R-:W-:Y:S01]  /*dbe0*/  ISETP.NE.AND P0, PT, R2, 0x7, PT ;  /* 0x000000070200780c */ /* 0x002fe20003f05270 */
        /* <DEDUP_REMOVED lines=30> */
[----:B-1----:R-:W-:-:S09]  /*ddd0*/  USHF.L.U32 UR10, UR10, 0x7, URZ ;  /* 0x000000070a0a7899 */ /* 0x002fd2000800063f */
[----:B---3--:R1:W-:Y:S02]  /*dde0*/  UTMASTG.4D [UR8], [UR4] ;  /* 0x00000008040073b5 */ /* 0x0083e40008018000 */
[----:B-1----:R-:W-:Y:S02]  /*ddf0*/  UMOV UR8, UR6 ;  /* 0x0000000600087c82 */ /* 0x002fe40008000000 */
[----:B------:R1:W-:Y:S02]  /*de00*/  UTMASTG.4D [UR8], [UR14] ;  /* 0x000000080e0073b5 */ /* 0x0003e40008018000 */
[----:B-1----:R0:W-:Y:S02]  /*de10*/  UTMACMDFLUSH ;  /* 0x00000000000079b7 */ /* 0x0021e40000000000 */
.L_x_4778:
[----:B------:R-:W-:Y:S05]  /*de20*/  BSYNC B0 ;  /* 0x0000000000007941 */ /* 0x000fea0003800000 */
.L_x_4777:
[----:B------:R-:W-:-:S04]  /*de30*/  DEPBAR.LE SB0, 0x0 ;  /* 0x000080000000791a */ /* 0x000fc80000000000 */
[----:B------:R-:W-:Y:S05]  /*de40*/  BRA `(.L_x_4726) ;  /* 0x00000034005c7947 */ /* 0x000fea0003800000 */
.L_x_4772:
[----:B------:R-:W1:Y:S01]  /*de50*/  S2R R0, SR_TID.X ;  /* 0x0000000000007919 */ /* 0x000e620000002100 */
[----:B------:R-:W3:Y:S01]  /*de60*/  LDC.64 R16, c[0x0][0x808] ;  /* 0x00020200ff107b82 */ /* 0x000ee20000000a00 */
[----:B------:R-:W-:Y:S01]  /*de70*/  ULDC.64 UR4, c[0x0][0x820] ;  /* 0x0002080000047ab9 */ /* 0x000fe20000000a00 */
[----:B------:R-:W-:Y:S01]  /*de80*/  BSSY B0, `(.L_x_4779) ;  /* 0x0000033000007945 */ /* 0x000fe20003800000 */
[----:B------:R-:W4:Y:S01]  /*de90*/  S2R R23, SR_CTAID.Y ;  /* 0x0000000000177919 */ /* 0x000f220000002600 */
[----:B------:R-:W3:Y:S04]  /*dea0*/  S2R R15, SR_CTAID.X ;  /* 0x00000000000f7919 */ /* 0x000ee80000002500 */
[----:B------:R-:W3:Y:S01]  /*deb0*/  LDC R19, c[0x0][0x83c] ;  /* 0x00020f00ff137b82 */ /* 0x000ee20000000800 */
[----:B------:R-:W5:Y:S07]  /*dec0*/  S2R R21, SR_CTAID.Z ;  /* 0x0000000000157919 */ /* 0x000f6e0000002700 */
[----:B--2---:R-:W2:Y:S01]  /*ded0*/  LDC.64 R24, c[0x0][0x208] ;  /* 0x00008200ff187b82 */ /* 0x004ea20000000a00 */
[----:B-1----:R-:W-:Y:S01]  /*dee0*/  VIADD R3, R0, 0xffffff80 ;  /* 0xffffff8000037836 */ /* 0x002fe20000000000 */
[----:B----4-:R-:W-:-:S04]  /*def0*/  SHF.R.S32.HI R13, RZ, 0x1f, R23 ;  /* 0x0000001fff0d7819 */ /* 0x010fc80000011417 */
[----:B------:R-:W-:-:S04]  /*df00*/  SHF.R.S32.HI R0, RZ, 0x1f, R3 ;  /* 0x0000001fff007819 */ /* 0x000fc80000011403 */
[----:B------:R-:W-:Y:S02]  /*df10*/  LEA.HI R2, R0, R3, RZ, 0x3 ;  /* 0x0000000300027211 */ /* 0x000fe400078f18ff */
[----:B-----5:R-:W-:Y:S02]  /*df20*/  SHF.R.S32.HI R12, RZ, 0x1f, R21 ;  /* 0x0000001fff0c7819 */ /* 0x020fe40000011415 */
[----:B------:R-:W-:Y:S02]  /*df30*/  LOP3.LUT R0, R2, 0x1ffffff8, RZ, 0xc0, !PT ;  /* 0x1ffffff802007812 */ /* 0x000fe400078ec0ff */
[----:B------:R-:W-:-:S03]  /*df40*/  SHF.R.S32.HI R2, RZ, 0x3, R2 ;  /* 0x00000003ff027819 */ /* 0x000fc60000011402 */
[----:B------:R-:W-:Y:S02]  /*df50*/  IMAD.IADD R0, R3, 0x1, -R0 ;  /* 0x0000000103007824 */ /* 0x000fe400078e0a00 */
[----:B---3--:R-:W-:Y:S02]  /*df60*/  IMAD R3, R15, -0x80, R16 ;  /* 0xffffff800f037824 */ /* 0x008fe400078e0210 */
[----:B------:R-:W-:Y:S02]  /*df70*/  IMAD.SHL.U32 R6, R0, 0x8, RZ ;  /* 0x0000000800067824 */ /* 0x000fe400078e00ff */
[----:B------:R-:W-:Y:S01]  /*df80*/  IMAD R0, R13, UR4, RZ ;  /* 0x000000040d007c24 */ /* 0x000fe2000f8e02ff */
[C---:B------:R-:W-:Y:S01]  /*df90*/  ISETP.GE.AND P3, PT, R2.reuse, R3, PT ;  /* 0x000000030200720c */ /* 0x040fe20003f66270 */
[----:B------:R-:W-:Y:S01]  /*dfa0*/  VIADD R8, R2, 0x60 ;  /* 0x0000006002087836 */ /* 0x000fe20000000000 */
        /* <DEDUP_REMOVED lines=8> */
[----:B------:R-:W-:Y:S02]  /*e030*/  VIADD R0, R2, 0x40 ;  /* 0x0000004002007836 */ /* 0x000fe40000000000 */
[----:B------:R-:W-:Y:S01]  /*e040*/  IMAD.IADD R5, R5, 0x1, R9 ;  /* 0x0000000105057824 */ /* 0x000fe200078e0209 */
        /* <DEDUP_REMOVED lines=9> */
[----:B--2---:R-:W-:Y:S06]  /*e0e0*/  @P6 BRA `(.L_x_4780) ;  /* 0x0000000000306947 */ /* 0x004fec0003800000 */
        /* <DEDUP_REMOVED lines=12> */
.L_x_4780:
[----:B------:R-:W-:Y:S05]  /*e1b0*/  BSYNC B0 ;  /* 0x0000000000007941 */ /* 0x000fea0003800000 */
.L_x_4779:
[----:B------:R-:W-:Y:S01]  /*e1c0*/  BSSY B0, `(.L_x_4781) ;  /* 0x0000012000007945 */ /* 0x000fe20003800000 */
[----:B------:R-:W-:-:S03]  /*e1d0*/  ISETP.GE.OR P6, PT, R6, R17, P0 ;  /* 0x000000110600720c */ /* 0x000fc600007c6670 */
[----:B------:R-:W-:Y:S10]  /*e1e0*/  @P5 BRA `(.L_x_4782) ;  /* 0x00000000003c5947 */ /* 0x000ff40003800000 */
[----:B-1----:R-:W-:Y:S01]  /*e1f0*/  IADD3 R15, P5, R2, 0x20, RZ ;  /* 0x00000020020f7810 */ /* 0x002fe20007fbe0ff */
[----:B------:R-:W-:Y:S01]  /*e200*/  ULDC.64 UR4, c[0x0][0x818] ;  /* 0x0002060000047ab9 */ /* 0x000fe20000000a00 */
[----:B------:R-:W-:Y:S01]  /*e210*/  IMAD.MOV.U32 R8, RZ, RZ, R4 ;  /* 0x000000ffff087224 */ /* 0x000fe200078e0004 */
[----:B------:R-:W-:Y:S01]  /*e220*/  R2UR UR6, R24 ;  /* 0x00000000180672ca */ /* 0x000fe200000e0000 */
[----:B------:R-:W-:Y:S01]  /*e230*/  IMAD.MOV.U32 R9, RZ, RZ, R11 ;  /* 0x000000ffff097224 */ /* 0x000fe200078e000b */
[----:B------:R-:W-:Y:S01]  /*e240*/  R2UR UR7, R25 ;  /* 0x00000000190772ca */ /* 0x000fe200000e0000 */
        /* <DEDUP_REMOVED lines=9> */
.L_x_4782:
[----:B------:R-:W-:Y:S05]  /*e2e0*/  BSYNC B0 ;  /* 0x0000000000007941 */ /* 0x000fea0003800000 */
.L_x_4781:
[----:B------:R-:W-:Y:S04]  /*e2f0*/  BSSY B0, `(.L_x_4783) ;  /* 0x0000011000007945 */ /* 0x000fe80003800000 */
[----:B------:R-:W-:Y:S05]  /*e300*/  @P4 BRA `(.L_x_4784) ;  /* 0x00000000003c4947 */ /* 0x000fea0003800000 */
[----:B-12---:R-:W-:Y:S01]  /*e310*/  IADD3 R15, P4, R2, 0x40, RZ ;  /* 0x00000040020f7810 */ /* 0x006fe20007f9e0ff */
        /* <DEDUP_REMOVED lines=14> */
.L_x_4784:
[----:B------:R-:W-:Y:S05]  /*e400*/  BSYNC B0 ;  /* 0x0000000000007941 */ /* 0x000fea0003800000 */
.L_x_4783:
[----:B------:R-:W-:Y:S04]  /*e410*/  BSSY B0, `(.L_x_4785) ;  /* 0x0000010000007945 */ /* 0x000fe80003800000 */
[----:B------:R-:W-:Y:S05]  /*e420*/  @P6 BRA `(.L_x_4786) ;  /* 0x0000000000386947 */ /* 0x000fea0003800000 */
[----:B------:R-:W-:Y:S01]  /*e430*/  IADD3 R9, P4, R2, 0x60, RZ ;  /* 0x0000006002097810 */ /* 0x000fe20007f9e0ff */
[----:B------:R-:W-:Y:S01]  /*e440*/  ULDC.64 UR4, c[0x0][0x818] ;  /* 0x0002060000047ab9 */ /* 0x000fe20000000a00 */
[----:B------:R-:W-:Y:S01]  /*e450*/  IMAD.MOV.U32 R5, RZ, RZ, R11 ;  /* 0x000000ffff057224 */ /* 0x000fe200078e000b */
[----:B------:R-:W-:Y:S02]  /*e460*/  R2UR UR6, R24 ;  /* 0x00000000180672ca */ /* 0x000fe400000e0000 */
        /* <DEDUP_REMOVED lines=10> */
.L_x_4786:
[----:B------:R-:W-:Y:S05]  /*e510*/  BSYNC B0 ;  /* 0x0000000000007941 */ /* 0x000fea0003800000 */
.L_x_4785:
        /* <DEDUP_REMOVED lines=13> */
[----:B------:R-:W-:-:S04]  /*e5f0*/  IMAD.WIDE.U32 R4, R21, UR4, R4 ;  /* 0x0000000415047c25 */ /* 0x000fc8000f8e0004 */
[----:B------:R-:W-:Y:S01]  /*e600*/  IMAD.IADD R9, R5, 0x1, R9 ;  /* 0x0000000105097824 */ /* 0x000fe200078e0209 */
        /* <DEDUP_REMOVED lines=13> */
.L_x_4788:
[----:B------:R-:W-:Y:S05]  /*e6e0*/  BSYNC B0 ;  /* 0x0000000000007941 */ /* 0x000fea0003800000 */
.L_x_4787:
[----:B------:R-:W-:Y:S04]  /*e6f0*/  BSSY B0, `(.L_x_4789) ;  /* 0x0000011000007945 */ /* 0x000fe80003800000 */
[----:B------:R-:W-:Y:S05]  /*e700*/  @P2 BRA `(.L_x_4790) ;  /* 0x00000000003c2947 */ /* 0x000fea0003800000 */
[----:B----4-:R-:W-:Y:S01]  /*e710*/  IADD3 R11, P2, R2, 0x20, RZ ;  /* 0x00000020020b7810 */ /* 0x010fe20007f5e0ff */
        /* <DEDUP_REMOVED lines=14> */
.L_x_4790:
[----:B------:R-:W-:Y:S05]  /*e800*/  BSYNC B0 ;  /* 0x0000000000007941 */ /* 0x000fea0003800000 */
.L_x_4789:
        /* <DEDUP_REMOVED lines=17> */
.L_x_4792:
[----:B------:R-:W-:Y:S05]  /*e920*/  BSYNC B0 ;  /* 0x0000000000007941 */ /* 0x000fea0003800000 */
.L_x_4791:
[----:B------:R-:W-:Y:S05]  /*e930*/  @P0 BRA `(.L_x_4726) ;  /* 0x0000002800a00947 */ /* 0x000fea0003800000 */
[----:B------:R-:W-:Y:S01]  /*e940*/  IADD3 R5, P0, R2, 0x60, RZ ;  /* 0x0000006002057810 */ /* 0x000fe20007f1e0ff */
[----:B------:R-:W-:Y:S01]  /*e950*/  ULDC.64 UR4, c[0x0][0x848] ;  /* 0x0002120000047ab9 */ /* 0x000fe20000000a00 */
[----:B------:R-:W-:Y:S01]  /*e960*/  IMAD.MOV.U32 R2, RZ, RZ, R4 ;  /* 0x000000ffff027224 */ /* 0x000fe200078e0004 */
[----:B------:R-:W-:Y:S02]  /*e970*/  R2UR UR6, R24 ;  /* 0x00000000180672ca */ /* 0x000fe400000e0000 */
[----:B------:R-:W-:Y:S01]  /*e980*/  IMAD.X R0, RZ, RZ, R3, P0 ;  /* 0x000000ffff007224 */ /* 0x000fe200000e0603 */
[----:B------:R-:W-:Y:S01]  /*e990*/  R2UR UR7, R25 ;  /* 0x00000000190772ca */ /* 0x000fe200000e0000 */
        /* <DEDUP_REMOVED lines=10> */
.L_x_4724:
        /* <DEDUP_REMOVED lines=41> */
.L_x_4794:
[----:B------:R-:W-:Y:S01]  /*ecd0*/  ISETP.GT.AND P0, PT, R0, UR5, PT ;  /* 0x0000000500007c0c */ /* 0x000fe2000bf04270 */
[----:B------:R-:W-:-:S12]  /*ece0*/  USHF.R.S32.HI UR4, URZ, 0x1f, UR11 ;  /* 0x0000001f3f047899 */ /* 0x000fd8000801140b */
[----:B------:R-:W-:Y:S05]  /*ecf0*/  @!P0 BRA `(.L_x_4726) ;  /* 0x0000002400b08947 */ /* 0x000fea0003800000 */
[----:B------:R-:W-:Y:S01]  /*ed00*/  VIADD R2, R0, -UR5 ;  /* 0x8000000500027c36 */ /* 0x000fe20008000000 */
[----:B------:R-:W-:Y:S01]  /*ed10*/  ULDC.64 UR8, c[0x0][0x2d8] ;  /* 0x0000b60000087ab9 */ /* 0x000fe20000000a00 */
[----:B------:R-:W-:Y:S01]  /*ed20*/  ELECT P0, URZ, PT ;  /* 0x00000000003f782f */ /* 0x000fe20003800000 */
[----:B------:R-:W-:Y:S02]  /*ed30*/  UIMAD UR4, UR4, UR8, URZ ;  /* 0x00000008040472a4 */ /* 0x000fe4000f8e023f */
        /* <DEDUP_REMOVED lines=29> */
.L_x_4797:
[----:B------:R-:W-:Y:S05]  /*ef10*/  BSYNC B0 ;  /* 0x0000000000007941 */ /* 0x000fea0003800000 */
.L_x_4796:
        /* <DEDUP_REMOVED lines=19> */
.L_x_4799:
[----:B------:R-:W-:Y:S05]  /*f050*/  BSYNC B0 ;  /* 0x0000000000007941 */ /* 0x000fea0003800000 */
.L_x_4798:
[----:B------:R-:W-:Y:S06]  /*f060*/  BAR.ARV 0xa, 0xa0 ;  /* 0x0282800000007b1d */ /* 0x000fec0000002000 */
[----:B------:R-:W-:Y:S04]  /*f070*/  BSSY B0, `(.L_x_4800) ;  /* 0x0000003000007945 */ /* 0x000fe80003800000 */
[----:B------:R-:W-:Y:S05]  /*f080*/  @!P0 BRA `(.L_x_4801) ;  /* 0x0000000000048947 */ /* 0x000fea0003800000 */
[----:B------:R-:W-:-:S04]  /*f090*/  DEPBAR.LE SB0, 0x0 ;  /* 0x000080000000791a */ /* 0x000fc80000000000 */
.L_x_4801:
[----:B------:R-:W-:Y:S05]  /*f0a0*/  BSYNC B0 ;  /* 0x0000000000007941 */ /* 0x000fea0003800000 */
.L_x_4800:
[----:B------:R-:W-:Y:S06]  /*f0b0*/  BAR.ARV 0xb, 0xa0 ;  /* 0x02c2800000007b1d */ /* 0x000fec0000002000 */
[----:B------:R-:W-:Y:S01]  /*f0c0*/  UIADD3 UR9, UR5, 0x1, URZ ;  /* 0x0000000105097890 */ /* 0x000fe2000fffe03f */
[----:B------:R-:W-:Y:S11]  /*f0d0*/  BRA `(.L_x_4802) ;  /* 0x0000000000047947 */ /* 0x000ff60003800000 */
.L_x_4795:
[----:B------:R-:W-:-:S05]  /*f0e0*/  UMOV UR9, UR5 ;  /* 0x0000000500097c82 */ /* 0x000fca0008000000 */
.L_x_4802:
        /* <DEDUP_REMOVED lines=16> */
.L_x_4815:
        /* <DEDUP_REMOVED lines=20> */
.L_x_4804:
[----:B------:R-:W-:Y:S05]  /*f330*/  BSYNC B0 ;  /* 0x0000000000007941 */ /* 0x000fea0003800000 */
.L_x_4803:
        /* <DEDUP_REMOVED lines=13> */
.L_x_4806:
[----:B------:R-:W-:Y:S05]  /*f410*/  BSYNC B0 ;  /* 0x0000000000007941 */ /* 0x000fea0003800000 */
.L_x_4805:
[----:B------:R-:W-:Y:S06]  /*f420*/  BAR.ARV 0xa, 0xa0 ;  /* 0x0282800000007b1d */ /* 0x000fec0000002000 */
[----:B------:R-:W-:Y:S04]  /*f430*/  BSSY B0, `(.L_x_4807) ;  /* 0x0000003000007945 */ /* 0x000fe80003800000 */
[----:B------:R-:W-:Y:S05]  /*f440*/  @!P0 BRA `(.L_x_4808) ;  /* 0x0000000000048947 */ /* 0x000fea0003800000 */
[----:B------:R-:W-:-:S04]  /*f450*/  DEPBAR.LE SB0, 0x0 ;  /* 0x000080000000791a */ /* 0x000fc80000000000 */
.L_x_4808:
[----:B------:R-:W-:Y:S05]  /*f460*/  BSYNC B0 ;  /* 0x0000000000007941 */ /* 0x000fea0003800000 */
.L_x_4807:
        /* <DEDUP_REMOVED lines=13> */
.L_x_4810:
[----:B------:R-:W-:Y:S05]  /*f540*/  BSYNC B0 ;  /* 0x0000000000007941 */ /* 0x000fea0003800000 */
.L_x_4809:
        /* <DEDUP_REMOVED lines=13> */
.L_x_4812:
[----:B------:R-:W-:Y:S05]  /*f620*/  BSYNC B0 ;  /* 0x0000000000007941 */ /* 0x000fea0003800000 */
.L_x_4811:
[----:B------:R-:W-:Y:S01]  /*f630*/  UIADD3 UR9, UR9, 0x2, URZ ;  /* 0x0000000209097890 */ /* 0x000fe2000fffe03f */
[----:B------:R-:W-:Y:S06]  /*f640*/  BAR.ARV 0xa, 0xa0 ;  /* 0x0282800000007b1d */ /* 0x000fec0000002000 */
[----:B------:R-:W-:Y:S01]  /*f650*/  BSSY B0, `(.L_x_4813) ;  /* 0x0000004000007945 */ /* 0x000fe20003800000 */
[----:B------:R-:W-:-:S03]  /*f660*/  ISETP.LE.AND P1, PT, R0, UR9, PT ;  /* 0x0000000900007c0c */ /* 0x000fc6000bf23270 */
[----:B------:R-:W-:Y:S10]  /*f670*/  @!P0 BRA `(.L_x_4814) ;  /* 0x0000000000048947 */ /* 0x000ff40003800000 */
[----:B------:R-:W-:-:S04]  /*f680*/  DEPBAR.LE SB0, 0x0 ;  /* 0x000080000000791a */ /* 0x000fc80000000000 */
.L_x_4814:
[----:B------:R-:W-:Y:S05]  /*f690*/  BSYNC B0 ;  /* 0x0000000000007941 */ /* 0x000fea0003800000 */
.L_x_4813:
[----:B------:R-:W-:Y:S06]  /*f6a0*/  BAR.ARV 0xb, 0xa0 ;  /* 0x02c2800000007b1d */ /* 0x000fec0000002000 */
[----:B------:R-:W-:Y:S02]  /*f6b0*/  UIADD3 UR13, UR13, 0x4000, URZ ;  /* 0x000040000d0d7890 */ /* 0x000fe4000fffe03f */
[----:B------:R-:W-:Y:S01]  /*f6c0*/  UIADD3 UR4, UR4, 0x4000, URZ ;  /* 0x0000400004047890 */ /* 0x000fe2000fffe03f */
[----:B------:R-:W-:Y:S11]  /*f6d0*/  @!P1 BRA `(.L_x_4815) ;  /* 0xfffffff800c49947 */ /* 0x000ff6000383ffff */
[----:B------:R-:W-:Y:S05]  /*f6e0*/  BRA `(.L_x_4726) ;  /* 0x0000001c00347947 */ /* 0x000fea0003800000 */
.L_x_4793:
        /* <DEDUP_REMOVED lines=33> */
.L_x_4817:
        /* <DEDUP_REMOVED lines=42> */
.L_x_4847:
[----:B------:R-:W2:Y:S01]  /*fba0*/  S2R R2, SR_TID.X ;  /* 0x0000000000027919 */ /* 0x000ea20000002100 */
[----:B------:R-:W-:Y:S02]  /*fbb0*/  IMAD.U32 R15, RZ, RZ, UR15 ;  /* 0x0000000fff0f7e24 */ /* 0x000fe4000f8e00ff */
[----:B------:R-:W-:Y:S02]  /*fbc0*/  IMAD.U32 R14, RZ, RZ, UR7 ;  /* 0x00000007ff0e7e24 */ /* 0x000fe4000f8e00ff */
[----:B------:R-:W-:Y:S02]  /*fbd0*/  VIADD R15, R15, UR5 ;  /* 0x000000050f0f7c36 */ /* 0x000fe40008000000 */
[----:B------:R-:W-:Y:S02]  /*fbe0*/  VIADD R14, R14, UR4 ;  /* 0x000000040e0e7c36 */ /* 0x000fe40008000000 */
[----:B------:R-:W-:Y:S01]  /*fbf0*/  IMAD.MOV.U32 R11, RZ, RZ, 0x1 ;  /* 0x00000001ff0b7424 */ /* 0x000fe200078e00ff */
        /* <DEDUP_REMOVED lines=9> */
.L_x_4820:
        /* <DEDUP_REMOVED lines=23> */
[----:B--2---:R-:W-:Y:S02]  /*fe00*/  IMAD.MOV.U32 R8, RZ, RZ, R12 ;  /* 0x000000ffff087224 */ /* 0x004fe400078e000c */
[----:B------:R-:W-:Y:S01]  /*fe10*/  IMAD.U32 R6, RZ, RZ, UR9 ;  /* 0x00000009ff067e24 */ /* 0x000fe2000f8e00ff */
[----:B------:R-:W-:Y:S01]  /*fe20*/  LEA R2, P1, R3, R10, 0x2 ;  /* 0x0000000a03027211 */ /* 0x000fe200078210ff */
[----:B------:R-:W-:Y:S01]  /*fe30*/  IMAD.U32 R3, RZ, RZ, UR8 ;  /* 0x00000008ff037e24 */ /* 0x000fe2000f8e00ff */
[----:B------:R-:W-:Y:S01]  /*fe40*/  R2UR UR8, R16 ;  /* 0x00000000100872ca */ /* 0x000fe200000e0000 */
[----:B------:R-:W-:Y:S01]  /*fe50*/  IMAD.MOV.U32 R7, RZ, RZ, R13 ;  /* 0x000000ffff077224 */ /* 0x000fe200078e000d */
[----:B------:R-:W-:-:S02]  /*fe60*/  R2UR UR22, R2 ;  /* 0x00000000021672ca */ /* 0x000fc400000e0000 */
[----:B------:R-:W-:Y:S02]  /*fe70*/  IADD3 R2, P2, R8, 0x2f0, RZ ;  /* 0x000002f008027810 */ /* 0x000fe40007f5e0ff */
[----:B------:R-:W-:Y:S01]  /*fe80*/  LEA.HI.X R3, R6, R9, R3, 0x2, P1 ;  /* 0x0000000906037211 */ /* 0x000fe200008f1403 */
[----:B------:R-:W-:Y:S01]  /*fe90*/  VIADD R6, R0, 0xffffffff ;  /* 0xffffffff00067836 */ /* 0x000fe20000000000 */
[----:B------:R-:W-:Y:S01]  /*fea0*/  R2UR UR40, R2 ;  /* 0x00000000022872ca */ /* 0x000fe200000e0000 */
[--C-:B------:R-:W-:Y:S01]  /*feb0*/  IMAD.X R5, RZ, RZ, R7.reuse, P2 ;  /* 0x000000ffff057224 */ /* 0x100fe200010e0607 */
[----:B------:R-:W-:Y:S02]  /*fec0*/  IADD3 R2, P3, R8, 0x3f0, RZ ;  /* 0x000003f008027810 */ /* 0x000fe40007f7e0ff */
[----:B------:R-:W-:Y:S01]  /*fed0*/  R2UR UR23, R3 ;  /* 0x00000000031772ca */ /* 0x000fe200000e0000 */
[----:B------:R1:W-:Y:S01]  /*fee0*/  STL [R1], R6 ;  /* 0x0000000601007387 */ /* 0x0003e20000100800 */
[----:B------:R-:W-:Y:S01]  /*fef0*/  R2UR UR42, R2 ;  /* 0x00000000022a72ca */ /* 0x000fe200000e0000 */
[----:B------:R-:W-:Y:S01]  /*ff00*/  UIADD3 UR16, UR8, 0x10000, URZ ;  /* 0x0001000008107890 */ /* 0x000fe2000fffe03f */
[----:B------:R-:W-:Y:S01]  /*ff10*/  IADD3 R2, P1, R8, 0xf0, RZ ;  /* 0x000000f008027810 */ /* 0x000fe20007f3e0ff */
[----:B------:R-:W-:Y:S01]  /*ff20*/  UIADD3 UR17, UR8, 0x30c10, URZ ;  /* 0x00030c1008117890 */ /* 0x000fe2000fffe03f */
[----:B------:R-:W-:Y:S01]  /*ff30*/  R2UR UR41, R5 ;  /* 0x00000000052972ca */ /* 0x000fe200000e0000 */
[--C-:B------:R-:W-:Y:S01]  /*ff40*/  IMAD.X R5, RZ, RZ, R7.reuse, P3 ;  /* 0x000000ffff057224 */ /* 0x100fe200018e0607 */
[----:B------:R-:W-:Y:S01]  /*ff50*/  R2UR UR30, R2 ;  /* 0x00000000021e72ca */ /* 0x000fe200000e0000 */
[----:B------:R-:W-:Y:S01]  /*ff60*/  IMAD.X R3, RZ, RZ, R7, P1 ;  /* 0x000000ffff037224 */ /* 0x000fe200008e0607 */
[----:B------:R-:W-:Y:S01]  /*ff70*/  UIADD3 UR38, UR8, 0x20000, URZ ;  /* 0x0002000008267890 */ /* 0x000fe2000fffe03f */
[----:B------:R-:W-:Y:S01]  /*ff80*/  ISETP.GE.AND P1, PT, R4, R6, PT ;  /* 0x000000060400720c */ /* 0x000fe20003f26270 */
[----:B------:R-:W-:Y:S01]  /*ff90*/  UIADD3 UR9, UR8, 0x30c00, URZ ;  /* 0x00030c0008097890 */ /* 0x000fe2000fffe03f */
[----:B------:R-:W-:Y:S01]  /*ffa0*/  R2UR UR43, R5 ;  /* 0x00000000052b72ca */ /* 0x000fe200000e0000 */
[----:B------:R-:W-:Y:S01]  /*ffb0*/  UIADD3 UR24, UR8, 0x4000, URZ ;  /* 0x0000400008187890 */ /* 0x000fe2000fffe03f */
[----:B------:R-:W-:Y:S01]  /*ffc0*/  R2UR UR31, R3 ;  /* 0x00000000031f72ca */ /* 0x000fe200000e0000 */
[----:B------:R-:W-:Y:S01]  /*ffd0*/  IMAD.MOV.U32 R5, RZ, RZ, 0x8000 ;  /* 0x00008000ff057424 */ /* 0x000fe200078e00ff */
[----:B------:R-:W-:-:S11]  /*ffe0*/  UMOV UR39, UR17 ;  /* 0x0000001100277c82 */ /* 0x000fd60008000000 */
        /* <DEDUP_REMOVED lines=10> */
[----:B------:R-:W-:Y:S02]  /*10090*/  IMAD.IADD R20, R5, 0x1, R0 ;  /* 0x0000000105147824 */ /* 0x000fe400078e0200 */
[----:B------:R-:W-:Y:S02]  /*100a0*/  VIADD R5, R0, 0xfffffffe ;  /* 0xfffffffe00057836 */ /* 0x000fe40000000000 */
[----:B------:R-:W-:-:S03]  /*100b0*/  IMAD.MOV.U32 R0, RZ, RZ, R4 ;  /* 0x000000ffff007224 */ /* 0x000fc600078e0004 */
[----:B------:R-:W-:Y:S02]  /*100c0*/  ISETP.NE.AND P1, PT, R5, R4, PT ;  /* 0x000000040500720c */ /* 0x000fe40003f25270 */
[----:B------:R-:W-:-:S05]  /*100d0*/  LOP3.LUT R5, R20, 0x1, RZ, 0xc0, !PT ;  /* 0x0000000114057812 */ /* 0x000fca00078ec0ff */
[----:B------:R2:W-:Y:S01]  /*100e0*/  STL [R1+0x4], R5 ;  /* 0x0000040501007387 */ /* 0x0005e20000100800 */
[----:B-1----:R-:W-:-:S05]  /*100f0*/  LOP3.LUT R6, R12, 0x1f, RZ, 0xc0, !PT ;  /* 0x0000001f0c067812 */ /* 0x002fca00078ec0ff */
[----:B--2---:R-:W-:Y:S05]  /*10100*/  @!P1 BRA `(.L_x_4822) ;  /* 0x0000000800389947 */ /* 0x004fea0003800000 */
[----:B------:R-:W-:Y:S02]  /*10110*/  IMAD.IADD R20, R20, 0x1, -R5 ;  /* 0x0000000114147824 */ /* 0x000fe400078e0a05 */
[----:B------:R-:W-:Y:S02]  /*10120*/  IMAD.MOV.U32 R0, RZ, RZ, R4 ;  /* 0x000000ffff007224 */ /* 0x000fe400078e0004 */
[----:B------:R-:W-:-:S07]  /*10130*/  IMAD.MOV.U32 R11, RZ, RZ, 0x1 ;  /* 0x00000001ff0b7424 */ /* 0x000fce00078e00ff */
.L_x_4831:
[----:B--234-:R-:W-:-:S04]  /*10140*/  SHF.L.U32 R21, R11, 0x1f, RZ ;  /* 0x0000001f0b157819 */ /* 0x01cfc800000006ff */
[----:B------:R-:W1:Y:S02]  /*10150*/  SYNCS.PHASECHK.TRANS64.TRYWAIT P1, [R16+URZ+0x30c40], R21 ;  /* 0x030c4015100075a7 */ /* 0x000e64000802017f */
[----:B-1----:R-:W-:Y:S05]  /*10160*/  @!P1 BRA `(.L_x_4823) ;  /* 0x00000014005c9947 */ /* 0x002fea0003800000 */
.L_x_4848:
[----:B------:R-:W-:Y:S05]  /*10170*/  @P0 BRA `(.L_x_4824) ;  /* 0x0000000000140947 */ /* 0x000fea0003800000 */
[----:B------:R-:W-:Y:S01]  /*10180*/  ISETP.NE.AND P1, PT, R6, RZ, PT ;  /* 0x000000ff0600720c */ /* 0x000fe20003f25270 */
[----:B------:R-:W-:-:S04]  /*10190*/  IMAD.MOV.U32 R3, RZ, RZ, 0x4200 ;  /* 0x00004200ff037424 */ /* 0x000fc800078e00ff */
[----:B------:R2:W-:Y:S08]  /*101a0*/  SYNCS.ARRIVE.TRANS64 RZ, [R16+URZ+0x30c30], R3 ;  /* 0x030c300310ff79a7 */ /* 0x0005f0000800003f */
[----:B------:R-:W-:Y:S05]  /*101b0*/  @!P1 BRA `(.L_x_4824) ;  /* 0x0000000000049947 */ /* 0x000fea0003800000 */
[----:B------:R-:W-:Y:S01]  /*101c0*/  BPT.TRAP 0x1 ;  /* 0x000000040000795c */ /* 0x000fe20000300000 */
.L_x_4824:
        /* <DEDUP_REMOVED lines=29> */
.L_x_4849:
[----:B------:R-:W-:Y:S05]  /*103a0*/  @P0 BRA `(.L_x_4826) ;  /* 0x0000000000140947 */ /* 0x000fea0003800000 */
[----:B------:R-:W-:Y:S01]  /*103b0*/  ISETP.NE.AND P1, PT, R6, RZ, PT ;  /* 0x000000ff0600720c */ /* 0x000fe20003f25270 */
[----:B------:R-:W-:-:S04]  /*103c0*/  IMAD.MOV.U32 R2, RZ, RZ, 0x4200 ;  /* 0x00004200ff027424 */ /* 0x000fc800078e00ff */
[----:B------:R3:W-:Y:S08]  /*103d0*/  SYNCS.ARRIVE.TRANS64 RZ, [R16+URZ+0x30c18], R2 ;  /* 0x030c180210ff79a7 */ /* 0x0007f0000800003f */
[----:B------:R-:W-:Y:S05]  /*103e0*/  @!P1 BRA `(.L_x_4826) ;  /* 0x0000000000049947 */ /* 0x000fea0003800000 */
[----:B------:R-:W-:Y:S01]  /*103f0*/  BPT.TRAP 0x1 ;  /* 0x000000040000795c */ /* 0x000fe20000300000 */
.L_x_4826:
[----:B------:R-:W-:Y:S01]  /*10400*/  VIADD R18, R18, 0x80 ;  /* 0x0000008012127836 */ /* 0x000fe20000000000 */
[----:B------:R-:W-:Y:S01]  /*10410*/  ULDC.64 UR8, c[0x0][0x700] ;  /* 0x0001c00000087ab9 */ /* 0x000fe20000000a00 */
[----:B------:R-:W-:Y:S01]  /*10420*/  R2UR UR24, R16 ;  /* 0x00000000101872ca */ /* 0x000fe200000e0000 */
[----:B------:R-:W-:Y:S01]  /*10430*/  IMAD.U32 R10, RZ, RZ, UR8 ;  /* 0x00000008ff0a7e24 */ /* 0x000fe2000f8e00ff */
[----:B------:R-:W-:Y:S01]  /*10440*/  UMOV UR22, 0x0 ;  /* 0x0000000000167882 */ /* 0x000fe20000000000 */
[----:B---3--:R-:W-:Y:S01]  /*10450*/  IADD3 R2, P1, R18, UR14, RZ ;  /* 0x0000000e12027c10 */ /* 0x008fe2000ff3e0ff */
[----:B------:R-:W-:Y:S01]  /*10460*/  IMAD.U32 R9, RZ, RZ, UR9 ;  /* 0x00000009ff097e24 */ /* 0x000fe2000f8e00ff */
        /* <DEDUP_REMOVED lines=22> */
.L_x_4850:
[----:B------:R-:W-:Y:S05]  /*105d0*/  @P0 BRA `(.L_x_4828) ;  /* 0x0000000000140947 */ /* 0x000fea0003800000 */
[----:B------:R-:W-:Y:S01]  /*105e0*/  ISETP.NE.AND P1, PT, R6, RZ, PT ;  /* 0x000000ff0600720c */ /* 0x000fe20003f25270 */
[----:B-123--:R-:W-:-:S04]  /*105f0*/  IMAD.MOV.U32 R21, RZ, RZ, 0x4200 ;  /* 0x00004200ff157424 */ /* 0x00efc800078e00ff */
[----:B------:R4:W-:Y:S08]  /*10600*/  SYNCS.ARRIVE.TRANS64 RZ, [R16+URZ+0x30c38], R21 ;  /* 0x030c381510ff79a7 */ /* 0x0009f0000800003f */
[----:B------:R-:W-:Y:S05]  /*10610*/  @!P1 BRA `(.L_x_4828) ;  /* 0x0000000000049947 */ /* 0x000fea0003800000 */
[----:B------:R-:W-:Y:S01]  /*10620*/  BPT.TRAP 0x1 ;  /* 0x000000040000795c */ /* 0x000fe20000300000 */
.L_x_4828:
        /* <DEDUP_REMOVED lines=24> */
.L_x_4852:
[----:B------:R-:W-:Y:S05]  /*107b0*/  @P0 BRA `(.L_x_4830) ;  /* 0x0000000000140947 */ /* 0x000fea0003800000 */
[----:B------:R-:W-:Y:S01]  /*107c0*/  ISETP.NE.AND P1, PT, R6, RZ, PT ;  /* 0x000000ff0600720c */ /* 0x000fe20003f25270 */
[----:B------:R-:W-:-:S04]  /*107d0*/  IMAD.MOV.U32 R5, RZ, RZ, 0x4200 ;  /* 0x00004200ff057424 */ /* 0x000fc800078e00ff */
[----:B------:R1:W-:Y:S08]  /*107e0*/  SYNCS.ARRIVE.TRANS64 RZ, [R16+URZ+0x30c10], R5 ;  /* 0x030c100510ff79a7 */ /* 0x0003f0000800003f */
[----:B------:R-:W-:Y:S05]  /*107f0*/  @!P1 BRA `(.L_x_4830) ;  /* 0x0000000000049947 */ /* 0x000fea0003800000 */
[----:B------:R-:W-:Y:S01]  /*10800*/  BPT.TRAP 0x1 ;  /* 0x000000040000795c */ /* 0x000fe20000300000 */
.L_x_4830:
        /* <DEDUP_REMOVED lines=20> */
[----:B------:R-:W-:Y:S01]  /*10950*/  R2UR UR26, R0 ;  /* 0x00000000001a72ca */ /* 0x000fe200000e0000 */
[----:B------:R-:W-:Y:S01]  /*10960*/  IMAD.U32 R0, RZ, RZ, UR9 ;  /* 0x00000009ff007e24 */ /* 0x000fe2000f8e00ff */
[----:B------:R-:W-:-:S04]  /*10970*/  R2UR UR9, R3 ;  /* 0x00000000030972ca */ /* 0x000fc800000e0000 */
[----:B------:R-:W-:Y:S02]  /*10980*/  LEA.HI.X R0, R0, R9, R4, 0x2, P1 ;  /* 0x0000000900007211 */ /* 0x000fe400008f1404 */
[----:B------:R-:W-:Y:S02]  /*10990*/  ISETP.NE.AND P1, PT, R20, RZ, PT ;  /* 0x000000ff1400720c */ /* 0x000fe40003f25270 */
[----:B------:R-:W-:Y:S01]  /*109a0*/  R2UR UR27, R0 ;  /* 0x00000000001b72ca */ /* 0x000fe200000e0000 */
[----:B------:R-:W-:-:S04]  /*109b0*/  IMAD.U32 R0, RZ, RZ, UR10 ;  /* 0x0000000aff007e24 */ /* 0x000fc8000f8e00ff */
[----:B------:R1:W-:Y:S08]  /*109c0*/  UTMALDG.4D [UR16], [UR8], desc[UR22] ;  /* 0x00001610080075b4 */ /* 0x0003f00008019000 */
[----:B------:R1:W-:Y:S02]  /*109d0*/  UBLKCP.S.G [UR24], [UR26], UR13 ;  /* 0x000000181a0073ba */ /* 0x0003e4000800020d */
[----:B-1----:R-:W-:Y:S05]  /*109e0*/  @P1 BRA `(.L_x_4831) ;  /* 0xfffffff400d41947 */ /* 0x002fea000383ffff */
.L_x_4822:
[----:B------:R-:W2:Y:S02]  /*109f0*/  LDL.LU R4, [R1+0x4] ;  /* 0x0000040001047983 */ /* 0x000ea40000300800 */
[----:B--2---:R-:W-:Y:S02]  /*10a00*/  ISETP.NE.AND P1, PT, R4, RZ, PT ;  /* 0x000000ff0400720c */ /* 0x004fe40003f25270 */
[----:B------:R2:W5:Y:S11]  /*10a10*/  LDL R4, [R1] ;  /* 0x0000000001047983 */ /* 0x0005760000100800 */
[----:B--2---:R-:W-:Y:S05]  /*10a20*/  @!P1 BRA `(.L_x_4821) ;  /* 0x0000000400109947 */ /* 0x004fea0003800000 */
[----:B------:R-:W-:-:S04]  /*10a30*/  SHF.L.U32 R13, R11, 0x1f, RZ ;  /* 0x0000001f0b0d7819 */ /* 0x000fc800000006ff */
[----:B------:R-:W1:Y:S02]  /*10a40*/  SYNCS.PHASECHK.TRANS64.TRYWAIT P1, [R16+URZ+0x30c40], R13 ;  /* 0x030c400d100075a7 */ /* 0x000e64000802017f */
[----:B-1----:R-:W-:Y:S05]  /*10a50*/  @!P1 BRA `(.L_x_4832) ;  /* 0x0000000c00749947 */ /* 0x002fea0003800000 */
.L_x_4853:
[----:B------:R-:W-:Y:S05]  /*10a60*/  @P0 BRA `(.L_x_4833) ;  /* 0x0000000000140947 */ /* 0x000fea0003800000 */
[----:B------:R-:W-:Y:S01]  /*10a70*/  ISETP.NE.AND P1, PT, R6, RZ, PT ;  /* 0x000000ff0600720c */ /* 0x000fe20003f25270 */
[----:B------:R-:W-:-:S04]  /*10a80*/  IMAD.MOV.U32 R5, RZ, RZ, 0x4200 ;  /* 0x00004200ff057424 */ /* 0x000fc800078e00ff */
[----:B------:R2:W-:Y:S08]  /*10a90*/  SYNCS.ARRIVE.TRANS64 RZ, [R16+URZ+0x30c30], R5 ;  /* 0x030c300510ff79a7 */ /* 0x0005f0000800003f */
[----:B------:R-:W-:Y:S05]  /*10aa0*/  @!P1 BRA `(.L_x_4833) ;  /* 0x0000000000049947 */ /* 0x000fea0003800000 */
[----:B------:R-:W-:Y:S01]  /*10ab0*/  BPT.TRAP 0x1 ;  /* 0x000000040000795c */ /* 0x000fe20000300000 */
.L_x_4833:
        /* <DEDUP_REMOVED lines=26> */
.L_x_4854:
[----:B------:R-:W-:Y:S05]  /*10c60*/  @P0 BRA `(.L_x_4835) ;  /* 0x0000000000140947 */ /* 0x000fea0003800000 */
[----:B------:R-:W-:Y:S01]  /*10c70*/  ISETP.NE.AND P0, PT, R6, RZ, PT ;  /* 0x000000ff0600720c */ /* 0x000fe20003f05270 */
[----:B------:R-:W-:-:S04]  /*10c80*/  IMAD.MOV.U32 R5, RZ, RZ, 0x4200 ;  /* 0x00004200ff057424 */ /* 0x000fc800078e00ff */
[----:B------:R2:W-:Y:S08]  /*10c90*/  SYNCS.ARRIVE.TRANS64 RZ, [R16+URZ+0x30c18], R5 ;  /* 0x030c180510ff79a7 */ /* 0x0005f0000800003f */
[----:B------:R-:W-:Y:S05]  /*10ca0*/  @!P0 BRA `(.L_x_4835) ;  /* 0x0000000000048947 */ /* 0x000fea0003800000 */
[----:B------:R-:W-:Y:S01]  /*10cb0*/  BPT.TRAP 0x1 ;  /* 0x000000040000795c */ /* 0x000fe20000300000 */
.L_x_4835:
        /* <DEDUP_REMOVED lines=12> */
[----:B------:R-:W-:Y:S01]  /*10d80*/  UIADD3 UR17, UR24, 0x30c18, URZ ;  /* 0x00030c1818117890 */ /* 0x000fe2000fffe03f */
[----:B------:R-:W-:Y:S01]  /*10d90*/  IMAD.U32 R0, RZ, RZ, UR9 ;  /* 0x00000009ff007e24 */ /* 0x000fe2000f8e00ff */
[----:B------:R-:W-:Y:S01]  /*10da0*/  R2UR UR9, R3 ;  /* 0x00000000030972ca */ /* 0x000fe200000e0000 */
[----:B------:R-:W-:Y:S01]  /*10db0*/  IMAD.U32 R4, RZ, RZ, UR8 ;  /* 0x00000008ff047e24 */ /* 0x000fe2000f8e00ff */
[----:B------:R-:W-:Y:S01]  /*10dc0*/  LEA R10, P0, R5, R10, 0x2 ;  /* 0x0000000a050a7211 */ /* 0x000fe200078010ff */
[----:B------:R-:W-:Y:S01]  /*10dd0*/  UIADD3 UR24, UR24, 0x20200, URZ ;  /* 0x0002020018187890 */ /* 0x000fe2000fffe03f */
[----:B------:R-:W-:Y:S01]  /*10de0*/  R2UR UR8, R2 ;  /* 0x00000000020872ca */ /* 0x000fe200000e0000 */
[----:B------:R-:W-:Y:S01]  /*10df0*/  UMOV UR25, UR17 ;  /* 0x0000001100197c82 */ /* 0x000fe20008000000 */
[----:B------:R-:W-:-:S02]  /*10e00*/  LEA.HI.X R9, R0, R9, R4, 0x2, P0 ;  /* 0x0000000900097211 */ /* 0x000fc400000f1404 */
[----:B------:R2:W5:Y:S01]  /*10e10*/  LDL.LU R4, [R1] ;  /* 0x0000000001047983 */ /* 0x0005620000300800 */
[----:B------:R-:W-:Y:S02]  /*10e20*/  R2UR UR26, R10 ;  /* 0x000000000a1a72ca */ /* 0x000fe400000e0000 */
[----:B------:R-:W-:-:S06]  /*10e30*/  R2UR UR27, R9 ;  /* 0x00000000091b72ca */ /* 0x000fcc00000e0000 */
[----:B------:R2:W-:Y:S07]  /*10e40*/  UTMALDG.4D [UR16], [UR8], desc[UR22] ;  /* 0x00001610080075b4 */ /* 0x0005ee0008019000 */
[----:B------:R2:W-:Y:S02]  /*10e50*/  UBLKCP.S.G [UR24], [UR26], UR10 ;  /* 0x000000181a0073ba */ /* 0x0005e4000800020a */
[----:B--2---:R-:W-:-:S07]  /*10e60*/  IMAD.MOV.U32 R19, RZ, RZ, 0x1 ;  /* 0x00000001ff137424 */ /* 0x004fce00078e00ff */
.L_x_4821:
[----:B------:R-:W2:Y:S01]  /*10e70*/  S2R R0, SR_TID.X ;  /* 0x0000000000007919 */ /* 0x000ea20000002100 */
[----:B------:R-:W-:Y:S01]  /*10e80*/  IMAD R3, R19, 0x8, R16 ;  /* 0x0000000813037824 */ /* 0x000fe200078e0210 */
[----:B--2---:R-:W-:Y:S02]  /*10e90*/  LOP3.LUT R2, R0, 0x7f, RZ, 0xc0, !PT ;  /* 0x0000007f00027812 */ /* 0x004fe400078ec0ff */
[----:B------:R-:W-:Y:S02]  /*10ea0*/  SHF.L.U32 R0, R11, 0x1f, RZ ;  /* 0x0000001f0b007819 */ /* 0x000fe400000006ff */
[----:B------:R-:W-:Y:S02]  /*10eb0*/  ISETP.NE.AND P1, PT, R2, RZ, PT ;  /* 0x000000ff0200720c */ /* 0x000fe40003f25270 */
[----:B------:R-:W2:Y:S02]  /*10ec0*/  SYNCS.PHASECHK.TRANS64.TRYWAIT P0, [R3+URZ+0x30c40], R0 ;  /* 0x030c4000030075a7 */ /* 0x000ea4000800017f */
[----:B--2---:R-:W-:Y:S09]  /*10ed0*/  @!P0 BRA `(.L_x_4836) ;  /* 0x00000008007c8947 */ /* 0x004ff20003800000 */
.L_x_4855:
[----:B------:R-:W-:Y:S05]  /*10ee0*/  @P1 BRA `(.L_x_4837) ;  /* 0x0000000000181947 */ /* 0x000fea0003800000 */
[----:B------:R-:W1:Y:S01]  /*10ef0*/  S2R R2, SR_TID.X ;  /* 0x0000000000027919 */ /* 0x000e620000002100 */
[----:B--2---:R-:W-:-:S04]  /*10f00*/  IMAD.MOV.U32 R0, RZ, RZ, 0x4200 ;  /* 0x00004200ff007424 */ /* 0x004fc800078e00ff */
[----:B------:R2:W-:Y:S01]  /*10f10*/  SYNCS.ARRIVE.TRANS64 RZ, [R3+URZ+0x30c30], R0 ;  /* 0x030c300003ff79a7 */ /* 0x0005e2000800003f */
[----:B-1----:R-:W-:-:S13]  /*10f20*/  LOP3.LUT P0, RZ, R2, 0x1f, RZ, 0xc0, !PT ;  /* 0x0000001f02ff7812 */ /* 0x002fda000780c0ff */
[----:B--2---:R-:W-:Y:S05]  /*10f30*/  @!P0 BRA `(.L_x_4837) ;  /* 0x0000000000048947 */ /* 0x004fea0003800000 */
[----:B------:R-:W-:Y:S01]  /*10f40*/  BPT.TRAP 0x1 ;  /* 0x000000040000795c */ /* 0x000fe20000300000 */
.L_x_4837:
[----:B-----5:R-:W-:Y:S01]  /*10f50*/  R2UR UR19, R4 ;  /* 0x00000000041372ca */ /* 0x020fe200000e0000 */
[C-C-:B--2---:R-:W-:Y:S01]  /*10f60*/  IMAD R0, R19.reuse, 0x4000, R16.reuse ;  /* 0x0000400013007824 */ /* 0x144fe200078e0210 */
[----:B-1----:R-:W-:Y:S01]  /*10f70*/  R2UR UR9, R14 ;  /* 0x000000000e0972ca */ /* 0x002fe200000e0000 */
[----:B---34-:R-:W-:Y:S01]  /*10f80*/  IMAD R16, R19, 0x200, R16 ;  /* 0x0000020013107824 */ /* 0x018fe200078e0210 */
[----:B------:R-:W-:Y:S01]  /*10f90*/  IADD3 R8, P0, R8, 0x1f0, RZ ;  /* 0x000001f008087810 */ /* 0x000fe20007f1e0ff */
[----:B------:R-:W-:Y:S01]  /*10fa0*/  ULDC.64 UR24, c[0x0][0x728] ;  /* 0x0001ca0000187ab9 */ /* 0x000fe20000000a00 */
[----:B------:R-:W-:Y:S01]  /*10fb0*/  R2UR UR17, R3 ;  /* 0x00000000031172ca */ /* 0x000fe200000e0000 */
[----:B------:R-:W-:Y:S01]  /*10fc0*/  UMOV UR18, URZ ;  /* 0x0000003f00127c82 */ /* 0x000fe20008000000 */
[----:B------:R-:W-:Y:S01]  /*10fd0*/  R2UR UR16, R0 ;  /* 0x00000000001072ca */ /* 0x000fe200000e0000 */
[----:B------:R-:W-:Y:S01]  /*10fe0*/  IMAD.X R7, RZ, RZ, R7, P0 ;  /* 0x000000ffff077224 */ /* 0x000fe200000e0607 */
[----:B------:R-:W-:Y:S01]  /*10ff0*/  R2UR UR10, R16 ;  /* 0x00000000100a72ca */ /* 0x000fe200000e0000 */
[----:B------:R-:W-:Y:S01]  /*11000*/  VIADD R2, R19, 0x1 ;  /* 0x0000000113027836 */ /* 0x000fe20000000000 */
[----:B------:R-:W-:Y:S01]  /*11010*/  R2UR UR22, R8 ;  /* 0x00000000081672ca */ /* 0x000fe200000e0000 */
[----:B------:R-:W-:Y:S01]  /*11020*/  USHF.L.U32 UR19, UR19, 0x7, URZ ;  /* 0x0000000713137899 */ /* 0x000fe2000800063f */
[----:B------:R-:W-:-:S02]  /*11030*/  R2UR UR23, R7 ;  /* 0x00000000071772ca */ /* 0x000fc400000e0000 */
[C---:B------:R-:W-:Y:S01]  /*11040*/  ISETP.NE.AND P0, PT, R2.reuse, 0x2, PT ;  /* 0x000000020200780c */ /* 0x040fe20003f05270 */
[----:B------:R-:W-:Y:S02]  /*11050*/  UIADD3 UR13, UP0, UR19, UR6, URZ ;  /* 0x00000006130d7290 */ /* 0x000fe4000ff1e03f */
[----:B------:R-:W-:Y:S01]  /*11060*/  UIADD3 UR17, UR17, 0x30c30, URZ ;  /* 0x00030c3011117890 */ /* 0x000fe2000fffe03f */
[----:B------:R-:W-:Y:S01]  /*11070*/  SEL R0, RZ, 0x1, P0 ;  /* 0x00000001ff007807 */ /* 0x000fe20000000000 */
[----:B------:R-:W-:Y:S01]  /*11080*/  ULEA UR8, UP1, UR13, UR24, 0x2 ;  /* 0x000000180d087291 */ /* 0x000fe2000f82103f */
[----:B------:R-:W-:Y:S01]  /*11090*/  SEL R2, R2, RZ, P0 ;  /* 0x000000ff02027207 */ /* 0x000fe20000000000 */
[----:B------:R-:W-:Y:S01]  /*110a0*/  ULEA.HI.X.SX32 UR9, UR19, UR9, 0x1, UP0 ;  /* 0x0000000913097291 */ /* 0x000fe200080f0e3f */
[----:B------:R-:W-:Y:S01]  /*110b0*/  LOP3.LUT R11, R11, R0, RZ, 0x3c, !PT ;  /* 0x000000000b0b7212 */ /* 0x000fe200078e3cff */
[----:B------:R-:W-:Y:S02]  /*110c0*/  UIADD3 UR16, UR16, 0x18000, URZ ;  /* 0x0001800010107890 */ /* 0x000fe4000fffe03f */
[----:B------:R-:W-:-:S02]  /*110d0*/  ULEA.HI.X UR9, UR13, UR25, UR9, 0x2, UP1 ;  /* 0x000000190d097291 */ /* 0x000fc400088f1409 */
        /* <DEDUP_REMOVED lines=8> */
.L_x_4818:
[----:B------:R-:W-:Y:S05]  /*11160*/  BSYNC B0 ;  /* 0x0000000000007941 */ /* 0x000fea0003800000 */
.L_x_4816:
[----:B------:R-:W-:-:S03]  /*11170*/  UMOV UR8, 0xffffffff ;  /* 0xffffffff00087882 */ /* 0x000fc60000000000 */
[----:B------:R-:W-:Y:S05]  /*11180*/  BRA.DIV UR8, `(.L_x_4838) ;  /* 0x0000000608e47947 */ /* 0x000fea000b800000 */
[----:B------:R-:W-:-:S13]  /*11190*/  ELECT P6, URZ, PT ;  /* 0x00000000003f782f */ /* 0x000fda00038c0000 */
.L_x_4858:
[----:B------:R-:W-:Y:S05]  /*111a0*/  @!P6 BRA `(.L_x_4726) ;  /* 0x000000000084e947 */ /* 0x000fea0003800000 */
[----:B------:R-:W-:-:S06]  /*111b0*/  ULOP3.LUT UR8, UR36, 0x2, URZ, 0xfc, !UPT ;  /* 0x0000000224087892 */ /* 0x000fcc000f8efc3f */
[----:B------:R-:W-:-:S05]  /*111c0*/  IMAD.U32 R0, RZ, RZ, UR8 ;  /* 0x00000008ff007e24 */ /* 0x000fca000f8e00ff */
[----:B------:R-:W-:-:S13]  /*111d0*/  ISETP.NE.AND P2, PT, R0, 0x3, PT ;  /* 0x000000030000780c */ /* 0x000fda0003f45270 */
[----:B------:R-:W-:Y:S05]  /*111e0*/  @!P2 BRA `(.L_x_4839) ;  /* 0x000000000004a947 */ /* 0x000fea0003800000 */
[----:B------:R-:W-:Y:S01]  /*111f0*/  BPT.TRAP 0x1 ;  /* 0x000000040000795c */ /* 0x000fe20000300000 */
.L_x_4839:
        /* <DEDUP_REMOVED lines=15> */
.L_x_4859:
[----:B------:R-:W2:Y:S02]  /*112f0*/  SYNCS.PHASECHK.TRANS64.TRYWAIT P0, [R3+URZ], R0 ;  /* 0x00000000030075a7 */ /* 0x000ea4000800017f */
[----:B--2---:R-:W-:Y:S05]  /*11300*/  @!P0 BRA `(.L_x_4841) ;  /* 0x0000000400b88947 */ /* 0x004fea0003800000 */
.L_x_4860:
[----:B------:R-:W-:Y:S05]  /*11310*/  @!P2 BRA `(.L_x_4842) ;  /* 0x000000000004a947 */ /* 0x000fea0003800000 */
[----:B------:R-:W-:Y:S01]  /*11320*/  BPT.TRAP 0x1 ;  /* 0x000000040000795c */ /* 0x000fe20000300000 */
.L_x_4842:
[----:B--2---:R-:W-:-:S04]  /*11330*/  VIADD R3, R7, 0x30c40 ;  /* 0x00030c4007037836 */ /* 0x004fc80000000000 */
[----:B------:R-:W-:-:S04]  /*11340*/  IMAD R2, R2, 0x8, R3 ;  /* 0x0000000802027824 */ /* 0x000fc800078e0203 */
[----:B------:R-:W2:Y:S02]  /*11350*/  SYNCS.PHASECHK.TRANS64.TRYWAIT P0, [R2+URZ], R5 ;  /* 0x00000005020075a7 */ /* 0x000ea4000800017f */
[----:B--2---:R-:W-:Y:S05]  /*11360*/  @!P0 BRA `(.L_x_4843) ;  /* 0x0000000400b48947 */ /* 0x004fea0003800000 */
.L_x_4861:
[----:B------:R-:W-:-:S07]  /*11370*/  IMAD R3, R4, 0x8, R3 ;  /* 0x0000000804037824 */ /* 0x000fce00078e0203 */
.L_x_4844:
[----:B---3--:R3:W4:Y:S02]  /*11380*/  SYNCS.PHASECHK.TRANS64.TRYWAIT P0, [R3+URZ], R0 ;  /* 0x00000000030075a7 */ /* 0x008724000800017f */
[----:B----4-:R-:W-:Y:S05]  /*11390*/  @!P0 NANOSLEEP.SYNCS 0x989680 ;  /* 0x009896800000895d */ /* 0x010fea0003900000 */
[----:B------:R-:W4:Y:S02]  /*113a0*/  @!P0 SYNCS.PHASECHK.TRANS64 P0, [R3+URZ], R0 ;  /* 0x00000000030085a7 */ /* 0x000f24000800007f */
[----:B----4-:R-:W-:Y:S05]  /*113b0*/  @!P0 BRA `(.L_x_4844) ;  /* 0xfffffffc00f08947 */ /* 0x010fea000383ffff */
.L_x_4726:
[----:B------:R-:W-:Y:S05]  /*113c0*/  BSYNC B6 ;  /* 0x0000000000067941 */ /* 0x000fea0003800000 */
.L_x_4723:
[----:B------:R-:W-:Y:S05]  /*113d0*/  EXIT ;  /* 0x000000000000794d */ /* 0x000fea0003800000 */
.L_x_4733:
[----:B------:R-:W-:Y:S02]  /*113e0*/  IMAD.MOV.U32 R13, RZ, RZ, R10 ;  /* 0x000000ffff0d7224 */ /* 0x000fe400078e000a */
[----:B------:R-:W-:Y:S02]  /*113f0*/  IMAD.MOV.U32 R12, RZ, RZ, RZ ;  /* 0x000000ffff0c7224 */ /* 0x000fe400078e00ff */
[----:B------:R-:W-:Y:S02]  /*11400*/  IMAD.MOV.U32 R11, RZ, RZ, 0x1f ;  /* 0x0000001fff0b7424 */ /* 0x000fe400078e00ff */
[----:B------:R-:W-:-:S07]  /*11410*/  IMAD.MOV.U32 R15, RZ, RZ, -0x1 ;  /* 0xffffffffff0f7424 */ /* 0x000fce00078e00ff */
[----:B------:R-:W-:Y:S05]  /*11420*/  WARPSYNC.COLLECTIVE R15, `(.L_x_4845) ;  /* 0x000000000f087348 */ /* 0x000fea0003c00000 */
[----:B------:R1:W2:Y:S02]  /*11430*/  SHFL.IDX P6, R14, R13, R12, R11 ;  /* 0x0000000c0d0e7389 */ /* 0x0002a400000c000b */
[----:B-12---:R-:W-:Y:S01]  /*11440*/  ENDCOLLECTIVE ;  /* 0x000000000000791b */ /* 0x006fe20003800000 */
.L_x_4845:
[----:B------:R-:W-:Y:S05]  /*11450*/  BRA `(.L_x_4846) ;  /* 0xfffffef800d87947 */ /* 0x000fea000383ffff */
.L_x_4735:
[----:B--2---:R2:W3:Y:S02]  /*11460*/  SYNCS.PHASECHK.TRANS64.TRYWAIT P0, [R222+URZ+0x30c00], R11 ;  /* 0x030c000bde0075a7 */ /* 0x0044e4000800017f */
[----:B---3--:R-:W-:Y:S05]  /*11470*/  @!P0 NANOSLEEP.SYNCS 0x989680 ;  /* 0x009896800000895d */ /* 0x008fea0003900000 */
[----:B------:R-:W3:Y:S02]  /*11480*/  @!P0 SYNCS.PHASECHK.TRANS64 P0, [R222+URZ+0x30c00], R11 ;  /* 0x030c000bde0085a7 */ /* 0x000ee4000800007f */
[----:B---3--:R-:W-:Y:S05]  /*11490*/  @!P0 BRA `(.L_x_4735) ;  /* 0xfffffffc00f08947 */ /* 0x008fea000383ffff */
[----:B------:R-:W-:Y:S05]  /*114a0*/  BRA `(.L_x_4734) ;  /* 0xfffffefc00207947 */ /* 0x000fea000383ffff */
.L_x_4740:
[----:B--2---:R2:W3:Y:S02]  /*114b0*/  SYNCS.PHASECHK.TRANS64.TRYWAIT P0, [R8+URZ+0x30c10], R21 ;  /* 0x030c1015080075a7 */ /* 0x0044e4000800017f */
[----:B---3--:R-:W-:Y:S05]  /*114c0*/  @!P0 NANOSLEEP.SYNCS 0x989680 ;  /* 0x009896800000895d */ /* 0x008fea0003900000 */
[----:B------:R-:W3:Y:S02]  /*114d0*/  @!P0 SYNCS.PHASECHK.TRANS64 P0, [R8+URZ+0x30c10], R21 ;  /* 0x030c1015080085a7 */ /* 0x000ee4000800007f */
[----:B---3--:R-:W-:Y:S05]  /*114e0*/  @!P0 BRA `(.L_x_4740) ;  /* 0xfffffffc00f08947 */ /* 0x008fea000383ffff */
[----:B------:R-:W-:Y:S05]  /*114f0*/  BRA `(.L_x_4739) ;  /* 0xffffff0400547947 */ /* 0x000fea000383ffff */
.L_x_4744:
[----:B------:R1:W1:Y:S02]  /*11500*/  SYNCS.PHASECHK.TRANS64.TRYWAIT P0, [R8+URZ+0x30c30], R21 ;  /* 0x030c3015080075a7 */ /* 0x000264000800017f */
[----:B-1----:R-:W-:Y:S05]  /*11510*/  @!P0 NANOSLEEP.SYNCS 0x989680 ;  /* 0x009896800000895d */ /* 0x002fea0003900000 */
[----:B------:R-:W1:Y:S02]  /*11520*/  @!P0 SYNCS.PHASECHK.TRANS64 P0, [R8+URZ+0x30c30], R21 ;  /* 0x030c3015080085a7 */ /* 0x000e64000800007f */
[----:B-1----:R-:W-:Y:S05]  /*11530*/  @!P0 BRA `(.L_x_4744) ;  /* 0xfffffffc00f08947 */ /* 0x002fea000383ffff */
[----:B------:R-:W-:Y:S05]  /*11540*/  BRA `(.L_x_4743) ;  /* 0xffffff0800587947 */ /* 0x000fea000383ffff */
.L_x_4752:
[----:B--2---:R2:W3:Y:S02]  /*11550*/  SYNCS.PHASECHK.TRANS64.TRYWAIT P1, [R6+URZ+0x30c10], R11 ;  /* 0x030c100b060075a7 */ /* 0x0044e4000802017f */
[----:B---3--:R-:W-:Y:S05]  /*11560*/  @!P1 NANOSLEEP.SYNCS 0x989680 ;  /* 0x009896800000995d */ /* 0x008fea0003900000 */
[----:B------:R-:W3:Y:S02]  /*11570*/  @!P1 SYNCS.PHASECHK.TRANS64 P1, [R6+URZ+0x30c10], R11 ;  /* 0x030c100b060095a7 */ /* 0x000ee4000802007f */
[----:B---3--:R-:W-:Y:S05]  /*11580*/  @!P1 BRA `(.L_x_4752) ;  /* 0xfffffffc00f09947 */ /* 0x008fea000383ffff */
[----:B------:R-:W-:Y:S05]  /*11590*/  BRA `(.L_x_4751) ;  /* 0xffffff4400c47947 */ /* 0x000fea000383ffff */
.L_x_4756:
[----:B------:R1:W1:Y:S02]  /*115a0*/  SYNCS.PHASECHK.TRANS64.TRYWAIT P1, [R6+URZ+0x30c30], R11 ;  /* 0x030c300b060075a7 */ /* 0x000264000802017f */
[----:B-1----:R-:W-:Y:S05]  /*115b0*/  @!P1 NANOSLEEP.SYNCS 0x989680 ;  /* 0x009896800000995d */ /* 0x002fea0003900000 */
[----:B------:R-:W1:Y:S02]  /*115c0*/  @!P1 SYNCS.PHASECHK.TRANS64 P1, [R6+URZ+0x30c30], R11 ;  /* 0x030c300b060095a7 */ /* 0x000e64000802007f */
[----:B-1----:R-:W-:Y:S05]  /*115d0*/  @!P1 BRA `(.L_x_4756) ;  /* 0xfffffffc00f09947 */ /* 0x002fea000383ffff */
[----:B------:R-:W-:Y:S05]  /*115e0*/  BRA `(.L_x_4755) ;  /* 0xffffff4800d47947 */ /* 0x000fea000383ffff */
.L_x_4764:
[----:B--2---:R2:W3:Y:S02]  /*115f0*/  SYNCS.PHASECHK.TRANS64.TRYWAIT P0, [R7+URZ+0x30c10], R18 ;  /* 0x030c1012070075a7 */ /* 0x0044e4000800017f */
[----:B---3--:R-:W-:Y:S05]  /*11600*/  @!P0 NANOSLEEP.SYNCS 0x989680 ;  /* 0x009896800000895d */ /* 0x008fea0003900000 */
[----:B------:R-:W3:Y:S02]  /*11610*/  @!P0 SYNCS.PHASECHK.TRANS64 P0, [R7+URZ+0x30c10], R18 ;  /* 0x030c1012070085a7 */ /* 0x000ee4000800007f */
[----:B---3--:R-:W-:Y:S05]  /*11620*/  @!P0 BRA `(.L_x_4764) ;  /* 0xfffffffc00f08947 */ /* 0x008fea000383ffff */
[----:B------:R-:W-:Y:S05]  /*11630*/  BRA `(.L_x_4763) ;  /* 0xffffff8000087947 */ /* 0x000fea000383ffff */
.L_x_4768:
[----:B------:R1:W1:Y:S02]  /*11640*/  SYNCS.PHASECHK.TRANS64.TRYWAIT P0, [R7+URZ+0x30c30], R18 ;  /* 0x030c3012070075a7 */ /* 0x000264000800017f */
[----:B-1----:R-:W-:Y:S05]  /*11650*/  @!P0 NANOSLEEP.SYNCS 0x989680 ;  /* 0x009896800000895d */ /* 0x002fea0003900000 */
[----:B------:R-:W1:Y:S02]  /*11660*/  @!P0 SYNCS.PHASECHK.TRANS64 P0, [R7+URZ+0x30c30], R18 ;  /* 0x030c3012070085a7 */ /* 0x000e64000800007f */
[----:B-1----:R-:W-:Y:S05]  /*11670*/  @!P0 BRA `(.L_x_4768) ;  /* 0xfffffffc00f08947 */ /* 0x002fea000383ffff */
[----:B------:R-:W-:Y:S05]  /*11680*/  BRA `(.L_x_4767) ;  /* 0xffffff84001c7947 */ /* 0x000fea000383ffff */
.L_x_4819:
[----:B-1----:R1:W2:Y:S02]  /*11690*/  SYNCS.PHASECHK.TRANS64.TRYWAIT P0, [R16+URZ+0x30c20], R3 ;  /* 0x030c2003100075a7 */ /* 0x0022a4000800017f */
[----:B--2---:R-:W-:Y:S05]  /*116a0*/  @!P0 NANOSLEEP.SYNCS 0x989680 ;  /* 0x009896800000895d */ /* 0x004fea0003900000 */
[----:B------:R-:W2:Y:S02]  /*116b0*/  @!P0 SYNCS.PHASECHK.TRANS64 P0, [R16+URZ+0x30c20], R3 ;  /* 0x030c2003100085a7 */ /* 0x000ea4000800007f */
[----:B--2---:R-:W-:Y:S05]  /*116c0*/  @!P0 BRA `(.L_x_4819) ;  /* 0xfffffffc00f08947 */ /* 0x004fea000383ffff */
[----:B------:R-:W-:Y:S05]  /*116d0*/  BRA `(.L_x_4847) ;  /* 0xffffffe400307947 */ /* 0x000fea000383ffff */
.L_x_4823:
[----:B-1----:R1:W2:Y:S02]  /*116e0*/  SYNCS.PHASECHK.TRANS64.TRYWAIT P1, [R16+URZ+0x30c40], R21 ;  /* 0x030c4015100075a7 */ /* 0x0022a4000802017f */
[----:B--2---:R-:W-:Y:S05]  /*116f0*/  @!P1 NANOSLEEP.SYNCS 0x989680 ;  /* 0x009896800000995d */ /* 0x004fea0003900000 */
[----:B------:R-:W2:Y:S02]  /*11700*/  @!P1 SYNCS.PHASECHK.TRANS64 P1, [R16+URZ+0x30c40], R21 ;  /* 0x030c4015100095a7 */ /* 0x000ea4000802007f */
[----:B--2---:R-:W-:Y:S05]  /*11710*/  @!P1 BRA `(.L_x_4823) ;  /* 0xfffffffc00f09947 */ /* 0x004fea000383ffff */
[----:B------:R-:W-:Y:S05]  /*11720*/  BRA `(.L_x_4848) ;  /* 0xffffffe800907947 */ /* 0x000fea000383ffff */
.L_x_4825:
[----:B--2---:R2:W3:Y:S02]  /*11730*/  SYNCS.PHASECHK.TRANS64.TRYWAIT P1, [R16+URZ+0x30c28], R21 ;  /* 0x030c2815100075a7 */ /* 0x0044e4000802017f */
[----:B---3--:R-:W-:Y:S05]  /*11740*/  @!P1 NANOSLEEP.SYNCS 0x989680 ;  /* 0x009896800000995d */ /* 0x008fea0003900000 */
[----:B------:R-:W3:Y:S02]  /*11750*/  @!P1 SYNCS.PHASECHK.TRANS64 P1, [R16+URZ+0x30c28], R21 ;  /* 0x030c2815100095a7 */ /* 0x000ee4000802007f */
[----:B---3--:R-:W-:Y:S05]  /*11760*/  @!P1 BRA `(.L_x_4825) ;  /* 0xfffffffc00f09947 */ /* 0x008fea000383ffff */
[----:B------:R-:W-:Y:S05]  /*11770*/  BRA `(.L_x_4849) ;  /* 0xffffffec00087947 */ /* 0x000fea000383ffff */
.L_x_4827:
[----:B---3--:R3:W4:Y:S02]  /*11780*/  SYNCS.PHASECHK.TRANS64.TRYWAIT P1, [R16+URZ+0x30c48], R21 ;  /* 0x030c4815100075a7 */ /* 0x008724000802017f */
[----:B----4-:R-:W-:Y:S05]  /*11790*/  @!P1 NANOSLEEP.SYNCS 0x989680 ;  /* 0x009896800000995d */ /* 0x010fea0003900000 */
[----:B------:R-:W4:Y:S02]  /*117a0*/  @!P1 SYNCS.PHASECHK.TRANS64 P1, [R16+URZ+0x30c48], R21 ;  /* 0x030c4815100095a7 */ /* 0x000f24000802007f */
[----:B----4-:R-:W-:Y:S05]  /*117b0*/  @!P1 BRA `(.L_x_4827) ;  /* 0xfffffffc00f09947 */ /* 0x010fea000383ffff */
[----:B------:R-:W-:Y:S05]  /*117c0*/  BRA `(.L_x_4850) ;  /* 0xffffffec00807947 */ /* 0x000fea000383ffff */
.L_x_4829:
[----:B------:R-:W-:-:S07]  /*117d0*/  SHF.L.U32 R5, R11, 0x1f, RZ ;  /* 0x0000001f0b057819 */ /* 0x000fce00000006ff */
.L_x_4851:
[----:B------:R1:W1:Y:S02]  /*117e0*/  SYNCS.PHASECHK.TRANS64.TRYWAIT P1, [R16+URZ+0x30c20], R5 ;  /* 0x030c2005100075a7 */ /* 0x000264000802017f */
[----:B-1----:R-:W-:Y:S05]  /*117f0*/  @!P1 NANOSLEEP.SYNCS 0x989680 ;  /* 0x009896800000995d */ /* 0x002fea0003900000 */
[----:B------:R-:W1:Y:S02]  /*11800*/  @!P1 SYNCS.PHASECHK.TRANS64 P1, [R16+URZ+0x30c20], R5 ;  /* 0x030c2005100095a7 */ /* 0x000e64000802007f */
[----:B-1----:R-:W-:Y:S05]  /*11810*/  @!P1 BRA `(.L_x_4851) ;  /* 0xfffffffc00f09947 */ /* 0x002fea000383ffff */
[----:B------:R-:W-:Y:S05]  /*11820*/  BRA `(.L_x_4852) ;  /* 0xffffffec00e07947 */ /* 0x000fea000383ffff */
.L_x_4832:
[----:B-1----:R1:W2:Y:S02]  /*11830*/  SYNCS.PHASECHK.TRANS64.TRYWAIT P1, [R16+URZ+0x30c40], R13 ;  /* 0x030c400d100075a7 */ /* 0x0022a4000802017f */
[----:B--2---:R-:W-:Y:S05]  /*11840*/  @!P1 NANOSLEEP.SYNCS 0x989680 ;  /* 0x009896800000995d */ /* 0x004fea0003900000 */
[----:B------:R-:W2:Y:S02]  /*11850*/  @!P1 SYNCS.PHASECHK.TRANS64 P1, [R16+URZ+0x30c40], R13 ;  /* 0x030c400d100095a7 */ /* 0x000ea4000802007f */
[----:B--2---:R-:W-:Y:S05]  /*11860*/  @!P1 BRA `(.L_x_4832) ;  /* 0xfffffffc00f09947 */ /* 0x004fea000383ffff */
[----:B------:R-:W-:Y:S05]  /*11870*/  BRA `(.L_x_4853) ;  /* 0xfffffff000787947 */ /* 0x000fea000383ffff */
.L_x_4834:
[----:B-1----:R1:W2:Y:S02]  /*11880*/  SYNCS.PHASECHK.TRANS64.TRYWAIT P1, [R16+URZ+0x30c28], R13 ;  /* 0x030c280d100075a7 */ /* 0x0022a4000802017f */
[----:B--2---:R-:W-:Y:S05]  /*11890*/  @!P1 NANOSLEEP.SYNCS 0x989680 ;  /* 0x009896800000995d */ /* 0x004fea0003900000 */
[----:B------:R-:W2:Y:S02]  /*118a0*/  @!P1 SYNCS.PHASECHK.TRANS64 P1, [R16+URZ+0x30c28], R13 ;  /* 0x030c280d100095a7 */ /* 0x000ea4000802007f */
[----:B--2---:R-:W-:Y:S05]  /*118b0*/  @!P1 BRA `(.L_x_4834) ;  /* 0xfffffffc00f09947 */ /* 0x004fea000383ffff */
[----:B------:R-:W-:Y:S05]  /*118c0*/  BRA `(.L_x_4854) ;  /* 0xfffffff000e47947 */ /* 0x000fea000383ffff */
.L_x_4836:
[----:B--2---:R2:W1:Y:S02]  /*118d0*/  SYNCS.PHASECHK.TRANS64.TRYWAIT P0, [R3+URZ+0x30c40], R0 ;  /* 0x030c4000030075a7 */ /* 0x004464000800017f */
[----:B-1----:R-:W-:Y:S05]  /*118e0*/  @!P0 NANOSLEEP.SYNCS 0x989680 ;  /* 0x009896800000895d */ /* 0x002fea0003900000 */
[----:B------:R-:W1:Y:S02]  /*118f0*/  @!P0 SYNCS.PHASECHK.TRANS64 P0, [R3+URZ+0x30c40], R0 ;  /* 0x030c4000030085a7 */ /* 0x000e64000800007f */
[----:B-1----:R-:W-:Y:S05]  /*11900*/  @!P0 BRA `(.L_x_4836) ;  /* 0xfffffffc00f08947 */ /* 0x002fea000383ffff */
[----:B------:R-:W-:Y:S05]  /*11910*/  BRA `(.L_x_4855) ;  /* 0xfffffff400707947 */ /* 0x000fea000383ffff */
.L_x_4838:
[----:B------:R-:W-:Y:S01]  /*11920*/  BSSY B0, `(.L_x_4856) ;  /* 0x0000006000007945 */ /* 0x000fe20003800000 */
[----:B------:R-:W-:-:S07]  /*11930*/  IMAD.MOV.U32 R15, RZ, RZ, -0x1 ;  /* 0xffffffffff0f7424 */ /* 0x000fce00078e00ff */
[----:B------:R-:W-:Y:S05]  /*11940*/  WARPSYNC.COLLECTIVE R15, `(.L_x_4857) ;  /* 0x000000000f0c7348 */ /* 0x000fea0003c00000 */
[----:B------:R-:W-:Y:S02]  /*11950*/  ELECT P6, UR62, PT ;  /* 0x00000000003e782f */ /* 0x000fe400038c0000 */
[----:B------:R-:W-:Y:S01]  /*11960*/  MOV R14, UR62 ;  /* 0x0000003e000e7c02 */ /* 0x000fe20008000f00 */
[----:B------:R-:W-:Y:S10]  /*11970*/  ENDCOLLECTIVE ;  /* 0x000000000000791b */ /* 0x000ff40003800000 */
.L_x_4857:
[----:B------:R-:W-:Y:S05]  /*11980*/  BSYNC B0 ;  /* 0x0000000000007941 */ /* 0x000fea0003800000 */
.L_x_4856:
[----:B------:R-:W-:Y:S05]  /*11990*/  BRA `(.L_x_4858) ;  /* 0xfffffff800007947 */ /* 0x000fea000383ffff */
.L_x_4840:
[----:B-1----:R1:W2:Y:S02]  /*119a0*/  SYNCS.PHASECHK.TRANS64.TRYWAIT P0, [R6+URZ], R5 ;  /* 0x00000005060075a7 */ /* 0x0022a4000800017f */
[----:B--2---:R-:W-:Y:S05]  /*119b0*/  @!P0 NANOSLEEP.SYNCS 0x989680 ;  /* 0x009896800000895d */ /* 0x004fea0003900000 */
[----:B------:R-:W2:Y:S02]  /*119c0*/  @!P0 SYNCS.PHASECHK.TRANS64 P0, [R6+URZ], R5 ;  /* 0x00000005060085a7 */ /* 0x000ea4000800007f */
[----:B--2---:R-:W-:Y:S05]  /*119d0*/  @!P0 BRA `(.L_x_4840) ;  /* 0xfffffffc00f08947 */ /* 0x004fea000383ffff */
[----:B------:R-:W-:Y:S05]  /*119e0*/  BRA `(.L_x_4859) ;  /* 0xfffffff800407947 */ /* 0x000fea000383ffff */
.L_x_4841:
[----:B--2---:R2:W3:Y:S02]  /*119f0*/  SYNCS.PHASECHK.TRANS64.TRYWAIT P0, [R3+URZ], R0 ;  /* 0x00000000030075a7 */ /* 0x0044e4000800017f */
[----:B---3--:R-:W-:Y:S05]  /*11a00*/  @!P0 NANOSLEEP.SYNCS 0x989680 ;  /* 0x009896800000895d */ /* 0x008fea0003900000 */
[----:B------:R-:W3:Y:S02]  /*11a10*/  @!P0 SYNCS.PHASECHK.TRANS64 P0, [R3+URZ], R0 ;  /* 0x00000000030085a7 */ /* 0x000ee4000800007f */
[----:B---3--:R-:W-:Y:S05]  /*11a20*/  @!P0 BRA `(.L_x_4841) ;  /* 0xfffffffc00f08947 */ /* 0x008fea000383ffff */
[----:B------:R-:W-:Y:S05]  /*11a30*/  BRA `(.L_x_4860) ;  /* 0xfffffff800347947 */ /* 0x000fea000383ffff */
.L_x_4843:
[----:B--2---:R2:W3:Y:S02]  /*11a40*/  SYNCS.PHASECHK.TRANS64.TRYWAIT P0, [R2+URZ], R5 ;  /* 0x00000005020075a7 */ /* 0x0044e4000800017f */
[----:B---3--:R-:W-:Y:S05]  /*11a50*/  @!P0 NANOSLEEP.SYNCS 0x989680 ;  /* 0x009896800000895d */ /* 0x008fea0003900000 */
[----:B------:R-:W3:Y:S02]  /*11a60*/  @!P0 SYNCS.PHASECHK.TRANS64 P0, [R2+URZ], R5 ;  /* 0x00000005020085a7 */ /* 0x000ee4000800007f */
[----:B---3--:R-:W-:Y:S05]  /*11a70*/  @!P0 BRA `(.L_x_4843) ;  /* 0xfffffffc00f08947 */ /* 0x008fea000383ffff */
[----:B------:R-:W-:Y:S05]  /*11a80*/  BRA `(.L_x_4861) ;  /* 0xfffffff800387947 */ /* 0x000fea000383ffff */
.L_x_4862:
        /* <DEDUP_REMOVED lines=15> */
.L_x_7409:


//--------------------- .text._ZN7cutlass13device_kernelIN5flash11enable_sm90INS1_16FlashAttnBwdSm90INS1_25CollectiveMainloopBwdSm90ILi2ELi2ELi2EN4cute5tupleIJNS5_1CILi1EEES8_S8_EEENS6_IJNS7_ILi128EEESA_NS7_ILi64EEEEEENS_10bfloat16_tEfNS_4arch4Sm90ELb0ELb1ELb0ELb0ELb1ELb1ELb0ELb0ELi2ELi1ELi2ELi2ELb0EEENS1_21CollectiveEpilogueBwdISC_SD_SF_Li256ELb0ELb0ELi1EEENS1_19SingleTileSchedulerILb0ELb0ELb0ELi128EEEEEEEEEvNT_6ParamsE --------------------------
	.section	.text._ZN7cutlass13device_kernelIN5flash11enable_sm90INS1_16FlashAttnBwdSm90INS1_25CollectiveMainloopBwdSm90ILi2ELi2ELi2EN4cute5tupleIJNS5_1CILi1EEES8_S8_EEENS6_IJNS7_ILi128EEESA_NS7_ILi64EEEEEENS_10bfloat16_tEfNS_4arch4Sm90ELb0ELb1ELb0ELb0ELb1ELb1ELb0ELb0ELi2ELi1ELi2ELi2ELb0EEENS1_21CollectiveEpilogueBwdISC_SD_SF_Li256ELb0ELb0ELi1EEENS1_19SingleTileSchedulerILb0ELb0ELb0ELi128EEEEEEEEEvNT_6ParamsE,"ax",@progbits
	.align	128
.text._ZN7cutlass13device_kernelIN5flash11enable_sm90INS1_16FlashAttnBwdSm90INS1_25CollectiveMainloopBwdSm90ILi2ELi2ELi2EN4cute5tupleIJNS5_1CILi1EEES8_S8_EEENS6_IJNS7_ILi128EEESA_NS7_ILi64EEEEEENS_10bfloat16_tEfNS_4arch4Sm90ELb0ELb1ELb0ELb0ELb1ELb1ELb0ELb0ELi2ELi1ELi2ELi2ELb0EEENS1_21CollectiveEpilogueBwdISC_SD_SF_Li256ELb0ELb0ELi1EEENS1_19SingleTileSchedulerILb0ELb0ELb0ELi128EEEEEEEEEvNT_6ParamsE:
        .type           _ZN7cutlass13device_kernelIN5flash11enable_sm90INS1_16FlashAttnBwdSm90INS1_25CollectiveMainloopBwdSm90ILi2ELi2ELi2EN4cute5tupleIJNS5_1CILi1EEES8_S8_EEENS6_IJNS7_ILi128EEESA_NS7_ILi64EEEEEENS_10bfloat16_tEfNS_4arch4Sm90ELb0ELb1ELb0ELb0ELb1ELb1ELb0ELb0ELi2ELi1ELi2ELi2ELb0EEENS1_21CollectiveEpilogueBwdISC_SD_SF_Li256ELb0ELb0ELi1EEENS1_19SingleTileSchedulerILb0ELb0ELb0ELi128EEEEEEEEEvNT_6ParamsE,@function
        .size           _ZN7cutlass13device_kernelIN5flash11enable_sm90INS1_16FlashAttnBwdSm90INS1_25CollectiveMainloopBwdSm90ILi2ELi2ELi2EN4cute5tupleIJNS5_1CILi1EEES8_S8_EEENS6_IJNS7_ILi128EEESA_NS7_ILi64EEEEEENS_10bfloat16_tEfNS_4arch4Sm90ELb0ELb1ELb0ELb0ELb1ELb1ELb0ELb0ELi2ELi1ELi2ELi2ELb0EEENS1_21CollectiveEpilogueBwdISC_SD_SF_Li256ELb0ELb0ELi1EEENS1_19SingleTileSchedulerILb0ELb0ELb0ELi128EEEEEEEEEvNT_6ParamsE,(.L_x_7410 - _ZN7cutlass13device_kernelIN5flash11enable_sm90INS1_16FlashAttnBwdSm90INS1_25CollectiveMainloopBwdSm90ILi2ELi2ELi2EN4cute5tupleIJNS5_1CILi1EEES8_S8_EEENS6_IJNS7_ILi128EEESA_NS7_ILi64EEEEEENS_10bfloat16_tEfNS_4arch4Sm90ELb0ELb1ELb0ELb0ELb1ELb1ELb0ELb0ELi2ELi1ELi2ELi2ELb0EEENS1_21CollectiveEpilogueBwdISC_SD_SF_Li256ELb0ELb0ELi1EEENS1_19SingleTileSchedulerILb0ELb0ELb0ELi128EEEEEEEEEvNT_6ParamsE)
        .other          _ZN7cutlass13device_kernelIN5flash11enable_sm90INS1_16FlashAttnBwdSm90INS1_25CollectiveMainloopBwdSm90ILi2ELi2ELi2EN4cute5tupleIJNS5_1CILi1EEES8_S8_EEENS6_IJNS7_ILi128EEESA_NS7_ILi64EEEEEENS_10bfloat16_tEfNS_4arch4Sm90ELb0ELb1ELb0ELb0ELb1ELb1ELb0ELb0ELi2ELi1ELi2ELi2ELb0EEENS1_21CollectiveEpilogueBwdISC_SD_SF_Li256ELb0ELb0ELi1EEENS1_19SingleTileSchedulerILb0ELb0ELb0ELi128EEEEEEEEEvNT_6ParamsE,@"STO_CUDA_ENTRY STV_DEFAULT"
_ZN7cutlass13device_kernelIN5flash11enable_sm90INS1_16FlashAttnBwdSm90INS1_25CollectiveMainloopBwdSm90ILi2ELi2ELi2EN4cute5tupleIJNS5_1CILi1EEES8_S8_EEENS6_IJNS7_ILi128EEESA_NS7_ILi64EEEEEENS_10bfloat16_tEfNS_4arch4Sm90ELb0ELb1ELb0ELb0ELb1ELb1ELb0ELb0ELi2ELi1ELi2ELi2ELb0EEENS1_21CollectiveEpilogueBwdISC_SD_SF_Li256ELb0ELb0ELi1EEENS1_19SingleTileSchedulerILb0ELb0ELb0ELi128EEEEEEEEEvNT_6ParamsE:
        /* <DEDUP_REMOVED lines=30> */
.L_x_4864:
[----:B------:R-:W-:Y:S05]  /*01e0*/  BSYNC B0 ;  /* 0x0000000000007941 */ /* 0x000fea0003800000 */
.L_x_4863:
        /* <DEDUP_REMOVED lines=37> */
.L_x_4865:
        /* <DEDUP_REMOVED lines=22> */
.L_x_4866:
[----:B------:R-:W-:Y:S01]  /*05a0*/  PLOP3.LUT P0, PT, PT, PT, UP0, 0x80, 0x0 ;  /* 0x000000000000781c */ /* 0x000fe20003f0f008 */
[----:B------:R-:W-:Y:S01]  /*05b0*/  NOP ;  /* 0x0000000000007918 */ /* 0x000fe20000000000 */
[----:B------:R-:W-:Y:S01]  /*05c0*/  ULDC.64 UR38, c[0x0][0x208] ;  /* 0x0000820000267ab9 */ /* 0x000fe20000000a00 */
[----:B------:R-:W-:Y:S01]  /*05d0*/  BSSY B6, `(.L_x_4867) ;  /* 0x00011c0000067945 */ /* 0x000fe20003800000 */
[----:B-12-4-:R-:W-:Y:S09]  /*05e0*/  BAR.SYNC.DEFER_BLOCKING 0x0 ;  /* 0x0000000000007b1d */ /* 0x016ff20000010000 */
[----:B------:R-:W-:Y:S05]  /*05f0*/  @!P0 BRA `(.L_x_4868) ;  /* 0x000000e000d08947 */ /* 0x000fea0003800000 */
.L_x_4869:
        /* <DEDUP_REMOVED lines=71> */
.L_x_4871:
        /* <DEDUP_REMOVED lines=28> */
.L_x_4874:
        /* <DEDUP_REMOVED lines=15> */
.L_x_4873:
        /* <DEDUP_REMOVED lines=22> */
.L_x_4876:
        /* <DEDUP_REMOVED lines=15> */
.L_x_4875:
[----:B------:R-:W-:Y:S01]  /*0f70*/  SHF.R.S32.HI R5, RZ, 0x1f, R16 ;  /* 0x0000001fff057819 */ /* 0x000fe20000011410 */
[----:B------:R-:W-:-:S03]  /*0f80*/  UMOV UR4, 0xffffffff ;  /* 0xffffffff00047882 */ /* 0x000fc60000000000 */
[----:B------:R-:W-:-:S04]  /*0f90*/  LEA.HI R0, R5, R16, RZ, 0x7 ;  /* 0x0000001005007211 */ /* 0x000fc800078f38ff */
[----:B------:R-:W-:Y:S01]  /*0fa0*/  SHF.R.S32.HI R10, RZ, 0x7, R0 ;  /* 0x00000007ff0a7819 */ /* 0x000fe20000011400 */
[----:B------:R-:W-:Y:S06]  /*0fb0*/  BRA.DIV UR4, `(.L_x_4877) ;  /* 0x00000112048c7947 */ /* 0x000fec000b800000 */
[----:B------:R1:W2:Y:S02]  /*0fc0*/  SHFL.IDX PT, R14, R10, RZ, 0x1f ;  /* 0x00001fff0a0e7589 */ /* 0x0002a400000e0000 */
.L_x_5019:
        /* <DEDUP_REMOVED lines=23> */
.L_x_4878:
        /* <DEDUP_REMOVED lines=129> */
.L_x_4891:
[----:B------:R-:W-:Y:S05]  /*1950*/  YIELD ;  /* 0x0000000000007946 */ /* 0x000fea0003800000 */
[----:B------:R-:W-:-:S06]  /*1960*/  ULOP3.LUT UR4, UR36, 0x1, URZ, 0xfc, !UPT ;  /* 0x0000000124047892 */ /* 0x000fcc000f8efc3f */
[----:B-1----:R-:W-:-:S05]  /*1970*/  IMAD.U32 R8, RZ, RZ, UR4 ;  /* 0x00000004ff087e24 */ /* 0x002fca000f8e00ff */
[----:B------:R-:W-:-:S13]  /*1980*/  ISETP.NE.AND P6, PT, R8, 0x3, PT ;  /* 0x000000030800780c */ /* 0x000fda0003fc5270 */
[----:B------:R-:W-:Y:S05]  /*1990*/  @!P6 BRA `(.L_x_4881) ;  /* 0x000000000004e947 */ /* 0x000fea0003800000 */
[----:B------:R-:W-:Y:S01]  /*19a0*/  BPT.TRAP 0x1 ;  /* 0x000000040000795c */ /* 0x000fe20000300000 */
.L_x_4881:
[----:B------:R-:W-:Y:S01]  /*19b0*/  IMAD R8, R0, 0x8, R222 ;  /* 0x0000000800087824 */ /* 0x000fe200078e02de */
[----:B------:R-:W-:-:S04]  /*19c0*/  SHF.L.U32 R21, R4, 0x1f, RZ ;  /* 0x0000001f04157819 */ /* 0x000fc800000006ff */
[----:B------:R1:W2:Y:S01]  /*19d0*/  SYNCS.PHASECHK.TRANS64.TRYWAIT P0, [R8+URZ+0x30c10], R21 ;  /* 0x030c1015080075a7 */ /* 0x0002a2000800017f */
[----:B------:R-:W-:Y:S05]  /*19e0*/  @!P6 BRA `(.L_x_4882) ;  /* 0x000000000004e947 */ /* 0x000fea0003800000 */
[----:B------:R-:W-:Y:S01]  /*19f0*/  BPT.TRAP 0x1 ;  /* 0x000000040000795c */ /* 0x000fe20000300000 */
.L_x_4882:
[----:B------:R-:W-:-:S05]  /*1a00*/  VIADD R9, R222, 0x10000 ;  /* 0x00010000de097836 */ /* 0x000fca0000000000 */
[----:B------:R-:W-:-:S04]  /*1a10*/  SHF.R.U32.HI R9, RZ, 0x4, R9 ;  /* 0x00000004ff097819 */ /* 0x000fc80000011609 */
[----:B------:R-:W-:Y:S01]  /*1a20*/  LOP3.LUT R9, R9, 0x3fff, RZ, 0xc0, !PT ;  /* 0x00003fff09097812 */ /* 0x000fe200078ec0ff */
[----:B--2---:R-:W-:Y:S06]  /*1a30*/  @P0 BRA `(.L_x_4883) ;  /* 0x0000000000080947 */ /* 0x004fec0003800000 */
[----:B------:R-:W2:Y:S02]  /*1a40*/  SYNCS.PHASECHK.TRANS64.TRYWAIT P0, [R8+URZ+0x30c10], R21 ;  /* 0x030c1015080075a7 */ /* 0x000ea4000800017f */
[----:B--2---:R-:W-:Y:S05]  /*1a50*/  @!P0 BRA `(.L_x_4884) ;  /* 0x0000010800188947 */ /* 0x004fea0003800000 */
.L_x_4883:
        /* <DEDUP_REMOVED lines=60> */
.L_x_4885:
[----:B------:R1:W1:Y:S01]  /*1e20*/  SYNCS.PHASECHK.TRANS64.TRYWAIT P0, [R8+URZ+0x30c30], R21 ;  /* 0x030c3015080075a7 */ /* 0x000262000800017f */
[----:B------:R-:W-:Y:S05]  /*1e30*/  @!P6 BRA `(.L_x_4886) ;  /* 0x000000000004e947 */ /* 0x000fea0003800000 */
[----:B------:R-:W-:Y:S01]  /*1e40*/  BPT.TRAP 0x1 ;  /* 0x000000040000795c */ /* 0x000fe20000300000 */
.L_x_4886:
[----:B------:R-:W-:-:S05]  /*1e50*/  VIADD R13, R222, 0x18000 ;  /* 0x00018000de0d7836 */ /* 0x000fca0000000000 */
[----:B------:R-:W-:-:S04]  /*1e60*/  SHF.R.U32.HI R13, RZ, 0x4, R13 ;  /* 0x00000004ff0d7819 */ /* 0x000fc8000001160d */
[----:B------:R-:W-:-:S04]  /*1e70*/  LOP3.LUT R13, R13, 0x3fff, RZ, 0xc0, !PT ;  /* 0x00003fff0d0d7812 */ /* 0x000fc800078ec0ff */
[----:B------:R-:W-:Y:S01]  /*1e80*/  LOP3.LUT R19, R13, 0x10000, RZ, 0xfc, !PT ;  /* 0x000100000d137812 */ /* 0x000fe200078efcff */
[----:B-1----:R-:W-:Y:S06]  /*1e90*/  @P0 BRA `(.L_x_4887) ;  /* 0x0000000000080947 */ /* 0x002fec0003800000 */
[----:B------:R-:W1:Y:S02]  /*1ea0*/  SYNCS.PHASECHK.TRANS64.TRYWAIT P0, [R8+URZ+0x30c30], R21 ;  /* 0x030c3015080075a7 */ /* 0x000e64000800017f */
[----:B-1----:R-:W-:Y:S05]  /*1eb0*/  @!P0 BRA `(.L_x_4888) ;  /* 0x0000010400148947 */ /* 0x002fea0003800000 */
.L_x_4887:
        /* <DEDUP_REMOVED lines=767> */
.L_x_4889:
        /* <DEDUP_REMOVED lines=68> */
.L_x_4890:
        /* <DEDUP_REMOVED lines=11> */
.L_x_4880:
        /* <DEDUP_REMOVED lines=128> */
.L_x_4903:
[----:B------:R-:W-:Y:S01]  /*5ba0*/  IMAD.U32 R6, RZ, RZ, UR36 ;  /* 0x00000024ff067e24 */ /* 0x000fe2000f8e00ff */
[----:B------:R-:W-:Y:S05]  /*5bb0*/  YIELD ;  /* 0x0000000000007946 */ /* 0x000fea0003800000 */
[----:B------:R-:W-:-:S04]  /*5bc0*/  LOP3.LUT R6, R6, 0x1, RZ, 0xfc, !PT ;  /* 0x0000000106067812 */ /* 0x000fc800078efcff */
[----:B------:R-:W-:-:S13]  /*5bd0*/  ISETP.NE.AND P0, PT, R6, 0x3, PT ;  /* 0x000000030600780c */ /* 0x000fda0003f05270 */
[----:B------:R-:W-:Y:S05]  /*5be0*/  @!P0 BRA `(.L_x_4893) ;  /* 0x0000000000048947 */ /* 0x000fea0003800000 */
[----:B------:R-:W-:Y:S01]  /*5bf0*/  BPT.TRAP 0x1 ;  /* 0x000000040000795c */ /* 0x000fe20000300000 */
.L_x_4893:
[----:B------:R-:W-:Y:S01]  /*5c00*/  IMAD R6, R0, 0x8, R222 ;  /* 0x0000000800067824 */ /* 0x000fe200078e02de */
[----:B-1----:R-:W-:-:S04]  /*5c10*/  SHF.L.U32 R11, R4, 0x1f, RZ ;  /* 0x0000001f040b7819 */ /* 0x002fc800000006ff */
[----:B------:R1:W2:Y:S01]  /*5c20*/  SYNCS.PHASECHK.TRANS64.TRYWAIT P1, [R6+URZ+0x30c10], R11 ;  /* 0x030c100b060075a7 */ /* 0x0002a2000802017f */
[----:B------:R-:W-:Y:S05]  /*5c30*/  @!P0 BRA `(.L_x_4894) ;  /* 0x0000000000048947 */ /* 0x000fea0003800000 */
[----:B------:R-:W-:Y:S01]  /*5c40*/  BPT.TRAP 0x1 ;  /* 0x000000040000795c */ /* 0x000fe20000300000 */
.L_x_4894:
[----:B------:R-:W-:-:S05]  /*5c50*/  VIADD R7, R222, 0x10000 ;  /* 0x00010000de077836 */ /* 0x000fca0000000000 */
[----:B------:R-:W-:-:S04]  /*5c60*/  SHF.R.U32.HI R7, RZ, 0x4, R7 ;  /* 0x00000004ff077819 */ /* 0x000fc80000011607 */
[----:B------:R-:W-:-:S04]  /*5c70*/  LOP3.LUT R220, R7, 0x3fff, RZ, 0xc0, !PT ;  /* 0x00003fff07dc7812 */ /* 0x000fc800078ec0ff */
[----:B------:R-:W-:Y:S01]  /*5c80*/  LOP3.LUT R7, R220, 0x10000, RZ, 0xfc, !PT ;  /* 0x00010000dc077812 */ /* 0x000fe200078efcff */
[----:B--2---:R-:W-:Y:S06]  /*5c90*/  @P1 BRA `(.L_x_4895) ;  /* 0x0000000000081947 */ /* 0x004fec0003800000 */
[----:B------:R-:W2:Y:S02]  /*5ca0*/  SYNCS.PHASECHK.TRANS64.TRYWAIT P1, [R6+URZ+0x30c10], R11 ;  /* 0x030c100b060075a7 */ /* 0x000ea4000802017f */
[----:B--2---:R-:W-:Y:S05]  /*5cb0*/  @!P1 BRA `(.L_x_4896) ;  /* 0x000000c400a89947 */ /* 0x004fea0003800000 */
.L_x_4895:
        /* <DEDUP_REMOVED lines=62> */
.L_x_4897:
[----:B------:R1:W1:Y:S01]  /*60a0*/  SYNCS.PHASECHK.TRANS64.TRYWAIT P1, [R6+URZ+0x30c30], R11 ;  /* 0x030c300b060075a7 */ /* 0x000262000802017f */
[----:B------:R-:W-:Y:S05]  /*60b0*/  @!P0 BRA `(.L_x_4898) ;  /* 0x0000000000048947 */ /* 0x000fea0003800000 */
[----:B------:R-:W-:Y:S01]  /*60c0*/  BPT.TRAP 0x1 ;  /* 0x000000040000795c */ /* 0x000fe20000300000 */
.L_x_4898:
        /* <DEDUP_REMOVED lines=8> */
.L_x_4899:
        /* <DEDUP_REMOVED lines=629> */
.L_x_4901:
        /* <DEDUP_REMOVED lines=70> */
.L_x_4902:
        /* <DEDUP_REMOVED lines=12> */
.L_x_4892:
        /* <DEDUP_REMOVED lines=121> */
.L_x_4915:
[----:B------:R-:W-:Y:S01]  /*9550*/  IMAD.U32 R7, RZ, RZ, UR36 ;  /* 0x00000024ff077e24 */ /* 0x000fe2000f8e00ff */
[----:B------:R-:W-:Y:S05]  /*9560*/  YIELD ;  /* 0x0000000000007946 */ /* 0x000fea0003800000 */
[----:B------:R-:W-:-:S04]  /*9570*/  LOP3.LUT R7, R7, 0x1, RZ, 0xfc, !PT ;  /* 0x0000000107077812 */ /* 0x000fc800078efcff */
[----:B------:R-:W-:-:S13]  /*9580*/  ISETP.NE.AND P6, PT, R7, 0x3, PT ;  /* 0x000000030700780c */ /* 0x000fda0003fc5270 */
[----:B--2---:R-:W-:Y:S05]  /*9590*/  @!P6 BRA `(.L_x_4905) ;  /* 0x000000000004e947 */ /* 0x004fea0003800000 */
[----:B------:R-:W-:Y:S01]  /*95a0*/  BPT.TRAP 0x1 ;  /* 0x000000040000795c */ /* 0x000fe20000300000 */
.L_x_4905:
[----:B------:R-:W-:Y:S01]  /*95b0*/  IMAD R7, R0, 0x8, R222 ;  /* 0x0000000800077824 */ /* 0x000fe200078e02de */
[----:B------:R-:W-:-:S04]  /*95c0*/  SHF.L.U32 R18, R4, 0x1f, RZ ;  /* 0x0000001f04127819 */ /* 0x000fc800000006ff */
[----:B------:R1:W2:Y:S01]  /*95d0*/  SYNCS.PHASECHK.TRANS64.TRYWAIT P0, [R7+URZ+0x30c10], R18 ;  /* 0x030c1012070075a7 */ /* 0x0002a2000800017f */
[----:B------:R-:W-:Y:S05]  /*95e0*/  @!P6 BRA `(.L_x_4906) ;  /* 0x000000000004e947 */ /* 0x000fea0003800000 */
[----:B------:R-:W-:Y:S01]  /*95f0*/  BPT.TRAP 0x1 ;  /* 0x000000040000795c */ /* 0x000fe20000300000 */
.L_x_4906:
[----:B---3--:R-:W-:-:S05]  /*9600*/  VIADD R8, R222, 0x10000 ;  /* 0x00010000de087836 */ /* 0x008fca0000000000 */
[----:B------:R-:W-:-:S04]  /*9610*/  SHF.R.U32.HI R8, RZ, 0x4, R8 ;  /* 0x00000004ff087819 */ /* 0x000fc80000011608 */
[----:B------:R-:W-:-:S04]  /*9620*/  LOP3.LUT R8, R8, 0x3fff, RZ, 0xc0, !PT ;  /* 0x00003fff08087812 */ /* 0x000fc800078ec0ff */
[----:B------:R-:W-:Y:S01]  /*9630*/  LOP3.LUT R9, R8, 0x10000, RZ, 0xfc, !PT ;  /* 0x0001000008097812 */ /* 0x000fe200078efcff */
[----:B--2---:R-:W-:Y:S06]  /*9640*/  @P0 BRA `(.L_x_4907) ;  /* 0x0000000000080947 */ /* 0x004fec0003800000 */
[----:B------:R-:W2:Y:S02]  /*9650*/  SYNCS.PHASECHK.TRANS64.TRYWAIT P0, [R7+URZ+0x30c10], R18 ;  /* 0x030c1012070075a7 */ /* 0x000ea4000800017f */
[----:B--2---:R-:W-:Y:S05]  /*9660*/  @!P0 BRA `(.L_x_4908) ;  /* 0x0000008c00648947 */ /* 0x004fea0003800000 */
.L_x_4907:
        /* <DEDUP_REMOVED lines=63> */
.L_x_4909:
[----:B------:R1:W1:Y:S01]  /*9a60*/  SYNCS.PHASECHK.TRANS64.TRYWAIT P0, [R7+URZ+0x30c30], R18 ;  /* 0x030c3012070075a7 */ /* 0x000262000800017f */
[----:B------:R-:W-:Y:S05]  /*9a70*/  @!P6 BRA `(.L_x_4910) ;  /* 0x000000000004e947 */ /* 0x000fea0003800000 */
[----:B------:R-:W-:Y:S01]  /*9a80*/  BPT.TRAP 0x1 ;  /* 0x000000040000795c */ /* 0x000fe20000300000 */
.L_x_4910:
        /* <DEDUP_REMOVED lines=8> */
.L_x_4911:
        /* <DEDUP_REMOVED lines=779> */
.L_x_4913:
        /* <DEDUP_REMOVED lines=70> */
.L_x_4914:
        /* <DEDUP_REMOVED lines=12> */
.L_x_4904:
        /* <DEDUP_REMOVED lines=34> */
.L_x_4872:
        /* <DEDUP_REMOVED lines=22> */
.L_x_4917:
        /* <DEDUP_REMOVED lines=19> */
.L_x_4918:
        /* <DEDUP_REMOVED lines=18> */
.L_x_4919:
        /* <DEDUP_REMOVED lines=18> */
.L_x_4920:
        /* <DEDUP_REMOVED lines=102> */
.L_x_4922:
[----:B------:R-:W-:Y:S05]  /*de30*/  BSYNC B0 ;  /* 0x0000000000007941 */ /* 0x000fea0003800000 */
.L_x_4921:
[----:B------:R-:W-:-:S04]  /*de40*/  DEPBAR.LE SB0, 0x0 ;  /* 0x000080000000791a */ /* 0x000fc80000000000 */
[----:B------:R-:W-:Y:S05]  /*de50*/  BRA `(.L_x_4870) ;  /* 0x0000004000dc7947 */ /* 0x000fea0003800000 */
.L_x_4916:
[----:B------:R-:W1:Y:S01]  /*de60*/  S2R R0, SR_TID.X ;  /* 0x0000000000007919 */ /* 0x000e620000002100 */
[----:B------:R-:W3:Y:S01]  /*de70*/  LDC.64 R16, c[0x0][0x808] ;  /* 0x00020200ff107b82 */ /* 0x000ee20000000a00 */
[----:B------:R-:W-:Y:S01]  /*de80*/  ULDC.64 UR4, c[0x0][0x820] ;  /* 0x0002080000047ab9 */ /* 0x000fe20000000a00 */
[----:B------:R-:W-:Y:S01]  /*de90*/  BSSY B0, `(.L_x_4923) ;  /* 0x0000030000007945 */ /* 0x000fe20003800000 */
[----:B------:R-:W4:Y:S01]  /*dea0*/  S2R R23, SR_CTAID.Y ;  /* 0x0000000000177919 */ /* 0x000f220000002600 */
[----:B------:R-:W3:Y:S04]  /*deb0*/  S2R R15, SR_CTAID.X ;  /* 0x00000000000f7919 */ /* 0x000ee80000002500 */
[----:B------:R-:W3:Y:S01]  /*dec0*/  LDC R19, c[0x0][0x83c] ;  /* 0x00020f00ff137b82 */ /* 0x000ee20000000800 */
[----:B------:R-:W5:Y:S01]  /*ded0*/  S2R R21, SR_CTAID.Z ;  /* 0x0000000000157919 */ /* 0x000f620000002700 */
[----:B-1----:R-:W-:Y:S01]  /*dee0*/  VIADD R3, R0, 0xffffff80 ;  /* 0xffffff8000037836 */ /* 0x002fe20000000000 */
[----:B----4-:R-:W-:-:S04]  /*def0*/  SHF.R.S32.HI R13, RZ, 0x1f, R23 ;  /* 0x0000001fff0d7819 */ /* 0x010fc80000011417 */
[----:B------:R-:W-:-:S04]  /*df00*/  SHF.R.S32.HI R0, RZ, 0x1f, R3 ;  /* 0x0000001fff007819 */ /* 0x000fc80000011403 */
[----:B--2---:R-:W-:Y:S02]  /*df10*/  LEA.HI R2, R0, R3, RZ, 0x3 ;  /* 0x0000000300027211 */ /* 0x004fe400078f18ff */
        /* <DEDUP_REMOVED lines=39> */
.L_x_4924:
[----:B------:R-:W-:Y:S05]  /*e190*/  BSYNC B0 ;  /* 0x0000000000007941 */ /* 0x000fea0003800000 */
.L_x_4923:
[----:B------:R-:W-:Y:S01]  /*e1a0*/  BSSY B0, `(.L_x_4925) ;  /* 0x0000010000007945 */ /* 0x000fe20003800000 */
[----:B------:R-:W-:-:S03]  /*e1b0*/  ISETP.GE.OR P6, PT, R6, R17, P0 ;  /* 0x000000110600720c */ /* 0x000fc600007c6670 */
[----:B------:R-:W-:Y:S10]  /*e1c0*/  @P5 BRA `(.L_x_4926) ;  /* 0x0000000000345947 */ /* 0x000ff40003800000 */
        /* <DEDUP_REMOVED lines=13> */
.L_x_4926:
[----:B------:R-:W-:Y:S05]  /*e2a0*/  BSYNC B0 ;  /* 0x0000000000007941 */ /* 0x000fea0003800000 */
.L_x_4925:
[----:B------:R-:W-:Y:S04]  /*e2b0*/  BSSY B0, `(.L_x_4927) ;  /* 0x000000f000007945 */ /* 0x000fe80003800000 */
[----:B------:R-:W-:Y:S05]  /*e2c0*/  @P4 BRA `(.L_x_4928) ;  /* 0x0000000000344947 */ /* 0x000fea0003800000 */
[----:B-12---:R-:W-:Y:S01]  /*e2d0*/  IADD3 R15, P4, R2, 0x40, RZ ;  /* 0x00000040020f7810 */ /* 0x006fe20007f9e0ff */
        /* <DEDUP_REMOVED lines=12> */
.L_x_4928:
[----:B------:R-:W-:Y:S05]  /*e3a0*/  BSYNC B0 ;  /* 0x0000000000007941 */ /* 0x000fea0003800000 */
.L_x_4927:
[----:B------:R-:W-:Y:S04]  /*e3b0*/  BSSY B0, `(.L_x_4929) ;  /* 0x000000e000007945 */ /* 0x000fe80003800000 */
[----:B------:R-:W-:Y:S05]  /*e3c0*/  @P6 BRA `(.L_x_4930) ;  /* 0x0000000000306947 */ /* 0x000fea0003800000 */
[----:B------:R-:W-:Y:S01]  /*e3d0*/  IADD3 R9, P4, R2, 0x60, RZ ;  /* 0x0000006002097810 */ /* 0x000fe20007f9e0ff */
[----:B------:R-:W-:Y:S01]  /*e3e0*/  ULDC.64 UR4, c[0x0][0x818] ;  /* 0x0002060000047ab9 */ /* 0x000fe20000000a00 */
[----:B------:R-:W-:-:S03]  /*e3f0*/  IMAD.MOV.U32 R5, RZ, RZ, R11 ;  /* 0x000000ffff057224 */ /* 0x000fc600078e000b */
        /* <DEDUP_REMOVED lines=9> */
.L_x_4930:
[----:B------:R-:W-:Y:S05]  /*e490*/  BSYNC B0 ;  /* 0x0000000000007941 */ /* 0x000fea0003800000 */
.L_x_4929:
        /* <DEDUP_REMOVED lines=26> */
.L_x_4932:
[----:B------:R-:W-:Y:S05]  /*e640*/  BSYNC B0 ;  /* 0x0000000000007941 */ /* 0x000fea0003800000 */
.L_x_4931:
        /* <DEDUP_REMOVED lines=15> */
.L_x_4934:
[----:B------:R-:W-:Y:S05]  /*e740*/  BSYNC B0 ;  /* 0x0000000000007941 */ /* 0x000fea0003800000 */
.L_x_4933:
        /* <DEDUP_REMOVED lines=15> */
.L_x_4936:
[----:B------:R-:W-:Y:S05]  /*e840*/  BSYNC B0 ;  /* 0x0000000000007941 */ /* 0x000fea0003800000 */
.L_x_4935:
[----:B------:R-:W-:Y:S05]  /*e850*/  @P0 BRA `(.L_x_4870) ;  /* 0x00000038005c0947 */ /* 0x000fea0003800000 */
[----:B------:R-:W-:Y:S01]  /*e860*/  IADD3 R5, P0, R2, 0x60, RZ ;  /* 0x0000006002057810 */ /* 0x000fe20007f1e0ff */
[----:B------:R-:W-:Y:S01]  /*e870*/  ULDC.64 UR4, c[0x0][0x848] ;  /* 0x0002120000047ab9 */ /* 0x000fe20000000a00 */
[----:B------:R-:W-:-:S03]  /*e880*/  IMAD.MOV.U32 R2, RZ, RZ, R4 ;  /* 0x000000ffff027224 */ /* 0x000fc600078e0004 */
[----:B------:R-:W-:Y:S02]  /*e890*/  IMAD.X R0, RZ, RZ, R3, P0 ;  /* 0x000000ffff007224 */ /* 0x000fe400000e0603 */
        /* <DEDUP_REMOVED lines=10> */
.L_x_4868:
        /* <DEDUP_REMOVED lines=34> */
.L_x_4938:
[----:B------:R-:W-:-:S07]  /*eb60*/  IMAD.U32 R9, RZ, RZ, UR5 ;  /* 0x00000005ff097e24 */ /* 0x000fce000f8e00ff */
.L_x_4939:
        /* <DEDUP_REMOVED lines=46> */
.L_x_4944:
[----:B------:R-:W2:Y:S04]  /*ee50*/  LDG.E.STRONG.GPU R0, desc[UR38][R2.64] ;  /* 0x0000002602007981 */ /* 0x000ea8000c1ef900 */
[----:B--2---:R-:W-:Y:S01]  /*ee60*/  CCTL.IVALL ;  /* 0x00000000ff00798f */ /* 0x004fe20002000000 */
[----:B------:R-:W-:Y:S05]  /*ee70*/  YIELD ;  /* 0x0000000000007946 */ /* 0x000fea0003800000 */
[----:B------:R-:W-:-:S13]  /*ee80*/  ISETP.NE.AND P1, PT, R0, UR22, PT ;  /* 0x0000001600007c0c */ /* 0x000fda000bf25270 */
[----:B------:R-:W-:Y:S05]  /*ee90*/  @P1 BRA `(.L_x_4944) ;  /* 0xfffffffc00ec1947 */ /* 0x000fea000383ffff */
.L_x_4943:
[----:B------:R-:W-:Y:S05]  /*eea0*/  BSYNC B0 ;  /* 0x0000000000007941 */ /* 0x000fea0003800000 */
.L_x_4942:
[----:B------:R-:W-:-:S03]  /*eeb0*/  UMOV UR4, 0xffffffff ;  /* 0xffffffff00047882 */ /* 0x000fc60000000000 */
[----:B------:R-:W-:Y:S05]  /*eec0*/  BRA.DIV UR4, `(.L_x_4945) ;  /* 0x0000003604747947 */ /* 0x000fea000b800000 */
[----:B------:R-:W-:Y:S01]  /*eed0*/  NOP ;  /* 0x0000000000007918 */ /* 0x000fe20000000000 */
.L_x_5022:
        /* <DEDUP_REMOVED lines=22> */
.L_x_4947:
[----:B------:R-:W-:Y:S05]  /*f040*/  BSYNC B0 ;  /* 0x0000000000007941 */ /* 0x000fea0003800000 */
.L_x_4946:
        /* <DEDUP_REMOVED lines=20> */
.L_x_4949:
[----:B------:R-:W-:Y:S05]  /*f190*/  BSYNC B0 ;  /* 0x0000000000007941 */ /* 0x000fea0003800000 */
.L_x_4948:
[----:B------:R-:W-:Y:S06]  /*f1a0*/  BAR.ARV 0xa, 0xa0 ;  /* 0x0282800000007b1d */ /* 0x000fec0000002000 */
[----:B------:R-:W-:Y:S04]  /*f1b0*/  BSSY B0, `(.L_x_4950) ;  /* 0x0000003000007945 */ /* 0x000fe80003800000 */
[----:B------:R-:W-:Y:S05]  /*f1c0*/  @!P0 BRA `(.L_x_4951) ;  /* 0x0000000000048947 */ /* 0x000fea0003800000 */
[----:B------:R-:W-:-:S04]  /*f1d0*/  DEPBAR.LE SB0, 0x0 ;  /* 0x000080000000791a */ /* 0x000fc80000000000 */
.L_x_4951:
[----:B------:R-:W-:Y:S05]  /*f1e0*/  BSYNC B0 ;  /* 0x0000000000007941 */ /* 0x000fea0003800000 */
.L_x_4950:
        /* <DEDUP_REMOVED lines=19> */
.L_x_4953:
[----:B------:R-:W-:Y:S05]  /*f320*/  BSYNC B0 ;  /* 0x0000000000007941 */ /* 0x000fea0003800000 */
.L_x_4952:
[----:B------:R-:W-:Y:S01]  /*f330*/  UIADD3 UR13, UR8, 0x1, URZ ;  /* 0x00000001080d7890 */ /* 0x000fe2000fffe03f */
[----:B------:R-:W-:Y:S11]  /*f340*/  BRA `(.L_x_4954) ;  /* 0x0000000000047947 */ /* 0x000ff60003800000 */
.L_x_4941:
[----:B------:R-:W-:-:S05]  /*f350*/  UMOV UR13, UR8 ;  /* 0x00000008000d7c82 */ /* 0x000fca0008000000 */
.L_x_4954:
        /* <DEDUP_REMOVED lines=11> */
.L_x_4979:
        /* <DEDUP_REMOVED lines=11> */
.L_x_4957:
[----:B------:R-:W2:Y:S04]  /*f4c0*/  LDG.E.STRONG.GPU R0, desc[UR38][R2.64] ;  /* 0x0000002602007981 */ /* 0x000ea8000c1ef900 */
[----:B--2---:R-:W-:Y:S01]  /*f4d0*/  CCTL.IVALL ;  /* 0x00000000ff00798f */ /* 0x004fe20002000000 */
[----:B------:R-:W-:Y:S05]  /*f4e0*/  YIELD ;  /* 0x0000000000007946 */ /* 0x000fea0003800000 */
[----:B------:R-:W-:-:S13]  /*f4f0*/  ISETP.NE.AND P1, PT, R0, UR22, PT ;  /* 0x0000001600007c0c */ /* 0x000fda000bf25270 */
[----:B------:R-:W-:Y:S05]  /*f500*/  @P1 BRA `(.L_x_4957) ;  /* 0xfffffffc00ec1947 */ /* 0x000fea000383ffff */
.L_x_4956:
[----:B------:R-:W-:Y:S05]  /*f510*/  BSYNC B0 ;  /* 0x0000000000007941 */ /* 0x000fea0003800000 */
.L_x_4955:
[----:B------:R-:W-:-:S03]  /*f520*/  UMOV UR16, 0xffffffff ;  /* 0xffffffff00107882 */ /* 0x000fc60000000000 */
[----:B------:R-:W-:Y:S05]  /*f530*/  BRA.DIV UR16, `(.L_x_4958) ;  /* 0x0000002e10f47947 */ /* 0x000fea000b800000 */
[----:B------:R-:W-:Y:S01]  /*f540*/  NOP ;  /* 0x0000000000007918 */ /* 0x000fe20000000000 */
.L_x_5025:
        /* <DEDUP_REMOVED lines=19> */
.L_x_4960:
[----:B------:R-:W-:Y:S05]  /*f680*/  BSYNC B0 ;  /* 0x0000000000007941 */ /* 0x000fea0003800000 */
.L_x_4959:
        /* <DEDUP_REMOVED lines=15> */
.L_x_4962:
[----:B------:R-:W-:Y:S05]  /*f780*/  BSYNC B0 ;  /* 0x0000000000007941 */ /* 0x000fea0003800000 */
.L_x_4961:
[----:B------:R-:W-:Y:S06]  /*f790*/  BAR.ARV 0xa, 0xa0 ;  /* 0x0282800000007b1d */ /* 0x000fec0000002000 */
[----:B------:R-:W-:Y:S04]  /*f7a0*/  BSSY B0, `(.L_x_4963) ;  /* 0x0000003000007945 */ /* 0x000fe80003800000 */
[----:B------:R-:W-:Y:S05]  /*f7b0*/  @!P0 BRA `(.L_x_4964) ;  /* 0x0000000000048947 */ /* 0x000fea0003800000 */
[----:B------:R-:W-:-:S04]  /*f7c0*/  DEPBAR.LE SB0, 0x0 ;  /* 0x000080000000791a */ /* 0x000fc80000000000 */
.L_x_4964:
[----:B------:R-:W-:Y:S05]  /*f7d0*/  BSYNC B0 ;  /* 0x0000000000007941 */ /* 0x000fea0003800000 */
.L_x_4963:
        /* <DEDUP_REMOVED lines=19> */
.L_x_4966:
[----:B------:R-:W-:Y:S05]  /*f910*/  BSYNC B0 ;  /* 0x0000000000007941 */ /* 0x000fea0003800000 */
.L_x_4965:
        /* <DEDUP_REMOVED lines=9> */
.L_x_4969:
[----:B------:R-:W2:Y:S04]  /*f9b0*/  LDG.E.STRONG.GPU R0, desc[UR38][R2.64] ;  /* 0x0000002602007981 */ /* 0x000ea8000c1ef900 */
[----:B--2---:R-:W-:Y:S01]  /*f9c0*/  CCTL.IVALL ;  /* 0x00000000ff00798f */ /* 0x004fe20002000000 */
[----:B------:R-:W-:Y:S05]  /*f9d0*/  YIELD ;  /* 0x0000000000007946 */ /* 0x000fea0003800000 */
[----:B------:R-:W-:-:S13]  /*f9e0*/  ISETP.NE.AND P1, PT, R0, UR22, PT ;  /* 0x0000001600007c0c */ /* 0x000fda000bf25270 */
[----:B------:R-:W-:Y:S05]  /*f9f0*/  @P1 BRA `(.L_x_4969) ;  /* 0xfffffffc00ec1947 */ /* 0x000fea000383ffff */
.L_x_4968:
[----:B------:R-:W-:Y:S05]  /*fa00*/  BSYNC B0 ;  /* 0x0000000000007941 */ /* 0x000fea0003800000 */
.L_x_4967:
[----:B------:R-:W-:-:S03]  /*fa10*/  UMOV UR14, 0xffffffff ;  /* 0xffffffff000e7882 */ /* 0x000fc60000000000 */
[----:B------:R-:W-:Y:S05]  /*fa20*/  BRA.DIV UR14, `(.L_x_4970) ;  /* 0x0000002a0ed47947 */ /* 0x000fea000b800000 */
[----:B------:R-:W-:Y:S01]  /*fa30*/  NOP ;  /* 0x0000000000007918 */ /* 0x000fe20000000000 */
.L_x_5028:
        /* <DEDUP_REMOVED lines=15> */
.L_x_4972:
[----:B------:R-:W-:Y:S05]  /*fb30*/  BSYNC B0 ;  /* 0x0000000000007941 */ /* 0x000fea0003800000 */
.L_x_4971:
        /* <DEDUP_REMOVED lines=15> */
.L_x_4974:
[----:B------:R-:W-:Y:S05]  /*fc30*/  BSYNC B0 ;  /* 0x0000000000007941 */ /* 0x000fea0003800000 */
.L_x_4973:
[----:B------:R-:W-:Y:S06]  /*fc40*/  BAR.ARV 0xa, 0xa0 ;  /* 0x0282800000007b1d */ /* 0x000fec0000002000 */
[----:B------:R-:W-:Y:S04]  /*fc50*/  BSSY B0, `(.L_x_4975) ;  /* 0x0000003000007945 */ /* 0x000fe80003800000 */
[----:B------:R-:W-:Y:S05]  /*fc60*/  @!P0 BRA `(.L_x_4976) ;  /* 0x0000000000048947 */ /* 0x000fea0003800000 */
[----:B------:R-:W-:-:S04]  /*fc70*/  DEPBAR.LE SB0, 0x0 ;  /* 0x000080000000791a */ /* 0x000fc80000000000 */
.L_x_4976:
[----:B------:R-:W-:Y:S05]  /*fc80*/  BSYNC B0 ;  /* 0x0000000000007941 */ /* 0x000fea0003800000 */
.L_x_4975:
        /* <DEDUP_REMOVED lines=19> */
.L_x_4978:
[----:B------:R-:W-:Y:S05]  /*fdc0*/  BSYNC B0 ;  /* 0x0000000000007941 */ /* 0x000fea0003800000 */
.L_x_4977:
[----:B------:R-:W-:Y:S02]  /*fdd0*/  UIADD3 UR8, UR8, 0x2, URZ ;  /* 0x0000000208087890 */ /* 0x000fe4000fffe03f */
[----:B------:R-:W-:-:S04]  /*fde0*/  UIADD3 UR4, UR4, 0x4000, URZ ;  /* 0x0000400004047890 */ /* 0x000fc8000fffe03f */
[----:B------:R-:W-:-:S13]  /*fdf0*/  ISETP.LE.AND P1, PT, R9, UR8, PT ;  /* 0x0000000809007c0c */ /* 0x000fda000bf23270 */
[----:B------:R-:W-:Y:S05]  /*fe00*/  @!P1 BRA `(.L_x_4979) ;  /* 0xfffffff400809947 */ /* 0x000fea000383ffff */
.L_x_4940:
        /* <DEDUP_REMOVED lines=38> */
[----:B-1----:R-:W-:Y:S01]  /*10070*/  ISETP.EQ.U32.AND P0, PT, R2, UR12, PT ;  /* 0x0000000c02007c0c */ /* 0x002fe2000bf02070 */
[----:B------:R-:W-:-:S12]  /*10080*/  IMAD.U32 R2, RZ, RZ, UR11 ;  /* 0x0000000bff027e24 */ /* 0x000fd8000f8e00ff */
[----:B--2---:R2:W-:Y:S02]  /*10090*/  @P0 REDG.E.ADD.S32.STRONG.GPU desc[UR38][R2.64], R5 ;  /* 0x000000050200098e */ /* 0x0045e4000c10e3a6 */
.L_x_4982:
[----:B------:R-:W-:Y:S05]  /*100a0*/  BSYNC B0 ;  /* 0x0000000000007941 */ /* 0x000fea0003800000 */
.L_x_4981:
[----:B------:R-:W-:Y:S05]  /*100b0*/  BRA `(.L_x_4983) ;  /* 0x0000000000047947 */ /* 0x000fea0003800000 */
.L_x_4980:
[----:B------:R-:W-:-:S05]  /*100c0*/  UMOV UR4, UR8 ;  /* 0x0000000800047c82 */ /* 0x000fca0008000000 */
.L_x_4983:
        /* <DEDUP_REMOVED lines=11> */
.L_x_4988:
        /* <DEDUP_REMOVED lines=24> */
.L_x_4985:
[----:B------:R-:W-:Y:S05]  /*10300*/  BSYNC B0 ;  /* 0x0000000000007941 */ /* 0x000fea0003800000 */
.L_x_4984:
        /* <DEDUP_REMOVED lines=18> */
[----:B-123--:R-:W-:Y:S01]  /*10430*/  IMAD.U32 R2, RZ, RZ, UR15 ;  /* 0x0000000fff027e24 */ /* 0x00efe2000f8e00ff */
[----:B------:R-:W-:-:S02]  /*10440*/  UFLO.U32 UR14, UR12 ;  /* 0x0000000c000e72bd */ /* 0x000fc400080e0000 */
[----:B------:R-:W1:Y:S01]  /*10450*/  POPC R5, UR12 ;  /* 0x0000000c00057d09 */ /* 0x000e620008000000 */
[----:B------:R-:W-:-:S03]  /*10460*/  IMAD.U32 R3, RZ, RZ, UR13 ;  /* 0x0000000dff037e24 */ /* 0x000fc6000f8e00ff */
[----:B----4-:R-:W-:-:S13]  /*10470*/  ISETP.EQ.U32.AND P0, PT, R0, UR14, PT ;  /* 0x0000000e00007c0c */ /* 0x010fda000bf02070 */
[----:B-1----:R4:W-:Y:S02]  /*10480*/  @P0 REDG.E.ADD.S32.STRONG.GPU desc[UR38][R2.64], R5 ;  /* 0x000000050200098e */ /* 0x0029e4000c10e3a6 */
.L_x_4987:
[----:B------:R-:W-:Y:S05]  /*10490*/  BSYNC B0 ;  /* 0x0000000000007941 */ /* 0x000fea0003800000 */
.L_x_4986:
[----:B------:R-:W-:Y:S02]  /*104a0*/  UIADD3 UR11, UR11, 0x2, URZ ;  /* 0x000000020b0b7890 */ /* 0x000fe4000fffe03f */
[----:B------:R-:W-:Y:S02]  /*104b0*/  ULEA UR6, UR18, UR6, 0x1 ;  /* 0x0000000612067291 */ /* 0x000fe4000f8e083f */
[----:B------:R-:W-:Y:S02]  /*104c0*/  ULEA UR7, UR18, UR7, 0x1 ;  /* 0x0000000712077291 */ /* 0x000fe4000f8e083f */
[----:B------:R-:W-:-:S13]  /*104d0*/  ISETP.NE.AND P0, PT, RZ, UR11, PT ;  /* 0x0000000bff007c0c */ /* 0x000fda000bf05270 */
[----:B------:R-:W-:Y:S05]  /*104e0*/  @!P0 BRA `(.L_x_4870) ;  /* 0x0000001c00388947 */ /* 0x000fea0003800000 */
[----:B------:R-:W-:Y:S05]  /*104f0*/  BRA `(.L_x_4988) ;  /* 0xfffffffc00207947 */ /* 0x000fea000383ffff */
.L_x_4937:
        /* <DEDUP_REMOVED lines=33> */
.L_x_4990:
        /* <DEDUP_REMOVED lines=42> */
.L_x_5029:
        /* <DEDUP_REMOVED lines=15> */
.L_x_4993:
        /* <DEDUP_REMOVED lines=75> */
.L_x_5004:
[----:B--234-:R-:W-:-:S04]  /*10f50*/  SHF.L.U32 R21, R11, 0x1f, RZ ;  /* 0x0000001f0b157819 */ /* 0x01cfc800000006ff */
[----:B------:R-:W1:Y:S02]  /*10f60*/  SYNCS.PHASECHK.TRANS64.TRYWAIT P1, [R16+URZ+0x30c40], R21 ;  /* 0x030c4015100075a7 */ /* 0x000e64000802017f */
[----:B-1----:R-:W-:Y:S05]  /*10f70*/  @!P1 BRA `(.L_x_4996) ;  /* 0x0000001400b09947 */ /* 0x002fea0003800000 */
.L_x_5030:
[----:B------:R-:W-:Y:S05]  /*10f80*/  @P0 BRA `(.L_x_4997) ;  /* 0x0000000000140947 */ /* 0x000fea0003800000 */
[----:B------:R-:W-:Y:S01]  /*10f90*/  ISETP.NE.AND P1, PT, R6, RZ, PT ;  /* 0x000000ff0600720c */ /* 0x000fe20003f25270 */
[----:B------:R-:W-:-:S04]  /*10fa0*/  IMAD.MOV.U32 R3, RZ, RZ, 0x4200 ;  /* 0x00004200ff037424 */ /* 0x000fc800078e00ff */
[----:B------:R2:W-:Y:S08]  /*10fb0*/  SYNCS.ARRIVE.TRANS64 RZ, [R16+URZ+0x30c30], R3 ;  /* 0x030c300310ff79a7 */ /* 0x0005f0000800003f */
[----:B------:R-:W-:Y:S05]  /*10fc0*/  @!P1 BRA `(.L_x_4997) ;  /* 0x0000000000049947 */ /* 0x000fea0003800000 */
[----:B------:R-:W-:Y:S01]  /*10fd0*/  BPT.TRAP 0x1 ;  /* 0x000000040000795c */ /* 0x000fe20000300000 */
.L_x_4997:
        /* <DEDUP_REMOVED lines=29> */
.L_x_5031:
[----:B------:R-:W-:Y:S05]  /*111b0*/  @P0 BRA `(.L_x_4999) ;  /* 0x0000000000140947 */ /* 0x000fea0003800000 */
[----:B------:R-:W-:Y:S01]  /*111c0*/  ISETP.NE.AND P1, PT, R6, RZ, PT ;  /* 0x000000ff0600720c */ /* 0x000fe20003f25270 */
[----:B------:R-:W-:-:S04]  /*111d0*/  IMAD.MOV.U32 R2, RZ, RZ, 0x4200 ;  /* 0x00004200ff027424 */ /* 0x000fc800078e00ff */
[----:B------:R3:W-:Y:S08]  /*111e0*/  SYNCS.ARRIVE.TRANS64 RZ, [R16+URZ+0x30c18], R2 ;  /* 0x030c180210ff79a7 */ /* 0x0007f0000800003f */
[----:B------:R-:W-:Y:S05]  /*111f0*/  @!P1 BRA `(.L_x_4999) ;  /* 0x0000000000049947 */ /* 0x000fea0003800000 */
[----:B------:R-:W-:Y:S01]  /*11200*/  BPT.TRAP 0x1 ;  /* 0x000000040000795c */ /* 0x000fe20000300000 */
.L_x_4999:
        /* <DEDUP_REMOVED lines=29> */
.L_x_5032:
[----:B------:R-:W-:Y:S05]  /*113e0*/  @P0 BRA `(.L_x_5001) ;  /* 0x0000000000140947 */ /* 0x000fea0003800000 */
[----:B------:R-:W-:Y:S01]  /*113f0*/  ISETP.NE.AND P1, PT, R6, RZ, PT ;  /* 0x000000ff0600720c */ /* 0x000fe20003f25270 */
[----:B-123--:R-:W-:-:S04]  /*11400*/  IMAD.MOV.U32 R21, RZ, RZ, 0x4200 ;  /* 0x00004200ff157424 */ /* 0x00efc800078e00ff */
[----:B------:R4:W-:Y:S08]  /*11410*/  SYNCS.ARRIVE.TRANS64 RZ, [R16+URZ+0x30c38], R21 ;  /* 0x030c381510ff79a7 */ /* 0x0009f0000800003f */
[----:B------:R-:W-:Y:S05]  /*11420*/  @!P1 BRA `(.L_x_5001) ;  /* 0x0000000000049947 */ /* 0x000fea0003800000 */
[----:B------:R-:W-:Y:S01]  /*11430*/  BPT.TRAP 0x1 ;  /* 0x000000040000795c */ /* 0x000fe20000300000 */
.L_x_5001:
        /* <DEDUP_REMOVED lines=24> */
.L_x_5034:
[----:B------:R-:W-:Y:S05]  /*115c0*/  @P0 BRA `(.L_x_5003) ;  /* 0x0000000000140947 */ /* 0x000fea0003800000 */
[----:B------:R-:W-:Y:S01]  /*115d0*/  ISETP.NE.AND P1, PT, R6, RZ, PT ;  /* 0x000000ff0600720c */ /* 0x000fe20003f25270 */
[----:B------:R-:W-:-:S04]  /*115e0*/  IMAD.MOV.U32 R5, RZ, RZ, 0x4200 ;  /* 0x00004200ff057424 */ /* 0x000fc800078e00ff */
[----:B------:R1:W-:Y:S08]  /*115f0*/  SYNCS.ARRIVE.TRANS64 RZ, [R16+URZ+0x30c10], R5 ;  /* 0x030c100510ff79a7 */ /* 0x0003f0000800003f */
[----:B------:R-:W-:Y:S05]  /*11600*/  @!P1 BRA `(.L_x_5003) ;  /* 0x0000000000049947 */ /* 0x000fea0003800000 */
[----:B------:R-:W-:Y:S01]  /*11610*/  BPT.TRAP 0x1 ;  /* 0x000000040000795c */ /* 0x000fe20000300000 */
.L_x_5003:
        /* <DEDUP_REMOVED lines=30> */
.L_x_4995:
[----:B------:R-:W2:Y:S02]  /*11800*/  LDL.LU R4, [R1+0x4] ;  /* 0x0000040001047983 */ /* 0x000ea40000300800 */
[----:B--2---:R-:W-:Y:S02]  /*11810*/  ISETP.NE.AND P1, PT, R4, RZ, PT ;  /* 0x000000ff0400720c */ /* 0x004fe40003f25270 */
[----:B------:R2:W5:Y:S11]  /*11820*/  LDL R4, [R1] ;  /* 0x0000000001047983 */ /* 0x0005760000100800 */
[----:B--2---:R-:W-:Y:S05]  /*11830*/  @!P1 BRA `(.L_x_4994) ;  /* 0x0000000400109947 */ /* 0x004fea0003800000 */
[----:B------:R-:W-:-:S04]  /*11840*/  SHF.L.U32 R13, R11, 0x1f, RZ ;  /* 0x0000001f0b0d7819 */ /* 0x000fc800000006ff */
[----:B------:R-:W1:Y:S02]  /*11850*/  SYNCS.PHASECHK.TRANS64.TRYWAIT P1, [R16+URZ+0x30c40], R13 ;  /* 0x030c400d100075a7 */ /* 0x000e64000802017f */
[----:B-1----:R-:W-:Y:S05]  /*11860*/  @!P1 BRA `(.L_x_5005) ;  /* 0x0000000c00c89947 */ /* 0x002fea0003800000 */
.L_x_5035:
[----:B------:R-:W-:Y:S05]  /*11870*/  @P0 BRA `(.L_x_5006) ;  /* 0x0000000000140947 */ /* 0x000fea0003800000 */
[----:B------:R-:W-:Y:S01]  /*11880*/  ISETP.NE.AND P1, PT, R6, RZ, PT ;  /* 0x000000ff0600720c */ /* 0x000fe20003f25270 */
[----:B------:R-:W-:-:S04]  /*11890*/  IMAD.MOV.U32 R5, RZ, RZ, 0x4200 ;  /* 0x00004200ff057424 */ /* 0x000fc800078e00ff */
[----:B------:R2:W-:Y:S08]  /*118a0*/  SYNCS.ARRIVE.TRANS64 RZ, [R16+URZ+0x30c30], R5 ;  /* 0x030c300510ff79a7 */ /* 0x0005f0000800003f */
[----:B------:R-:W-:Y:S05]  /*118b0*/  @!P1 BRA `(.L_x_5006) ;  /* 0x0000000000049947 */ /* 0x000fea0003800000 */
[----:B------:R-:W-:Y:S01]  /*118c0*/  BPT.TRAP 0x1 ;  /* 0x000000040000795c */ /* 0x000fe20000300000 */
.L_x_5006:
        /* <DEDUP_REMOVED lines=26> */
.L_x_5036:
[----:B------:R-:W-:Y:S05]  /*11a70*/  @P0 BRA `(.L_x_5008) ;  /* 0x0000000000140947 */ /* 0x000fea0003800000 */
[----:B------:R-:W-:Y:S01]  /*11a80*/  ISETP.NE.AND P0, PT, R6, RZ, PT ;  /* 0x000000ff0600720c */ /* 0x000fe20003f05270 */
[----:B------:R-:W-:-:S04]  /*11a90*/  IMAD.MOV.U32 R5, RZ, RZ, 0x4200 ;  /* 0x00004200ff057424 */ /* 0x000fc800078e00ff */
[----:B------:R2:W-:Y:S08]  /*11aa0*/  SYNCS.ARRIVE.TRANS64 RZ, [R16+URZ+0x30c18], R5 ;  /* 0x030c180510ff79a7 */ /* 0x0005f0000800003f */
[----:B------:R-:W-:Y:S05]  /*11ab0*/  @!P0 BRA `(.L_x_5008) ;  /* 0x0000000000048947 */ /* 0x000fea0003800000 */
[----:B------:R-:W-:Y:S01]  /*11ac0*/  BPT.TRAP 0x1 ;  /* 0x000000040000795c */ /* 0x000fe20000300000 */
.L_x_5008:
        /* <DEDUP_REMOVED lines=27> */
.L_x_4994:
[----:B------:R-:W2:Y:S01]  /*11c80*/  S2R R0, SR_TID.X ;  /* 0x0000000000007919 */ /* 0x000ea20000002100 */
[----:B------:R-:W-:Y:S01]  /*11c90*/  IMAD R3, R19, 0x8, R16 ;  /* 0x0000000813037824 */ /* 0x000fe200078e0210 */
[----:B--2---:R-:W-:Y:S02]  /*11ca0*/  LOP3.LUT R2, R0, 0x7f, RZ, 0xc0, !PT ;  /* 0x0000007f00027812 */ /* 0x004fe400078ec0ff */
[----:B------:R-:W-:Y:S02]  /*11cb0*/  SHF.L.U32 R0, R11, 0x1f, RZ ;  /* 0x0000001f0b007819 */ /* 0x000fe400000006ff */
[----:B------:R-:W-:Y:S02]  /*11cc0*/  ISETP.NE.AND P1, PT, R2, RZ, PT ;  /* 0x000000ff0200720c */ /* 0x000fe40003f25270 */
[----:B------:R-:W2:Y:S02]  /*11cd0*/  SYNCS.PHASECHK.TRANS64.TRYWAIT P0, [R3+URZ+0x30c40], R0 ;  /* 0x030c4000030075a7 */ /* 0x000ea4000800017f */
[----:B--2---:R-:W-:Y:S09]  /*11ce0*/  @!P0 BRA `(.L_x_5009) ;  /* 0x0000000800d08947 */ /* 0x004ff20003800000 */
.L_x_5037:
[----:B------:R-:W-:Y:S05]  /*11cf0*/  @P1 BRA `(.L_x_5010) ;  /* 0x0000000000181947 */ /* 0x000fea0003800000 */
[----:B------:R-:W1:Y:S01]  /*11d00*/  S2R R2, SR_TID.X ;  /* 0x0000000000027919 */ /* 0x000e620000002100 */
[----:B--2---:R-:W-:-:S04]  /*11d10*/  IMAD.MOV.U32 R0, RZ, RZ, 0x4200 ;  /* 0x00004200ff007424 */ /* 0x004fc800078e00ff */
[----:B------:R2:W-:Y:S01]  /*11d20*/  SYNCS.ARRIVE.TRANS64 RZ, [R3+URZ+0x30c30], R0 ;  /* 0x030c300003ff79a7 */ /* 0x0005e2000800003f */
[----:B-1----:R-:W-:-:S13]  /*11d30*/  LOP3.LUT P0, RZ, R2, 0x1f, RZ, 0xc0, !PT ;  /* 0x0000001f02ff7812 */ /* 0x002fda000780c0ff */
[----:B--2---:R-:W-:Y:S05]  /*11d40*/  @!P0 BRA `(.L_x_5010) ;  /* 0x0000000000048947 */ /* 0x004fea0003800000 */
[----:B------:R-:W-:Y:S01]  /*11d50*/  BPT.TRAP 0x1 ;  /* 0x000000040000795c */ /* 0x000fe20000300000 */
.L_x_5010:
        /* <DEDUP_REMOVED lines=33> */
.L_x_4991:
[----:B------:R-:W-:Y:S05]  /*11f70*/  BSYNC B0 ;  /* 0x0000000000007941 */ /* 0x000fea0003800000 */
.L_x_4989:
[----:B------:R-:W-:-:S03]  /*11f80*/  UMOV UR8, 0xffffffff ;  /* 0xffffffff00087882 */ /* 0x000fc60000000000 */
[----:B------:R-:W-:Y:S05]  /*11f90*/  BRA.DIV UR8, `(.L_x_5011) ;  /* 0x0000000a08387947 */ /* 0x000fea000b800000 */
[----:B------:R-:W-:-:S13]  /*11fa0*/  ELECT P6, URZ, PT ;  /* 0x00000000003f782f */ /* 0x000fda00038c0000 */
.L_x_5040:
[----:B------:R-:W-:Y:S05]  /*11fb0*/  @!P6 BRA `(.L_x_4870) ;  /* 0x000000000084e947 */ /* 0x000fea0003800000 */
[----:B------:R-:W-:-:S06]  /*11fc0*/  ULOP3.LUT UR8, UR36, 0x2, URZ, 0xfc, !UPT ;  /* 0x0000000224087892 */ /* 0x000fcc000f8efc3f */
[----:B------:R-:W-:-:S05]  /*11fd0*/  IMAD.U32 R0, RZ, RZ, UR8 ;  /* 0x00000008ff007e24 */ /* 0x000fca000f8e00ff */
[----:B------:R-:W-:-:S13]  /*11fe0*/  ISETP.NE.AND P2, PT, R0, 0x3, PT ;  /* 0x000000030000780c */ /* 0x000fda0003f45270 */
[----:B------:R-:W-:Y:S05]  /*11ff0*/  @!P2 BRA `(.L_x_5012) ;  /* 0x000000000004a947 */ /* 0x000fea0003800000 */
[----:B------:R-:W-:Y:S01]  /*12000*/  BPT.TRAP 0x1 ;  /* 0x000000040000795c */ /* 0x000fe20000300000 */
.L_x_5012:
        /* <DEDUP_REMOVED lines=15> */
.L_x_5041:
[----:B------:R-:W2:Y:S02]  /*12100*/  SYNCS.PHASECHK.TRANS64.TRYWAIT P0, [R3+URZ], R0 ;  /* 0x00000000030075a7 */ /* 0x000ea4000800017f */
[----:B--2---:R-:W-:Y:S05]  /*12110*/  @!P0 BRA `(.L_x_5014) ;  /* 0x00000008000c8947 */ /* 0x004fea0003800000 */
.L_x_5042:
[----:B------:R-:W-:Y:S05]  /*12120*/  @!P2 BRA `(.L_x_5015) ;  /* 0x000000000004a947 */ /* 0x000fea0003800000 */
[----:B------:R-:W-:Y:S01]  /*12130*/  BPT.TRAP 0x1 ;  /* 0x000000040000795c */ /* 0x000fe20000300000 */
.L_x_5015:
[----:B--2---:R-:W-:-:S04]  /*12140*/  VIADD R3, R7, 0x30c40 ;  /* 0x00030c4007037836 */ /* 0x004fc80000000000 */
[----:B------:R-:W-:-:S04]  /*12150*/  IMAD R2, R2, 0x8, R3 ;  /* 0x0000000802027824 */ /* 0x000fc800078e0203 */
[----:B------:R-:W2:Y:S02]  /*12160*/  SYNCS.PHASECHK.TRANS64.TRYWAIT P0, [R2+URZ], R5 ;  /* 0x00000005020075a7 */ /* 0x000ea4000800017f */
[----:B--2---:R-:W-:Y:S05]  /*12170*/  @!P0 BRA `(.L_x_5016) ;  /* 0x0000000800088947 */ /* 0x004fea0003800000 */
.L_x_5043:
[----:B------:R-:W-:-:S07]  /*12180*/  IMAD R3, R4, 0x8, R3 ;  /* 0x0000000804037824 */ /* 0x000fce00078e0203 */
.L_x_5017:
[----:B---3--:R3:W4:Y:S02]  /*12190*/  SYNCS.PHASECHK.TRANS64.TRYWAIT P0, [R3+URZ], R0 ;  /* 0x00000000030075a7 */ /* 0x008724000800017f */
[----:B----4-:R-:W-:Y:S05]  /*121a0*/  @!P0 NANOSLEEP.SYNCS 0x989680 ;  /* 0x009896800000895d */ /* 0x010fea0003900000 */
[----:B------:R-:W4:Y:S02]  /*121b0*/  @!P0 SYNCS.PHASECHK.TRANS64 P0, [R3+URZ], R0 ;  /* 0x00000000030085a7 */ /* 0x000f24000800007f */
[----:B----4-:R-:W-:Y:S05]  /*121c0*/  @!P0 BRA `(.L_x_5017) ;  /* 0xfffffffc00f08947 */ /* 0x010fea000383ffff */
.L_x_4870:
[----:B------:R-:W-:Y:S05]  /*121d0*/  BSYNC B6 ;  /* 0x0000000000067941 */ /* 0x000fea0003800000 */
.L_x_4867:
[----:B------:R-:W-:Y:S05]  /*121e0*/  EXIT ;  /* 0x000000000000794d */ /* 0x000fea0003800000 */
.L_x_4877:
[----:B------:R-:W-:Y:S02]  /*121f0*/  IMAD.MOV.U32 R13, RZ, RZ, R10 ;  /* 0x000000ffff0d7224 */ /* 0x000fe400078e000a */
[----:B------:R-:W-:Y:S02]  /*12200*/  IMAD.MOV.U32 R12, RZ, RZ, RZ ;  /* 0x000000ffff0c7224 */ /* 0x000fe400078e00ff */
[----:B------:R-:W-:Y:S02]  /*12210*/  IMAD.MOV.U32 R11, RZ, RZ, 0x1f ;  /* 0x0000001fff0b7424 */ /* 0x000fe400078e00ff */
[----:B------:R-:W-:-:S07]  /*12220*/  IMAD.MOV.U32 R15, RZ, RZ, -0x1 ;  /* 0xffffffffff0f7424 */ /* 0x000fce00078e00ff */
[----:B------:R-:W-:Y:S05]  /*12230*/  WARPSYNC.COLLECTIVE R15, `(.L_x_5018) ;  /* 0x000000000f087348 */ /* 0x000fea0003c00000 */
[----:B------:R1:W2:Y:S02]  /*12240*/  SHFL.IDX P6, R14, R13, R12, R11 ;  /* 0x0000000c0d0e7389 */ /* 0x0002a400000c000b */
[----:B-12---:R-:W-:Y:S01]  /*12250*/  ENDCOLLECTIVE ;  /* 0x000000000000791b */ /* 0x006fe20003800000 */
.L_x_5018:
[----:B------:R-:W-:Y:S05]  /*12260*/  BRA `(.L_x_5019) ;  /* 0xfffffeec00587947 */ /* 0x000fea000383ffff */
.L_x_4879:
[----:B--2---:R2:W3:Y:S02]  /*12270*/  SYNCS.PHASECHK.TRANS64.TRYWAIT P0, [R222+URZ+0x30c00], R11 ;  /* 0x030c000bde0075a7 */ /* 0x0044e4000800017f */
[----:B---3--:R-:W-:Y:S05]  /*12280*/  @!P0 NANOSLEEP.SYNCS 0x989680 ;  /* 0x009896800000895d */ /* 0x008fea0003900000 */
[----:B------:R-:W3:Y:S02]  /*12290*/  @!P0 SYNCS.PHASECHK.TRANS64 P0, [R222+URZ+0x30c00], R11 ;  /* 0x030c000bde0085a7 */ /* 0x000ee4000800007f */
[----:B---3--:R-:W-:Y:S05]  /*122a0*/  @!P0 BRA `(.L_x_4879) ;  /* 0xfffffffc00f08947 */ /* 0x008fea000383ffff */
[----:B------:R-:W-:Y:S05]  /*122b0*/  BRA `(.L_x_4878) ;  /* 0xfffffeec00a07947 */ /* 0x000fea000383ffff */
.L_x_4884:
[----:B--2---:R2:W3:Y:S02]  /*122c0*/  SYNCS.PHASECHK.TRANS64.TRYWAIT P0, [R8+URZ+0x30c10], R21 ;  /* 0x030c1015080075a7 */ /* 0x0044e4000800017f */
[----:B---3--:R-:W-:Y:S05]  /*122d0*/  @!P0 NANOSLEEP.SYNCS 0x989680 ;  /* 0x009896800000895d */ /* 0x008fea0003900000 */
[----:B------:R-:W3:Y:S02]  /*122e0*/  @!P0 SYNCS.PHASECHK.TRANS64 P0, [R8+URZ+0x30c10], R21 ;  /* 0x030c1015080085a7 */ /* 0x000ee4000800007f */
[----:B---3--:R-:W-:Y:S05]  /*122f0*/  @!P0 BRA `(.L_x_4884) ;  /* 0xfffffffc00f08947 */ /* 0x008fea000383ffff */
[----:B------:R-:W-:Y:S05]  /*12300*/  BRA `(.L_x_4883) ;  /* 0xfffffef400d47947 */ /* 0x000fea000383ffff */
.L_x_4888:
[----:B------:R1:W1:Y:S02]  /*12310*/  SYNCS.PHASECHK.TRANS64.TRYWAIT P0, [R8+URZ+0x30c30], R21 ;  /* 0x030c3015080075a7 */ /* 0x000264000800017f */
[----:B-1----:R-:W-:Y:S05]  /*12320*/  @!P0 NANOSLEEP.SYNCS 0x989680 ;  /* 0x009896800000895d */ /* 0x002fea0003900000 */
[----:B------:R-:W1:Y:S02]  /*12330*/  @!P0 SYNCS.PHASECHK.TRANS64 P0, [R8+URZ+0x30c30], R21 ;  /* 0x030c3015080085a7 */ /* 0x000e64000800007f */
[----:B-1----:R-:W-:Y:S05]  /*12340*/  @!P0 BRA `(.L_x_4888) ;  /* 0xfffffffc00f08947 */ /* 0x002fea000383ffff */
[----:B------:R-:W-:Y:S05]  /*12350*/  BRA `(.L_x_4887) ;  /* 0xfffffef800d87947 */ /* 0x000fea000383ffff */
.L_x_4896:
[----:B--2---:R2:W3:Y:S02]  /*12360*/  SYNCS.PHASECHK.TRANS64.TRYWAIT P1, [R6+URZ+0x30c10], R11 ;  /* 0x030c100b060075a7 */ /* 0x0044e4000802017f */
[----:B---3--:R-:W-:Y:S05]  /*12370*/  @!P1 NANOSLEEP.SYNCS 0x989680 ;  /* 0x009896800000995d */ /* 0x008fea0003900000 */
[----:B------:R-:W3:Y:S02]  /*12380*/  @!P1 SYNCS.PHASECHK.TRANS64 P1, [R6+URZ+0x30c10], R11 ;  /* 0x030c100b060095a7 */ /* 0x000ee4000802007f */
[----:B---3--:R-:W-:Y:S05]  /*12390*/  @!P1 BRA `(.L_x_4896) ;  /* 0xfffffffc00f09947 */ /* 0x008fea000383ffff */
[----:B------:R-:W-:Y:S05]  /*123a0*/  BRA `(.L_x_4895) ;  /* 0xffffff3800447947 */ /* 0x000fea000383ffff */
.L_x_4900:
[----:B------:R1:W1:Y:S02]  /*123b0*/  SYNCS.PHASECHK.TRANS64.TRYWAIT P1, [R6+URZ+0x30c30], R11 ;  /* 0x030c300b060075a7 */ /* 0x000264000802017f */
[----:B-1----:R-:W-:Y:S05]  /*123c0*/  @!P1 NANOSLEEP.SYNCS 0x989680 ;  /* 0x009896800000995d */ /* 0x002fea0003900000 */
[----:B------:R-:W1:Y:S02]  /*123d0*/  @!P1 SYNCS.PHASECHK.TRANS64 P1, [R6+URZ+0x30c30], R11 ;  /* 0x030c300b060095a7 */ /* 0x000e64000802007f */
[----:B-1----:R-:W-:Y:S05]  /*123e0*/  @!P1 BRA `(.L_x_4900) ;  /* 0xfffffffc00f09947 */ /* 0x002fea000383ffff */
[----:B------:R-:W-:Y:S05]  /*123f0*/  BRA `(.L_x_4899) ;  /* 0xffffff3c00547947 */ /* 0x000fea000383ffff */
.L_x_4908:
[----:B--2---:R2:W3:Y:S02]  /*12400*/  SYNCS.PHASECHK.TRANS64.TRYWAIT P0, [R7+URZ+0x30c10], R18 ;  /* 0x030c1012070075a7 */ /* 0x0044e4000800017f */
[----:B---3--:R-:W-:Y:S05]  /*12410*/  @!P0 NANOSLEEP.SYNCS 0x989680 ;  /* 0x009896800000895d */ /* 0x008fea0003900000 */
[----:B------:R-:W3:Y:S02]  /*12420*/  @!P0 SYNCS.PHASECHK.TRANS64 P0, [R7+URZ+0x30c10], R18 ;  /* 0x030c1012070085a7 */ /* 0x000ee4000800007f */
[----:B---3--:R-:W-:Y:S05]  /*12430*/  @!P0 BRA `(.L_x_4908) ;  /* 0xfffffffc00f08947 */ /* 0x008fea000383ffff */
[----:B------:R-:W-:Y:S05]  /*12440*/  BRA `(.L_x_4907) ;  /* 0xffffff7000887947 */ /* 0x000fea000383ffff */
.L_x_4912:
[----:B------:R1:W1:Y:S02]  /*12450*/  SYNCS.PHASECHK.TRANS64.TRYWAIT P0, [R7+URZ+0x30c30], R18 ;  /* 0x030c3012070075a7 */ /* 0x000264000800017f */
[----:B-1----:R-:W-:Y:S05]  /*12460*/  @!P0 NANOSLEEP.SYNCS 0x989680 ;  /* 0x009896800000895d */ /* 0x002fea0003900000 */
[----:B------:R-:W1:Y:S02]  /*12470*/  @!P0 SYNCS.PHASECHK.TRANS64 P0, [R7+URZ+0x30c30], R18 ;  /* 0x030c3012070085a7 */ /* 0x000e64000800007f */
[----:B-1----:R-:W-:Y:S05]  /*12480*/  @!P0 BRA `(.L_x_4912) ;  /* 0xfffffffc00f08947 */ /* 0x002fea000383ffff */
[----:B------:R-:W-:Y:S05]  /*12490*/  BRA `(.L_x_4911) ;  /* 0xffffff74009c7947 */ /* 0x000fea000383ffff */
.L_x_4945:
[----:B------:R-:W-:Y:S01]  /*124a0*/  BSSY B0, `(.L_x_5020) ;  /* 0x0000005000007945 */ /* 0x000fe20003800000 */
[----:B------:R-:W-:-:S07]  /*124b0*/  IMAD.MOV.U32 R15, RZ, RZ, -0x1 ;  /* 0xffffffffff0f7424 */ /* 0x000fce00078e00ff */
[----:B------:R-:W-:Y:S05]  /*124c0*/  WARPSYNC.COLLECTIVE R15, `(.L_x_5021) ;  /* 0x000000000f087348 */ /* 0x000fea0003c00000 */
[----:B------:R-:W-:Y:S01]  /*124d0*/  NOP ;  /* 0x0000000000007918 */ /* 0x000fe20000000000 */
[----:B------:R-:W-:Y:S01]  /*124e0*/  ENDCOLLECTIVE ;  /* 0x000000000000791b */ /* 0x000fe20003800000 */
.L_x_5021:
[----:B------:R-:W-:Y:S05]  /*124f0*/  BSYNC B0 ;  /* 0x0000000000007941 */ /* 0x000fea0003800000 */
.L_x_5020:
[----:B------:R-:W-:Y:S05]  /*12500*/  BRA `(.L_x_5022) ;  /* 0xffffffc800747947 */ /* 0x000fea000383ffff */
.L_x_4958:
[----:B------:R-:W-:Y:S01]  /*12510*/  BSSY B0, `(.L_x_5023) ;  /* 0x0000005000007945 */ /* 0x000fe20003800000 */
[----:B------:R-:W-:-:S07]  /*12520*/  IMAD.MOV.U32 R15, RZ, RZ, -0x1 ;  /* 0xffffffffff0f7424 */ /* 0x000fce00078e00ff */
[----:B------:R-:W-:Y:S05]  /*12530*/  WARPSYNC.COLLECTIVE R15, `(.L_x_5024) ;  /* 0x000000000f087348 */ /* 0x000fea0003c00000 */
[----:B------:R-:W-:Y:S01]  /*12540*/  NOP ;  /* 0x0000000000007918 */ /* 0x000fe20000000000 */
[----:B------:R-:W-:Y:S01]  /*12550*/  ENDCOLLECTIVE ;  /* 0x000000000000791b */ /* 0x000fe20003800000 */
.L_x_5024:
[----:B------:R-:W-:Y:S05]  /*12560*/  BSYNC B0 ;  /* 0x0000000000007941 */ /* 0x000fea0003800000 */
.L_x_5023:
[----:B------:R-:W-:Y:S05]  /*12570*/  BRA `(.L_x_5025) ;  /* 0xffffffcc00f47947 */ /* 0x000fea000383ffff */
.L_x_4970:
[----:B------:R-:W-:Y:S01]  /*12580*/  BSSY B0, `(.L_x_5026) ;  /* 0x0000005000007945 */ /* 0x000fe20003800000 */
[----:B------:R-:W-:-:S07]  /*12590*/  IMAD.MOV.U32 R15, RZ, RZ, -0x1 ;  /* 0xffffffffff0f7424 */ /* 0x000fce00078e00ff */
[----:B------:R-:W-:Y:S05]  /*125a0*/  WARPSYNC.COLLECTIVE R15, `(.L_x_5027) ;  /* 0x000000000f087348 */ /* 0x000fea0003c00000 */
[----:B------:R-:W-:Y:S01]  /*125b0*/  NOP ;  /* 0x0000000000007918 */ /* 0x000fe20000000000 */
[----:B------:R-:W-:Y:S01]  /*125c0*/  ENDCOLLECTIVE ;  /* 0x000000000000791b */ /* 0x000fe20003800000 */
.L_x_5027:
[----:B------:R-:W-:Y:S05]  /*125d0*/  BSYNC B0 ;  /* 0x0000000000007941 */ /* 0x000fea0003800000 */
.L_x_5026:
[----:B------:R-:W-:Y:S05]  /*125e0*/  BRA `(.L_x_5028) ;  /* 0xffffffd400147947 */ /* 0x000fea000383ffff */
.L_x_4992:
[----:B-1----:R1:W2:Y:S02]  /*125f0*/  SYNCS.PHASECHK.TRANS64.TRYWAIT P0, [R16+URZ+0x30c20], R3 ;  /* 0x030c2003100075a7 */ /* 0x0022a4000800017f */
[----:B--2---:R-:W-:Y:S05]  /*12600*/  @!P0 NANOSLEEP.SYNCS 0x989680 ;  /* 0x009896800000895d */ /* 0x004fea0003900000 */
[----:B------:R-:W2:Y:S02]  /*12610*/  @!P0 SYNCS.PHASECHK.TRANS64 P0, [R16+URZ+0x30c20], R3 ;  /* 0x030c2003100085a7 */ /* 0x000ea4000800007f */
[----:B--2---:R-:W-:Y:S05]  /*12620*/  @!P0 BRA `(.L_x_4992) ;  /* 0xfffffffc00f08947 */ /* 0x004fea000383ffff */
[----:B------:R-:W-:Y:S05]  /*12630*/  BRA `(.L_x_5029) ;  /* 0xffffffe000dc7947 */ /* 0x000fea000383ffff */
.L_x_4996:
[----:B-1----:R1:W2:Y:S02]  /*12640*/  SYNCS.PHASECHK.TRANS64.TRYWAIT P1, [R16+URZ+0x30c40], R21 ;  /* 0x030c4015100075a7 */ /* 0x0022a4000802017f */
[----:B--2---:R-:W-:Y:S05]  /*12650*/  @!P1 NANOSLEEP.SYNCS 0x989680 ;  /* 0x009896800000995d */ /* 0x004fea0003900000 */
[----:B------:R-:W2:Y:S02]  /*12660*/  @!P1 SYNCS.PHASECHK.TRANS64 P1, [R16+URZ+0x30c40], R21 ;  /* 0x030c4015100095a7 */ /* 0x000ea4000802007f */
[----:B--2---:R-:W-:Y:S05]  /*12670*/  @!P1 BRA `(.L_x_4996) ;  /* 0xfffffffc00f09947 */ /* 0x004fea000383ffff */
[----:B------:R-:W-:Y:S05]  /*12680*/  BRA `(.L_x_5030) ;  /* 0xffffffe8003c7947 */ /* 0x000fea000383ffff */
.L_x_4998:
[----:B--2---:R2:W3:Y:S02]  /*12690*/  SYNCS.PHASECHK.TRANS64.TRYWAIT P1, [R16+URZ+0x30c28], R21 ;  /* 0x030c2815100075a7 */ /* 0x0044e4000802017f */
[----:B---3--:R-:W-:Y:S05]  /*126a0*/  @!P1 NANOSLEEP.SYNCS 0x989680 ;  /* 0x009896800000995d */ /* 0x008fea0003900000 */
[----:B------:R-:W3:Y:S02]  /*126b0*/  @!P1 SYNCS.PHASECHK.TRANS64 P1, [R16+URZ+0x30c28], R21 ;  /* 0x030c2815100095a7 */ /* 0x000ee4000802007f */
[----:B---3--:R-:W-:Y:S05]  /*126c0*/  @!P1 BRA `(.L_x_4998) ;  /* 0xfffffffc00f09947 */ /* 0x008fea000383ffff */
[----:B------:R-:W-:Y:S05]  /*126d0*/  BRA `(.L_x_5031) ;  /* 0xffffffe800b47947 */ /* 0x000fea000383ffff */
.L_x_5000:
[----:B---3--:R3:W4:Y:S02]  /*126e0*/  SYNCS.PHASECHK.TRANS64.TRYWAIT P1, [R16+URZ+0x30c48], R21 ;  /* 0x030c4815100075a7 */ /* 0x008724000802017f */
[----:B----4-:R-:W-:Y:S05]  /*126f0*/  @!P1 NANOSLEEP.SYNCS 0x989680 ;  /* 0x009896800000995d */ /* 0x010fea0003900000 */
[----:B------:R-:W4:Y:S02]  /*12700*/  @!P1 SYNCS.PHASECHK.TRANS64 P1, [R16+URZ+0x30c48], R21 ;  /* 0x030c4815100095a7 */ /* 0x000f24000802007f */
[----:B----4-:R-:W-:Y:S05]  /*12710*/  @!P1 BRA `(.L_x_5000) ;  /* 0xfffffffc00f09947 */ /* 0x010fea000383ffff */
[----:B------:R-:W-:Y:S05]  /*12720*/  BRA `(.L_x_5032) ;  /* 0xffffffec002c7947 */ /* 0x000fea000383ffff */
.L_x_5002:
[----:B------:R-:W-:-:S07]  /*12730*/  SHF.L.U32 R5, R11, 0x1f, RZ ;  /* 0x0000001f0b057819 */ /* 0x000fce00000006ff */
.L_x_5033:
[----:B------:R1:W1:Y:S02]  /*12740*/  SYNCS.PHASECHK.TRANS64.TRYWAIT P1, [R16+URZ+0x30c20], R5 ;  /* 0x030c2005100075a7 */ /* 0x000264000802017f */
[----:B-1----:R-:W-:Y:S05]  /*12750*/  @!P1 NANOSLEEP.SYNCS 0x989680 ;  /* 0x009896800000995d */ /* 0x002fea0003900000 */
[----:B------:R-:W1:Y:S02]  /*12760*/  @!P1 SYNCS.PHASECHK.TRANS64 P1, [R16+URZ+0x30c20], R5 ;  /* 0x030c2005100095a7 */ /* 0x000e64000802007f */
[----:B-1----:R-:W-:Y:S05]  /*12770*/  @!P1 BRA `(.L_x_5033) ;  /* 0xfffffffc00f09947 */ /* 0x002fea000383ffff */
[----:B------:R-:W-:Y:S05]  /*12780*/  BRA `(.L_x_5034) ;  /* 0xffffffec008c7947 */ /* 0x000fea000383ffff */
.L_x_5005:
[----:B-1----:R1:W2:Y:S02]  /*12790*/  SYNCS.PHASECHK.TRANS64.TRYWAIT P1, [R16+URZ+0x30c40], R13 ;  /* 0x030c400d100075a7 */ /* 0x0022a4000802017f */
[----:B--2---:R-:W-:Y:S05]  /*127a0*/  @!P1 NANOSLEEP.SYNCS 0x989680 ;  /* 0x009896800000995d */ /* 0x004fea0003900000 */
[----:B------:R-:W2:Y:S02]  /*127b0*/  @!P1 SYNCS.PHASECHK.TRANS64 P1, [R16+URZ+0x30c40], R13 ;  /* 0x030c400d100095a7 */ /* 0x000ea4000802007f */
[----:B--2---:R-:W-:Y:S05]  /*127c0*/  @!P1 BRA `(.L_x_5005) ;  /* 0xfffffffc00f09947 */ /* 0x004fea000383ffff */
[----:B------:R-:W-:Y:S05]  /*127d0*/  BRA `(.L_x_5035) ;  /* 0xfffffff000247947 */ /* 0x000fea000383ffff */
.L_x_5007:
[----:B-1----:R1:W2:Y:S02]  /*127e0*/  SYNCS.PHASECHK.TRANS64.TRYWAIT P1, [R16+URZ+0x30c28], R13 ;  /* 0x030c280d100075a7 */ /* 0x0022a4000802017f */
[----:B--2---:R-:W-:Y:S05]  /*127f0*/  @!P1 NANOSLEEP.SYNCS 0x989680 ;  /* 0x009896800000995d */ /* 0x004fea0003900000 */
[----:B------:R-:W2:Y:S02]  /*12800*/  @!P1 SYNCS.PHASECHK.TRANS64 P1, [R16+URZ+0x30c28], R13 ;  /* 0x030c280d100095a7 */ /* 0x000ea4000802007f */
[----:B--2---:R-:W-:Y:S05]  /*12810*/  @!P1 BRA `(.L_x_5007) ;  /* 0xfffffffc00f09947 */ /* 0x004fea000383ffff */
[----:B------:R-:W-:Y:S05]  /*12820*/  BRA `(.L_x_5036) ;  /* 0xfffffff000907947 */ /* 0x000fea000383ffff */
.L_x_5009:
[----:B--2---:R2:W1:Y:S02]  /*12830*/  SYNCS.PHASECHK.TRANS64.TRYWAIT P0, [R3+URZ+0x30c40], R0 ;  /* 0x030c4000030075a7 */ /* 0x004464000800017f */
[----:B-1----:R-:W-:Y:S05]  /*12840*/  @!P0 NANOSLEEP.SYNCS 0x989680 ;  /* 0x009896800000895d */ /* 0x002fea0003900000 */
[----:B------:R-:W1:Y:S02]  /*12850*/  @!P0 SYNCS.PHASECHK.TRANS64 P0, [R3+URZ+0x30c40], R0 ;  /* 0x030c4000030085a7 */ /* 0x000e64000800007f */
[----:B-1----:R-:W-:Y:S05]  /*12860*/  @!P0 BRA `(.L_x_5009) ;  /* 0xfffffffc00f08947 */ /* 0x002fea000383ffff */
[----:B------:R-:W-:Y:S05]  /*12870*/  BRA `(.L_x_5037) ;  /* 0xfffffff4001c7947 */ /* 0x000fea000383ffff */
.L_x_5011:
[----:B------:R-:W-:Y:S01]  /*12880*/  BSSY B0, `(.L_x_5038) ;  /* 0x0000006000007945 */ /* 0x000fe20003800000 */
[----:B------:R-:W-:-:S07]  /*12890*/  IMAD.MOV.U32 R15, RZ, RZ, -0x1 ;  /* 0xffffffffff0f7424 */ /* 0x000fce00078e00ff */
[----:B------:R-:W-:Y:S05]  /*128a0*/  WARPSYNC.COLLECTIVE R15, `(.L_x_5039) ;  /* 0x000000000f0c7348 */ /* 0x000fea0003c00000 */
[----:B------:R-:W-:Y:S02]  /*128b0*/  ELECT P6, UR62, PT ;  /* 0x00000000003e782f */ /* 0x000fe400038c0000 */
[----:B------:R-:W-:Y:S01]  /*128c0*/  MOV R14, UR62 ;  /* 0x0000003e000e7c02 */ /* 0x000fe20008000f00 */
[----:B------:R-:W-:Y:S10]  /*128d0*/  ENDCOLLECTIVE ;  /* 0x000000000000791b */ /* 0x000ff40003800000 */
.L_x_5039:
[----:B------:R-:W-:Y:S05]  /*128e0*/  BSYNC B0 ;  /* 0x0000000000007941 */ /* 0x000fea0003800000 */
.L_x_5038:
[----:B------:R-:W-:Y:S05]  /*128f0*/  BRA `(.L_x_5040) ;  /* 0xfffffff400ac7947 */ /* 0x000fea000383ffff */
.L_x_5013:
[----:B-1----:R1:W2:Y:S02]  /*12900*/  SYNCS.PHASECHK.TRANS64.TRYWAIT P0, [R6+URZ], R5 ;  /* 0x00000005060075a7 */ /* 0x0022a4000800017f */
[----:B--2---:R-:W-:Y:S05]  /*12910*/  @!P0 NANOSLEEP.SYNCS 0x989680 ;  /* 0x009896800000895d */ /* 0x004fea0003900000 */
[----:B------:R-:W2:Y:S02]  /*12920*/  @!P0 SYNCS.PHASECHK.TRANS64 P0, [R6+URZ], R5 ;  /* 0x00000005060085a7 */ /* 0x000ea4000800007f */
[----:B--2---:R-:W-:Y:S05]  /*12930*/  @!P0 BRA `(.L_x_5013) ;  /* 0xfffffffc00f08947 */ /* 0x004fea000383ffff */
[----:B------:R-:W-:Y:S05]  /*12940*/  BRA `(.L_x_5041) ;  /* 0xfffffff400ec7947 */ /* 0x000fea000383ffff */
.L_x_5014:
[----:B--2---:R2:W3:Y:S02]  /*12950*/  SYNCS.PHASECHK.TRANS64.TRYWAIT P0, [R3+URZ], R0 ;  /* 0x00000000030075a7 */ /* 0x0044e4000800017f */
[----:B---3--:R-:W-:Y:S05]  /*12960*/  @!P0 NANOSLEEP.SYNCS 0x989680 ;  /* 0x009896800000895d */ /* 0x008fea0003900000 */
[----:B------:R-:W3:Y:S02]  /*12970*/  @!P0 SYNCS.PHASECHK.TRANS64 P0, [R3+URZ], R0 ;  /* 0x00000000030085a7 */ /* 0x000ee4000800007f */
[----:B---3--:R-:W-:Y:S05]  /*12980*/  @!P0 BRA `(.L_x_5014) ;  /* 0xfffffffc00f08947 */ /* 0x008fea000383ffff */
[----:B------:R-:W-:Y:S05]  /*12990*/  BRA `(.L_x_5042) ;  /* 0xfffffff400e07947 */ /* 0x000fea000383ffff */
.L_x_5016:
[----:B--2---:R2:W3:Y:S02]  /*129a0*/  SYNCS.PHASECHK.TRANS64.TRYWAIT P0, [R2+URZ], R5 ;  /* 0x00000005020075a7 */ /* 0x0044e4000800017f */
[----:B---3--:R-:W-:Y:S05]  /*129b0*/  @!P0 NANOSLEEP.SYNCS 0x989680 ;  /* 0x009896800000895d */ /* 0x008fea0003900000 */
[----:B------:R-:W3:Y:S02]  /*129c0*/  @!P0 SYNCS.PHASECHK.TRANS64 P0, [R2+URZ], R5 ;  /* 0x00000005020085a7 */ /* 0x000ee4000800007f */
[----:B---3--:R-:W-:Y:S05]  /*129d0*/  @!P0 BRA `(.L_x_5016) ;  /* 0xfffffffc00f08947 */ /* 0x008fea000383ffff */
[----:B------:R-:W-:Y:S05]  /*129e0*/  BRA `(.L_x_5043) ;  /* 0xfffffff400e47947 */ /* 0x000fea000383ffff */
.L_x_5044:
        /* <DEDUP_REMOVED lines=9> */
.L_x_7410:


//--------------------- .text._ZN7cutlass13device_kernelIN5flash11enable_sm90INS1_16FlashAttnBwdSm90INS1_25CollectiveMainloopBwdSm90ILi2ELi2ELi2EN4cute5tupleIJNS5_1CILi1EEES8_S8_EEENS6_IJNS7_ILi128EEESA_NS7_ILi64EEEEEENS_10bfloat16_tEfNS_4arch4Sm90ELb0ELb1ELb0ELb0ELb0ELb1ELb0ELb0ELi2ELi1ELi2ELi2ELb0EEENS1_24CollectiveEpilogueBwdGQAISC_fSF_Li256ELb0ELb0EEENS1_19SingleTileSchedulerILb0ELb0ELb0ELi128EEEEEEEEEvNT_6ParamsE --------------------------
	.section	.text._ZN7cutlass13device_kernelIN5flash11enable_sm90INS1_16FlashAttnBwdSm90INS1_25CollectiveMainloopBwdSm90ILi2ELi2ELi2EN4cute5tupleIJNS5_1CILi1EEES8_S8_EEENS6_IJNS7_ILi128EEESA_NS7_ILi64EEEEEENS_10bfloat16_tEfNS_4arch4Sm90ELb0ELb1ELb0ELb0ELb0ELb1ELb0ELb0ELi2ELi1ELi2ELi2ELb0EEENS1_24CollectiveEpilogueBwdGQAISC_fSF_Li256ELb0ELb0EEENS1_19SingleTileSchedulerILb0ELb0ELb0ELi128EEEEEEEEEvNT_6ParamsE,"ax",@progbits
	.align	128
.text._ZN7cutlass13device_kernelIN5flash11enable_sm90INS1_16FlashAttnBwdSm90INS1_25CollectiveMainloopBwdSm90ILi2ELi2ELi2EN4cute5tupleIJNS5_1CILi1EEES8_S8_EEENS6_IJNS7_ILi128EEESA_NS7_ILi64EEEEEENS_10bfloat16_tEfNS_4arch4Sm90ELb0ELb1ELb0ELb0ELb0ELb1ELb0ELb0ELi2ELi1ELi2ELi2ELb0EEENS1_24CollectiveEpilogueBwdGQAISC_fSF_Li256ELb0ELb0EEENS1_19SingleTileSchedulerILb0ELb0ELb0ELi128EEEEEEEEEvNT_6ParamsE:
        .type           _ZN7cutlass13device_kernelIN5flash11enable_sm90INS1_16FlashAttnBwdSm90INS1_25CollectiveMainloopBwdSm90ILi2ELi2ELi2EN4cute5tupleIJNS5_1CILi1EEES8_S8_EEENS6_IJNS7_ILi128EEESA_NS7_ILi64EEEEEENS_10bfloat16_tEfNS_4arch4Sm90ELb0ELb1ELb0ELb0ELb0ELb1ELb0ELb0ELi2ELi1ELi2ELi2ELb0EEENS1_24CollectiveEpilogueBwdGQAISC_fSF_Li256ELb0ELb0EEENS1_19SingleTileSchedulerILb0ELb0ELb0ELi128EEEEEEEEEvNT_6ParamsE,@function
        .size           _ZN7cutlass13device_kernelIN5flash11enable_sm90INS1_16FlashAttnBwdSm90INS1_25CollectiveMainloopBwdSm90ILi2ELi2ELi2EN4cute5tupleIJNS5_1CILi1EEES8_S8_EEENS6_IJNS7_ILi128EEESA_NS7_ILi64EEEEEENS_10bfloat16_tEfNS_4arch4Sm90ELb0ELb1ELb0ELb0ELb0ELb1ELb0ELb0ELi2ELi1ELi2ELi2ELb0EEENS1_24CollectiveEpilogueBwdGQAISC_fSF_Li256ELb0ELb0EEENS1_19SingleTileSchedulerILb0ELb0ELb0ELi128EEEEEEEEEvNT_6ParamsE,(.L_x_7411 - _ZN7cutlass13device_kernelIN5flash11enable_sm90INS1_16FlashAttnBwdSm90INS1_25CollectiveMainloopBwdSm90ILi2ELi2ELi2EN4cute5tupleIJNS5_1CILi1EEES8_S8_EEENS6_IJNS7_ILi128EEESA_NS7_ILi64EEEEEENS_10bfloat16_tEfNS_4arch4Sm90ELb0ELb1ELb0ELb0ELb0ELb1ELb0ELb0ELi2ELi1ELi2ELi2ELb0EEENS1_24CollectiveEpilogueBwdGQAISC_fSF_Li256ELb0ELb0EEENS1_19SingleTileSchedulerILb0ELb0ELb0ELi128EEEEEEEEEvNT_6ParamsE)
        .other          _ZN7cutlass13device_kernelIN5flash11enable_sm90INS1_16FlashAttnBwdSm90INS1_25CollectiveMainloopBwdSm90ILi2ELi2ELi2EN4cute5tupleIJNS5_1CILi1EEES8_S8_EEENS6_IJNS7_ILi128EEESA_NS7_ILi64EEEEEENS_10bfloat16_tEfNS_4arch4Sm90ELb0ELb1ELb0ELb0ELb0ELb1ELb0ELb0ELi2ELi1ELi2ELi2ELb0EEENS1_24CollectiveEpilogueBwdGQAISC_fSF_Li256ELb0ELb0EEENS1_19SingleTileSchedulerILb0ELb0ELb0ELi128EEEEEEEEEvNT_6ParamsE,@"STO_CUDA_ENTRY STV_DEFAULT"
_ZN7cutlass13device_kernelIN5flash11enable_sm90INS1_16FlashAttnBwdSm90INS1_25CollectiveMainloopBwdSm90ILi2ELi2ELi2EN4cute5tupleIJNS5_1CILi1EEES8_S8_EEENS6_IJNS7_ILi128EEESA_NS7_ILi64EEEEEENS_10bfloat16_tEfNS_4arch4Sm90ELb0ELb1ELb0ELb0ELb0ELb1ELb0ELb0ELi2ELi1ELi2ELi2ELb0EEENS1_24CollectiveEpilogueBwdGQAISC_fSF_Li256ELb0ELb0EEENS1_19SingleTileSchedulerILb0ELb0ELb0ELi128EEEEEEEEEvNT_6ParamsE:
        /* <DEDUP_REMOVED lines=24> */
.L_x_5046:
[----:B------:R-:W-:Y:S05]  /*0180*/  BSYNC B0 ;  /* 0x0000000000007941 */ /* 0x000fea0003800000 */
.L_x_5045:
        /* <DEDUP_REMOVED lines=37> */
.L_x_5047:
        /* <DEDUP_REMOVED lines=22> */
.L_x_5048:
[----:B------:R-:W-:Y:S01]  /*0540*/  PLOP3.LUT P0, PT, PT, PT, UP0, 0x80, 0x0 ;  /* 0x000000000000781c */ /* 0x000fe20003f0f008 */
[----:B------:R-:W-:Y:S01]  /*0550*/  NOP ;  /* 0x0000000000007918 */ /* 0x000fe20000000000 */
[----:B------:R-:W-:Y:S01]  /*0560*/  BSSY B6, `(.L_x_5049) ;  /* 0x0001006000067945 */ /* 0x000fe20003800000 */
[----:B-12-4-:R-:W-:Y:S10]  /*0570*/  BAR.SYNC.DEFER_BLOCKING 0x0 ;  /* 0x0000000000007b1d */ /* 0x016ff40000010000 */
[----:B------:R-:W-:Y:S05]  /*0580*/  @!P0 BRA `(.L_x_5050) ;  /* 0x000000d400ac8947 */ /* 0x000fea0003800000 */
.L_x_5051:
        /* <DEDUP_REMOVED lines=71> */
.L_x_5053:
        /* <DEDUP_REMOVED lines=28> */
.L_x_5056:
        /* <DEDUP_REMOVED lines=15> */
.L_x_5055:
        /* <DEDUP_REMOVED lines=22> */
.L_x_5058:
        /* <DEDUP_REMOVED lines=15> */
.L_x_5057:
[----:B------:R-:W-:Y:S01]  /*0f00*/  SHF.R.S32.HI R5, RZ, 0x1f, R16 ;  /* 0x0000001fff057819 */ /* 0x000fe20000011410 */
[----:B------:R-:W-:-:S03]  /*0f10*/  UMOV UR4, 0xffffffff ;  /* 0xffffffff00047882 */ /* 0x000fc60000000000 */
[----:B------:R-:W-:-:S04]  /*0f20*/  LEA.HI R0, R5, R16, RZ, 0x7 ;  /* 0x0000001005007211 */ /* 0x000fc800078f38ff */
[----:B------:R-:W-:Y:S01]  /*0f30*/  SHF.R.S32.HI R10, RZ, 0x7, R0 ;  /* 0x00000007ff0a7819 */ /* 0x000fe20000011400 */
[----:B------:R-:W-:Y:S06]  /*0f40*/  BRA.DIV UR4, `(.L_x_5059) ;  /* 0x000000f604a47947 */ /* 0x000fec000b800000 */
[----:B------:R1:W2:Y:S02]  /*0f50*/  SHFL.IDX PT, R14, R10, RZ, 0x1f ;  /* 0x00001fff0a0e7589 */ /* 0x0002a400000e0000 */
.L_x_5155:
        /* <DEDUP_REMOVED lines=23> */
.L_x_5060:
        /* <DEDUP_REMOVED lines=74> */
[----:B------:R-:W-:Y:S02]  /*1570*/  LOP3.LUT R9, R9, 0xfffffff8, RZ, 0xc0, !PT ;  /* 0xfffffff809097812 */ /* 0x000fe400078ec0ff */
[----:B------:R-:W-:-:S02]  /*1580*/  CS2R R174, SRZ ;  /* 0x0000000000ae7805 */ /* 0x000fc4000001ff00 */
[CC--:B------:R-:W-:Y:S02]  /*1590*/  LEA.HI R4, R0.reuse, R7.reuse, RZ, 0x3 ;  /* 0x0000000700047211 */ /* 0x0c0fe400078f18ff */
[----:B------:R-:W-:Y:S02]  /*15a0*/  CS2R R172, SRZ ;  /* 0x0000000000ac7805 */ /* 0x000fe4000001ff00 */
[----:B------:R-:W-:Y:S01]  /*15b0*/  LEA.HI R7, R0, R7, RZ, 0x2 ;  /* 0x0000000700077211 */ /* 0x000fe200078f10ff */
[----:B------:R-:W-:Y:S01]  /*15c0*/  IMAD.IADD R6, R6, 0x1, -R9 ;  /* 0x0000000106067824 */ /* 0x000fe200078e0a09 */
[--C-:B------:R-:W-:Y:S02]  /*15d0*/  SHF.R.S32.HI R0, RZ, 0x3, R4.reuse ;  /* 0x00000003ff007819 */ /* 0x100fe40000011404 */
[----:B------:R-:W-:Y:S02]  /*15e0*/  CS2R R170, SRZ ;  /* 0x0000000000aa7805 */ /* 0x000fe4000001ff00 */
[----:B------:R-:W-:-:S02]  /*15f0*/  SHF.R.S32.HI R9, RZ, 0x1f, R4 ;  /* 0x0000001fff097819 */ /* 0x000fc40000011404 */
[----:B------:R-:W-:Y:S02]  /*1600*/  CS2R R168, SRZ ;  /* 0x0000000000a87805 */ /* 0x000fe4000001ff00 */
[----:B------:R-:W-:Y:S02]  /*1610*/  SHF.R.S32.HI R4, RZ, 0x2, R7 ;  /* 0x00000002ff047819 */ /* 0x000fe40000011407 */
[----:B------:R-:W-:Y:S02]  /*1620*/  CS2R R166, SRZ ;  /* 0x0000000000a67805 */ /* 0x000fe4000001ff00 */
[----:B------:R-:W-:Y:S02]  /*1630*/  LEA.HI R9, R9, R0, RZ, 0x4 ;  /* 0x0000000009097211 */ /* 0x000fe400078f20ff */
[----:B------:R-:W-:Y:S02]  /*1640*/  CS2R R164, SRZ ;  /* 0x0000000000a47805 */ /* 0x000fe4000001ff00 */
[----:B------:R-:W-:-:S02]  /*1650*/  LEA.HI R7, R7, R4, RZ, 0x1 ;  /* 0x0000000407077211 */ /* 0x000fc400078f08ff */
[----:B------:R-:W-:Y:S02]  /*1660*/  CS2R R162, SRZ ;  /* 0x0000000000a27805 */ /* 0x000fe4000001ff00 */
[----:B--2---:R-:W-:Y:S02]  /*1670*/  SHF.R.S32.HI R11, RZ, 0x5, R8 ;  /* 0x00000005ff0b7819 */ /* 0x004fe40000011408 */
[----:B------:R-:W-:Y:S02]  /*1680*/  CS2R R160, SRZ ;  /* 0x0000000000a07805 */ /* 0x000fe4000001ff00 */
[----:B------:R-:W-:Y:S02]  /*1690*/  LEA.HI R10, R12, R12, RZ, 0x1 ;  /* 0x0000000c0c0a7211 */ /* 0x000fe400078f08ff */
[----:B------:R-:W-:Y:S02]  /*16a0*/  CS2R R158, SRZ ;  /* 0x00000000009e7805 */ /* 0x000fe4000001ff00 */
[----:B------:R-:W-:Y:S01]  /*16b0*/  LOP3.LUT R7, R7, 0xfffffffe, RZ, 0xc0, !PT ;  /* 0xfffffffe07077812 */ /* 0x000fe200078ec0ff */
[----:B------:R-:W-:Y:S01]  /*16c0*/  IMAD R11, R11, 0x10, R6 ;  /* 0x000000100b0b7824 */ /* 0x000fe200078e0206 */
[----:B------:R-:W-:Y:S01]  /*16d0*/  LOP3.LUT R9, R9, 0x1ffffff0, RZ, 0xc0, !PT ;  /* 0x1ffffff009097812 */ /* 0x000fe200078ec0ff */
[C---:B------:R-:W-:Y:S01]  /*16e0*/  VIADD R6, R4.reuse, 0x8 ;  /* 0x0000000804067836 */ /* 0x040fe20000000000 */
[----:B------:R-:W-:Y:S01]  /*16f0*/  LEA.HI R5, R5, R16, RZ, 0x2 ;  /* 0x0000001005057211 */ /* 0x000fe200078f10ff */
[----:B------:R-:W-:Y:S01]  /*1700*/  IMAD.IADD R7, R4, 0x1, -R7 ;  /* 0x0000000104077824 */ /* 0x000fe200078e0a07 */
[----:B------:R-:W-:Y:S01]  /*1710*/  LOP3.LUT R10, R10, 0x3fffffe, RZ, 0xc0, !PT ;  /* 0x03fffffe0a0a7812 */ /* 0x000fe200078ec0ff */
[----:B------:R-:W-:Y:S01]  /*1720*/  IMAD.IADD R0, R0, 0x1, -R9 ;  /* 0x0000000100007824 */ /* 0x000fe200078e0a09 */
[----:B------:R-:W-:-:S02]  /*1730*/  LOP3.LUT R5, R5, 0xfffffffc, RZ, 0xc0, !PT ;  /* 0xfffffffc05057812 */ /* 0x000fc400078ec0ff */
[----:B------:R-:W-:Y:S02]  /*1740*/  CS2R R156, SRZ ;  /* 0x00000000009c7805 */ /* 0x000fe4000001ff00 */
[----:B------:R-:W-:Y:S01]  /*1750*/  LEA.HI R8, R6, R6, RZ, 0x1 ;  /* 0x0000000606087211 */ /* 0x000fe200078f08ff */
[----:B------:R-:W-:Y:S01]  /*1760*/  IMAD.IADD R10, R12, 0x1, -R10 ;  /* 0x000000010c0a7824 */ /* 0x000fe200078e0a0a */
[----:B------:R-:W-:Y:S01]  /*1770*/  CS2R R154, SRZ ;  /* 0x00000000009a7805 */ /* 0x000fe2000001ff00 */
[----:B------:R-:W-:Y:S01]  /*1780*/  IMAD R229, R0, 0x8, R7 ;  /* 0x0000000800e57824 */ /* 0x000fe200078e0207 */
[----:B------:R-:W-:Y:S01]  /*1790*/  LOP3.LUT R9, R8, 0xfffffffe, RZ, 0xc0, !PT ;  /* 0xfffffffe08097812 */ /* 0x000fe200078ec0ff */
[----:B------:R-:W1:Y:S01]  /*17a0*/  S2R R7, SR_CTAID.X ;  /* 0x0000000000077919 */ /* 0x000e620000002500 */
[----:B------:R-:W-:Y:S01]  /*17b0*/  IMAD.IADD R5, R16, 0x1, -R5 ;  /* 0x0000000110057824 */ /* 0x000fe200078e0a05 */
[----:B------:R-:W-:Y:S01]  /*17c0*/  CS2R R152, SRZ ;  /* 0x0000000000987805 */ /* 0x000fe2000001ff00 */
[----:B------:R-:W-:Y:S01]  /*17d0*/  IMAD R16, R10, 0x40, R11 ;  /* 0x000000400a107824 */ /* 0x000fe200078e020b */
[--C-:B------:R-:W-:Y:S01]  /*17e0*/  SHF.R.S32.HI R11, RZ, 0x1f, R8.reuse ;  /* 0x0000001fff0b7819 */ /* 0x100fe20000011408 */
[C---:B------:R-:W-:Y:S01]  /*17f0*/  VIADD R10, R4.reuse, 0x10 ;  /* 0x00000010040a7836 */ /* 0x040fe20000000000 */
[----:B------:R-:W-:Y:S01]  /*1800*/  CS2R R214, SRZ ;  /* 0x0000000000d67805 */ /* 0x000fe2000001ff00 */
[----:B------:R-:W-:Y:S01]  /*1810*/  VIADD R12, R4, 0x18 ;  /* 0x00000018040c7836 */ /* 0x000fe20000000000 */
[----:B------:R-:W-:Y:S01]  /*1820*/  SHF.R.S32.HI R4, RZ, 0x1, R8 ;  /* 0x00000001ff047819 */ /* 0x000fe20000011408 */
[----:B------:R-:W-:Y:S01]  /*1830*/  IMAD.IADD R9, R6, 0x1, -R9 ;  /* 0x0000000106097824 */ /* 0x000fe200078e0a09 */
[----:B------:R-:W-:Y:S01]  /*1840*/  LEA.HI R6, R10, R10, RZ, 0x1 ;  /* 0x0000000a0a067211 */ /* 0x000fe200078f08ff */
[----:B------:R-:W-:Y:S01]  /*1850*/  IMAD.MOV.U32 R0, RZ, RZ, RZ ;  /* 0x000000ffff007224 */ /* 0x000fe200078e00ff */
[----:B------:R-:W-:-:S02]  /*1860*/  LEA.HI R14, R12, R12, RZ, 0x1 ;  /* 0x0000000c0c0e7211 */ /* 0x000fc400078f08ff */
[----:B------:R-:W-:Y:S02]  /*1870*/  CS2R R212, SRZ ;  /* 0x0000000000d47805 */ /* 0x000fe4000001ff00 */
[----:B------:R-:W-:Y:S02]  /*1880*/  LOP3.LUT R13, R6, 0xfffffffe, RZ, 0xc0, !PT ;  /* 0xfffffffe060d7812 */ /* 0x000fe400078ec0ff */
[----:B------:R-:W-:Y:S02]  /*1890*/  CS2R R210, SRZ ;  /* 0x0000000000d27805 */ /* 0x000fe4000001ff00 */
[--C-:B------:R-:W-:Y:S02]  /*18a0*/  SHF.R.S32.HI R8, RZ, 0x1, R6.reuse ;  /* 0x00000001ff087819 */ /* 0x100fe40000011406 */
[----:B------:R-:W-:Y:S02]  /*18b0*/  CS2R R208, SRZ ;  /* 0x0000000000d07805 */ /* 0x000fe4000001ff00 */
[----:B------:R-:W-:Y:S01]  /*18c0*/  SHF.R.S32.HI R15, RZ, 0x1f, R6 ;  /* 0x0000001fff0f7819 */ /* 0x000fe20000011406 */
[----:B------:R-:W-:Y:S01]  /*18d0*/  IMAD.IADD R13, R10, 0x1, -R13 ;  /* 0x000000010a0d7824 */ /* 0x000fe200078e0a0d */
        /* <DEDUP_REMOVED lines=8> */
[----:B------:R-:W-:Y:S02]  /*1960*/  LEA.HI R15, R15, R8, RZ, 0x4 ;  /* 0x000000080f0f7211 */ /* 0x000fe400078f20ff */
[----:B------:R-:W-:Y:S02]  /*1970*/  CS2R R198, SRZ ;  /* 0x0000000000c67805 */ /* 0x000fe4000001ff00 */
[----:B------:R-:W-:Y:S02]  /*1980*/  LOP3.LUT R17, R14, 0xfffffffe, RZ, 0xc0, !PT ;  /* 0xfffffffe0e117812 */ /* 0x000fe400078ec0ff */
[----:B------:R-:W-:Y:S02]  /*1990*/  CS2R R196, SRZ ;  /* 0x0000000000c47805 */ /* 0x000fe4000001ff00 */
[----:B------:R-:W-:-:S02]  /*19a0*/  LOP3.LUT R19, R10, 0x1ffffff0, RZ, 0xc0, !PT ;  /* 0x1ffffff00a137812 */ /* 0x000fc400078ec0ff */
[----:B------:R-:W-:Y:S02]  /*19b0*/  CS2R R194, SRZ ;  /* 0x0000000000c27805 */ /* 0x000fe4000001ff00 */
[----:B------:R-:W-:Y:S01]  /*19c0*/  LOP3.LUT R11, R11, 0x1ffffff0, RZ, 0xc0, !PT ;  /* 0x1ffffff00b0b7812 */ /* 0x000fe200078ec0ff */
[----:B------:R-:W-:Y:S01]  /*19d0*/  IMAD.IADD R17, R12, 0x1, -R17 ;  /* 0x000000010c117824 */ /* 0x000fe200078e0a11 */
[----:B------:R-:W-:Y:S01]  /*19e0*/  LOP3.LUT R15, R15, 0x1ffffff0, RZ, 0xc0, !PT ;  /* 0x1ffffff00f0f7812 */ /* 0x000fe200078ec0ff */
[----:B------:R-:W-:Y:S01]  /*19f0*/  IMAD.IADD R6, R6, 0x1, -R19 ;  /* 0x0000000106067824 */ /* 0x000fe200078e0a13 */
[----:B------:R-:W-:Y:S01]  /*1a00*/  CS2R R192, SRZ ;  /* 0x0000000000c07805 */ /* 0x000fe2000001ff00 */
[----:B------:R-:W-:Y:S01]  /*1a10*/  IMAD.IADD R4, R4, 0x1, -R11 ;  /* 0x0000000104047824 */ /* 0x000fe200078e0a0b */
[----:B------:R-:W-:Y:S01]  /*1a20*/  CS2R R190, SRZ ;  /* 0x0000000000be7805 */ /* 0x000fe2000001ff00 */
[----:B------:R-:W-:Y:S01]  /*1a30*/  IMAD.IADD R226, R8, 0x1, -R15 ;  /* 0x0000000108e27824 */ /* 0x000fe200078e0a0f */
[----:B------:R-:W-:Y:S01]  /*1a40*/  CS2R R188, SRZ ;  /* 0x0000000000bc7805 */ /* 0x000fe2000001ff00 */
[----:B------:R-:W-:Y:S01]  /*1a50*/  IMAD R225, R6, 0x8, R17 ;  /* 0x0000000806e17824 */ /* 0x000fe200078e0211 */
[----:B------:R-:W-:Y:S01]  /*1a60*/  CS2R R186, SRZ ;  /* 0x0000000000ba7805 */ /* 0x000fe2000001ff00 */
[----:B------:R-:W-:Y:S01]  /*1a70*/  IMAD R227, R4, 0x8, R9 ;  /* 0x0000000804e37824 */ /* 0x000fe200078e0209 */
[----:B------:R-:W-:Y:S01]  /*1a80*/  CS2R R184, SRZ ;  /* 0x0000000000b87805 */ /* 0x000fe2000001ff00 */
[----:B-1----:R-:W-:Y:S01]  /*1a90*/  IMAD R6, R7, -0x80, -R16 ;  /* 0xffffff8007067824 */ /* 0x002fe200078e0a10 */
[----:B------:R-:W-:Y:S01]  /*1aa0*/  IADD3 R7, -R16, UR4, RZ ;  /* 0x0000000410077c10 */ /* 0x000fe2000fffe1ff */
[----:B------:R-:W-:-:S02]  /*1ab0*/  IMAD R226, R226, 0x8, R13 ;  /* 0x00000008e2e27824 */ /* 0x000fc400078e020d */
[----:B------:R-:W-:-:S07]  /*1ac0*/  IMAD.MOV.U32 R4, RZ, RZ, RZ ;  /* 0x000000ffff047224 */ /* 0x000fce00078e00ff */
.L_x_5073:
[----:B------:R-:W-:-:S06]  /*1ad0*/  ULOP3.LUT UR4, UR36, 0x1, URZ, 0xfc, !UPT ;  /* 0x0000000124047892 */ /* 0x000fcc000f8efc3f */
[----:B-1----:R-:W-:-:S05]  /*1ae0*/  IMAD.U32 R8, RZ, RZ, UR4 ;  /* 0x00000004ff087e24 */ /* 0x002fca000f8e00ff */
[----:B------:R-:W-:-:S13]  /*1af0*/  ISETP.NE.AND P6, PT, R8, 0x3, PT ;  /* 0x000000030800780c */ /* 0x000fda0003fc5270 */
[----:B------:R-:W-:Y:S05]  /*1b00*/  @!P6 BRA `(.L_x_5063) ;  /* 0x000000000004e947 */ /* 0x000fea0003800000 */
[----:B------:R-:W-:Y:S01]  /*1b10*/  BPT.TRAP 0x1 ;  /* 0x000000040000795c */ /* 0x000fe20000300000 */
.L_x_5063:
[----:B------:R-:W-:Y:S01]  /*1b20*/  IMAD R8, R0, 0x8, R222 ;  /* 0x0000000800087824 */ /* 0x000fe200078e02de */
[----:B------:R-:W-:-:S04]  /*1b30*/  SHF.L.U32 R21, R4, 0x1f, RZ ;  /* 0x0000001f04157819 */ /* 0x000fc800000006ff */
[----:B------:R1:W2:Y:S01]  /*1b40*/  SYNCS.PHASECHK.TRANS64.TRYWAIT P0, [R8+URZ+0x30c10], R21 ;  /* 0x030c1015080075a7 */ /* 0x0002a2000800017f */
[----:B------:R-:W-:Y:S05]  /*1b50*/  @!P6 BRA `(.L_x_5064) ;  /* 0x000000000004e947 */ /* 0x000fea0003800000 */
[----:B------:R-:W-:Y:S01]  /*1b60*/  BPT.TRAP 0x1 ;  /* 0x000000040000795c */ /* 0x000fe20000300000 */
.L_x_5064:
[----:B------:R-:W-:-:S05]  /*1b70*/  VIADD R9, R222, 0x10000 ;  /* 0x00010000de097836 */ /* 0x000fca0000000000 */
[----:B------:R-:W-:-:S04]  /*1b80*/  SHF.R.U32.HI R9, RZ, 0x4, R9 ;  /* 0x00000004ff097819 */ /* 0x000fc80000011609 */
[----:B------:R-:W-:Y:S01]  /*1b90*/  LOP3.LUT R9, R9, 0x3fff, RZ, 0xc0, !PT ;  /* 0x00003fff09097812 */ /* 0x000fe200078ec0ff */
[----:B--2---:R-:W-:Y:S06]  /*1ba0*/  @P0 BRA `(.L_x_5065) ;  /* 0x0000000000080947 */ /* 0x004fec0003800000 */
[----:B------:R-:W2:Y:S02]  /*1bb0*/  SYNCS.PHASECHK.TRANS64.TRYWAIT P0, [R8+URZ+0x30c10], R21 ;  /* 0x030c1015080075a7 */ /* 0x000ea4000800017f */
[----:B--2---:R-:W-:Y:S05]  /*1bc0*/  @!P0 BRA `(.L_x_5066) ;  /* 0x000000e800b88947 */ /* 0x004fea0003800000 */
.L_x_5065:
        /* <DEDUP_REMOVED lines=60> */
.L_x_5067:
[----:B------:R1:W1:Y:S01]  /*1f90*/  SYNCS.PHASECHK.TRANS64.TRYWAIT P0, [R8+URZ+0x30c30], R21 ;  /* 0x030c3015080075a7 */ /* 0x000262000800017f */
[----:B------:R-:W-:Y:S05]  /*1fa0*/  @!P6 BRA `(.L_x_5068) ;  /* 0x000000000004e947 */ /* 0x000fea0003800000 */
[----:B------:R-:W-:Y:S01]  /*1fb0*/  BPT.TRAP 0x1 ;  /* 0x000000040000795c */ /* 0x000fe20000300000 */
.L_x_5068:
[----:B------:R-:W-:-:S05]  /*1fc0*/  VIADD R13, R222, 0x18000 ;  /* 0x00018000de0d7836 */ /* 0x000fca0000000000 */
[----:B------:R-:W-:-:S04]  /*1fd0*/  SHF.R.U32.HI R13, RZ, 0x4, R13 ;  /* 0x00000004ff0d7819 */ /* 0x000fc8000001160d */
[----:B------:R-:W-:-:S04]  /*1fe0*/  LOP3.LUT R13, R13, 0x3fff, RZ, 0xc0, !PT ;  /* 0x00003fff0d0d7812 */ /* 0x000fc800078ec0ff */
[----:B------:R-:W-:Y:S01]  /*1ff0*/  LOP3.LUT R19, R13, 0x10000, RZ, 0xfc, !PT ;  /* 0x000100000d137812 */ /* 0x000fe200078efcff */
[----:B-1----:R-:W-:Y:S06]  /*2000*/  @P0 BRA `(.L_x_5069) ;  /* 0x0000000000080947 */ /* 0x002fec0003800000 */
[----:B------:R-:W1:Y:S02]  /*2010*/  SYNCS.PHASECHK.TRANS64.TRYWAIT P0, [R8+URZ+0x30c30], R21 ;  /* 0x030c3015080075a7 */ /* 0x000e64000800017f */
[----:B-1----:R-:W-:Y:S05]  /*2020*/  @!P0 BRA `(.L_x_5070) ;  /* 0x000000e400b48947 */ /* 0x002fea0003800000 */
.L_x_5069:
        /* <DEDUP_REMOVED lines=11> */
[C---:B------:R-:W-:Y:S01]  /*20e0*/  ISETP.GT.AND P2, PT, R6.reuse, RZ, PT ;  /* 0x000000ff0600720c */ /* 0x040fe20003f44270 */
[----:B------:R-:W-:Y:S01]  /*20f0*/  ULOP3.LUT UR9, UR9, 0x10000, URZ, 0xfc, !UPT ;  /* 0x0001000009097892 */ /* 0x000fe2000f8efc3f */
[----:B------:R-:W-:Y:S01]  /*2100*/  R2UR UR10, R13 ;  /* 0x000000000d0a72ca */ /* 0x000fe200000e0000 */
[----:B---3--:R-:W1:Y:S01]  /*2110*/  SHFL.IDX PT, R23, R20, R5, 0x1f ;  /* 0x00001f0514177589 */ /* 0x008e6200000e0000 */
[----:B------:R-:W-:Y:S01]  /*2120*/  ISETP.GT.AND P1, PT, R7, RZ, PT ;  /* 0x000000ff0700720c */ /* 0x000fe20003f24270 */
[----:B------:R-:W-:Y:S01]  /*2130*/  VIADD R220, R5, 0x8 ;  /* 0x0000000805dc7836 */ /* 0x000fe20000000000 */
[----:B------:R-:W-:Y:S01]  /*2140*/  ISETP.GT.AND P0, PT, R6, 0x8, PT ;  /* 0x000000080600780c */ /* 0x000fe20003f04270 */
[----:B------:R-:W-:Y:S01]  /*2150*/  ULDC UR11, c[0x0][0x744] ;  /* 0x0001d100000b7ab9 */ /* 0x000fe20000000800 */
        /* <DEDUP_REMOVED lines=18> */
[----:B------:R-:W-:-:S02]  /*2280*/  SEL R19, R217, 0x80, P1 ;  /* 0x00000080d9137807 */ /* 0x000fc40000800000 */
[----:B------:R-:W-:Y:S02]  /*2290*/  ISETP.GE.AND P1, PT, R21, RZ, PT ;  /* 0x000000ff1500720c */ /* 0x000fe40003f26270 */
[----:B------:R-:W-:Y:S02]  /*22a0*/  SEL R13, R13, 0x80, !P0 ;  /* 0x000000800d0d7807 */ /* 0x000fe40004000000 */
[----:B------:R-:W-:Y:S02]  /*22b0*/  ISETP.GT.OR P1, PT, R19, RZ, !P1 ;  /* 0x000000ff1300720c */ /* 0x000fe40004f24670 */
[----:B------:R-:W-:Y:S02]  /*22c0*/  ISETP.GE.AND P2, PT, R21, 0x1, PT ;  /* 0x000000011500780c */ /* 0x000fe40003f46270 */
[----:B------:R-:W-:Y:S02]  /*22d0*/  SEL R18, R216, 0x80, P3 ;  /* 0x00000080d8127807 */ /* 0x000fe40001800000 */
[----:B------:R-:W-:-:S02]  /*22e0*/  ISETP.GE.AND P0, PT, R13, 0x1, PT ;  /* 0x000000010d00780c */ /* 0x000fc40003f06270 */
[----:B------:R-:W-:Y:S02]  /*22f0*/  ISETP.GE.AND P3, PT, R13, RZ, PT ;  /* 0x000000ff0d00720c */ /* 0x000fe40003f66270 */
[----:B------:R-:W-:Y:S02]  /*2300*/  FSEL R216, R88, -INF , !P1 ;  /* 0xff80000058d87808 */ /* 0x000fe40004800000 */
[----:B------:R-:W-:Y:S02]  /*2310*/  ISETP.GE.AND P1, PT, R21, 0x8, PT ;  /* 0x000000081500780c */ /* 0x000fe40003f26270 */
[----:B------:R-:W-:Y:S01]  /*2320*/  ISETP.GT.OR P2, PT, R19, 0x1, !P2 ;  /* 0x000000011300780c */ /* 0x000fe20005744670 */
[----:B-1----:R-:W-:Y:S01]  /*2330*/  FFMA.FTZ R216, R216, UR11, -R23 ;  /* 0x0000000bd8d87c23 */ /* 0x002fe20008010817 */
[C---:B------:R-:W-:Y:S02]  /*2340*/  ISETP.GT.OR P0, PT, R18.reuse, 0x1, !P0 ;  /* 0x000000011200780c */ /* 0x040fe40004704670 */
[----:B------:R-:W-:-:S02]  /*2350*/  ISETP.GT.OR P3, PT, R18, RZ, !P3 ;  /* 0x000000ff1200720c */ /* 0x000fc40005f64670 */
[----:B------:R-:W-:Y:S01]  /*2360*/  ISETP.GT.OR P1, PT, R19, 0x8, !P1 ;  /* 0x000000081300780c */ /* 0x000fe20004f24670 */
[----:B------:R-:W1:Y:S01]  /*2370*/  MUFU.EX2 R216, R216 ;  /* 0x000000d800d87308 */ /* 0x000e620000000800 */
[----:B------:R-:W-:Y:S02]  /*2380*/  FSEL R89, R89, -INF , !P2 ;  /* 0xff80000059597808 */ /* 0x000fe40005000000 */
[----:B------:R-:W-:Y:S02]  /*2390*/  FSEL R91, R91, -INF , !P0 ;  /* 0xff8000005b5b7808 */ /* 0x000fe40004000000 */
[----:B------:R-:W-:Y:S01]  /*23a0*/  FSEL R88, R90, -INF , !P3 ;  /* 0xff8000005a587808 */ /* 0x000fe20005800000 */
[--C-:B--2---:R-:W-:Y:S01]  /*23b0*/  FFMA.FTZ R218, R89, UR11, -R22.reuse ;  /* 0x0000000b59da7c23 */ /* 0x104fe20008010816 */
[----:B------:R-:W-:Y:S01]  /*23c0*/  FSEL R90, R92, -INF , !P1 ;  /* 0xff8000005c5a7808 */ /* 0x000fe20004800000 */
[----:B------:R-:W-:Y:S01]  /*23d0*/  FFMA.FTZ R89, R91, UR11, -R22 ;  /* 0x0000000b5b597c23 */ /* 0x000fe20008010816 */
[----:B------:R-:W-:Y:S01]  /*23e0*/  ISETP.GE.AND P1, PT, R13, 0x10, PT ;  /* 0x000000100d00780c */ /* 0x000fe20003f26270 */
[----:B------:R-:W2:Y:S01]  /*23f0*/  SHFL.IDX PT, R91, R20, R220, 0x1f ;  /* 0x00001fdc145b7589 */ /* 0x000ea200000e0000 */
[----:B------:R-:W-:Y:S01]  /*2400*/  ISETP.GE.AND P4, PT, R21, 0x18, PT ;  /* 0x000000181500780c */ /* 0x000fe20003f86270 */
[----:B------:R-:W-:Y:S01]  /*2410*/  FFMA.FTZ R88, R88, UR11, -R23 ;  /* 0x0000000b58587c23 */ /* 0x000fe20008010817 */
[----:B------:R-:W-:Y:S01]  /*2420*/  ISETP.GT.OR P1, PT, R18, 0x10, !P1 ;  /* 0x000000101200780c */ /* 0x000fe20004f24670 */
[----:B------:R-:W-:Y:S01]  /*2430*/  VIADD R23, R5, 0x10 ;  /* 0x0000001005177836 */ /* 0x000fe20000000000 */
[----:B------:R-:W-:Y:S01]  /*2440*/  ISETP.GT.OR P4, PT, R19, 0x18, !P4 ;  /* 0x000000181300780c */ /* 0x000fe20006784670 */
[----:B------:R-:W-:Y:S01]  /*2450*/  VIADD R22, R5, 0xc ;  /* 0x0000000c05167836 */ /* 0x000fe20000000000 */
[----:B------:R-:W-:Y:S01]  /*2460*/  FSEL R98, R98, -INF , !P1 ;  /* 0xff80000062627808 */ /* 0x000fe20004800000 */
[----:B------:R-:W-:Y:S01]  /*2470*/  MUFU.EX2 R88, R88 ;  /* 0x0000005800587308 */ /* 0x000fe20000000800 */
[----:B------:R-:W-:Y:S01]  /*2480*/  ISETP.GE.AND P1, PT, R21, 0x11, PT ;  /* 0x000000111500780c */ /* 0x000fe20003f26270 */
[----:B------:R-:W3:Y:S01]  /*2490*/  SHFL.IDX PT, R217, R20, R23, 0x1f ;  /* 0x00001f1714d97589 */ /* 0x000ee200000e0000 */
[----:B------:R-:W-:-:S02]  /*24a0*/  FSEL R100, R100, -INF , !P4 ;  /* 0xff80000064647808 */ /* 0x000fc40006000000 */
[----:B------:R-:W-:Y:S01]  /*24b0*/  ISETP.GE.AND P4, PT, R21, 0x30, PT ;  /* 0x000000301500780c */ /* 0x000fe20003f86270 */
[----:B------:R-:W5:Y:S01]  /*24c0*/  SHFL.IDX PT, R219, R20, R22, 0x1f ;  /* 0x00001f1614db7589 */ /* 0x000f6200000e0000 */
[----:B------:R-:W-:Y:S01]  /*24d0*/  ISETP.GE.AND P0, PT, R13, 0x9, PT ;  /* 0x000000090d00780c */ /* 0x000fe20003f06270 */
[----:B------:R-:W-:Y:S01]  /*24e0*/  MUFU.EX2 R89, R89 ;  /* 0x0000005900597308 */ /* 0x000fe20000000800 */
[----:B------:R-:W-:Y:S02]  /*24f0*/  ISETP.GT.OR P1, PT, R19, 0x11, !P1 ;  /* 0x000000111300780c */ /* 0x000fe40004f24670 */
[----:B------:R-:W-:Y:S02]  /*2500*/  ISETP.GE.AND P3, PT, R13, 0x8, PT ;  /* 0x000000080d00780c */ /* 0x000fe40003f66270 */
[----:B------:R-:W-:Y:S02]  /*2510*/  ISETP.GT.OR P4, PT, R19, 0x30, !P4 ;  /* 0x000000301300780c */ /* 0x000fe40006784670 */
[----:B------:R-:W-:Y:S01]  /*2520*/  ISETP.GT.OR P0, PT, R18, 0x9, !P0 ;  /* 0x000000091200780c */ /* 0x000fe20004704670 */
[----:B--2---:R-:W-:Y:S01]  /*2530*/  FFMA.FTZ R90, R90, UR11, -R91 ;  /* 0x0000000b5a5a7c23 */ /* 0x004fe2000801085b */
[----:B------:R-:W-:-:S02]  /*2540*/  FSEL R97, R97, -INF , !P1 ;  /* 0xff80000061617808 */ /* 0x000fc40004800000 */
[C---:B------:R-:W-:Y:S02]  /*2550*/  ISETP.GE.AND P1, PT, R21.reuse, 0x29, PT ;  /* 0x000000291500780c */ /* 0x040fe40003f26270 */
[----:B------:R-:W-:Y:S02]  /*2560*/  ISETP.GT.OR P3, PT, R18, 0x8, !P3 ;  /* 0x000000081200780c */ /* 0x000fe40005f64670 */
[C---:B------:R-:W-:Y:S02]  /*2570*/  ISETP.GE.AND P2, PT, R21.reuse, 0x9, PT ;  /* 0x000000091500780c */ /* 0x040fe40003f46270 */
[----:B------:R-:W-:Y:S01]  /*2580*/  ISETP.GE.AND P5, PT, R21, 0x19, PT ;  /* 0x000000191500780c */ /* 0x000fe20003fa6270 */
[----:B------:R-:W-:Y:S02]  /*2590*/  WARPGROUP.DEPBAR.LE gsb0, 0x0 ;  /* 0x00008000000079c5 */ /* 0x000fe40000010000 */
[----:B------:R-:W-:Y:S01]  /*25a0*/  WARPGROUP.ARRIVE ;  /* 0x00000000000079c5 */ /* 0x000fe20000000000 */
[----:B------:R-:W-:Y:S01]  /*25b0*/  FSEL R112, R112, -INF , !P4 ;  /* 0xff80000070707808 */ /* 0x000fe20006000000 */
[----:B----4-:R-:W-:Y:S01]  /*25c0*/  SHFL.IDX PT, R230, R17, R22, 0x1f ;  /* 0x00001f1611e67589 */ /* 0x010fe200000e0000 */
[----:B------:R-:W-:Y:S01]  /*25d0*/  FSEL R224, R95, -INF , !P0 ;  /* 0xff8000005fe07808 */ /* 0x000fe20004000000 */
[----:B---3--:R-:W-:Y:S01]  /*25e0*/  FFMA.FTZ R95, R98, UR11, -R217 ;  /* 0x0000000b625f7c23 */ /* 0x008fe200080108d9 */
[C---:B------:R-:W-:Y:S01]  /*25f0*/  ISETP.GE.AND P4, PT, R21.reuse, 0x48, PT ;  /* 0x000000481500780c */ /* 0x040fe20003f86270 */
[----:B------:R-:W-:Y:S01]  /*2600*/  HGMMA.64x128x16.F32.BF16 R24, gdesc[UR4], R24, gsb0 ;  /* 0x01e00000041879f0 */ /* 0x000fe20008001818 */
[----:B------:R-:W-:Y:S01]  /*2610*/  UIADD3 UR6, UR8, 0x4, URZ ;  /* 0x0000000408067890 */ /* 0x000fe2000fffe03f */
[----:B------:R-:W-:Y:S01]  /*2620*/  ISETP.GE.AND P0, PT, R21, 0x10, PT ;  /* 0x000000101500780c */ /* 0x000fe20003f06270 */
[----:B------:R-:W-:Y:S01]  /*2630*/  UIADD3 UR4, UR9, 0x4, URZ ;  /* 0x0000000409047890 */ /* 0x000fe2000fffe03f */
[C---:B------:R-:W-:Y:S01]  /*2640*/  ISETP.GT.OR P1, PT, R19.reuse, 0x29, !P1 ;  /* 0x000000291300780c */ /* 0x040fe20004f24670 */
[----:B------:R-:W-:Y:S01]  /*2650*/  UMOV UR7, 0x40000040 ;  /* 0x4000004000077882 */ /* 0x000fe20000000000 */
[----:B------:R-:W-:Y:S01]  /*2660*/  UMOV UR5, 0x40000040 ;  /* 0x4000004000057882 */ /* 0x000fe20000000000 */
[----:B------:R-:W-:Y:S01]  /*2670*/  FSEL R94, R94, -INF , !P3 ;  /* 0xff8000005e5e7808 */ /* 0x000fe20005800000 */
[----:B------:R-:W-:Y:S01]  /*2680*/  MUFU.EX2 R90, R90 ;  /* 0x0000005a005a7308 */ /* 0x000fe20000000800 */
[----:B------:R-:W-:-:S02]  /*2690*/  ISETP.GT.OR P4, PT, R19, 0x48, !P4 ;  /* 0x000000481300780c */ /* 0x000fc40006784670 */
[----:B------:R-:W-:Y:S01]  /*26a0*/  ISETP.GT.OR P0, PT, R19, 0x10, !P0 ;  /* 0x000000101300780c */ /* 0x000fe20004704670 */
[----:B------:R-:W-:Y:S01]  /*26b0*/  FFMA.FTZ R91, R94, UR11, -R91 ;  /* 0x0000000b5e5b7c23 */ /* 0x000fe2000801085b */
[----:B------:R-:W-:Y:S02]  /*26c0*/  FSEL R109, R109, -INF , !P1 ;  /* 0xff8000006d6d7808 */ /* 0x000fe40004800000 */
[C---:B------:R-:W-:Y:S01]  /*26d0*/  ISETP.GE.AND P1, PT, R21.reuse, 0x41, PT ;  /* 0x000000411500780c */ /* 0x040fe20003f26270 */
[----:B------:R-:W-:Y:S01]  /*26e0*/  MUFU.EX2 R95, R95 ;  /* 0x0000005f005f7308 */ /* 0x000fe20000000800 */
[----:B------:R-:W-:Y:S02]  /*26f0*/  FSEL R124, R124, -INF , !P4 ;  /* 0xff8000007c7c7808 */ /* 0x000fe40006000000 */
[----:B------:R-:W-:Y:S02]  /*2700*/  FSEL R94, R96, -INF , !P0 ;  /* 0xff800000605e7808 */ /* 0x000fe40004000000 */
[----:B------:R-:W-:-:S02]  /*2710*/  ISETP.GE.AND P4, PT, R21, 0x60, PT ;  /* 0x000000601500780c */ /* 0x000fc40003f86270 */
[C---:B------:R-:W-:Y:S01]  /*2720*/  ISETP.GT.OR P1, PT, R19.reuse, 0x41, !P1 ;  /* 0x000000411300780c */ /* 0x040fe20004f24670 */
[----:B------:R-:W-:Y:S01]  /*2730*/  FFMA.FTZ R94, R94, UR11, -R217 ;  /* 0x0000000b5e5e7c23 */ /* 0x000fe200080108d9 */
[----:B------:R-:W-:Y:S01]  /*2740*/  ISETP.GT.OR P4, PT, R19, 0x60, !P4 ;  /* 0x000000601300780c */ /* 0x000fe20006784670 */
[----:B------:R-:W-:Y:S01]  /*2750*/  MUFU.EX2 R91, R91 ;  /* 0x0000005b005b7308 */ /* 0x000fe20000000800 */
[----:B------:R-:W-:Y:S02]  /*2760*/  FSEL R217, R121, -INF , !P1 ;  /* 0xff80000079d97808 */ /* 0x000fe40004800000 */
[----:B------:R-:W-:Y:S02]  /*2770*/  FSEL R136, R136, -INF , !P4 ;  /* 0xff80000088887808 */ /* 0x000fe40006000000 */
[----:B------:R-:W-:Y:S02]  /*2780*/  ISETP.GE.AND P4, PT, R13, 0x18, PT ;  /* 0x000000180d00780c */ /* 0x000fe40003f86270 */
[----:B------:R-:W-:Y:S01]  /*2790*/  ISETP.GE.AND P1, PT, R21, 0x59, PT ;  /* 0x000000591500780c */ /* 0x000fe20003f26270 */
[----:B------:R2:W3:Y:S01]  /*27a0*/  MUFU.EX2 R121, R218 ;  /* 0x000000da00797308 */ /* 0x0004e20000000800 */
[----:B------:R-:W-:-:S02]  /*27b0*/  ISETP.GT.OR P4, PT, R18, 0x18, !P4 ;  /* 0x000000181200780c */ /* 0x000fc40006784670 */
[----:B------:R-:W-:Y:S02]  /*27c0*/  ISETP.GT.OR P1, PT, R19, 0x59, !P1 ;  /* 0x000000591300780c */ /* 0x000fe40004f24670 */
[----:B------:R-:W-:Y:S02]  /*27d0*/  FSEL R96, R102, -INF , !P4 ;  /* 0xff80000066607808 */ /* 0x000fe40006000000 */
[----:B------:R-:W-:Y:S01]  /*27e0*/  ISETP.GE.AND P4, PT, R13, 0x21, PT ;  /* 0x000000210d00780c */ /* 0x000fe20003f86270 */
[----:B------:R-:W-:Y:S01]  /*27f0*/  MUFU.EX2 R94, R94 ;  /* 0x0000005e005e7308 */ /* 0x000fe20000000800 */
[----:B--2---:R-:W-:Y:S01]  /*2800*/  VIADD R218, R5, 0x14 ;  /* 0x0000001405da7836 */ /* 0x004fe20000000000 */
[C---:B------:R-:W-:Y:S02]  /*2810*/  ISETP.GT.OR P2, PT, R19.reuse, 0x9, !P2 ;  /* 0x000000091300780c */ /* 0x040fe40005744670 */
[----:B------:R-:W-:Y:S02]  /*2820*/  ISETP.GT.OR P5, PT, R19, 0x19, !P5 ;  /* 0x000000191300780c */ /* 0x000fe40006fa4670 */
[----:B------:R-:W2:Y:S01]  /*2830*/  SHFL.IDX PT, R98, R20, R218, 0x1f ;  /* 0x00001fda14627589 */ /* 0x000ea200000e0000 */
[----:B------:R-:W-:-:S02]  /*2840*/  ISETP.GT.OR P4, PT, R18, 0x21, !P4 ;  /* 0x000000211200780c */ /* 0x000fc40006784670 */
[----:B------:R-:W-:Y:S02]  /*2850*/  FSEL R133, R133, -INF , !P1 ;  /* 0xff80000085857808 */ /* 0x000fe40004800000 */
[----:B------:R-:W-:Y:S01]  /*2860*/  FSEL R92, R93, -INF , !P2 ;  /* 0xff8000005d5c7808 */ /* 0x000fe20005000000 */
[--C-:B-----5:R-:W-:Y:S01]  /*2870*/  FFMA.FTZ R93, R224, UR11, -R219.reuse ;  /* 0x0000000be05d7c23 */ /* 0x120fe200080108db */
[----:B------:R-:W-:Y:S02]  /*2880*/  ISETP.GE.AND P1, PT, R13, 0x11, PT ;  /* 0x000000110d00780c */ /* 0x000fe40003f26270 */
[----:B------:R-:W-:Y:S01]  /*2890*/  FSEL R101, R101, -INF , !P5 ;  /* 0xff80000065657808 */ /* 0x000fe20006800000 */
[----:B------:R-:W-:Y:S01]  /*28a0*/  FFMA.FTZ R92, R92, UR11, -R219 ;  /* 0x0000000b5c5c7c23 */ /* 0x000fe200080108db */
[----:B------:R-:W-:Y:S01]  /*28b0*/  ISETP.GE.AND P5, PT, R21, 0x31, PT ;  /* 0x000000311500780c */ /* 0x000fe20003fa6270 */
[----:B------:R-:W-:Y:S01]  /*28c0*/  VIADD R219, R5, 0x18 ;  /* 0x0000001805db7836 */ /* 0x000fe20000000000 */
[----:B------:R-:W-:Y:S01]  /*28d0*/  FSEL R224, R107, -INF , !P4 ;  /* 0xff8000006be07808 */ /* 0x000fe20006000000 */
[----:B------:R-:W4:Y:S01]  /*28e0*/  MUFU.EX2 R93, R93 ;  /* 0x0000005d005d7308 */ /* 0x000f220000000800 */
[----:B------:R-:W-:-:S02]  /*28f0*/  ISETP.GE.AND P4, PT, R13, 0x30, PT ;  /* 0x000000300d00780c */ /* 0x000fc40003f86270 */
[C---:B------:R-:W-:Y:S01]  /*2900*/  ISETP.GT.OR P1, PT, R18.reuse, 0x11, !P1 ;  /* 0x000000111200780c */ /* 0x040fe20004f24670 */
[----:B------:R-:W5:Y:S01]  /*2910*/  SHFL.IDX PT, R228, R20, R219, 0x1f ;  /* 0x00001fdb14e47589 */ /* 0x000f6200000e0000 */
[----:B------:R-:W-:Y:S02]  /*2920*/  ISETP.GT.OR P5, PT, R19, 0x31, !P5 ;  /* 0x000000311300780c */ /* 0x000fe40006fa4670 */
[----:B------:R-:W-:Y:S01]  /*2930*/  ISETP.GT.OR P4, PT, R18, 0x30, !P4 ;  /* 0x000000301200780c */ /* 0x000fe20006784670 */
[----:B------:R-:W-:Y:S01]  /*2940*/  MUFU.EX2 R92, R92 ;  /* 0x0000005c005c7308 */ /* 0x000fe20000000800 */
[----:B------:R-:W-:Y:S02]  /*2950*/  FSEL R99, R99, -INF , !P1 ;  /* 0xff80000063637808 */ /* 0x000fe40004800000 */
[----:B------:R-:W-:Y:S02]  /*2960*/  FSEL R113, R113, -INF , !P5 ;  /* 0xff80000071717808 */ /* 0x000fe40006800000 */
[----:B------:R-:W-:Y:S01]  /*2970*/  ISETP.GE.AND P5, PT, R21, 0x49, PT ;  /* 0x000000491500780c */ /* 0x000fe20003fa6270 */
[----:B--2---:R-:W-:Y:S01]  /*2980*/  FFMA.FTZ R235, R99, UR11, -R98 ;  /* 0x0000000b63eb7c23 */ /* 0x004fe20008010862 */
[----:B------:R-:W-:Y:S01]  /*2990*/  FSEL R102, R114, -INF , !P4 ;  /* 0xff80000072667808 */ /* 0x000fe20006000000 */
[----:B------:R-:W-:Y:S01]  /*29a0*/  VIADD R114, R5, 0x1c ;  /* 0x0000001c05727836 */ /* 0x000fe20000000000 */
[----:B------:R-:W-:-:S02]  /*29b0*/  ISETP.GT.OR P5, PT, R19, 0x49, !P5 ;  /* 0x000000491300780c */ /* 0x000fc40006fa4670 */
[----:B------:R-:W-:Y:S02]  /*29c0*/  ISETP.GE.AND P2, PT, R21, 0x20, PT ;  /* 0x000000201500780c */ /* 0x000fe40003f46270 */
[----:B------:R2:W1:Y:S01]  /*29d0*/  SHFL.IDX PT, R232, R20, R114, 0x1f ;  /* 0x00001f7214e87589 */ /* 0x00046200000e0000 */
[----:B------:R-:W-:Y:S02]  /*29e0*/  FSEL R125, R125, -INF , !P5 ;  /* 0xff8000007d7d7808 */ /* 0x000fe40006800000 */
[C---:B------:R-:W-:Y:S02]  /*29f0*/  ISETP.GE.AND P3, PT, R21.reuse, 0x21, PT ;  /* 0x000000211500780c */ /* 0x040fe40003f66270 */
[C---:B------:R-:W-:Y:S02]  /*2a00*/  ISETP.GE.AND P0, PT, R21.reuse, 0x28, PT ;  /* 0x000000281500780c */ /* 0x040fe40003f06270 */
[----:B------:R-:W-:Y:S01]  /*2a10*/  ISETP.GE.AND P5, PT, R21, 0x61, PT ;  /* 0x000000611500780c */ /* 0x000fe20003fa6270 */
[----:B-----5:R-:W-:Y:S01]  /*2a20*/  FFMA.FTZ R96, R96, UR11, -R228 ;  /* 0x0000000b60607c23 */ /* 0x020fe200080108e4 */
[C---:B------:R-:W-:Y:S01]  /*2a30*/  ISETP.GT.OR P2, PT, R19.reuse, 0x20, !P2 ;  /* 0x000000201300780c */ /* 0x040fe20005744670 */
[----:B--2---:R2:W-:Y:S01]  /*2a40*/  MUFU.EX2 R20, R235 ;  /* 0x000000eb00147308 */ /* 0x0045e20000000800 */
[----:B------:R-:W-:-:S02]  /*2a50*/  ISETP.GT.OR P3, PT, R19, 0x21, !P3 ;  /* 0x000000211300780c */ /* 0x000fc40005f64670 */
[C---:B------:R-:W-:Y:S02]  /*2a60*/  ISETP.GT.OR P0, PT, R19.reuse, 0x28, !P0 ;  /* 0x000000281300780c */ /* 0x040fe40004704670 */
[----:B------:R-:W-:Y:S02]  /*2a70*/  ISETP.GT.OR P5, PT, R19, 0x61, !P5 ;  /* 0x000000611300780c */ /* 0x000fe40006fa4670 */
[----:B------:R-:W-:Y:S01]  /*2a80*/  FSEL R104, R104, -INF , !P2 ;  /* 0xff80000068687808 */ /* 0x000fe20005000000 */
[----:B--2---:R-:W2:Y:S01]  /*2a90*/  LDL R235, [R1+0x1c] ;  /* 0x00001c0001eb7983 */ /* 0x004ea20000100800 */
        /* <DEDUP_REMOVED lines=15> */
[----:B------:R-:W-:Y:S01]  /*2b90*/  FSEL R120, R120, -INF , !P0 ;  /* 0xff80000078787808 */ /* 0x000fe20004000000 */
[----:B------:R-:W-:Y:S02]  /*2ba0*/  WARPGROUP.DEPBAR.LE gsb0, 0x0 ;  /* 0x00008000000079c5 */ /* 0x000fe40000010000 */
[----:B------:R-:W-:Y:S01]  /*2bb0*/  WARPGROUP.ARRIVE ;  /* 0x00000000000079c5 */ /* 0x000fe20000000000 */
[----:B------:R-:W-:Y:S02]  /*2bc0*/  FSEL R103, R103, -INF , !P5 ;  /* 0xff80000067677808 */ /* 0x000fe40006800000 */
[----:B------:R-:W-:Y:S02]  /*2bd0*/  FSEL R106, R106, -INF , !P1 ;  /* 0xff8000006a6a7808 */ /* 0x000fe40004800000 */
[C---:B------:R-:W-:Y:S01]  /*2be0*/  ISETP.GE.AND P2, PT, R21.reuse, 0x50, PT ;  /* 0x000000501500780c */ /* 0x040fe20003f46270 */
[----:B------:R-:W-:Y:S01]  /*2bf0*/  HGMMA.64x128x16.F32.BF16 R24, gdesc[UR4], R24, gsb0 ;  /* 0x01e00000041879f0 */ /* 0x000fe20008001818 */
[----:B------:R-:W-:-:S02]  /*2c00*/  ISETP.GE.AND P3, PT, R21, 0x51, PT ;  /* 0x000000511500780c */ /* 0x000fc40003f66270 */
[----:B------:R-:W-:Y:S02]  /*2c10*/  ISETP.GE.AND P0, PT, R21, 0x58, PT ;  /* 0x000000581500780c */ /* 0x000fe40003f06270 */
[C---:B------:R-:W-:Y:S02]  /*2c20*/  ISETP.GE.AND P5, PT, R13.reuse, 0x28, PT ;  /* 0x000000280d00780c */ /* 0x040fe40003fa6270 */
[----:B------:R-:W-:Y:S01]  /*2c30*/  ISETP.GE.AND P1, PT, R13, 0x29, PT ;  /* 0x000000290d00780c */ /* 0x000fe20003f26270 */
[----:B------:R-:W-:Y:S01]  /*2c40*/  UIADD3 UR6, UR8, 0x6, URZ ;  /* 0x0000000608067890 */ /* 0x000fe2000fffe03f */
[C---:B------:R-:W-:Y:S01]  /*2c50*/  ISETP.GT.OR P2, PT, R19.reuse, 0x50, !P2 ;  /* 0x000000501300780c */ /* 0x040fe20005744670 */
[----:B------:R-:W-:Y:S01]  /*2c60*/  UIADD3 UR4, UR9, 0x6, URZ ;  /* 0x0000000609047890 */ /* 0x000fe2000fffe03f */
        /* <DEDUP_REMOVED lines=8> */
[----:B------:R-:W-:Y:S01]  /*2cf0*/  FSEL R107, R111, -INF , !P1 ;  /* 0xff8000006f6b7808 */ /* 0x000fe20004800000 */
[----:B------:R-:W-:Y:S01]  /*2d00*/  UMOV UR7, 0x40000040 ;  /* 0x4000004000077882 */ /* 0x000fe20000000000 */
[C---:B------:R-:W-:Y:S01]  /*2d10*/  ISETP.GE.AND P2, PT, R21.reuse, 0x68, PT ;  /* 0x000000681500780c */ /* 0x040fe20003f46270 */
[----:B------:R-:W-:Y:S01]  /*2d20*/  UMOV UR5, 0x40000040 ;  /* 0x4000004000057882 */ /* 0x000fe20000000000 */
[C---:B------:R-:W-:Y:S02]  /*2d30*/  ISETP.GE.AND P3, PT, R21.reuse, 0x69, PT ;  /* 0x000000691500780c */ /* 0x040fe40003f66270 */
[C---:B------:R-:W-:Y:S02]  /*2d40*/  ISETP.GE.AND P0, PT, R21.reuse, 0x70, PT ;  /* 0x000000701500780c */ /* 0x040fe40003f06270 */
[C---:B------:R-:W-:Y:S02]  /*2d50*/  ISETP.GE.AND P5, PT, R21.reuse, 0x71, PT ;  /* 0x000000711500780c */ /* 0x040fe40003fa6270 */
[----:B------:R-:W-:-:S02]  /*2d60*/  ISETP.GE.AND P1, PT, R21, 0x78, PT ;  /* 0x000000781500780c */ /* 0x000fc40003f26270 */
[----:B------:R-:W-:Y:S01]  /*2d70*/  ISETP.GE.AND P4, PT, R21, 0x79, PT ;  /* 0x000000791500780c */ /* 0x000fe20003f86270 */
[----:B------:R-:W-:Y:S01]  /*2d80*/  FFMA.FTZ R21, R97, UR11, -R98 ;  /* 0x0000000b61157c23 */ /* 0x000fe20008010862 */
[----:B------:R-:W-:Y:S01]  /*2d90*/  SHFL.IDX PT, R99, R17, R221, 0x1f ;  /* 0x00001fdd11637589 */ /* 0x000fe200000e0000 */
[----:B------:R-:W-:-:S03]  /*2da0*/  FFMA.FTZ R97, R100, UR11, -R228 ;  /* 0x0000000b64617c23 */ /* 0x000fc600080108e4 */
[----:B------:R-:W5:Y:S01]  /*2db0*/  SHFL.IDX PT, R98, R17, R5, 0x1f ;  /* 0x00001f0511627589 */ /* 0x000f6200000e0000 */
[----:B------:R-:W-:Y:S01]  /*2dc0*/  ISETP.GT.OR P0, PT, R19, 0x70, !P0 ;  /* 0x000000701300780c */ /* 0x000fe20004704670 */
[----:B------:R-:W4:Y:S02]  /*2dd0*/  MUFU.EX2 R21, R21 ;  /* 0x0000001500157308 */ /* 0x000f240000000800 */
[----:B------:R-:W3:Y:S04]  /*2de0*/  SHFL.IDX PT, R100, R17, R220, 0x1f ;  /* 0x00001fdc11647589 */ /* 0x000ee800000e0000 */
[----:B------:R-:W4:Y:S01]  /*2df0*/  SHFL.IDX PT, R111, R17, R23, 0x1f ;  /* 0x00001f17116f7589 */ /* 0x000f2200000e0000 */
[----:B------:R-:W-:Y:S02]  /*2e00*/  FSEL R144, R144, -INF , !P0 ;  /* 0xff80000090907808 */ /* 0x000fe40004000000 */
[----:B------:R-:W-:-:S02]  /*2e10*/  ISETP.GE.AND P0, PT, R13, 0x39, PT ;  /* 0x000000390d00780c */ /* 0x000fc40003f06270 */
[----:B------:R-:W-:Y:S02]  /*2e20*/  ISETP.GT.OR P2, PT, R19, 0x68, !P2 ;  /* 0x000000681300780c */ /* 0x000fe40005744670 */
[----:B------:R-:W-:Y:S01]  /*2e30*/  ISETP.GT.OR P0, PT, R18, 0x39, !P0 ;  /* 0x000000391200780c */ /* 0x000fe20004704670 */
[----:B-1----:R-:W-:Y:S01]  /*2e40*/  FFMA.FTZ R228, R101, UR11, -R232 ;  /* 0x0000000b65e47c23 */ /* 0x002fe200080108e8 */
[----:B------:R-:W-:Y:S02]  /*2e50*/  FSEL R140, R140, -INF , !P2 ;  /* 0xff8000008c8c7808 */ /* 0x000fe40005000000 */
[----:B------:R-:W-:Y:S02]  /*2e60*/  ISETP.GE.AND P2, PT, R13, 0x31, PT ;  /* 0x000000310d00780c */ /* 0x000fe40003f46270 */
[----:B------:R-:W-:Y:S02]  /*2e70*/  FSEL R119, R119, -INF , !P0 ;  /* 0xff80000077777808 */ /* 0x000fe40004000000 */
[----:B------:R-:W-:Y:S01]  /*2e80*/  ISETP.GE.AND P0, PT, R13, 0x48, PT ;  /* 0x000000480d00780c */ /* 0x000fe20003f06270 */
[--C-:B-----5:R-:W-:Y:S01]  /*2e90*/  FFMA.FTZ R231, R104, UR11, -R98.reuse ;  /* 0x0000000b68e77c23 */ /* 0x120fe20008010862 */
[----:B------:R-:W-:Y:S01]  /*2ea0*/  FFMA.FTZ R101, R106, UR11, -R98 ;  /* 0x0000000b6a657c23 */ /* 0x000fe20008010862 */
[----:B------:R-:W-:Y:S01]  /*2eb0*/  ISETP.GT.OR P3, PT, R19, 0x69, !P3 ;  /* 0x000000691300780c */ /* 0x000fe20005f64670 */
[----:B------:R1:W-:Y:S01]  /*2ec0*/  MUFU.EX2 R98, R228 ;  /* 0x000000e400627308 */ /* 0x0003e20000000800 */
[----:B------:R-:W-:-:S02]  /*2ed0*/  ISETP.GT.OR P2, PT, R18, 0x31, !P2 ;  /* 0x000000311200780c */ /* 0x000fc40005744670 */
[----:B------:R-:W-:Y:S01]  /*2ee0*/  ISETP.GT.OR P0, PT, R18, 0x48, !P0 ;  /* 0x000000481200780c */ /* 0x000fe20004704670 */
[----:B---3--:R-:W-:Y:S01]  /*2ef0*/  FFMA.FTZ R104, R108, UR11, -R100 ;  /* 0x0000000b6c687c23 */ /* 0x008fe20008010864 */
[----:B------:R-:W-:Y:S01]  /*2f00*/  FFMA.FTZ R106, R109, UR11, -R230 ;  /* 0x0000000b6d6a7c23 */ /* 0x000fe200080108e6 */
[----:B------:R-:W-:Y:S01]  /*2f10*/  FSEL R141, R141, -INF , !P3 ;  /* 0xff8000008d8d7808 */ /* 0x000fe20005800000 */
[----:B-1----:R-:W-:Y:S01]  /*2f20*/  FFMA.FTZ R228, R105, UR11, -R99 ;  /* 0x0000000b69e47c23 */ /* 0x002fe20008010863 */
[----:B------:R-:W-:Y:S01]  /*2f30*/  FFMA.FTZ R105, R110, UR11, -R100 ;  /* 0x0000000b6e697c23 */ /* 0x000fe20008010864 */
[----:B------:R-:W-:Y:S01]  /*2f40*/  FSEL R110, R115, -INF , !P2 ;  /* 0xff800000736e7808 */ /* 0x000fe20005000000 */
[--C-:B----4-:R-:W-:Y:S01]  /*2f50*/  FFMA.FTZ R108, R112, UR11, -R111.reuse ;  /* 0x0000000b706c7c23 */ /* 0x110fe2000801086f */
[----:B------:R-:W-:Y:S01]  /*2f60*/  FFMA.FTZ R109, R102, UR11, -R111 ;  /* 0x0000000b666d7c23 */ /* 0x000fe2000801086f */
[C---:B------:R-:W-:Y:S01]  /*2f70*/  ISETP.GE.AND P3, PT, R13.reuse, 0x38, PT ;  /* 0x000000380d00780c */ /* 0x040fe20003f66270 */
[----:B------:R1:W-:Y:S01]  /*2f80*/  MUFU.EX2 R102, R228 ;  /* 0x000000e400667308 */ /* 0x0003e20000000800 */
[----:B------:R-:W-:-:S02]  /*2f90*/  ISETP.GE.AND P2, PT, R13, 0x40, PT ;  /* 0x000000400d00780c */ /* 0x000fc40003f46270 */
[----:B------:R-:W-:Y:S02]  /*2fa0*/  FSEL R111, R126, -INF , !P0 ;  /* 0xff8000007e6f7808 */ /* 0x000fe40004000000 */
[----:B------:R-:W-:Y:S02]  /*2fb0*/  ISETP.GE.AND P0, PT, R13, 0x51, PT ;  /* 0x000000510d00780c */ /* 0x000fe40003f06270 */
[----:B------:R-:W-:Y:S01]  /*2fc0*/  ISETP.GT.OR P3, PT, R18, 0x38, !P3 ;  /* 0x000000381200780c */ /* 0x000fe20005f64670 */
[----:B-1----:R-:W1:Y:S01]  /*2fd0*/  SHFL.IDX PT, R228, R17, R218, 0x1f ;  /* 0x00001fda11e47589 */ /* 0x002e6200000e0000 */
[----:B------:R-:W-:Y:S02]  /*2fe0*/  WARPGROUP.DEPBAR.LE gsb0, 0x0 ;  /* 0x00008000000079c5 */ /* 0x000fe40000010000 */
[----:B------:R-:W-:-:S06]  /*2ff0*/  WARPGROUP.ARRIVE ;  /* 0x00000000000079c5 */ /* 0x000fcc0000000000 */
[----:B------:R-:W-:Y:S01]  /*3000*/  HGMMA.64x128x16.F32.BF16 R24, gdesc[UR4], R24, gsb0 ;  /* 0x01e00000041879f0 */ /* 0x000fe20008001818 */
[C---:B------:R-:W-:Y:S02]  /*3010*/  ISETP.GT.OR P2, PT, R18.reuse, 0x40, !P2 ;  /* 0x000000401200780c */ /* 0x040fe40005744670 */
[----:B------:R-:W-:Y:S02]  /*3020*/  ISETP.GT.OR P0, PT, R18, 0x51, !P0 ;  /* 0x000000511200780c */ /* 0x000fe40004704670 */
[----:B------:R-:W-:Y:S02]  /*3030*/  FSEL R118, R118, -INF , !P3 ;  /* 0xff80000076767808 */ /* 0x000fe40005800000 */
[----:B------:R-:W-:Y:S02]  /*3040*/  FSEL R122, R122, -INF , !P2 ;  /* 0xff8000007a7a7808 */ /* 0x000fe40005000000 */
[C---:B------:R-:W-:Y:S02]  /*3050*/  ISETP.GE.AND P3, PT, R13.reuse, 0x41, PT ;  /* 0x000000410d00780c */ /* 0x040fe40003f66270 */
[----:B------:R-:W-:-:S02]  /*3060*/  ISETP.GE.AND P2, PT, R13, 0x49, PT ;  /* 0x000000490d00780c */ /* 0x000fc40003f46270 */
[----:B------:R-:W-:Y:S02]  /*3070*/  FSEL R115, R131, -INF , !P0 ;  /* 0xff80000083737808 */ /* 0x000fe40004000000 */
[----:B------:R-:W-:Y:S02]  /*3080*/  ISETP.GE.AND P0, PT, R13, 0x60, PT ;  /* 0x000000600d00780c */ /* 0x000fe40003f06270 */
[C---:B------:R-:W-:Y:S02]  /*3090*/  ISETP.GT.OR P3, PT, R18.reuse, 0x41, !P3 ;  /* 0x000000411200780c */ /* 0x040fe40005f64670 */
[C---:B------:R-:W-:Y:S01]  /*30a0*/  ISETP.GT.OR P2, PT, R18.reuse, 0x49, !P2 ;  /* 0x000000491200780c */ /* 0x040fe20005744670 */
[----:B------:R-:W-:Y:S01]  /*30b0*/  FFMA.FTZ R232, R103, UR11, -R232 ;  /* 0x0000000b67e87c23 */ /* 0x000fe200080108e8 */
[----:B------:R-:W-:Y:S01]  /*30c0*/  ISETP.GT.OR P0, PT, R18, 0x60, !P0 ;  /* 0x000000601200780c */ /* 0x000fe20004704670 */
[----:B------:R-:W-:Y:S01]  /*30d0*/  FFMA.FTZ R103, R224, UR11, -R99 ;  /* 0x0000000be0677c23 */ /* 0x000fe20008010863 */
[----:B------:R-:W-:-:S02]  /*30e0*/  FSEL R123, R123, -INF , !P3 ;  /* 0xff8000007b7b7808 */ /* 0x000fc40005800000 */
[----:B------:R-:W-:Y:S02]  /*30f0*/  FSEL R224, R127, -INF , !P2 ;  /* 0xff8000007fe07808 */ /* 0x000fe40005000000 */
[C---:B------:R-:W-:Y:S02]  /*3100*/  ISETP.GE.AND P3, PT, R13.reuse, 0x50, PT ;  /* 0x000000500d00780c */ /* 0x040fe40003f66270 */
[C---:B------:R-:W-:Y:S02]  /*3110*/  ISETP.GE.AND P2, PT, R13.reuse, 0x58, PT ;  /* 0x000000580d00780c */ /* 0x040fe40003f46270 */
[----:B------:R-:W-:Y:S02]  /*3120*/  FSEL R131, R138, -INF , !P0 ;  /* 0xff8000008a837808 */ /* 0x000fe40004000000 */
[----:B------:R-:W-:Y:S02]  /*3130*/  ISETP.GE.AND P0, PT, R13, 0x69, PT ;  /* 0x000000690d00780c */ /* 0x000fe40003f06270 */
[----:B------:R-:W-:-:S02]  /*3140*/  ISETP.GT.OR P3, PT, R18, 0x50, !P3 ;  /* 0x000000501200780c */ /* 0x000fc40005f64670 */
[C---:B------:R-:W-:Y:S01]  /*3150*/  ISETP.GT.OR P2, PT, R18.reuse, 0x58, !P2 ;  /* 0x000000581200780c */ /* 0x040fe20005744670 */
[----:B------:R-:W3:Y:S01]  /*3160*/  SHFL.IDX PT, R138, R17, R219, 0x1f ;  /* 0x00001fdb118a7589 */ /* 0x000ee200000e0000 */
[----:B------:R-:W-:Y:S01]  /*3170*/  ISETP.GT.OR P0, PT, R18, 0x69, !P0 ;  /* 0x000000691200780c */ /* 0x000fe20004704670 */
[--C-:B-1----:R-:W-:Y:S01]  /*3180*/  FFMA.FTZ R113, R113, UR11, -R228.reuse ;  /* 0x0000000b71717c23 */ /* 0x102fe200080108e4 */
[----:B------:R-:W-:Y:S01]  /*3190*/  FSEL R112, R130, -INF , !P3 ;  /* 0xff80000082707808 */ /* 0x000fe20005800000 */
[----:B------:R-:W-:Y:S01]  /*31a0*/  FFMA.FTZ R110, R110, UR11, -R228 ;  /* 0x0000000b6e6e7c23 */ /* 0x000fe200080108e4 */
[----:B------:R-:W-:Y:S01]  /*31b0*/  FSEL R134, R134, -INF , !P2 ;  /* 0xff80000086867808 */ /* 0x000fe20005000000 */
[----:B------:R-:W-:Y:S01]  /*31c0*/  SHFL.IDX PT, R228, R17, R114, 0x1f ;  /* 0x00001f7211e47589 */ /* 0x000fe200000e0000 */
[C---:B------:R-:W-:Y:S02]  /*31d0*/  ISETP.GE.AND P3, PT, R13.reuse, 0x59, PT ;  /* 0x000000590d00780c */ /* 0x040fe40003f66270 */
[----:B------:R-:W-:-:S02]  /*31e0*/  ISETP.GE.AND P2, PT, R13, 0x61, PT ;  /* 0x000000610d00780c */ /* 0x000fc40003f46270 */
[----:B------:R-:W-:Y:S02]  /*31f0*/  FSEL R127, R143, -INF , !P0 ;  /* 0xff8000008f7f7808 */ /* 0x000fe40004000000 */
[----:B------:R-:W1:Y:S01]  /*3200*/  SHFL.IDX PT, R143, R12, R5, 0x1f ;  /* 0x00001f050c8f7589 */ /* 0x000e6200000e0000 */
[C---:B------:R-:W-:Y:S02]  /*3210*/  ISETP.GT.OR P3, PT, R18.reuse, 0x59, !P3 ;  /* 0x000000591200780c */ /* 0x040fe40005f64670 */
[----:B------:R-:W-:Y:S02]  /*3220*/  ISETP.GT.OR P2, PT, R18, 0x61, !P2 ;  /* 0x000000611200780c */ /* 0x000fe40005744670 */
[----:B------:R-:W-:Y:S02]  /*3230*/  FSEL R135, R135, -INF , !P3 ;  /* 0xff80000087877808 */ /* 0x000fe40005800000 */
[----:B------:R-:W-:Y:S02]  /*3240*/  FSEL R139, R139, -INF , !P2 ;  /* 0xff8000008b8b7808 */ /* 0x000fe40005000000 */
[----:B------:R-:W-:-:S02]  /*3250*/  ISETP.GE.AND P3, PT, R13, 0x68, PT ;  /* 0x000000680d00780c */ /* 0x000fc40003f66270 */
[C---:B------:R-:W-:Y:S02]  /*3260*/  ISETP.GE.AND P2, PT, R13.reuse, 0x70, PT ;  /* 0x000000700d00780c */ /* 0x040fe40003f46270 */
[C---:B------:R-:W-:Y:S02]  /*3270*/  ISETP.GT.OR P3, PT, R18.reuse, 0x68, !P3 ;  /* 0x000000681200780c */ /* 0x040fe40005f64670 */
[----:B------:R-:W-:Y:S02]  /*3280*/  ISETP.GT.OR P2, PT, R18, 0x70, !P2 ;  /* 0x000000701200780c */ /* 0x000fe40005744670 */
        /* <DEDUP_REMOVED lines=8> */
[--C-:B---3--:R-:W-:Y:S01]  /*3310*/  FFMA.FTZ R19, R116, UR11, -R138.reuse ;  /* 0x0000000b74137c23 */ /* 0x108fe2000801088a */
[----:B------:R-:W-:Y:S01]  /*3320*/  ISETP.GT.OR P3, PT, R18, 0x71, !P3 ;  /* 0x000000711200780c */ /* 0x000fe20005f64670 */
[----:B------:R-:W-:Y:S01]  /*3330*/  FFMA.FTZ R138, R118, UR11, -R138 ;  /* 0x0000000b768a7c23 */ /* 0x000fe2000801088a */
[C---:B------:R-:W-:Y:S01]  /*3340*/  ISETP.GT.OR P0, PT, R18.reuse, 0x78, !P0 ;  /* 0x000000781200780c */ /* 0x040fe20004704670 */
[----:B------:R-:W3:Y:S01]  /*3350*/  SHFL.IDX PT, R142, R12, R221, 0x1f ;  /* 0x00001fdd0c8e7589 */ /* 0x000ee200000e0000 */
[----:B------:R-:W-:Y:S01]  /*3360*/  ISETP.GT.OR P2, PT, R18, 0x79, !P2 ;  /* 0x000000791200780c */ /* 0x000fe20005744670 */
[----:B------:R4:W-:Y:S02]  /*3370*/  MUFU.EX2 R13, R113 ;  /* 0x00000071000d7308 */ /* 0x0009e40000000800 */
[----:B------:R-:W5:Y:S01]  /*3380*/  SHFL.IDX PT, R116, R12, R220, 0x1f ;  /* 0x00001fdc0c747589 */ /* 0x000f6200000e0000 */
[----:B-1----:R-:W-:-:S03]  /*3390*/  FFMA.FTZ R120, R120, UR11, -R143 ;  /* 0x0000000b78787c23 */ /* 0x002fc6000801088f */
[----:B------:R-:W1:Y:S02]  /*33a0*/  SHFL.IDX PT, R146, R12, R23, 0x1f ;  /* 0x00001f170c927589 */ /* 0x000e6400000e0000 */
[----:B------:R3:W-:Y:S02]  /*33b0*/  MUFU.EX2 R18, R110 ;  /* 0x0000006e00127308 */ /* 0x0007e40000000800 */
[----:B----4-:R-:W4:Y:S01]  /*33c0*/  SHFL.IDX PT, R113, R12, R218, 0x1f ;  /* 0x00001fda0c717589 */ /* 0x010f2200000e0000 */
[--C-:B---3--:R-:W-:Y:S01]  /*33d0*/  FFMA.FTZ R110, R117, UR11, -R228.reuse ;  /* 0x0000000b756e7c23 */ /* 0x108fe200080108e4 */
[----:B------:R-:W-:Y:S01]  /*33e0*/  FFMA.FTZ R228, R119, UR11, -R228 ;  /* 0x0000000b77e47c23 */ /* 0x000fe200080108e4 */
[----:B------:R-:W-:-:S03]  /*33f0*/  FFMA.FTZ R119, R122, UR11, -R143 ;  /* 0x0000000b7a777c23 */ /* 0x000fc6000801088f */
[----:B------:R3:W-:Y:S01]  /*3400*/  MUFU.EX2 R17, R138 ;  /* 0x0000008a00117308 */ /* 0x0007e20000000800 */
[----:B------:R-:W-:Y:S04]  /*3410*/  SHFL.IDX PT, R143, R12, R219, 0x1f ;  /* 0x00001fdb0c8f7589 */ /* 0x000fe800000e0000 */
[----:B---3--:R-:W3:Y:S04]  /*3420*/  SHFL.IDX PT, R138, R12, R114, 0x1f ;  /* 0x00001f720c8a7589 */ /* 0x008ee800000e0000 */
[----:B------:R-:W2:Y:S01]  /*3430*/  SHFL.IDX PT, R118, R12, R22, 0x1f ;  /* 0x00001f160c767589 */ /* 0x000ea200000e0000 */
[----:B------:R-:W-:Y:S01]  /*3440*/  FFMA.FTZ R217, R217, UR11, -R142 ;  /* 0x0000000bd9d97c23 */ /* 0x000fe2000801088e */
[----:B-----5:R-:W-:Y:S01]  /*3450*/  FFMA.FTZ R117, R111, UR11, -R116 ;  /* 0x0000000b6f757c23 */ /* 0x020fe20008010874 */
[----:B-1----:R-:W-:Y:S01]  /*3460*/  FFMA.FTZ R122, R112, UR11, -R146 ;  /* 0x0000000b707a7c23 */ /* 0x002fe20008010892 */
[----:B------:R4:W-:Y:S08]  /*3470*/  MUFU.EX2 R111, R120 ;  /* 0x00000078006f7308 */ /* 0x0009f00000000800 */
[----:B------:R1:W-:Y:S01]  /*3480*/  MUFU.EX2 R112, R119 ;  /* 0x0000007700707308 */ /* 0x0003e20000000800 */
[----:B----4-:R-:W-:Y:S01]  /*3490*/  FFMA.FTZ R120, R115, UR11, -R113 ;  /* 0x0000000b73787c23 */ /* 0x010fe20008010871 */
[----:B------:R-:W-:-:S02]  /*34a0*/  WARPGROUP.DEPBAR.LE gsb0, 0x0 ;  /* 0x00008000000079c5 */ /* 0x000fc40000010000 */
[----:B-1----:R-:W-:-:S04]  /*34b0*/  FFMA.FTZ R119, R129, UR11, -R113 ;  /* 0x0000000b81777c23 */ /* 0x002fc80008010871 */
[----:B------:R1:W-:Y:S01]  /*34c0*/  MUFU.EX2 R113, R217 ;  /* 0x000000d900717308 */ /* 0x0003e20000000800 */
[----:B---3--:R-:W-:Y:S01]  /*34d0*/  FFMA.FTZ R133, R133, UR11, -R138 ;  /* 0x0000000b85857c23 */ /* 0x008fe2000801088a */
[----:B------:R-:W-:Y:S01]  /*34e0*/  FFMA.FTZ R142, R123, UR11, -R142 ;  /* 0x0000000b7b8e7c23 */ /* 0x000fe2000801088e */
[--C-:B-1----:R-:W-:Y:S01]  /*34f0*/  FFMA.FTZ R217, R132, UR11, -R143.reuse ;  /* 0x0000000b84d97c23 */ /* 0x102fe2000801088f */
[----:B------:R-:W-:Y:S02]  /*3500*/  FFMA.FTZ R132, R135, UR11, -R138 ;  /* 0x0000000b87847c23 */ /* 0x000fe4000801088a */
[----:B------:R-:W-:Y:S01]  /*3510*/  LDS R138, [R11+0x400] ;  /* 0x000400000b8a7984 */ /* 0x000fe20000000800 */
[----:B------:R-:W-:Y:S01]  /*3520*/  FFMA.FTZ R123, R128, UR11, -R146 ;  /* 0x0000000b807b7c23 */ /* 0x000fe20008010892 */
[----:B------:R-:W-:Y:S01]  /*3530*/  FFMA.FTZ R124, R124, UR11, -R116 ;  /* 0x0000000b7c7c7c23 */ /* 0x000fe20008010874 */
[----:B--2---:R-:W-:Y:S01]  /*3540*/  FFMA.FTZ R116, R125, UR11, -R118 ;  /* 0x0000000b7d747c23 */ /* 0x004fe20008010876 */
[----:B------:R-:W1:Y:S01]  /*3550*/  SHFL.IDX PT, R128, R16, R5, 0x1f ;  /* 0x00001f0510807589 */ /* 0x000e6200000e0000 */
[----:B------:R-:W-:-:S03]  /*3560*/  FFMA.FTZ R134, R134, UR11, -R143 ;  /* 0x0000000b86867c23 */ /* 0x000fc6000801088f */
[----:B------:R-:W2:Y:S04]  /*3570*/  SHFL.IDX PT, R125, R16, R23, 0x1f ;  /* 0x00001f17107d7589 */ /* 0x000ea800000e0000 */
[----:B------:R-:W3:Y:S01]  /*3580*/  SHFL.IDX PT, R143, R16, R220, 0x1f ;  /* 0x00001fdc108f7589 */ /* 0x000ee200000e0000 */
[----:B------:R4:W5:Y:S03]  /*3590*/  MUFU.EX2 R115, R124 ;  /* 0x0000007c00737308 */ /* 0x0009660000000800 */
[----:B------:R-:W5:Y:S04]  /*35a0*/  SHFL.IDX PT, R129, R16, R221, 0x1f ;  /* 0x00001fdd10817589 */ /* 0x000f6800000e0000 */
[----:B------:R-:W5:Y:S04]  /*35b0*/  SHFL.IDX PT, R135, R16, R22, 0x1f ;  /* 0x00001f1610877589 */ /* 0x000f6800000e0000 */
[----:B----4-:R-:W4:Y:S01]  /*35c0*/  SHFL.IDX PT, R124, R16, R219, 0x1f ;  /* 0x00001fdb107c7589 */ /* 0x010f2200000e0000 */
[--C-:B-1----:R-:W-:Y:S01]  /*35d0*/  FFMA.FTZ R136, R136, UR11, -R128.reuse ;  /* 0x0000000b88887c23 */ /* 0x102fe20008010880 */
[----:B------:R-:W-:-:S02]  /*35e0*/  FFMA.FTZ R131, R131, UR11, -R128 ;  /* 0x0000000b83837c23 */ /* 0x000fc40008010880 */
[----:B------:R-:W1:Y:S01]  /*35f0*/  SHFL.IDX PT, R128, R16, R218, 0x1f ;  /* 0x00001fda10807589 */ /* 0x000e6200000e0000 */
[--C-:B--2---:R-:W-:Y:S01]  /*3600*/  FFMA.FTZ R144, R144, UR11, -R125.reuse ;  /* 0x0000000b90907c23 */ /* 0x104fe2000801087d */
[----:B------:R-:W-:Y:S01]  /*3610*/  FFMA.FTZ R130, R130, UR11, -R125 ;  /* 0x0000000b82827c23 */ /* 0x000fe2000801087d */
[----:B------:R-:W-:Y:S01]  /*3620*/  FSEL R125, R148, -INF , !P1 ;  /* 0xff800000947d7808 */ /* 0x000fe20004800000 */
[----:B------:R2:W-:Y:S01]  /*3630*/  MUFU.EX2 R11, R142 ;  /* 0x0000008e000b7308 */ /* 0x0005e20000000800 */
[--C-:B---3--:R-:W-:Y:S01]  /*3640*/  FFMA.FTZ R140, R140, UR11, -R143.reuse ;  /* 0x0000000b8c8c7c23 */ /* 0x108fe2000801088f */
[----:B------:R-:W-:Y:S01]  /*3650*/  FFMA.FTZ R126, R126, UR11, -R143 ;  /* 0x0000000b7e7e7c23 */ /* 0x000fe2000801088f */
[----:B------:R-:W-:Y:S01]  /*3660*/  FSEL R143, R150, -INF , !P0 ;  /* 0xff800000968f7808 */ /* 0x000fe20004000000 */
[----:B--2---:R-:W2:Y:S01]  /*3670*/  SHFL.IDX PT, R142, R16, R114, 0x1f ;  /* 0x00001f72108e7589 */ /* 0x004ea200000e0000 */
[----:B-----5:R-:W-:Y:S01]  /*3680*/  FFMA.FTZ R137, R137, UR11, -R129 ;  /* 0x0000000b89897c23 */ /* 0x020fe20008010881 */
[--C-:B------:R-:W-:Y:S01]  /*3690*/  FFMA.FTZ R141, R141, UR11, -R135.reuse ;  /* 0x0000000b8d8d7c23 */ /* 0x100fe20008010887 */
[--C-:B----4-:R-:W-:Y:S01]  /*36a0*/  FFMA.FTZ R125, R125, UR11, -R124.reuse ;  /* 0x0000000b7d7d7c23 */ /* 0x110fe2000801087c */
[----:B------:R-:W-:Y:S01]  /*36b0*/  FFMA.FTZ R124, R143, UR11, -R124 ;  /* 0x0000000b8f7c7c23 */ /* 0x000fe2000801087c */
[----:B------:R-:W-:Y:S01]  /*36c0*/  FFMA.FTZ R127, R127, UR11, -R135 ;  /* 0x0000000b7f7f7c23 */ /* 0x000fe20008010887 */
[----:B------:R-:W3:Y:S01]  /*36d0*/  SHFL.IDX PT, R146, R138, R5, 0x1f ;  /* 0x00001f058a927589 */ /* 0x000ee200000e0000 */
[----:B------:R-:W-:Y:S01]  /*36e0*/  FFMA.FTZ R129, R139, UR11, -R129 ;  /* 0x0000000b8b817c23 */ /* 0x000fe20008010881 */
[----:B------:R-:W-:-:S02]  /*36f0*/  FSEL R135, R145, -INF , !P5 ;  /* 0xff80000091877808 */ /* 0x000fc40006800000 */
[----:B------:R-:W-:Y:S04]  /*3700*/  SHFL.IDX PT, R143, R138, R221, 0x1f ;  /* 0x00001fdd8a8f7589 */ /* 0x000fe800000e0000 */
[----:B------:R-:W4:Y:S04]  /*3710*/  SHFL.IDX PT, R148, R138, R220, 0x1f ;  /* 0x00001fdc8a947589 */ /* 0x000f2800000e0000 */
[----:B------:R5:W-:Y:S04]  /*3720*/  LDS R139, [R15+0x400] ;  /* 0x000400000f8b7984 */ /* 0x000be80000000800 */
[----:B------:R-:W4:Y:S01]  /*3730*/  SHFL.IDX PT, R145, R138, R22, 0x1f ;  /* 0x00001f168a917589 */ /* 0x000f2200000e0000 */
[----:B------:R-:W-:Y:S01]  /*3740*/  FSEL R147, R147, -INF , !P3 ;  /* 0xff80000093937808 */ /* 0x000fe20005800000 */
[--C-:B-1----:R-:W-:Y:S01]  /*3750*/  FFMA.FTZ R135, R135, UR11, -R128.reuse ;  /* 0x0000000b87877c23 */ /* 0x102fe20008010880 */
[----:B------:R-:W-:Y:S01]  /*3760*/  FSEL R149, R149, -INF , !P4 ;  /* 0xff80000095957808 */ /* 0x000fe20006000000 */
[----:B-----5:R2:W-:Y:S02]  /*3770*/  MUFU.EX2 R15, R123 ;  /* 0x0000007b000f7308 */ /* 0x0205e40000000800 */
[----:B------:R-:W-:Y:S01]  /*3780*/  FFMA.FTZ R128, R147, UR11, -R128 ;  /* 0x0000000b93807c23 */ /* 0x000fe20008010880 */
[----:B------:R-:W-:Y:S01]  /*3790*/  FSEL R151, R151, -INF , !P2 ;  /* 0xff80000097977808 */ /* 0x000fe20005000000 */
[----:B------:R-:W1:Y:S04]  /*37a0*/  SHFL.IDX PT, R147, R138, R23, 0x1f ;  /* 0x00001f178a937589 */ /* 0x000e6800000e0000 */
[----:B------:R-:W5:Y:S01]  /*37b0*/  SHFL.IDX PT, R150, R138, R218, 0x1f ;  /* 0x00001fda8a967589 */ /* 0x000f6200000e0000 */
[----:B--2---:R-:W-:Y:S01]  /*37c0*/  FFMA.FTZ R123, R149, UR11, -R142 ;  /* 0x0000000b957b7c23 */ /* 0x004fe2000801088e */
[----:B------:R2:W-:Y:S02]  /*37d0*/  MUFU.EX2 R16, R122 ;  /* 0x0000007a00107308 */ /* 0x0005e40000000800 */
[----:B------:R-:W5:Y:S01]  /*37e0*/  SHFL.IDX PT, R149, R138, R219, 0x1f ;  /* 0x00001fdb8a957589 */ /* 0x000f6200000e0000 */
[--C-:B---3--:R-:W-:Y:S01]  /*37f0*/  FADD.FTZ R24, R24, -R146.reuse ;  /* 0x8000009218187221 */ /* 0x108fe20000010000 */
[----:B------:R-:W-:Y:S01]  /*3800*/  FADD.FTZ R26, R26, -R146 ;  /* 0x800000921a1a7221 */ /* 0x000fe20000010000 */
[----:B----4-:R-:W-:Y:S01]  /*3810*/  FADD.FTZ R146, R28, -R148 ;  /* 0x800000941c927221 */ /* 0x010fe20000010000 */
[----:B--2---:R-:W-:Y:S01]  /*3820*/  FFMA.FTZ R122, R151, UR11, -R142 ;  /* 0x0000000b977a7c23 */ /* 0x004fe2000801088e */
[----:B------:R-:W-:Y:S01]  /*3830*/  FADD.FTZ R142, R25, -R143 ;  /* 0x8000008f198e7221 */ /* 0x000fe20000010000 */
[----:B------:R-:W-:Y:S01]  /*3840*/  FADD.FTZ R25, R30, -R148 ;  /* 0x800000941e197221 */ /* 0x000fe20000010000 */
[----:B------:R-:W-:-:S02]  /*3850*/  FADD.FTZ R148, R29, -R145 ;  /* 0x800000911d947221 */ /* 0x000fc40000010000 */
[----:B------:R2:W-:Y:S02]  /*3860*/  MUFU.EX2 R29, R134 ;  /* 0x00000086001d7308 */ /* 0x0005e40000000800 */
[----:B--2---:R2:W-:Y:S01]  /*3870*/  LDS R134, [R14+0x400] ;  /* 0x000400000e867984 */ /* 0x0045e20000000800 */
[----:B------:R-:W-:Y:S01]  /*3880*/  FADD.FTZ R143, R27, -R143 ;  /* 0x8000008f1b8f7221 */ /* 0x000fe20000010000 */
[----:B------:R-:W-:-:S04]  /*3890*/  FADD.FTZ R27, R31, -R145 ;  /* 0x800000911f1b7221 */ /* 0x000fc80000010000 */
[----:B--2---:R2:W-:Y:S01]  /*38a0*/  MUFU.EX2 R14, R133 ;  /* 0x00000085000e7308 */ /* 0x0045e20000000800 */
[--C-:B-1----:R-:W-:Y:S01]  /*38b0*/  FADD.FTZ R145, R32, -R147.reuse ;  /* 0x8000009320917221 */ /* 0x102fe20000010000 */
[----:B------:R-:W-:Y:S01]  /*38c0*/  FADD.FTZ R34, R34, -R147 ;  /* 0x8000009322227221 */ /* 0x000fe20000010000 */
[--C-:B-----5:R-:W-:Y:S01]  /*38d0*/  FADD.FTZ R147, R33, -R150.reuse ;  /* 0x8000009621937221 */ /* 0x120fe20000010000 */
[----:B--2---:R-:W-:Y:S01]  /*38e0*/  LDS R133, [R10+0x400] ;  /* 0x000400000a857984 */ /* 0x004fe20000000800 */
[----:B------:R-:W-:Y:S01]  /*38f0*/  FADD.FTZ R35, R35, -R150 ;  /* 0x8000009623237221 */ /* 0x000fe20000010000 */
[--C-:B------:R-:W-:Y:S02]  /*3900*/  FADD.FTZ R36, R36, -R149.reuse ;  /* 0x8000009524247221 */ /* 0x100fe40000010000 */
[----:B------:R-:W1:Y:S01]  /*3910*/  SHFL.IDX PT, R31, R139, R221, 0x1f ;  /* 0x00001fdd8b1f7589 */ /* 0x000e6200000e0000 */
[----:B------:R-:W-:-:S03]  /*3920*/  FADD.FTZ R38, R38, -R149 ;  /* 0x8000009526267221 */ /* 0x000fc60000010000 */
[----:B------:R-:W2:Y:S04]  /*3930*/  SHFL.IDX PT, R33, R139, R219, 0x1f ;  /* 0x00001fdb8b217589 */ /* 0x000ea800000e0000 */
[----:B------:R-:W3:Y:S04]  /*3940*/  SHFL.IDX PT, R30, R138, R114, 0x1f ;  /* 0x00001f728a1e7589 */ /* 0x000ee800000e0000 */
[----:B------:R-:W4:Y:S04]  /*3950*/  SHFL.IDX PT, R150, R139, R220, 0x1f ;  /* 0x00001fdc8b967589 */ /* 0x000f2800000e0000 */
[----:B------:R-:W5:Y:S04]  /*3960*/  SHFL.IDX PT, R149, R139, R22, 0x1f ;  /* 0x00001f168b957589 */ /* 0x000f6800000e0000 */
[----:B------:R-:W5:Y:S04]  /*3970*/  SHFL.IDX PT, R138, R139, R23, 0x1f ;  /* 0x00001f178b8a7589 */ /* 0x000f6800000e0000 */
[----:B------:R-:W5:Y:S01]  /*3980*/  SHFL.IDX PT, R32, R139, R218, 0x1f ;  /* 0x00001fda8b207589 */ /* 0x000f6200000e0000 */
[--C-:B-1----:R-:W-:Y:S01]  /*3990*/  FADD.FTZ R41, R41, -R31.reuse ;  /* 0x8000001f29297221 */ /* 0x102fe20000010000 */
[----:B------:R-:W-:-:S02]  /*39a0*/  FADD.FTZ R43, R43, -R31 ;  /* 0x8000001f2b2b7221 */ /* 0x000fc40000010000 */
[----:B------:R1:W-:Y:S01]  /*39b0*/  MUFU.EX2 R31, R131 ;  /* 0x00000083001f7308 */ /* 0x0003e20000000800 */
[--C-:B--2---:R-:W-:Y:S01]  /*39c0*/  FADD.FTZ R52, R52, -R33.reuse ;  /* 0x8000002134347221 */ /* 0x104fe20000010000 */
[----:B------:R-:W-:Y:S01]  /*39d0*/  FADD.FTZ R54, R54, -R33 ;  /* 0x8000002136367221 */ /* 0x000fe20000010000 */
[----:B------:R-:W-:Y:S01]  /*39e0*/  SHFL.IDX PT, R151, R139, R5, 0x1f ;  /* 0x00001f058b977589 */ /* 0x000fe200000e0000 */
[--C-:B---3--:R-:W-:Y:S01]  /*39f0*/  FADD.FTZ R37, R37, -R30.reuse ;  /* 0x8000001e25257221 */ /* 0x108fe20000010000 */
[----:B------:R-:W-:Y:S01]  /*3a00*/  FADD.FTZ R39, R39, -R30 ;  /* 0x8000001e27277221 */ /* 0x000fe20000010000 */
[--C-:B----4-:R-:W-:Y:S01]  /*3a10*/  FADD.FTZ R44, R44, -R150.reuse ;  /* 0x800000962c2c7221 */ /* 0x110fe20000010000 */
[----:B------:R-:W-:Y:S01]  /*3a20*/  FADD.FTZ R46, R46, -R150 ;  /* 0x800000962e2e7221 */ /* 0x000fe20000010000 */
[----:B------:R2:W-:Y:S01]  /*3a30*/  MUFU.EX2 R33, R129 ;  /* 0x0000008100217308 */ /* 0x0005e20000000800 */
[----:B-1----:R-:W1:Y:S01]  /*3a40*/  SHFL.IDX PT, R131, R134, R218, 0x1f ;  /* 0x00001fda86837589 */ /* 0x002e6200000e0000 */
[--C-:B-----5:R-:W-:Y:S01]  /*3a50*/  FADD.FTZ R45, R45, -R149.reuse ;  /* 0x800000952d2d7221 */ /* 0x120fe20000010000 */
[----:B------:R-:W-:-:S02]  /*3a60*/  FADD.FTZ R47, R47, -R149 ;  /* 0x800000952f2f7221 */ /* 0x000fc40000010000 */
[----:B------:R-:W-:Y:S01]  /*3a70*/  SHFL.IDX PT, R150, R139, R114, 0x1f ;  /* 0x00001f728b967589 */ /* 0x000fe200000e0000 */
[--C-:B------:R-:W-:Y:S01]  /*3a80*/  FADD.FTZ R48, R48, -R138.reuse ;  /* 0x8000008a30307221 */ /* 0x100fe20000010000 */
[----:B------:R-:W-:Y:S01]  /*3a90*/  FADD.FTZ R50, R50, -R138 ;  /* 0x8000008a32327221 */ /* 0x000fe20000010000 */
[----:B------:R-:W-:Y:S01]  /*3aa0*/  MUFU.EX2 R10, R132 ;  /* 0x00000084000a7308 */ /* 0x000fe20000000800 */
[----:B--2---:R-:W2:Y:S04]  /*3ab0*/  SHFL.IDX PT, R129, R134, R219, 0x1f ;  /* 0x00001fdb86817589 */ /* 0x004ea800000e0000 */
        /* <DEDUP_REMOVED lines=12> */
[----:B----4-:R4:W5:Y:S04]  /*3b80*/  SHFL.IDX PT, R137, R133, R22, 0x1f ;  /* 0x00001f1685897589 */ /* 0x01096800000e0000 */
[----:B------:R-:W5:Y:S04]  /*3b90*/  SHFL.IDX PT, R114, R133, R114, 0x1f ;  /* 0x00001f7285727589 */ /* 0x000f6800000e0000 */
[----:B------:R-:W-:Y:S04]  /*3ba0*/  SHFL.IDX PT, R221, R133, R221, 0x1f ;  /* 0x00001fdd85dd7589 */ /* 0x000fe800000e0000 */
[----:B------:R-:W-:Y:S04]  /*3bb0*/  SHFL.IDX PT, R220, R133, R220, 0x1f ;  /* 0x00001fdc85dc7589 */ /* 0x000fe800000e0000 */
[----:B------:R-:W-:Y:S04]  /*3bc0*/  SHFL.IDX PT, R218, R133, R218, 0x1f ;  /* 0x00001fda85da7589 */ /* 0x000fe800000e0000 */
[----:B------:R-:W5:Y:S01]  /*3bd0*/  SHFL.IDX PT, R133, R133, R5, 0x1f ;  /* 0x00001f0585857589 */ /* 0x000f6200000e0000 */
[----:B------:R-:W5:Y:S01]  /*3be0*/  MUFU.EX2 R116, R116 ;  /* 0x0000007400747308 */ /* 0x000f620000000800 */
[--C-:B-1----:R-:W-:Y:S01]  /*3bf0*/  FADD.FTZ R65, R65, -R131.reuse ;  /* 0x8000008341417221 */ /* 0x102fe20000010000 */
[----:B------:R-:W-:Y:S01]  /*3c00*/  FADD.FTZ R67, R67, -R131 ;  /* 0x8000008343437221 */ /* 0x000fe20000010000 */
[--C-:B--2---:R-:W-:Y:S01]  /*3c10*/  FADD.FTZ R131, R68, -R129.reuse ;  /* 0x8000008144837221 */ /* 0x104fe20000010000 */
[----:B------:R-:W-:-:S04]  /*3c20*/  FADD.FTZ R129, R70, -R129 ;  /* 0x8000008146817221 */ /* 0x000fc80000010000 */
[----:B------:R-:W1:Y:S01]  /*3c30*/  MUFU.EX2 R119, R119 ;  /* 0x0000007700777308 */ /* 0x000e620000000800 */
[----:B---3--:R-:W-:Y:S01]  /*3c40*/  FADD.FTZ R70, R69, -R134 ;  /* 0x8000008645467221 */ /* 0x008fe20000010000 */
[----:B------:R-:W-:Y:S01]  /*3c50*/  FFMA.FTZ R118, R224, UR11, -R118 ;  /* 0x0000000be0767c23 */ /* 0x000fe20008010876 */
[----:B------:R-:W-:Y:S01]  /*3c60*/  FMUL.FTZ R24, R216, R24 ;  /* 0x00000018d8187220 */ /* 0x000fe20000410000 */
[----:B------:R-:W-:Y:S01]  /*3c70*/  FMUL.FTZ R69, R121, R142 ;  /* 0x0000008e79457220 */ /* 0x000fe20000410000 */
[----:B------:R-:W-:Y:S01]  /*3c80*/  FFMA.FTZ R107, R107, UR11, -R230 ;  /* 0x0000000b6b6b7c23 */ /* 0x000fe200080108e6 */
[--C-:B------:R-:W-:Y:S01]  /*3c90*/  FADD.FTZ R53, R53, -R150.reuse ;  /* 0x8000009635357221 */ /* 0x100fe20000010000 */
[----:B------:R-:W-:Y:S01]  /*3ca0*/  FADD.FTZ R55, R55, -R150 ;  /* 0x8000009637377221 */ /* 0x000fe20000010000 */
[----:B----4-:R2:W-:Y:S01]  /*3cb0*/  MUFU.EX2 R22, R140 ;  /* 0x0000008c00167308 */ /* 0x0105e20000000800 */
[--C-:B------:R-:W-:Y:S01]  /*3cc0*/  FADD.FTZ R56, R56, -R139.reuse ;  /* 0x8000008b38387221 */ /* 0x100fe20000010000 */
[----:B------:R-:W-:Y:S01]  /*3cd0*/  FADD.FTZ R58, R58, -R139 ;  /* 0x8000008b3a3a7221 */ /* 0x000fe20000010000 */
[----:B-----5:R-:W-:Y:S01]  /*3ce0*/  FADD.FTZ R150, R84, -R219 ;  /* 0x800000db54967221 */ /* 0x020fe20000010000 */
[--C-:B------:R-:W-:Y:S01]  /*3cf0*/  FADD.FTZ R139, R77, -R137.reuse ;  /* 0x800000894d8b7221 */ /* 0x100fe20000010000 */
[----:B------:R-:W-:Y:S01]  /*3d00*/  F2FP.BF16.F32.PACK_AB R84, R69, R24 ;  /* 0x000000184554723e */ /* 0x000fe200000010ff */
[----:B------:R-:W-:Y:S01]  /*3d10*/  FMUL.FTZ R25, R91, R25 ;  /* 0x000000195b197220 */ /* 0x000fe20000410000 */
[----:B------:R-:W-:Y:S01]  /*3d20*/  FMUL.FTZ R24, R93, R27 ;  /* 0x0000001b5d187220 */ /* 0x000fe20000410000 */
[----:B------:R-:W3:Y:S01]  /*3d30*/  MUFU.EX2 R117, R117 ;  /* 0x0000007500757308 */ /* 0x000ee20000000800 */
[----:B--2---:R-:W-:Y:S01]  /*3d40*/  FADD.FTZ R140, R79, -R137 ;  /* 0x800000894f8c7221 */ /* 0x004fe20000010000 */
[----:B------:R-:W-:Y:S01]  /*3d50*/  FADD.FTZ R137, R80, -R23 ;  /* 0x8000001750897221 */ /* 0x000fe20000010000 */
[----:B------:R-:W-:Y:S01]  /*3d60*/  FMUL.FTZ R80, R94, R145 ;  /* 0x000000915e507220 */ /* 0x000fe20000410000 */
[----:B------:R-:W-:Y:S01]  /*3d70*/  FMUL.FTZ R147, R21, R147 ;  /* 0x0000009315937220 */ /* 0x000fe20000410000 */
[--C-:B------:R-:W-:Y:S01]  /*3d80*/  FADD.FTZ R40, R40, -R151.reuse ;  /* 0x8000009728287221 */ /* 0x100fe20000010000 */
[----:B------:R-:W-:-:S02]  /*3d90*/  FADD.FTZ R42, R42, -R151 ;  /* 0x800000972a2a7221 */ /* 0x000fc40000010000 */
[----:B------:R-:W2:Y:S01]  /*3da0*/  MUFU.EX2 R118, R118 ;  /* 0x0000007600767308 */ /* 0x000ea20000000800 */
[----:B------:R-:W-:Y:S01]  /*3db0*/  FADD.FTZ R60, R60, -R138 ;  /* 0x8000008a3c3c7221 */ /* 0x000fe20000010000 */
[----:B------:R-:W-:Y:S01]  /*3dc0*/  FADD.FTZ R61, R61, -R136 ;  /* 0x800000883d3d7221 */ /* 0x000fe20000010000 */
[----:B------:R-:W-:Y:S01]  /*3dd0*/  FADD.FTZ R64, R64, -R132 ;  /* 0x8000008440407221 */ /* 0x000fe20000010000 */
[----:B------:R-:W-:-:S04]  /*3de0*/  FADD.FTZ R151, R85, -R114 ;  /* 0x8000007255977221 */ /* 0x000fc80000010000 */
[----:B------:R-:W4:Y:S01]  /*3df0*/  MUFU.EX2 R120, R120 ;  /* 0x0000007800787308 */ /* 0x000f220000000800 */
[----:B------:R-:W-:Y:S01]  /*3e00*/  FADD.FTZ R114, R87, -R114 ;  /* 0x8000007257727221 */ /* 0x000fe20000010000 */
[----:B------:R-:W-:Y:S01]  /*3e10*/  F2FP.BF16.F32.PACK_AB R87, R24, R25 ;  /* 0x000000191857723e */ /* 0x000fe200000010ff */
[----:B------:R-:W-:-:S05]  /*3e20*/  FMUL.FTZ R60, R115, R60 ;  /* 0x0000003c733c7220 */ /* 0x000fca0000410000 */
[----:B------:R-:W5:Y:S01]  /*3e30*/  MUFU.EX2 R97, R97 ;  /* 0x0000006100617308 */ /* 0x000f620000000800 */
[----:B------:R-:W-:Y:S01]  /*3e40*/  F2FP.BF16.F32.PACK_AB R80, R147, R80 ;  /* 0x000000509350723e */ /* 0x000fe200000010ff */
[----:B------:R-:W-:Y:S01]  /*3e50*/  FMUL.FTZ R61, R116, R61 ;  /* 0x0000003d743d7220 */ /* 0x000fe20000410000 */
[----:B------:R-:W-:-:S05]  /*3e60*/  FMUL.FTZ R64, R15, R64 ;  /* 0x000000400f407220 */ /* 0x000fca0000410000 */
[----:B------:R-:W5:Y:S01]  /*3e70*/  MUFU.EX2 R96, R96 ;  /* 0x0000006000607308 */ /* 0x000f620000000800 */
[----:B-1----:R-:W-:Y:S01]  /*3e80*/  FMUL.FTZ R25, R119, R65 ;  /* 0x0000004177197220 */ /* 0x002fe20000410000 */
[----:B------:R-:W-:-:S06]  /*3e90*/  FADD.FTZ R63, R63, -R136 ;  /* 0x800000883f3f7221 */ /* 0x000fcc0000010000 */
[----:B------:R-:W1:Y:S01]  /*3ea0*/  MUFU.EX2 R99, R232 ;  /* 0x000000e800637308 */ /* 0x000e620000000800 */
[----:B------:R-:W-:Y:S01]  /*3eb0*/  FADD.FTZ R66, R66, -R132 ;  /* 0x8000008442427221 */ /* 0x000fe20000010000 */
[----:B------:R-:W-:-:S06]  /*3ec0*/  FADD.FTZ R132, R72, -R133 ;  /* 0x8000008548847221 */ /* 0x000fcc0000010000 */
[----:B------:R-:W1:Y:S01]  /*3ed0*/  MUFU.EX2 R100, R231 ;  /* 0x000000e700647308 */ /* 0x000e620000000800 */
[----:B------:R-:W-:-:S07]  /*3ee0*/  FADD.FTZ R136, R73, -R221 ;  /* 0x800000dd49887221 */ /* 0x000fce0000010000 */
        /* <DEDUP_REMOVED lines=10> */
[----:B------:R-:W1:Y:S08]  /*3f90*/  MUFU.EX2 R110, R110 ;  /* 0x0000006e006e7308 */ /* 0x000e700000000800 */
[----:B------:R-:W1:Y:S01]  /*3fa0*/  MUFU.EX2 R12, R228 ;  /* 0x000000e4000c7308 */ /* 0x000e620000000800 */
[----:B------:R-:W-:-:S07]  /*3fb0*/  F2FP.BF16.F32.PACK_AB R70, R61, R60 ;  /* 0x0000003c3d46723e */ /* 0x000fce00000010ff */
[----:B------:R-:W1:Y:S01]  /*3fc0*/  MUFU.EX2 R28, R217 ;  /* 0x000000d9001c7308 */ /* 0x000e620000000800 */
[----:B------:R-:W-:Y:S01]  /*3fd0*/  F2FP.BF16.F32.PACK_AB R64, R25, R64 ;  /* 0x000000401940723e */ /* 0x000fe200000010ff */
[----:B------:R-:W-:-:S06]  /*3fe0*/  FMUL.FTZ R60, R30, R132 ;  /* 0x000000841e3c7220 */ /* 0x000fcc0000410000 */
[----:B------:R-:W1:Y:S01]  /*3ff0*/  MUFU.EX2 R126, R126 ;  /* 0x0000007e007e7308 */ /* 0x000e620000000800 */
[----:B------:R-:W-:-:S07]  /*4000*/  FMUL.FTZ R25, R32, R136 ;  /* 0x0000008820197220 */ /* 0x000fce0000410000 */
[----:B------:R-:W1:Y:S01]  /*4010*/  MUFU.EX2 R141, R141 ;  /* 0x0000008d008d7308 */ /* 0x000e620000000800 */
[----:B------:R-:W-:-:S07]  /*4020*/  FADD.FTZ R62, R62, -R138 ;  /* 0x8000008a3e3e7221 */ /* 0x000fce0000010000 */
[----:B------:R-:W1:Y:S01]  /*4030*/  MUFU.EX2 R127, R127 ;  /* 0x0000007f007f7308 */ /* 0x000e620000000800 */
[----:B------:R-:W-:-:S07]  /*4040*/  FADD.FTZ R57, R57, -R149 ;  /* 0x8000009539397221 */ /* 0x000fce0000010000 */
[----:B------:R-:W1:Y:S01]  /*4050*/  MUFU.EX2 R144, R144 ;  /* 0x0000009000907308 */ /* 0x000e620000000800 */
[----:B------:R-:W-:-:S07]  /*4060*/  FADD.FTZ R59, R59, -R149 ;  /* 0x800000953b3b7221 */ /* 0x000fce0000010000 */
[----:B------:R-:W1:Y:S08]  /*4070*/  MUFU.EX2 R130, R130 ;  /* 0x0000008200827308 */ /* 0x000e700000000800 */
[----:B------:R-:W1:Y:S08]  /*4080*/  MUFU.EX2 R135, R135 ;  /* 0x0000008700877308 */ /* 0x000e700000000800 */
[----:B------:R-:W1:Y:S08]  /*4090*/  MUFU.EX2 R128, R128 ;  /* 0x0000008000807308 */ /* 0x000e700000000800 */
[----:B------:R-:W1:Y:S08]  /*40a0*/  MUFU.EX2 R125, R125 ;  /* 0x0000007d007d7308 */ /* 0x000e700000000800 */
[----:B------:R-:W1:Y:S08]  /*40b0*/  MUFU.EX2 R124, R124 ;  /* 0x0000007c007c7308 */ /* 0x000e700000000800 */
[----:B------:R-:W1:Y:S08]  /*40c0*/  MUFU.EX2 R123, R123 ;  /* 0x0000007b007b7308 */ /* 0x000e700000000800 */
[----:B------:R-:W1:Y:S01]  /*40d0*/  MUFU.EX2 R147, R122 ;  /* 0x0000007a00937308 */ /* 0x000e620000000800 */
        /* <DEDUP_REMOVED lines=8> */
[----:B---3--:R-:W-:Y:S01]  /*4160*/  FMUL.FTZ R62, R117, R62 ;  /* 0x0000003e753e7220 */ /* 0x008fe20000410000 */
[----:B--2---:R-:W-:Y:S01]  /*4170*/  FMUL.FTZ R63, R118, R63 ;  /* 0x0000003f763f7220 */ /* 0x004fe20000410000 */
[----:B------:R-:W-:Y:S01]  /*4180*/  FMUL.FTZ R65, R16, R66 ;  /* 0x0000004210417220 */ /* 0x000fe20000410000 */
[----:B----4-:R-:W-:Y:S01]  /*4190*/  FMUL.FTZ R24, R120, R67 ;  /* 0x0000004378187220 */ /* 0x010fe20000410000 */
[----:B------:R-:W-:Y:S01]  /*41a0*/  F2FP.BF16.F32.PACK_AB R60, R25, R60 ;  /* 0x0000003c193c723e */ /* 0x000fe200000010ff */
[----:B------:R-:W-:Y:S01]  /*41b0*/  FADD.FTZ R138, R76, -R220 ;  /* 0x800000dc4c8a7221 */ /* 0x000fe20000010000 */
        /* <DEDUP_REMOVED lines=12> */
[--C-:B------:R-:W-:Y:S01]  /*4280*/  FADD.FTZ R149, R81, -R218.reuse ;  /* 0x800000da51957221 */ /* 0x100fe20000010000 */
        /* <DEDUP_REMOVED lines=217> */
.L_x_5071:
        /* <DEDUP_REMOVED lines=68> */
.L_x_5072:
        /* <DEDUP_REMOVED lines=11> */
.L_x_5062:
        /* <DEDUP_REMOVED lines=128> */
.L_x_5085:
[----:B------:R-:W-:-:S05]  /*5d10*/  IMAD.U32 R6, RZ, RZ, UR36 ;  /* 0x00000024ff067e24 */ /* 0x000fca000f8e00ff */
[----:B------:R-:W-:-:S04]  /*5d20*/  LOP3.LUT R6, R6, 0x1, RZ, 0xfc, !PT ;  /* 0x0000000106067812 */ /* 0x000fc800078efcff */
[----:B------:R-:W-:-:S13]  /*5d30*/  ISETP.NE.AND P0, PT, R6, 0x3, PT ;  /* 0x000000030600780c */ /* 0x000fda0003f05270 */
[----:B------:R-:W-:Y:S05]  /*5d40*/  @!P0 BRA `(.L_x_5075) ;  /* 0x0000000000048947 */ /* 0x000fea0003800000 */
[----:B------:R-:W-:Y:S01]  /*5d50*/  BPT.TRAP 0x1 ;  /* 0x000000040000795c */ /* 0x000fe20000300000 */
.L_x_5075:
[----:B------:R-:W-:Y:S01]  /*5d60*/  IMAD R6, R0, 0x8, R222 ;  /* 0x0000000800067824 */ /* 0x000fe200078e02de */
[----:B-1----:R-:W-:-:S04]  /*5d70*/  SHF.L.U32 R11, R4, 0x1f, RZ ;  /* 0x0000001f040b7819 */ /* 0x002fc800000006ff */
[----:B------:R1:W2:Y:S01]  /*5d80*/  SYNCS.PHASECHK.TRANS64.TRYWAIT P1, [R6+URZ+0x30c10], R11 ;  /* 0x030c100b060075a7 */ /* 0x0002a2000802017f */
[----:B------:R-:W-:Y:S05]  /*5d90*/  @!P0 BRA `(.L_x_5076) ;  /* 0x0000000000048947 */ /* 0x000fea0003800000 */
[----:B------:R-:W-:Y:S01]  /*5da0*/  BPT.TRAP 0x1 ;  /* 0x000000040000795c */ /* 0x000fe20000300000 */
.L_x_5076:
[----:B------:R-:W-:-:S05]  /*5db0*/  VIADD R7, R222, 0x10000 ;  /* 0x00010000de077836 */ /* 0x000fca0000000000 */
[----:B------:R-:W-:-:S04]  /*5dc0*/  SHF.R.U32.HI R7, RZ, 0x4, R7 ;  /* 0x00000004ff077819 */ /* 0x000fc80000011607 */
[----:B------:R-:W-:-:S04]  /*5dd0*/  LOP3.LUT R220, R7, 0x3fff, RZ, 0xc0, !PT ;  /* 0x00003fff07dc7812 */ /* 0x000fc800078ec0ff */
[----:B------:R-:W-:Y:S01]  /*5de0*/  LOP3.LUT R7, R220, 0x10000, RZ, 0xfc, !PT ;  /* 0x00010000dc077812 */ /* 0x000fe200078efcff */
[----:B--2---:R-:W-:Y:S06]  /*5df0*/  @P1 BRA `(.L_x_5077) ;  /* 0x0000000000081947 */ /* 0x004fec0003800000 */
[----:B------:R-:W2:Y:S02]  /*5e00*/  SYNCS.PHASECHK.TRANS64.TRYWAIT P1, [R6+URZ+0x30c10], R11 ;  /* 0x030c100b060075a7 */ /* 0x000ea4000802017f */
[----:B--2---:R-:W-:Y:S05]  /*5e10*/  @!P1 BRA `(.L_x_5078) ;  /* 0x000000a8004c9947 */ /* 0x004fea0003800000 */
.L_x_5077:
        /* <DEDUP_REMOVED lines=62> */
.L_x_5079:
[----:B------:R1:W1:Y:S01]  /*6200*/  SYNCS.PHASECHK.TRANS64.TRYWAIT P1, [R6+URZ+0x30c30], R11 ;  /* 0x030c300b060075a7 */ /* 0x000262000802017f */
[----:B------:R-:W-:Y:S05]  /*6210*/  @!P0 BRA `(.L_x_5080) ;  /* 0x0000000000048947 */ /* 0x000fea0003800000 */
[----:B------:R-:W-:Y:S01]  /*6220*/  BPT.TRAP 0x1 ;  /* 0x000000040000795c */ /* 0x000fe20000300000 */
.L_x_5080:
        /* <DEDUP_REMOVED lines=8> */
.L_x_5081:
        /* <DEDUP_REMOVED lines=9> */
[----:B--2---:R-:W-:Y:S01]  /*6340*/  SHFL.IDX PT, R7, R15, R5, 0x1f ;  /* 0x00001f050f077589 */ /* 0x004fe200000e0000 */
[C---:B------:R-:W-:Y:S01]  /*6350*/  VIADD R13, R5.reuse, 0x18 ;  /* 0x00000018050d7836 */ /* 0x040fe20000000000 */
[C---:B------:R-:W-:Y:S01]  /*6360*/  ISETP.GT.AND P2, PT, R232.reuse, RZ, PT ;  /* 0x000000ffe800720c */ /* 0x040fe20003f44270 */
[C---:B------:R-:W-:Y:S01]  /*6370*/  VIADD R9, R5.reuse, 0x8 ;  /* 0x0000000805097836 */ /* 0x040fe20000000000 */
[----:B------:R-:W1:Y:S01]  /*6380*/  SHFL.IDX PT, R12, R15, R23, 0x1f ;  /* 0x00001f170f0c7589 */ /* 0x000e6200000e0000 */
[----:B------:R-:W-:Y:S01]  /*6390*/  ISETP.GT.AND P1, PT, R232, 0x8, PT ;  /* 0x00000008e800780c */ /* 0x000fe20003f24270 */
[----:B------:R-:W-:Y:S01]  /*63a0*/  VIADD R11, R5, 0x14 ;  /* 0x00000014050b7836 */ /* 0x000fe20000000000 */
[----:B------:R-:W-:Y:S01]  /*63b0*/  FSEL R93, R93, -INF , P2 ;  /* 0xff8000005d5d7808 */ /* 0x000fe20001000000 */
[----:B------:R-:W2:Y:S01]  /*63c0*/  SHFL.IDX PT, R18, R15, R13, 0x1f ;  /* 0x00001f0d0f127589 */ /* 0x000ea200000e0000 */
[----:B------:R-:W-:Y:S01]  /*63d0*/  FSEL R95, R95, -INF , P1 ;  /* 0xff8000005f5f7808 */ /* 0x000fe20000800000 */
[----:B------:R-:W-:Y:S01]  /*63e0*/  IMAD R216, R0, 0x400, R216 ;  /* 0x0000040000d87824 */ /* 0x000fe200078e02d8 */
[----:B------:R-:W-:Y:S01]  /*63f0*/  FSEL R88, R88, -INF , P2 ;  /* 0xff80000058587808 */ /* 0x000fe20001000000 */
[----:B------:R-:W4:Y:S01]  /*6400*/  SHFL.IDX PT, R10, R15, R9, 0x1f ;  /* 0x00001f090f0a7589 */ /* 0x000f2200000e0000 */
[----:B------:R-:W-:-:S02]  /*6410*/  FSEL R100, R100, -INF , P2 ;  /* 0xff80000064647808 */ /* 0x000fc40001000000 */
[----:B------:R-:W-:Y:S01]  /*6420*/  FSEL R89, R89, -INF , P2 ;  /* 0xff80000059597808 */ /* 0x000fe20001000000 */
[----:B------:R1:W-:Y:S01]  /*6430*/  SHFL.IDX PT, R16, R15, R11, 0x1f ;  /* 0x00001f0b0f107589 */ /* 0x0003e200000e0000 */
[----:B------:R-:W-:Y:S02]  /*6440*/  FSEL R92, R92, -INF , P2 ;  /* 0xff8000005c5c7808 */ /* 0x000fe40001000000 */
[----:B------:R-:W-:Y:S01]  /*6450*/  FSEL R94, R94, -INF , P1 ;  /* 0xff8000005e5e7808 */ /* 0x000fe20000800000 */
[----:B---3--:R-:W-:Y:S01]  /*6460*/  SHFL.IDX PT, R22, R227, R5, 0x1f ;  /* 0x00001f05e3167589 */ /* 0x008fe200000e0000 */
        /* <DEDUP_REMOVED lines=51> */
[--C-:B------:R-:W-:Y:S01]  /*67a0*/  FFMA.FTZ R88, R88, UR5, -R7.reuse ;  /* 0x0000000558587c23 */ /* 0x100fe20008010807 */
[----:B------:R-:W-:Y:S01]  /*67b0*/  UIADD3 UR6, UR6, 0x6, URZ ;  /* 0x0000000606067890 */ /* 0x000fe2000fffe03f */
[----:B------:R-:W1:Y:S01]  /*67c0*/  SHFL.IDX PT, R20, R15, R95, 0x1f ;  /* 0x00001f5f0f147589 */ /* 0x000e6200000e0000 */
[----:B--2---:R-:W-:Y:S01]  /*67d0*/  FFMA.FTZ R17, R100, UR5, -R18 ;  /* 0x0000000564117c23 */ /* 0x004fe20008010812 */
[----:B------:R-:W-:Y:S01]  /*67e0*/  VIADD R100, R5, 0x4 ;  /* 0x0000000405647836 */ /* 0x000fe20000000000 */
[----:B------:R2:W-:Y:S01]  /*67f0*/  MUFU.EX2 R219, R88 ;  /* 0x0000005800db7308 */ /* 0x0005e20000000800 */
[--C-:B----4-:R-:W-:Y:S01]  /*6800*/  FFMA.FTZ R9, R92, UR5, -R10.reuse ;  /* 0x000000055c097c23 */ /* 0x110fe2000801080a */
[----:B------:R-:W-:Y:S01]  /*6810*/  FFMA.FTZ R10, R94, UR5, -R10 ;  /* 0x000000055e0a7c23 */ /* 0x000fe2000801080a */
[--C-:B---3--:R-:W-:Y:S01]  /*6820*/  FFMA.FTZ R89, R89, UR5, -R8.reuse ;  /* 0x0000000559597c23 */ /* 0x108fe20008010808 */
[----:B------:R-:W-:Y:S01]  /*6830*/  FFMA.FTZ R7, R90, UR5, -R7 ;  /* 0x000000055a077c23 */ /* 0x000fe20008010807 */
[----:B------:R-:W3:Y:S01]  /*6840*/  SHFL.IDX PT, R92, R227, R23, 0x1f ;  /* 0x00001f17e35c7589 */ /* 0x000ee200000e0000 */
[----:B------:R-:W-:Y:S01]  /*6850*/  FFMA.FTZ R8, R91, UR5, -R8 ;  /* 0x000000055b087c23 */ /* 0x000fe20008010808 */
[--C-:B------:R-:W-:Y:S01]  /*6860*/  FFMA.FTZ R21, R104, UR5, -R22.reuse ;  /* 0x0000000568157c23 */ /* 0x100fe20008010816 */
        /* <DEDUP_REMOVED lines=8> */
[----:B-1----:R-:W-:-:S03]  /*68f0*/  FFMA.FTZ R19, R101, UR5, -R20 ;  /* 0x0000000565137c23 */ /* 0x002fc60008010814 */
[----:B------:R-:W1:Y:S01]  /*6900*/  SHFL.IDX PT, R94, R227, R89, 0x1f ;  /* 0x00001f59e35e7589 */ /* 0x000e6200000e0000 */
[----:B------:R-:W-:Y:S01]  /*6910*/  FFMA.FTZ R20, R103, UR5, -R20 ;  /* 0x0000000567147c23 */ /* 0x000fe20008010814 */
[----:B------:R-:W-:Y:S01]  /*6920*/  VIADD R103, R5, 0x8 ;  /* 0x0000000805677836 */ /* 0x000fe20000000000 */
[----:B------:R-:W5:Y:S01]  /*6930*/  MUFU.EX2 R10, R10 ;  /* 0x0000000a000a7308 */ /* 0x000f620000000800 */
[----:B------:R2:W5:Y:S01]  /*6940*/  SHFL.IDX PT, R14, R15, R89, 0x1f ;  /* 0x00001f590f0e7589 */ /* 0x00056200000e0000 */
[----:B---3--:R-:W-:-:S03]  /*6950*/  FFMA.FTZ R91, R109, UR5, -R92 ;  /* 0x000000056d5b7c23 */ /* 0x008fc6000801085c */
[----:B------:R-:W3:Y:S01]  /*6960*/  SHFL.IDX PT, R90, R227, R103, 0x1f ;  /* 0x00001f67e35a7589 */ /* 0x000ee200000e0000 */
[----:B------:R-:W-:Y:S01]  /*6970*/  FFMA.FTZ R92, R111, UR5, -R92 ;  /* 0x000000056f5c7c23 */ /* 0x000fe2000801085c */
[----:B------:R-:W-:Y:S01]  /*6980*/  FSEL R111, R129, -INF , P2 ;  /* 0xff800000816f7808 */ /* 0x000fe20001000000 */
[----:B--2---:R-:W-:Y:S01]  /*6990*/  FFMA.FTZ R23, R105, UR5, -R88 ;  /* 0x0000000569177c23 */ /* 0x004fe20008010858 */
[----:B------:R-:W-:Y:S01]  /*69a0*/  VIADD R105, R5, 0x14 ;  /* 0x0000001405697836 */ /* 0x000fe20000000000 */
[----:B------:R2:W3:Y:S01]  /*69b0*/  SHFL.IDX PT, R106, R218, R103, 0x1f ;  /* 0x00001f67da6a7589 */ /* 0x0004e200000e0000 */
[--C-:B------:R-:W-:Y:S01]  /*69c0*/  FFMA.FTZ R15, R97, UR5, -R16.reuse ;  /* 0x00000005610f7c23 */ /* 0x100fe20008010810 */
[----:B------:R-:W-:Y:S01]  /*69d0*/  FFMA.FTZ R16, R99, UR5, -R16 ;  /* 0x0000000563107c23 */ /* 0x000fe20008010810 */
[----:B------:R-:W-:Y:S01]  /*69e0*/  FFMA.FTZ R88, R107, UR5, -R88 ;  /* 0x000000056b587c23 */ /* 0x000fe20008010858 */
[----:B------:R-:W-:Y:S01]  /*69f0*/  VIADD R107, R5, 0xc ;  /* 0x0000000c056b7836 */ /* 0x000fe20000000000 */
[----:B------:R-:W-:Y:S01]  /*6a00*/  FSEL R129, R140, -INF , P2 ;  /* 0xff8000008c817808 */ /* 0x000fe20001000000 */
[----:B------:R-:W3:Y:S01]  /*6a10*/  MUFU.EX2 R19, R19 ;  /* 0x0000001300137308 */ /* 0x000ee20000000800 */
[----:B------:R-:W-:Y:S01]  /*6a20*/  FSEL R109, R128, -INF , P2 ;  /* 0xff800000806d7808 */ /* 0x000fe20001000000 */
[----:B----4-:R-:W-:Y:S01]  /*6a30*/  FFMA.FTZ R101, R120, UR5, -R102 ;  /* 0x0000000578657c23 */ /* 0x010fe20008010866 */
[----:B------:R-:W-:Y:S01]  /*6a40*/  FSEL R120, R148, -INF , P2 ;  /* 0xff80000094787808 */ /* 0x000fe20001000000 */
[----:B------:R-:W-:Y:S01]  /*6a50*/  SHFL.IDX PT, R107, R218, R107, 0x1f ;  /* 0x00001f6bda6b7589 */ /* 0x000fe200000e0000 */
[--C-:B-1----:R-:W-:Y:S01]  /*6a60*/  FFMA.FTZ R93, R112, UR5, -R94.reuse ;  /* 0x00000005705d7c23 */ /* 0x102fe2000801085e */
[----:B------:R-:W-:Y:S01]  /*6a70*/  FFMA.FTZ R94, R114, UR5, -R94 ;  /* 0x00000005725e7c23 */ /* 0x000fe2000801085e */
[----:B--2---:R-:W-:Y:S01]  /*6a80*/  FSEL R103, R121, -INF , P2 ;  /* 0xff80000079677808 */ /* 0x004fe20001000000 */
[----:B------:R-:W1:Y:S01]  /*6a90*/  SHFL.IDX PT, R112, R218, R105, 0x1f ;  /* 0x00001f69da707589 */ /* 0x000e6200000e0000 */
[--C-:B-----5:R-:W-:Y:S01]  /*6aa0*/  FFMA.FTZ R13, R96, UR5, -R14.reuse ;  /* 0x00000005600d7c23 */ /* 0x120fe2000801080e */
[----:B------:R-:W-:Y:S01]  /*6ab0*/  FFMA.FTZ R14, R98, UR5, -R14 ;  /* 0x00000005620e7c23 */ /* 0x000fe2000801080e */
[C---:B------:R-:W-:Y:S01]  /*6ac0*/  VIADD R148, R5.reuse, 0xc ;  /* 0x0000000c05947836 */ /* 0x040fe20000000000 */
[----:B------:R2:W4:Y:S01]  /*6ad0*/  SHFL.IDX PT, R96, R227, R105, 0x1f ;  /* 0x00001f69e3607589 */ /* 0x00052200000e0000 */
[----:B---3--:R-:W-:Y:S01]  /*6ae0*/  FFMA.FTZ R89, R108, UR5, -R90 ;  /* 0x000000056c597c23 */ /* 0x008fe2000801085a */
[----:B------:R-:W-:-:S02]  /*6af0*/  VIADD R108, R5, 0x18 ;  /* 0x00000018056c7836 */ /* 0x000fc40000000000 */
[----:B------:R-:W-:Y:S01]  /*6b00*/  FFMA.FTZ R103, R103, UR5, -R104 ;  /* 0x0000000567677c23 */ /* 0x000fe20008010868 */
[----:B------:R-:W-:Y:S01]  /*6b10*/  FFMA.FTZ R90, R110, UR5, -R90 ;  /* 0x000000056e5a7c23 */ /* 0x000fe2000801085a */
[----:B------:R-:W-:Y:S01]  /*6b20*/  FFMA.FTZ R104, R123, UR5, -R104 ;  /* 0x000000057b687c23 */ /* 0x000fe20008010868 */
[----:B------:R-:W-:Y:S01]  /*6b30*/  FFMA.FTZ R102, R122, UR5, -R102 ;  /* 0x000000057a667c23 */ /* 0x000fe20008010866 */
[----:B------:R-:W3:Y:S01]  /*6b40*/  SHFL.IDX PT, R98, R227, R108, 0x1f ;  /* 0x00001f6ce3627589 */ /* 0x000ee200000e0000 */
[----:B------:R-:W-:Y:S01]  /*6b50*/  FSEL R122, R145, -INF , P2 ;  /* 0xff800000917a7808 */ /* 0x000fe20001000000 */
[----:B------:R-:W5:Y:S01]  /*6b60*/  MUFU.EX2 R12, R12 ;  /* 0x0000000c000c7308 */ /* 0x000f620000000800 */
[----:B--2---:R-:W-:Y:S01]  /*6b70*/  FSEL R105, R124, -INF , P2 ;  /* 0xff8000007c697808 */ /* 0x004fe20001000000 */
[----:B------:R4:W2:Y:S01]  /*6b80*/  SHFL.IDX PT, R227, R227, R95, 0x1f ;  /* 0x00001f5fe3e37589 */ /* 0x0008a200000e0000 */
[----:B------:R-:W-:-:S03]  /*6b90*/  FSEL R124, R144, -INF , P2 ;  /* 0xff800000907c7808 */ /* 0x000fc60001000000 */
[----:B------:R4:W-:Y:S01]  /*6ba0*/  SHFL.IDX PT, R114, R218, R108, 0x1f ;  /* 0x00001f6cda727589 */ /* 0x0009e200000e0000 */
[--C-:B------:R-:W-:Y:S01]  /*6bb0*/  FFMA.FTZ R105, R105, UR5, -R106.reuse ;  /* 0x0000000569697c23 */ /* 0x100fe2000801086a */
[----:B------:R-:W-:Y:S01]  /*6bc0*/  FFMA.FTZ R106, R126, UR5, -R106 ;  /* 0x000000057e6a7c23 */ /* 0x000fe2000801086a */
[----:B------:R-:W-:Y:S01]  /*6bd0*/  FSEL R126, R141, -INF , P2 ;  /* 0xff8000008d7e7808 */ /* 0x000fe20001000000 */
[----:B------:R-:W5:Y:S01]  /*6be0*/  MUFU.EX2 R7, R7 ;  /* 0x0000000700077308 */ /* 0x000f620000000800 */
[--C-:B-1----:R-:W-:Y:S01]  /*6bf0*/  FFMA.FTZ R111, R111, UR5, -R112.reuse ;  /* 0x000000056f6f7c23 */ /* 0x102fe20008010870 */
[----:B------:R-:W-:Y:S01]  /*6c00*/  FFMA.FTZ R112, R131, UR5, -R112 ;  /* 0x0000000583707c23 */ /* 0x000fe20008010870 */
[----:B------:R-:W-:Y:S02]  /*6c10*/  VIADD R131, R5, 0x8 ;  /* 0x0000000805837836 */ /* 0x000fe40000000000 */
[--C-:B----4-:R-:W-:Y:S01]  /*6c20*/  FFMA.FTZ R95, R113, UR5, -R96.reuse ;  /* 0x00000005715f7c23 */ /* 0x110fe20008010860 */
[----:B------:R-:W-:Y:S01]  /*6c30*/  FSEL R108, R127, -INF , P1 ;  /* 0xff8000007f6c7808 */ /* 0x000fe20000800000 */
[----:B------:R-:W-:Y:S01]  /*6c40*/  FFMA.FTZ R96, R115, UR5, -R96 ;  /* 0x0000000573607c23 */ /* 0x000fe20008010860 */
[----:B------:R-:W1:Y:S01]  /*6c50*/  SHFL.IDX PT, R127, R217, R131, 0x1f ;  /* 0x00001f83d97f7589 */ /* 0x000e6200000e0000 */
[----:B------:R-:W-:Y:S01]  /*6c60*/  FSEL R115, R133, -INF , P2 ;  /* 0xff80000085737808 */ /* 0x000fe20001000000 */
[----:B------:R-:W-:Y:S01]  /*6c70*/  MUFU.EX2 R8, R8 ;  /* 0x0000000800087308 */ /* 0x000fe20000000800 */
[----:B------:R-:W-:Y:S01]  /*6c80*/  FSEL R113, R125, -INF , P2 ;  /* 0xff8000007d717808 */ /* 0x000fe20001000000 */
[--C-:B---3--:R-:W-:Y:S01]  /*6c90*/  FFMA.FTZ R97, R116, UR5, -R98.reuse ;  /* 0x0000000574617c23 */ /* 0x108fe20008010862 */
[----:B------:R-:W-:Y:S01]  /*6ca0*/  FFMA.FTZ R108, R108, UR5, -R107 ;  /* 0x000000056c6c7c23 */ /* 0x000fe2000801086b */
[----:B------:R-:W-:Y:S01]  /*6cb0*/  FFMA.FTZ R98, R118, UR5, -R98 ;  /* 0x0000000576627c23 */ /* 0x000fe20008010862 */
[----:B------:R-:W-:Y:S01]  /*6cc0*/  FSEL R118, R149, -INF , P2 ;  /* 0xff80000095767808 */ /* 0x000fe20001000000 */
[--C-:B--2---:R-:W-:Y:S01]  /*6cd0*/  FFMA.FTZ R99, R117, UR5, -R227.reuse ;  /* 0x0000000575637c23 */ /* 0x104fe200080108e3 */
[----:B------:R-:W-:Y:S01]  /*6ce0*/  FFMA.FTZ R100, R119, UR5, -R227 ;  /* 0x0000000577647c23 */ /* 0x000fe200080108e3 */
[----:B------:R-:W-:-:S02]  /*6cf0*/  VIADD R117, R5, 0x10 ;  /* 0x0000001005757836 */ /* 0x000fc40000000000 */
[----:B------:R-:W-:Y:S01]  /*6d00*/  FFMA.FTZ R113, R113, UR5, -R107 ;  /* 0x0000000571717c23 */ /* 0x000fe2000801086b */
[C---:B------:R-:W-:Y:S01]  /*6d10*/  VIADD R227, R5.reuse, 0x1c ;  /* 0x0000001c05e37836 */ /* 0x040fe20000000000 */
[----:B------:R-:W2:Y:S01]  /*6d20*/  SHFL.IDX PT, R125, R217, R148, 0x1f ;  /* 0x00001f94d97d7589 */ /* 0x000ea200000e0000 */
[----:B------:R-:W-:Y:S01]  /*6d30*/  VIADD R149, R5, 0x14 ;  /* 0x0000001405957836 */ /* 0x000fe20000000000 */
[----:B------:R3:W-:Y:S02]  /*6d40*/  MUFU.EX2 R107, R113 ;  /* 0x00000071006b7308 */ /* 0x0007e40000000800 */
[----:B------:R-:W4:Y:S04]  /*6d50*/  SHFL.IDX PT, R110, R218, R117, 0x1f ;  /* 0x00001f75da6e7589 */ /* 0x000f2800000e0000 */
[----:B------:R5:W4:Y:S02]  /*6d60*/  SHFL.IDX PT, R123, R217, R117, 0x1f ;  /* 0x00001f75d97b7589 */ /* 0x000b2400000e0000 */
[----:B------:R-:W-:Y:S01]  /*6d70*/  MUFU.EX2 R18, R18 ;  /* 0x0000001200127308 */ /* 0x000fe20000000800 */
[--C-:B-1----:R-:W-:Y:S01]  /*6d80*/  FFMA.FTZ R129, R129, UR5, -R127.reuse ;  /* 0x0000000581817c23 */ /* 0x102fe2000801087f */
[----:B------:R1:W4:Y:S01]  /*6d90*/  SHFL.IDX PT, R116, R218, R227, 0x1f ;  /* 0x00001fe3da747589 */ /* 0x00032200000e0000 */
[----:B------:R-:W-:Y:S01]  /*6da0*/  FFMA.FTZ R127, R142, UR5, -R127 ;  /* 0x000000058e7f7c23 */ /* 0x000fe2000801087f */
[----:B---3--:R-:W-:Y:S01]  /*6db0*/  FSEL R113, R132, -INF , P2 ;  /* 0xff80000084717808 */ /* 0x008fe20001000000 */
[----:B------:R-:W-:Y:S01]  /*6dc0*/  VIADD R132, R5, 0x4 ;  /* 0x0000000405847836 */ /* 0x000fe20000000000 */
[----:B------:R-:W3:Y:S01]  /*6dd0*/  SHFL.IDX PT, R121, R217, R149, 0x1f ;  /* 0x00001f95d9797589 */ /* 0x000ee200000e0000 */
[----:B-----5:R-:W-:Y:S01]  /*6de0*/  FSEL R117, R151, -INF , P1 ;  /* 0xff80000097757808 */ /* 0x020fe20000800000 */
[----:B------:R-:W-:-:S02]  /*6df0*/  VIADD R151, R5, 0x10 ;  /* 0x0000001005977836 */ /* 0x000fc40000000000 */
[----:B------:R-:W5:Y:S01]  /*6e00*/  SHFL.IDX PT, R128, R217, R132, 0x1f ;  /* 0x00001f84d9807589 */ /* 0x000f6200000e0000 */
[--C-:B------:R-:W-:Y:S01]  /*6e10*/  FFMA.FTZ R113, R113, UR5, -R114.reuse ;  /* 0x0000000571717c23 */ /* 0x100fe20008010872 */
[----:B-1----:R-:W-:Y:S02]  /*6e20*/  VIADD R218, R5, 0x18 ;  /* 0x0000001805da7836 */ /* 0x002fe40000000000 */
[----:B------:R-:W-:Y:S01]  /*6e30*/  FFMA.FTZ R114, R134, UR5, -R114 ;  /* 0x0000000586727c23 */ /* 0x000fe20008010872 */
[----:B------:R-:W-:Y:S01]  /*6e40*/  FSEL R134, R136, -INF , P2 ;  /* 0xff80000088867808 */ /* 0x000fe20001000000 */
[----:B--2---:R-:W-:Y:S01]  /*6e50*/  FFMA.FTZ R126, R126, UR5, -R125 ;  /* 0x000000057e7e7c23 */ /* 0x004fe2000801087d */
[----:B------:R-:W-:Y:S02]  /*6e60*/  WARPGROUP.DEPBAR.LE gsb0, 0x0 ;  /* 0x00008000000079c5 */ /* 0x000fe40000010000 */
[----:B------:R-:W-:Y:S01]  /*6e70*/  WARPGROUP.ARRIVE ;  /* 0x00000000000079c5 */ /* 0x000fe20000000000 */
[--C-:B----4-:R-:W-:Y:S01]  /*6e80*/  FFMA.FTZ R109, R109, UR5, -R110.reuse ;  /* 0x000000056d6d7c23 */ /* 0x110fe2000801086e */
[----:B------:R-:W-:Y:S01]  /*6e90*/  FFMA.FTZ R110, R130, UR5, -R110 ;  /* 0x00000005826e7c23 */ /* 0x000fe2000801086e */
[----:B------:R-:W-:Y:S01]  /*6ea0*/  FSEL R130, R139, -INF , P1 ;  /* 0xff8000008b827808 */ /* 0x000fe20000800000 */
[----:B------:R-:W1:Y:S01]  /*6eb0*/  SHFL.IDX PT, R119, R217, R218, 0x1f ;  /* 0x00001fdad9777589 */ /* 0x000e6200000e0000 */
[----:B------:R-:W-:Y:S01]  /*6ec0*/  FFMA.FTZ R124, R124, UR5, -R123 ;  /* 0x000000057c7c7c23 */ /* 0x000fe2000801087b */
[----:B------:R-:W-:Y:S01]  /*6ed0*/  HGMMA.64x128x16.F32.BF16 R24, gdesc[UR8], R24, gsb0 ;  /* 0x01e00000081879f0 */ /* 0x000fe20008001818 */
[----:B------:R-:W-:Y:S01]  /*6ee0*/  R2UR UR8, R230 ;  /* 0x00000000e60872ca */ /* 0x000fe200000e0000 */
[----:B------:R-:W-:Y:S01]  /*6ef0*/  UMOV UR10, UR4 ;  /* 0x00000004000a7c82 */ /* 0x000fe20008000000 */
[----:B------:R-:W-:Y:S01]  /*6f00*/  R2UR UR9, R231 ;  /* 0x00000000e70972ca */ /* 0x000fe200000e0000 */
[----:B------:R-:W-:Y:S01]  /*6f10*/  UMOV UR11, 0x40000040 ;  /* 0x40000040000b7882 */ /* 0x000fe20000000000 */
[--C-:B------:R-:W-:Y:S01]  /*6f20*/  FFMA.FTZ R115, R115, UR5, -R116.reuse ;  /* 0x0000000573737c23 */ /* 0x100fe20008010874 */
[----:B------:R-:W-:Y:S01]  /*6f30*/  FFMA.FTZ R116, R135, UR5, -R116 ;  /* 0x0000000587747c23 */ /* 0x000fe20008010874 */
[--C-:B---3--:R-:W-:Y:S01]  /*6f40*/  FFMA.FTZ R122, R122, UR5, -R121.reuse ;  /* 0x000000057a7a7c23 */ /* 0x108fe20008010879 */
[----:B------:R-:W2:Y:S01]  /*6f50*/  SHFL.IDX PT, R135, R217, R5, 0x1f ;  /* 0x00001f05d9877589 */ /* 0x000ea200000e0000 */
[----:B------:R-:W-:Y:S01]  /*6f60*/  FFMA.FTZ R121, R147, UR5, -R121 ;  /* 0x0000000593797c23 */ /* 0x000fe20008010879 */
[----:B-----5:R-:W-:Y:S01]  /*6f70*/  FFMA.FTZ R139, R137, UR5, -R128 ;  /* 0x00000005898b7c23 */ /* 0x020fe20008010880 */
[----:B------:R-:W-:Y:S01]  /*6f80*/  FFMA.FTZ R123, R146, UR5, -R123 ;  /* 0x00000005927b7c23 */ /* 0x000fe2000801087b */
[----:B------:R-:W3:Y:S01]  /*6f90*/  SHFL.IDX PT, R217, R217, R227, 0x1f ;  /* 0x00001fe3d9d97589 */ /* 0x000ee200000e0000 */
[----:B------:R-:W-:Y:S01]  /*6fa0*/  FFMA.FTZ R125, R143, UR5, -R125 ;  /* 0x000000058f7d7c23 */ /* 0x000fe2000801087d */
[----:B------:R-:W4:Y:S01]  /*6fb0*/  MUFU.EX2 R20, R20 ;  /* 0x0000001400147308 */ /* 0x000f220000000800 */
[----:B------:R-:W-:Y:S01]  /*6fc0*/  R2UR UR4, R216 ;  /* 0x00000000d80472ca */ /* 0x000fe200000e0000 */
[--C-:B-1----:R-:W-:Y:S01]  /*6fd0*/  FFMA.FTZ R120, R120, UR5, -R119.reuse ;  /* 0x0000000578787c23 */ /* 0x102fe20008010877 */
[----:B------:R-:W-:Y:S01]  /*6fe0*/  FFMA.FTZ R119, R150, UR5, -R119 ;  /* 0x0000000596777c23 */ /* 0x000fe20008010877 */
[----:B------:R-:W-:-:S04]  /*6ff0*/  VIADD R150, R5, 0x8 ;  /* 0x0000000805967836 */ /* 0x000fc80000000000 */
[----:B------:R-:W1:Y:S01]  /*7000*/  MUFU.EX2 R105, R105 ;  /* 0x0000006900697308 */ /* 0x000e620000000800 */
[--C-:B--2---:R-:W-:Y:S01]  /*7010*/  FFMA.FTZ R134, R134, UR5, -R135.reuse ;  /* 0x0000000586867c23 */ /* 0x104fe20008010887 */
[----:B------:R-:W-:Y:S01]  /*7020*/  FFMA.FTZ R135, R138, UR5, -R135 ;  /* 0x000000058a877c23 */ /* 0x000fe20008010887 */
[----:B------:R-:W-:-:S05]  /*7030*/  FFMA.FTZ R138, R130, UR5, -R128 ;  /* 0x00000005828a7c23 */ /* 0x000fca0008010880 */
[----:B------:R-:W2:Y:S01]  /*7040*/  MUFU.EX2 R109, R109 ;  /* 0x0000006d006d7308 */ /* 0x000ea20000000800 */
[--C-:B---3--:R-:W-:Y:S01]  /*7050*/  FFMA.FTZ R118, R118, UR5, -R217.reuse ;  /* 0x0000000576767c23 */ /* 0x108fe200080108d9 */
[----:B------:R-:W-:Y:S01]  /*7060*/  FFMA.FTZ R117, R117, UR5, -R217 ;  /* 0x0000000575757c23 */ /* 0x000fe200080108d9 */
[----:B------:R-:W-:-:S05]  /*7070*/  VIADD R217, R5, 0x4 ;  /* 0x0000000405d97836 */ /* 0x000fca0000000000 */
[----:B------:R-:W3:Y:S08]  /*7080*/  MUFU.EX2 R111, R111 ;  /* 0x0000006f006f7308 */ /* 0x000ef00000000800 */
        /* <DEDUP_REMOVED lines=9> */
[----:B------:R-:W5:Y:S08]  /*7120*/  MUFU.EX2 R15, R15 ;  /* 0x0000000f000f7308 */ /* 0x000f700000000800 */
        /* <DEDUP_REMOVED lines=9> */
[----:B------:R-:W-:Y:S08]  /*71c0*/  MUFU.EX2 R102, R102 ;  /* 0x0000006600667308 */ /* 0x000ff00000000800 */
[----:B------:R-:W5:Y:S08]  /*71d0*/  MUFU.EX2 R103, R103 ;  /* 0x0000006700677308 */ /* 0x000f700000000800 */
        /* <DEDUP_REMOVED lines=22> */
[----:B------:R-:W-:Y:S01]  /*7340*/  MUFU.EX2 R116, R116 ;  /* 0x0000007400747308 */ /* 0x000fe20000000800 */
[----:B------:R-:W-:-:S02]  /*7350*/  WARPGROUP.DEPBAR.LE gsb0, 0x0 ;  /* 0x00008000000079c5 */ /* 0x000fc40000010000 */
[----:B------:R-:W4:Y:S04]  /*7360*/  LDS R226, [R226+0x400] ;  /* 0x00040000e2e27984 */ /* 0x000f280000000800 */
[----:B------:R-:W1:Y:S04]  /*7370*/  LDS R223, [R223+0x400] ;  /* 0x00040000dfdf7984 */ /* 0x000e680000000800 */
[----:B------:R-:W-:Y:S04]  /*7380*/  LDS R225, [R225+0x400] ;  /* 0x00040000e1e17984 */ /* 0x000fe80000000800 */
[----:B------:R-:W-:Y:S04]  /*7390*/  LDS R224, [R224+0x400] ;  /* 0x00040000e0e07984 */ /* 0x000fe80000000800 */
[----:B----4-:R-:W4:Y:S04]  /*73a0*/  SHFL.IDX PT, R142, R226, R151, 0x1f ;  /* 0x00001f97e28e7589 */ /* 0x010f2800000e0000 */
[----:B------:R-:W2:Y:S04]  /*73b0*/  SHFL.IDX PT, R140, R226, R218, 0x1f ;  /* 0x00001fdae28c7589 */ /* 0x000ea800000e0000 */
[----:B-1----:R-:W-:Y:S04]  /*73c0*/  SHFL.IDX PT, R133, R223, R151, 0x1f ;  /* 0x00001f97df857589 */ /* 0x002fe800000e0000 */
[----:B------:R-:W1:Y:S04]  /*73d0*/  SHFL.IDX PT, R128, R223, R5, 0x1f ;  /* 0x00001f05df807589 */ /* 0x000e6800000e0000 */
[----:B------:R-:W3:Y:S04]  /*73e0*/  SHFL.IDX PT, R130, R223, R132, 0x1f ;  /* 0x00001f84df827589 */ /* 0x000ee800000e0000 */
[----:B------:R-:W5:Y:S01]  /*73f0*/  SHFL.IDX PT, R137, R223, R131, 0x1f ;  /* 0x00001f83df897589 */ /* 0x000f6200000e0000 */
[--C-:B----4-:R-:W-:Y:S01]  /*7400*/  FADD.FTZ R48, R48, -R142.reuse ;  /* 0x8000008e30307221 */ /* 0x110fe20000010000 */
[----:B------:R-:W-:-:S02]  /*7410*/  FADD.FTZ R50, R50, -R142 ;  /* 0x8000008e32327221 */ /* 0x000fc40000010000 */
[----:B------:R-:W4:Y:S01]  /*7420*/  SHFL.IDX PT, R131, R223, R148, 0x1f ;  /* 0x00001f94df837589 */ /* 0x000f2200000e0000 */
[--C-:B--2---:R-:W-:Y:S01]  /*7430*/  FADD.FTZ R52, R52, -R140.reuse ;  /* 0x8000008c34347221 */ /* 0x104fe20000010000 */
[----:B------:R-:W-:Y:S02]  /*7440*/  FADD.FTZ R54, R54, -R140 ;  /* 0x8000008c36367221 */ /* 0x000fe40000010000 */
[----:B------:R-:W-:Y:S04]  /*7450*/  SHFL.IDX PT, R142, R224, R151, 0x1f ;  /* 0x00001f97e08e7589 */ /* 0x000fe800000e0000 */
[----:B------:R2:W4:Y:S01]  /*7460*/  SHFL.IDX PT, R140, R225, R151, 0x1f ;  /* 0x00001f97e18c7589 */ /* 0x00052200000e0000 */
[--C-:B-1----:R-:W-:Y:S01]  /*7470*/  FADD.FTZ R24, R24, -R128.reuse ;  /* 0x8000008018187221 */ /* 0x102fe20000010000 */
[----:B------:R-:W-:-:S02]  /*7480*/  FADD.FTZ R26, R26, -R128 ;  /* 0x800000801a1a7221 */ /* 0x000fc40000010000 */
[----:B------:R-:W1:Y:S01]  /*7490*/  SHFL.IDX PT, R141, R226, R148, 0x1f ;  /* 0x00001f94e28d7589 */ /* 0x000e6200000e0000 */
[--C-:B---3--:R-:W-:Y:S01]  /*74a0*/  FADD.FTZ R128, R25, -R130.reuse ;  /* 0x8000008219807221 */ /* 0x108fe20000010000 */
[----:B------:R-:W-:Y:S02]  /*74b0*/  FADD.FTZ R130, R27, -R130 ;  /* 0x800000821b827221 */ /* 0x000fe40000010000 */
[----:B------:R-:W3:Y:S01]  /*74c0*/  SHFL.IDX PT, R136, R223, R149, 0x1f ;  /* 0x00001f95df887589 */ /* 0x000ee200000e0000 */
[--C-:B-----5:R-:W-:Y:S01]  /*74d0*/  FADD.FTZ R132, R28, -R137.reuse ;  /* 0x800000891c847221 */ /* 0x120fe20000010000 */
[----:B------:R-:W-:Y:S02]  /*74e0*/  FADD.FTZ R25, R30, -R137 ;  /* 0x800000891e197221 */ /* 0x000fe40000010000 */
[----:B--2---:R-:W2:Y:S01]  /*74f0*/  LDL R151, [R1+0x1c] ;  /* 0x00001c0001977983 */ /* 0x004ea20000100800 */
[----:B------:R5:W3:Y:S01]  /*7500*/  MUFU.EX2 R28, R134 ;  /* 0x00000086001c7308 */ /* 0x000ae20000000800 */
[----:B----4-:R-:W-:-:S02]  /*7510*/  FADD.FTZ R27, R31, -R131 ;  /* 0x800000831f1b7221 */ /* 0x010fc40000010000 */
[----:B------:R-:W4:Y:S04]  /*7520*/  SHFL.IDX PT, R147, R223, R218, 0x1f ;  /* 0x00001fdadf937589 */ /* 0x000f2800000e0000 */
[----:B------:R-:W4:Y:S01]  /*7530*/  SHFL.IDX PT, R146, R223, R227, 0x1f ;  /* 0x00001fe3df927589 */ /* 0x000f2200000e0000 */
[----:B-----5:R-:W-:Y:S01]  /*7540*/  FADD.FTZ R134, R29, -R131 ;  /* 0x800000831d867221 */ /* 0x020fe20000010000 */
[--C-:B------:R-:W-:Y:S01]  /*7550*/  FADD.FTZ R131, R32, -R133.reuse ;  /* 0x8000008520837221 */ /* 0x100fe20000010000 */
[----:B------:R5:W4:Y:S01]  /*7560*/  MUFU.EX2 R30, R139 ;  /* 0x0000008b001e7308 */ /* 0x000b220000000800 */
[----:B------:R-:W4:Y:S01]  /*7570*/  SHFL.IDX PT, R32, R226, R149, 0x1f ;  /* 0x00001f95e2207589 */ /* 0x000f2200000e0000 */
[----:B------:R-:W-:Y:S01]  /*7580*/  FADD.FTZ R133, R34, -R133 ;  /* 0x8000008522857221 */ /* 0x000fe20000010000 */
[--C-:B------:R-:W-:Y:S01]  /*7590*/  FADD.FTZ R64, R64, -R140.reuse ;  /* 0x8000008c40407221 */ /* 0x100fe20000010000 */
[--C-:B-1----:R-:W-:Y:S01]  /*75a0*/  FADD.FTZ R45, R45, -R141.reuse ;  /* 0x8000008d2d2d7221 */ /* 0x102fe20000010000 */
[----:B------:R-:W1:Y:S01]  /*75b0*/  SHFL.IDX PT, R143, R226, R150, 0x1f ;  /* 0x00001f96e28f7589 */ /* 0x000e6200000e0000 */
[----:B------:R-:W-:Y:S01]  /*75c0*/  FADD.FTZ R47, R47, -R141 ;  /* 0x8000008d2f2f7221 */ /* 0x000fe20000010000 */
[----:B------:R-:W-:Y:S01]  /*75d0*/  FADD.FTZ R66, R66, -R140 ;  /* 0x8000008c42427221 */ /* 0x000fe20000010000 */
[----:B------:R3:W1:Y:S01]  /*75e0*/  MUFU.EX2 R29, R135 ;  /* 0x00000087001d7308 */ /* 0x0006620000000800 */
[----:B-----5:R-:W5:Y:S04]  /*75f0*/  SHFL.IDX PT, R139, R225, R5, 0x1f ;  /* 0x00001f05e18b7589 */ /* 0x020f6800000e0000 */
[----:B------:R-:W5:Y:S03]  /*7600*/  SHFL.IDX PT, R141, R225, R150, 0x1f ;  /* 0x00001f96e18d7589 */ /* 0x000f6600000e0000 */
[----:B------:R5:W5:Y:S01]  /*7610*/  MUFU.EX2 R31, R138 ;  /* 0x0000008a001f7308 */ /* 0x000b620000000800 */
[--C-:B---3--:R-:W-:Y:S01]  /*7620*/  FADD.FTZ R135, R33, -R136.reuse ;  /* 0x8000008821877221 */ /* 0x108fe20000010000 */
[----:B------:R-:W-:Y:S01]  /*7630*/  FADD.FTZ R136, R35, -R136 ;  /* 0x8000008823887221 */ /* 0x000fe20000010000 */
[----:B------:R-:W3:Y:S01]  /*7640*/  SHFL.IDX PT, R33, R226, R227, 0x1f ;  /* 0x00001fe3e2217589 */ /* 0x000ee200000e0000 */
[----:B----4-:R-:W-:Y:S01]  /*7650*/  FADD.FTZ R137, R36, -R147 ;  /* 0x8000009324897221 */ /* 0x010fe20000010000 */
[--C-:B------:R-:W-:Y:S01]  /*7660*/  FADD.FTZ R37, R37, -R146.reuse ;  /* 0x8000009225257221 */ /* 0x100fe20000010000 */
[----:B------:R-:W-:Y:S01]  /*7670*/  FADD.FTZ R39, R39, -R146 ;  /* 0x8000009227277221 */ /* 0x000fe20000010000 */
[----:B------:R-:W4:Y:S04]  /*7680*/  SHFL.IDX PT, R35, R225, R148, 0x1f ;  /* 0x00001f94e1237589 */ /* 0x000f2800000e0000 */
[----:B------:R-:W-:Y:S01]  /*7690*/  SHFL.IDX PT, R144, R226, R217, 0x1f ;  /* 0x00001fd9e2907589 */ /* 0x000fe200000e0000 */
[--C-:B------:R-:W-:Y:S01]  /*76a0*/  FADD.FTZ R49, R49, -R32.reuse ;  /* 0x8000002031317221 */ /* 0x100fe20000010000 */
[----:B------:R-:W-:Y:S01]  /*76b0*/  FADD.FTZ R51, R51, -R32 ;  /* 0x8000002033337221 */ /* 0x000fe20000010000 */
[--C-:B-1----:R-:W-:Y:S01]  /*76c0*/  FADD.FTZ R44, R44, -R143.reuse ;  /* 0x8000008f2c2c7221 */ /* 0x102fe20000010000 */
[----:B------:R-:W1:Y:S01]  /*76d0*/  SHFL.IDX PT, R34, R225, R217, 0x1f ;  /* 0x00001fd9e1227589 */ /* 0x000e6200000e0000 */
[----:B------:R-:W-:Y:S01]  /*76e0*/  FADD.FTZ R46, R46, -R143 ;  /* 0x8000008f2e2e7221 */ /* 0x000fe20000010000 */
[----:B------:R4:W1:Y:S01]  /*76f0*/  MUFU.EX2 R32, R129 ;  /* 0x0000008100207308 */ /* 0x0008620000000800 */
[--C-:B-----5:R-:W-:Y:S01]  /*7700*/  FADD.FTZ R56, R56, -R139.reuse ;  /* 0x8000008b38387221 */ /* 0x120fe20000010000 */
[----:B------:R-:W5:Y:S01]  /*7710*/  SHFL.IDX PT, R138, R225, R149, 0x1f ;  /* 0x00001f95e18a7589 */ /* 0x000f6200000e0000 */
[----:B------:R-:W-:Y:S01]  /*7720*/  FADD.FTZ R58, R58, -R139 ;  /* 0x8000008b3a3a7221 */ /* 0x000fe20000010000 */
[--C-:B------:R-:W-:Y:S01]  /*7730*/  FADD.FTZ R60, R60, -R141.reuse ;  /* 0x8000008d3c3c7221 */ /* 0x100fe20000010000 */
[----:B------:R-:W-:Y:S01]  /*7740*/  FADD.FTZ R62, R62, -R141 ;  /* 0x8000008d3e3e7221 */ /* 0x000fe20000010000 */
[----:B------:R-:W-:Y:S04]  /*7750*/  SHFL.IDX PT, R36, R225, R218, 0x1f ;  /* 0x00001fdae1247589 */ /* 0x000fe800000e0000 */
[----:B------:R-:W5:Y:S01]  /*7760*/  SHFL.IDX PT, R145, R226, R5, 0x1f ;  /* 0x00001f05e2917589 */ /* 0x000f6200000e0000 */
[--C-:B---3--:R-:W-:Y:S01]  /*7770*/  FADD.FTZ R53, R53, -R33.reuse ;  /* 0x8000002135357221 */ /* 0x108fe20000010000 */
[----:B------:R-:W-:Y:S01]  /*7780*/  FADD.FTZ R55, R55, -R33 ;  /* 0x8000002137377221 */ /* 0x000fe20000010000 */
[----:B------:R-:W-:Y:S01]  /*7790*/  FMUL.FTZ R25, R10, R25 ;  /* 0x000000190a197220 */ /* 0x000fe20000410000 */
[----:B------:R-:W-:Y:S01]  /*77a0*/  SHFL.IDX PT, R146, R224, R149, 0x1f ;  /* 0x00001f95e0927589 */ /* 0x000fe200000e0000 */
[----:B------:R-:W-:Y:S01]  /*77b0*/  FMUL.FTZ R37, R19, R37 ;  /* 0x0000002513257220 */ /* 0x000fe20000410000 */
[--C-:B----4-:R-:W-:Y:S01]  /*77c0*/  FADD.FTZ R61, R61, -R35.reuse ;  /* 0x800000233d3d7221 */ /* 0x110fe20000010000 */
[----:B------:R-:W-:Y:S01]  /*77d0*/  FADD.FTZ R63, R63, -R35 ;  /* 0x800000233f3f7221 */ /* 0x000fe20000010000 */
[----:B------:R-:W-:Y:S01]  /*77e0*/  SHFL.IDX PT, R129, R224, R5, 0x1f ;  /* 0x00001f05e0817589 */ /* 0x000fe200000e0000 */
[----:B------:R-:W-:Y:S01]  /*77f0*/  FMUL.FTZ R27, R12, R27 ;  /* 0x0000001b0c1b7220 */ /* 0x000fe20000410000 */
[----:B------:R-:W-:Y:S01]  /*7800*/  MUFU.EX2 R123, R123 ;  /* 0x0000007b007b7308 */ /* 0x000fe20000000800 */
[----:B------:R-:W-:Y:S01]  /*7810*/  FADD.FTZ R38, R38, -R147 ;  /* 0x8000009326267221 */ /* 0x000fe20000010000 */
[----:B------:R-:W-:Y:S01]  /*7820*/  SHFL.IDX PT, R139, R224, R217, 0x1f ;  /* 0x00001fd9e08b7589 */ /* 0x000fe200000e0000 */
[--C-:B-1----:R-:W-:Y:S01]  /*7830*/  FADD.FTZ R57, R57, -R34.reuse ;  /* 0x8000002239397221 */ /* 0x102fe20000010000 */
[----:B------:R-:W-:-:S04]  /*7840*/  FADD.FTZ R59, R59, -R34 ;  /* 0x800000223b3b7221 */ /* 0x000fc80000010000 */
[----:B------:R-:W-:Y:S01]  /*7850*/  MUFU.EX2 R122, R122 ;  /* 0x0000007a007a7308 */ /* 0x000fe20000000800 */
[----:B------:R-:W-:Y:S01]  /*7860*/  SHFL.IDX PT, R143, R224, R150, 0x1f ;  /* 0x00001f96e08f7589 */ /* 0x000fe200000e0000 */
[----:B------:R-:W-:Y:S01]  /*7870*/  FMUL.FTZ R26, R7, R26 ;  /* 0x0000001a071a7220 */ /* 0x000fe20000410000 */
[----:B------:R-:W-:-:S05]  /*7880*/  FMUL.FTZ R39, R20, R39 ;  /* 0x0000002714277220 */ /* 0x000fca0000410000 */
[----:B------:R-:W-:Y:S01]  /*7890*/  MUFU.EX2 R121, R121 ;  /* 0x0000007900797308 */ /* 0x000fe20000000800 */
[----:B------:R-:W-:Y:S01]  /*78a0*/  SHFL.IDX PT, R148, R224, R148, 0x1f ;  /* 0x00001f94e0947589 */ /* 0x000fe200000e0000 */
[----:B------:R-:W-:Y:S01]  /*78b0*/  FADD.FTZ R141, R80, -R142 ;  /* 0x8000008e508d7221 */ /* 0x000fe20000010000 */
[----:B-----5:R-:W-:-:S05]  /*78c0*/  FADD.FTZ R65, R65, -R138 ;  /* 0x8000008a41417221 */ /* 0x020fca0000010000 */
[----:B------:R-:W-:Y:S01]  /*78d0*/  MUFU.EX2 R120, R120 ;  /* 0x0000007800787308 */ /* 0x000fe20000000800 */
[----:B------:R-:W-:Y:S01]  /*78e0*/  SHFL.IDX PT, R149, R224, R218, 0x1f ;  /* 0x00001fdae0957589 */ /* 0x000fe200000e0000 */
[----:B------:R-:W-:Y:S01]  /*78f0*/  FMUL.FTZ R60, R105, R60 ;  /* 0x0000003c693c7220 */ /* 0x000fe20000410000 */
[----:B------:R-:W-:Y:S01]  /*7900*/  FMUL.FTZ R64, R109, R64 ;  /* 0x000000406d407220 */ /* 0x000fe20000410000 */
[--C-:B------:R-:W-:Y:S01]  /*7910*/  FADD.FTZ R41, R41, -R144.reuse ;  /* 0x8000009029297221 */ /* 0x100fe20000010000 */
[----:B------:R-:W1:Y:S01]  /*7920*/  SHFL.IDX PT, R224, R224, R227, 0x1f ;  /* 0x00001fe3e0e07589 */ /* 0x000e6200000e0000 */
[----:B------:R-:W-:-:S03]  /*7930*/  FADD.FTZ R43, R43, -R144 ;  /* 0x800000902b2b7221 */ /* 0x000fc60000010000 */
[----:B------:R-:W3:Y:S01]  /*7940*/  SHFL.IDX PT, R225, R225, R227, 0x1f ;  /* 0x00001fe3e1e17589 */ /* 0x000ee200000e0000 */
[----:B------:R-:W-:Y:S01]  /*7950*/  FADD.FTZ R142, R82, -R142 ;  /* 0x8000008e528e7221 */ /* 0x000fe20000010000 */
[----:B------:R-:W-:Y:S01]  /*7960*/  FMUL.FTZ R82, R17, R137 ;  /* 0x0000008911527220 */ /* 0x000fe20000410000 */
[----:B------:R4:W-:Y:S01]  /*7970*/  MUFU.EX2 R35, R125 ;  /* 0x0000007d00237308 */ /* 0x0009e20000000800 */
[--C-:B------:R-:W-:Y:S01]  /*7980*/  FADD.FTZ R40, R40, -R145.reuse ;  /* 0x8000009128287221 */ /* 0x100fe20000010000 */
[----:B------:R-:W-:Y:S02]  /*7990*/  FADD.FTZ R42, R42, -R145 ;  /* 0x800000912a2a7221 */ /* 0x000fe40000010000 */
[----:B------:R-:W-:-:S04]  /*79a0*/  F2FP.BF16.F32.PACK_AB R82, R37, R82 ;  /* 0x000000522552723e */ /* 0x000fc800000010ff */
[----:B------:R5:W3:Y:S01]  /*79b0*/  MUFU.EX2 R33, R127 ;  /* 0x0000007f00217308 */ /* 0x000ae20000000800 */
[----:B----4-:R-:W-:Y:S01]  /*79c0*/  FADD.FTZ R125, R67, -R138 ;  /* 0x8000008a437d7221 */ /* 0x010fe20000010000 */
[----:B------:R-:W-:-:S06]  /*79d0*/  FADD.FTZ R67, R70, -R36 ;  /* 0x8000002446437221 */ /* 0x000fcc0000010000 */
[----:B------:R4:W4:Y:S01]  /*79e0*/  MUFU.EX2 R34, R126 ;  /* 0x0000007e00227308 */ /* 0x0009220000000800 */
[----:B-----5:R-:W-:Y:S01]  /*79f0*/  FADD.FTZ R127, R68, -R36 ;  /* 0x80000024447f7221 */ /* 0x020fe20000010000 */
[--C-:B-1----:R-:W-:Y:S01]  /*7a00*/  FADD.FTZ R150, R85, -R224.reuse ;  /* 0x800000e055967221 */ /* 0x102fe20000010000 */
[----:B------:R-:W-:Y:S01]  /*7a10*/  FADD.FTZ R224, R87, -R224 ;  /* 0x800000e057e07221 */ /* 0x000fe20000010000 */
[----:B------:R-:W-:-:S04]  /*7a20*/  FMUL.FTZ R85, R8, R130 ;  /* 0x0000008208557220 */ /* 0x000fc80000410000 */
[----:B------:R1:W5:Y:S01]  /*7a30*/  MUFU.EX2 R36, R124 ;  /* 0x0000007c00247308 */ /* 0x0003620000000800 */
[----:B------:R-:W-:Y:S01]  /*7a40*/  F2FP.BF16.F32.PACK_AB R87, R27, R25 ;  /* 0x000000191b57723e */ /* 0x000fe200000010ff */
[----:B---3--:R-:W-:Y:S01]  /*7a50*/  FADD.FTZ R70, R69, -R225 ;  /* 0x800000e145467221 */ /* 0x008fe20000010000 */
[----:B------:R-:W-:-:S05]  /*7a60*/  FMUL.FTZ R38, R18, R38 ;  /* 0x0000002612267220 */ /* 0x000fca0000410000 */
[----:B------:R-:W3:Y:S01]  /*7a70*/  MUFU.EX2 R119, R119 ;  /* 0x0000007700777308 */ /* 0x000ee20000000800 */
[----:B------:R-:W-:Y:S01]  /*7a80*/  FMUL.FTZ R61, R107, R61 ;  /* 0x0000003d6b3d7220 */ /* 0x000fe20000410000 */
[----:B------:R-:W-:-:S06]  /*7a90*/  FMUL.FTZ R25, R111, R65 ;  /* 0x000000416f197220 */ /* 0x000fcc0000410000 */
[----:B------:R-:W3:Y:S01]  /*7aa0*/  MUFU.EX2 R118, R118 ;  /* 0x0000007600767308 */ /* 0x000ee20000000800 */
[----:B----4-:R-:W-:-:S07]  /*7ab0*/  FADD.FTZ R126, R72, -R129 ;  /* 0x80000081487e7221 */ /* 0x010fce0000010000 */
[----:B------:R-:W4:Y:S01]  /*7ac0*/  MUFU.EX2 R37, R117 ;  /* 0x0000007500257308 */ /* 0x000f220000000800 */
[----:B------:R-:W-:Y:S01]  /*7ad0*/  FADD.FTZ R138, R73, -R139 ;  /* 0x8000008b498a7221 */ /* 0x000fe20000010000 */
[--C-:B------:R-:W-:Y:S01]  /*7ae0*/  FADD.FTZ R144, R81, -R146.reuse ;  /* 0x8000009251907221 */ /* 0x100fe20000010000 */
[--C-:B------:R-:W-:Y:S01]  /*7af0*/  FADD.FTZ R147, R84, -R149.reuse ;  /* 0x8000009554937221 */ /* 0x100fe20000010000 */
[----:B------:R-:W-:Y:S01]  /*7b00*/  FADD.FTZ R146, R83, -R146 ;  /* 0x8000009253927221 */ /* 0x000fe20000010000 */
[----:B------:R-:W-:Y:S01]  /*7b10*/  FADD.FTZ R149, R86, -R149 ;  /* 0x8000009556957221 */ /* 0x000fe20000010000 */
        /* <DEDUP_REMOVED lines=75> */
[----:B------:R-:W-:Y:S01]  /*7fd0*/  FMUL.FTZ R27, R118, R150 ;  /* 0x00000096761b7220 */ /* 0x000fe20000410000 */
[----:B----4-:R-:W-:Y:S01]  /*7fe0*/  FMUL.FTZ R224, R37, R224 ;  /* 0x000000e025e07220 */ /* 0x010fe20000410000 */
[----:B------:R-:W-:Y:S01]  /*7ff0*/  F2FP.BF16.F32.PACK_AB R72, R49, R48 ;  /* 0x000000303148723e */ /* 0x000fe200000010ff */
[----:B------:R-:W-:Y:S01]  /*8000*/  UMOV UR6, UR4 ;  /* 0x0000000400067c82 */ /* 0x000fe20008000000 */
[----:B------:R-:W-:Y:S01]  /*8010*/  F2FP.BF16.F32.PACK_AB R73, R51, R50 ;  /* 0x000000323349723e */ /* 0x000fe200000010ff */
[----:B------:R-:W-:Y:S01]  /*8020*/  UMOV UR7, 0x40000040 ;  /* 0x4000004000077882 */ /* 0x000fe20000000000 */
        /* <DEDUP_REMOVED lines=157> */
.L_x_5083:
        /* <DEDUP_REMOVED lines=70> */
.L_x_5084:
        /* <DEDUP_REMOVED lines=12> */
.L_x_5074:
        /* <DEDUP_REMOVED lines=121> */
.L_x_5097:
[----:B------:R-:W-:-:S05]  /*96b0*/  IMAD.U32 R7, RZ, RZ, UR36 ;  /* 0x00000024ff077e24 */ /* 0x000fca000f8e00ff */
[----:B------:R-:W-:-:S04]  /*96c0*/  LOP3.LUT R7, R7, 0x1, RZ, 0xfc, !PT ;  /* 0x0000000107077812 */ /* 0x000fc800078efcff */
[----:B------:R-:W-:-:S13]  /*96d0*/  ISETP.NE.AND P6, PT, R7, 0x3, PT ;  /* 0x000000030700780c */ /* 0x000fda0003fc5270 */
[----:B--2---:R-:W-:Y:S05]  /*96e0*/  @!P6 BRA `(.L_x_5087) ;  /* 0x000000000004e947 */ /* 0x004fea0003800000 */
[----:B------:R-:W-:Y:S01]  /*96f0*/  BPT.TRAP 0x1 ;  /* 0x000000040000795c */ /* 0x000fe20000300000 */
.L_x_5087:
[----:B------:R-:W-:Y:S01]  /*9700*/  IMAD R7, R0, 0x8, R222 ;  /* 0x0000000800077824 */ /* 0x000fe200078e02de */
[----:B------:R-:W-:-:S04]  /*9710*/  SHF.L.U32 R18, R4, 0x1f, RZ ;  /* 0x0000001f04127819 */ /* 0x000fc800000006ff */
[----:B------:R1:W2:Y:S01]  /*9720*/  SYNCS.PHASECHK.TRANS64.TRYWAIT P0, [R7+URZ+0x30c10], R18 ;  /* 0x030c1012070075a7 */ /* 0x0002a2000800017f */
[----:B------:R-:W-:Y:S05]  /*9730*/  @!P6 BRA `(.L_x_5088) ;  /* 0x000000000004e947 */ /* 0x000fea0003800000 */
[----:B------:R-:W-:Y:S01]  /*9740*/  BPT.TRAP 0x1 ;  /* 0x000000040000795c */ /* 0x000fe20000300000 */
.L_x_5088:
[----:B---3--:R-:W-:-:S05]  /*9750*/  VIADD R8, R222, 0x10000 ;  /* 0x00010000de087836 */ /* 0x008fca0000000000 */
[----:B------:R-:W-:-:S04]  /*9760*/  SHF.R.U32.HI R8, RZ, 0x4, R8 ;  /* 0x00000004ff087819 */ /* 0x000fc80000011608 */
[----:B------:R-:W-:-:S04]  /*9770*/  LOP3.LUT R8, R8, 0x3fff, RZ, 0xc0, !PT ;  /* 0x00003fff08087812 */ /* 0x000fc800078ec0ff */
[----:B------:R-:W-:Y:S01]  /*9780*/  LOP3.LUT R9, R8, 0x10000, RZ, 0xfc, !PT ;  /* 0x0001000008097812 */ /* 0x000fe200078efcff */
[----:B--2---:R-:W-:Y:S06]  /*9790*/  @P0 BRA `(.L_x_5089) ;  /* 0x0000000000080947 */ /* 0x004fec0003800000 */
[----:B------:R-:W2:Y:S02]  /*97a0*/  SYNCS.PHASECHK.TRANS64.TRYWAIT P0, [R7+URZ+0x30c10], R18 ;  /* 0x030c1012070075a7 */ /* 0x000ea4000800017f */
[----:B--2---:R-:W-:Y:S05]  /*97b0*/  @!P0 BRA `(.L_x_5090) ;  /* 0x00000070000c8947 */ /* 0x004fea0003800000 */
.L_x_5089:
        /* <DEDUP_REMOVED lines=27> */
[----:B------:R-:W-:Y:S02]  /*9970*/  IMAD R9, R3, 0x2, R10 ;  /* 0x0000000203097824 */ /* 0x000fe400078e020a */
[----:B------:R-:W-:-:S04]  /*9980*/  VIADD R10, R222, 0x20000 ;  /* 0x00020000de0a7836 */ /* 0x000fc80000000000 */
        /* <DEDUP_REMOVED lines=12> */
[C---:B------:R-:W-:Y:S02]  /*9a50*/  IMAD R13, R3.reuse, 0x2, R14 ;  /* 0x00000002030d7824 */ /* 0x040fe400078e020e */
[----:B------:R-:W-:Y:S02]  /*9a60*/  IMAD R219, R3, 0x2, R16 ;  /* 0x0000000203db7824 */ /* 0x000fe400078e0210 */
[--C-:B------:R-:W-:Y:S02]  /*9a70*/  IMAD R16, R9, 0x4, R222.reuse ;  /* 0x0000000409107824 */ /* 0x100fe400078e02de */
[--C-:B------:R-:W-:Y:S02]  /*9a80*/  IMAD R232, R11, 0x4, R222.reuse ;  /* 0x000000040be87824 */ /* 0x100fe400078e02de */
[--C-:B------:R-:W-:Y:S02]  /*9a90*/  IMAD R220, R13, 0x4, R222.reuse ;  /* 0x000000040ddc7824 */ /* 0x100fe400078e02de */
[----:B------:R-:W-:-:S02]  /*9aa0*/  IMAD R221, R219, 0x4, R222 ;  /* 0x00000004dbdd7824 */ /* 0x000fc400078e02de */
[--C-:B------:R-:W-:Y:S02]  /*9ab0*/  IMAD R216, R11, 0x4, R10.reuse ;  /* 0x000000040bd87824 */ /* 0x100fe400078e020a */
[--C-:B------:R-:W-:Y:S02]  /*9ac0*/  IMAD R218, R13, 0x4, R10.reuse ;  /* 0x000000040dda7824 */ /* 0x100fe400078e020a */
        /* <DEDUP_REMOVED lines=14> */
.L_x_5091:
[----:B------:R1:W1:Y:S01]  /*9bb0*/  SYNCS.PHASECHK.TRANS64.TRYWAIT P0, [R7+URZ+0x30c30], R18 ;  /* 0x030c3012070075a7 */ /* 0x000262000800017f */
[----:B------:R-:W-:Y:S05]  /*9bc0*/  @!P6 BRA `(.L_x_5092) ;  /* 0x000000000004e947 */ /* 0x000fea0003800000 */
[----:B------:R-:W-:Y:S01]  /*9bd0*/  BPT.TRAP 0x1 ;  /* 0x000000040000795c */ /* 0x000fe20000300000 */
.L_x_5092:
        /* <DEDUP_REMOVED lines=8> */
.L_x_5093:
        /* <DEDUP_REMOVED lines=41> */
[----:B------:R-:W-:Y:S01]  /*9ef0*/  ISETP.GE.AND P2, PT, R226, 0x1, PT ;  /* 0x00000001e200780c */ /* 0x000fe20003f46270 */
[----:B------:R-:W-:Y:S01]  /*9f00*/  VIADD R13, R5, 0x10 ;  /* 0x00000010050d7836 */ /* 0x000fe20000000000 */
[----:B------:R-:W-:Y:S02]  /*9f10*/  ISETP.GE.AND P0, PT, R217, 0x1, PT ;  /* 0x00000001d900780c */ /* 0x000fe40003f06270 */
[----:B------:R-:W-:-:S02]  /*9f20*/  SEL R223, R223, 0x80, P3 ;  /* 0x00000080dfdf7807 */ /* 0x000fc40001800000 */
[----:B------:R-:W-:Y:S01]  /*9f30*/  ISETP.GE.AND P1, PT, R226, RZ, PT ;  /* 0x000000ffe200720c */ /* 0x000fe20003f26270 */
[----:B------:R-:W-:Y:S01]  /*9f40*/  SHFL.IDX PT, R17, R16, R13, 0x1f ;  /* 0x00001f0d10117589 */ /* 0x000fe200000e0000 */
[----:B------:R-:W-:Y:S02]  /*9f50*/  ISETP.GT.OR P2, PT, R225, 0x1, !P2 ;  /* 0x00000001e100780c */ /* 0x000fe40005744670 */
[----:B------:R-:W-:Y:S02]  /*9f60*/  ISETP.GT.OR P0, PT, R223, 0x1, !P0 ;  /* 0x00000001df00780c */ /* 0x000fe40004704670 */
[----:B------:R-:W-:Y:S02]  /*9f70*/  ISETP.GT.OR P1, PT, R225, RZ, !P1 ;  /* 0x000000ffe100720c */ /* 0x000fe40004f24670 */
[----:B------:R-:W-:Y:S01]  /*9f80*/  FSEL R227, R89, -INF , !P2 ;  /* 0xff80000059e37808 */ /* 0x000fe20005000000 */
[----:B------:R-:W-:Y:S01]  /*9f90*/  VIADD R89, R5, 0x8 ;  /* 0x0000000805597836 */ /* 0x000fe20000000000 */
[----:B------:R-:W-:-:S02]  /*9fa0*/  FSEL R91, R91, -INF , !P0 ;  /* 0xff8000005b5b7808 */ /* 0x000fc40004000000 */
[----:B------:R-:W-:Y:S01]  /*9fb0*/  FSEL R88, R88, -INF , !P1 ;  /* 0xff80000058587808 */ /* 0x000fe20004800000 */
[--C-:B-1----:R-:W-:Y:S01]  /*9fc0*/  FFMA.FTZ R227, R227, UR5, -R11.reuse ;  /* 0x00000005e3e37c23 */ /* 0x102fe2000801080b */
[----:B------:R-:W-:Y:S01]  /*9fd0*/  ISETP.GE.AND P1, PT, R226, 0x8, PT ;  /* 0x00000008e200780c */ /* 0x000fe20003f26270 */
[----:B------:R-:W-:Y:S01]  /*9fe0*/  FFMA.FTZ R11, R91, UR5, -R11 ;  /* 0x000000055b0b7c23 */ /* 0x000fe2000801080b */
[----:B------:R-:W-:Y:S01]  /*9ff0*/  ISETP.GE.AND P0, PT, R217, 0x9, PT ;  /* 0x00000009d900780c */ /* 0x000fe20003f06270 */
[----:B------:R-:W-:Y:S01]  /*a000*/  VIADD R91, R5, 0xc ;  /* 0x0000000c055b7836 */ /* 0x000fe20000000000 */
[----:B------:R-:W-:Y:S01]  /*a010*/  ISETP.GT.OR P1, PT, R225, 0x8, !P1 ;  /* 0x00000008e100780c */ /* 0x000fe20004f24670 */
[----:B------:R-:W1:Y:S01]  /*a020*/  SHFL.IDX PT, R12, R16, R89, 0x1f ;  /* 0x00001f59100c7589 */ /* 0x000e6200000e0000 */
[----:B------:R-:W-:Y:S01]  /*a030*/  ISETP.GE.AND P3, PT, R217, RZ, PT ;  /* 0x000000ffd900720c */ /* 0x000fe20003f66270 */
[----:B------:R-:W-:Y:S01]  /*a040*/  FFMA.FTZ R88, R88, UR5, -R9 ;  /* 0x0000000558587c23 */ /* 0x000fe20008010809 */
[C---:B------:R-:W-:Y:S01]  /*a050*/  ISETP.GT.OR P0, PT, R223.reuse, 0x9, !P0 ;  /* 0x00000009df00780c */ /* 0x040fe20004704670 */
[----:B------:R-:W2:Y:S01]  /*a060*/  SHFL.IDX PT, R10, R16, R91, 0x1f ;  /* 0x00001f5b100a7589 */ /* 0x000ea200000e0000 */
[----:B------:R-:W-:Y:S01]  /*a070*/  FSEL R92, R92, -INF , !P1 ;  /* 0xff8000005c5c7808 */ /* 0x000fe20004800000 */
[----:B------:R3:W-:Y:S01]  /*a080*/  MUFU.EX2 R228, R88 ;  /* 0x0000005800e47308 */ /* 0x0007e20000000800 */
[----:B------:R-:W-:-:S02]  /*a090*/  ISETP.GT.OR P3, PT, R223, RZ, !P3 ;  /* 0x000000ffdf00720c */ /* 0x000fc40005f64670 */
[----:B------:R-:W-:Y:S02]  /*a0a0*/  ISETP.GE.AND P1, PT, R217, 0x10, PT ;  /* 0x00000010d900780c */ /* 0x000fe40003f26270 */
[----:B------:R-:W-:Y:S02]  /*a0b0*/  FSEL R95, R95, -INF , !P0 ;  /* 0xff8000005f5f7808 */ /* 0x000fe40004000000 */
[----:B------:R-:W-:Y:S01]  /*a0c0*/  ISETP.GE.AND P0, PT, R226, 0x10, PT ;  /* 0x00000010e200780c */ /* 0x000fe20003f06270 */
[----:B------:R-:W-:Y:S01]  /*a0d0*/  MUFU.EX2 R11, R11 ;  /* 0x0000000b000b7308 */ /* 0x000fe20000000800 */
[----:B------:R-:W-:Y:S01]  /*a0e0*/  FSEL R90, R90, -INF , !P3 ;  /* 0xff8000005a5a7808 */ /* 0x000fe20005800000 */
[----:B---3--:R-:W-:Y:S01]  /*a0f0*/  SHFL.IDX PT, R88, R232, R5, 0x1f ;  /* 0x00001f05e8587589 */ /* 0x008fe200000e0000 */
[----:B------:R-:W-:Y:S02]  /*a100*/  ISETP.GT.OR P1, PT, R223, 0x10, !P1 ;  /* 0x00000010df00780c */ /* 0x000fe40004f24670 */
[----:B------:R-:W-:Y:S01]  /*a110*/  ISETP.GE.AND P3, PT, R217, 0x8, PT ;  /* 0x00000008d900780c */ /* 0x000fe20003f66270 */
[----:B------:R-:W-:Y:S01]  /*a120*/  FFMA.FTZ R9, R90, UR5, -R9 ;  /* 0x000000055a097c23 */ /* 0x000fe20008010809 */
[----:B------:R-:W-:Y:S01]  /*a130*/  ISETP.GT.OR P0, PT, R225, 0x10, !P0 ;  /* 0x00000010e100780c */ /* 0x000fe20004704670 */
[----:B------:R-:W-:Y:S01]  /*a140*/  SHFL.IDX PT, R90, R232, R22, 0x1f ;  /* 0x00001f16e85a7589 */ /* 0x000fe200000e0000 */
[----:B------:R-:W-:Y:S01]  /*a150*/  ISETP.GE.AND P2, PT, R226, 0x9, PT ;  /* 0x00000009e200780c */ /* 0x000fe20003f46270 */
[----:B-1----:R-:W-:Y:S01]  /*a160*/  FFMA.FTZ R92, R92, UR5, -R12 ;  /* 0x000000055c5c7c23 */ /* 0x002fe2000801080c */
[----:B------:R-:W-:Y:S01]  /*a170*/  FSEL R98, R98, -INF , !P1 ;  /* 0xff80000062627808 */ /* 0x000fe20004800000 */
[----:B------:R-:W1:Y:S01]  /*a180*/  MUFU.EX2 R9, R9 ;  /* 0x0000000900097308 */ /* 0x000e620000000800 */
[----:B------:R-:W-:Y:S01]  /*a190*/  ISETP.GT.OR P3, PT, R223, 0x8, !P3 ;  /* 0x00000008df00780c */ /* 0x000fe20005f64670 */
[----:B--2---:R-:W-:Y:S01]  /*a1a0*/  FFMA.FTZ R14, R95, UR5, -R10 ;  /* 0x000000055f0e7c23 */ /* 0x004fe2000801080a */
[----:B------:R-:W-:Y:S01]  /*a1b0*/  ISETP.GE.AND P1, PT, R217, 0x11, PT ;  /* 0x00000011d900780c */ /* 0x000fe20003f26270 */
[----:B------:R-:W-:Y:S01]  /*a1c0*/  VIADD R95, R5, 0x14 ;  /* 0x00000014055f7836 */ /* 0x000fe20000000000 */
[----:B------:R-:W-:-:S02]  /*a1d0*/  FSEL R15, R96, -INF , !P0 ;  /* 0xff800000600f7808 */ /* 0x000fc40004000000 */
[----:B------:R-:W-:Y:S01]  /*a1e0*/  ISETP.GT.OR P2, PT, R225, 0x9, !P2 ;  /* 0x00000009e100780c */ /* 0x000fe20005744670 */
[----:B------:R-:W-:Y:S01]  /*a1f0*/  MUFU.EX2 R14, R14 ;  /* 0x0000000e000e7308 */ /* 0x000fe20000000800 */
[----:B------:R-:W-:Y:S01]  /*a200*/  ISETP.GE.AND P0, PT, R226, 0x11, PT ;  /* 0x00000011e200780c */ /* 0x000fe20003f06270 */
[----:B------:R-:W2:Y:S01]  /*a210*/  SHFL.IDX PT, R18, R16, R95, 0x1f ;  /* 0x00001f5f10127589 */ /* 0x000ea200000e0000 */
[----:B------:R-:W-:Y:S01]  /*a220*/  FSEL R94, R94, -INF , !P3 ;  /* 0xff8000005e5e7808 */ /* 0x000fe20005800000 */
[--C-:B------:R-:W-:Y:S01]  /*a230*/  FFMA.FTZ R15, R15, UR5, -R17.reuse ;  /* 0x000000050f0f7c23 */ /* 0x100fe20008010811 */
[----:B------:R-:W-:Y:S01]  /*a240*/  ISETP.GT.OR P1, PT, R223, 0x11, !P1 ;  /* 0x00000011df00780c */ /* 0x000fe20004f24670 */
[----:B------:R-:W-:Y:S01]  /*a250*/  FFMA.FTZ R17, R98, UR5, -R17 ;  /* 0x0000000562117c23 */ /* 0x000fe20008010811 */
[----:B------:R-:W-:Y:S01]  /*a260*/  ISETP.GE.AND P3, PT, R217, 0x18, PT ;  /* 0x00000018d900780c */ /* 0x000fe20003f66270 */
[----:B------:R-:W-:Y:S01]  /*a270*/  FFMA.FTZ R12, R94, UR5, -R12 ;  /* 0x000000055e0c7c23 */ /* 0x000fe2000801080c */
[----:B------:R-:W-:Y:S01]  /*a280*/  FSEL R93, R93, -INF , !P2 ;  /* 0xff8000005d5d7808 */ /* 0x000fe20005000000 */
[----:B------:R-:W-:Y:S01]  /*a290*/  SHFL.IDX PT, R94, R232, R91, 0x1f ;  /* 0x00001f5be85e7589 */ /* 0x000fe200000e0000 */
[----:B------:R-:W-:Y:S01]  /*a2a0*/  ISETP.GT.OR P0, PT, R225, 0x11, !P0 ;  /* 0x00000011e100780c */ /* 0x000fe20004704670 */
[----:B------:R-:W-:Y:S01]  /*a2b0*/  MUFU.EX2 R15, R15 ;  /* 0x0000000f000f7308 */ /* 0x000fe20000000800 */
[----:B------:R-:W-:Y:S01]  /*a2c0*/  ISETP.GE.AND P2, PT, R226, 0x18, PT ;  /* 0x00000018e200780c */ /* 0x000fe20003f46270 */
[----:B------:R-:W-:Y:S01]  /*a2d0*/  FFMA.FTZ R13, R93, UR5, -R10 ;  /* 0x000000055d0d7c23 */ /* 0x000fe2000801080a */
[----:B------:R-:W-:Y:S01]  /*a2e0*/  FSEL R99, R99, -INF , !P1 ;  /* 0xff80000063637808 */ /* 0x000fe20004800000 */
[----:B------:R-:W-:Y:S01]  /*a2f0*/  VIADD R93, R5, 0x10 ;  /* 0x00000010055d7836 */ /* 0x000fe20000000000 */
[----:B------:R-:W-:Y:S01]  /*a300*/  ISETP.GT.OR P1, PT, R223, 0x18, !P3 ;  /* 0x00000018df00780c */ /* 0x000fe20005f24670 */
[----:B------:R-:W-:Y:S01]  /*a310*/  SHFL.IDX PT, R98, R232, R95, 0x1f ;  /* 0x00001f5fe8627589 */ /* 0x000fe200000e0000 */
[----:B------:R-:W-:Y:S01]  /*a320*/  FSEL R97, R97, -INF , !P0 ;  /* 0xff80000061617808 */ /* 0x000fe20004000000 */
[----:B------:R3:W-:Y:S01]  /*a330*/  MUFU.EX2 R10, R92 ;  /* 0x0000005c000a7308 */ /* 0x0007e20000000800 */
[----:B------:R-:W-:Y:S01]  /*a340*/  ISETP.GT.OR P0, PT, R225, 0x18, !P2 ;  /* 0x00000018e100780c */ /* 0x000fe20005704670 */
[----:B------:R-:W-:Y:S01]  /*a350*/  SHFL.IDX PT, R96, R232, R93, 0x1f ;  /* 0x00001f5de8607589 */ /* 0x000fe200000e0000 */
[----:B------:R-:W-:-:S02]  /*a360*/  FSEL R102, R102, -INF , !P1 ;  /* 0xff80000066667808 */ /* 0x000fc40004800000 */
[----:B------:R-:W-:Y:S01]  /*a370*/  ISETP.GE.AND P1, PT, R226, 0x20, PT ;  /* 0x00000020e200780c */ /* 0x000fe20003f26270 */
[--C-:B--2---:R-:W-:Y:S01]  /*a380*/  FFMA.FTZ R16, R97, UR5, -R18.reuse ;  /* 0x0000000561107c23 */ /* 0x104fe20008010812 */
[----:B------:R-:W-:Y:S01]  /*a390*/  FSEL R20, R100, -INF , !P0 ;  /* 0xff80000064147808 */ /* 0x000fe20004000000 */
[----:B------:R-:W-:Y:S01]  /*a3a0*/  VIADD R97, R5, 0x18 ;  /* 0x0000001805617836 */ /* 0x000fe20000000000 */
[----:B------:R-:W-:Y:S01]  /*a3b0*/  ISETP.GE.AND P0, PT, R226, 0x19, PT ;  /* 0x00000019e200780c */ /* 0x000fe20003f06270 */
[----:B---3--:R2:W3:Y:S01]  /*a3c0*/  SHFL.IDX PT, R92, R232, R89, 0x1f ;  /* 0x00001f59e85c7589 */ /* 0x0084e200000e0000 */
[----:B------:R-:W-:Y:S01]  /*a3d0*/  ISETP.GT.OR P1, PT, R225, 0x20, !P1 ;  /* 0x00000020e100780c */ /* 0x000fe20004f24670 */
[----:B------:R-:W-:Y:S01]  /*a3e0*/  FFMA.FTZ R18, R99, UR5, -R18 ;  /* 0x0000000563127c23 */ /* 0x000fe20008010812 */
[----:B------:R-:W-:Y:S01]  /*a3f0*/  ISETP.GT.OR P0, PT, R225, 0x19, !P0 ;  /* 0x00000019e100780c */ /* 0x000fe20004704670 */
[----:B------:R-:W5:Y:S01]  /*a400*/  SHFL.IDX PT, R100, R232, R97, 0x1f ;  /* 0x00001f61e8647589 */ /* 0x000f6200000e0000 */
[C---:B------:R-:W-:Y:S01]  /*a410*/  ISETP.GE.AND P3, PT, R217.reuse, 0x20, PT ;  /* 0x00000020d900780c */ /* 0x040fe20003f66270 */
[--C-:B------:R-:W-:Y:S01]  /*a420*/  FFMA.FTZ R20, R20, UR5, -R19.reuse ;  /* 0x0000000514147c23 */ /* 0x100fe20008010813 */
[----:B------:R-:W-:Y:S01]  /*a430*/  FSEL R22, R104, -INF , !P1 ;  /* 0xff80000068167808 */ /* 0x000fe20004800000 */
[----:B------:R-:W-:Y:S01]  /*a440*/  FFMA.FTZ R19, R102, UR5, -R19 ;  /* 0x0000000566137c23 */ /* 0x000fe20008010813 */
[----:B------:R-:W-:Y:S01]  /*a450*/  ISETP.GE.AND P1, PT, R217, 0x21, PT ;  /* 0x00000021d900780c */ /* 0x000fe20003f26270 */
[----:B------:R-:W-:Y:S01]  /*a460*/  VIADD R102, R5, 0x1c ;  /* 0x0000001c05667836 */ /* 0x000fe20000000000 */
[----:B------:R-:W-:Y:S01]  /*a470*/  FSEL R21, R101, -INF , !P0 ;  /* 0xff80000065157808 */ /* 0x000fe20004000000 */
[----:B------:R-:W-:Y:S01]  /*a480*/  FFMA.FTZ R22, R22, UR5, -R88 ;  /* 0x0000000516167c23 */ /* 0x000fe20008010858 */
[----:B------:R-:W-:-:S02]  /*a490*/  WARPGROUP.DEPBAR.LE gsb0, 0x0 ;  /* 0x00008000000079c5 */ /* 0x000fc40000010000 */
[----:B------:R-:W-:Y:S01]  /*a4a0*/  WARPGROUP.ARRIVE ;  /* 0x00000000000079c5 */ /* 0x000fe20000000000 */
[----:B------:R-:W-:Y:S01]  /*a4b0*/  ISETP.GT.OR P0, PT, R223, 0x20, !P3 ;  /* 0x00000020df00780c */ /* 0x000fe20005f04670 */
[----:B------:R-:W-:Y:S01]  /*a4c0*/  SHFL.IDX PT, R232, R232, R102, 0x1f ;  /* 0x00001f66e8e87589 */ /* 0x000fe200000e0000 */
[----:B------:R-:W-:Y:S01]  /*a4d0*/  ISETP.GE.AND P2, PT, R217, 0x19, PT ;  /* 0x00000019d900780c */ /* 0x000fe20003f46270 */
[----:B------:R-:W-:Y:S01]  /*a4e0*/  FFMA.FTZ R21, R21, UR5, -R23 ;  /* 0x0000000515157c23 */ /* 0x000fe20008010817 */
[----:B------:R-:W-:Y:S01]  /*a4f0*/  ISETP.GT.OR P1, PT, R223, 0x21, !P1 ;  /* 0x00000021df00780c */ /* 0x000fe20004f24670 */
[----:B------:R-:W-:Y:S01]  /*a500*/  HGMMA.64x128x16.F32.BF16 R24, gdesc[UR12], R24, gsb0 ;  /* 0x01e000000c1879f0 */ /* 0x000fe20008001818 */
[----:B------:R-:W-:Y:S01]  /*a510*/  R2UR UR12, R234 ;  /* 0x00000000ea0c72ca */ /* 0x000fe200000e0000 */
[----:B------:R-:W-:Y:S01]  /*a520*/  UMOV UR14, UR4 ;  /* 0x00000004000e7c82 */ /* 0x000fe20008000000 */
[----:B------:R-:W-:Y:S01]  /*a530*/  R2UR UR13, R235 ;  /* 0x00000000eb0d72ca */ /* 0x000fe200000e0000 */
[----:B------:R-:W-:Y:S01]  /*a540*/  UMOV UR15, 0x40000040 ;  /* 0x40000040000f7882 */ /* 0x000fe20000000000 */
[----:B------:R-:W-:Y:S01]  /*a550*/  ISETP.GE.AND P3, PT, R217, 0x28, PT ;  /* 0x00000028d900780c */ /* 0x000fe20003f66270 */
[----:B------:R-:W1:Y:S01]  /*a560*/  MUFU.EX2 R12, R12 ;  /* 0x0000000c000c7308 */ /* 0x000e620000000800 */
[----:B------:R-:W-:-:S02]  /*a570*/  FSEL R106, R106, -INF , !P0 ;  /* 0xff8000006a6a7808 */ /* 0x000fc40004000000 */
[----:B------:R-:W-:Y:S02]  /*a580*/  ISETP.GT.OR P2, PT, R223, 0x19, !P2 ;  /* 0x00000019df00780c */ /* 0x000fe40005744670 */
[----:B------:R-:W-:Y:S01]  /*a590*/  ISETP.GE.AND P0, PT, R226, 0x21, PT ;  /* 0x00000021e200780c */ /* 0x000fe20003f06270 */
[----:B------:R-:W-:Y:S01]  /*a5a0*/  FFMA.FTZ R88, R106, UR5, -R88 ;  /* 0x000000056a587c23 */ /* 0x000fe20008010858 */
[----:B------:R-:W-:Y:S01]  /*a5b0*/  FSEL R107, R107, -INF , !P1 ;  /* 0xff8000006b6b7808 */ /* 0x000fe20004800000 */
[----:B------:R-:W-:Y:S01]  /*a5c0*/  MUFU.EX2 R16, R16 ;  /* 0x0000001000107308 */ /* 0x000fe20000000800 */
[----:B------:R-:W-:Y:S02]  /*a5d0*/  ISETP.GT.OR P1, PT, R223, 0x28, !P3 ;  /* 0x00000028df00780c */ /* 0x000fe40005f24670 */
[----:B------:R-:W-:Y:S02]  /*a5e0*/  FSEL R103, R103, -INF , !P2 ;  /* 0xff80000067677808 */ /* 0x000fe40005000000 */
[----:B------:R-:W-:-:S02]  /*a5f0*/  ISETP.GT.OR P0, PT, R225, 0x21, !P0 ;  /* 0x00000021e100780c */ /* 0x000fc40004704670 */
[----:B------:R-:W-:Y:S01]  /*a600*/  ISETP.GE.AND P2, PT, R226, 0x28, PT ;  /* 0x00000028e200780c */ /* 0x000fe20003f46270 */
[----:B------:R-:W-:Y:S01]  /*a610*/  FFMA.FTZ R23, R103, UR5, -R23 ;  /* 0x0000000567177c23 */ /* 0x000fe20008010817 */
[----:B------:R-:W-:Y:S01]  /*a620*/  FSEL R110, R110, -INF , !P1 ;  /* 0xff8000006e6e7808 */ /* 0x000fe20004800000 */
[----:B----4-:R-:W-:Y:S01]  /*a630*/  SHFL.IDX PT, R103, R220, R5, 0x1f ;  /* 0x00001f05dc677589 */ /* 0x010fe200000e0000 */
[----:B------:R-:W-:Y:S01]  /*a640*/  ISETP.GE.AND P1, PT, R217, 0x29, PT ;  /* 0x00000029d900780c */ /* 0x000fe20003f26270 */
[----:B------:R-:W4:Y:S01]  /*a650*/  MUFU.EX2 R19, R19 ;  /* 0x0000001300137308 */ /* 0x000f220000000800 */
[----:B--2---:R-:W-:Y:S02]  /*a660*/  FSEL R89, R105, -INF , !P0 ;  /* 0xff80000069597808 */ /* 0x004fe40004000000 */
[----:B------:R-:W-:Y:S02]  /*a670*/  ISETP.GT.OR P0, PT, R225, 0x28, !P2 ;  /* 0x00000028e100780c */ /* 0x000fe40005704670 */
[----:B------:R-:W-:Y:S01]  /*a680*/  ISETP.GT.OR P1, PT, R223, 0x29, !P1 ;  /* 0x00000029df00780c */ /* 0x000fe20004f24670 */
[--C-:B------:R-:W-:Y:S01]  /*a690*/  FFMA.FTZ R89, R89, UR5, -R90.reuse ;  /* 0x0000000559597c23 */ /* 0x100fe2000801085a */
[----:B------:R-:W-:Y:S01]  /*a6a0*/  FSEL R91, R108, -INF , !P0 ;  /* 0xff8000006c5b7808 */ /* 0x000fe20004000000 */
[----:B------:R-:W-:Y:S01]  /*a6b0*/  FFMA.FTZ R90, R107, UR5, -R90 ;  /* 0x000000056b5a7c23 */ /* 0x000fe2000801085a */
[----:B------:R-:W-:Y:S01]  /*a6c0*/  ISETP.GE.AND P0, PT, R226, 0x29, PT ;  /* 0x00000029e200780c */ /* 0x000fe20003f06270 */
[----:B------:R-:W2:Y:S01]  /*a6d0*/  MUFU.EX2 R23, R23 ;  /* 0x0000001700177308 */ /* 0x000ea20000000800 */
[----:B------:R-:W-:Y:S01]  /*a6e0*/  FSEL R111, R111, -INF , !P1 ;  /* 0xff8000006f6f7808 */ /* 0x000fe20004800000 */
[--C-:B---3--:R-:W-:Y:S01]  /*a6f0*/  FFMA.FTZ R91, R91, UR5, -R92.reuse ;  /* 0x000000055b5b7c23 */ /* 0x108fe2000801085c */
[----:B------:R-:W-:Y:S01]  /*a700*/  ISETP.GE.AND P1, PT, R217, 0x30, PT ;  /* 0x00000030d900780c */ /* 0x000fe20003f26270 */
[----:B------:R-:W-:Y:S01]  /*a710*/  FFMA.FTZ R92, R110, UR5, -R92 ;  /* 0x000000056e5c7c23 */ /* 0x000fe2000801085c */
[----:B------:R-:W-:Y:S01]  /*a720*/  ISETP.GE.AND P2, PT, R226, 0x38, PT ;  /* 0x00000038e200780c */ /* 0x000fe20003f46270 */
[----:B------:R-:W-:Y:S01]  /*a730*/  VIADD R110, R5, 0xc ;  /* 0x0000000c056e7836 */ /* 0x000fe20000000000 */
[----:B------:R-:W-:Y:S01]  /*a740*/  ISETP.GT.OR P0, PT, R225, 0x29, !P0 ;  /* 0x00000029e100780c */ /* 0x000fe20004704670 */
[----:B------:R-:W-:Y:S01]  /*a750*/  MUFU.EX2 R227, R227 ;  /* 0x000000e300e37308 */ /* 0x000fe20000000800 */
[----:B------:R-:W-:-:S02]  /*a760*/  ISETP.GT.OR P1, PT, R223, 0x30, !P1 ;  /* 0x00000030df00780c */ /* 0x000fc40004f24670 */
[----:B------:R-:W-:Y:S01]  /*a770*/  ISETP.GT.OR P2, PT, R225, 0x38, !P2 ;  /* 0x00000038e100780c */ /* 0x000fe20005744670 */
[----:B------:R-:W-:Y:S01]  /*a780*/  SHFL.IDX PT, R110, R220, R110, 0x1f ;  /* 0x00001f6edc6e7589 */ /* 0x000fe200000e0000 */
[----:B------:R-:W-:Y:S02]  /*a790*/  FSEL R93, R109, -INF , !P0 ;  /* 0xff8000006d5d7808 */ /* 0x000fe40004000000 */
[----:B------:R-:W-:Y:S01]  /*a7a0*/  ISETP.GE.AND P0, PT, R226, 0x30, PT ;  /* 0x00000030e200780c */ /* 0x000fe20003f06270 */
[----:B------:R-:W-:Y:S01]  /*a7b0*/  MUFU.EX2 R13, R13 ;  /* 0x0000000d000d7308 */ /* 0x000fe20000000800 */
[----:B------:R-:W-:Y:S01]  /*a7c0*/  FSEL R114, R114, -INF , !P1 ;  /* 0xff80000072727808 */ /* 0x000fe20004800000 */
[--C-:B------:R-:W-:Y:S01]  /*a7d0*/  FFMA.FTZ R93, R93, UR5, -R94.reuse ;  /* 0x000000055d5d7c23 */ /* 0x100fe2000801085e */
[----:B------:R-:W-:Y:S01]  /*a7e0*/  ISETP.GE.AND P1, PT, R226, 0x31, PT ;  /* 0x00000031e200780c */ /* 0x000fe20003f26270 */
[----:B------:R-:W-:Y:S01]  /*a7f0*/  FFMA.FTZ R94, R111, UR5, -R94 ;  /* 0x000000056f5e7c23 */ /* 0x000fe2000801085e */
[----:B------:R-:W-:Y:S01]  /*a800*/  ISETP.GE.AND P3, PT, R217, 0x31, PT ;  /* 0x00000031d900780c */ /* 0x000fe20003f66270 */
[----:B------:R-:W-:Y:S01]  /*a810*/  VIADD R111, R5, 0x8 ;  /* 0x00000008056f7836 */ /* 0x000fe20000000000 */
[----:B------:R-:W-:Y:S01]  /*a820*/  FSEL R99, R116, -INF , !P2 ;  /* 0xff80000074637808 */ /* 0x000fe20005000000 */
[----:B------:R-:W-:Y:S01]  /*a830*/  MUFU.EX2 R17, R17 ;  /* 0x0000001100117308 */ /* 0x000fe20000000800 */
[----:B------:R-:W-:-:S02]  /*a840*/  ISETP.GE.AND P2, PT, R226, 0x48, PT ;  /* 0x00000048e200780c */ /* 0x000fc40003f46270 */
[----:B------:R-:W-:Y:S01]  /*a850*/  ISETP.GT.OR P0, PT, R225, 0x30, !P0 ;  /* 0x00000030e100780c */ /* 0x000fe20004704670 */
[----:B-----5:R-:W-:Y:S01]  /*a860*/  FFMA.FTZ R99, R99, UR5, -R100 ;  /* 0x0000000563637c23 */ /* 0x020fe20008010864 */
[----:B------:R-:W-:Y:S01]  /*a870*/  ISETP.GT.OR P1, PT, R225, 0x31, !P1 ;  /* 0x00000031e100780c */ /* 0x000fe20004f24670 */
[----:B------:R-:W3:Y:S01]  /*a880*/  SHFL.IDX PT, R109, R220, R111, 0x1f ;  /* 0x00001f6fdc6d7589 */ /* 0x000ee200000e0000 */
[----:B------:R-:W-:Y:S01]  /*a890*/  ISETP.GT.OR P3, PT, R223, 0x31, !P3 ;  /* 0x00000031df00780c */ /* 0x000fe20005f64670 */
[----:B------:R-:W-:Y:S01]  /*a8a0*/  MUFU.EX2 R18, R18 ;  /* 0x0000001200127308 */ /* 0x000fe20000000800 */
[----:B------:R-:W-:Y:S02]  /*a8b0*/  ISETP.GT.OR P2, PT, R225, 0x48, !P2 ;  /* 0x00000048e100780c */ /* 0x000fe40005744670 */
[----:B------:R-:W-:Y:S01]  /*a8c0*/  FSEL R95, R112, -INF , !P0 ;  /* 0xff800000705f7808 */ /* 0x000fe20004000000 */
[----:B------:R-:W-:Y:S01]  /*a8d0*/  VIADD R112, R5, 0x10 ;  /* 0x0000001005707836 */ /* 0x000fe20000000000 */
[----:B------:R-:W-:-:S02]  /*a8e0*/  ISETP.GE.AND P0, PT, R217, 0x38, PT ;  /* 0x00000038d900780c */ /* 0x000fc40003f06270 */
[----:B------:R-:W-:Y:S01]  /*a8f0*/  FSEL R97, R113, -INF , !P1 ;  /* 0xff80000071617808 */ /* 0x000fe20004800000 */
[----:B------:R-:W-:Y:S01]  /*a900*/  FFMA.FTZ R95, R95, UR5, -R96 ;  /* 0x000000055f5f7c23 */ /* 0x000fe20008010860 */
[----:B------:R-:W-:Y:S01]  /*a910*/  FSEL R115, R115, -INF , !P3 ;  /* 0xff80000073737808 */ /* 0x000fe20005800000 */
[----:B------:R-:W-:Y:S01]  /*a920*/  SHFL.IDX PT, R112, R220, R112, 0x1f ;  /* 0x00001f70dc707589 */ /* 0x000fe200000e0000 */
[C---:B------:R-:W-:Y:S01]  /*a930*/  ISETP.GE.AND P1, PT, R226.reuse, 0x41, PT ;  /* 0x00000041e200780c */ /* 0x040fe20003f26270 */
[--C-:B------:R-:W-:Y:S01]  /*a940*/  FFMA.FTZ R97, R97, UR5, -R98.reuse ;  /* 0x0000000561617c23 */ /* 0x100fe20008010862 */
[----:B------:R-:W-:Y:S01]  /*a950*/  ISETP.GE.AND P3, PT, R226, 0x49, PT ;  /* 0x00000049e200780c */ /* 0x000fe20003f66270 */
[----:B------:R-:W-:Y:S01]  /*a960*/  FFMA.FTZ R98, R115, UR5, -R98 ;  /* 0x0000000573627c23 */ /* 0x000fe20008010862 */
[----:B------:R-:W-:Y:S01]  /*a970*/  FSEL R124, R124, -INF , !P2 ;  /* 0xff8000007c7c7808 */ /* 0x000fe20005000000 */
[----:B------:R-:W-:Y:S01]  /*a980*/  FFMA.FTZ R96, R114, UR5, -R96 ;  /* 0x0000000572607c23 */ /* 0x000fe20008010860 */
[----:B------:R-:W-:Y:S01]  /*a990*/  ISETP.GE.AND P2, PT, R226, 0x60, PT ;  /* 0x00000060e200780c */ /* 0x000fe20003f46270 */
[----:B------:R-:W-:Y:S01]  /*a9a0*/  MUFU.EX2 R20, R20 ;  /* 0x0000001400147308 */ /* 0x000fe20000000800 */
[----:B------:R-:W-:-:S02]  /*a9b0*/  ISETP.GT.OR P0, PT, R223, 0x38, !P0 ;  /* 0x00000038df00780c */ /* 0x000fc40004704670 */
[C---:B------:R-:W-:Y:S01]  /*a9c0*/  ISETP.GT.OR P1, PT, R225.reuse, 0x41, !P1 ;  /* 0x00000041e100780c */ /* 0x040fe20004f24670 */
[----:B---3--:R-:W-:Y:S01]  /*a9d0*/  FFMA.FTZ R107, R124, UR5, -R109 ;  /* 0x000000057c6b7c23 */ /* 0x008fe2000801086d */
[C---:B------:R-:W-:Y:S02]  /*a9e0*/  ISETP.GT.OR P3, PT, R225.reuse, 0x49, !P3 ;  /* 0x00000049e100780c */ /* 0x040fe40005f64670 */
[----:B------:R-:W-:Y:S01]  /*a9f0*/  ISETP.GT.OR P2, PT, R225, 0x60, !P2 ;  /* 0x00000060e100780c */ /* 0x000fe20005744670 */
[----:B------:R-:W-:Y:S01]  /*aa00*/  MUFU.EX2 R21, R21 ;  /* 0x0000001500157308 */ /* 0x000fe20000000800 */
[----:B------:R-:W-:Y:S02]  /*aa10*/  FSEL R118, R118, -INF , !P0 ;  /* 0xff80000076767808 */ /* 0x000fe40004000000 */
[----:B------:R-:W-:Y:S02]  /*aa20*/  FSEL R121, R121, -INF , !P1 ;  /* 0xff80000079797808 */ /* 0x000fe40004800000 */
[----:B------:R-:W-:Y:S01]  /*aa30*/  FSEL R108, R125, -INF , !P3 ;  /* 0xff8000007d6c7808 */ /* 0x000fe20005800000 */
[----:B------:R-:W-:Y:S01]  /*aa40*/  FFMA.FTZ R100, R118, UR5, -R100 ;  /* 0x0000000576647c23 */ /* 0x000fe20008010864 */
[C---:B------:R-:W-:Y:S01]  /*aa50*/  ISETP.GE.AND P1, PT, R226.reuse, 0x59, PT ;  /* 0x00000059e200780c */ /* 0x040fe20003f26270 */
[----:B------:R-:W-:Y:S01]  /*aa60*/  VIADD R118, R5, 0x4 ;  /* 0x0000000405767836 */ /* 0x000fe20000000000 */
[----:B------:R-:W-:Y:S01]  /*aa70*/  ISETP.GE.AND P3, PT, R226, 0x61, PT ;  /* 0x00000061e200780c */ /* 0x000fe20003f66270 */
[----:B------:R-:W-:Y:S01]  /*aa80*/  FFMA.FTZ R108, R108, UR5, -R110 ;  /* 0x000000056c6c7c23 */ /* 0x000fe2000801086e */
[----:B------:R-:W-:Y:S01]  /*aa90*/  FSEL R136, R136, -INF , !P2 ;  /* 0xff80000088887808 */ /* 0x000fe20005000000 */
[----:B------:R-:W-:Y:S01]  /*aaa0*/  MUFU.EX2 R107, R107 ;  /* 0x0000006b006b7308 */ /* 0x000fe20000000800 */
[----:B------:R-:W-:Y:S01]  /*aab0*/  ISETP.GE.AND P2, PT, R217, 0x40, PT ;  /* 0x00000040d900780c */ /* 0x000fe20003f46270 */
[----:B------:R-:W3:Y:S01]  /*aac0*/  SHFL.IDX PT, R102, R220, R118, 0x1f ;  /* 0x00001f76dc667589 */ /* 0x000ee200000e0000 */
[----:B------:R-:W-:-:S02]  /*aad0*/  ISETP.GT.OR P1, PT, R225, 0x59, !P1 ;  /* 0x00000059e100780c */ /* 0x000fc40004f24670 */
[----:B------:R-:W-:Y:S02]  /*aae0*/  ISETP.GT.OR P3, PT, R225, 0x61, !P3 ;  /* 0x00000061e100780c */ /* 0x000fe40005f64670 */
[----:B------:R-:W-:Y:S01]  /*aaf0*/  ISETP.GT.OR P2, PT, R223, 0x40, !P2 ;  /* 0x00000040df00780c */ /* 0x000fe20005744670 */
[----:B------:R-:W-:Y:S01]  /*ab00*/  MUFU.EX2 R108, R108 ;  /* 0x0000006c006c7308 */ /* 0x000fe20000000800 */
[----:B------:R-:W-:Y:S02]  /*ab10*/  FSEL R133, R133, -INF , !P1 ;  /* 0xff80000085857808 */ /* 0x000fe40004800000 */
[----:B------:R-:W-:Y:S02]  /*ab20*/  FSEL R137, R137, -INF , !P3 ;  /* 0xff80000089897808 */ /* 0x000fe40005800000 */
[----:B------:R-:W-:Y:S02]  /*ab30*/  ISETP.GE.AND P5, PT, R226, 0x39, PT ;  /* 0x00000039e200780c */ /* 0x000fe40003fa6270 */
[C---:B------:R-:W-:Y:S01]  /*ab40*/  ISETP.GE.AND P1, PT, R217.reuse, 0x39, PT ;  /* 0x00000039d900780c */ /* 0x040fe20003f26270 */
[----:B------:R-:W-:Y:S01]  /*ab50*/  MUFU.EX2 R22, R22 ;  /* 0x0000001600167308 */ /* 0x000fe20000000800 */
[----:B------:R-:W-:-:S02]  /*ab60*/  ISETP.GE.AND P3, PT, R217, 0x41, PT ;  /* 0x00000041d900780c */ /* 0x000fc40003f66270 */
[----:B------:R-:W-:Y:S02]  /*ab70*/  FSEL R104, R122, -INF , !P2 ;  /* 0xff8000007a687808 */ /* 0x000fe40005000000 */
[C---:B------:R-:W-:Y:S02]  /*ab80*/  ISETP.GE.AND P2, PT, R226.reuse, 0x71, PT ;  /* 0x00000071e200780c */ /* 0x040fe40003f46270 */
[----:B------:R-:W-:Y:S01]  /*ab90*/  ISETP.GE.AND P4, PT, R226, 0x40, PT ;  /* 0x00000040e200780c */ /* 0x000fe20003f86270 */
[----:B------:R-:W-:Y:S01]  /*aba0*/  FFMA.FTZ R104, R104, UR5, -R103 ;  /* 0x0000000568687c23 */ /* 0x000fe20008010867 */
[----:B------:R-:W-:Y:S01]  /*abb0*/  ISETP.GT.OR P5, PT, R225, 0x39, !P5 ;  /* 0x00000039e100780c */ /* 0x000fe20006fa4670 */
[----:B---3--:R-:W-:Y:S01]  /*abc0*/  FFMA.FTZ R105, R121, UR5, -R102 ;  /* 0x0000000579697c23 */ /* 0x008fe20008010866 */
[C---:B------:R-:W-:Y:S01]  /*abd0*/  ISETP.GT.OR P1, PT, R223.reuse, 0x39, !P1 ;  /* 0x00000039df00780c */ /* 0x040fe20004f24670 */
[----:B------:R-:W-:Y:S02]  /*abe0*/  WARPGROUP.DEPBAR.LE gsb0, 0x0 ;  /* 0x00008000000079c5 */ /* 0x000fe40000010000 */
[----:B------:R-:W-:Y:S01]  /*abf0*/  WARPGROUP.ARRIVE ;  /* 0x00000000000079c5 */ /* 0x000fe20000000000 */
[----:B------:R-:W-:Y:S01]  /*ac00*/  ISETP.GT.OR P3, PT, R223, 0x41, !P3 ;  /* 0x00000041df00780c */ /* 0x000fe20005f64670 */
[----:B------:R-:W-:Y:S01]  /*ac10*/  MUFU.EX2 R104, R104 ;  /* 0x0000006800687308 */ /* 0x000fe20000000800 */
[----:B------:R-:W-:-:S02]  /*ac20*/  ISETP.GT.OR P2, PT, R225, 0x71, !P2 ;  /* 0x00000071e100780c */ /* 0x000fc40005744670 */
[----:B------:R-:W-:Y:S01]  /*ac30*/  ISETP.GT.OR P4, PT, R225, 0x40, !P4 ;  /* 0x00000040e100780c */ /* 0x000fe20006784670 */
[----:B------:R-:W-:Y:S01]  /*ac40*/  HGMMA.64x128x16.F32.BF16 R24, gdesc[UR12], R24, gsb0 ;  /* 0x01e000000c1879f0 */ /* 0x000fe20008001818 */
[----:B------:R-:W-:Y:S01]  /*ac50*/  R2UR UR12, R230 ;  /* 0x00000000e60c72ca */ /* 0x000fe200000e0000 */
[----:B------:R-:W-:Y:S01]  /*ac60*/  UMOV UR14, UR6 ;  /* 0x00000006000e7c82 */ /* 0x000fe20008000000 */
[----:B------:R-:W-:Y:S01]  /*ac70*/  R2UR UR13, R231 ;  /* 0x00000000e70d72ca */ /* 0x000fe200000e0000 */
[----:B------:R-:W-:Y:S01]  /*ac80*/  UMOV UR15, 0x40000040 ;  /* 0x40000040000f7882 */ /* 0x000fe20000000000 */
[----:B------:R-:W-:Y:S01]  /*ac90*/  ISETP.GE.AND P0, PT, R226, 0x50, PT ;  /* 0x00000050e200780c */ /* 0x000fe20003f06270 */
[----:B------:R-:W-:Y:S01]  /*aca0*/  MUFU.EX2 R105, R105 ;  /* 0x0000006900697308 */ /* 0x000fe20000000800 */
[----:B------:R-:W-:Y:S02]  /*acb0*/  FSEL R117, R117, -INF , !P5 ;  /* 0xff80000075757808 */ /* 0x000fe40006800000 */
[----:B------:R-:W-:-:S02]  /*acc0*/  FSEL R119, R119, -INF , !P1 ;  /* 0xff80000077777808 */ /* 0x000fc40004800000 */
[----:B------:R-:W-:Y:S01]  /*acd0*/  FSEL R106, R123, -INF , !P3 ;  /* 0xff8000007b6a7808 */ /* 0x000fe20005800000 */
[--C-:B------:R-:W-:Y:S01]  /*ace0*/  FFMA.FTZ R101, R117, UR5, -R232.reuse ;  /* 0x0000000575657c23 */ /* 0x100fe200080108e8 */
[----:B------:R-:W-:Y:S01]  /*acf0*/  FSEL R123, R145, -INF , !P2 ;  /* 0xff800000917b7808 */ /* 0x000fe20005000000 */
[----:B------:R-:W-:Y:S01]  /*ad00*/  FFMA.FTZ R119, R119, UR5, -R232 ;  /* 0x0000000577777c23 */ /* 0x000fe200080108e8 */
[----:B------:R-:W-:Y:S01]  /*ad10*/  ISETP.GE.AND P2, PT, R217, 0x58, PT ;  /* 0x00000058d900780c */ /* 0x000fe20003f46270 */
[----:B------:R-:W-:Y:S01]  /*ad20*/  VIADD R232, R5, 0x14 ;  /* 0x0000001405e87836 */ /* 0x000fe20000000000 */
[----:B------:R-:W-:Y:S01]  /*ad30*/  ISETP.GE.AND P5, PT, R226, 0x51, PT ;  /* 0x00000051e200780c */ /* 0x000fe20003fa6270 */
[----:B------:R-:W-:Y:S01]  /*ad40*/  FFMA.FTZ R106, R106, UR5, -R102 ;  /* 0x000000056a6a7c23 */ /* 0x000fe20008010866 */
[----:B------:R-:W-:Y:S01]  /*ad50*/  FSEL R120, R120, -INF , !P4 ;  /* 0xff80000078787808 */ /* 0x000fe20006000000 */
[----:B------:R-:W-:Y:S01]  /*ad60*/  MUFU.EX2 R88, R88 ;  /* 0x0000005800587308 */ /* 0x000fe20000000800 */
[----:B------:R-:W-:-:S02]  /*ad70*/  ISETP.GE.AND P4, PT, R226, 0x58, PT ;  /* 0x00000058e200780c */ /* 0x000fc40003f86270 */
[----:B------:R-:W-:Y:S01]  /*ad80*/  ISETP.GT.OR P0, PT, R225, 0x50, !P0 ;  /* 0x00000050e100780c */ /* 0x000fe20004704670 */
[----:B------:R-:W-:Y:S01]  /*ad90*/  FFMA.FTZ R120, R120, UR5, -R103 ;  /* 0x0000000578787c23 */ /* 0x000fe20008010867 */
[----:B------:R-:W-:Y:S02]  /*ada0*/  ISETP.GE.AND P1, PT, R217, 0x48, PT ;  /* 0x00000048d900780c */ /* 0x000fe40003f26270 */
[----:B------:R-:W-:Y:S01]  /*adb0*/  ISETP.GT.OR P2, PT, R223, 0x58, !P2 ;  /* 0x00000058df00780c */ /* 0x000fe20005744670 */
[----:B------:R3:W-:Y:S01]  /*adc0*/  MUFU.EX2 R103, R119 ;  /* 0x0000007700677308 */ /* 0x0007e20000000800 */
[C---:B------:R-:W-:Y:S02]  /*add0*/  ISETP.GT.OR P5, PT, R225.reuse, 0x51, !P5 ;  /* 0x00000051e100780c */ /* 0x040fe40006fa4670 */
[----:B------:R-:W-:Y:S02]  /*ade0*/  FSEL R128, R128, -INF , !P0 ;  /* 0xff80000080807808 */ /* 0x000fe40004000000 */
[----:B------:R-:W-:-:S02]  /*adf0*/  ISETP.GT.OR P4, PT, R225, 0x58, !P4 ;  /* 0x00000058e100780c */ /* 0x000fc40006784670 */
[C---:B------:R-:W-:Y:S01]  /*ae00*/  ISETP.GE.AND P3, PT, R226.reuse, 0x78, PT ;  /* 0x00000078e200780c */ /* 0x040fe20003f66270 */
[----:B------:R5:W-:Y:S01]  /*ae10*/  MUFU.EX2 R102, R120 ;  /* 0x0000007800667308 */ /* 0x000be20000000800 */
[----:B------:R-:W-:Y:S02]  /*ae20*/  ISETP.GE.AND P0, PT, R226, 0x68, PT ;  /* 0x00000068e200780c */ /* 0x000fe40003f06270 */
[----:B------:R-:W-:Y:S02]  /*ae30*/  ISETP.GT.OR P1, PT, R223, 0x48, !P1 ;  /* 0x00000048df00780c */ /* 0x000fe40004f24670 */
[----:B------:R-:W-:Y:S02]  /*ae40*/  FSEL R116, R134, -INF , !P2 ;  /* 0xff80000086747808 */ /* 0x000fe40005000000 */
[----:B------:R-:W-:Y:S01]  /*ae50*/  FSEL R129, R129, -INF , !P5 ;  /* 0xff80000081817808 */ /* 0x000fe20006800000 */
[----:B------:R-:W1:Y:S01]  /*ae60*/  SHFL.IDX PT, R134, R220, R232, 0x1f ;  /* 0x00001fe8dc867589 */ /* 0x000e6200000e0000 */
[----:B------:R-:W-:Y:S01]  /*ae70*/  ISETP.GE.AND P5, PT, R226, 0x69, PT ;  /* 0x00000069e200780c */ /* 0x000fe20003fa6270 */
[----:B------:R-:W-:Y:S01]  /*ae80*/  MUFU.EX2 R106, R106 ;  /* 0x0000006a006a7308 */ /* 0x000fe20000000800 */
[----:B------:R-:W-:-:S02]  /*ae90*/  FSEL R132, R132, -INF , !P4 ;  /* 0xff80000084847808 */ /* 0x000fc40006000000 */
[C---:B------:R-:W-:Y:S02]  /*aea0*/  ISETP.GT.OR P3, PT, R225.reuse, 0x78, !P3 ;  /* 0x00000078e100780c */ /* 0x040fe40005f64670 */
[----:B------:R-:W-:Y:S02]  /*aeb0*/  ISETP.GE.AND P4, PT, R226, 0x70, PT ;  /* 0x00000070e200780c */ /* 0x000fe40003f86270 */
[----:B------:R-:W-:Y:S01]  /*aec0*/  ISETP.GT.OR P0, PT, R225, 0x68, !P0 ;  /* 0x00000068e100780c */ /* 0x000fe20004704670 */
[----:B------:R-:W-:Y:S01]  /*aed0*/  MUFU.EX2 R89, R89 ;  /* 0x0000005900597308 */ /* 0x000fe20000000800 */
[----:B------:R-:W-:Y:S02]  /*aee0*/  FSEL R126, R126, -INF , !P1 ;  /* 0xff8000007e7e7808 */ /* 0x000fe40004800000 */
[----:B------:R-:W-:Y:S01]  /*aef0*/  ISETP.GE.AND P1, PT, R226, 0x79, PT ;  /* 0x00000079e200780c */ /* 0x000fe20003f26270 */
[----:B------:R-:W-:Y:S01]  /*af00*/  VIADD R226, R5, 0x1c ;  /* 0x0000001c05e27836 */ /* 0x000fe20000000000 */
[C---:B------:R-:W-:Y:S01]  /*af10*/  ISETP.GT.OR P5, PT, R225.reuse, 0x69, !P5 ;  /* 0x00000069e100780c */ /* 0x040fe20006fa4670 */
[----:B------:R-:W-:Y:S01]  /*af20*/  FFMA.FTZ R109, R126, UR5, -R109 ;  /* 0x000000057e6d7c23 */ /* 0x000fe2000801086d */
[----:B------:R-:W-:Y:S01]  /*af30*/  FSEL R121, R148, -INF , !P3 ;  /* 0xff80000094797808 */ /* 0x000fe20005800000 */
[----:B------:R-:W-:Y:S01]  /*af40*/  MUFU.EX2 R90, R90 ;  /* 0x0000005a005a7308 */ /* 0x000fe20000000800 */
[----:B------:R-:W-:-:S02]  /*af50*/  ISETP.GT.OR P4, PT, R225, 0x70, !P4 ;  /* 0x00000070e100780c */ /* 0x000fc40006784670 */
[----:B------:R-:W-:Y:S02]  /*af60*/  FSEL R113, R140, -INF , !P0 ;  /* 0xff8000008c717808 */ /* 0x000fe40004000000 */
[C---:B------:R-:W-:Y:S02]  /*af70*/  ISETP.GE.AND P3, PT, R217.reuse, 0x59, PT ;  /* 0x00000059d900780c */ /* 0x040fe40003f66270 */
[----:B------:R-:W-:Y:S01]  /*af80*/  ISETP.GE.AND P0, PT, R217, 0x49, PT ;  /* 0x00000049d900780c */ /* 0x000fe20003f06270 */
[----:B------:R-:W-:Y:S01]  /*af90*/  MUFU.EX2 R109, R109 ;  /* 0x0000006d006d7308 */ /* 0x000fe20000000800 */
[----:B------:R-:W-:Y:S01]  /*afa0*/  ISETP.GT.OR P1, PT, R225, 0x79, !P1 ;  /* 0x00000079e100780c */ /* 0x000fe20004f24670 */
[----:B------:R-:W-:Y:S01]  /*afb0*/  VIADD R225, R5, 0x18 ;  /* 0x0000001805e17836 */ /* 0x000fe20000000000 */
[----:B------:R-:W-:Y:S02]  /*afc0*/  FSEL R115, R141, -INF , !P5 ;  /* 0xff8000008d737808 */ /* 0x000fe40006800000 */
[----:B------:R-:W-:-:S02]  /*afd0*/  ISETP.GE.AND P5, PT, R217, 0x50, PT ;  /* 0x00000050d900780c */ /* 0x000fc40003fa6270 */
[----:B------:R-:W-:Y:S01]  /*afe0*/  FSEL R125, R144, -INF , !P4 ;  /* 0xff800000907d7808 */ /* 0x000fe20006000000 */
[----:B------:R-:W-:Y:S01]  /*aff0*/  MUFU.EX2 R91, R91 ;  /* 0x0000005b005b7308 */ /* 0x000fe20000000800 */
[----:B------:R-:W-:Y:S02]  /*b000*/  ISETP.GT.OR P3, PT, R223, 0x59, !P3 ;  /* 0x00000059df00780c */ /* 0x000fe40005f64670 */
[----:B------:R-:W-:Y:S02]  /*b010*/  ISETP.GE.AND P4, PT, R217, 0x51, PT ;  /* 0x00000051d900780c */ /* 0x000fe40003f86270 */
[----:B------:R-:W-:Y:S02]  /*b020*/  ISETP.GT.OR P0, PT, R223, 0x49, !P0 ;  /* 0x00000049df00780c */ /* 0x000fe40004704670 */
[----:B---3--:R-:W-:Y:S01]  /*b030*/  FSEL R119, R149, -INF , !P1 ;  /* 0xff80000095777808 */ /* 0x008fe20004800000 */
[----:B------:R-:W-:Y:S01]  /*b040*/  MUFU.EX2 R92, R92 ;  /* 0x0000005c005c7308 */ /* 0x000fe20000000800 */
[----:B------:R-:W-:-:S02]  /*b050*/  ISETP.GE.AND P1, PT, R217, 0x60, PT ;  /* 0x00000060d900780c */ /* 0x000fc40003f26270 */
[----:B------:R-:W-:Y:S02]  /*b060*/  ISETP.GT.OR P5, PT, R223, 0x50, !P5 ;  /* 0x00000050df00780c */ /* 0x000fe40006fa4670 */
[----:B------:R-:W-:Y:S02]  /*b070*/  FSEL R135, R135, -INF , !P3 ;  /* 0xff80000087877808 */ /* 0x000fe40005800000 */
[----:B------:R-:W-:Y:S01]  /*b080*/  FSEL R127, R127, -INF , !P0 ;  /* 0xff8000007f7f7808 */ /* 0x000fe20004000000 */
[----:B------:R-:W-:Y:S01]  /*b090*/  MUFU.EX2 R93, R93 ;  /* 0x0000005d005d7308 */ /* 0x000fe20000000800 */
[----:B------:R-:W-:Y:S02]  /*b0a0*/  ISETP.GT.OR P4, PT, R223, 0x51, !P4 ;  /* 0x00000051df00780c */ /* 0x000fe40006784670 */
[----:B------:R-:W-:Y:S01]  /*b0b0*/  ISETP.GE.AND P3, PT, R217, 0x71, PT ;  /* 0x00000071d900780c */ /* 0x000fe20003f66270 */
[----:B------:R-:W-:Y:S01]  /*b0c0*/  FFMA.FTZ R110, R127, UR5, -R110 ;  /* 0x000000057f6e7c23 */ /* 0x000fe2000801086e */
[----:B------:R-:W-:Y:S01]  /*b0d0*/  ISETP.GT.OR P1, PT, R223, 0x60, !P1 ;  /* 0x00000060df00780c */ /* 0x000fe20004f24670 */
[----:B------:R3:W-:Y:S01]  /*b0e0*/  SHFL.IDX PT, R127, R221, R111, 0x1f ;  /* 0x00001f6fdd7f7589 */ /* 0x0007e200000e0000 */
[----:B------:R-:W-:Y:S01]  /*b0f0*/  FSEL R114, R130, -INF , !P5 ;  /* 0xff80000082727808 */ /* 0x000fe20006800000 */
[----:B------:R-:W-:Y:S01]  /*b100*/  MUFU.EX2 R94, R94 ;  /* 0x0000005e005e7308 */ /* 0x000fe20000000800 */
[----:B------:R-:W-:Y:S01]  /*b110*/  FSEL R117, R131, -INF , !P4 ;  /* 0xff80000083757808 */ /* 0x000fe20006000000 */
[----:B------:R-:W4:Y:S01]  /*b120*/  SHFL.IDX PT, R130, R221, R118, 0x1f ;  /* 0x00001f76dd827589 */ /* 0x000f2200000e0000 */
[----:B------:R-:W-:-:S02]  /*b130*/  ISETP.GT.OR P3, PT, R223, 0x71, !P3 ;  /* 0x00000071df00780c */ /* 0x000fc40005f64670 */
[----:B------:R-:W-:Y:S01]  /*b140*/  FSEL R145, R138, -INF , !P1 ;  /* 0xff8000008a917808 */ /* 0x000fe20004800000 */
[----:B------:R-:W2:Y:S01]  /*b150*/  SHFL.IDX PT, R131, R221, R5, 0x1f ;  /* 0x00001f05dd837589 */ /* 0x000ea200000e0000 */
[----:B------:R-:W-:Y:S01]  /*b160*/  FSEL R122, R147, -INF , !P3 ;  /* 0xff800000937a7808 */ /* 0x000fe20005800000 */
[--C-:B---3--:R-:W-:Y:S01]  /*b170*/  FFMA.FTZ R111, R128, UR5, -R112.reuse ;  /* 0x00000005806f7c23 */ /* 0x108fe20008010870 */
[----:B------:R-:W-:Y:S01]  /*b180*/  FFMA.FTZ R112, R114, UR5, -R112 ;  /* 0x0000000572707c23 */ /* 0x000fe20008010870 */
[----:B------:R-:W3:Y:S01]  /*b190*/  SHFL.IDX PT, R138, R220, R225, 0x1f ;  /* 0x00001fe1dc8a7589 */ /* 0x000ee200000e0000 */
[--C-:B-1----:R-:W-:Y:S01]  /*b1a0*/  FFMA.FTZ R114, R129, UR5, -R134.reuse ;  /* 0x0000000581727c23 */ /* 0x102fe20008010886 */
[----:B------:R-:W-:Y:S01]  /*b1b0*/  FFMA.FTZ R147, R117, UR5, -R134 ;  /* 0x0000000575937c23 */ /* 0x000fe20008010886 */
[C---:B------:R-:W-:Y:S01]  /*b1c0*/  ISETP.GE.AND P0, PT, R217.reuse, 0x61, PT ;  /* 0x00000061d900780c */ /* 0x040fe20003f06270 */
[----:B------:R-:W1:Y:S01]  /*b1d0*/  SHFL.IDX PT, R220, R220, R226, 0x1f ;  /* 0x00001fe2dcdc7589 */ /* 0x000e6200000e0000 */
[----:B------:R-:W-:Y:S01]  /*b1e0*/  ISETP.GE.AND P1, PT, R217, 0x78, PT ;  /* 0x00000078d900780c */ /* 0x000fe20003f26270 */
[----:B------:R-:W-:Y:S01]  /*b1f0*/  MUFU.EX2 R111, R111 ;  /* 0x0000006f006f7308 */ /* 0x000fe20000000800 */
[----:B------:R-:W-:Y:S01]  /*b200*/  ISETP.GT.OR P0, PT, R223, 0x61, !P0 ;  /* 0x00000061df00780c */ /* 0x000fe20004704670 */
[----:B------:R-:W1:Y:S01]  /*b210*/  SHFL.IDX PT, R134, R221, R232, 0x1f ;  /* 0x00001fe8dd867589 */ /* 0x000e6200000e0000 */
[----:B------:R-:W-:-:S02]  /*b220*/  ISETP.GE.AND P5, PT, R217, 0x68, PT ;  /* 0x00000068d900780c */ /* 0x000fc40003fa6270 */
[----:B------:R-:W-:Y:S02]  /*b230*/  FSEL R140, R139, -INF , !P0 ;  /* 0xff8000008b8c7808 */ /* 0x000fe40004000000 */
[----:B------:R-:W-:Y:S01]  /*b240*/  ISETP.GE.AND P0, PT, R217, 0x79, PT ;  /* 0x00000079d900780c */ /* 0x000fe20003f06270 */
[----:B------:R-:W1:Y:S01]  /*b250*/  SHFL.IDX PT, R139, R221, R225, 0x1f ;  /* 0x00001fe1dd8b7589 */ /* 0x000e6200000e0000 */
[----:B------:R-:W-:Y:S01]  /*b260*/  ISETP.GT.OR P1, PT, R223, 0x78, !P1 ;  /* 0x00000078df00780c */ /* 0x000fe20004f24670 */
[--C-:B----4-:R-:W-:Y:S01]  /*b270*/  FFMA.FTZ R141, R137, UR5, -R130.reuse ;  /* 0x00000005898d7c23 */ /* 0x110fe20008010882 */
[C---:B------:R-:W-:Y:S01]  /*b280*/  ISETP.GT.OR P0, PT, R223.reuse, 0x79, !P0 ;  /* 0x00000079df00780c */ /* 0x040fe20004704670 */
[----:B------:R-:W-:Y:S01]  /*b290*/  FFMA.FTZ R140, R140, UR5, -R130 ;  /* 0x000000058c8c7c23 */ /* 0x000fe20008010882 */
[----:B------:R-:W-:Y:S01]  /*b2a0*/  ISETP.GT.OR P5, PT, R223, 0x68, !P5 ;  /* 0x00000068df00780c */ /* 0x000fe20006fa4670 */
[----:B--2---:R-:W-:Y:S01]  /*b2b0*/  FFMA.FTZ R145, R145, UR5, -R131 ;  /* 0x0000000591917c23 */ /* 0x004fe20008010883 */
[----:B-----5:R-:W-:Y:S01]  /*b2c0*/  FSEL R120, R150, -INF , !P1 ;  /* 0xff80000096787808 */ /* 0x020fe20004800000 */
[----:B------:R-:W-:-:S02]  /*b2d0*/  WARPGROUP.DEPBAR.LE gsb0, 0x0 ;  /* 0x00008000000079c5 */ /* 0x000fc40000010000 */
[----:B------:R-:W-:Y:S01]  /*b2e0*/  WARPGROUP.ARRIVE ;  /* 0x00000000000079c5 */ /* 0x000fe20000000000 */
[----:B------:R-:W-:Y:S01]  /*b2f0*/  FSEL R118, R151, -INF , !P0 ;  /* 0xff80000097767808 */ /* 0x000fe20004000000 */
[----:B------:R-:W-:Y:S01]  /*b300*/  VIADD R151, R5, 0x4 ;  /* 0x0000000405977836 */ /* 0x000fe20000000000 */
[----:B------:R-:W-:Y:S01]  /*b310*/  ISETP.GE.AND P4, PT, R217, 0x69, PT ;  /* 0x00000069d900780c */ /* 0x000fe20003f86270 */
[----:B------:R-:W-:Y:S01]  /*b320*/  VIADD R150, R5, 0x8 ;  /* 0x0000000805967836 */ /* 0x000fe20000000000 */
[----:B------:R-:W-:Y:S01]  /*b330*/  ISETP.GE.AND P2, PT, R217, 0x70, PT ;  /* 0x00000070d900780c */ /* 0x000fe20003f46270 */
[----:B------:R-:W-:Y:S01]  /*b340*/  HGMMA.64x128x16.F32.BF16 R24, gdesc[UR12], R24, gsb0 ;  /* 0x01e000000c1879f0 */ /* 0x000fe20008001818 */
[----:B------:R-:W-:Y:S01]  /*b350*/  FSEL R142, R142, -INF , !P5 ;  /* 0xff8000008e8e7808 */ /* 0x000fe20006800000 */
[----:B------:R-:W-:Y:S02]  /*b360*/  VIADD R217, R5, 0x10 ;  /* 0x0000001005d97836 */ /* 0x000fe40000000000 */
[----:B---3--:R-:W-:Y:S01]  /*b370*/  FFMA.FTZ R144, R132, UR5, -R138 ;  /* 0x0000000584907c23 */ /* 0x008fe2000801088a */
[----:B-1----:R-:W-:Y:S01]  /*b380*/  FFMA.FTZ R132, R135, UR5, -R220 ;  /* 0x0000000587847c23 */ /* 0x002fe200080108dc */
[--C-:B------:R-:W-:Y:S01]  /*b390*/  FFMA.FTZ R123, R123, UR5, -R134.reuse ;  /* 0x000000057b7b7c23 */ /* 0x100fe20008010886 */
[----:B------:R-:W-:Y:S01]  /*b3a0*/  FFMA.FTZ R129, R142, UR5, -R127 ;  /* 0x000000058e817c23 */ /* 0x000fe2000801087f */
[----:B------:R-:W-:Y:S01]  /*b3b0*/  FFMA.FTZ R122, R122, UR5, -R134 ;  /* 0x000000057a7a7c23 */ /* 0x000fe20008010886 */
[----:B------:R-:W-:Y:S01]  /*b3c0*/  ISETP.GT.OR P4, PT, R223, 0x69, !P4 ;  /* 0x00000069df00780c */ /* 0x000fe20006784670 */
[----:B------:R-:W-:Y:S01]  /*b3d0*/  FFMA.FTZ R117, R133, UR5, -R220 ;  /* 0x0000000585757c23 */ /* 0x000fe200080108dc */
[----:B------:R-:W-:Y:S01]  /*b3e0*/  ISETP.GT.OR P2, PT, R223, 0x70, !P2 ;  /* 0x00000070df00780c */ /* 0x000fe20005744670 */
[----:B------:R-:W-:Y:S01]  /*b3f0*/  VIADD R223, R5, 0xc ;  /* 0x0000000c05df7836 */ /* 0x000fe20000000000 */
[----:B------:R-:W-:Y:S01]  /*b400*/  FSEL R126, R143, -INF , !P4 ;  /* 0xff8000008f7e7808 */ /* 0x000fe20006000000 */
[----:B------:R-:W-:Y:S01]  /*b410*/  FFMA.FTZ R116, R116, UR5, -R138 ;  /* 0x0000000574747c23 */ /* 0x000fe2000801088a */
[----:B------:R-:W1:Y:S01]  /*b420*/  SHFL.IDX PT, R143, R221, R217, 0x1f ;  /* 0x00001fd9dd8f7589 */ /* 0x000e6200000e0000 */
[----:B------:R-:W-:Y:S01]  /*b430*/  FSEL R124, R146, -INF , !P2 ;  /* 0xff800000927c7808 */ /* 0x000fe20005000000 */
[----:B------:R-:W-:Y:S01]  /*b440*/  FFMA.FTZ R138, R136, UR5, -R131 ;  /* 0x00000005888a7c23 */ /* 0x000fe20008010883 */
[----:B------:R-:W-:Y:S01]  /*b450*/  FFMA.FTZ R131, R113, UR5, -R127 ;  /* 0x0000000571837c23 */ /* 0x000fe2000801087f */
[----:B------:R-:W2:Y:S01]  /*b460*/  SHFL.IDX PT, R146, R221, R223, 0x1f ;  /* 0x00001fdfdd927589 */ /* 0x000ea200000e0000 */
[--C-:B------:R-:W-:Y:S01]  /*b470*/  FFMA.FTZ R121, R121, UR5, -R139.reuse ;  /* 0x0000000579797c23 */ /* 0x100fe2000801088b */
[----:B------:R-:W-:Y:S01]  /*b480*/  FFMA.FTZ R120, R120, UR5, -R139 ;  /* 0x0000000578787c23 */ /* 0x000fe2000801088b */
[----:B------:R-:W-:Y:S01]  /*b490*/  MUFU.EX2 R113, R147 ;  /* 0x0000009300717308 */ /* 0x000fe20000000800 */
[----:B------:R-:W3:Y:S07]  /*b4a0*/  SHFL.IDX PT, R221, R221, R226, 0x1f ;  /* 0x00001fe2dddd7589 */ /* 0x000eee00000e0000 */
[----:B------:R-:W4:Y:S08]  /*b4b0*/  MUFU.EX2 R114, R114 ;  /* 0x0000007200727308 */ /* 0x000f300000000800 */
[----:B------:R-:W5:Y:S01]  /*b4c0*/  MUFU.EX2 R112, R112 ;  /* 0x0000007000707308 */ /* 0x000f620000000800 */
[--C-:B-1----:R-:W-:Y:S01]  /*b4d0*/  FFMA.FTZ R125, R125, UR5, -R143.reuse ;  /* 0x000000057d7d7c23 */ /* 0x102fe2000801088f */
[----:B------:R-:W-:Y:S01]  /*b4e0*/  FFMA.FTZ R124, R124, UR5, -R143 ;  /* 0x000000057c7c7c23 */ /* 0x000fe2000801088f */
[--C-:B--2---:R-:W-:Y:S01]  /*b4f0*/  FFMA.FTZ R127, R115, UR5, -R146.reuse ;  /* 0x00000005737f7c23 */ /* 0x104fe20008010892 */
[----:B------:R-:W-:-:S04]  /*b500*/  FFMA.FTZ R126, R126, UR5, -R146 ;  /* 0x000000057e7e7c23 */ /* 0x000fc80008010892 */
[----:B------:R-:W-:Y:S01]  /*b510*/  MUFU.EX2 R115, R144 ;  /* 0x0000009000737308 */ /* 0x000fe20000000800 */
[--C-:B---3--:R-:W-:Y:S01]  /*b520*/  FFMA.FTZ R119, R119, UR5, -R221.reuse ;  /* 0x0000000577777c23 */ /* 0x108fe200080108dd */
[----:B------:R-:W-:-:S06]  /*b530*/  FFMA.FTZ R118, R118, UR5, -R221 ;  /* 0x0000000576767c23 */ /* 0x000fcc00080108dd */
[----:B------:R-:W1:Y:S08]  /*b540*/  MUFU.EX2 R117, R117 ;  /* 0x0000007500757308 */ /* 0x000e700000000800 */
[----:B------:R-:W2:Y:S08]  /*b550*/  MUFU.EX2 R110, R110 ;  /* 0x0000006e006e7308 */ /* 0x000eb00000000800 */
        /* <DEDUP_REMOVED lines=10> */
[----:B------:R-:W4:Y:S04]  /*b600*/  LDS R216, [R216+0x400] ;  /* 0x00040000d8d87984 */ /* 0x000f280000000800 */
[----:B------:R-:W-:Y:S04]  /*b610*/  LDS R218, [R218+0x400] ;  /* 0x00040000dada7984 */ /* 0x000fe80000000800 */
[----:B------:R-:W-:Y:S04]  /*b620*/  LDS R219, [R219+0x400] ;  /* 0x00040000dbdb7984 */ /* 0x000fe80000000800 */
[----:B---3--:R-:W3:Y:S04]  /*b630*/  SHFL.IDX PT, R128, R224, R5, 0x1f ;  /* 0x00001f05e0807589 */ /* 0x008ee800000e0000 */
[----:B------:R-:W5:Y:S04]  /*b640*/  SHFL.IDX PT, R130, R224, R151, 0x1f ;  /* 0x00001f97e0827589 */ /* 0x000f6800000e0000 */
[----:B------:R-:W1:Y:S04]  /*b650*/  SHFL.IDX PT, R135, R224, R150, 0x1f ;  /* 0x00001f96e0877589 */ /* 0x000e6800000e0000 */
[----:B------:R-:W-:Y:S04]  /*b660*/  SHFL.IDX PT, R134, R224, R217, 0x1f ;  /* 0x00001fd9e0867589 */ /* 0x000fe800000e0000 */
[----:B----4-:R-:W4:Y:S04]  /*b670*/  SHFL.IDX PT, R142, R216, R225, 0x1f ;  /* 0x00001fe1d88e7589 */ /* 0x010f2800000e0000 */
[----:B------:R-:W2:Y:S01]  /*b680*/  SHFL.IDX PT, R136, R224, R223, 0x1f ;  /* 0x00001fdfe0887589 */ /* 0x000ea200000e0000 */
[--C-:B---3--:R-:W-:Y:S01]  /*b690*/  FADD.FTZ R24, R24, -R128.reuse ;  /* 0x8000008018187221 */ /* 0x108fe20000010000 */
[----:B------:R-:W-:-:S02]  /*b6a0*/  FADD.FTZ R26, R26, -R128 ;  /* 0x800000801a1a7221 */ /* 0x000fc40000010000 */
[----:B------:R-:W3:Y:S01]  /*b6b0*/  SHFL.IDX PT, R137, R224, R232, 0x1f ;  /* 0x00001fe8e0897589 */ /* 0x000ee200000e0000 */
[--C-:B-----5:R-:W-:Y:S01]  /*b6c0*/  FADD.FTZ R128, R25, -R130.reuse ;  /* 0x8000008219807221 */ /* 0x120fe20000010000 */
[----:B------:R-:W-:Y:S02]  /*b6d0*/  FADD.FTZ R130, R27, -R130 ;  /* 0x800000821b827221 */ /* 0x000fe40000010000 */
[----:B------:R-:W5:Y:S01]  /*b6e0*/  SHFL.IDX PT, R139, R224, R225, 0x1f ;  /* 0x00001fe1e08b7589 */ /* 0x000f6200000e0000 */
[--C-:B-1----:R-:W-:Y:S01]  /*b6f0*/  FADD.FTZ R133, R28, -R135.reuse ;  /* 0x800000871c857221 */ /* 0x102fe20000010000 */
[----:B------:R-:W-:Y:S01]  /*b700*/  FADD.FTZ R25, R30, -R135 ;  /* 0x800000871e197221 */ /* 0x000fe20000010000 */
[----:B------:R1:W-:Y:S01]  /*b710*/  MUFU.EX2 R28, R132 ;  /* 0x00000084001c7308 */ /* 0x0003e20000000800 */
[----:B------:R-:W5:Y:S04]  /*b720*/  SHFL.IDX PT, R149, R224, R226, 0x1f ;  /* 0x00001fe2e0957589 */ /* 0x000f6800000e0000 */
[----:B------:R-:W5:Y:S01]  /*b730*/  SHFL.IDX PT, R148, R216, R5, 0x1f ;  /* 0x00001f05d8947589 */ /* 0x000f6200000e0000 */
[--C-:B----4-:R-:W-:Y:S01]  /*b740*/  FADD.FTZ R52, R52, -R142.reuse ;  /* 0x8000008e34347221 */ /* 0x110fe20000010000 */
[----:B------:R-:W-:Y:S01]  /*b750*/  FADD.FTZ R54, R54, -R142 ;  /* 0x8000008e36367221 */ /* 0x000fe20000010000 */
[----:B------:R4:W-:Y:S01]  /*b760*/  MUFU.EX2 R30, R145 ;  /* 0x00000091001e7308 */ /* 0x0009e20000000800 */
[----:B-1----:R-:W-:Y:S01]  /*b770*/  FADD.FTZ R132, R32, -R134 ;  /* 0x8000008620847221 */ /* 0x002fe20000010000 */
[----:B------:R-:W-:Y:S01]  /*b780*/  SHFL.IDX PT, R142, R218, R217, 0x1f ;  /* 0x00001fd9da8e7589 */ /* 0x000fe200000e0000 */
[--C-:B--2---:R-:W-:Y:S01]  /*b790*/  FADD.FTZ R135, R29, -R136.reuse ;  /* 0x800000881d877221 */ /* 0x104fe20000010000 */
[----:B------:R-:W-:Y:S01]  /*b7a0*/  FADD.FTZ R27, R31, -R136 ;  /* 0x800000881f1b7221 */ /* 0x000fe20000010000 */
[----:B------:R-:W-:Y:S01]  /*b7b0*/  FADD.FTZ R134, R34, -R134 ;  /* 0x8000008622867221 */ /* 0x000fe20000010000 */
[----:B------:R-:W1:Y:S01]  /*b7c0*/  SHFL.IDX PT, R32, R216, R217, 0x1f ;  /* 0x00001fd9d8207589 */ /* 0x000e6200000e0000 */
[--C-:B---3--:R-:W-:Y:S01]  /*b7d0*/  FADD.FTZ R136, R33, -R137.reuse ;  /* 0x8000008921887221 */ /* 0x108fe20000010000 */
[----:B------:R2:W3:Y:S02]  /*b7e0*/  MUFU.EX2 R29, R138 ;  /* 0x0000008a001d7308 */ /* 0x0004e40000000800 */
[----:B----4-:R4:W-:Y:S01]  /*b7f0*/  SHFL.IDX PT, R145, R219, R217, 0x1f ;  /* 0x00001fd9db917589 */ /* 0x0109e200000e0000 */
[----:B------:R-:W-:Y:S01]  /*b800*/  FADD.FTZ R137, R35, -R137 ;  /* 0x8000008923897221 */ /* 0x000fe20000010000 */
[----:B-----5:R-:W-:-:S02]  /*b810*/  FADD.FTZ R38, R38, -R139 ;  /* 0x8000008b26267221 */ /* 0x020fc40000010000 */
[----:B------:R-:W5:Y:S02]  /*b820*/  SHFL.IDX PT, R144, R216, R232, 0x1f ;  /* 0x00001fe8d8907589 */ /* 0x000f6400000e0000 */
[----:B------:R3:W3:Y:S02]  /*b830*/  MUFU.EX2 R31, R141 ;  /* 0x0000008d001f7308 */ /* 0x0006e40000000800 */
[----:B------:R-:W3:Y:S01]  /*b840*/  SHFL.IDX PT, R33, R216, R226, 0x1f ;  /* 0x00001fe2d8217589 */ /* 0x000ee200000e0000 */
[----:B--2---:R-:W-:Y:S01]  /*b850*/  FADD.FTZ R138, R36, -R139 ;  /* 0x8000008b248a7221 */ /* 0x004fe20000010000 */
[--C-:B------:R-:W-:Y:S01]  /*b860*/  FADD.FTZ R139, R37, -R149.reuse ;  /* 0x80000095258b7221 */ /* 0x100fe20000010000 */
[----:B------:R-:W-:Y:S01]  /*b870*/  FADD.FTZ R39, R39, -R149 ;  /* 0x8000009527277221 */ /* 0x000fe20000010000 */
[----:B----4-:R-:W2:Y:S01]  /*b880*/  LDL R217, [R1+0x1c] ;  /* 0x00001c0001d97983 */ /* 0x010ea20000100800 */
[--C-:B------:R-:W-:Y:S01]  /*b890*/  FADD.FTZ R40, R40, -R148.reuse ;  /* 0x8000009428287221 */ /* 0x100fe20000010000 */
[----:B------:R-:W-:-:S02]  /*b8a0*/  FADD.FTZ R42, R42, -R148 ;  /* 0x800000942a2a7221 */ /* 0x000fc40000010000 */
[----:B------:R-:W4:Y:S04]  /*b8b0*/  SHFL.IDX PT, R143, R216, R223, 0x1f ;  /* 0x00001fdfd88f7589 */ /* 0x000f2800000e0000 */
[----:B------:R-:W-:Y:S01]  /*b8c0*/  SHFL.IDX PT, R147, R216, R151, 0x1f ;  /* 0x00001f97d8937589 */ /* 0x000fe200000e0000 */
[--C-:B-1----:R-:W-:Y:S01]  /*b8d0*/  FADD.FTZ R48, R48, -R32.reuse ;  /* 0x8000002030307221 */ /* 0x102fe20000010000 */
[----:B------:R-:W-:Y:S02]  /*b8e0*/  FADD.FTZ R50, R50, -R32 ;  /* 0x8000002032327221 */ /* 0x000fe40000010000 */
[----:B------:R-:W-:Y:S01]  /*b8f0*/  SHFL.IDX PT, R146, R216, R150, 0x1f ;  /* 0x00001f96d8927589 */ /* 0x000fe200000e0000 */
[----:B------:R1:W4:Y:S01]  /*b900*/  MUFU.EX2 R32, R140 ;  /* 0x0000008c00207308 */ /* 0x0003220000000800 */
[----:B------:R-:W-:Y:S01]  /*b910*/  FMUL.FTZ R26, R9, R26 ;  /* 0x0000001a091a7220 */ /* 0x000fe20000410000 */
[----:B------:R-:W-:Y:S01]  /*b920*/  FMUL.FTZ R25, R12, R25 ;  /* 0x000000190c197220 */ /* 0x000fe20000410000 */
[----:B------:R-:W4:Y:S01]  /*b930*/  SHFL.IDX PT, R35, R218, R151, 0x1f ;  /* 0x00001f97da237589 */ /* 0x000f2200000e0000 */
[--C-:B-----5:R-:W-:Y:S01]  /*b940*/  FADD.FTZ R49, R49, -R144.reuse ;  /* 0x8000009031317221 */ /* 0x120fe20000010000 */
[----:B------:R-:W-:Y:S01]  /*b950*/  FADD.FTZ R51, R51, -R144 ;  /* 0x8000009033337221 */ /* 0x000fe20000010000 */
[--C-:B------:R-:W-:Y:S01]  /*b960*/  FADD.FTZ R64, R64, -R142.reuse ;  /* 0x8000008e40407221 */ /* 0x100fe20000010000 */
[----:B---3--:R-:W-:Y:S01]  /*b970*/  SHFL.IDX PT, R141, R219, R151, 0x1f ;  /* 0x00001f97db8d7589 */ /* 0x008fe200000e0000 */
[--C-:B------:R-:W-:Y:S01]  /*b980*/  FADD.FTZ R53, R53, -R33.reuse ;  /* 0x8000002135357221 */ /* 0x100fe20000010000 */
[----:B------:R-:W-:Y:S01]  /*b990*/  FADD.FTZ R55, R55, -R33 ;  /* 0x8000002137377221 */ /* 0x000fe20000010000 */
[----:B------:R-:W-:Y:S01]  /*b9a0*/  MUFU.EX2 R124, R124 ;  /* 0x0000007c007c7308 */ /* 0x000fe20000000800 */
[----:B-1----:R-:W-:Y:S01]  /*b9b0*/  SHFL.IDX PT, R140, R219, R5, 0x1f ;  /* 0x00001f05db8c7589 */ /* 0x002fe200000e0000 */
[----:B------:R-:W-:-:S03]  /*b9c0*/  FADD.FTZ R66, R66, -R142 ;  /* 0x8000008e42427221 */ /* 0x000fc60000010000 */
[----:B------:R-:W-:Y:S01]  /*b9d0*/  SHFL.IDX PT, R144, R219, R150, 0x1f ;  /* 0x00001f96db907589 */ /* 0x000fe200000e0000 */
[--C-:B----4-:R-:W-:Y:S01]  /*b9e0*/  FADD.FTZ R45, R45, -R143.reuse ;  /* 0x8000008f2d2d7221 */ /* 0x110fe20000010000 */
[----:B------:R-:W-:Y:S01]  /*b9f0*/  FADD.FTZ R47, R47, -R143 ;  /* 0x8000008f2f2f7221 */ /* 0x000fe20000010000 */
[----:B------:R1:W-:Y:S01]  /*ba00*/  MUFU.EX2 R33, R131 ;  /* 0x0000008300217308 */ /* 0x0003e20000000800 */
[----:B------:R-:W-:Y:S04]  /*ba10*/  SHFL.IDX PT, R149, R219, R223, 0x1f ;  /* 0x00001fdfdb957589 */ /* 0x000fe800000e0000 */
[----:B------:R-:W3:Y:S04]  /*ba20*/  SHFL.IDX PT, R34, R218, R5, 0x1f ;  /* 0x00001f05da227589 */ /* 0x000ee800000e0000 */
[----:B------:R-:W4:Y:S01]  /*ba30*/  SHFL.IDX PT, R36, R218, R223, 0x1f ;  /* 0x00001fdfda247589 */ /* 0x000f2200000e0000 */
[--C-:B------:R-:W-:Y:S01]  /*ba40*/  FADD.FTZ R57, R57, -R35.reuse ;  /* 0x8000002339397221 */ /* 0x100fe20000010000 */
[----:B------:R-:W-:-:S02]  /*ba50*/  FADD.FTZ R59, R59, -R35 ;  /* 0x800000233b3b7221 */ /* 0x000fc40000010000 */
[----:B------:R-:W-:Y:S01]  /*ba60*/  SHFL.IDX PT, R37, R218, R225, 0x1f ;  /* 0x00001fe1da257589 */ /* 0x000fe200000e0000 */
[----:B------:R-:W5:Y:S01]  /*ba70*/  MUFU.EX2 R35, R127 ;  /* 0x0000007f00237308 */ /* 0x000f620000000800 */
[----:B------:R-:W-:Y:S01]  /*ba80*/  FMUL.FTZ R38, R19, R38 ;  /* 0x0000002613267220 */ /* 0x000fe20000410000 */
[----:B------:R-:W-:Y:S01]  /*ba90*/  FMUL.FTZ R39, R23, R39 ;  /* 0x0000002717277220 */ /* 0x000fe20000410000 */
[----:B------:R-:W-:Y:S01]  /*baa0*/  SHFL.IDX PT, R148, R219, R232, 0x1f ;  /* 0x00001fe8db947589 */ /* 0x000fe200000e0000 */
[--C-:B------:R-:W-:Y:S01]  /*bab0*/  FADD.FTZ R44, R44, -R146.reuse ;  /* 0x800000922c2c7221 */ /* 0x100fe20000010000 */
[----:B------:R-:W-:Y:S01]  /*bac0*/  FADD.FTZ R46, R46, -R146 ;  /* 0x800000922e2e7221 */ /* 0x000fe20000010000 */
[--C-:B------:R-:W-:Y:S01]  /*bad0*/  FADD.FTZ R41, R41, -R147.reuse ;  /* 0x8000009329297221 */ /* 0x100fe20000010000 */
[----:B------:R-:W-:Y:S01]  /*bae0*/  SHFL.IDX PT, R151, R219, R225, 0x1f ;  /* 0x00001fe1db977589 */ /* 0x000fe200000e0000 */
[----:B------:R-:W-:Y:S01]  /*baf0*/  MUFU.EX2 R123, R123 ;  /* 0x0000007b007b7308 */ /* 0x000fe20000000800 */
[----:B------:R-:W-:-:S02]  /*bb00*/  FADD.FTZ R43, R43, -R147 ;  /* 0x800000932b2b7221 */ /* 0x000fc40000010000 */
[----:B------:R-:W5:Y:S04]  /*bb10*/  SHFL.IDX PT, R219, R219, R226, 0x1f ;  /* 0x00001fe2dbdb7589 */ /* 0x000f6800000e0000 */
[----:B-1----:R-:W1:Y:S01]  /*bb20*/  SHFL.IDX PT, R131, R218, R232, 0x1f ;  /* 0x00001fe8da837589 */ /* 0x002e6200000e0000 */
[--C-:B---3--:R-:W-:Y:S01]  /*bb30*/  FADD.FTZ R56, R56, -R34.reuse ;  /* 0x8000002238387221 */ /* 0x108fe20000010000 */
[----:B------:R-:W-:Y:S02]  /*bb40*/  FADD.FTZ R58, R58, -R34 ;  /* 0x800000223a3a7221 */ /* 0x000fe40000010000 */
[----:B------:R-:W3:Y:S01]  /*bb50*/  SHFL.IDX PT, R143, R218, R150, 0x1f ;  /* 0x00001f96da8f7589 */ /* 0x000ee200000e0000 */
[----:B------:R1:W3:Y:S01]  /*bb60*/  MUFU.EX2 R34, R129 ;  /* 0x0000008100227308 */ /* 0x0002e20000000800 */
[--C-:B----4-:R-:W-:Y:S01]  /*bb70*/  FADD.FTZ R61, R61, -R36.reuse ;  /* 0x800000243d3d7221 */ /* 0x110fe20000010000 */
[----:B------:R-:W-:Y:S01]  /*bb80*/  FADD.FTZ R63, R63, -R36 ;  /* 0x800000243f3f7221 */ /* 0x000fe20000010000 */
[----:B------:R-:W4:Y:S01]  /*bb90*/  SHFL.IDX PT, R218, R218, R226, 0x1f ;  /* 0x00001fe2dada7589 */ /* 0x000f2200000e0000 */
[----:B------:R-:W-:Y:S01]  /*bba0*/  FADD.FTZ R142, R80, -R145 ;  /* 0x80000091508e7221 */ /* 0x000fe20000010000 */
[----:B-----5:R-:W-:Y:S01]  /*bbb0*/  FADD.FTZ R216, R85, -R219 ;  /* 0x800000db55d87221 */ /* 0x020fe20000010000 */
[----:B------:R-:W-:-:S02]  /*bbc0*/  FMUL.FTZ R85, R11, R130 ;  /* 0x000000820b557220 */ /* 0x000fc40000410000 */
[----:B------:R-:W5:Y:S01]  /*bbd0*/  MUFU.EX2 R36, R126 ;  /* 0x0000007e00247308 */ /* 0x000f620000000800 */
[--C-:B-1----:R-:W-:Y:S01]  /*bbe0*/  FADD.FTZ R65, R65, -R131.reuse ;  /* 0x8000008341417221 */ /* 0x102fe20000010000 */
[----:B------:R-:W-:Y:S01]  /*bbf0*/  FADD.FTZ R129, R67, -R131 ;  /* 0x8000008343817221 */ /* 0x000fe20000010000 */
[----:B------:R-:W-:Y:S01]  /*bc00*/  F2FP.BF16.F32.PACK_AB R85, R85, R26 ;  /* 0x0000001a5555723e */ /* 0x000fe200000010ff */
[----:B------:R-:W-:Y:S01]  /*bc10*/  FMUL.FTZ R26, R14, R27 ;  /* 0x0000001b0e1a7220 */ /* 0x000fe20000410000 */
[--C-:B------:R-:W-:Y:S01]  /*bc20*/  FADD.FTZ R131, R68, -R37.reuse ;  /* 0x8000002544837221 */ /* 0x100fe20000010000 */
[----:B------:R-:W-:Y:S02]  /*bc30*/  FADD.FTZ R67, R70, -R37 ;  /* 0x8000002546437221 */ /* 0x000fe40000010000 */
[----:B------:R-:W-:Y:S01]  /*bc40*/  MUFU.EX2 R122, R122 ;  /* 0x0000007a007a7308 */ /* 0x000fe20000000800 */
[----:B---3--:R-:W-:Y:S01]  /*bc50*/  FADD.FTZ R60, R60, -R143 ;  /* 0x8000008f3c3c7221 */ /* 0x008fe20000010000 */
[----:B------:R-:W-:Y:S01]  /*bc60*/  FADD.FTZ R219, R87, -R219 ;  /* 0x800000db57db7221 */ /* 0x000fe20000010000 */
[----:B------:R-:W-:Y:S01]  /*bc70*/  FMUL.FTZ R80, R15, R132 ;  /* 0x000000840f507220 */ /* 0x000fe20000410000 */
[----:B------:R-:W-:Y:S01]  /*bc80*/  FMUL.FTZ R27, R16, R136 ;  /* 0x00000088101b7220 */ /* 0x000fe20000410000 */
[----:B------:R-:W-:-:S03]  /*bc90*/  F2FP.BF16.F32.PACK_AB R87, R26, R25 ;  /* 0x000000191a57723e */ /* 0x000fc600000010ff */
[----:B------:R-:W-:Y:S01]  /*bca0*/  MUFU.EX2 R121, R121 ;  /* 0x0000007900797308 */ /* 0x000fe20000000800 */
[----:B------:R-:W-:Y:S01]  /*bcb0*/  FMUL.FTZ R25, R114, R65 ;  /* 0x0000004172197220 */ /* 0x000fe20000410000 */
[----:B----4-:R-:W-:Y:S01]  /*bcc0*/  FADD.FTZ R70, R69, -R218 ;  /* 0x800000da45467221 */ /* 0x010fe20000010000 */
[----:B------:R-:W-:-:S05]  /*bcd0*/  FADD.FTZ R127, R72, -R140 ;  /* 0x8000008c487f7221 */ /* 0x000fca0000010000 */
[----:B------:R-:W-:Y:S01]  /*bce0*/  MUFU.EX2 R120, R120 ;  /* 0x0000007800787308 */ /* 0x000fe20000000800 */
[----:B------:R-:W-:Y:S01]  /*bcf0*/  FMUL.FTZ R60, R107, R60 ;  /* 0x0000003c6b3c7220 */ /* 0x000fe20000410000 */
[----:B------:R-:W-:Y:S01]  /*bd00*/  FMUL.FTZ R61, R108, R61 ;  /* 0x0000003d6c3d7220 */ /* 0x000fe20000410000 */
[----:B------:R-:W-:Y:S01]  /*bd10*/  FMUL.FTZ R64, R111, R64 ;  /* 0x000000406f407220 */ /* 0x000fe20000410000 */
[----:B------:R-:W-:-:S04]  /*bd20*/  FADD.FTZ R62, R62, -R143 ;  /* 0x8000008f3e3e7221 */ /* 0x000fc80000010000 */
[----:B------:R1:W3:Y:S01]  /*bd30*/  MUFU.EX2 R37, R125 ;  /* 0x0000007d00257308 */ /* 0x0002e20000000800 */
[----:B------:R-:W-:Y:S01]  /*bd40*/  FMUL.FTZ R65, R112, R66 ;  /* 0x0000004270417220 */ /* 0x000fe20000410000 */
[----:B------:R-:W-:-:S06]  /*bd50*/  FMUL.FTZ R26, R113, R129 ;  /* 0x00000081711a7220 */ /* 0x000fcc0000410000 */
[----:B------:R-:W4:Y:S01]  /*bd60*/  MUFU.EX2 R119, R119 ;  /* 0x0000007700777308 */ /* 0x000f220000000800 */
[----:B-1----:R-:W-:Y:S01]  /*bd70*/  FADD.FTZ R125, R74, -R140 ;  /* 0x8000008c4a7d7221 */ /* 0x002fe20000010000 */
[----:B------:R-:W-:-:S06]  /*bd80*/  FADD.FTZ R140, R73, -R141 ;  /* 0x8000008d498c7221 */ /* 0x000fcc0000010000 */
[----:B------:R-:W1:Y:S01]  /*bd90*/  MUFU.EX2 R118, R118 ;  /* 0x0000007600767308 */ /* 0x000e620000000800 */
[----:B------:R-:W-:Y:S01]  /*bda0*/  FADD.FTZ R141, R75, -R141 ;  /* 0x8000008d4b8d7221 */ /* 0x000fe20000010000 */
[--C-:B------:R-:W-:Y:S01]  /*bdb0*/  FADD.FTZ R146, R81, -R148.reuse ;  /* 0x8000009451927221 */ /* 0x100fe20000010000 */
[--C-:B------:R-:W-:Y:S01]  /*bdc0*/  FADD.FTZ R150, R84, -R151.reuse ;  /* 0x8000009754967221 */ /* 0x100fe20000010000 */
[----:B------:R-:W-:Y:S01]  /*bdd0*/  F2FP.BF16.F32.PACK_AB R80, R27, R80 ;  /* 0x000000501b50723e */ /* 0x000fe200000010ff */
[----:B------:R-:W-:Y:S01]  /*bde0*/  FADD.FTZ R148, R83, -R148 ;  /* 0x8000009453947221 */ /* 0x000fe20000010000 */
[----:B------:R-:W-:Y:S01]  /*bdf0*/  FADD.FTZ R151, R86, -R151 ;  /* 0x8000009756977221 */ /* 0x000fe20000010000 */
        /* <DEDUP_REMOVED lines=12> */
[----:B------:R-:W-:Y:S01]  /*bec0*/  FADD.FTZ R126, R71, -R218 ;  /* 0x800000da477e7221 */ /* 0x000fe20000010000 */
[----:B------:R-:W-:Y:S01]  /*bed0*/  F2FP.BF16.F32.PACK_AB R64, R25, R64 ;  /* 0x000000401940723e */ /* 0x000fe200000010ff */
[--C-:B------:R-:W-:Y:S01]  /*bee0*/  FADD.FTZ R143, R76, -R144.reuse ;  /* 0x800000904c8f7221 */ /* 0x100fe20000010000 */
[----:B------:R-:W-:Y:S01]  /*bef0*/  F2FP.BF16.F32.PACK_AB R65, R26, R65 ;  /* 0x000000411a41723e */ /* 0x000fe200000010ff */
        /* <DEDUP_REMOVED lines=43> */
[----:B---3--:R-:W-:Y:S01]  /*c1b0*/  FMUL.FTZ R56, R37, R142 ;  /* 0x0000008e25387220 */ /* 0x008fe20000410000 */
        /* <DEDUP_REMOVED lines=13> */
[----:B-1----:R-:W-:Y:S01]  /*c290*/  FMUL.FTZ R26, R118, R219 ;  /* 0x000000db761a7220 */ /* 0x002fe20000410000 */
        /* <DEDUP_REMOVED lines=167> */
.L_x_5095:
        /* <DEDUP_REMOVED lines=70> */
.L_x_5096:
        /* <DEDUP_REMOVED lines=12> */
.L_x_5086:
        /* <DEDUP_REMOVED lines=34> */
.L_x_5054:
[----:B------:R-:W-:Y:S05]  /*d450*/  @P0 BRA `(.L_x_5052) ;  /* 0x0000003000580947 */ /* 0x000fea0003800000 */
[----:B------:R-:W1:Y:S01]  /*d460*/  S2UR UR8, SR_CTAID.Y ;  /* 0x00000000000879c3 */ /* 0x000e620000002600 */
        /* <DEDUP_REMOVED lines=9> */
[----:B------:R-:W4:Y:S01]  /*d500*/  S2UR UR14, SR_CTAID.Z ;  /* 0x00000000000e79c3 */ /* 0x000f220000002700 */
[----:B-1----:R-:W-:-:S07]  /*d510*/  UIMAD.WIDE.U32 UR4, UR8, UR4, URZ ;  /* 0x00000004080472a5 */ /* 0x002fce000f8e003f */
[----:B--2---:R-:W1:Y:S01]  /*d520*/  LDC.64 R10, c[0x0][0x820] ;  /* 0x00020800ff0a7b82 */ /* 0x004e620000000a00 */
[----:B------:R-:W-:Y:S02]  /*d530*/  @UP0 USHF.R.U32.HI UR8, URZ, UR7, UR5 ;  /* 0x000000073f080299 */ /* 0x000fe40008011605 */
[----:B-----5:R-:W-:-:S05]  /*d540*/  USHF.L.U32 UR6, UR6, 0xd, URZ ;  /* 0x0000000d06067899 */ /* 0x020fca000800063f */
[----:B------:R-:W2:Y:S01]  /*d550*/  LDC.64 R12, c[0x0][0x848] ;  /* 0x00021200ff0c7b82 */ /* 0x000ea20000000a00 */
[----:B------:R-:W-:Y:S01]  /*d560*/  USHF.R.S32.HI UR9, URZ, 0x1f, UR8 ;  /* 0x0000001f3f097899 */ /* 0x000fe20008011408 */
[----:B---3--:R-:W-:Y:S01]  /*d570*/  VIADD R15, R14, 0xffffff80 ;  /* 0xffffff800e0f7836 */ /* 0x008fe20000000000 */
[----:B------:R-:W-:Y:S01]  /*d580*/  USHF.R.S32.HI UR7, URZ, 0x1f, UR6 ;  /* 0x0000001f3f077899 */ /* 0x000fe20008011406 */
[----:B----4-:R-:W-:Y:S01]  /*d590*/  LEA R17, R4, R3, 0x18 ;  /* 0x0000000304117211 */ /* 0x010fe200078ec0ff */
[----:B------:R-:W-:Y:S02]  /*d5a0*/  UIMAD UR10, UR9, UR12, URZ ;  /* 0x0000000c090a72a4 */ /* 0x000fe4000f8e023f */
[----:B------:R-:W-:Y:S01]  /*d5b0*/  UIMAD.WIDE.U32 UR4, UR8, UR12, UR6 ;  /* 0x0000000c080472a5 */ /* 0x000fe2000f8e0006 */
[----:B------:R-:W-:Y:S01]  /*d5c0*/  SHF.R.S32.HI R0, RZ, 0x1f, R15 ;  /* 0x0000001fff007819 */ /* 0x000fe2000001140f */
[----:B------:R-:W-:Y:S02]  /*d5d0*/  UIMAD UR10, UR8, UR13, UR10 ;  /* 0x0000000d080a72a4 */ /* 0x000fe4000f8e020a */
[----:B------:R-:W-:Y:S01]  /*d5e0*/  USHF.R.S32.HI UR11, URZ, 0x1f, UR14 ;  /* 0x0000001f3f0b7899 */ /* 0x000fe2000801140e */
[----:B------:R-:W-:Y:S01]  /*d5f0*/  LEA.HI R2, R0, R15, RZ, 0x7 ;  /* 0x0000000f00027211 */ /* 0x000fe200078f38ff */
[----:B------:R-:W-:Y:S01]  /*d600*/  ULDC.64 UR12, c[0x0][0x840] ;  /* 0x00021000000c7ab9 */ /* 0x000fe20000000a00 */
[----:B------:R-:W-:Y:S01]  /*d610*/  IMAD.U32 R3, RZ, RZ, UR5 ;  /* 0x00000005ff037e24 */ /* 0x000fe2000f8e00ff */
[----:B------:R-:W-:Y:S01]  /*d620*/  UIMAD UR9, UR9, UR12, URZ ;  /* 0x0000000c090972a4 */ /* 0x000fe2000f8e023f */
[C---:B------:R-:W-:Y:S01]  /*d630*/  LOP3.LUT R0, R2.reuse, 0xfffff80, RZ, 0xc0, !PT ;  /* 0x0fffff8002007812 */ /* 0x040fe200078ec0ff */
[----:B------:R-:W-:Y:S01]  /*d640*/  UIMAD.WIDE.U32 UR6, UR8, UR12, UR6 ;  /* 0x0000000c080672a5 */ /* 0x000fe2000f8e0006 */
[----:B------:R-:W-:Y:S01]  /*d650*/  IMAD.SHL.U32 R2, R2, 0x20, RZ ;  /* 0x0000002002027824 */ /* 0x000fe200078e00ff */
[----:B------:R-:W-:Y:S01]  /*d660*/  UIMAD UR8, UR8, UR13, UR9 ;  /* 0x0000000d080872a4 */ /* 0x000fe2000f8e0209 */
[----:B-1----:R-:W-:Y:S01]  /*d670*/  IMAD R6, R10, UR11, RZ ;  /* 0x0000000b0a067c24 */ /* 0x002fe2000f8e02ff */
[----:B------:R-:W-:Y:S01]  /*d680*/  UIADD3 UR9, UR5, UR10, URZ ;  /* 0x0000000a05097290 */ /* 0x000fe2000fffe03f */
[----:B------:R-:W-:Y:S01]  /*d690*/  IMAD.IADD R0, R15, 0x1, -R0 ;  /* 0x000000010f007824 */ /* 0x000fe200078e0a00 */
[----:B------:R-:W-:Y:S01]  /*d6a0*/  UIADD3 UR8, UR7, UR8, URZ ;  /* 0x0000000807087290 */ /* 0x000fe2000fffe03f */
[----:B------:R-:W-:Y:S01]  /*d6b0*/  LOP3.LUT R7, R2, 0x3ffff000, RZ, 0xc0, !PT ;  /* 0x3ffff00002077812 */ /* 0x000fe200078ec0ff */
[----:B------:R-:W-:-:S02]  /*d6c0*/  IMAD.U32 R5, RZ, RZ, UR7 ;  /* 0x00000007ff057e24 */ /* 0x000fc4000f8e00ff */
[----:B------:R-:W-:Y:S02]  /*d6d0*/  IMAD.U32 R2, RZ, RZ, UR4 ;  /* 0x00000004ff027e24 */ /* 0x000fe4000f8e00ff */
[----:B------:R-:W-:Y:S02]  /*d6e0*/  IMAD.U32 R3, RZ, RZ, UR9 ;  /* 0x00000009ff037e24 */ /* 0x000fe4000f8e00ff */
[----:B------:R-:W-:Y:S02]  /*d6f0*/  IMAD.U32 R4, RZ, RZ, UR6 ;  /* 0x00000006ff047e24 */ /* 0x000fe4000f8e00ff */
[----:B------:R-:W-:Y:S02]  /*d700*/  IMAD.U32 R5, RZ, RZ, UR8 ;  /* 0x00000008ff057e24 */ /* 0x000fe4000f8e00ff */
[----:B--2---:R-:W-:Y:S02]  /*d710*/  IMAD R8, R12, UR11, RZ ;  /* 0x0000000b0c087c24 */ /* 0x004fe4000f8e02ff */
[----:B------:R-:W-:-:S02]  /*d720*/  IMAD R0, R0, 0x4, R7 ;  /* 0x0000000400007824 */ /* 0x000fc400078e0207 */
[----:B------:R-:W-:Y:S02]  /*d730*/  IMAD R7, R11, UR14, R6 ;  /* 0x0000000e0b077c24 */ /* 0x000fe4000f8e0206 */
[----:B------:R-:W-:-:S04]  /*d740*/  IMAD.WIDE.U32 R2, R10, UR14, R2 ;  /* 0x0000000e0a027c25 */ /* 0x000fc8000f8e0002 */
[----:B------:R-:W-:Y:S02]  /*d750*/  IMAD R9, R13, UR14, R8 ;  /* 0x0000000e0d097c24 */ /* 0x000fe4000f8e0208 */
[----:B------:R-:W-:Y:S01]  /*d760*/  IMAD.WIDE.U32 R4, R12, UR14, R4 ;  /* 0x0000000e0c047c25 */ /* 0x000fe2000f8e0004 */
[----:B------:R-:W-:Y:S05]  /*d770*/  WARPSYNC.ALL ;  /* 0x0000000000007948 */ /* 0x000fea0003800000 */
[----:B------:R-:W-:Y:S02]  /*d780*/  IMAD R0, R0, 0x4, R17 ;  /* 0x0000000400007824 */ /* 0x000fe400078e0211 */
[----:B------:R-:W-:-:S02]  /*d790*/  IMAD.IADD R7, R3, 0x1, R7 ;  /* 0x0000000103077824 */ /* 0x000fc400078e0207 */
        /* <DEDUP_REMOVED lines=33> */
.L_x_5100:
[----:B------:R-:W-:Y:S01]  /*d9b0*/  @P0 ELECT P1, URZ, PT ;  /* 0x00000000003f082f */ /* 0x000fe20003820000 */
[----:B------:R1:W-:-:S12]  /*d9c0*/  UBLKRED.G.S.ADD.F32.RN [UR4], [UR6], UR7, desc[UR8] ;  /* 0x00000804060073bb */ /* 0x0003d800080a1407 */
[----:B------:R-:W-:Y:S02]  /*d9d0*/  @P1 PLOP3.LUT P0, PT, P1, PT, PT, 0x8, 0x0 ;  /* 0x000000000000181c */ /* 0x000fe40000f0e170 */
[----:B------:R-:W-:-:S11]  /*d9e0*/  PLOP3.LUT P1, PT, PT, PT, PT, 0x8, 0x0 ;  /* 0x000000000000781c */ /* 0x000fd60003f2e170 */
[----:B-1----:R-:W-:Y:S05]  /*d9f0*/  @P0 BRA.U.ANY `(.L_x_5100) ;  /* 0xfffffffd00ec0947 */ /* 0x002fea000393ffff */
[----:B------:R0:W-:Y:S01]  /*da00*/  UTMACMDFLUSH ;  /* 0x00000000000079b7 */ /* 0x0001e20000000000 */
[----:B------:R-:W-:-:S04]  /*da10*/  DEPBAR.LE SB0, 0x0 ;  /* 0x000080000000791a */ /* 0x000fc80000000000 */
.L_x_5099:
[----:B------:R-:W-:Y:S05]  /*da20*/  BSYNC B0 ;  /* 0x0000000000007941 */ /* 0x000fea0003800000 */
.L_x_5098:
        /* <DEDUP_REMOVED lines=25> */
.L_x_5101:
        /* <DEDUP_REMOVED lines=8> */
.L_x_5050:
        /* <DEDUP_REMOVED lines=41> */
.L_x_5103:
        /* <DEDUP_REMOVED lines=36> */
.L_x_5106:
[----:B------:R-:W-:Y:S05]  /*e110*/  BSYNC B0 ;  /* 0x0000000000007941 */ /* 0x000fea0003800000 */
.L_x_5105:
        /* <DEDUP_REMOVED lines=19> */
.L_x_5108:
[----:B------:R-:W-:Y:S05]  /*e250*/  BSYNC B0 ;  /* 0x0000000000007941 */ /* 0x000fea0003800000 */
.L_x_5107:
[----:B------:R-:W-:Y:S06]  /*e260*/  BAR.ARV 0xa, 0xa0 ;  /* 0x0282800000007b1d */ /* 0x000fec0000002000 */
[----:B------:R-:W-:Y:S04]  /*e270*/  BSSY B0, `(.L_x_5109) ;  /* 0x0000003000007945 */ /* 0x000fe80003800000 */
[----:B------:R-:W-:Y:S05]  /*e280*/  @!P0 BRA `(.L_x_5110) ;  /* 0x0000000000048947 */ /* 0x000fea0003800000 */
[----:B------:R-:W-:-:S04]  /*e290*/  DEPBAR.LE SB0, 0x0 ;  /* 0x000080000000791a */ /* 0x000fc80000000000 */
.L_x_5110:
[----:B------:R-:W-:Y:S05]  /*e2a0*/  BSYNC B0 ;  /* 0x0000000000007941 */ /* 0x000fea0003800000 */
.L_x_5109:
[----:B------:R-:W-:Y:S06]  /*e2b0*/  BAR.ARV 0xb, 0xa0 ;  /* 0x02c2800000007b1d */ /* 0x000fec0000002000 */
[----:B------:R-:W-:Y:S01]  /*e2c0*/  UIADD3 UR9, UR5, 0x1, URZ ;  /* 0x0000000105097890 */ /* 0x000fe2000fffe03f */
[----:B------:R-:W-:Y:S11]  /*e2d0*/  BRA `(.L_x_5111) ;  /* 0x0000000000047947 */ /* 0x000ff60003800000 */
.L_x_5104:
[----:B------:R-:W-:-:S05]  /*e2e0*/  UMOV UR9, UR5 ;  /* 0x0000000500097c82 */ /* 0x000fca0008000000 */
.L_x_5111:
        /* <DEDUP_REMOVED lines=16> */
.L_x_5124:
        /* <DEDUP_REMOVED lines=20> */
.L_x_5113:
[----:B------:R-:W-:Y:S05]  /*e530*/  BSYNC B0 ;  /* 0x0000000000007941 */ /* 0x000fea0003800000 */
.L_x_5112:
        /* <DEDUP_REMOVED lines=13> */
.L_x_5115:
[----:B------:R-:W-:Y:S05]  /*e610*/  BSYNC B0 ;  /* 0x0000000000007941 */ /* 0x000fea0003800000 */
.L_x_5114:
[----:B------:R-:W-:Y:S06]  /*e620*/  BAR.ARV 0xa, 0xa0 ;  /* 0x0282800000007b1d */ /* 0x000fec0000002000 */
[----:B------:R-:W-:Y:S04]  /*e630*/  BSSY B0, `(.L_x_5116) ;  /* 0x0000003000007945 */ /* 0x000fe80003800000 */
[----:B------:R-:W-:Y:S05]  /*e640*/  @!P0 BRA `(.L_x_5117) ;  /* 0x0000000000048947 */ /* 0x000fea0003800000 */
[----:B------:R-:W-:-:S04]  /*e650*/  DEPBAR.LE SB0, 0x0 ;  /* 0x000080000000791a */ /* 0x000fc80000000000 */
.L_x_5117:
[----:B------:R-:W-:Y:S05]  /*e660*/  BSYNC B0 ;  /* 0x0000000000007941 */ /* 0x000fea0003800000 */
.L_x_5116:
        /* <DEDUP_REMOVED lines=13> */
.L_x_5119:
[----:B------:R-:W-:Y:S05]  /*e740*/  BSYNC B0 ;  /* 0x0000000000007941 */ /* 0x000fea0003800000 */
.L_x_5118:
        /* <DEDUP_REMOVED lines=13> */
.L_x_5121:
[----:B------:R-:W-:Y:S05]  /*e820*/  BSYNC B0 ;  /* 0x0000000000007941 */ /* 0x000fea0003800000 */
.L_x_5120:
[----:B------:R-:W-:Y:S01]  /*e830*/  UIADD3 UR9, UR9, 0x2, URZ ;  /* 0x0000000209097890 */ /* 0x000fe2000fffe03f */
[----:B------:R-:W-:Y:S06]  /*e840*/  BAR.ARV 0xa, 0xa0 ;  /* 0x0282800000007b1d */ /* 0x000fec0000002000 */
[----:B------:R-:W-:Y:S01]  /*e850*/  BSSY B0, `(.L_x_5122) ;  /* 0x0000004000007945 */ /* 0x000fe20003800000 */
[----:B------:R-:W-:-:S03]  /*e860*/  ISETP.LE.AND P1, PT, R0, UR9, PT ;  /* 0x0000000900007c0c */ /* 0x000fc6000bf23270 */
[----:B------:R-:W-:Y:S10]  /*e870*/  @!P0 BRA `(.L_x_5123) ;  /* 0x0000000000048947 */ /* 0x000ff40003800000 */
[----:B------:R-:W-:-:S04]  /*e880*/  DEPBAR.LE SB0, 0x0 ;  /* 0x000080000000791a */ /* 0x000fc80000000000 */
.L_x_5123:
[----:B------:R-:W-:Y:S05]  /*e890*/  BSYNC B0 ;  /* 0x0000000000007941 */ /* 0x000fea0003800000 */
.L_x_5122:
[----:B------:R-:W-:Y:S06]  /*e8a0*/  BAR.ARV 0xb, 0xa0 ;  /* 0x02c2800000007b1d */ /* 0x000fec0000002000 */
[----:B------:R-:W-:Y:S02]  /*e8b0*/  UIADD3 UR13, UR13, 0x4000, URZ ;  /* 0x000040000d0d7890 */ /* 0x000fe4000fffe03f */
[----:B------:R-:W-:Y:S01]  /*e8c0*/  UIADD3 UR4, UR4, 0x4000, URZ ;  /* 0x0000400004047890 */ /* 0x000fe2000fffe03f */
[----:B------:R-:W-:Y:S11]  /*e8d0*/  @!P1 BRA `(.L_x_5124) ;  /* 0xfffffff800c49947 */ /* 0x000ff6000383ffff */
[----:B------:R-:W-:Y:S05]  /*e8e0*/  BRA `(.L_x_5052) ;  /* 0x0000001c00347947 */ /* 0x000fea0003800000 */
.L_x_5102:
        /* <DEDUP_REMOVED lines=33> */
.L_x_5126:
        /* <DEDUP_REMOVED lines=42> */
.L_x_5156:
        /* <DEDUP_REMOVED lines=15> */
.L_x_5129:
        /* <DEDUP_REMOVED lines=75> */
.L_x_5140:
[----:B--234-:R-:W-:-:S04]  /*f340*/  SHF.L.U32 R21, R11, 0x1f, RZ ;  /* 0x0000001f0b157819 */ /* 0x01cfc800000006ff */
[----:B------:R-:W1:Y:S02]  /*f350*/  SYNCS.PHASECHK.TRANS64.TRYWAIT P1, [R16+URZ+0x30c40], R21 ;  /* 0x030c4015100075a7 */ /* 0x000e64000802017f */
[----:B-1----:R-:W-:Y:S05]  /*f360*/  @!P1 BRA `(.L_x_5132) ;  /* 0x00000014005c9947 */ /* 0x002fea0003800000 */
.L_x_5157:
[----:B------:R-:W-:Y:S05]  /*f370*/  @P0 BRA `(.L_x_5133) ;  /* 0x0000000000140947 */ /* 0x000fea0003800000 */
[----:B------:R-:W-:Y:S01]  /*f380*/  ISETP.NE.AND P1, PT, R6, RZ, PT ;  /* 0x000000ff0600720c */ /* 0x000fe20003f25270 */
[----:B------:R-:W-:-:S04]  /*f390*/  IMAD.MOV.U32 R3, RZ, RZ, 0x4200 ;  /* 0x00004200ff037424 */ /* 0x000fc800078e00ff */
[----:B------:R2:W-:Y:S08]  /*f3a0*/  SYNCS.ARRIVE.TRANS64 RZ, [R16+URZ+0x30c30], R3 ;  /* 0x030c300310ff79a7 */ /* 0x0005f0000800003f */
[----:B------:R-:W-:Y:S05]  /*f3b0*/  @!P1 BRA `(.L_x_5133) ;  /* 0x0000000000049947 */ /* 0x000fea0003800000 */
[----:B------:R-:W-:Y:S01]  /*f3c0*/  BPT.TRAP 0x1 ;  /* 0x000000040000795c */ /* 0x000fe20000300000 */
.L_x_5133:
        /* <DEDUP_REMOVED lines=29> */
.L_x_5158:
[----:B------:R-:W-:Y:S05]  /*f5a0*/  @P0 BRA `(.L_x_5135) ;  /* 0x0000000000140947 */ /* 0x000fea0003800000 */
[----:B------:R-:W-:Y:S01]  /*f5b0*/  ISETP.NE.AND P1, PT, R6, RZ, PT ;  /* 0x000000ff0600720c */ /* 0x000fe20003f25270 */
[----:B------:R-:W-:-:S04]  /*f5c0*/  IMAD.MOV.U32 R2, RZ, RZ, 0x4200 ;  /* 0x00004200ff027424 */ /* 0x000fc800078e00ff */
[----:B------:R3:W-:Y:S08]  /*f5d0*/  SYNCS.ARRIVE.TRANS64 RZ, [R16+URZ+0x30c18], R2 ;  /* 0x030c180210ff79a7 */ /* 0x0007f0000800003f */
[----:B------:R-:W-:Y:S05]  /*f5e0*/  @!P1 BRA `(.L_x_5135) ;  /* 0x0000000000049947 */ /* 0x000fea0003800000 */
[----:B------:R-:W-:Y:S01]  /*f5f0*/  BPT.TRAP 0x1 ;  /* 0x000000040000795c */ /* 0x000fe20000300000 */
.L_x_5135:
        /* <DEDUP_REMOVED lines=29> */
.L_x_5159:
[----:B------:R-:W-:Y:S05]  /*f7d0*/  @P0 BRA `(.L_x_5137) ;  /* 0x0000000000140947 */ /* 0x000fea0003800000 */
[----:B------:R-:W-:Y:S01]  /*f7e0*/  ISETP.NE.AND P1, PT, R6, RZ, PT ;  /* 0x000000ff0600720c */ /* 0x000fe20003f25270 */
[----:B-123--:R-:W-:-:S04]  /*f7f0*/  IMAD.MOV.U32 R21, RZ, RZ, 0x4200 ;  /* 0x00004200ff157424 */ /* 0x00efc800078e00ff */
[----:B------:R4:W-:Y:S08]  /*f800*/  SYNCS.ARRIVE.TRANS64 RZ, [R16+URZ+0x30c38], R21 ;  /* 0x030c381510ff79a7 */ /* 0x0009f0000800003f */
[----:B------:R-:W-:Y:S05]  /*f810*/  @!P1 BRA `(.L_x_5137) ;  /* 0x0000000000049947 */ /* 0x000fea0003800000 */
[----:B------:R-:W-:Y:S01]  /*f820*/  BPT.TRAP 0x1 ;  /* 0x000000040000795c */ /* 0x000fe20000300000 */
.L_x_5137:
        /* <DEDUP_REMOVED lines=24> */
.L_x_5161:
[----:B------:R-:W-:Y:S05]  /*f9b0*/  @P0 BRA `(.L_x_5139) ;  /* 0x0000000000140947 */ /* 0x000fea0003800000 */
[----:B------:R-:W-:Y:S01]  /*f9c0*/  ISETP.NE.AND P1, PT, R6, RZ, PT ;  /* 0x000000ff0600720c */ /* 0x000fe20003f25270 */
[----:B------:R-:W-:-:S04]  /*f9d0*/  IMAD.MOV.U32 R5, RZ, RZ, 0x4200 ;  /* 0x00004200ff057424 */ /* 0x000fc800078e00ff */
[----:B------:R1:W-:Y:S08]  /*f9e0*/  SYNCS.ARRIVE.TRANS64 RZ, [R16+URZ+0x30c10], R5 ;  /* 0x030c100510ff79a7 */ /* 0x0003f0000800003f */
[----:B------:R-:W-:Y:S05]  /*f9f0*/  @!P1 BRA `(.L_x_5139) ;  /* 0x0000000000049947 */ /* 0x000fea0003800000 */
[----:B------:R-:W-:Y:S01]  /*fa00*/  BPT.TRAP 0x1 ;  /* 0x000000040000795c */ /* 0x000fe20000300000 */
.L_x_5139:
        /* <DEDUP_REMOVED lines=30> */
.L_x_5131:
[----:B------:R-:W2:Y:S02]  /*fbf0*/  LDL.LU R4, [R1+0x4] ;  /* 0x0000040001047983 */ /* 0x000ea40000300800 */
[----:B--2---:R-:W-:Y:S02]  /*fc00*/  ISETP.NE.AND P1, PT, R4, RZ, PT ;  /* 0x000000ff0400720c */ /* 0x004fe40003f25270 */
[----:B------:R2:W5:Y:S11]  /*fc10*/  LDL R4, [R1] ;  /* 0x0000000001047983 */ /* 0x0005760000100800 */
[----:B--2---:R-:W-:Y:S05]  /*fc20*/  @!P1 BRA `(.L_x_5130) ;  /* 0x0000000400109947 */ /* 0x004fea0003800000 */
[----:B------:R-:W-:-:S04]  /*fc30*/  SHF.L.U32 R13, R11, 0x1f, RZ ;  /* 0x0000001f0b0d7819 */ /* 0x000fc800000006ff */
[----:B------:R-:W1:Y:S02]  /*fc40*/  SYNCS.PHASECHK.TRANS64.TRYWAIT P1, [R16+URZ+0x30c40], R13 ;  /* 0x030c400d100075a7 */ /* 0x000e64000802017f */
[----:B-1----:R-:W-:Y:S05]  /*fc50*/  @!P1 BRA `(.L_x_5141) ;  /* 0x0000000c00749947 */ /* 0x002fea0003800000 */
.L_x_5162:
[----:B------:R-:W-:Y:S05]  /*fc60*/  @P0 BRA `(.L_x_5142) ;  /* 0x0000000000140947 */ /* 0x000fea0003800000 */
[----:B------:R-:W-:Y:S01]  /*fc70*/  ISETP.NE.AND P1, PT, R6, RZ, PT ;  /* 0x000000ff0600720c */ /* 0x000fe20003f25270 */
[----:B------:R-:W-:-:S04]  /*fc80*/  IMAD.MOV.U32 R5, RZ, RZ, 0x4200 ;  /* 0x00004200ff057424 */ /* 0x000fc800078e00ff */
[----:B------:R2:W-:Y:S08]  /*fc90*/  SYNCS.ARRIVE.TRANS64 RZ, [R16+URZ+0x30c30], R5 ;  /* 0x030c300510ff79a7 */ /* 0x0005f0000800003f */
[----:B------:R-:W-:Y:S05]  /*fca0*/  @!P1 BRA `(.L_x_5142) ;  /* 0x0000000000049947 */ /* 0x000fea0003800000 */
[----:B------:R-:W-:Y:S01]  /*fcb0*/  BPT.TRAP 0x1 ;  /* 0x000000040000795c */ /* 0x000fe20000300000 */
.L_x_5142:
        /* <DEDUP_REMOVED lines=26> */
.L_x_5163:
[----:B------:R-:W-:Y:S05]  /*fe60*/  @P0 BRA `(.L_x_5144) ;  /* 0x0000000000140947 */ /* 0x000fea0003800000 */
[----:B------:R-:W-:Y:S01]  /*fe70*/  ISETP.NE.AND P0, PT, R6, RZ, PT ;  /* 0x000000ff0600720c */ /* 0x000fe20003f05270 */
[----:B------:R-:W-:-:S04]  /*fe80*/  IMAD.MOV.U32 R5, RZ, RZ, 0x4200 ;  /* 0x00004200ff057424 */ /* 0x000fc800078e00ff */
[----:B------:R2:W-:Y:S08]  /*fe90*/  SYNCS.ARRIVE.TRANS64 RZ, [R16+URZ+0x30c18], R5 ;  /* 0x030c180510ff79a7 */ /* 0x0005f0000800003f */
[----:B------:R-:W-:Y:S05]  /*fea0*/  @!P0 BRA `(.L_x_5144) ;  /* 0x0000000000048947 */ /* 0x000fea0003800000 */
[----:B------:R-:W-:Y:S01]  /*feb0*/  BPT.TRAP 0x1 ;  /* 0x000000040000795c */ /* 0x000fe20000300000 */
.L_x_5144:
        /* <DEDUP_REMOVED lines=27> */
.L_x_5130:
[----:B------:R-:W2:Y:S01]  /*10070*/  S2R R0, SR_TID.X ;  /* 0x0000000000007919 */ /* 0x000ea20000002100 */
[----:B------:R-:W-:Y:S01]  /*10080*/  IMAD R3, R19, 0x8, R16 ;  /* 0x0000000813037824 */ /* 0x000fe200078e0210 */
[----:B--2---:R-:W-:Y:S02]  /*10090*/  LOP3.LUT R2, R0, 0x7f, RZ, 0xc0, !PT ;  /* 0x0000007f00027812 */ /* 0x004fe400078ec0ff */
[----:B------:R-:W-:Y:S02]  /*100a0*/  SHF.L.U32 R0, R11, 0x1f, RZ ;  /* 0x0000001f0b007819 */ /* 0x000fe400000006ff */
[----:B------:R-:W-:Y:S02]  /*100b0*/  ISETP.NE.AND P1, PT, R2, RZ, PT ;  /* 0x000000ff0200720c */ /* 0x000fe40003f25270 */
[----:B------:R-:W2:Y:S02]  /*100c0*/  SYNCS.PHASECHK.TRANS64.TRYWAIT P0, [R3+URZ+0x30c40], R0 ;  /* 0x030c4000030075a7 */ /* 0x000ea4000800017f */
[----:B--2---:R-:W-:Y:S09]  /*100d0*/  @!P0 BRA `(.L_x_5145) ;  /* 0x00000008007c8947 */ /* 0x004ff20003800000 */
.L_x_5164:
[----:B------:R-:W-:Y:S05]  /*100e0*/  @P1 BRA `(.L_x_5146) ;  /* 0x0000000000181947 */ /* 0x000fea0003800000 */
[----:B------:R-:W1:Y:S01]  /*100f0*/  S2R R2, SR_TID.X ;  /* 0x0000000000027919 */ /* 0x000e620000002100 */
[----:B--2---:R-:W-:-:S04]  /*10100*/  IMAD.MOV.U32 R0, RZ, RZ, 0x4200 ;  /* 0x00004200ff007424 */ /* 0x004fc800078e00ff */
[----:B------:R2:W-:Y:S01]  /*10110*/  SYNCS.ARRIVE.TRANS64 RZ, [R3+URZ+0x30c30], R0 ;  /* 0x030c300003ff79a7 */ /* 0x0005e2000800003f */
[----:B-1----:R-:W-:-:S13]  /*10120*/  LOP3.LUT P0, RZ, R2, 0x1f, RZ, 0xc0, !PT ;  /* 0x0000001f02ff7812 */ /* 0x002fda000780c0ff */
[----:B--2---:R-:W-:Y:S05]  /*10130*/  @!P0 BRA `(.L_x_5146) ;  /* 0x0000000000048947 */ /* 0x004fea0003800000 */
[----:B------:R-:W-:Y:S01]  /*10140*/  BPT.TRAP 0x1 ;  /* 0x000000040000795c */ /* 0x000fe20000300000 */
.L_x_5146:
        /* <DEDUP_REMOVED lines=33> */
.L_x_5127:
[----:B------:R-:W-:Y:S05]  /*10360*/  BSYNC B0 ;  /* 0x0000000000007941 */ /* 0x000fea0003800000 */
.L_x_5125:
[----:B------:R-:W-:-:S03]  /*10370*/  UMOV UR8, 0xffffffff ;  /* 0xffffffff00087882 */ /* 0x000fc60000000000 */
[----:B------:R-:W-:Y:S05]  /*10380*/  BRA.DIV UR8, `(.L_x_5147) ;  /* 0x0000000608e47947 */ /* 0x000fea000b800000 */
[----:B------:R-:W-:-:S13]  /*10390*/  ELECT P6, URZ, PT ;  /* 0x00000000003f782f */ /* 0x000fda00038c0000 */
.L_x_5167:
[----:B------:R-:W-:Y:S05]  /*103a0*/  @!P6 BRA `(.L_x_5052) ;  /* 0x000000000084e947 */ /* 0x000fea0003800000 */
[----:B------:R-:W-:-:S06]  /*103b0*/  ULOP3.LUT UR8, UR36, 0x2, URZ, 0xfc, !UPT ;  /* 0x0000000224087892 */ /* 0x000fcc000f8efc3f */
[----:B------:R-:W-:-:S05]  /*103c0*/  IMAD.U32 R0, RZ, RZ, UR8 ;  /* 0x00000008ff007e24 */ /* 0x000fca000f8e00ff */
[----:B------:R-:W-:-:S13]  /*103d0*/  ISETP.NE.AND P2, PT, R0, 0x3, PT ;  /* 0x000000030000780c */ /* 0x000fda0003f45270 */
[----:B------:R-:W-:Y:S05]  /*103e0*/  @!P2 BRA `(.L_x_5148) ;  /* 0x000000000004a947 */ /* 0x000fea0003800000 */
[----:B------:R-:W-:Y:S01]  /*103f0*/  BPT.TRAP 0x1 ;  /* 0x000000040000795c */ /* 0x000fe20000300000 */
.L_x_5148:
        /* <DEDUP_REMOVED lines=15> */
.L_x_5168:
[----:B------:R-:W2:Y:S02]  /*104f0*/  SYNCS.PHASECHK.TRANS64.TRYWAIT P0, [R3+URZ], R0 ;  /* 0x00000000030075a7 */ /* 0x000ea4000800017f */
[----:B--2---:R-:W-:Y:S05]  /*10500*/  @!P0 BRA `(.L_x_5150) ;  /* 0x0000000400b88947 */ /* 0x004fea0003800000 */
.L_x_5169:
[----:B------:R-:W-:Y:S05]  /*10510*/  @!P2 BRA `(.L_x_5151) ;  /* 0x000000000004a947 */ /* 0x000fea0003800000 */
[----:B------:R-:W-:Y:S01]  /*10520*/  BPT.TRAP 0x1 ;  /* 0x000000040000795c */ /* 0x000fe20000300000 */
.L_x_5151:
[----:B--2---:R-:W-:-:S04]  /*10530*/  VIADD R3, R7, 0x30c40 ;  /* 0x00030c4007037836 */ /* 0x004fc80000000000 */
[----:B------:R-:W-:-:S04]  /*10540*/  IMAD R2, R2, 0x8, R3 ;  /* 0x0000000802027824 */ /* 0x000fc800078e0203 */
[----:B------:R-:W2:Y:S02]  /*10550*/  SYNCS.PHASECHK.TRANS64.TRYWAIT P0, [R2+URZ], R5 ;  /* 0x00000005020075a7 */ /* 0x000ea4000800017f */
[----:B--2---:R-:W-:Y:S05]  /*10560*/  @!P0 BRA `(.L_x_5152) ;  /* 0x0000000400b48947 */ /* 0x004fea0003800000 */
.L_x_5170:
[----:B------:R-:W-:-:S07]  /*10570*/  IMAD R3, R4, 0x8, R3 ;  /* 0x0000000804037824 */ /* 0x000fce00078e0203 */
.L_x_5153:
[----:B---3--:R3:W4:Y:S02]  /*10580*/  SYNCS.PHASECHK.TRANS64.TRYWAIT P0, [R3+URZ], R0 ;  /* 0x00000000030075a7 */ /* 0x008724000800017f */
[----:B----4-:R-:W-:Y:S05]  /*10590*/  @!P0 NANOSLEEP.SYNCS 0x989680 ;  /* 0x009896800000895d */ /* 0x010fea0003900000 */
[----:B------:R-:W4:Y:S02]  /*105a0*/  @!P0 SYNCS.PHASECHK.TRANS64 P0, [R3+URZ], R0 ;  /* 0x00000000030085a7 */ /* 0x000f24000800007f */
[----:B----4-:R-:W-:Y:S05]  /*105b0*/  @!P0 BRA `(.L_x_5153) ;  /* 0xfffffffc00f08947 */ /* 0x010fea000383ffff */
.L_x_5052:
[----:B------:R-:W-:Y:S05]  /*105c0*/  BSYNC B6 ;  /* 0x0000000000067941 */ /* 0x000fea0003800000 */
.L_x_5049:
[----:B------:R-:W-:Y:S05]  /*105d0*/  EXIT ;  /* 0x000000000000794d */ /* 0x000fea0003800000 */
.L_x_5059:
[----:B------:R-:W-:Y:S02]  /*105e0*/  IMAD.MOV.U32 R13, RZ, RZ, R10 ;  /* 0x000000ffff0d7224 */ /* 0x000fe400078e000a */
[----:B------:R-:W-:Y:S02]  /*105f0*/  IMAD.MOV.U32 R12, RZ, RZ, RZ ;  /* 0x000000ffff0c7224 */ /* 0x000fe400078e00ff */
[----:B------:R-:W-:Y:S02]  /*10600*/  IMAD.MOV.U32 R11, RZ, RZ, 0x1f ;  /* 0x0000001fff0b7424 */ /* 0x000fe400078e00ff */
[----:B------:R-:W-:-:S07]  /*10610*/  IMAD.MOV.U32 R15, RZ, RZ, -0x1 ;  /* 0xffffffffff0f7424 */ /* 0x000fce00078e00ff */
[----:B------:R-:W-:Y:S05]  /*10620*/  WARPSYNC.COLLECTIVE R15, `(.L_x_5154) ;  /* 0x000000000f087348 */ /* 0x000fea0003c00000 */
[----:B------:R1:W2:Y:S02]  /*10630*/  SHFL.IDX P6, R14, R13, R12, R11 ;  /* 0x0000000c0d0e7389 */ /* 0x0002a400000c000b */
[----:B-12---:R-:W-:Y:S01]  /*10640*/  ENDCOLLECTIVE ;  /* 0x000000000000791b */ /* 0x006fe20003800000 */
.L_x_5154:
[----:B------:R-:W-:Y:S05]  /*10650*/  BRA `(.L_x_5155) ;  /* 0xffffff0800407947 */ /* 0x000fea000383ffff */
.L_x_5061:
[----:B--2---:R2:W3:Y:S02]  /*10660*/  SYNCS.PHASECHK.TRANS64.TRYWAIT P0, [R222+URZ+0x30c00], R11 ;  /* 0x030c000bde0075a7 */ /* 0x0044e4000800017f */
[----:B---3--:R-:W-:Y:S05]  /*10670*/  @!P0 NANOSLEEP.SYNCS 0x989680 ;  /* 0x009896800000895d */ /* 0x008fea0003900000 */
[----:B------:R-:W3:Y:S02]  /*10680*/  @!P0 SYNCS.PHASECHK.TRANS64 P0, [R222+URZ+0x30c00], R11 ;  /* 0x030c000bde0085a7 */ /* 0x000ee4000800007f */
[----:B---3--:R-:W-:Y:S05]  /*10690*/  @!P0 BRA `(.L_x_5061) ;  /* 0xfffffffc00f08947 */ /* 0x008fea000383ffff */
[----:B------:R-:W-:Y:S05]  /*106a0*/  BRA `(.L_x_5060) ;  /* 0xffffff0800887947 */ /* 0x000fea000383ffff */
.L_x_5066:
[----:B--2---:R2:W3:Y:S02]  /*106b0*/  SYNCS.PHASECHK.TRANS64.TRYWAIT P0, [R8+URZ+0x30c10], R21 ;  /* 0x030c1015080075a7 */ /* 0x0044e4000800017f */
[----:B---3--:R-:W-:Y:S05]  /*106c0*/  @!P0 NANOSLEEP.SYNCS 0x989680 ;  /* 0x009896800000895d */ /* 0x008fea0003900000 */
[----:B------:R-:W3:Y:S02]  /*106d0*/  @!P0 SYNCS.PHASECHK.TRANS64 P0, [R8+URZ+0x30c10], R21 ;  /* 0x030c1015080085a7 */ /* 0x000ee4000800007f */
[----:B---3--:R-:W-:Y:S05]  /*106e0*/  @!P0 BRA `(.L_x_5066) ;  /* 0xfffffffc00f08947 */ /* 0x008fea000383ffff */
[----:B------:R-:W-:Y:S05]  /*106f0*/  BRA `(.L_x_5065) ;  /* 0xffffff1400347947 */ /* 0x000fea000383ffff */
.L_x_5070:
[----:B------:R1:W1:Y:S02]  /*10700*/  SYNCS.PHASECHK.TRANS64.TRYWAIT P0, [R8+URZ+0x30c30], R21 ;  /* 0x030c3015080075a7 */ /* 0x000264000800017f */
[----:B-1----:R-:W-:Y:S05]  /*10710*/  @!P0 NANOSLEEP.SYNCS 0x989680 ;  /* 0x009896800000895d */ /* 0x002fea0003900000 */
[----:B------:R-:W1:Y:S02]  /*10720*/  @!P0 SYNCS.PHASECHK.TRANS64 P0, [R8+URZ+0x30c30], R21 ;  /* 0x030c3015080085a7 */ /* 0x000e64000800007f */
[----:B-1----:R-:W-:Y:S05]  /*10730*/  @!P0 BRA `(.L_x_5070) ;  /* 0xfffffffc00f08947 */ /* 0x002fea000383ffff */
[----:B------:R-:W-:Y:S05]  /*10740*/  BRA `(.L_x_5069) ;  /* 0xffffff1800387947 */ /* 0x000fea000383ffff */
.L_x_5078:
[----:B--2---:R2:W3:Y:S02]  /*10750*/  SYNCS.PHASECHK.TRANS64.TRYWAIT P1, [R6+URZ+0x30c10], R11 ;  /* 0x030c100b060075a7 */ /* 0x0044e4000802017f */
[----:B---3--:R-:W-:Y:S05]  /*10760*/  @!P1 NANOSLEEP.SYNCS 0x989680 ;  /* 0x009896800000995d */ /* 0x008fea0003900000 */
[----:B------:R-:W3:Y:S02]  /*10770*/  @!P1 SYNCS.PHASECHK.TRANS64 P1, [R6+URZ+0x30c10], R11 ;  /* 0x030c100b060095a7 */ /* 0x000ee4000802007f */
[----:B---3--:R-:W-:Y:S05]  /*10780*/  @!P1 BRA `(.L_x_5078) ;  /* 0xfffffffc00f09947 */ /* 0x008fea000383ffff */
[----:B------:R-:W-:Y:S05]  /*10790*/  BRA `(.L_x_5077) ;  /* 0xffffff5400a07947 */ /* 0x000fea000383ffff */
.L_x_5082:
[----:B------:R1:W1:Y:S02]  /*107a0*/  SYNCS.PHASECHK.TRANS64.TRYWAIT P1, [R6+URZ+0x30c30], R11 ;  /* 0x030c300b060075a7 */ /* 0x000264000802017f */
[----:B-1----:R-:W-:Y:S05]  /*107b0*/  @!P1 NANOSLEEP.SYNCS 0x989680 ;  /* 0x009896800000995d */ /* 0x002fea0003900000 */
[----:B------:R-:W1:Y:S02]  /*107c0*/  @!P1 SYNCS.PHASECHK.TRANS64 P1, [R6+URZ+0x30c30], R11 ;  /* 0x030c300b060095a7 */ /* 0x000e64000802007f */
[----:B-1----:R-:W-:Y:S05]  /*107d0*/  @!P1 BRA `(.L_x_5082) ;  /* 0xfffffffc00f09947 */ /* 0x002fea000383ffff */
[----:B------:R-:W-:Y:S05]  /*107e0*/  BRA `(.L_x_5081) ;  /* 0xffffff5800b07947 */ /* 0x000fea000383ffff */
.L_x_5090:
[----:B--2---:R2:W3:Y:S02]  /*107f0*/  SYNCS.PHASECHK.TRANS64.TRYWAIT P0, [R7+URZ+0x30c10], R18 ;  /* 0x030c1012070075a7 */ /* 0x0044e4000800017f */
[----:B---3--:R-:W-:Y:S05]  /*10800*/  @!P0 NANOSLEEP.SYNCS 0x989680 ;  /* 0x009896800000895d */ /* 0x008fea0003900000 */
[----:B------:R-:W3:Y:S02]  /*10810*/  @!P0 SYNCS.PHASECHK.TRANS64 P0, [R7+URZ+0x30c10], R18 ;  /* 0x030c1012070085a7 */ /* 0x000ee4000800007f */
[----:B---3--:R-:W-:Y:S05]  /*10820*/  @!P0 BRA `(.L_x_5090) ;  /* 0xfffffffc00f08947 */ /* 0x008fea000383ffff */
[----:B------:R-:W-:Y:S05]  /*10830*/  BRA `(.L_x_5089) ;  /* 0xffffff8c00e07947 */ /* 0x000fea000383ffff */
.L_x_5094:
[----:B------:R1:W1:Y:S02]  /*10840*/  SYNCS.PHASECHK.TRANS64.TRYWAIT P0, [R7+URZ+0x30c30], R18 ;  /* 0x030c3012070075a7 */ /* 0x000264000800017f */
[----:B-1----:R-:W-:Y:S05]  /*10850*/  @!P0 NANOSLEEP.SYNCS 0x989680 ;  /* 0x009896800000895d */ /* 0x002fea0003900000 */
[----:B------:R-:W1:Y:S02]  /*10860*/  @!P0 SYNCS.PHASECHK.TRANS64 P0, [R7+URZ+0x30c30], R18 ;  /* 0x030c3012070085a7 */ /* 0x000e64000800007f */
[----:B-1----:R-:W-:Y:S05]  /*10870*/  @!P0 BRA `(.L_x_5094) ;  /* 0xfffffffc00f08947 */ /* 0x002fea000383ffff */
[----:B------:R-:W-:Y:S05]  /*10880*/  BRA `(.L_x_5093) ;  /* 0xffffff9000f47947 */ /* 0x000fea000383ffff */
.L_x_5128:
[----:B-1----:R1:W2:Y:S02]  /*10890*/  SYNCS.PHASECHK.TRANS64.TRYWAIT P0, [R16+URZ+0x30c20], R3 ;  /* 0x030c2003100075a7 */ /* 0x0022a4000800017f */
[----:B--2---:R-:W-:Y:S05]  /*108a0*/  @!P0 NANOSLEEP.SYNCS 0x989680 ;  /* 0x009896800000895d */ /* 0x004fea0003900000 */
[----:B------:R-:W2:Y:S02]  /*108b0*/  @!P0 SYNCS.PHASECHK.TRANS64 P0, [R16+URZ+0x30c20], R3 ;  /* 0x030c2003100085a7 */ /* 0x000ea4000800007f */
[----:B--2---:R-:W-:Y:S05]  /*108c0*/  @!P0 BRA `(.L_x_5128) ;  /* 0xfffffffc00f08947 */ /* 0x004fea000383ffff */
[----:B------:R-:W-:Y:S05]  /*108d0*/  BRA `(.L_x_5156) ;  /* 0xffffffe400307947 */ /* 0x000fea000383ffff */
.L_x_5132:
[----:B-1----:R1:W2:Y:S02]  /*108e0*/  SYNCS.PHASECHK.TRANS64.TRYWAIT P1, [R16+URZ+0x30c40], R21 ;  /* 0x030c4015100075a7 */ /* 0x0022a4000802017f */
[----:B--2---:R-:W-:Y:S05]  /*108f0*/  @!P1 NANOSLEEP.SYNCS 0x989680 ;  /* 0x009896800000995d */ /* 0x004fea0003900000 */
[----:B------:R-:W2:Y:S02]  /*10900*/  @!P1 SYNCS.PHASECHK.TRANS64 P1, [R16+URZ+0x30c40], R21 ;  /* 0x030c4015100095a7 */ /* 0x000ea4000802007f */
[----:B--2---:R-:W-:Y:S05]  /*10910*/  @!P1 BRA `(.L_x_5132) ;  /* 0xfffffffc00f09947 */ /* 0x004fea000383ffff */
[----:B------:R-:W-:Y:S05]  /*10920*/  BRA `(.L_x_5157) ;  /* 0xffffffe800907947 */ /* 0x000fea000383ffff */
.L_x_5134:
[----:B--2---:R2:W3:Y:S02]  /*10930*/  SYNCS.PHASECHK.TRANS64.TRYWAIT P1, [R16+URZ+0x30c28], R21 ;  /* 0x030c2815100075a7 */ /* 0x0044e4000802017f */
[----:B---3--:R-:W-:Y:S05]  /*10940*/  @!P1 NANOSLEEP.SYNCS 0x989680 ;  /* 0x009896800000995d */ /* 0x008fea0003900000 */
[----:B------:R-:W3:Y:S02]  /*10950*/  @!P1 SYNCS.PHASECHK.TRANS64 P1, [R16+URZ+0x30c28], R21 ;  /* 0x030c2815100095a7 */ /* 0x000ee4000802007f */
[----:B---3--:R-:W-:Y:S05]  /*10960*/  @!P1 BRA `(.L_x_5134) ;  /* 0xfffffffc00f09947 */ /* 0x008fea000383ffff */
[----:B------:R-:W-:Y:S05]  /*10970*/  BRA `(.L_x_5158) ;  /* 0xffffffec00087947 */ /* 0x000fea000383ffff */
.L_x_5136:
[----:B---3--:R3:W4:Y:S02]  /*10980*/  SYNCS.PHASECHK.TRANS64.TRYWAIT P1, [R16+URZ+0x30c48], R21 ;  /* 0x030c4815100075a7 */ /* 0x008724000802017f */
[----:B----4-:R-:W-:Y:S05]  /*10990*/  @!P1 NANOSLEEP.SYNCS 0x989680 ;  /* 0x009896800000995d */ /* 0x010fea0003900000 */
[----:B------:R-:W4:Y:S02]  /*109a0*/  @!P1 SYNCS.PHASECHK.TRANS64 P1, [R16+URZ+0x30c48], R21 ;  /* 0x030c4815100095a7 */ /* 0x000f24000802007f */
[----:B----4-:R-:W-:Y:S05]  /*109b0*/  @!P1 BRA `(.L_x_5136) ;  /* 0xfffffffc00f09947 */ /* 0x010fea000383ffff */
[----:B------:R-:W-:Y:S05]  /*109c0*/  BRA `(.L_x_5159) ;  /* 0xffffffec00807947 */ /* 0x000fea000383ffff */
.L_x_5138:
[----:B------:R-:W-:-:S07]  /*109d0*/  SHF.L.U32 R5, R11, 0x1f, RZ ;  /* 0x0000001f0b057819 */ /* 0x000fce00000006ff */
.L_x_5160:
[----:B------:R1:W1:Y:S02]  /*109e0*/  SYNCS.PHASECHK.TRANS64.TRYWAIT P1, [R16+URZ+0x30c20], R5 ;  /* 0x030c2005100075a7 */ /* 0x000264000802017f */
[----:B-1----:R-:W-:Y:S05]  /*109f0*/  @!P1 NANOSLEEP.SYNCS 0x989680 ;  /* 0x009896800000995d */ /* 0x002fea0003900000 */
[----:B------:R-:W1:Y:S02]  /*10a00*/  @!P1 SYNCS.PHASECHK.TRANS64 P1, [R16+URZ+0x30c20], R5 ;  /* 0x030c2005100095a7 */ /* 0x000e64000802007f */
[----:B-1----:R-:W-:Y:S05]  /*10a10*/  @!P1 BRA `(.L_x_5160) ;  /* 0xfffffffc00f09947 */ /* 0x002fea000383ffff */
[----:B------:R-:W-:Y:S05]  /*10a20*/  BRA `(.L_x_5161) ;  /* 0xffffffec00e07947 */ /* 0x000fea000383ffff */
.L_x_5141:
[----:B-1----:R1:W2:Y:S02]  /*10a30*/  SYNCS.PHASECHK.TRANS64.TRYWAIT P1, [R16+URZ+0x30c40], R13 ;  /* 0x030c400d100075a7 */ /* 0x0022a4000802017f */
[----:B--2---:R-:W-:Y:S05]  /*10a40*/  @!P1 NANOSLEEP.SYNCS 0x989680 ;  /* 0x009896800000995d */ /* 0x004fea0003900000 */
[----:B------:R-:W2:Y:S02]  /*10a50*/  @!P1 SYNCS.PHASECHK.TRANS64 P1, [R16+URZ+0x30c40], R13 ;  /* 0x030c400d100095a7 */ /* 0x000ea4000802007f */
[----:B--2---:R-:W-:Y:S05]  /*10a60*/  @!P1 BRA `(.L_x_5141) ;  /* 0xfffffffc00f09947 */ /* 0x004fea000383ffff */
[----:B------:R-:W-:Y:S05]  /*10a70*/  BRA `(.L_x_5162) ;  /* 0xfffffff000787947 */ /* 0x000fea000383ffff */
.L_x_5143:
[----:B-1----:R1:W2:Y:S02]  /*10a80*/  SYNCS.PHASECHK.TRANS64.TRYWAIT P1, [R16+URZ+0x30c28], R13 ;  /* 0x030c280d100075a7 */ /* 0x0022a4000802017f */
[----:B--2---:R-:W-:Y:S05]  /*10a90*/  @!P1 NANOSLEEP.SYNCS 0x989680 ;  /* 0x009896800000995d */ /* 0x004fea0003900000 */
[----:B------:R-:W2:Y:S02]  /*10aa0*/  @!P1 SYNCS.PHASECHK.TRANS64 P1, [R16+URZ+0x30c28], R13 ;  /* 0x030c280d100095a7 */ /* 0x000ea4000802007f */
[----:B--2---:R-:W-:Y:S05]  /*10ab0*/  @!P1 BRA `(.L_x_5143) ;  /* 0xfffffffc00f09947 */ /* 0x004fea000383ffff */
[----:B------:R-:W-:Y:S05]  /*10ac0*/  BRA `(.L_x_5163) ;  /* 0xfffffff000e47947 */ /* 0x000fea000383ffff */
.L_x_5145:
[----:B--2---:R2:W1:Y:S02]  /*10ad0*/  SYNCS.PHASECHK.TRANS64.TRYWAIT P0, [R3+URZ+0x30c40], R0 ;  /* 0x030c4000030075a7 */ /* 0x004464000800017f */
[----:B-1----:R-:W-:Y:S05]  /*10ae0*/  @!P0 NANOSLEEP.SYNCS 0x989680 ;  /* 0x009896800000895d */ /* 0x002fea0003900000 */
[----:B------:R-:W1:Y:S02]  /*10af0*/  @!P0 SYNCS.PHASECHK.TRANS64 P0, [R3+URZ+0x30c40], R0 ;  /* 0x030c4000030085a7 */ /* 0x000e64000800007f */
[----:B-1----:R-:W-:Y:S05]  /*10b00*/  @!P0 BRA `(.L_x_5145) ;  /* 0xfffffffc00f08947 */ /* 0x002fea000383ffff */
[----:B------:R-:W-:Y:S05]  /*10b10*/  BRA `(.L_x_5164) ;  /* 0xfffffff400707947 */ /* 0x000fea000383ffff */
.L_x_5147:
[----:B------:R-:W-:Y:S01]  /*10b20*/  BSSY B0, `(.L_x_5165) ;  /* 0x0000006000007945 */ /* 0x000fe20003800000 */
[----:B------:R-:W-:-:S07]  /*10b30*/  IMAD.MOV.U32 R15, RZ, RZ, -0x1 ;  /* 0xffffffffff0f7424 */ /* 0x000fce00078e00ff */
[----:B------:R-:W-:Y:S05]  /*10b40*/  WARPSYNC.COLLECTIVE R15, `(.L_x_5166) ;  /* 0x000000000f0c7348 */ /* 0x000fea0003c00000 */
[----:B------:R-:W-:Y:S02]  /*10b50*/  ELECT P6, UR62, PT ;  /* 0x00000000003e782f */ /* 0x000fe400038c0000 */
[----:B------:R-:W-:Y:S01]  /*10b60*/  MOV R14, UR62 ;  /* 0x0000003e000e7c02 */ /* 0x000fe20008000f00 */
[----:B------:R-:W-:Y:S10]  /*10b70*/  ENDCOLLECTIVE ;  /* 0x000000000000791b */ /* 0x000ff40003800000 */
.L_x_5166:
[----:B------:R-:W-:Y:S05]  /*10b80*/  BSYNC B0 ;  /* 0x0000000000007941 */ /* 0x000fea0003800000 */
.L_x_5165:
[----:B------:R-:W-:Y:S05]  /*10b90*/  BRA `(.L_x_5167) ;  /* 0xfffffff800007947 */ /* 0x000fea000383ffff */
.L_x_5149:
[----:B-1----:R1:W2:Y:S02]  /*10ba0*/  SYNCS.PHASECHK.TRANS64.TRYWAIT P0, [R6+URZ], R5 ;  /* 0x00000005060075a7 */ /* 0x0022a4000800017f */
[----:B--2---:R-:W-:Y:S05]  /*10bb0*/  @!P0 NANOSLEEP.SYNCS 0x989680 ;  /* 0x009896800000895d */ /* 0x004fea0003900000 */
[----:B------:R-:W2:Y:S02]  /*10bc0*/  @!P0 SYNCS.PHASECHK.TRANS64 P0, [R6+URZ], R5 ;  /* 0x00000005060085a7 */ /* 0x000ea4000800007f */
[----:B--2---:R-:W-:Y:S05]  /*10bd0*/  @!P0 BRA `(.L_x_5149) ;  /* 0xfffffffc00f08947 */ /* 0x004fea000383ffff */
[----:B------:R-:W-:Y:S05]  /*10be0*/  BRA `(.L_x_5168) ;  /* 0xfffffff800407947 */ /* 0x000fea000383ffff */
.L_x_5150:
[----:B--2---:R2:W3:Y:S02]  /*10bf0*/  SYNCS.PHASECHK.TRANS64.TRYWAIT P0, [R3+URZ], R0 ;  /* 0x00000000030075a7 */ /* 0x0044e4000800017f */
[----:B---3--:R-:W-:Y:S05]  /*10c00*/  @!P0 NANOSLEEP.SYNCS 0x989680 ;  /* 0x009896800000895d */ /* 0x008fea0003900000 */
[----:B------:R-:W3:Y:S02]  /*10c10*/  @!P0 SYNCS.PHASECHK.TRANS64 P0, [R3+URZ], R0 ;  /* 0x00000000030085a7 */ /* 0x000ee4000800007f */
[----:B---3--:R-:W-:Y:S05]  /*10c20*/  @!P0 BRA `(.L_x_5150) ;  /* 0xfffffffc00f08947 */ /* 0x008fea000383ffff */
[----:B------:R-:W-:Y:S05]  /*10c30*/  BRA `(.L_x_5169) ;  /* 0xfffffff800347947 */ /* 0x000fea000383ffff */
.L_x_5152:
[----:B--2---:R2:W3:Y:S02]  /*10c40*/  SYNCS.PHASECHK.TRANS64.TRYWAIT P0, [R2+URZ], R5 ;  /* 0x00000005020075a7 */ /* 0x0044e4000800017f */
[----:B---3--:R-:W-:Y:S05]  /*10c50*/  @!P0 NANOSLEEP.SYNCS 0x989680 ;  /* 0x009896800000895d */ /* 0x008fea0003900000 */
[----:B------:R-:W3:Y:S02]  /*10c60*/  @!P0 SYNCS.PHASECHK.TRANS64 P0, [R2+URZ], R5 ;  /* 0x00000005020085a7 */ /* 0x000ee4000800007f */
[----:B---3--:R-:W-:Y:S05]  /*10c70*/  @!P0 BRA `(.L_x_5152) ;  /* 0xfffffffc00f08947 */ /* 0x008fea000383ffff */
[----:B------:R-:W-:Y:S05]  /*10c80*/  BRA `(.L_x_5170) ;  /* 0xfffffff800387947 */ /* 0x000fea000383ffff */
.L_x_5171:
        /* <DEDUP_REMOVED lines=15> */
.L_x_7411:


//--------------------- .text._ZN7cutlass13device_kernelIN5flash11enable_sm90INS1_16FlashAttnBwdSm90INS1_25CollectiveMainloopBwdSm90ILi2ELi2ELi2EN4cute5tupleIJNS5_1CILi1EEES8_S8_EEENS6_IJNS7_ILi128EEESA_NS7_ILi64EEEEEENS_10bfloat16_tEfNS_4arch4Sm90ELb0ELb1ELb0ELb0ELb1ELb1ELb0ELb0ELi2ELi1ELi2ELi2ELb0EEENS1_24CollectiveEpilogueBwdGQAISC_fSF_Li256ELb0ELb1EEENS1_19SingleTileSchedulerILb0ELb0ELb0ELi128EEEEEEEEEvNT_6ParamsE --------------------------
	.section	.text._ZN7cutlass13device_kernelIN5flash11enable_sm90INS1_16FlashAttnBwdSm90INS1_25CollectiveMainloopBwdSm90ILi2ELi2ELi2EN4cute5tupleIJNS5_1CILi1EEES8_S8_EEENS6_IJNS7_ILi128EEESA_NS7_ILi64EEEEEENS_10bfloat16_tEfNS_4arch4Sm90ELb0ELb1ELb0ELb0ELb1ELb1ELb0ELb0ELi2ELi1ELi2ELi2ELb0EEENS1_24CollectiveEpilogueBwdGQAISC_fSF_Li256ELb0ELb1EEENS1_19SingleTileSchedulerILb0ELb0ELb0ELi128EEEEEEEEEvNT_6ParamsE,"ax",@progbits
	.align	128
.text._ZN7cutlass13device_kernelIN5flash11enable_sm90INS1_16FlashAttnBwdSm90INS1_25CollectiveMainloopBwdSm90ILi2ELi2ELi2EN4cute5tupleIJNS5_1CILi1EEES8_S8_EEENS6_IJNS7_ILi128EEESA_NS7_ILi64EEEEEENS_10bfloat16_tEfNS_4arch4Sm90ELb0ELb1ELb0ELb0ELb1ELb1ELb0ELb0ELi2ELi1ELi2ELi2ELb0EEENS1_24CollectiveEpilogueBwdGQAISC_fSF_Li256ELb0ELb1EEENS1_19SingleTileSchedulerILb0ELb0ELb0ELi128EEEEEEEEEvNT_6ParamsE:
        .type           _ZN7cutlass13device_kernelIN5flash11enable_sm90INS1_16FlashAttnBwdSm90INS1_25CollectiveMainloopBwdSm90ILi2ELi2ELi2EN4cute5tupleIJNS5_1CILi1EEES8_S8_EEENS6_IJNS7_ILi128EEESA_NS7_ILi64EEEEEENS_10bfloat16_tEfNS_4arch4Sm90ELb0ELb1ELb0ELb0ELb1ELb1ELb0ELb0ELi2ELi1ELi2ELi2ELb0EEENS1_24CollectiveEpilogueBwdGQAISC_fSF_Li256ELb0ELb1EEENS1_19SingleTileSchedulerILb0ELb0ELb0ELi128EEEEEEEEEvNT_6ParamsE,@function
        .size           _ZN7cutlass13device_kernelIN5flash11enable_sm90INS1_16FlashAttnBwdSm90INS1_25CollectiveMainloopBwdSm90ILi2ELi2ELi2EN4cute5tupleIJNS5_1CILi1EEES8_S8_EEENS6_IJNS7_ILi128EEESA_NS7_ILi64EEEEEENS_10bfloat16_tEfNS_4arch4Sm90ELb0ELb1ELb0ELb0ELb1ELb1ELb0ELb0ELi2ELi1ELi2ELi2ELb0EEENS1_24CollectiveEpilogueBwdGQAISC_fSF_Li256ELb0ELb1EEENS1_19SingleTileSchedulerILb0ELb0ELb0ELi128EEEEEEEEEvNT_6ParamsE,(.L_x_7412 - _ZN7cutlass13device_kernelIN5flash11enable_sm90INS1_16FlashAttnBwdSm90INS1_25CollectiveMainloopBwdSm90ILi2ELi2ELi2EN4cute5tupleIJNS5_1CILi1EEES8_S8_EEENS6_IJNS7_ILi128EEESA_NS7_ILi64EEEEEENS_10bfloat16_tEfNS_4arch4Sm90ELb0ELb1ELb0ELb0ELb1ELb1ELb0ELb0ELi2ELi1ELi2ELi2ELb0EEENS1_24CollectiveEpilogueBwdGQAISC_fSF_Li256ELb0ELb1EEENS1_19SingleTileSchedulerILb0ELb0ELb0ELi128EEEEEEEEEvNT_6ParamsE)
        .other          _ZN7cutlass13device_kernelIN5flash11enable_sm90INS1_16FlashAttnBwdSm90INS1_25CollectiveMainloopBwdSm90ILi2ELi2ELi2EN4cute5tupleIJNS5_1CILi1EEES8_S8_EEENS6_IJNS7_ILi128EEESA_NS7_ILi64EEEEEENS_10bfloat16_tEfNS_4arch4Sm90ELb0ELb1ELb0ELb0ELb1ELb1ELb0ELb0ELi2ELi1ELi2ELi2ELb0EEENS1_24CollectiveEpilogueBwdGQAISC_fSF_Li256ELb0ELb1EEENS1_19SingleTileSchedulerILb0ELb0ELb0ELi128EEEEEEEEEvNT_6ParamsE,@"STO_CUDA_ENTRY STV_DEFAULT"
_ZN7cutlass13device_kernelIN5flash11enable_sm90INS1_16FlashAttnBwdSm90INS1_25CollectiveMainloopBwdSm90ILi2ELi2ELi2EN4cute5tupleIJNS5_1CILi1EEES8_S8_EEENS6_IJNS7_ILi128EEESA_NS7_ILi64EEEEEENS_10bfloat16_tEfNS_4arch4Sm90ELb0ELb1ELb0ELb0ELb1ELb1ELb0ELb0ELi2ELi1ELi2ELi2ELb0EEENS1_24CollectiveEpilogueBwdGQAISC_fSF_Li256ELb0ELb1EEENS1_19SingleTileSchedulerILb0ELb0ELb0ELi128EEEEEEEEEvNT_6ParamsE:
        /* <DEDUP_REMOVED lines=24> */
.L_x_5173:
[----:B------:R-:W-:Y:S05]  /*0180*/  BSYNC B0 ;  /* 0x0000000000007941 */ /* 0x000fea0003800000 */
.L_x_5172:
        /* <DEDUP_REMOVED lines=37> */
.L_x_5174:
        /* <DEDUP_REMOVED lines=22> */
.L_x_5175:
[----:B------:R-:W-:Y:S01]  /*0540*/  PLOP3.LUT P0, PT, PT, PT, UP0, 0x80, 0x0 ;  /* 0x000000000000781c */ /* 0x000fe20003f0f008 */
[----:B------:R-:W-:Y:S01]  /*0550*/  NOP ;  /* 0x0000000000007918 */ /* 0x000fe20000000000 */
[----:B------:R-:W-:Y:S01]  /*0560*/  ULDC.64 UR38, c[0x0][0x208] ;  /* 0x0000820000267ab9 */ /* 0x000fe20000000a00 */
[----:B------:R-:W-:Y:S01]  /*0570*/  BSSY B6, `(.L_x_5176) ;  /* 0x000113b000067945 */ /* 0x000fe20003800000 */
[----:B-12-4-:R-:W-:Y:S09]  /*0580*/  BAR.SYNC.DEFER_BLOCKING 0x0 ;  /* 0x0000000000007b1d */ /* 0x016ff20000010000 */
[----:B------:R-:W-:Y:S05]  /*0590*/  @!P0 BRA `(.L_x_5177) ;  /* 0x000000d800bc8947 */ /* 0x000fea0003800000 */
.L_x_5178:
        /* <DEDUP_REMOVED lines=71> */
.L_x_5180:
        /* <DEDUP_REMOVED lines=28> */
.L_x_5183:
        /* <DEDUP_REMOVED lines=15> */
.L_x_5182:
        /* <DEDUP_REMOVED lines=22> */
.L_x_5185:
        /* <DEDUP_REMOVED lines=15> */
.L_x_5184:
[----:B------:R-:W-:Y:S01]  /*0f10*/  SHF.R.S32.HI R5, RZ, 0x1f, R16 ;  /* 0x0000001fff057819 */ /* 0x000fe20000011410 */
[----:B------:R-:W-:-:S03]  /*0f20*/  UMOV UR4, 0xffffffff ;  /* 0xffffffff00047882 */ /* 0x000fc60000000000 */
[----:B------:R-:W-:-:S04]  /*0f30*/  LEA.HI R0, R5, R16, RZ, 0x7 ;  /* 0x0000001005007211 */ /* 0x000fc800078f38ff */
[----:B------:R-:W-:Y:S01]  /*0f40*/  SHF.R.S32.HI R10, RZ, 0x7, R0 ;  /* 0x00000007ff0a7819 */ /* 0x000fe20000011400 */
[----:B------:R-:W-:Y:S06]  /*0f50*/  BRA.DIV UR4, `(.L_x_5186) ;  /* 0x0000010a04787947 */ /* 0x000fec000b800000 */
[----:B------:R1:W2:Y:S02]  /*0f60*/  SHFL.IDX PT, R14, R10, RZ, 0x1f ;  /* 0x00001fff0a0e7589 */ /* 0x0002a400000e0000 */
.L_x_5323:
        /* <DEDUP_REMOVED lines=23> */
.L_x_5187:
        /* <DEDUP_REMOVED lines=160> */
.L_x_5200:
[----:B------:R-:W-:-:S06]  /*1ae0*/  ULOP3.LUT UR4, UR36, 0x1, URZ, 0xfc, !UPT ;  /* 0x0000000124047892 */ /* 0x000fcc000f8efc3f */
[----:B-1----:R-:W-:-:S05]  /*1af0*/  IMAD.U32 R8, RZ, RZ, UR4 ;  /* 0x00000004ff087e24 */ /* 0x002fca000f8e00ff */
[----:B------:R-:W-:-:S13]  /*1b00*/  ISETP.NE.AND P6, PT, R8, 0x3, PT ;  /* 0x000000030800780c */ /* 0x000fda0003fc5270 */
[----:B------:R-:W-:Y:S05]  /*1b10*/  @!P6 BRA `(.L_x_5190) ;  /* 0x000000000004e947 */ /* 0x000fea0003800000 */
[----:B------:R-:W-:Y:S01]  /*1b20*/  BPT.TRAP 0x1 ;  /* 0x000000040000795c */ /* 0x000fe20000300000 */
.L_x_5190:
[----:B------:R-:W-:Y:S01]  /*1b30*/  IMAD R8, R0, 0x8, R222 ;  /* 0x0000000800087824 */ /* 0x000fe200078e02de */
[----:B------:R-:W-:-:S04]  /*1b40*/  SHF.L.U32 R21, R4, 0x1f, RZ ;  /* 0x0000001f04157819 */ /* 0x000fc800000006ff */
[----:B------:R1:W2:Y:S01]  /*1b50*/  SYNCS.PHASECHK.TRANS64.TRYWAIT P0, [R8+URZ+0x30c10], R21 ;  /* 0x030c1015080075a7 */ /* 0x0002a2000800017f */
[----:B------:R-:W-:Y:S05]  /*1b60*/  @!P6 BRA `(.L_x_5191) ;  /* 0x000000000004e947 */ /* 0x000fea0003800000 */
[----:B------:R-:W-:Y:S01]  /*1b70*/  BPT.TRAP 0x1 ;  /* 0x000000040000795c */ /* 0x000fe20000300000 */
.L_x_5191:
[----:B------:R-:W-:-:S05]  /*1b80*/  VIADD R9, R222, 0x10000 ;  /* 0x00010000de097836 */ /* 0x000fca0000000000 */
[----:B------:R-:W-:-:S04]  /*1b90*/  SHF.R.U32.HI R9, RZ, 0x4, R9 ;  /* 0x00000004ff097819 */ /* 0x000fc80000011609 */
[----:B------:R-:W-:Y:S01]  /*1ba0*/  LOP3.LUT R9, R9, 0x3fff, RZ, 0xc0, !PT ;  /* 0x00003fff09097812 */ /* 0x000fe200078ec0ff */
[----:B--2---:R-:W-:Y:S06]  /*1bb0*/  @P0 BRA `(.L_x_5192) ;  /* 0x0000000000080947 */ /* 0x004fec0003800000 */
[----:B------:R-:W2:Y:S02]  /*1bc0*/  SYNCS.PHASECHK.TRANS64.TRYWAIT P0, [R8+URZ+0x30c10], R21 ;  /* 0x030c1015080075a7 */ /* 0x000ea4000800017f */
[----:B--2---:R-:W-:Y:S05]  /*1bd0*/  @!P0 BRA `(.L_x_5193) ;  /* 0x000000fc008c8947 */ /* 0x004fea0003800000 */
.L_x_5192:
        /* <DEDUP_REMOVED lines=60> */
.L_x_5194:
[----:B------:R1:W1:Y:S01]  /*1fa0*/  SYNCS.PHASECHK.TRANS64.TRYWAIT P0, [R8+URZ+0x30c30], R21 ;  /* 0x030c3015080075a7 */ /* 0x000262000800017f */
[----:B------:R-:W-:Y:S05]  /*1fb0*/  @!P6 BRA `(.L_x_5195) ;  /* 0x000000000004e947 */ /* 0x000fea0003800000 */
[----:B------:R-:W-:Y:S01]  /*1fc0*/  BPT.TRAP 0x1 ;  /* 0x000000040000795c */ /* 0x000fe20000300000 */
.L_x_5195:
[----:B------:R-:W-:-:S05]  /*1fd0*/  VIADD R13, R222, 0x18000 ;  /* 0x00018000de0d7836 */ /* 0x000fca0000000000 */
[----:B------:R-:W-:-:S04]  /*1fe0*/  SHF.R.U32.HI R13, RZ, 0x4, R13 ;  /* 0x00000004ff0d7819 */ /* 0x000fc8000001160d */
[----:B------:R-:W-:-:S04]  /*1ff0*/  LOP3.LUT R13, R13, 0x3fff, RZ, 0xc0, !PT ;  /* 0x00003fff0d0d7812 */ /* 0x000fc800078ec0ff */
[----:B------:R-:W-:Y:S01]  /*2000*/  LOP3.LUT R19, R13, 0x10000, RZ, 0xfc, !PT ;  /* 0x000100000d137812 */ /* 0x000fe200078efcff */
[----:B-1----:R-:W-:Y:S06]  /*2010*/  @P0 BRA `(.L_x_5196) ;  /* 0x0000000000080947 */ /* 0x002fec0003800000 */
[----:B------:R-:W1:Y:S02]  /*2020*/  SYNCS.PHASECHK.TRANS64.TRYWAIT P0, [R8+URZ+0x30c30], R21 ;  /* 0x030c3015080075a7 */ /* 0x000e64000800017f */
[----:B-1----:R-:W-:Y:S05]  /*2030*/  @!P0 BRA `(.L_x_5197) ;  /* 0x000000f800888947 */ /* 0x002fea0003800000 */
.L_x_5196:
        /* <DEDUP_REMOVED lines=767> */
.L_x_5198:
        /* <DEDUP_REMOVED lines=68> */
.L_x_5199:
        /* <DEDUP_REMOVED lines=11> */
.L_x_5189:
        /* <DEDUP_REMOVED lines=128> */
.L_x_5212:
[----:B------:R-:W-:-:S05]  /*5d20*/  IMAD.U32 R6, RZ, RZ, UR36 ;  /* 0x00000024ff067e24 */ /* 0x000fca000f8e00ff */
[----:B------:R-:W-:-:S04]  /*5d30*/  LOP3.LUT R6, R6, 0x1, RZ, 0xfc, !PT ;  /* 0x0000000106067812 */ /* 0x000fc800078efcff */
[----:B------:R-:W-:-:S13]  /*5d40*/  ISETP.NE.AND P0, PT, R6, 0x3, PT ;  /* 0x000000030600780c */ /* 0x000fda0003f05270 */
[----:B------:R-:W-:Y:S05]  /*5d50*/  @!P0 BRA `(.L_x_5202) ;  /* 0x0000000000048947 */ /* 0x000fea0003800000 */
[----:B------:R-:W-:Y:S01]  /*5d60*/  BPT.TRAP 0x1 ;  /* 0x000000040000795c */ /* 0x000fe20000300000 */
.L_x_5202:
[----:B------:R-:W-:Y:S01]  /*5d70*/  IMAD R6, R0, 0x8, R222 ;  /* 0x0000000800067824 */ /* 0x000fe200078e02de */
[----:B-1----:R-:W-:-:S04]  /*5d80*/  SHF.L.U32 R11, R4, 0x1f, RZ ;  /* 0x0000001f040b7819 */ /* 0x002fc800000006ff */
[----:B------:R1:W2:Y:S01]  /*5d90*/  SYNCS.PHASECHK.TRANS64.TRYWAIT P1, [R6+URZ+0x30c10], R11 ;  /* 0x030c100b060075a7 */ /* 0x0002a2000802017f */
[----:B------:R-:W-:Y:S05]  /*5da0*/  @!P0 BRA `(.L_x_5203) ;  /* 0x0000000000048947 */ /* 0x000fea0003800000 */
[----:B------:R-:W-:Y:S01]  /*5db0*/  BPT.TRAP 0x1 ;  /* 0x000000040000795c */ /* 0x000fe20000300000 */
.L_x_5203:
[----:B------:R-:W-:-:S05]  /*5dc0*/  VIADD R7, R222, 0x10000 ;  /* 0x00010000de077836 */ /* 0x000fca0000000000 */
[----:B------:R-:W-:-:S04]  /*5dd0*/  SHF.R.U32.HI R7, RZ, 0x4, R7 ;  /* 0x00000004ff077819 */ /* 0x000fc80000011607 */
[----:B------:R-:W-:-:S04]  /*5de0*/  LOP3.LUT R220, R7, 0x3fff, RZ, 0xc0, !PT ;  /* 0x00003fff07dc7812 */ /* 0x000fc800078ec0ff */
[----:B------:R-:W-:Y:S01]  /*5df0*/  LOP3.LUT R7, R220, 0x10000, RZ, 0xfc, !PT ;  /* 0x00010000dc077812 */ /* 0x000fe200078efcff */
[----:B--2---:R-:W-:Y:S06]  /*5e00*/  @P1 BRA `(.L_x_5204) ;  /* 0x0000000000081947 */ /* 0x004fec0003800000 */
[----:B------:R-:W2:Y:S02]  /*5e10*/  SYNCS.PHASECHK.TRANS64.TRYWAIT P1, [R6+URZ+0x30c10], R11 ;  /* 0x030c100b060075a7 */ /* 0x000ea4000802017f */
[----:B--2---:R-:W-:Y:S05]  /*5e20*/  @!P1 BRA `(.L_x_5205) ;  /* 0x000000bc00209947 */ /* 0x004fea0003800000 */
.L_x_5204:
        /* <DEDUP_REMOVED lines=62> */
.L_x_5206:
[----:B------:R1:W1:Y:S01]  /*6210*/  SYNCS.PHASECHK.TRANS64.TRYWAIT P1, [R6+URZ+0x30c30], R11 ;  /* 0x030c300b060075a7 */ /* 0x000262000802017f */
[----:B------:R-:W-:Y:S05]  /*6220*/  @!P0 BRA `(.L_x_5207) ;  /* 0x0000000000048947 */ /* 0x000fea0003800000 */
[----:B------:R-:W-:Y:S01]  /*6230*/  BPT.TRAP 0x1 ;  /* 0x000000040000795c */ /* 0x000fe20000300000 */
.L_x_5207:
        /* <DEDUP_REMOVED lines=8> */
.L_x_5208:
        /* <DEDUP_REMOVED lines=629> */
.L_x_5210:
        /* <DEDUP_REMOVED lines=70> */
.L_x_5211:
        /* <DEDUP_REMOVED lines=12> */
.L_x_5201:
        /* <DEDUP_REMOVED lines=121> */
.L_x_5224:
[----:B------:R-:W-:-:S05]  /*96c0*/  IMAD.U32 R7, RZ, RZ, UR36 ;  /* 0x00000024ff077e24 */ /* 0x000fca000f8e00ff */
[----:B------:R-:W-:-:S04]  /*96d0*/  LOP3.LUT R7, R7, 0x1, RZ, 0xfc, !PT ;  /* 0x0000000107077812 */ /* 0x000fc800078efcff */
[----:B------:R-:W-:-:S13]  /*96e0*/  ISETP.NE.AND P6, PT, R7, 0x3, PT ;  /* 0x000000030700780c */ /* 0x000fda0003fc5270 */
[----:B--2---:R-:W-:Y:S05]  /*96f0*/  @!P6 BRA `(.L_x_5214) ;  /* 0x000000000004e947 */ /* 0x004fea0003800000 */
[----:B------:R-:W-:Y:S01]  /*9700*/  BPT.TRAP 0x1 ;  /* 0x000000040000795c */ /* 0x000fe20000300000 */
.L_x_5214:
[----:B------:R-:W-:Y:S01]  /*9710*/  IMAD R7, R0, 0x8, R222 ;  /* 0x0000000800077824 */ /* 0x000fe200078e02de */
[----:B------:R-:W-:-:S04]  /*9720*/  SHF.L.U32 R18, R4, 0x1f, RZ ;  /* 0x0000001f04127819 */ /* 0x000fc800000006ff */
[----:B------:R1:W2:Y:S01]  /*9730*/  SYNCS.PHASECHK.TRANS64.TRYWAIT P0, [R7+URZ+0x30c10], R18 ;  /* 0x030c1012070075a7 */ /* 0x0002a2000800017f */
[----:B------:R-:W-:Y:S05]  /*9740*/  @!P6 BRA `(.L_x_5215) ;  /* 0x000000000004e947 */ /* 0x000fea0003800000 */
[----:B------:R-:W-:Y:S01]  /*9750*/  BPT.TRAP 0x1 ;  /* 0x000000040000795c */ /* 0x000fe20000300000 */
.L_x_5215:
[----:B---3--:R-:W-:-:S05]  /*9760*/  VIADD R8, R222, 0x10000 ;  /* 0x00010000de087836 */ /* 0x008fca0000000000 */
[----:B------:R-:W-:-:S04]  /*9770*/  SHF.R.U32.HI R8, RZ, 0x4, R8 ;  /* 0x00000004ff087819 */ /* 0x000fc80000011608 */
[----:B------:R-:W-:-:S04]  /*9780*/  LOP3.LUT R8, R8, 0x3fff, RZ, 0xc0, !PT ;  /* 0x00003fff08087812 */ /* 0x000fc800078ec0ff */
[----:B------:R-:W-:Y:S01]  /*9790*/  LOP3.LUT R9, R8, 0x10000, RZ, 0xfc, !PT ;  /* 0x0001000008097812 */ /* 0x000fe200078efcff */
[----:B--2---:R-:W-:Y:S06]  /*97a0*/  @P0 BRA `(.L_x_5216) ;  /* 0x0000000000080947 */ /* 0x004fec0003800000 */
[----:B------:R-:W2:Y:S02]  /*97b0*/  SYNCS.PHASECHK.TRANS64.TRYWAIT P0, [R7+URZ+0x30c10], R18 ;  /* 0x030c1012070075a7 */ /* 0x000ea4000800017f */
[----:B--2---:R-:W-:Y:S05]  /*97c0*/  @!P0 BRA `(.L_x_5217) ;  /* 0x0000008000e08947 */ /* 0x004fea0003800000 */
.L_x_5216:
        /* <DEDUP_REMOVED lines=63> */
.L_x_5218:
[----:B------:R1:W1:Y:S01]  /*9bc0*/  SYNCS.PHASECHK.TRANS64.TRYWAIT P0, [R7+URZ+0x30c30], R18 ;  /* 0x030c3012070075a7 */ /* 0x000262000800017f */
[----:B------:R-:W-:Y:S05]  /*9bd0*/  @!P6 BRA `(.L_x_5219) ;  /* 0x000000000004e947 */ /* 0x000fea0003800000 */
[----:B------:R-:W-:Y:S01]  /*9be0*/  BPT.TRAP 0x1 ;  /* 0x000000040000795c */ /* 0x000fe20000300000 */
.L_x_5219:
        /* <DEDUP_REMOVED lines=8> */
.L_x_5220:
        /* <DEDUP_REMOVED lines=779> */
.L_x_5222:
        /* <DEDUP_REMOVED lines=70> */
.L_x_5223:
        /* <DEDUP_REMOVED lines=12> */
.L_x_5213:
        /* <DEDUP_REMOVED lines=34> */
.L_x_5181:
[----:B------:R-:W-:Y:S05]  /*d460*/  @P0 BRA `(.L_x_5179) ;  /* 0x00000044002c0947 */ /* 0x000fea0003800000 */
[----:B------:R-:W1:Y:S01]  /*d470*/  LDC R17, c[0x0][0x850] ;  /* 0x00021400ff117b82 */ /* 0x000e620000000800 */
[----:B------:R-:W3:Y:S01]  /*d480*/  S2R R14, SR_TID.X ;  /* 0x00000000000e7919 */ /* 0x000ee20000002100 */
[----:B------:R-:W-:Y:S01]  /*d490*/  MOV R4, 0x400 ;  /* 0x0000040000047802 */ /* 0x000fe20000000f00 */
[----:B------:R-:W-:Y:S01]  /*d4a0*/  ULDC.64 UR4, c[0x0][0x818] ;  /* 0x0002060000047ab9 */ /* 0x000fe20000000a00 */
[----:B------:R-:W-:Y:S01]  /*d4b0*/  ULDC.64 UR6, c[0x0][0x840] ;  /* 0x0002100000067ab9 */ /* 0x000fe20000000a00 */
[----:B------:R-:W4:Y:S01]  /*d4c0*/  S2R R10, SR_CTAID.Y ;  /* 0x00000000000a7919 */ /* 0x000f220000002600 */
[----:B--2---:R-:W2:Y:S01]  /*d4d0*/  S2R R9, SR_CgaCtaId ;  /* 0x0000000000097919 */ /* 0x004ea20000008800 */
[----:B------:R-:W5:Y:S01]  /*d4e0*/  S2R R12, SR_CTAID.X ;  /* 0x00000000000c7919 */ /* 0x000f620000002500 */
[----:B------:R-:W5:Y:S01]  /*d4f0*/  S2R R21, SR_CTAID.Z ;  /* 0x0000000000157919 */ /* 0x000f620000002700 */
[----:B-1----:R-:W-:Y:S01]  /*d500*/  ISETP.NE.AND P0, PT, R17, 0x1, PT ;  /* 0x000000011100780c */ /* 0x002fe20003f05270 */
[----:B---3--:R-:W-:-:S12]  /*d510*/  VIADD R19, R14, 0xffffff80 ;  /* 0xffffff800e137836 */ /* 0x008fd80000000000 */
[----:B------:R-:W1:Y:S01]  /*d520*/  @P0 LDC R3, c[0x0][0x854] ;  /* 0x00021500ff030b82 */ /* 0x000e620000000800 */
[----:B----4-:R-:W-:Y:S01]  /*d530*/  IMAD.MOV.U32 R7, RZ, RZ, R10 ;  /* 0x000000ffff077224 */ /* 0x010fe200078e000a */
[----:B------:R-:W-:Y:S02]  /*d540*/  SHF.R.S32.HI R2, RZ, 0x1f, R19 ;  /* 0x0000001fff027819 */ /* 0x000fe40000011413 */
[----:B--2---:R-:W-:Y:S02]  /*d550*/  LEA R23, R9, R4, 0x18 ;  /* 0x0000000409177211 */ /* 0x004fe400078ec0ff */
[----:B------:R-:W-:Y:S02]  /*d560*/  LEA.HI R2, R2, R19, RZ, 0x7 ;  /* 0x0000001302027211 */ /* 0x000fe400078f38ff */
[----:B------:R-:W2:Y:S01]  /*d570*/  @P0 LDC R5, c[0x0][0x858] ;  /* 0x00021600ff050b82 */ /* 0x000ea20000000800 */
[----:B-----5:R-:W-:Y:S02]  /*d580*/  IMAD.SHL.U32 R4, R12, 0x2000, RZ ;  /* 0x000020000c047824 */ /* 0x020fe400078e00ff */
[----:B-1----:R-:W-:-:S05]  /*d590*/  @P0 IMAD.HI.U32 R0, R10, R3, RZ ;  /* 0x000000030a000227 */ /* 0x002fca00078e00ff */
[----:B--2---:R-:W-:Y:S02]  /*d5a0*/  @P0 SHF.R.U32.HI R7, RZ, R5, R0 ;  /* 0x00000005ff070219 */ /* 0x004fe40000011600 */
[C---:B------:R-:W-:Y:S01]  /*d5b0*/  LOP3.LUT R0, R2.reuse, 0xfffff80, RZ, 0xc0, !PT ;  /* 0x0fffff8002007812 */ /* 0x040fe200078ec0ff */
[----:B------:R-:W-:Y:S01]  /*d5c0*/  IMAD.SHL.U32 R2, R2, 0x20, RZ ;  /* 0x0000002002027824 */ /* 0x000fe200078e00ff */
[----:B------:R-:W-:Y:S02]  /*d5d0*/  SHF.R.S32.HI R11, RZ, 0x1f, R7 ;  /* 0x0000001fff0b7819 */ /* 0x000fe40000011407 */
[----:B------:R-:W-:Y:S01]  /*d5e0*/  SHF.R.S32.HI R5, RZ, 0x1f, R4 ;  /* 0x0000001fff057819 */ /* 0x000fe20000011404 */
[----:B------:R-:W-:Y:S01]  /*d5f0*/  IMAD.IADD R0, R19, 0x1, -R0 ;  /* 0x0000000113007824 */ /* 0x000fe200078e0a00 */
[----:B------:R-:W-:Y:S01]  /*d600*/  LOP3.LUT R9, R2, 0x3ffff000, RZ, 0xc0, !PT ;  /* 0x3ffff00002097812 */ /* 0x000fe200078ec0ff */
[C---:B------:R-:W-:Y:S02]  /*d610*/  IMAD R6, R11.reuse, UR4, RZ ;  /* 0x000000040b067c24 */ /* 0x040fe4000f8e02ff */
[----:B------:R-:W-:-:S02]  /*d620*/  IMAD R8, R11, UR6, RZ ;  /* 0x000000060b087c24 */ /* 0x000fc4000f8e02ff */
[C---:B------:R-:W-:Y:S01]  /*d630*/  IMAD R13, R7.reuse, UR5, R6 ;  /* 0x00000005070d7c24 */ /* 0x040fe2000f8e0206 */
[----:B------:R-:W-:Y:S01]  /*d640*/  SHF.R.S32.HI R6, RZ, 0x1f, R21 ;  /* 0x0000001fff067819 */ /* 0x000fe20000011415 */
[----:B------:R-:W-:Y:S01]  /*d650*/  IMAD.WIDE.U32 R2, R7, UR4, R4 ;  /* 0x0000000407027c25 */ /* 0x000fe2000f8e0004 */
[----:B------:R-:W-:-:S03]  /*d660*/  ULDC.64 UR4, c[0x0][0x820] ;  /* 0x0002080000047ab9 */ /* 0x000fc60000000a00 */
[----:B------:R-:W-:-:S04]  /*d670*/  IMAD.WIDE.U32 R4, R7, UR6, R4 ;  /* 0x0000000607047c25 */ /* 0x000fc8000f8e0004 */
[----:B------:R-:W-:Y:S01]  /*d680*/  IMAD R15, R7, UR7, R8 ;  /* 0x00000007070f7c24 */ /* 0x000fe2000f8e0208 */
[----:B------:R-:W-:Y:S01]  /*d690*/  ULDC.64 UR6, c[0x0][0x848] ;  /* 0x0002120000067ab9 */ /* 0x000fe20000000a00 */
[C---:B------:R-:W-:Y:S02]  /*d6a0*/  IMAD R8, R6.reuse, UR4, RZ ;  /* 0x0000000406087c24 */ /* 0x040fe4000f8e02ff */
[----:B------:R-:W-:Y:S02]  /*d6b0*/  IMAD.IADD R3, R3, 0x1, R13 ;  /* 0x0000000103037824 */ /* 0x000fe400078e020d */
[----:B------:R-:W-:Y:S02]  /*d6c0*/  IMAD.IADD R5, R5, 0x1, R15 ;  /* 0x0000000105057824 */ /* 0x000fe400078e020f */
[----:B------:R-:W-:Y:S02]  /*d6d0*/  IMAD R6, R6, UR6, RZ ;  /* 0x0000000606067c24 */ /* 0x000fe4000f8e02ff */
[----:B------:R-:W-:-:S02]  /*d6e0*/  IMAD R0, R0, 0x4, R9 ;  /* 0x0000000400007824 */ /* 0x000fc400078e0209 */
[C---:B------:R-:W-:Y:S02]  /*d6f0*/  IMAD R13, R21.reuse, UR5, R8 ;  /* 0x00000005150d7c24 */ /* 0x040fe4000f8e0208 */
[----:B------:R-:W-:-:S04]  /*d700*/  IMAD.WIDE.U32 R2, R21, UR4, R2 ;  /* 0x0000000415027c25 */ /* 0x000fc8000f8e0002 */
[C---:B------:R-:W-:Y:S02]  /*d710*/  IMAD R9, R21.reuse, UR7, R6 ;  /* 0x0000000715097c24 */ /* 0x040fe4000f8e0206 */
[----:B------:R-:W-:Y:S01]  /*d720*/  IMAD.WIDE.U32 R4, R21, UR6, R4 ;  /* 0x0000000615047c25 */ /* 0x000fe2000f8e0004 */
[----:B------:R-:W-:Y:S05]  /*d730*/  WARPSYNC.ALL ;  /* 0x0000000000007948 */ /* 0x000fea0003800000 */
[----:B------:R-:W-:Y:S02]  /*d740*/  IMAD R0, R0, 0x4, R23 ;  /* 0x0000000400007824 */ /* 0x000fe400078e0217 */
[----:B------:R-:W-:-:S02]  /*d750*/  IMAD.IADD R13, R3, 0x1, R13 ;  /* 0x00000001030d7824 */ /* 0x000fc400078e020d */
        /* <DEDUP_REMOVED lines=18> */
[C---:B------:R-:W-:Y:S01]  /*d880*/  IMAD.SHL.U32 R12, R6.reuse, 0x4, RZ ;  /* 0x00000004060c7824 */ /* 0x040fe200078e00ff */
[----:B------:R3:W-:Y:S02]  /*d890*/  STS.128 [R0+0x800], R188 ;  /* 0x000800bc00007388 */ /* 0x0007e40000000c00 */
[----:B------:R-:W-:Y:S01]  /*d8a0*/  SHF.L.U64.HI R11, R6, 0x2, R11 ;  /* 0x00000002060b7819 */ /* 0x000fe2000001020b */
[----:B------:R-:W-:Y:S01]  /*d8b0*/  IMAD.MOV R8, RZ, RZ, -R7 ;  /* 0x000000ffff087224 */ /* 0x000fe200078e0a07 */
[----:B------:R-:W-:Y:S01]  /*d8c0*/  IADD3 R6, P4, R12, UR4, RZ ;  /* 0x000000040c067c10 */ /* 0x000fe2000ff9e0ff */
[----:B------:R3:W-:Y:S01]  /*d8d0*/  STS.128 [R0+0x1000], R192 ;  /* 0x001000c000007388 */ /* 0x0007e20000000c00 */
[----:B-1----:R-:W-:Y:S01]  /*d8e0*/  LEA R14, P2, R2, R14, 0x2 ;  /* 0x0000000e020e7211 */ /* 0x002fe200078410ff */
[----:B------:R-:W-:Y:S01]  /*d8f0*/  IMAD R17, R17, R8, R10 ;  /* 0x0000000811117224 */ /* 0x000fe200078e020a */
        /* <DEDUP_REMOVED lines=8> */
.L_x_5227:
[----:B------:R-:W2:Y:S04]  /*d980*/  LDG.E.STRONG.GPU R8, desc[UR38][R6.64] ;  /* 0x0000002606087981 */ /* 0x000ea8000c1ef900 */
[----:B--2---:R-:W-:Y:S01]  /*d990*/  CCTL.IVALL ;  /* 0x00000000ff00798f */ /* 0x004fe20002000000 */
[----:B------:R-:W-:Y:S05]  /*d9a0*/  YIELD ;  /* 0x0000000000007946 */ /* 0x000fea0003800000 */
[----:B------:R-:W-:-:S13]  /*d9b0*/  ISETP.NE.AND P0, PT, R8, R17, PT ;  /* 0x000000110800720c */ /* 0x000fda0003f05270 */
[----:B------:R-:W-:Y:S05]  /*d9c0*/  @P0 BRA `(.L_x_5227) ;  /* 0xfffffffc00ec0947 */ /* 0x000fea000383ffff */
.L_x_5226:
[----:B------:R-:W-:Y:S05]  /*d9d0*/  BSYNC B0 ;  /* 0x0000000000007941 */ /* 0x000fea0003800000 */
.L_x_5225:
[----:B------:R-:W-:Y:S01]  /*d9e0*/  UMOV UR4, 0xffffffff ;  /* 0xffffffff00047882 */ /* 0x000fe20000000000 */
[----:B------:R-:W-:Y:S02]  /*d9f0*/  LEA.HI.X R13, R2, R15, R13, 0x2, P2 ;  /* 0x0000000f020d7211 */ /* 0x000fe400010f140d */
[----:B------:R-:W-:Y:S01]  /*da00*/  LEA.HI.X R9, R4, R19, R9, 0x2, P3 ;  /* 0x0000001304097211 */ /* 0x000fe200018f1409 */
[----:B------:R-:W-:Y:S06]  /*da10*/  BRA.DIV UR4, `(.L_x_5228) ;  /* 0x0000004204747947 */ /* 0x000fec000b800000 */
[----:B------:R-:W-:Y:S01]  /*da20*/  NOP ;  /* 0x0000000000007918 */ /* 0x000fe20000000000 */
.L_x_5326:
        /* <DEDUP_REMOVED lines=17> */
.L_x_5231:
[----:B------:R-:W-:Y:S01]  /*db40*/  @P0 ELECT P2, URZ, PT ;  /* 0x00000000003f082f */ /* 0x000fe20003840000 */
[----:B------:R1:W-:-:S12]  /*db50*/  UBLKRED.G.S.ADD.F32.RN [UR4], [UR6], UR7, desc[UR8] ;  /* 0x00000804060073bb */ /* 0x0003d800080a1407 */
[----:B------:R-:W-:Y:S02]  /*db60*/  @P2 PLOP3.LUT P0, PT, P2, PT, PT, 0x8, 0x0 ;  /* 0x000000000000281c */ /* 0x000fe4000170e170 */
[----:B------:R-:W-:-:S11]  /*db70*/  PLOP3.LUT P2, PT, PT, PT, PT, 0x8, 0x0 ;  /* 0x000000000000781c */ /* 0x000fd60003f4e170 */
[----:B-1----:R-:W-:Y:S05]  /*db80*/  @P0 BRA.U.ANY `(.L_x_5231) ;  /* 0xfffffffd00ec0947 */ /* 0x002fea000393ffff */
[----:B------:R0:W-:Y:S01]  /*db90*/  UTMACMDFLUSH ;  /* 0x00000000000079b7 */ /* 0x0001e20000000000 */
[----:B------:R-:W-:-:S04]  /*dba0*/  DEPBAR.LE SB0, 0x0 ;  /* 0x000080000000791a */ /* 0x000fc80000000000 */
.L_x_5230:
[----:B------:R-:W-:Y:S05]  /*dbb0*/  BSYNC B0 ;  /* 0x0000000000007941 */ /* 0x000fea0003800000 */
.L_x_5229:
        /* <DEDUP_REMOVED lines=14> */
.L_x_5233:
[----:B------:R-:W-:Y:S05]  /*dca0*/  BSYNC B0 ;  /* 0x0000000000007941 */ /* 0x000fea0003800000 */
.L_x_5232:
        /* <DEDUP_REMOVED lines=14> */
.L_x_5236:
[----:B-1-3--:R-:W2:Y:S04]  /*dd90*/  LDG.E.STRONG.GPU R0, desc[UR38][R2.64] ;  /* 0x0000002602007981 */ /* 0x00aea8000c1ef900 */
[----:B--2---:R-:W-:Y:S01]  /*dda0*/  CCTL.IVALL ;  /* 0x00000000ff00798f */ /* 0x004fe20002000000 */
[----:B------:R-:W-:Y:S05]  /*ddb0*/  YIELD ;  /* 0x0000000000007946 */ /* 0x000fea0003800000 */
[----:B------:R-:W-:-:S13]  /*ddc0*/  ISETP.NE.AND P0, PT, R0, R17, PT ;  /* 0x000000110000720c */ /* 0x000fda0003f05270 */
[----:B------:R-:W-:Y:S05]  /*ddd0*/  @P0 BRA `(.L_x_5236) ;  /* 0xfffffffc00ec0947 */ /* 0x000fea000383ffff */
.L_x_5235:
[----:B------:R-:W-:Y:S05]  /*dde0*/  BSYNC B0 ;  /* 0x0000000000007941 */ /* 0x000fea0003800000 */
.L_x_5234:
[----:B------:R-:W-:-:S03]  /*ddf0*/  UMOV UR4, 0xffffffff ;  /* 0xffffffff00047882 */ /* 0x000fc60000000000 */
[----:B------:R-:W-:Y:S05]  /*de00*/  BRA.DIV UR4, `(.L_x_5237) ;  /* 0x0000003e04947947 */ /* 0x000fea000b800000 */
[----:B------:R-:W-:Y:S01]  /*de10*/  NOP ;  /* 0x0000000000007918 */ /* 0x000fe20000000000 */
.L_x_5329:
        /* <DEDUP_REMOVED lines=17> */
.L_x_5240:
[----:B------:R-:W-:Y:S01]  /*df30*/  @P0 ELECT P2, URZ, PT ;  /* 0x00000000003f082f */ /* 0x000fe20003840000 */
[----:B------:R2:W-:-:S12]  /*df40*/  UBLKRED.G.S.ADD.F32.RN [UR4], [UR6], UR7, desc[UR8] ;  /* 0x00000804060073bb */ /* 0x0005d800080a1407 */
[----:B------:R-:W-:Y:S02]  /*df50*/  @P2 PLOP3.LUT P0, PT, P2, PT, PT, 0x8, 0x0 ;  /* 0x000000000000281c */ /* 0x000fe4000170e170 */
[----:B------:R-:W-:-:S11]  /*df60*/  PLOP3.LUT P2, PT, PT, PT, PT, 0x8, 0x0 ;  /* 0x000000000000781c */ /* 0x000fd60003f4e170 */
[----:B--2---:R-:W-:Y:S05]  /*df70*/  @P0 BRA.U.ANY `(.L_x_5240) ;  /* 0xfffffffd00ec0947 */ /* 0x004fea000393ffff */
[----:B------:R0:W-:Y:S01]  /*df80*/  UTMACMDFLUSH ;  /* 0x00000000000079b7 */ /* 0x0001e20000000000 */
[----:B------:R-:W-:-:S04]  /*df90*/  DEPBAR.LE SB0, 0x0 ;  /* 0x000080000000791a */ /* 0x000fc80000000000 */
.L_x_5239:
[----:B------:R-:W-:Y:S05]  /*dfa0*/  BSYNC B0 ;  /* 0x0000000000007941 */ /* 0x000fea0003800000 */
.L_x_5238:
        /* <DEDUP_REMOVED lines=14> */
.L_x_5177:
        /* <DEDUP_REMOVED lines=34> */
.L_x_5242:
[----:B------:R-:W-:-:S07]  /*e2b0*/  IMAD.U32 R9, RZ, RZ, UR5 ;  /* 0x00000005ff097e24 */ /* 0x000fce000f8e00ff */
.L_x_5243:
        /* <DEDUP_REMOVED lines=46> */
.L_x_5248:
[----:B------:R-:W2:Y:S04]  /*e5a0*/  LDG.E.STRONG.GPU R0, desc[UR38][R2.64] ;  /* 0x0000002602007981 */ /* 0x000ea8000c1ef900 */
[----:B--2---:R-:W-:Y:S01]  /*e5b0*/  CCTL.IVALL ;  /* 0x00000000ff00798f */ /* 0x004fe20002000000 */
[----:B------:R-:W-:Y:S05]  /*e5c0*/  YIELD ;  /* 0x0000000000007946 */ /* 0x000fea0003800000 */
[----:B------:R-:W-:-:S13]  /*e5d0*/  ISETP.NE.AND P1, PT, R0, UR22, PT ;  /* 0x0000001600007c0c */ /* 0x000fda000bf25270 */
[----:B------:R-:W-:Y:S05]  /*e5e0*/  @P1 BRA `(.L_x_5248) ;  /* 0xfffffffc00ec1947 */ /* 0x000fea000383ffff */
.L_x_5247:
[----:B------:R-:W-:Y:S05]  /*e5f0*/  BSYNC B0 ;  /* 0x0000000000007941 */ /* 0x000fea0003800000 */
.L_x_5246:
[----:B------:R-:W-:-:S03]  /*e600*/  UMOV UR4, 0xffffffff ;  /* 0xffffffff00047882 */ /* 0x000fc60000000000 */
[----:B------:R-:W-:Y:S05]  /*e610*/  BRA.DIV UR4, `(.L_x_5249) ;  /* 0x0000003604ac7947 */ /* 0x000fea000b800000 */
[----:B------:R-:W-:Y:S01]  /*e620*/  NOP ;  /* 0x0000000000007918 */ /* 0x000fe20000000000 */
.L_x_5332:
        /* <DEDUP_REMOVED lines=22> */
.L_x_5251:
[----:B------:R-:W-:Y:S05]  /*e790*/  BSYNC B0 ;  /* 0x0000000000007941 */ /* 0x000fea0003800000 */
.L_x_5250:
        /* <DEDUP_REMOVED lines=20> */
.L_x_5253:
[----:B------:R-:W-:Y:S05]  /*e8e0*/  BSYNC B0 ;  /* 0x0000000000007941 */ /* 0x000fea0003800000 */
.L_x_5252:
[----:B------:R-:W-:Y:S06]  /*e8f0*/  BAR.ARV 0xa, 0xa0 ;  /* 0x0282800000007b1d */ /* 0x000fec0000002000 */
[----:B------:R-:W-:Y:S04]  /*e900*/  BSSY B0, `(.L_x_5254) ;  /* 0x0000003000007945 */ /* 0x000fe80003800000 */
[----:B------:R-:W-:Y:S05]  /*e910*/  @!P0 BRA `(.L_x_5255) ;  /* 0x0000000000048947 */ /* 0x000fea0003800000 */
[----:B------:R-:W-:-:S04]  /*e920*/  DEPBAR.LE SB0, 0x0 ;  /* 0x000080000000791a */ /* 0x000fc80000000000 */
.L_x_5255:
[----:B------:R-:W-:Y:S05]  /*e930*/  BSYNC B0 ;  /* 0x0000000000007941 */ /* 0x000fea0003800000 */
.L_x_5254:
        /* <DEDUP_REMOVED lines=19> */
.L_x_5257:
[----:B------:R-:W-:Y:S05]  /*ea70*/  BSYNC B0 ;  /* 0x0000000000007941 */ /* 0x000fea0003800000 */
.L_x_5256:
[----:B------:R-:W-:Y:S01]  /*ea80*/  UIADD3 UR13, UR6, 0x1, URZ ;  /* 0x00000001060d7890 */ /* 0x000fe2000fffe03f */
[----:B------:R-:W-:Y:S11]  /*ea90*/  BRA `(.L_x_5258) ;  /* 0x0000000000047947 */ /* 0x000ff60003800000 */
.L_x_5245:
[----:B------:R-:W-:-:S05]  /*eaa0*/  UMOV UR13, UR6 ;  /* 0x00000006000d7c82 */ /* 0x000fca0008000000 */
.L_x_5258:
        /* <DEDUP_REMOVED lines=11> */
.L_x_5283:
        /* <DEDUP_REMOVED lines=11> */
.L_x_5261:
[----:B------:R-:W2:Y:S04]  /*ec10*/  LDG.E.STRONG.GPU R0, desc[UR38][R2.64] ;  /* 0x0000002602007981 */ /* 0x000ea8000c1ef900 */
[----:B--2---:R-:W-:Y:S01]  /*ec20*/  CCTL.IVALL ;  /* 0x00000000ff00798f */ /* 0x004fe20002000000 */
[----:B------:R-:W-:Y:S05]  /*ec30*/  YIELD ;  /* 0x0000000000007946 */ /* 0x000fea0003800000 */
[----:B------:R-:W-:-:S13]  /*ec40*/  ISETP.NE.AND P1, PT, R0, UR22, PT ;  /* 0x0000001600007c0c */ /* 0x000fda000bf25270 */
[----:B------:R-:W-:Y:S05]  /*ec50*/  @P1 BRA `(.L_x_5261) ;  /* 0xfffffffc00ec1947 */ /* 0x000fea000383ffff */
.L_x_5260:
[----:B------:R-:W-:Y:S05]  /*ec60*/  BSYNC B0 ;  /* 0x0000000000007941 */ /* 0x000fea0003800000 */
.L_x_5259:
[----:B------:R-:W-:-:S03]  /*ec70*/  UMOV UR16, 0xffffffff ;  /* 0xffffffff00107882 */ /* 0x000fc60000000000 */
[----:B------:R-:W-:Y:S05]  /*ec80*/  BRA.DIV UR16, `(.L_x_5262) ;  /* 0x00000032102c7947 */ /* 0x000fea000b800000 */
[----:B------:R-:W-:Y:S01]  /*ec90*/  NOP ;  /* 0x0000000000007918 */ /* 0x000fe20000000000 */
.L_x_5335:
        /* <DEDUP_REMOVED lines=19> */
.L_x_5264:
[----:B------:R-:W-:Y:S05]  /*edd0*/  BSYNC B0 ;  /* 0x0000000000007941 */ /* 0x000fea0003800000 */
.L_x_5263:
        /* <DEDUP_REMOVED lines=15> */
.L_x_5266:
[----:B------:R-:W-:Y:S05]  /*eed0*/  BSYNC B0 ;  /* 0x0000000000007941 */ /* 0x000fea0003800000 */
.L_x_5265:
[----:B------:R-:W-:Y:S06]  /*eee0*/  BAR.ARV 0xa, 0xa0 ;  /* 0x0282800000007b1d */ /* 0x000fec0000002000 */
[----:B------:R-:W-:Y:S04]  /*eef0*/  BSSY B0, `(.L_x_5267) ;  /* 0x0000003000007945 */ /* 0x000fe80003800000 */
[----:B------:R-:W-:Y:S05]  /*ef00*/  @!P0 BRA `(.L_x_5268) ;  /* 0x0000000000048947 */ /* 0x000fea0003800000 */
[----:B------:R-:W-:-:S04]  /*ef10*/  DEPBAR.LE SB0, 0x0 ;  /* 0x000080000000791a */ /* 0x000fc80000000000 */
.L_x_5268:
[----:B------:R-:W-:Y:S05]  /*ef20*/  BSYNC B0 ;  /* 0x0000000000007941 */ /* 0x000fea0003800000 */
.L_x_5267:
        /* <DEDUP_REMOVED lines=19> */
.L_x_5270:
[----:B------:R-:W-:Y:S05]  /*f060*/  BSYNC B0 ;  /* 0x0000000000007941 */ /* 0x000fea0003800000 */
.L_x_5269:
        /* <DEDUP_REMOVED lines=9> */
.L_x_5273:
[----:B------:R-:W2:Y:S04]  /*f100*/  LDG.E.STRONG.GPU R0, desc[UR38][R2.64] ;  /* 0x0000002602007981 */ /* 0x000ea8000c1ef900 */
[----:B--2---:R-:W-:Y:S01]  /*f110*/  CCTL.IVALL ;  /* 0x00000000ff00798f */ /* 0x004fe20002000000 */
[----:B------:R-:W-:Y:S05]  /*f120*/  YIELD ;  /* 0x0000000000007946 */ /* 0x000fea0003800000 */
[----:B------:R-:W-:-:S13]  /*f130*/  ISETP.NE.AND P1, PT, R0, UR22, PT ;  /* 0x0000001600007c0c */ /* 0x000fda000bf25270 */
[----:B------:R-:W-:Y:S05]  /*f140*/  @P1 BRA `(.L_x_5273) ;  /* 0xfffffffc00ec1947 */ /* 0x000fea000383ffff */
.L_x_5272:
[----:B------:R-:W-:Y:S05]  /*f150*/  BSYNC B0 ;  /* 0x0000000000007941 */ /* 0x000fea0003800000 */
.L_x_5271:
[----:B------:R-:W-:-:S03]  /*f160*/  UMOV UR14, 0xffffffff ;  /* 0xffffffff000e7882 */ /* 0x000fc60000000000 */
[----:B------:R-:W-:Y:S05]  /*f170*/  BRA.DIV UR14, `(.L_x_5274) ;  /* 0x0000002e0e0c7947 */ /* 0x000fea000b800000 */
[----:B------:R-:W-:Y:S01]  /*f180*/  NOP ;  /* 0x0000000000007918 */ /* 0x000fe20000000000 */
.L_x_5338:
        /* <DEDUP_REMOVED lines=15> */
.L_x_5276:
[----:B------:R-:W-:Y:S05]  /*f280*/  BSYNC B0 ;  /* 0x0000000000007941 */ /* 0x000fea0003800000 */
.L_x_5275:
        /* <DEDUP_REMOVED lines=15> */
.L_x_5278:
[----:B------:R-:W-:Y:S05]  /*f380*/  BSYNC B0 ;  /* 0x0000000000007941 */ /* 0x000fea0003800000 */
.L_x_5277:
[----:B------:R-:W-:Y:S06]  /*f390*/  BAR.ARV 0xa, 0xa0 ;  /* 0x0282800000007b1d */ /* 0x000fec0000002000 */
[----:B------:R-:W-:Y:S04]  /*f3a0*/  BSSY B0, `(.L_x_5279) ;  /* 0x0000003000007945 */ /* 0x000fe80003800000 */
[----:B------:R-:W-:Y:S05]  /*f3b0*/  @!P0 BRA `(.L_x_5280) ;  /* 0x0000000000048947 */ /* 0x000fea0003800000 */
[----:B------:R-:W-:-:S04]  /*f3c0*/  DEPBAR.LE SB0, 0x0 ;  /* 0x000080000000791a */ /* 0x000fc80000000000 */
.L_x_5280:
[----:B------:R-:W-:Y:S05]  /*f3d0*/  BSYNC B0 ;  /* 0x0000000000007941 */ /* 0x000fea0003800000 */
.L_x_5279:
        /* <DEDUP_REMOVED lines=19> */
.L_x_5282:
[----:B------:R-:W-:Y:S05]  /*f510*/  BSYNC B0 ;  /* 0x0000000000007941 */ /* 0x000fea0003800000 */
.L_x_5281:
[----:B------:R-:W-:Y:S02]  /*f520*/  UIADD3 UR6, UR6, 0x2, URZ ;  /* 0x0000000206067890 */ /* 0x000fe4000fffe03f */
[----:B------:R-:W-:-:S04]  /*f530*/  UIADD3 UR4, UR4, 0x4000, URZ ;  /* 0x0000400004047890 */ /* 0x000fc8000fffe03f */
[----:B------:R-:W-:-:S13]  /*f540*/  ISETP.LE.AND P1, PT, R9, UR6, PT ;  /* 0x0000000609007c0c */ /* 0x000fda000bf23270 */
[----:B------:R-:W-:Y:S05]  /*f550*/  @!P1 BRA `(.L_x_5283) ;  /* 0xfffffff400809947 */ /* 0x000fea000383ffff */
.L_x_5244:
        /* <DEDUP_REMOVED lines=41> */
.L_x_5286:
[----:B------:R-:W-:Y:S05]  /*f7f0*/  BSYNC B0 ;  /* 0x0000000000007941 */ /* 0x000fea0003800000 */
.L_x_5285:
[----:B------:R-:W-:Y:S05]  /*f800*/  BRA `(.L_x_5287) ;  /* 0x0000000000047947 */ /* 0x000fea0003800000 */
.L_x_5284:
[----:B------:R-:W-:-:S05]  /*f810*/  UMOV UR4, UR6 ;  /* 0x0000000600047c82 */ /* 0x000fca0008000000 */
.L_x_5287:
        /* <DEDUP_REMOVED lines=11> */
.L_x_5292:
        /* <DEDUP_REMOVED lines=24> */
.L_x_5289:
[----:B------:R-:W-:Y:S05]  /*fa50*/  BSYNC B0 ;  /* 0x0000000000007941 */ /* 0x000fea0003800000 */
.L_x_5288:
        /* <DEDUP_REMOVED lines=24> */
.L_x_5291:
[----:B------:R-:W-:Y:S05]  /*fbe0*/  BSYNC B0 ;  /* 0x0000000000007941 */ /* 0x000fea0003800000 */
.L_x_5290:
[----:B------:R-:W-:Y:S02]  /*fbf0*/  UIADD3 UR11, UR11, 0x2, URZ ;  /* 0x000000020b0b7890 */ /* 0x000fe4000fffe03f */
[----:B------:R-:W-:Y:S02]  /*fc00*/  ULEA UR8, UR18, UR8, 0x1 ;  /* 0x0000000812087291 */ /* 0x000fe4000f8e083f */
[----:B------:R-:W-:Y:S02]  /*fc10*/  ULEA UR9, UR18, UR9, 0x1 ;  /* 0x0000000912097291 */ /* 0x000fe4000f8e083f */
[----:B------:R-:W-:-:S13]  /*fc20*/  ISETP.NE.AND P0, PT, RZ, UR11, PT ;  /* 0x0000000bff007c0c */ /* 0x000fda000bf05270 */
[----:B------:R-:W-:Y:S05]  /*fc30*/  @!P0 BRA `(.L_x_5179) ;  /* 0x0000001c00388947 */ /* 0x000fea0003800000 */
[----:B------:R-:W-:Y:S05]  /*fc40*/  BRA `(.L_x_5292) ;  /* 0xfffffffc00207947 */ /* 0x000fea000383ffff */
.L_x_5241:
        /* <DEDUP_REMOVED lines=33> */
.L_x_5294:
        /* <DEDUP_REMOVED lines=42> */
.L_x_5339:
        /* <DEDUP_REMOVED lines=15> */
.L_x_5297:
        /* <DEDUP_REMOVED lines=75> */
.L_x_5308:
[----:B--234-:R-:W-:-:S04]  /*106a0*/  SHF.L.U32 R21, R11, 0x1f, RZ ;  /* 0x0000001f0b157819 */ /* 0x01cfc800000006ff */
[----:B------:R-:W1:Y:S02]  /*106b0*/  SYNCS.PHASECHK.TRANS64.TRYWAIT P1, [R16+URZ+0x30c40], R21 ;  /* 0x030c4015100075a7 */ /* 0x000e64000802017f */
[----:B-1----:R-:W-:Y:S05]  /*106c0*/  @!P1 BRA `(.L_x_5300) ;  /* 0x0000001400e89947 */ /* 0x002fea0003800000 */
.L_x_5340:
[----:B------:R-:W-:Y:S05]  /*106d0*/  @P0 BRA `(.L_x_5301) ;  /* 0x0000000000140947 */ /* 0x000fea0003800000 */
[----:B------:R-:W-:Y:S01]  /*106e0*/  ISETP.NE.AND P1, PT, R6, RZ, PT ;  /* 0x000000ff0600720c */ /* 0x000fe20003f25270 */
[----:B------:R-:W-:-:S04]  /*106f0*/  IMAD.MOV.U32 R3, RZ, RZ, 0x4200 ;  /* 0x00004200ff037424 */ /* 0x000fc800078e00ff */
[----:B------:R2:W-:Y:S08]  /*10700*/  SYNCS.ARRIVE.TRANS64 RZ, [R16+URZ+0x30c30], R3 ;  /* 0x030c300310ff79a7 */ /* 0x0005f0000800003f */
[----:B------:R-:W-:Y:S05]  /*10710*/  @!P1 BRA `(.L_x_5301) ;  /* 0x0000000000049947 */ /* 0x000fea0003800000 */
[----:B------:R-:W-:Y:S01]  /*10720*/  BPT.TRAP 0x1 ;  /* 0x000000040000795c */ /* 0x000fe20000300000 */
.L_x_5301:
        /* <DEDUP_REMOVED lines=29> */
.L_x_5341:
[----:B------:R-:W-:Y:S05]  /*10900*/  @P0 BRA `(.L_x_5303) ;  /* 0x0000000000140947 */ /* 0x000fea0003800000 */
[----:B------:R-:W-:Y:S01]  /*10910*/  ISETP.NE.AND P1, PT, R6, RZ, PT ;  /* 0x000000ff0600720c */ /* 0x000fe20003f25270 */
[----:B------:R-:W-:-:S04]  /*10920*/  IMAD.MOV.U32 R2, RZ, RZ, 0x4200 ;  /* 0x00004200ff027424 */ /* 0x000fc800078e00ff */
[----:B------:R3:W-:Y:S08]  /*10930*/  SYNCS.ARRIVE.TRANS64 RZ, [R16+URZ+0x30c18], R2 ;  /* 0x030c180210ff79a7 */ /* 0x0007f0000800003f */
[----:B------:R-:W-:Y:S05]  /*10940*/  @!P1 BRA `(.L_x_5303) ;  /* 0x0000000000049947 */ /* 0x000fea0003800000 */
[----:B------:R-:W-:Y:S01]  /*10950*/  BPT.TRAP 0x1 ;  /* 0x000000040000795c */ /* 0x000fe20000300000 */
.L_x_5303:
        /* <DEDUP_REMOVED lines=29> */
.L_x_5342:
[----:B------:R-:W-:Y:S05]  /*10b30*/  @P0 BRA `(.L_x_5305) ;  /* 0x0000000000140947 */ /* 0x000fea0003800000 */
[----:B------:R-:W-:Y:S01]  /*10b40*/  ISETP.NE.AND P1, PT, R6, RZ, PT ;  /* 0x000000ff0600720c */ /* 0x000fe20003f25270 */
[----:B-123--:R-:W-:-:S04]  /*10b50*/  IMAD.MOV.U32 R21, RZ, RZ, 0x4200 ;  /* 0x00004200ff157424 */ /* 0x00efc800078e00ff */
[----:B------:R4:W-:Y:S08]  /*10b60*/  SYNCS.ARRIVE.TRANS64 RZ, [R16+URZ+0x30c38], R21 ;  /* 0x030c381510ff79a7 */ /* 0x0009f0000800003f */
[----:B------:R-:W-:Y:S05]  /*10b70*/  @!P1 BRA `(.L_x_5305) ;  /* 0x0000000000049947 */ /* 0x000fea0003800000 */
[----:B------:R-:W-:Y:S01]  /*10b80*/  BPT.TRAP 0x1 ;  /* 0x000000040000795c */ /* 0x000fe20000300000 */
.L_x_5305:
        /* <DEDUP_REMOVED lines=24> */
.L_x_5344:
[----:B------:R-:W-:Y:S05]  /*10d10*/  @P0 BRA `(.L_x_5307) ;  /* 0x0000000000140947 */ /* 0x000fea0003800000 */
[----:B------:R-:W-:Y:S01]  /*10d20*/  ISETP.NE.AND P1, PT, R6, RZ, PT ;  /* 0x000000ff0600720c */ /* 0x000fe20003f25270 */
[----:B------:R-:W-:-:S04]  /*10d30*/  IMAD.MOV.U32 R5, RZ, RZ, 0x4200 ;  /* 0x00004200ff057424 */ /* 0x000fc800078e00ff */
[----:B------:R1:W-:Y:S08]  /*10d40*/  SYNCS.ARRIVE.TRANS64 RZ, [R16+URZ+0x30c10], R5 ;  /* 0x030c100510ff79a7 */ /* 0x0003f0000800003f */
[----:B------:R-:W-:Y:S05]  /*10d50*/  @!P1 BRA `(.L_x_5307) ;  /* 0x0000000000049947 */ /* 0x000fea0003800000 */
[----:B------:R-:W-:Y:S01]  /*10d60*/  BPT.TRAP 0x1 ;  /* 0x000000040000795c */ /* 0x000fe20000300000 */
.L_x_5307:
        /* <DEDUP_REMOVED lines=30> */
.L_x_5299:
[----:B------:R-:W2:Y:S02]  /*10f50*/  LDL.LU R4, [R1+0x4] ;  /* 0x0000040001047983 */ /* 0x000ea40000300800 */
[----:B--2---:R-:W-:Y:S02]  /*10f60*/  ISETP.NE.AND P1, PT, R4, RZ, PT ;  /* 0x000000ff0400720c */ /* 0x004fe40003f25270 */
[----:B------:R2:W5:Y:S11]  /*10f70*/  LDL R4, [R1] ;  /* 0x0000000001047983 */ /* 0x0005760000100800 */
[----:B--2---:R-:W-:Y:S05]  /*10f80*/  @!P1 BRA `(.L_x_5298) ;  /* 0x0000000400109947 */ /* 0x004fea0003800000 */
[----:B------:R-:W-:-:S04]  /*10f90*/  SHF.L.U32 R13, R11, 0x1f, RZ ;  /* 0x0000001f0b0d7819 */ /* 0x000fc800000006ff */
[----:B------:R-:W1:Y:S02]  /*10fa0*/  SYNCS.PHASECHK.TRANS64.TRYWAIT P1, [R16+URZ+0x30c40], R13 ;  /* 0x030c400d100075a7 */ /* 0x000e64000802017f */
[----:B-1----:R-:W-:Y:S05]  /*10fb0*/  @!P1 BRA `(.L_x_5309) ;  /* 0x0000001000009947 */ /* 0x002fea0003800000 */
.L_x_5345:
[----:B------:R-:W-:Y:S05]  /*10fc0*/  @P0 BRA `(.L_x_5310) ;  /* 0x0000000000140947 */ /* 0x000fea0003800000 */
[----:B------:R-:W-:Y:S01]  /*10fd0*/  ISETP.NE.AND P1, PT, R6, RZ, PT ;  /* 0x000000ff0600720c */ /* 0x000fe20003f25270 */
[----:B------:R-:W-:-:S04]  /*10fe0*/  IMAD.MOV.U32 R5, RZ, RZ, 0x4200 ;  /* 0x00004200ff057424 */ /* 0x000fc800078e00ff */
[----:B------:R2:W-:Y:S08]  /*10ff0*/  SYNCS.ARRIVE.TRANS64 RZ, [R16+URZ+0x30c30], R5 ;  /* 0x030c300510ff79a7 */ /* 0x0005f0000800003f */
[----:B------:R-:W-:Y:S05]  /*11000*/  @!P1 BRA `(.L_x_5310) ;  /* 0x0000000000049947 */ /* 0x000fea0003800000 */
[----:B------:R-:W-:Y:S01]  /*11010*/  BPT.TRAP 0x1 ;  /* 0x000000040000795c */ /* 0x000fe20000300000 */
.L_x_5310:
        /* <DEDUP_REMOVED lines=26> */
.L_x_5346:
[----:B------:R-:W-:Y:S05]  /*111c0*/  @P0 BRA `(.L_x_5312) ;  /* 0x0000000000140947 */ /* 0x000fea0003800000 */
[----:B------:R-:W-:Y:S01]  /*111d0*/  ISETP.NE.AND P0, PT, R6, RZ, PT ;  /* 0x000000ff0600720c */ /* 0x000fe20003f05270 */
[----:B------:R-:W-:-:S04]  /*111e0*/  IMAD.MOV.U32 R5, RZ, RZ, 0x4200 ;  /* 0x00004200ff057424 */ /* 0x000fc800078e00ff */
[----:B------:R2:W-:Y:S08]  /*111f0*/  SYNCS.ARRIVE.TRANS64 RZ, [R16+URZ+0x30c18], R5 ;  /* 0x030c180510ff79a7 */ /* 0x0005f0000800003f */
[----:B------:R-:W-:Y:S05]  /*11200*/  @!P0 BRA `(.L_x_5312) ;  /* 0x0000000000048947 */ /* 0x000fea0003800000 */
[----:B------:R-:W-:Y:S01]  /*11210*/  BPT.TRAP 0x1 ;  /* 0x000000040000795c */ /* 0x000fe20000300000 */
.L_x_5312:
        /* <DEDUP_REMOVED lines=27> */
.L_x_5298:
[----:B------:R-:W2:Y:S01]  /*113d0*/  S2R R0, SR_TID.X ;  /* 0x0000000000007919 */ /* 0x000ea20000002100 */
[----:B------:R-:W-:Y:S01]  /*113e0*/  IMAD R3, R19, 0x8, R16 ;  /* 0x0000000813037824 */ /* 0x000fe200078e0210 */
[----:B--2---:R-:W-:Y:S02]  /*113f0*/  LOP3.LUT R2, R0, 0x7f, RZ, 0xc0, !PT ;  /* 0x0000007f00027812 */ /* 0x004fe400078ec0ff */
[----:B------:R-:W-:Y:S02]  /*11400*/  SHF.L.U32 R0, R11, 0x1f, RZ ;  /* 0x0000001f0b007819 */ /* 0x000fe400000006ff */
[----:B------:R-:W-:Y:S02]  /*11410*/  ISETP.NE.AND P1, PT, R2, RZ, PT ;  /* 0x000000ff0200720c */ /* 0x000fe40003f25270 */
[----:B------:R-:W2:Y:S02]  /*11420*/  SYNCS.PHASECHK.TRANS64.TRYWAIT P0, [R3+URZ+0x30c40], R0 ;  /* 0x030c4000030075a7 */ /* 0x000ea4000800017f */
[----:B--2---:R-:W-:Y:S09]  /*11430*/  @!P0 BRA `(.L_x_5313) ;  /* 0x0000000c00088947 */ /* 0x004ff20003800000 */
.L_x_5347:
[----:B------:R-:W-:Y:S05]  /*11440*/  @P1 BRA `(.L_x_5314) ;  /* 0x0000000000181947 */ /* 0x000fea0003800000 */
[----:B------:R-:W1:Y:S01]  /*11450*/  S2R R2, SR_TID.X ;  /* 0x0000000000027919 */ /* 0x000e620000002100 */
[----:B--2---:R-:W-:-:S04]  /*11460*/  IMAD.MOV.U32 R0, RZ, RZ, 0x4200 ;  /* 0x00004200ff007424 */ /* 0x004fc800078e00ff */
[----:B------:R2:W-:Y:S01]  /*11470*/  SYNCS.ARRIVE.TRANS64 RZ, [R3+URZ+0x30c30], R0 ;  /* 0x030c300003ff79a7 */ /* 0x0005e2000800003f */
[----:B-1----:R-:W-:-:S13]  /*11480*/  LOP3.LUT P0, RZ, R2, 0x1f, RZ, 0xc0, !PT ;  /* 0x0000001f02ff7812 */ /* 0x002fda000780c0ff */
[----:B--2---:R-:W-:Y:S05]  /*11490*/  @!P0 BRA `(.L_x_5314) ;  /* 0x0000000000048947 */ /* 0x004fea0003800000 */
[----:B------:R-:W-:Y:S01]  /*114a0*/  BPT.TRAP 0x1 ;  /* 0x000000040000795c */ /* 0x000fe20000300000 */
.L_x_5314:
        /* <DEDUP_REMOVED lines=33> */
.L_x_5295:
[----:B------:R-:W-:Y:S05]  /*116c0*/  BSYNC B0 ;  /* 0x0000000000007941 */ /* 0x000fea0003800000 */
.L_x_5293:
[----:B------:R-:W-:-:S03]  /*116d0*/  UMOV UR8, 0xffffffff ;  /* 0xffffffff00087882 */ /* 0x000fc60000000000 */
[----:B------:R-:W-:Y:S05]  /*116e0*/  BRA.DIV UR8, `(.L_x_5315) ;  /* 0x0000000a08707947 */ /* 0x000fea000b800000 */
[----:B------:R-:W-:-:S13]  /*116f0*/  ELECT P6, URZ, PT ;  /* 0x00000000003f782f */ /* 0x000fda00038c0000 */
.L_x_5350:
[----:B------:R-:W-:Y:S05]  /*11700*/  @!P6 BRA `(.L_x_5179) ;  /* 0x000000000084e947 */ /* 0x000fea0003800000 */
[----:B------:R-:W-:-:S06]  /*11710*/  ULOP3.LUT UR8, UR36, 0x2, URZ, 0xfc, !UPT ;  /* 0x0000000224087892 */ /* 0x000fcc000f8efc3f */
[----:B------:R-:W-:-:S05]  /*11720*/  IMAD.U32 R0, RZ, RZ, UR8 ;  /* 0x00000008ff007e24 */ /* 0x000fca000f8e00ff */
[----:B------:R-:W-:-:S13]  /*11730*/  ISETP.NE.AND P2, PT, R0, 0x3, PT ;  /* 0x000000030000780c */ /* 0x000fda0003f45270 */
[----:B------:R-:W-:Y:S05]  /*11740*/  @!P2 BRA `(.L_x_5316) ;  /* 0x000000000004a947 */ /* 0x000fea0003800000 */
[----:B------:R-:W-:Y:S01]  /*11750*/  BPT.TRAP 0x1 ;  /* 0x000000040000795c */ /* 0x000fe20000300000 */
.L_x_5316:
        /* <DEDUP_REMOVED lines=15> */
.L_x_5351:
[----:B------:R-:W2:Y:S02]  /*11850*/  SYNCS.PHASECHK.TRANS64.TRYWAIT P0, [R3+URZ], R0 ;  /* 0x00000000030075a7 */ /* 0x000ea4000800017f */
[----:B--2---:R-:W-:Y:S05]  /*11860*/  @!P0 BRA `(.L_x_5318) ;  /* 0x0000000800448947 */ /* 0x004fea0003800000 */
.L_x_5352:
[----:B------:R-:W-:Y:S05]  /*11870*/  @!P2 BRA `(.L_x_5319) ;  /* 0x000000000004a947 */ /* 0x000fea0003800000 */
[----:B------:R-:W-:Y:S01]  /*11880*/  BPT.TRAP 0x1 ;  /* 0x000000040000795c */ /* 0x000fe20000300000 */
.L_x_5319:
[----:B--2---:R-:W-:-:S04]  /*11890*/  VIADD R3, R7, 0x30c40 ;  /* 0x00030c4007037836 */ /* 0x004fc80000000000 */
[----:B------:R-:W-:-:S04]  /*118a0*/  IMAD R2, R2, 0x8, R3 ;  /* 0x0000000802027824 */ /* 0x000fc800078e0203 */
[----:B------:R-:W2:Y:S02]  /*118b0*/  SYNCS.PHASECHK.TRANS64.TRYWAIT P0, [R2+URZ], R5 ;  /* 0x00000005020075a7 */ /* 0x000ea4000800017f */
[----:B--2---:R-:W-:Y:S05]  /*118c0*/  @!P0 BRA `(.L_x_5320) ;  /* 0x0000000800408947 */ /* 0x004fea0003800000 */
.L_x_5353:
[----:B------:R-:W-:-:S07]  /*118d0*/  IMAD R3, R4, 0x8, R3 ;  /* 0x0000000804037824 */ /* 0x000fce00078e0203 */
.L_x_5321:
[----:B---3--:R3:W4:Y:S02]  /*118e0*/  SYNCS.PHASECHK.TRANS64.TRYWAIT P0, [R3+URZ], R0 ;  /* 0x00000000030075a7 */ /* 0x008724000800017f */
[----:B----4-:R-:W-:Y:S05]  /*118f0*/  @!P0 NANOSLEEP.SYNCS 0x989680 ;  /* 0x009896800000895d */ /* 0x010fea0003900000 */
[----:B------:R-:W4:Y:S02]  /*11900*/  @!P0 SYNCS.PHASECHK.TRANS64 P0, [R3+URZ], R0 ;  /* 0x00000000030085a7 */ /* 0x000f24000800007f */
[----:B----4-:R-:W-:Y:S05]  /*11910*/  @!P0 BRA `(.L_x_5321) ;  /* 0xfffffffc00f08947 */ /* 0x010fea000383ffff */
.L_x_5179:
[----:B------:R-:W-:Y:S05]  /*11920*/  BSYNC B6 ;  /* 0x0000000000067941 */ /* 0x000fea0003800000 */
.L_x_5176:
[----:B------:R-:W-:Y:S05]  /*11930*/  EXIT ;  /* 0x000000000000794d */ /* 0x000fea0003800000 */
.L_x_5186:
[----:B------:R-:W-:Y:S02]  /*11940*/  IMAD.MOV.U32 R13, RZ, RZ, R10 ;  /* 0x000000ffff0d7224 */ /* 0x000fe400078e000a */
[----:B------:R-:W-:Y:S02]  /*11950*/  IMAD.MOV.U32 R12, RZ, RZ, RZ ;  /* 0x000000ffff0c7224 */ /* 0x000fe400078e00ff */
[----:B------:R-:W-:Y:S02]  /*11960*/  IMAD.MOV.U32 R11, RZ, RZ, 0x1f ;  /* 0x0000001fff0b7424 */ /* 0x000fe400078e00ff */
[----:B------:R-:W-:-:S07]  /*11970*/  IMAD.MOV.U32 R15, RZ, RZ, -0x1 ;  /* 0xffffffffff0f7424 */ /* 0x000fce00078e00ff */
[----:B------:R-:W-:Y:S05]  /*11980*/  WARPSYNC.COLLECTIVE R15, `(.L_x_5322) ;  /* 0x000000000f087348 */ /* 0x000fea0003c00000 */
[----:B------:R1:W2:Y:S02]  /*11990*/  SHFL.IDX P6, R14, R13, R12, R11 ;  /* 0x0000000c0d0e7389 */ /* 0x0002a400000c000b */
[----:B-12---:R-:W-:Y:S01]  /*119a0*/  ENDCOLLECTIVE ;  /* 0x000000000000791b */ /* 0x006fe20003800000 */
.L_x_5322:
[----:B------:R-:W-:Y:S05]  /*119b0*/  BRA `(.L_x_5323) ;  /* 0xfffffef4006c7947 */ /* 0x000fea000383ffff */
.L_x_5188:
[----:B--2---:R2:W3:Y:S02]  /*119c0*/  SYNCS.PHASECHK.TRANS64.TRYWAIT P0, [R222+URZ+0x30c00], R11 ;  /* 0x030c000bde0075a7 */ /* 0x0044e4000800017f */
[----:B---3--:R-:W-:Y:S05]  /*119d0*/  @!P0 NANOSLEEP.SYNCS 0x989680 ;  /* 0x009896800000895d */ /* 0x008fea0003900000 */
[----:B------:R-:W3:Y:S02]  /*119e0*/  @!P0 SYNCS.PHASECHK.TRANS64 P0, [R222+URZ+0x30c00], R11 ;  /* 0x030c000bde0085a7 */ /* 0x000ee4000800007f */
[----:B---3--:R-:W-:Y:S05]  /*119f0*/  @!P0 BRA `(.L_x_5188) ;  /* 0xfffffffc00f08947 */ /* 0x008fea000383ffff */
[----:B------:R-:W-:Y:S05]  /*11a00*/  BRA `(.L_x_5187) ;  /* 0xfffffef400b47947 */ /* 0x000fea000383ffff */
.L_x_5193:
[----:B--2---:R2:W3:Y:S02]  /*11a10*/  SYNCS.PHASECHK.TRANS64.TRYWAIT P0, [R8+URZ+0x30c10], R21 ;  /* 0x030c1015080075a7 */ /* 0x0044e4000800017f */
[----:B---3--:R-:W-:Y:S05]  /*11a20*/  @!P0 NANOSLEEP.SYNCS 0x989680 ;  /* 0x009896800000895d */ /* 0x008fea0003900000 */
[----:B------:R-:W3:Y:S02]  /*11a30*/  @!P0 SYNCS.PHASECHK.TRANS64 P0, [R8+URZ+0x30c10], R21 ;  /* 0x030c1015080085a7 */ /* 0x000ee4000800007f */
[----:B---3--:R-:W-:Y:S05]  /*11a40*/  @!P0 BRA `(.L_x_5193) ;  /* 0xfffffffc00f08947 */ /* 0x008fea000383ffff */
[----:B------:R-:W-:Y:S05]  /*11a50*/  BRA `(.L_x_5192) ;  /* 0xffffff0000607947 */ /* 0x000fea000383ffff */
.L_x_5197:
[----:B------:R1:W1:Y:S02]  /*11a60*/  SYNCS.PHASECHK.TRANS64.TRYWAIT P0, [R8+URZ+0x30c30], R21 ;  /* 0x030c3015080075a7 */ /* 0x000264000800017f */
[----:B-1----:R-:W-:Y:S05]  /*11a70*/  @!P0 NANOSLEEP.SYNCS 0x989680 ;  /* 0x009896800000895d */ /* 0x002fea0003900000 */
[----:B------:R-:W1:Y:S02]  /*11a80*/  @!P0 SYNCS.PHASECHK.TRANS64 P0, [R8+URZ+0x30c30], R21 ;  /* 0x030c3015080085a7 */ /* 0x000e64000800007f */
[----:B-1----:R-:W-:Y:S05]  /*11a90*/  @!P0 BRA `(.L_x_5197) ;  /* 0xfffffffc00f08947 */ /* 0x002fea000383ffff */
[----:B------:R-:W-:Y:S05]  /*11aa0*/  BRA `(.L_x_5196) ;  /* 0xffffff0400647947 */ /* 0x000fea000383ffff */
.L_x_5205:
[----:B--2---:R2:W3:Y:S02]  /*11ab0*/  SYNCS.PHASECHK.TRANS64.TRYWAIT P1, [R6+URZ+0x30c10], R11 ;  /* 0x030c100b060075a7 */ /* 0x0044e4000802017f */
[----:B---3--:R-:W-:Y:S05]  /*11ac0*/  @!P1 NANOSLEEP.SYNCS 0x989680 ;  /* 0x009896800000995d */ /* 0x008fea0003900000 */
[----:B------:R-:W3:Y:S02]  /*11ad0*/  @!P1 SYNCS.PHASECHK.TRANS64 P1, [R6+URZ+0x30c10], R11 ;  /* 0x030c100b060095a7 */ /* 0x000ee4000802007f */
[----:B---3--:R-:W-:Y:S05]  /*11ae0*/  @!P1 BRA `(.L_x_5205) ;  /* 0xfffffffc00f09947 */ /* 0x008fea000383ffff */
[----:B------:R-:W-:Y:S05]  /*11af0*/  BRA `(.L_x_5204) ;  /* 0xffffff4000cc7947 */ /* 0x000fea000383ffff */
.L_x_5209:
[----:B------:R1:W1:Y:S02]  /*11b00*/  SYNCS.PHASECHK.TRANS64.TRYWAIT P1, [R6+URZ+0x30c30], R11 ;  /* 0x030c300b060075a7 */ /* 0x000264000802017f */
[----:B-1----:R-:W-:Y:S05]  /*11b10*/  @!P1 NANOSLEEP.SYNCS 0x989680 ;  /* 0x009896800000995d */ /* 0x002fea0003900000 */
[----:B------:R-:W1:Y:S02]  /*11b20*/  @!P1 SYNCS.PHASECHK.TRANS64 P1, [R6+URZ+0x30c30], R11 ;  /* 0x030c300b060095a7 */ /* 0x000e64000802007f */
[----:B-1----:R-:W-:Y:S05]  /*11b30*/  @!P1 BRA `(.L_x_5209) ;  /* 0xfffffffc00f09947 */ /* 0x002fea000383ffff */
[----:B------:R-:W-:Y:S05]  /*11b40*/  BRA `(.L_x_5208) ;  /* 0xffffff4400dc7947 */ /* 0x000fea000383ffff */
.L_x_5217:
[----:B--2---:R2:W3:Y:S02]  /*11b50*/  SYNCS.PHASECHK.TRANS64.TRYWAIT P0, [R7+URZ+0x30c10], R18 ;  /* 0x030c1012070075a7 */ /* 0x0044e4000800017f */
[----:B---3--:R-:W-:Y:S05]  /*11b60*/  @!P0 NANOSLEEP.SYNCS 0x989680 ;  /* 0x009896800000895d */ /* 0x008fea0003900000 */
[----:B------:R-:W3:Y:S02]  /*11b70*/  @!P0 SYNCS.PHASECHK.TRANS64 P0, [R7+URZ+0x30c10], R18 ;  /* 0x030c1012070085a7 */ /* 0x000ee4000800007f */
[----:B---3--:R-:W-:Y:S05]  /*11b80*/  @!P0 BRA `(.L_x_5217) ;  /* 0xfffffffc00f08947 */ /* 0x008fea000383ffff */
[----:B------:R-:W-:Y:S05]  /*11b90*/  BRA `(.L_x_5216) ;  /* 0xffffff7c000c7947 */ /* 0x000fea000383ffff */
.L_x_5221:
[----:B------:R1:W1:Y:S02]  /*11ba0*/  SYNCS.PHASECHK.TRANS64.TRYWAIT P0, [R7+URZ+0x30c30], R18 ;  /* 0x030c3012070075a7 */ /* 0x000264000800017f */
[----:B-1----:R-:W-:Y:S05]  /*11bb0*/  @!P0 NANOSLEEP.SYNCS 0x989680 ;  /* 0x009896800000895d */ /* 0x002fea0003900000 */
[----:B------:R-:W1:Y:S02]  /*11bc0*/  @!P0 SYNCS.PHASECHK.TRANS64 P0, [R7+URZ+0x30c30], R18 ;  /* 0x030c3012070085a7 */ /* 0x000e64000800007f */
[----:B-1----:R-:W-:Y:S05]  /*11bd0*/  @!P0 BRA `(.L_x_5221) ;  /* 0xfffffffc00f08947 */ /* 0x002fea000383ffff */
[----:B------:R-:W-:Y:S05]  /*11be0*/  BRA `(.L_x_5220) ;  /* 0xffffff8000207947 */ /* 0x000fea000383ffff */
.L_x_5228:
[----:B------:R-:W-:Y:S01]  /*11bf0*/  BSSY B0, `(.L_x_5324) ;  /* 0x0000005000007945 */ /* 0x000fe20003800000 */
[----:B------:R-:W-:-:S07]  /*11c00*/  IMAD.MOV.U32 R15, RZ, RZ, -0x1 ;  /* 0xffffffffff0f7424 */ /* 0x000fce00078e00ff */
[----:B---3--:R-:W-:Y:S05]  /*11c10*/  WARPSYNC.COLLECTIVE R15, `(.L_x_5325) ;  /* 0x000000000f087348 */ /* 0x008fea0003c00000 */
[----:B------:R-:W-:Y:S01]  /*11c20*/  NOP ;  /* 0x0000000000007918 */ /* 0x000fe20000000000 */
[----:B---3--:R-:W-:Y:S01]  /*11c30*/  ENDCOLLECTIVE ;  /* 0x000000000000791b */ /* 0x008fe20003800000 */
.L_x_5325:
[----:B------:R-:W-:Y:S05]  /*11c40*/  BSYNC B0 ;  /* 0x0000000000007941 */ /* 0x000fea0003800000 */
.L_x_5324:
[----:B------:R-:W-:Y:S05]  /*11c50*/  BRA `(.L_x_5326) ;  /* 0xffffffbc00747947 */ /* 0x000fea000383ffff */
.L_x_5237:
[----:B------:R-:W-:Y:S01]  /*11c60*/  BSSY B0, `(.L_x_5327) ;  /* 0x0000005000007945 */ /* 0x000fe20003800000 */
[----:B------:R-:W-:-:S07]  /*11c70*/  IMAD.MOV.U32 R15, RZ, RZ, -0x1 ;  /* 0xffffffffff0f7424 */ /* 0x000fce00078e00ff */
[----:B-1-3--:R-:W-:Y:S05]  /*11c80*/  WARPSYNC.COLLECTIVE R15, `(.L_x_5328) ;  /* 0x000000000f087348 */ /* 0x00afea0003c00000 */
[----:B------:R-:W-:Y:S01]  /*11c90*/  NOP ;  /* 0x0000000000007918 */ /* 0x000fe20000000000 */
[----:B-1-3--:R-:W-:Y:S01]  /*11ca0*/  ENDCOLLECTIVE ;  /* 0x000000000000791b */ /* 0x00afe20003800000 */
.L_x_5328:
[----:B------:R-:W-:Y:S05]  /*11cb0*/  BSYNC B0 ;  /* 0x0000000000007941 */ /* 0x000fea0003800000 */
.L_x_5327:
[----:B------:R-:W-:Y:S05]  /*11cc0*/  BRA `(.L_x_5329) ;  /* 0xffffffc000547947 */ /* 0x000fea000383ffff */
.L_x_5249:
[----:B------:R-:W-:Y:S01]  /*11cd0*/  BSSY B0, `(.L_x_5330) ;  /* 0x0000005000007945 */ /* 0x000fe20003800000 */
[----:B------:R-:W-:-:S07]  /*11ce0*/  IMAD.MOV.U32 R15, RZ, RZ, -0x1 ;  /* 0xffffffffff0f7424 */ /* 0x000fce00078e00ff */
[----:B------:R-:W-:Y:S05]  /*11cf0*/  WARPSYNC.COLLECTIVE R15, `(.L_x_5331) ;  /* 0x000000000f087348 */ /* 0x000fea0003c00000 */
[----:B------:R-:W-:Y:S01]  /*11d00*/  NOP ;  /* 0x0000000000007918 */ /* 0x000fe20000000000 */
[----:B------:R-:W-:Y:S01]  /*11d10*/  ENDCOLLECTIVE ;  /* 0x000000000000791b */ /* 0x000fe20003800000 */
.L_x_5331:
[----:B------:R-:W-:Y:S05]  /*11d20*/  BSYNC B0 ;  /* 0x0000000000007941 */ /* 0x000fea0003800000 */
.L_x_5330:
[----:B------:R-:W-:Y:S05]  /*11d30*/  BRA `(.L_x_5332) ;  /* 0xffffffc8003c7947 */ /* 0x000fea000383ffff */
.L_x_5262:
[----:B------:R-:W-:Y:S01]  /*11d40*/  BSSY B0, `(.L_x_5333) ;  /* 0x0000005000007945 */ /* 0x000fe20003800000 */
[----:B------:R-:W-:-:S07]  /*11d50*/  IMAD.MOV.U32 R15, RZ, RZ, -0x1 ;  /* 0xffffffffff0f7424 */ /* 0x000fce00078e00ff */
[----:B------:R-:W-:Y:S05]  /*11d60*/  WARPSYNC.COLLECTIVE R15, `(.L_x_5334) ;  /* 0x000000000f087348 */ /* 0x000fea0003c00000 */
[----:B------:R-:W-:Y:S01]  /*11d70*/  NOP ;  /* 0x0000000000007918 */ /* 0x000fe20000000000 */
[----:B------:R-:W-:Y:S01]  /*11d80*/  ENDCOLLECTIVE ;  /* 0x000000000000791b */ /* 0x000fe20003800000 */
.L_x_5334:
[----:B------:R-:W-:Y:S05]  /*11d90*/  BSYNC B0 ;  /* 0x0000000000007941 */ /* 0x000fea0003800000 */
.L_x_5333:
[----:B------:R-:W-:Y:S05]  /*11da0*/  BRA `(.L_x_5335) ;  /* 0xffffffcc00bc7947 */ /* 0x000fea000383ffff */
.L_x_5274:
[----:B------:R-:W-:Y:S01]  /*11db0*/  BSSY B0, `(.L_x_5336) ;  /* 0x0000005000007945 */ /* 0x000fe20003800000 */
[----:B------:R-:W-:-:S07]  /*11dc0*/  IMAD.MOV.U32 R15, RZ, RZ, -0x1 ;  /* 0xffffffffff0f7424 */ /* 0x000fce00078e00ff */
[----:B------:R-:W-:Y:S05]  /*11dd0*/  WARPSYNC.COLLECTIVE R15, `(.L_x_5337) ;  /* 0x000000000f087348 */ /* 0x000fea0003c00000 */
[----:B------:R-:W-:Y:S01]  /*11de0*/  NOP ;  /* 0x0000000000007918 */ /* 0x000fe20000000000 */
[----:B------:R-:W-:Y:S01]  /*11df0*/  ENDCOLLECTIVE ;  /* 0x000000000000791b */ /* 0x000fe20003800000 */
.L_x_5337:
[----:B------:R-:W-:Y:S05]  /*11e00*/  BSYNC B0 ;  /* 0x0000000000007941 */ /* 0x000fea0003800000 */
.L_x_5336:
[----:B------:R-:W-:Y:S05]  /*11e10*/  BRA `(.L_x_5338) ;  /* 0xffffffd000dc7947 */ /* 0x000fea000383ffff */
.L_x_5296:
[----:B-1----:R1:W2:Y:S02]  /*11e20*/  SYNCS.PHASECHK.TRANS64.TRYWAIT P0, [R16+URZ+0x30c20], R3 ;  /* 0x030c2003100075a7 */ /* 0x0022a4000800017f */
[----:B--2---:R-:W-:Y:S05]  /*11e30*/  @!P0 NANOSLEEP.SYNCS 0x989680 ;  /* 0x009896800000895d */ /* 0x004fea0003900000 */
[----:B------:R-:W2:Y:S02]  /*11e40*/  @!P0 SYNCS.PHASECHK.TRANS64 P0, [R16+URZ+0x30c20], R3 ;  /* 0x030c2003100085a7 */ /* 0x000ea4000800007f */
[----:B--2---:R-:W-:Y:S05]  /*11e50*/  @!P0 BRA `(.L_x_5296) ;  /* 0xfffffffc00f08947 */ /* 0x004fea000383ffff */
[----:B------:R-:W-:Y:S05]  /*11e60*/  BRA `(.L_x_5339) ;  /* 0xffffffe000a47947 */ /* 0x000fea000383ffff */
.L_x_5300:
[----:B-1----:R1:W2:Y:S02]  /*11e70*/  SYNCS.PHASECHK.TRANS64.TRYWAIT P1, [R16+URZ+0x30c40], R21 ;  /* 0x030c4015100075a7 */ /* 0x0022a4000802017f */
[----:B--2---:R-:W-:Y:S05]  /*11e80*/  @!P1 NANOSLEEP.SYNCS 0x989680 ;  /* 0x009896800000995d */ /* 0x004fea0003900000 */
[----:B------:R-:W2:Y:S02]  /*11e90*/  @!P1 SYNCS.PHASECHK.TRANS64 P1, [R16+URZ+0x30c40], R21 ;  /* 0x030c4015100095a7 */ /* 0x000ea4000802007f */
[----:B--2---:R-:W-:Y:S05]  /*11ea0*/  @!P1 BRA `(.L_x_5300) ;  /* 0xfffffffc00f09947 */ /* 0x004fea000383ffff */
[----:B------:R-:W-:Y:S05]  /*11eb0*/  BRA `(.L_x_5340) ;  /* 0xffffffe800047947 */ /* 0x000fea000383ffff */
.L_x_5302:
[----:B--2---:R2:W3:Y:S02]  /*11ec0*/  SYNCS.PHASECHK.TRANS64.TRYWAIT P1, [R16+URZ+0x30c28], R21 ;  /* 0x030c2815100075a7 */ /* 0x0044e4000802017f */
[----:B---3--:R-:W-:Y:S05]  /*11ed0*/  @!P1 NANOSLEEP.SYNCS 0x989680 ;  /* 0x009896800000995d */ /* 0x008fea0003900000 */
[----:B------:R-:W3:Y:S02]  /*11ee0*/  @!P1 SYNCS.PHASECHK.TRANS64 P1, [R16+URZ+0x30c28], R21 ;  /* 0x030c2815100095a7 */ /* 0x000ee4000802007f */
[----:B---3--:R-:W-:Y:S05]  /*11ef0*/  @!P1 BRA `(.L_x_5302) ;  /* 0xfffffffc00f09947 */ /* 0x008fea000383ffff */
[----:B------:R-:W-:Y:S05]  /*11f00*/  BRA `(.L_x_5341) ;  /* 0xffffffe8007c7947 */ /* 0x000fea000383ffff */
.L_x_5304:
[----:B---3--:R3:W4:Y:S02]  /*11f10*/  SYNCS.PHASECHK.TRANS64.TRYWAIT P1, [R16+URZ+0x30c48], R21 ;  /* 0x030c4815100075a7 */ /* 0x008724000802017f */
[----:B----4-:R-:W-:Y:S05]  /*11f20*/  @!P1 NANOSLEEP.SYNCS 0x989680 ;  /* 0x009896800000995d */ /* 0x010fea0003900000 */
[----:B------:R-:W4:Y:S02]  /*11f30*/  @!P1 SYNCS.PHASECHK.TRANS64 P1, [R16+URZ+0x30c48], R21 ;  /* 0x030c4815100095a7 */ /* 0x000f24000802007f */
[----:B----4-:R-:W-:Y:S05]  /*11f40*/  @!P1 BRA `(.L_x_5304) ;  /* 0xfffffffc00f09947 */ /* 0x010fea000383ffff */
[----:B------:R-:W-:Y:S05]  /*11f50*/  BRA `(.L_x_5342) ;  /* 0xffffffe800f47947 */ /* 0x000fea000383ffff */
.L_x_5306:
[----:B------:R-:W-:-:S07]  /*11f60*/  SHF.L.U32 R5, R11, 0x1f, RZ ;  /* 0x0000001f0b057819 */ /* 0x000fce00000006ff */
.L_x_5343:
[----:B------:R1:W1:Y:S02]  /*11f70*/  SYNCS.PHASECHK.TRANS64.TRYWAIT P1, [R16+URZ+0x30c20], R5 ;  /* 0x030c2005100075a7 */ /* 0x000264000802017f */
[----:B-1----:R-:W-:Y:S05]  /*11f80*/  @!P1 NANOSLEEP.SYNCS 0x989680 ;  /* 0x009896800000995d */ /* 0x002fea0003900000 */
[----:B------:R-:W1:Y:S02]  /*11f90*/  @!P1 SYNCS.PHASECHK.TRANS64 P1, [R16+URZ+0x30c20], R5 ;  /* 0x030c2005100095a7 */ /* 0x000e64000802007f */
[----:B-1----:R-:W-:Y:S05]  /*11fa0*/  @!P1 BRA `(.L_x_5343) ;  /* 0xfffffffc00f09947 */ /* 0x002fea000383ffff */
[----:B------:R-:W-:Y:S05]  /*11fb0*/  BRA `(.L_x_5344) ;  /* 0xffffffec00547947 */ /* 0x000fea000383ffff */
.L_x_5309:
[----:B-1----:R1:W2:Y:S02]  /*11fc0*/  SYNCS.PHASECHK.TRANS64.TRYWAIT P1, [R16+URZ+0x30c40], R13 ;  /* 0x030c400d100075a7 */ /* 0x0022a4000802017f */
[----:B--2---:R-:W-:Y:S05]  /*11fd0*/  @!P1 NANOSLEEP.SYNCS 0x989680 ;  /* 0x009896800000995d */ /* 0x004fea0003900000 */
[----:B------:R-:W2:Y:S02]  /*11fe0*/  @!P1 SYNCS.PHASECHK.TRANS64 P1, [R16+URZ+0x30c40], R13 ;  /* 0x030c400d100095a7 */ /* 0x000ea4000802007f */
[----:B--2---:R-:W-:Y:S05]  /*11ff0*/  @!P1 BRA `(.L_x_5309) ;  /* 0xfffffffc00f09947 */ /* 0x004fea000383ffff */
[----:B------:R-:W-:Y:S05]  /*12000*/  BRA `(.L_x_5345) ;  /* 0xffffffec00ec7947 */ /* 0x000fea000383ffff */
.L_x_5311:
[----:B-1----:R1:W2:Y:S02]  /*12010*/  SYNCS.PHASECHK.TRANS64.TRYWAIT P1, [R16+URZ+0x30c28], R13 ;  /* 0x030c280d100075a7 */ /* 0x0022a4000802017f */
[----:B--2---:R-:W-:Y:S05]  /*12020*/  @!P1 NANOSLEEP.SYNCS 0x989680 ;  /* 0x009896800000995d */ /* 0x004fea0003900000 */
[----:B------:R-:W2:Y:S02]  /*12030*/  @!P1 SYNCS.PHASECHK.TRANS64 P1, [R16+URZ+0x30c28], R13 ;  /* 0x030c280d100095a7 */ /* 0x000ea4000802007f */
[----:B--2---:R-:W-:Y:S05]  /*12040*/  @!P1 BRA `(.L_x_5311) ;  /* 0xfffffffc00f09947 */ /* 0x004fea000383ffff */
[----:B------:R-:W-:Y:S05]  /*12050*/  BRA `(.L_x_5346) ;  /* 0xfffffff000587947 */ /* 0x000fea000383ffff */
.L_x_5313:
[----:B--2---:R2:W1:Y:S02]  /*12060*/  SYNCS.PHASECHK.TRANS64.TRYWAIT P0, [R3+URZ+0x30c40], R0 ;  /* 0x030c4000030075a7 */ /* 0x004464000800017f */
[----:B-1----:R-:W-:Y:S05]  /*12070*/  @!P0 NANOSLEEP.SYNCS 0x989680 ;  /* 0x009896800000895d */ /* 0x002fea0003900000 */
[----:B------:R-:W1:Y:S02]  /*12080*/  @!P0 SYNCS.PHASECHK.TRANS64 P0, [R3+URZ+0x30c40], R0 ;  /* 0x030c4000030085a7 */ /* 0x000e64000800007f */
[----:B-1----:R-:W-:Y:S05]  /*12090*/  @!P0 BRA `(.L_x_5313) ;  /* 0xfffffffc00f08947 */ /* 0x002fea000383ffff */
[----:B------:R-:W-:Y:S05]  /*120a0*/  BRA `(.L_x_5347) ;  /* 0xfffffff000e47947 */ /* 0x000fea000383ffff */
.L_x_5315:
[----:B------:R-:W-:Y:S01]  /*120b0*/  BSSY B0, `(.L_x_5348) ;  /* 0x0000006000007945 */ /* 0x000fe20003800000 */
[----:B------:R-:W-:-:S07]  /*120c0*/  IMAD.MOV.U32 R15, RZ, RZ, -0x1 ;  /* 0xffffffffff0f7424 */ /* 0x000fce00078e00ff */
[----:B------:R-:W-:Y:S05]  /*120d0*/  WARPSYNC.COLLECTIVE R15, `(.L_x_5349) ;  /* 0x000000000f0c7348 */ /* 0x000fea0003c00000 */
[----:B------:R-:W-:Y:S02]  /*120e0*/  ELECT P6, UR62, PT ;  /* 0x00000000003e782f */ /* 0x000fe400038c0000 */
[----:B------:R-:W-:Y:S01]  /*120f0*/  MOV R14, UR62 ;  /* 0x0000003e000e7c02 */ /* 0x000fe20008000f00 */
[----:B------:R-:W-:Y:S10]  /*12100*/  ENDCOLLECTIVE ;  /* 0x000000000000791b */ /* 0x000ff40003800000 */
.L_x_5349:
[----:B------:R-:W-:Y:S05]  /*12110*/  BSYNC B0 ;  /* 0x0000000000007941 */ /* 0x000fea0003800000 */
.L_x_5348:
[----:B------:R-:W-:Y:S05]  /*12120*/  BRA `(.L_x_5350) ;  /* 0xfffffff400747947 */ /* 0x000fea000383ffff */
.L_x_5317:
[----:B-1----:R1:W2:Y:S02]  /*12130*/  SYNCS.PHASECHK.TRANS64.TRYWAIT P0, [R6+URZ], R5 ;  /* 0x00000005060075a7 */ /* 0x0022a4000800017f */
[----:B--2---:R-:W-:Y:S05]  /*12140*/  @!P0 NANOSLEEP.SYNCS 0x989680 ;  /* 0x009896800000895d */ /* 0x004fea0003900000 */
[----:B------:R-:W2:Y:S02]  /*12150*/  @!P0 SYNCS.PHASECHK.TRANS64 P0, [R6+URZ], R5 ;  /* 0x00000005060085a7 */ /* 0x000ea4000800007f */
[----:B--2---:R-:W-:Y:S05]  /*12160*/  @!P0 BRA `(.L_x_5317) ;  /* 0xfffffffc00f08947 */ /* 0x004fea000383ffff */
[----:B------:R-:W-:Y:S05]  /*12170*/  BRA `(.L_x_5351) ;  /* 0xfffffff400b47947 */ /* 0x000fea000383ffff */
.L_x_5318:
[----:B--2---:R2:W3:Y:S02]  /*12180*/  SYNCS.PHASECHK.TRANS64.TRYWAIT P0, [R3+URZ], R0 ;  /* 0x00000000030075a7 */ /* 0x0044e4000800017f */
[----:B---3--:R-:W-:Y:S05]  /*12190*/  @!P0 NANOSLEEP.SYNCS 0x989680 ;  /* 0x009896800000895d */ /* 0x008fea0003900000 */
[----:B------:R-:W3:Y:S02]  /*121a0*/  @!P0 SYNCS.PHASECHK.TRANS64 P0, [R3+URZ], R0 ;  /* 0x00000000030085a7 */ /* 0x000ee4000800007f */
[----:B---3--:R-:W-:Y:S05]  /*121b0*/  @!P0 BRA `(.L_x_5318) ;  /* 0xfffffffc00f08947 */ /* 0x008fea000383ffff */
[----:B------:R-:W-:Y:S05]  /*121c0*/  BRA `(.L_x_5352) ;  /* 0xfffffff400a87947 */ /* 0x000fea000383ffff */
.L_x_5320:
[----:B--2---:R2:W3:Y:S02]  /*121d0*/  SYNCS.PHASECHK.TRANS64.TRYWAIT P0, [R2+URZ], R5 ;  /* 0x00000005020075a7 */ /* 0x0044e4000800017f */
[----:B---3--:R-:W-:Y:S05]  /*121e0*/  @!P0 NANOSLEEP.SYNCS 0x989680 ;  /* 0x009896800000895d */ /* 0x008fea0003900000 */
[----:B------:R-:W3:Y:S02]  /*121f0*/  @!P0 SYNCS.PHASECHK.TRANS64 P0, [R2+URZ], R5 ;  /* 0x00000005020085a7 */ /* 0x000ee4000800007f */
[----:B---3--:R-:W-:Y:S05]  /*12200*/  @!P0 BRA `(.L_x_5320) ;  /* 0xfffffffc00f08947 */ /* 0x008fea000383ffff */
[----:B------:R-:W-:Y:S05]  /*12210*/  BRA `(.L_x_5353) ;  /* 0xfffffff400ac7947 */ /* 0x000fea000383ffff */
.L_x_5354:
        /* <DEDUP_REMOVED lines=14> */
.L_x_7412:


//--------------------- .text._ZN7cutlass13device_kernelIN5flash11enable_sm90INS1_16FlashAttnBwdSm90INS1_25CollectiveMainloopBwdSm90ILi2ELi2ELi2EN4cute5tupleIJNS5_1CILi1EEES8_S8_EEENS6_IJNS7_ILi128EEESA_NS7_ILi64EEEEEENS_10bfloat16_tEfNS_4arch4Sm90ELb0ELb1ELb0ELb1ELb0ELb1ELb0ELb0ELi2ELi1ELi2ELi2ELb0EEENS1_21CollectiveEpilogueBwdISC_SD_SF_Li256ELb1ELb0ELi1EEENS1_19SingleTileSchedulerILb1ELb0ELb0ELi128EEEEEEEEEvNT_6ParamsE --------------------------
	.section	.text._ZN7cutlass13device_kernelIN5flash11enable_sm90INS1_16FlashAttnBwdSm90INS1_25CollectiveMainloopBwdSm90ILi2ELi2ELi2EN4cute5tupleIJNS5_1CILi1EEES8_S8_EEENS6_IJNS7_ILi128EEESA_NS7_ILi64EEEEEENS_10bfloat16_tEfNS_4arch4Sm90ELb0ELb1ELb0ELb1ELb0ELb1ELb0ELb0ELi2ELi1ELi2ELi2ELb0EEENS1_21CollectiveEpilogueBwdISC_SD_SF_Li256ELb1ELb0ELi1EEENS1_19SingleTileSchedulerILb1ELb0ELb0ELi128EEEEEEEEEvNT_6ParamsE,"ax",@progbits
	.align	128
.text._ZN7cutlass13device_kernelIN5flash11enable_sm90INS1_16FlashAttnBwdSm90INS1_25CollectiveMainloopBwdSm90ILi2ELi2ELi2EN4cute5tupleIJNS5_1CILi1EEES8_S8_EEENS6_IJNS7_ILi128EEESA_NS7_ILi64EEEEEENS_10bfloat16_tEfNS_4arch4Sm90ELb0ELb1ELb0ELb1ELb0ELb1ELb0ELb0ELi2ELi1ELi2ELi2ELb0EEENS1_21CollectiveEpilogueBwdISC_SD_SF_Li256ELb1ELb0ELi1EEENS1_19SingleTileSchedulerILb1ELb0ELb0ELi128EEEEEEEEEvNT_6ParamsE:
        .type           _ZN7cutlass13device_kernelIN5flash11enable_sm90INS1_16FlashAttnBwdSm90INS1_25CollectiveMainloopBwdSm90ILi2ELi2ELi2EN4cute5tupleIJNS5_1CILi1EEES8_S8_EEENS6_IJNS7_ILi128EEESA_NS7_ILi64EEEEEENS_10bfloat16_tEfNS_4arch4Sm90ELb0ELb1ELb0ELb1ELb0ELb1ELb0ELb0ELi2ELi1ELi2ELi2ELb0EEENS1_21CollectiveEpilogueBwdISC_SD_SF_Li256ELb1ELb0ELi1EEENS1_19SingleTileSchedulerILb1ELb0ELb0ELi128EEEEEEEEEvNT_6ParamsE,@function
        .size           _ZN7cutlass13device_kernelIN5flash11enable_sm90INS1_16FlashAttnBwdSm90INS1_25CollectiveMainloopBwdSm90ILi2ELi2ELi2EN4cute5tupleIJNS5_1CILi1EEES8_S8_EEENS6_IJNS7_ILi128EEESA_NS7_ILi64EEEEEENS_10bfloat16_tEfNS_4arch4Sm90ELb0ELb1ELb0ELb1ELb0ELb1ELb0ELb0ELi2ELi1ELi2ELi2ELb0EEENS1_21CollectiveEpilogueBwdISC_SD_SF_Li256ELb1ELb0ELi1EEENS1_19SingleTileSchedulerILb1ELb0ELb0ELi128EEEEEEEEEvNT_6ParamsE,(.L_x_7413 - _ZN7cutlass13device_kernelIN5flash11enable_sm90INS1_16FlashAttnBwdSm90INS1_25CollectiveMainloopBwdSm90ILi2ELi2ELi2EN4cute5tupleIJNS5_1CILi1EEES8_S8_EEENS6_IJNS7_ILi128EEESA_NS7_ILi64EEEEEENS_10bfloat16_tEfNS_4arch4Sm90ELb0ELb1ELb0ELb1ELb0ELb1ELb0ELb0ELi2ELi1ELi2ELi2ELb0EEENS1_21CollectiveEpilogueBwdISC_SD_SF_Li256ELb1ELb0ELi1EEENS1_19SingleTileSchedulerILb1ELb0ELb0ELi128EEEEEEEEEvNT_6ParamsE)
        .other          _ZN7cutlass13device_kernelIN5flash11enable_sm90INS1_16FlashAttnBwdSm90INS1_25CollectiveMainloopBwdSm90ILi2ELi2ELi2EN4cute5tupleIJNS5_1CILi1EEES8_S8_EEENS6_IJNS7_ILi128EEESA_NS7_ILi64EEEEEENS_10bfloat16_tEfNS_4arch4Sm90ELb0ELb1ELb0ELb1ELb0ELb1ELb0ELb0ELi2ELi1ELi2ELi2ELb0EEENS1_21CollectiveEpilogueBwdISC_SD_SF_Li256ELb1ELb0ELi1EEENS1_19SingleTileSchedulerILb1ELb0ELb0ELi128EEEEEEEEEvNT_6ParamsE,@"STO_CUDA_ENTRY STV_DEFAULT"
_ZN7cutlass13device_kernelIN5flash11enable_sm90INS1_16FlashAttnBwdSm90INS1_25CollectiveMainloopBwdSm90ILi2ELi2ELi2EN4cute5tupleIJNS5_1CILi1EEES8_S8_EEENS6_IJNS7_ILi128EEESA_NS7_ILi64EEEEEENS_10bfloat16_tEfNS_4arch4Sm90ELb0ELb1ELb0ELb1ELb0ELb1ELb0ELb0ELi2ELi1ELi2ELi2ELb0EEENS1_21CollectiveEpilogueBwdISC_SD_SF_Li256ELb1ELb0ELi1EEENS1_19SingleTileSchedulerILb1ELb0ELb0ELi128EEEEEEEEEvNT_6ParamsE:
        /* <DEDUP_REMOVED lines=24> */
.L_x_5356:
[----:B------:R-:W-:Y:S05]  /*0180*/  BSYNC B0 ;  /* 0x0000000000007941 */ /* 0x000fea0003800000 */
.L_x_5355:
        /* <DEDUP_REMOVED lines=37> */
.L_x_5357:
        /* <DEDUP_REMOVED lines=22> */
.L_x_5358:
[----:B------:R-:W-:Y:S01]  /*0540*/  PLOP3.LUT P0, PT, PT, PT, UP0, 0x80, 0x0 ;  /* 0x000000000000781c */ /* 0x000fe20003f0f008 */
[----:B------:R-:W-:Y:S01]  /*0550*/  NOP ;  /* 0x0000000000007918 */ /* 0x000fe20000000000 */
[----:B------:R-:W-:Y:S01]  /*0560*/  ULDC.64 UR38, c[0x0][0x208] ;  /* 0x0000820000267ab9 */ /* 0x000fe20000000a00 */
[----:B------:R-:W-:Y:S01]  /*0570*/  BSSY B6, `(.L_x_5359) ;  /* 0x0001283000067945 */ /* 0x000fe20003800000 */
[----:B-12-4-:R-:W-:Y:S09]  /*0580*/  BAR.SYNC.DEFER_BLOCKING 0x0 ;  /* 0x0000000000007b1d */ /* 0x016ff20000010000 */
[----:B------:R-:W-:Y:S05]  /*0590*/  @!P0 BRA `(.L_x_5360) ;  /* 0x000000f0003c8947 */ /* 0x000fea0003800000 */
.L_x_5361:
        /* <DEDUP_REMOVED lines=19> */
[----:B------:R-:W-:Y:S02]  /*06d0*/  IMAD.U32 R2, RZ, RZ, UR4 ;  /* 0x00000004ff027e24 */ /* 0x000fe4000f8e00ff */
[----:B------:R-:W-:-:S05]  /*06e0*/  IMAD.U32 R3, RZ, RZ, UR5 ;  /* 0x00000005ff037e24 */ /* 0x000fca000f8e00ff */
[----:B------:R-:W2:Y:S02]  /*06f0*/  LDG.E R2, desc[UR38][R2.64] ;  /* 0x0000002602027981 */ /* 0x000ea4000c1e1900 */
[----:B--2---:R-:W-:Y:S01]  /*0700*/  R2UR UR4, R2 ;  /* 0x00000000020472ca */ /* 0x004fe200000e0000 */
[----:B------:R-:W-:-:S14]  /*0710*/  BRA `(.L_x_5363) ;  /* 0x00000000003c7947 */ /* 0x000fdc0003800000 */
.L_x_5362:
        /* <DEDUP_REMOVED lines=14> */
.L_x_5364:
[----:B------:R-:W-:-:S05]  /*0800*/  ULDC UR4, c[0x0][0x8bc] ;  /* 0x00022f0000047ab9 */ /* 0x000fca0000000800 */
.L_x_5363:
        /* <DEDUP_REMOVED lines=19> */
.L_x_5366:
        /* <DEDUP_REMOVED lines=14> */
.L_x_5367:
        /* <DEDUP_REMOVED lines=11> */
.L_x_5368:
        /* <DEDUP_REMOVED lines=13> */
.L_x_5369:
        /* <DEDUP_REMOVED lines=50> */
.L_x_5370:
        /* <DEDUP_REMOVED lines=28> */
.L_x_5373:
        /* <DEDUP_REMOVED lines=15> */
.L_x_5372:
        /* <DEDUP_REMOVED lines=22> */
.L_x_5375:
        /* <DEDUP_REMOVED lines=15> */
.L_x_5374:
[----:B------:R-:W-:Y:S01]  /*13c0*/  SHF.R.S32.HI R6, RZ, 0x1f, R17 ;  /* 0x0000001fff067819 */ /* 0x000fe20000011411 */
[----:B------:R-:W-:-:S03]  /*13d0*/  UMOV UR4, 0xffffffff ;  /* 0xffffffff00047882 */ /* 0x000fc60000000000 */
[----:B------:R-:W-:-:S04]  /*13e0*/  LEA.HI R0, R6, R17, RZ, 0x7 ;  /* 0x0000001106007211 */ /* 0x000fc800078f38ff */
[----:B------:R-:W-:Y:S01]  /*13f0*/  SHF.R.S32.HI R10, RZ, 0x7, R0 ;  /* 0x00000007ff0a7819 */ /* 0x000fe20000011400 */
[----:B------:R-:W-:Y:S06]  /*1400*/  BRA.DIV UR4, `(.L_x_5376) ;  /* 0x0000011a046c7947 */ /* 0x000fec000b800000 */
[----:B------:R1:W2:Y:S02]  /*1410*/  SHFL.IDX PT, R14, R10, RZ, 0x1f ;  /* 0x00001fff0a0e7589 */ /* 0x0002a400000e0000 */
.L_x_5511:
        /* <DEDUP_REMOVED lines=23> */
.L_x_5377:
[----:B------:R-:W-:Y:S01]  /*1590*/  UIADD3 UR4, UR44, UR45, -UR41 ;  /* 0x0000002d2c047290 */ /* 0x000fe2000fffe829 */
[----:B------:R-:W-:Y:S01]  /*15a0*/  IMAD.U32 R3, R2, 0x200, R3 ;  /* 0x0000020002037824 */ /* 0x000fe200078e0003 */
[----:B------:R-:W-:Y:S01]  /*15b0*/  ULDC UR5, c[0x0][0x74c] ;  /* 0x0001d30000057ab9 */ /* 0x000fe20000000800 */
[----:B------:R-:W-:Y:S01]  /*15c0*/  LOP3.LUT R2, R0, 0xffffff80, RZ, 0xc0, !PT ;  /* 0xffffff8000027812 */ /* 0x000fe200078ec0ff */
[----:B------:R-:W-:Y:S01]  /*15d0*/  UIADD3 UR4, UR4, -UR5, URZ ;  /* 0x8000000504047290 */ /* 0x000fe2000fffe03f */
[----:B------:R-:W-:Y:S01]  /*15e0*/  LEA.HI R12, R6, R17, RZ, 0x7 ;  /* 0x00000011060c7211 */ /* 0x000fe200078f38ff */
[----:B------:R3:W-:Y:S01]  /*15f0*/  STL [R1+0x2c], R3 ;  /* 0x00002c0301007387 */ /* 0x0007e20000100800 */
[----:B------:R-:W-:Y:S01]  /*1600*/  IMAD.MOV.U32 R0, RZ, RZ, RZ ;  /* 0x000000ffff007224 */ /* 0x000fe200078e00ff */
[----:B------:R-:W-:Y:S01]  /*1610*/  USHF.R.S32.HI UR5, URZ, 0x1f, UR4 ;  /* 0x0000001f3f057899 */ /* 0x000fe20008011404 */
[----:B--2---:R-:W-:Y:S01]  /*1620*/  IMAD.IADD R11, R17, 0x1, -R2 ;  /* 0x00000001110b7824 */ /* 0x004fe200078e0a02 */
[----:B------:R-:W-:Y:S01]  /*1630*/  SHF.R.S32.HI R12, RZ, 0x7, R12 ;  /* 0x00000007ff0c7819 */ /* 0x000fe2000001140c */
[----:B------:R-:W-:Y:S01]  /*1640*/  IMAD.MOV.U32 R4, RZ, RZ, RZ ;  /* 0x000000ffff047224 */ /* 0x000fe200078e00ff */
[----:B------:R-:W-:Y:S01]  /*1650*/  ULEA.HI UR5, UR5, UR4, URZ, 0x7 ;  /* 0x0000000405057291 */ /* 0x000fe2000f8f383f */
[----:B------:R-:W-:-:S02]  /*1660*/  CS2R R182, SRZ ;  /* 0x0000000000b67805 */ /* 0x000fc4000001ff00 */
[--C-:B-1----:R-:W-:Y:S01]  /*1670*/  SHF.R.S32.HI R10, RZ, 0x1f, R11.reuse ;  /* 0x0000001fff0a7819 */ /* 0x102fe2000001140b */
[----:B------:R1:W-:Y:S01]  /*1680*/  STL [R1+0x44], R11 ;  /* 0x0000440b01007387 */ /* 0x0003e20000100800 */
[----:B------:R-:W-:Y:S01]  /*1690*/  ULEA.HI.SX32 UR5, UR5, 0x1, 0x19 ;  /* 0x0000000105057891 */ /* 0x000fe2000f8fca3f */
[----:B------:R-:W-:Y:S01]  /*16a0*/  IMAD R7, R12, 0x400, R11 ;  /* 0x000004000c077824 */ /* 0x000fe200078e020b */
[----:B------:R-:W-:Y:S01]  /*16b0*/  LEA.HI R9, R10, R11, RZ, 0x2 ;  /* 0x0000000b0a097211 */ /* 0x000fe200078f10ff */
[----:B------:R1:W-:Y:S01]  /*16c0*/  STL [R1+0x4c], R10 ;  /* 0x00004c0a01007387 */ /* 0x0003e20000100800 */
[----:B------:R-:W-:Y:S01]  /*16d0*/  CS2R R180, SRZ ;  /* 0x0000000000b47805 */ /* 0x000fe2000001ff00 */
[----:B------:R-:W-:Y:S01]  /*16e0*/  IMAD.SHL.U32 R7, R7, 0x4, RZ ;  /* 0x0000000407077824 */ /* 0x000fe200078e00ff */
[----:B---3--:R-:W-:Y:S01]  /*16f0*/  LOP3.LUT R3, R9, 0x7ffffffc, RZ, 0xc0, !PT ;  /* 0x7ffffffc09037812 */ /* 0x008fe200078ec0ff */
[----:B------:R-:W-:Y:S01]  /*1700*/  IMAD.U32 R224, RZ, RZ, UR5 ;  /* 0x00000005ffe07e24 */ /* 0x000fe2000f8e00ff */
[----:B------:R1:W-:Y:S01]  /*1710*/  STL [R1+0x48], R9 ;  /* 0x0000480901007387 */ /* 0x0003e20000100800 */
[----:B------:R-:W-:-:S02]  /*1720*/  CS2R R178, SRZ ;  /* 0x0000000000b27805 */ /* 0x000fc4000001ff00 */
[----:B------:R-:W-:Y:S02]  /*1730*/  CS2R R176, SRZ ;  /* 0x0000000000b07805 */ /* 0x000fe4000001ff00 */
[----:B------:R-:W-:Y:S02]  /*1740*/  CS2R R174, SRZ ;  /* 0x0000000000ae7805 */ /* 0x000fe4000001ff00 */
[----:B------:R-:W-:Y:S02]  /*1750*/  VIMNMX R224, R224, UR42, PT ;  /* 0x0000002ae0e07c48 */ /* 0x000fe4000bfe0100 */
[----:B------:R-:W-:Y:S02]  /*1760*/  CS2R R172, SRZ ;  /* 0x0000000000ac7805 */ /* 0x000fe4000001ff00 */
[----:B------:R-:W-:Y:S02]  /*1770*/  CS2R R170, SRZ ;  /* 0x0000000000aa7805 */ /* 0x000fe4000001ff00 */
[----:B------:R-:W-:-:S02]  /*1780*/  CS2R R168, SRZ ;  /* 0x0000000000a87805 */ /* 0x000fc4000001ff00 */
[----:B------:R-:W-:Y:S02]  /*1790*/  ISETP.LE.AND P0, PT, R224, UR43, PT ;  /* 0x0000002be0007c0c */ /* 0x000fe4000bf03270 */
        /* <DEDUP_REMOVED lines=24> */
[----:B------:R-:W-:Y:S02]  /*1920*/  IMAD R2, R7, 0x4, R16 ;  /* 0x0000000407027824 */ /* 0x000fe400078e0210 */
[----:B------:R-:W-:Y:S01]  /*1930*/  IMAD.IADD R3, R11, 0x1, -R3 ;  /* 0x000000010b037824 */ /* 0x000fe200078e0a03 */
[----:B-1----:R-:W-:Y:S06]  /*1940*/  @P0 BRA `(.L_x_5379) ;  /* 0x0000003c009c0947 */ /* 0x002fec0003800000 */
        /* <DEDUP_REMOVED lines=9> */
[----:B------:R-:W-:Y:S01]  /*19e0*/  LOP3.LUT R9, R5, 0xfffffff8, RZ, 0xc0, !PT ;  /* 0xfffffff805097812 */ /* 0x000fe200078ec0ff */
[----:B------:R-:W-:Y:S01]  /*19f0*/  IMAD.IADD R5, R17, 0x1, -R6 ;  /* 0x0000000111057824 */ /* 0x000fe200078e0a06 */
[CC--:B------:R-:W-:Y:S02]  /*1a00*/  LEA.HI R4, R7.reuse, R0.reuse, RZ, 0x3 ;  /* 0x0000000007047211 */ /* 0x0c0fe400078f18ff */
[----:B------:R-:W-:Y:S01]  /*1a10*/  LEA.HI R7, R7, R0, RZ, 0x2 ;  /* 0x0000000007077211 */ /* 0x000fe200078f10ff */
[----:B------:R-:W-:Y:S01]  /*1a20*/  IMAD.IADD R8, R8, 0x1, -R9 ;  /* 0x0000000108087824 */ /* 0x000fe200078e0a09 */
[----:B------:R-:W-:Y:S02]  /*1a30*/  LEA.HI R6, R10, R11, RZ, 0x5 ;  /* 0x0000000b0a067211 */ /* 0x000fe400078f28ff */
[----:B------:R-:W-:-:S02]  /*1a40*/  LEA.HI R10, R12, R12, RZ, 0x1 ;  /* 0x0000000c0c0a7211 */ /* 0x000fc400078f08ff */
[--C-:B------:R-:W-:Y:S02]  /*1a50*/  SHF.R.S32.HI R0, RZ, 0x3, R4.reuse ;  /* 0x00000003ff007819 */ /* 0x100fe40000011404 */
[----:B------:R-:W-:Y:S02]  /*1a60*/  SHF.R.S32.HI R9, RZ, 0x1f, R4 ;  /* 0x0000001fff097819 */ /* 0x000fe40000011404 */
[----:B------:R-:W-:Y:S02]  /*1a70*/  SHF.R.S32.HI R4, RZ, 0x2, R7 ;  /* 0x00000002ff047819 */ /* 0x000fe40000011407 */
[----:B------:R-:W-:Y:S02]  /*1a80*/  SHF.R.S32.HI R11, RZ, 0x5, R6 ;  /* 0x00000005ff0b7819 */ /* 0x000fe40000011406 */
[----:B------:R-:W-:Y:S01]  /*1a90*/  LOP3.LUT R10, R10, 0x3fffffe, RZ, 0xc0, !PT ;  /* 0x03fffffe0a0a7812 */ /* 0x000fe200078ec0ff */
[----:B------:R-:W-:Y:S01]  /*1aa0*/  VIADD R6, R4, 0x8 ;  /* 0x0000000804067836 */ /* 0x000fe20000000000 */
[----:B------:R-:W-:Y:S01]  /*1ab0*/  LEA.HI R9, R9, R0, RZ, 0x4 ;  /* 0x0000000009097211 */ /* 0x000fe200078f20ff */
[----:B------:R-:W-:Y:S01]  /*1ac0*/  IMAD R11, R11, 0x10, R8 ;  /* 0x000000100b0b7824 */ /* 0x000fe200078e0208 */
[----:B------:R-:W-:Y:S01]  /*1ad0*/  LEA.HI R7, R7, R4, RZ, 0x1 ;  /* 0x0000000407077211 */ /* 0x000fe200078f08ff */
[----:B------:R-:W-:Y:S01]  /*1ae0*/  IMAD.IADD R10, R12, 0x1, -R10 ;  /* 0x000000010c0a7824 */ /* 0x000fe200078e0a0a */
[----:B------:R-:W-:Y:S01]  /*1af0*/  LOP3.LUT R9, R9, 0x1ffffff0, RZ, 0xc0, !PT ;  /* 0x1ffffff009097812 */ /* 0x000fe200078ec0ff */
[----:B------:R-:W-:Y:S01]  /*1b00*/  VIADD R12, R4, 0x18 ;  /* 0x00000018040c7836 */ /* 0x000fe20000000000 */
[----:B------:R-:W-:Y:S01]  /*1b10*/  LEA.HI R8, R6, R6, RZ, 0x1 ;  /* 0x0000000606087211 */ /* 0x000fe200078f08ff */
[----:B------:R-:W-:Y:S01]  /*1b20*/  IMAD R18, R10, 0x40, R11 ;  /* 0x000000400a127824 */ /* 0x000fe200078e020b */
[----:B------:R-:W-:Y:S01]  /*1b30*/  LOP3.LUT R7, R7, 0xfffffffe, RZ, 0xc0, !PT ;  /* 0xfffffffe07077812 */ /* 0x000fe200078ec0ff */
        /* <DEDUP_REMOVED lines=10> */
[--C-:B------:R-:W-:Y:S01]  /*1be0*/  SHF.R.S32.HI R6, RZ, 0x1, R4.reuse ;  /* 0x00000001ff067819 */ /* 0x100fe20000011404 */
[----:B------:R-:W-:Y:S01]  /*1bf0*/  IMAD.U32 R7, RZ, RZ, UR44 ;  /* 0x0000002cff077e24 */ /* 0x000fe2000f8e00ff */
[----:B------:R-:W-:Y:S01]  /*1c00*/  SHF.R.S32.HI R15, RZ, 0x1f, R4 ;  /* 0x0000001fff0f7819 */ /* 0x000fe20000011404 */
[----:B------:R-:W-:Y:S01]  /*1c10*/  IMAD.IADD R13, R10, 0x1, -R13 ;  /* 0x000000010a0d7824 */ /* 0x000fe200078e0a0d */
[----:B------:R-:W-:Y:S02]  /*1c20*/  SHF.R.S32.HI R11, RZ, 0x1f, R8 ;  /* 0x0000001fff0b7819 */ /* 0x000fe40000011408 */
        /* <DEDUP_REMOVED lines=10> */
[----:B------:R-:W-:Y:S02]  /*1cd0*/  IMAD.IADD R0, R0, 0x1, -R11 ;  /* 0x0000000100007824 */ /* 0x000fe400078e0a0b */
[----:B------:R-:W-:Y:S02]  /*1ce0*/  IMAD.IADD R4, R4, 0x1, -R19 ;  /* 0x0000000104047824 */ /* 0x000fe400078e0a13 */
[----:B------:R-:W-:Y:S01]  /*1cf0*/  IMAD.IADD R226, R6, 0x1, -R15 ;  /* 0x0000000106e27824 */ /* 0x000fe200078e0a0f */
[----:B------:R-:W-:Y:S01]  /*1d00*/  IADD3 R6, -R18, UR41, -R7 ;  /* 0x0000002912067c10 */ /* 0x000fe2000fffe907 */
[----:B------:R-:W-:Y:S01]  /*1d10*/  IMAD R227, R0, 0x8, R9 ;  /* 0x0000000800e37824 */ /* 0x000fe200078e0209 */
[----:B------:R-:W-:Y:S01]  /*1d20*/  IADD3 R7, RZ, -UR44, -R18 ;  /* 0x8000002cff077c10 */ /* 0x000fe2000fffe812 */
[----:B------:R-:W-:-:S02]  /*1d30*/  IMAD R225, R4, 0x8, R17 ;  /* 0x0000000804e17824 */ /* 0x000fc400078e0211 */
[----:B------:R-:W-:Y:S02]  /*1d40*/  IMAD R226, R226, 0x8, R13 ;  /* 0x00000008e2e27824 */ /* 0x000fe400078e020d */
[----:B------:R-:W-:Y:S02]  /*1d50*/  IMAD.MOV.U32 R4, RZ, RZ, RZ ;  /* 0x000000ffff047224 */ /* 0x000fe400078e00ff */
[----:B------:R-:W-:-:S07]  /*1d60*/  IMAD.MOV.U32 R0, RZ, RZ, RZ ;  /* 0x000000ffff007224 */ /* 0x000fce00078e00ff */
.L_x_5390:
[----:B------:R-:W-:-:S06]  /*1d70*/  ULOP3.LUT UR4, UR36, 0x1, URZ, 0xfc, !UPT ;  /* 0x0000000124047892 */ /* 0x000fcc000f8efc3f */
[----:B-1----:R-:W-:-:S05]  /*1d80*/  IMAD.U32 R8, RZ, RZ, UR4 ;  /* 0x00000004ff087e24 */ /* 0x002fca000f8e00ff */
[----:B------:R-:W-:-:S13]  /*1d90*/  ISETP.NE.AND P6, PT, R8, 0x3, PT ;  /* 0x000000030800780c */ /* 0x000fda0003fc5270 */
[----:B------:R-:W-:Y:S05]  /*1da0*/  @!P6 BRA `(.L_x_5380) ;  /* 0x000000000004e947 */ /* 0x000fea0003800000 */
[----:B------:R-:W-:Y:S01]  /*1db0*/  BPT.TRAP 0x1 ;  /* 0x000000040000795c */ /* 0x000fe20000300000 */
.L_x_5380:
[----:B------:R-:W-:Y:S01]  /*1dc0*/  IMAD R8, R0, 0x8, R16 ;  /* 0x0000000800087824 */ /* 0x000fe200078e0210 */
[----:B------:R-:W-:-:S04]  /*1dd0*/  SHF.L.U32 R23, R4, 0x1f, RZ ;  /* 0x0000001f04177819 */ /* 0x000fc800000006ff */
[----:B------:R1:W2:Y:S01]  /*1de0*/  SYNCS.PHASECHK.TRANS64.TRYWAIT P0, [R8+URZ+0x30c10], R23 ;  /* 0x030c1017080075a7 */ /* 0x0002a2000800017f */
[----:B------:R-:W-:Y:S05]  /*1df0*/  @!P6 BRA `(.L_x_5381) ;  /* 0x000000000004e947 */ /* 0x000fea0003800000 */
[----:B------:R-:W-:Y:S01]  /*1e00*/  BPT.TRAP 0x1 ;  /* 0x000000040000795c */ /* 0x000fe20000300000 */
.L_x_5381:
[----:B------:R-:W-:-:S05]  /*1e10*/  VIADD R9, R16, 0x10000 ;  /* 0x0001000010097836 */ /* 0x000fca0000000000 */
[----:B------:R-:W-:-:S04]  /*1e20*/  SHF.R.U32.HI R9, RZ, 0x4, R9 ;  /* 0x00000004ff097819 */ /* 0x000fc80000011609 */
[----:B------:R-:W-:Y:S01]  /*1e30*/  LOP3.LUT R9, R9, 0x3fff, RZ, 0xc0, !PT ;  /* 0x00003fff09097812 */ /* 0x000fe200078ec0ff */
[----:B--2---:R-:W-:Y:S06]  /*1e40*/  @P0 BRA `(.L_x_5382) ;  /* 0x0000000000080947 */ /* 0x004fec0003800000 */
[----:B------:R-:W2:Y:S02]  /*1e50*/  SYNCS.PHASECHK.TRANS64.TRYWAIT P0, [R8+URZ+0x30c10], R23 ;  /* 0x030c1017080075a7 */ /* 0x000ea4000800017f */
[----:B--2---:R-:W-:Y:S05]  /*1e60*/  @!P0 BRA `(.L_x_5383) ;  /* 0x0000011000088947 */ /* 0x004fea0003800000 */
.L_x_5382:
        /* <DEDUP_REMOVED lines=60> */
.L_x_5384:
[----:B------:R1:W1:Y:S01]  /*2230*/  SYNCS.PHASECHK.TRANS64.TRYWAIT P0, [R8+URZ+0x30c30], R23 ;  /* 0x030c3017080075a7 */ /* 0x000262000800017f */
[----:B------:R-:W-:Y:S05]  /*2240*/  @!P6 BRA `(.L_x_5385) ;  /* 0x000000000004e947 */ /* 0x000fea0003800000 */
[----:B------:R-:W-:Y:S01]  /*2250*/  BPT.TRAP 0x1 ;  /* 0x000000040000795c */ /* 0x000fe20000300000 */
.L_x_5385:
[----:B------:R-:W2:Y:S01]  /*2260*/  LDC.64 R24, c[0x0][0x748] ;  /* 0x0001d200ff187b82 */ /* 0x000ea20000000a00 */
[----:B------:R-:W-:-:S05]  /*2270*/  VIADD R13, R16, 0x18000 ;  /* 0x00018000100d7836 */ /* 0x000fca0000000000 */
[----:B------:R-:W-:Y:S01]  /*2280*/  SHF.R.U32.HI R13, RZ, 0x4, R13 ;  /* 0x00000004ff0d7819 */ /* 0x000fe2000001160d */
[----:B-1----:R-:W-:Y:S06]  /*2290*/  @P0 BRA `(.L_x_5386) ;  /* 0x0000000000080947 */ /* 0x002fec0003800000 */
[----:B------:R-:W1:Y:S02]  /*22a0*/  SYNCS.PHASECHK.TRANS64.TRYWAIT P0, [R8+URZ+0x30c30], R23 ;  /* 0x030c3017080075a7 */ /* 0x000e64000800017f */
[----:B-1----:R-:W-:Y:S05]  /*22b0*/  @!P0 BRA `(.L_x_5387) ;  /* 0x0000010c00088947 */ /* 0x002fea0003800000 */
.L_x_5386:
[----:B------:R-:W-:Y:S01]  /*22c0*/  ULEA UR4, UR43, -UR40, 0x7 ;  /* 0x800000282b047291 */ /* 0x000fe2000f8e383f */
[----:B------:R-:W-:Y:S01]  /*22d0*/  LOP3.LUT R13, R13, 0x3fff, RZ, 0xc0, !PT ;  /* 0x00003fff0d0d7812 */ /* 0x000fe200078ec0ff */
[----:B------:R-:W5:Y:S01]  /*22e0*/  LDL R234, [R1+0x2c] ;  /* 0x00002c0001ea7983 */ /* 0x000f620000100800 */
[----:B------:R-:W-:Y:S01]  /*22f0*/  ISETP.GT.AND P2, PT, R7, RZ, PT ;  /* 0x000000ff0700720c */ /* 0x000fe20003f44270 */
[----:B------:R-:W-:Y:S01]  /*2300*/  UIADD3 UR9, UR9, 0x4000, URZ ;  /* 0x0000400009097890 */ /* 0x000fe2000fffe03f */
[----:B--2---:R-:W-:Y:S01]  /*2310*/  LOP3.LUT R23, R13, 0x10000, RZ, 0xfc, !PT ;  /* 0x000100000d177812 */ /* 0x004fe200078efcff */
[C---:B------:R-:W-:Y:S01]  /*2320*/  IMAD R13, R0.reuse, 0x400, R13 ;  /* 0x00000400000d7824 */ /* 0x040fe200078e020d */
[----:B------:R-:W-:Y:S01]  /*2330*/  LEA R19, R3, UR4, 0x1 ;  /* 0x0000000403137c11 */ /* 0x000fe2000f8e08ff */
[----:B------:R-:W-:Y:S01]  /*2340*/  USHF.R.U32.HI UR9, URZ, 0x4, UR9 ;  /* 0x000000043f097899 */ /* 0x000fe20008011609 */
[----:B------:R-:W-:Y:S01]  /*2350*/  ISETP.GT.AND P0, PT, R7, 0x8, PT ;  /* 0x000000080700780c */ /* 0x000fe20003f04270 */
[----:B------:R-:W-:Y:S01]  /*2360*/  IMAD R23, R0, 0x400, R23 ;  /* 0x0000040000177824 */ /* 0x000fe200078e0217 */
[----:B------:R-:W-:Y:S01]  /*2370*/  R2UR UR8, R13 ;  /* 0x000000000d0872ca */ /* 0x000fe200000e0000 */
[C---:B------:R-:W-:Y:S01]  /*2380*/  IMAD.IADD R19, R6.reuse, 0x1, R19 ;  /* 0x0000000106137824 */ /* 0x040fe200078e0213 */
[----:B------:R-:W-:Y:S01]  /*2390*/  ISETP.GT.AND P1, PT, R6, RZ, PT ;  /* 0x000000ff0600720c */ /* 0x000fe20003f24270 */
[----:B------:R-:W-:Y:S01]  /*23a0*/  ULOP3.LUT UR9, UR9, 0x3fff, URZ, 0xc0, !UPT ;  /* 0x00003fff09097892 */ /* 0x000fe2000f8ec03f */
[----:B------:R-:W-:Y:S01]  /*23b0*/  R2UR UR10, R23 ;  /* 0x00000000170a72ca */ /* 0x000fe200000e0000 */
[C-C-:B------:R-:W-:Y:S01]  /*23c0*/  IMAD.IADD R22, R24.reuse, 0x1, -R19.reuse ;  /* 0x0000000118167824 */ /* 0x140fe200078e0a13 */
[----:B------:R-:W-:Y:S01]  /*23d0*/  IADD3 R13, R24, 0x8, -R19 ;  /* 0x00000008180d7810 */ /* 0x000fe20007ffe813 */
[----:B------:R-:W-:Y:S01]  /*23e0*/  ULOP3.LUT UR9, UR9, 0x10000, URZ, 0xfc, !UPT ;  /* 0x0001000009097892 */ /* 0x000fe2000f8efc3f */
[--C-:B------:R-:W-:Y:S01]  /*23f0*/  IADD3 R20, RZ, -R19, -R25.reuse ;  /* 0x80000013ff147210 */ /* 0x100fe20007ffe819 */
[----:B------:R-:W-:Y:S01]  /*2400*/  UMOV UR7, 0x40000040 ;  /* 0x4000004000077882 */ /* 0x000fe20000000000 */
[----:B------:R-:W-:Y:S01]  /*2410*/  IADD3 R23, -R19, 0x8, -R25 ;  /* 0x0000000813177810 */ /* 0x000fe20007ffe919 */
[----:B------:R-:W-:Y:S01]  /*2420*/  UMOV UR5, 0x40000040 ;  /* 0x4000004000057882 */ /* 0x000fe20000000000 */
[----:B------:R-:W-:Y:S01]  /*2430*/  ISETP.GT.AND P3, PT, R6, 0x8, PT ;  /* 0x000000080600780c */ /* 0x000fe20003f64270 */
[----:B---3--:R-:W1:Y:S01]  /*2440*/  SHFL.IDX PT, R220, R21, R5, 0x1f ;  /* 0x00001f0515dc7589 */ /* 0x008e6200000e0000 */
[----:B------:R-:W-:Y:S01]  /*2450*/  SEL R22, R22, 0x80, !P2 ;  /* 0x0000008016167807 */ /* 0x000fe20005000000 */
[----:B------:R-:W-:Y:S01]  /*2460*/  UMOV UR4, UR9 ;  /* 0x0000000900047c82 */ /* 0x000fe20008000000 */
[----:B------:R-:W-:Y:S01]  /*2470*/  SEL R13, R13, 0x80, !P0 ;  /* 0x000000800d0d7807 */ /* 0x000fe20004000000 */
[----:B------:R-:W-:Y:S01]  /*2480*/  UMOV UR6, UR10 ;  /* 0x0000000a00067c82 */ /* 0x000fe20008000000 */
[----:B------:R-:W-:Y:S01]  /*2490*/  SEL R20, R20, 0x80, P1 ;  /* 0x0000008014147807 */ /* 0x000fe20000800000 */
[----:B------:R-:W-:Y:S01]  /*24a0*/  VIADD R223, R5, 0x4 ;  /* 0x0000000405df7836 */ /* 0x000fe20000000000 */
[----:B------:R-:W-:Y:S01]  /*24b0*/  SEL R19, R23, 0x80, P3 ;  /* 0x0000008017137807 */ /* 0x000fe20001800000 */
[----:B------:R-:W-:Y:S01]  /*24c0*/  ULDC UR11, c[0x0][0x744] ;  /* 0x0001d100000b7ab9 */ /* 0x000fe20000000800 */
[C---:B------:R-:W-:Y:S01]  /*24d0*/  ISETP.GE.AND P1, PT, R22.reuse, RZ, PT ;  /* 0x000000ff1600720c */ /* 0x040fe20003f26270 */
[----:B------:R-:W-:Y:S01]  /*24e0*/  VIADD R221, R5, 0x8 ;  /* 0x0000000805dd7836 */ /* 0x000fe20000000000 */
[----:B------:R-:W-:Y:S01]  /*24f0*/  ISETP.GE.AND P3, PT, R13, RZ, PT ;  /* 0x000000ff0d00720c */ /* 0x000fe20003f66270 */
[----:B------:R-:W2:Y:S01]  /*2500*/  SHFL.IDX PT, R217, R21, R223, 0x1f ;  /* 0x00001fdf15d97589 */ /* 0x000ea200000e0000 */
[----:B------:R-:W-:-:S02]  /*2510*/  ISETP.GE.AND P2, PT, R22, 0x1, PT ;  /* 0x000000011600780c */ /* 0x000fc40003f46270 */
[----:B------:R-:W-:Y:S01]  /*2520*/  ISETP.GE.AND P0, PT, R13, 0x1, PT ;  /* 0x000000010d00780c */ /* 0x000fe20003f06270 */
[----:B------:R-:W3:Y:S01]  /*2530*/  SHFL.IDX PT, R149, R21, R221, 0x1f ;  /* 0x00001fdd15957589 */ /* 0x000ee200000e0000 */
[C---:B------:R-:W-:Y:S02]  /*2540*/  ISETP.GT.OR P1, PT, R20.reuse, RZ, !P1 ;  /* 0x000000ff1400720c */ /* 0x040fe40004f24670 */
[C---:B------:R-:W-:Y:S02]  /*2550*/  ISETP.GT.OR P3, PT, R19.reuse, RZ, !P3 ;  /* 0x000000ff1300720c */ /* 0x040fe40005f64670 */
[----:B------:R-:W-:Y:S02]  /*2560*/  ISETP.GT.OR P2, PT, R20, 0x1, !P2 ;  /* 0x000000011400780c */ /* 0x000fe40005744670 */
[----:B------:R-:W-:Y:S02]  /*2570*/  ISETP.GT.OR P0, PT, R19, 0x1, !P0 ;  /* 0x000000011300780c */ /* 0x000fe40004704670 */
[----:B------:R-:W-:-:S02]  /*2580*/  FSEL R219, R84, -INF , !P1 ;  /* 0xff80000054db7808 */ /* 0x000fc40004800000 */
[----:B------:R-:W-:Y:S02]  /*2590*/  FSEL R23, R86, -INF , !P3 ;  /* 0xff80000056177808 */ /* 0x000fe40005800000 */
[----:B------:R-:W-:Y:S01]  /*25a0*/  FSEL R222, R85, -INF , !P2 ;  /* 0xff80000055de7808 */ /* 0x000fe20005000000 */
[--C-:B-1----:R-:W-:Y:S01]  /*25b0*/  FFMA.FTZ R219, R219, UR11, -R220.reuse ;  /* 0x0000000bdbdb7c23 */ /* 0x102fe200080108dc */
[----:B------:R-:W-:Y:S01]  /*25c0*/  FSEL R148, R87, -INF , !P0 ;  /* 0xff80000057947808 */ /* 0x000fe20004000000 */
[----:B------:R-:W-:Y:S01]  /*25d0*/  FFMA.FTZ R220, R23, UR11, -R220 ;  /* 0x0000000b17dc7c23 */ /* 0x000fe200080108dc */
[----:B------:R-:W-:Y:S01]  /*25e0*/  WARPGROUP.ARRIVE ;  /* 0x00000000000079c5 */ /* 0x000fe20000000000 */
[C---:B------:R-:W-:Y:S01]  /*25f0*/  VIADD R23, R5.reuse, 0xc ;  /* 0x0000000c05177836 */ /* 0x040fe20000000000 */
[----:B------:R-:W-:Y:S01]  /*2600*/  ISETP.GE.AND P1, PT, R22, 0x8, PT ;  /* 0x000000081600780c */ /* 0x000fe20003f26270 */
[--C-:B--2---:R-:W-:Y:S01]  /*2610*/  FFMA.FTZ R222, R222, UR11, -R217.reuse ;  /* 0x0000000bdede7c23 */ /* 0x104fe200080108d9 */
[----:B------:R-:W-:Y:S01]  /*2620*/  FFMA.FTZ R217, R148, UR11, -R217 ;  /* 0x0000000b94d97c23 */ /* 0x000fe200080108d9 */
[----:B------:R-:W-:Y:S01]  /*2630*/  VIADD R148, R5, 0x10 ;  /* 0x0000001005947836 */ /* 0x000fe20000000000 */
[----:B------:R-:W-:Y:S01]  /*2640*/  HGMMA.64x128x16.F32.BF16 R24, gdesc[UR4], RZ, !UPT, gsb0 ;  /* 0x01e00000041879f0 */ /* 0x000fe2000c0018ff */
[----:B------:R-:W-:Y:S01]  /*2650*/  UIADD3 UR6, UR10, 0x2, URZ ;  /* 0x000000020a067890 */ /* 0x000fe2000fffe03f */
[----:B------:R-:W1:Y:S01]  /*2660*/  SHFL.IDX PT, R216, R21, R23, 0x1f ;  /* 0x00001f1715d87589 */ /* 0x000e6200000e0000 */
[----:B------:R-:W-:Y:S01]  /*2670*/  UIADD3 UR4, UR9, 0x2, URZ ;  /* 0x0000000209047890 */ /* 0x000fe2000fffe03f */
[C---:B------:R-:W-:Y:S01]  /*2680*/  ISETP.GE.AND P3, PT, R13.reuse, 0x8, PT ;  /* 0x000000080d00780c */ /* 0x040fe20003f66270 */
[----:B------:R-:W-:Y:S01]  /*2690*/  UMOV UR7, 0x40000040 ;  /* 0x4000004000077882 */ /* 0x000fe20000000000 */
[----:B------:R-:W-:Y:S01]  /*26a0*/  UMOV UR5, 0x40000040 ;  /* 0x4000004000057882 */ /* 0x000fe20000000000 */
[----:B------:R-:W2:Y:S01]  /*26b0*/  SHFL.IDX PT, R150, R21, R148, 0x1f ;  /* 0x00001f9415967589 */ /* 0x000ea200000e0000 */
[----:B------:R-:W-:Y:S01]  /*26c0*/  ISETP.GE.AND P0, PT, R13, 0x9, PT ;  /* 0x000000090d00780c */ /* 0x000fe20003f06270 */
[----:B------:R-:W-:Y:S01]  /*26d0*/  MUFU.EX2 R219, R219 ;  /* 0x000000db00db7308 */ /* 0x000fe20000000800 */
[----:B------:R-:W-:-:S02]  /*26e0*/  ISETP.GT.OR P1, PT, R20, 0x8, !P1 ;  /* 0x000000081400780c */ /* 0x000fc40004f24670 */
[----:B------:R-:W-:Y:S02]  /*26f0*/  ISETP.GE.AND P2, PT, R22, 0x9, PT ;  /* 0x000000091600780c */ /* 0x000fe40003f46270 */
[C---:B------:R-:W-:Y:S02]  /*2700*/  ISETP.GT.OR P3, PT, R19.reuse, 0x8, !P3 ;  /* 0x000000081300780c */ /* 0x040fe40005f64670 */
[----:B------:R-:W-:Y:S02]  /*2710*/  ISETP.GT.OR P0, PT, R19, 0x9, !P0 ;  /* 0x000000091300780c */ /* 0x000fe40004704670 */
[----:B------:R-:W-:Y:S02]  /*2720*/  FSEL R88, R88, -INF , !P1 ;  /* 0xff80000058587808 */ /* 0x000fe40004800000 */
[----:B------:R-:W-:Y:S02]  /*2730*/  ISETP.GE.AND P1, PT, R13, 0x10, PT ;  /* 0x000000100d00780c */ /* 0x000fe40003f26270 */
[----:B------:R-:W-:-:S02]  /*2740*/  ISETP.GT.OR P2, PT, R20, 0x9, !P2 ;  /* 0x000000091400780c */ /* 0x000fc40005744670 */
[----:B------:R-:W-:Y:S01]  /*2750*/  FSEL R218, R90, -INF , !P3 ;  /* 0xff8000005ada7808 */ /* 0x000fe20005800000 */
[--C-:B---3--:R-:W-:Y:S01]  /*2760*/  FFMA.FTZ R90, R88, UR11, -R149.reuse ;  /* 0x0000000b585a7c23 */ /* 0x108fe20008010895 */
[----:B------:R-:W-:Y:S01]  /*2770*/  FSEL R151, R91, -INF , !P0 ;  /* 0xff8000005b977808 */ /* 0x000fe20004000000 */
[----:B------:R-:W-:Y:S01]  /*2780*/  MUFU.EX2 R88, R220 ;  /* 0x000000dc00587308 */ /* 0x000fe20000000800 */
[----:B------:R-:W-:Y:S01]  /*2790*/  ISETP.GE.AND P0, PT, R22, 0x10, PT ;  /* 0x000000101600780c */ /* 0x000fe20003f06270 */
[----:B------:R-:W-:Y:S01]  /*27a0*/  FFMA.FTZ R91, R218, UR11, -R149 ;  /* 0x0000000bda5b7c23 */ /* 0x000fe20008010895 */
[----:B------:R-:W-:Y:S02]  /*27b0*/  ISETP.GT.OR P1, PT, R19, 0x10, !P1 ;  /* 0x000000101300780c */ /* 0x000fe40004f24670 */
[----:B------:R-:W-:Y:S02]  /*27c0*/  FSEL R89, R89, -INF , !P2 ;  /* 0xff80000059597808 */ /* 0x000fe40005000000 */
[----:B------:R-:W-:Y:S01]  /*27d0*/  ISETP.GT.OR P0, PT, R20, 0x10, !P0 ;  /* 0x000000101400780c */ /* 0x000fe20004704670 */
[----:B------:R-:W-:Y:S01]  /*27e0*/  MUFU.EX2 R91, R91 ;  /* 0x0000005b005b7308 */ /* 0x000fe20000000800 */
[----:B------:R-:W-:Y:S01]  /*27f0*/  FSEL R149, R94, -INF , !P1 ;  /* 0xff8000005e957808 */ /* 0x000fe20004800000 */
[--C-:B-1----:R-:W-:Y:S01]  /*2800*/  FFMA.FTZ R218, R89, UR11, -R216.reuse ;  /* 0x0000000b59da7c23 */ /* 0x102fe200080108d8 */
[C---:B------:R-:W-:Y:S01]  /*2810*/  ISETP.GE.AND P1, PT, R22.reuse, 0x11, PT ;  /* 0x000000111600780c */ /* 0x040fe20003f26270 */
[----:B------:R-:W-:Y:S01]  /*2820*/  FFMA.FTZ R216, R151, UR11, -R216 ;  /* 0x0000000b97d87c23 */ /* 0x000fe200080108d8 */
[----:B------:R-:W-:-:S02]  /*2830*/  ISETP.GE.AND P4, PT, R22, 0x18, PT ;  /* 0x000000181600780c */ /* 0x000fc40003f86270 */
[----:B------:R-:W-:Y:S01]  /*2840*/  ISETP.GE.AND P5, PT, R22, 0x19, PT ;  /* 0x000000191600780c */ /* 0x000fe20003fa6270 */
[----:B------:R-:W-:Y:S01]  /*2850*/  MUFU.EX2 R90, R90 ;  /* 0x0000005a005a7308 */ /* 0x000fe20000000800 */
[----:B------:R-:W-:Y:S02]  /*2860*/  FSEL R89, R92, -INF , !P0 ;  /* 0xff8000005c597808 */ /* 0x000fe40004000000 */
[C---:B------:R-:W-:Y:S02]  /*2870*/  ISETP.GT.OR P1, PT, R20.reuse, 0x11, !P1 ;  /* 0x000000111400780c */ /* 0x040fe40004f24670 */
[C---:B------:R-:W-:Y:S01]  /*2880*/  ISETP.GT.OR P4, PT, R20.reuse, 0x18, !P4 ;  /* 0x000000181400780c */ /* 0x040fe20006784670 */
[--C-:B--2---:R-:W-:Y:S01]  /*2890*/  FFMA.FTZ R94, R89, UR11, -R150.reuse ;  /* 0x0000000b595e7c23 */ /* 0x104fe20008010896 */
[----:B------:R-:W-:Y:S01]  /*28a0*/  ISETP.GT.OR P5, PT, R20, 0x19, !P5 ;  /* 0x000000191400780c */ /* 0x000fe20006fa4670 */
[----:B------:R-:W-:Y:S01]  /*28b0*/  FFMA.FTZ R150, R149, UR11, -R150 ;  /* 0x0000000b95967c23 */ /* 0x000fe20008010896 */
[----:B------:R-:W-:Y:S01]  /*28c0*/  FSEL R151, R93, -INF , !P1 ;  /* 0xff8000005d977808 */ /* 0x000fe20004800000 */
[----:B------:R1:W-:Y:S01]  /*28d0*/  MUFU.EX2 R89, R217 ;  /* 0x000000d900597308 */ /* 0x0003e20000000800 */
[----:B------:R-:W-:-:S02]  /*28e0*/  FSEL R96, R96, -INF , !P4 ;  /* 0xff80000060607808 */ /* 0x000fc40006000000 */
[C---:B------:R-:W-:Y:S02]  /*28f0*/  ISETP.GE.AND P1, PT, R22.reuse, 0x29, PT ;  /* 0x000000291600780c */ /* 0x040fe40003f26270 */
[C---:B------:R-:W-:Y:S02]  /*2900*/  ISETP.GE.AND P4, PT, R22.reuse, 0x30, PT ;  /* 0x000000301600780c */ /* 0x040fe40003f86270 */
[----:B------:R-:W-:Y:S01]  /*2910*/  FSEL R149, R97, -INF , !P5 ;  /* 0xff80000061957808 */ /* 0x000fe20006800000 */
[----:B------:R2:W3:Y:S01]  /*2920*/  MUFU.EX2 R92, R218 ;  /* 0x000000da005c7308 */ /* 0x0004e20000000800 */
[----:B------:R-:W-:Y:S01]  /*2930*/  ISETP.GE.AND P5, PT, R22, 0x31, PT ;  /* 0x000000311600780c */ /* 0x000fe20003fa6270 */
[----:B-1----:R-:W-:Y:S01]  /*2940*/  VIADD R217, R5, 0x18 ;  /* 0x0000001805d97836 */ /* 0x002fe20000000000 */
[C---:B------:R-:W-:Y:S02]  /*2950*/  ISETP.GT.OR P1, PT, R20.reuse, 0x29, !P1 ;  /* 0x000000291400780c */ /* 0x040fe40004f24670 */
[----:B------:R-:W-:-:S02]  /*2960*/  ISETP.GT.OR P4, PT, R20, 0x30, !P4 ;  /* 0x000000301400780c */ /* 0x000fc40006784670 */
[----:B------:R-:W-:Y:S01]  /*2970*/  ISETP.GT.OR P5, PT, R20, 0x31, !P5 ;  /* 0x000000311400780c */ /* 0x000fe20006fa4670 */
[----:B------:R-:W1:Y:S01]  /*2980*/  SHFL.IDX PT, R229, R21, R217, 0x1f ;  /* 0x00001fd915e57589 */ /* 0x000e6200000e0000 */
[----:B------:R-:W-:Y:S01]  /*2990*/  FSEL R105, R105, -INF , !P1 ;  /* 0xff80000069697808 */ /* 0x000fe20004800000 */
[----:B--2---:R-:W-:Y:S01]  /*29a0*/  VIADD R218, R5, 0x14 ;  /* 0x0000001405da7836 */ /* 0x004fe20000000000 */
[----:B------:R-:W-:Y:S01]  /*29b0*/  FSEL R108, R108, -INF , !P4 ;  /* 0xff8000006c6c7808 */ /* 0x000fe20006000000 */
[----:B------:R4:W-:Y:S01]  /*29c0*/  MUFU.EX2 R93, R216 ;  /* 0x000000d8005d7308 */ /* 0x0009e20000000800 */
[C---:B------:R-:W-:Y:S02]  /*29d0*/  ISETP.GE.AND P1, PT, R22.reuse, 0x41, PT ;  /* 0x000000411600780c */ /* 0x040fe40003f26270 */
[----:B------:R-:W-:Y:S01]  /*29e0*/  ISETP.GE.AND P4, PT, R22, 0x48, PT ;  /* 0x000000481600780c */ /* 0x000fe20003f86270 */
[----:B------:R-:W2:Y:S01]  /*29f0*/  SHFL.IDX PT, R228, R21, R218, 0x1f ;  /* 0x00001fda15e47589 */ /* 0x000ea200000e0000 */
[----:B------:R-:W-:-:S02]  /*2a00*/  FSEL R109, R109, -INF , !P5 ;  /* 0xff8000006d6d7808 */ /* 0x000fc40006800000 */
[----:B------:R-:W-:Y:S01]  /*2a10*/  ISETP.GE.AND P5, PT, R22, 0x49, PT ;  /* 0x000000491600780c */ /* 0x000fe20003fa6270 */
[----:B------:R-:W-:Y:S01]  /*2a20*/  MUFU.EX2 R94, R94 ;  /* 0x0000005e005e7308 */ /* 0x000fe20000000800 */
[C---:B------:R-:W-:Y:S01]  /*2a30*/  ISETP.GT.OR P1, PT, R20.reuse, 0x41, !P1 ;  /* 0x000000411400780c */ /* 0x040fe20004f24670 */
[----:B----4-:R-:W-:Y:S01]  /*2a40*/  SHFL.IDX PT, R216, R18, R23, 0x1f ;  /* 0x00001f1712d87589 */ /* 0x010fe200000e0000 */
[C---:B------:R-:W-:Y:S02]  /*2a50*/  ISETP.GT.OR P4, PT, R20.reuse, 0x48, !P4 ;  /* 0x000000481400780c */ /* 0x040fe40006784670 */
[----:B------:R-:W-:Y:S02]  /*2a60*/  ISETP.GT.OR P5, PT, R20, 0x49, !P5 ;  /* 0x000000491400780c */ /* 0x000fe40006fa4670 */
[----:B------:R-:W-:Y:S02]  /*2a70*/  FSEL R117, R117, -INF , !P1 ;  /* 0xff80000075757808 */ /* 0x000fe40004800000 */
[----:B------:R-:W-:-:S02]  /*2a80*/  FSEL R220, R120, -INF , !P4 ;  /* 0xff80000078dc7808 */ /* 0x000fc40006000000 */
[C---:B------:R-:W-:Y:S01]  /*2a90*/  ISETP.GE.AND P1, PT, R22.reuse, 0x59, PT ;  /* 0x000000591600780c */ /* 0x040fe20003f26270 */
[----:B------:R-:W-:Y:S01]  /*2aa0*/  MUFU.EX2 R120, R222 ;  /* 0x000000de00787308 */ /* 0x000fe20000000800 */
[----:B------:R-:W-:Y:S01]  /*2ab0*/  ISETP.GE.AND P4, PT, R22, 0x60, PT ;  /* 0x000000601600780c */ /* 0x000fe20003f86270 */
[----:B-1----:R-:W-:Y:S01]  /*2ac0*/  FFMA.FTZ R96, R96, UR11, -R229 ;  /* 0x0000000b60607c23 */ /* 0x002fe200080108e5 */
[----:B------:R-:W-:Y:S02]  /*2ad0*/  FSEL R121, R121, -INF , !P5 ;  /* 0xff80000079797808 */ /* 0x000fe40006800000 */
[----:B------:R-:W-:Y:S02]  /*2ae0*/  ISETP.GE.AND P5, PT, R22, 0x61, PT ;  /* 0x000000611600780c */ /* 0x000fe40003fa6270 */
[C---:B------:R-:W-:Y:S02]  /*2af0*/  ISETP.GT.OR P1, PT, R20.reuse, 0x59, !P1 ;  /* 0x000000591400780c */ /* 0x040fe40004f24670 */
[----:B------:R-:W-:-:S02]  /*2b00*/  ISETP.GT.OR P4, PT, R20, 0x60, !P4 ;  /* 0x000000601400780c */ /* 0x000fc40006784670 */
[----:B------:R-:W-:Y:S02]  /*2b10*/  ISETP.GT.OR P5, PT, R20, 0x61, !P5 ;  /* 0x000000611400780c */ /* 0x000fe40006fa4670 */
[----:B------:R-:W-:Y:S02]  /*2b20*/  FSEL R129, R129, -INF , !P1 ;  /* 0xff80000081817808 */ /* 0x000fe40004800000 */
[----:B------:R-:W-:Y:S02]  /*2b30*/  FSEL R132, R132, -INF , !P4 ;  /* 0xff80000084847808 */ /* 0x000fe40006000000 */
[C---:B------:R-:W-:Y:S02]  /*2b40*/  ISETP.GE.AND P2, PT, R22.reuse, 0x20, PT ;  /* 0x000000201600780c */ /* 0x040fe40003f46270 */
[C---:B------:R-:W-:Y:S02]  /*2b50*/  ISETP.GE.AND P3, PT, R22.reuse, 0x21, PT ;  /* 0x000000211600780c */ /* 0x040fe40003f66270 */
[----:B------:R-:W-:-:S02]  /*2b60*/  ISETP.GE.AND P0, PT, R22, 0x28, PT ;  /* 0x000000281600780c */ /* 0x000fc40003f06270 */
[C---:B------:R-:W-:Y:S02]  /*2b70*/  ISETP.GE.AND P1, PT, R13.reuse, 0x11, PT ;  /* 0x000000110d00780c */ /* 0x040fe40003f26270 */
[----:B------:R-:W-:Y:S02]  /*2b80*/  ISETP.GE.AND P4, PT, R13, 0x18, PT ;  /* 0x000000180d00780c */ /* 0x000fe40003f86270 */
[----:B------:R-:W-:Y:S02]  /*2b90*/  FSEL R133, R133, -INF , !P5 ;  /* 0xff80000085857808 */ /* 0x000fe40006800000 */
[----:B------:R-:W-:Y:S02]  /*2ba0*/  ISETP.GE.AND P5, PT, R13, 0x19, PT ;  /* 0x000000190d00780c */ /* 0x000fe40003fa6270 */
[C---:B------:R-:W-:Y:S02]  /*2bb0*/  ISETP.GT.OR P2, PT, R20.reuse, 0x20, !P2 ;  /* 0x000000201400780c */ /* 0x040fe40005744670 */
[----:B------:R-:W-:-:S02]  /*2bc0*/  ISETP.GT.OR P3, PT, R20, 0x21, !P3 ;  /* 0x000000211400780c */ /* 0x000fc40005f64670 */
[----:B------:R-:W-:Y:S02]  /*2bd0*/  ISETP.GT.OR P0, PT, R20, 0x28, !P0 ;  /* 0x000000281400780c */ /* 0x000fe40004704670 */
[C---:B------:R-:W-:Y:S02]  /*2be0*/  ISETP.GT.OR P1, PT, R19.reuse, 0x11, !P1 ;  /* 0x000000111300780c */ /* 0x040fe40004f24670 */
[C---:B------:R-:W-:Y:S01]  /*2bf0*/  ISETP.GT.OR P4, PT, R19.reuse, 0x18, !P4 ;  /* 0x000000181300780c */ /* 0x040fe20006784670 */
[----:B------:R-:W-:Y:S02]  /*2c00*/  WARPGROUP.DEPBAR.LE gsb0, 0x0 ;  /* 0x00008000000079c5 */ /* 0x000fe40000010000 */
[----:B------:R-:W-:Y:S01]  /*2c10*/  WARPGROUP.ARRIVE ;  /* 0x00000000000079c5 */ /* 0x000fe20000000000 */
[----:B------:R-:W-:Y:S02]  /*2c20*/  ISETP.GT.OR P5, PT, R19, 0x19, !P5 ;  /* 0x000000191300780c */ /* 0x000fe40006fa4670 */
[----:B------:R-:W-:-:S02]  /*2c30*/  FSEL R100, R100, -INF , !P2 ;  /* 0xff80000064647808 */ /* 0x000fc40005000000 */
[----:B------:R-:W-:Y:S01]  /*2c40*/  FSEL R101, R101, -INF , !P3 ;  /* 0xff80000065657808 */ /* 0x000fe20005800000 */
[----:B------:R-:W-:Y:S01]  /*2c50*/  HGMMA.64x128x16.F32.BF16 R24, gdesc[UR4], R24, gsb0 ;  /* 0x01e00000041879f0 */ /* 0x000fe20008001818 */
[----:B------:R-:W-:Y:S01]  /*2c60*/  UIADD3 UR6, UR10, 0x4, URZ ;  /* 0x000000040a067890 */ /* 0x000fe2000fffe03f */
[----:B------:R-:W-:Y:S01]  /*2c70*/  FSEL R104, R104, -INF , !P0 ;  /* 0xff80000068687808 */ /* 0x000fe20004000000 */
[----:B------:R-:W-:Y:S01]  /*2c80*/  UIADD3 UR4, UR9, 0x4, URZ ;  /* 0x0000000409047890 */ /* 0x000fe2000fffe03f */
[----:B------:R-:W-:Y:S01]  /*2c90*/  FSEL R97, R95, -INF , !P1 ;  /* 0xff8000005f617808 */ /* 0x000fe20004800000 */
[----:B------:R-:W-:Y:S01]  /*2ca0*/  UMOV UR7, 0x40000040 ;  /* 0x4000004000077882 */ /* 0x000fe20000000000 */
[----:B------:R-:W-:Y:S01]  /*2cb0*/  UMOV UR5, 0x40000040 ;  /* 0x4000004000057882 */ /* 0x000fe20000000000 */
[----:B------:R-:W-:Y:S01]  /*2cc0*/  FSEL R98, R98, -INF , !P4 ;  /* 0xff80000062627808 */ /* 0x000fe20006000000 */
[----:B------:R1:W-:Y:S01]  /*2cd0*/  MUFU.EX2 R95, R150 ;  /* 0x00000096005f7308 */ /* 0x0003e20000000800 */
[C---:B------:R-:W-:Y:S01]  /*2ce0*/  ISETP.GE.AND P2, PT, R22.reuse, 0x38, PT ;  /* 0x000000381600780c */ /* 0x040fe20003f46270 */
[----:B--2---:R-:W-:Y:S01]  /*2cf0*/  FFMA.FTZ R233, R97, UR11, -R228 ;  /* 0x0000000b61e97c23 */ /* 0x004fe200080108e4 */
[----:B------:R-:W-:Y:S01]  /*2d00*/  ISETP.GE.AND P3, PT, R22, 0x39, PT ;  /* 0x000000391600780c */ /* 0x000fe20003f66270 */
[----:B------:R-:W-:Y:S01]  /*2d10*/  FFMA.FTZ R229, R98, UR11, -R229 ;  /* 0x0000000b62e57c23 */ /* 0x000fe200080108e5 */
[----:B------:R-:W-:Y:S01]  /*2d20*/  ISETP.GE.AND P0, PT, R22, 0x40, PT ;  /* 0x000000401600780c */ /* 0x000fe20003f06270 */
[----:B------:R-:W2:Y:S01]  /*2d30*/  SHFL.IDX PT, R98, R18, R5, 0x1f ;  /* 0x00001f0512627589 */ /* 0x000ea200000e0000 */
[C---:B------:R-:W-:Y:S01]  /*2d40*/  ISETP.GE.AND P1, PT, R13.reuse, 0x20, PT ;  /* 0x000000200d00780c */ /* 0x040fe20003f26270 */
[----:B------:R-:W4:Y:S01]  /*2d50*/  MUFU.EX2 R97, R96 ;  /* 0x0000006000617308 */ /* 0x000f220000000800 */
[----:B------:R-:W-:Y:S01]  /*2d60*/  ISETP.GE.AND P4, PT, R13, 0x21, PT ;  /* 0x000000210d00780c */ /* 0x000fe20003f86270 */
[----:B-1----:R-:W-:Y:S01]  /*2d70*/  VIADD R150, R5, 0x1c ;  /* 0x0000001c05967836 */ /* 0x002fe20000000000 */
[----:B------:R-:W-:-:S02]  /*2d80*/  FSEL R99, R99, -INF , !P5 ;  /* 0xff80000063637808 */ /* 0x000fc40006800000 */
[----:B------:R-:W-:Y:S02]  /*2d90*/  ISETP.GE.AND P5, PT, R13, 0x28, PT ;  /* 0x000000280d00780c */ /* 0x000fe40003fa6270 */
[C---:B------:R-:W-:Y:S01]  /*2da0*/  ISETP.GT.OR P2, PT, R20.reuse, 0x38, !P2 ;  /* 0x000000381400780c */ /* 0x040fe20005744670 */
[----:B------:R1:W3:Y:S01]  /*2db0*/  SHFL.IDX PT, R232, R21, R150, 0x1f ;  /* 0x00001f9615e87589 */ /* 0x0002e200000e0000 */
[C---:B------:R-:W-:Y:S01]  /*2dc0*/  ISETP.GT.OR P3, PT, R20.reuse, 0x39, !P3 ;  /* 0x000000391400780c */ /* 0x040fe20005f64670 */
[----:B------:R3:W-:Y:S01]  /*2dd0*/  MUFU.EX2 R96, R229 ;  /* 0x000000e500607308 */ /* 0x0007e20000000800 */
[----:B------:R-:W-:Y:S02]  /*2de0*/  ISETP.GT.OR P0, PT, R20, 0x40, !P0 ;  /* 0x000000401400780c */ /* 0x000fe40004704670 */
[C---:B------:R-:W-:Y:S02]  /*2df0*/  ISETP.GT.OR P1, PT, R19.reuse, 0x20, !P1 ;  /* 0x000000201300780c */ /* 0x040fe40004f24670 */
[----:B------:R-:W-:-:S02]  /*2e00*/  ISETP.GT.OR P4, PT, R19, 0x21, !P4 ;  /* 0x000000211300780c */ /* 0x000fc40006784670 */
[----:B------:R-:W-:Y:S01]  /*2e10*/  ISETP.GT.OR P5, PT, R19, 0x28, !P5 ;  /* 0x000000281300780c */ /* 0x000fe20006fa4670 */
[----:B-1----:R-:W1:Y:S01]  /*2e20*/  MUFU.EX2 R21, R233 ;  /* 0x000000e900157308 */ /* 0x002e620000000800 */
[----:B------:R-:W-:Y:S02]  /*2e30*/  FSEL R112, R112, -INF , !P2 ;  /* 0xff80000070707808 */ /* 0x000fe40005000000 */
[----:B------:R-:W-:Y:S01]  /*2e40*/  FSEL R113, R113, -INF , !P3 ;  /* 0xff80000071717808 */ /* 0x000fe20005800000 */
[----:B--2---:R-:W-:Y:S01]  /*2e50*/  FFMA.FTZ R100, R100, UR11, -R98 ;  /* 0x0000000b64647c23 */ /* 0x004fe20008010862 */
[----:B------:R-:W-:Y:S02]  /*2e60*/  FSEL R116, R116, -INF , !P0 ;  /* 0xff80000074747808 */ /* 0x000fe40004000000 */
[----:B------:R-:W-:Y:S02]  /*2e70*/  FSEL R102, R102, -INF , !P1 ;  /* 0xff80000066667808 */ /* 0x000fe40004800000 */
[----:B------:R-:W-:Y:S01]  /*2e80*/  FSEL R103, R103, -INF , !P4 ;  /* 0xff80000067677808 */ /* 0x000fe20006000000 */
[----:B------:R-:W-:Y:S01]  /*2e90*/  MUFU.EX2 R100, R100 ;  /* 0x0000006400647308 */ /* 0x000fe20000000800 */
[----:B------:R-:W-:-:S02]  /*2ea0*/  ISETP.GE.AND P2, PT, R22, 0x50, PT ;  /* 0x000000501600780c */ /* 0x000fc40003f46270 */
[C---:B------:R-:W-:Y:S01]  /*2eb0*/  ISETP.GE.AND P3, PT, R22.reuse, 0x51, PT ;  /* 0x000000511600780c */ /* 0x040fe20003f66270 */
[----:B---3--:R-:W-:Y:S01]  /*2ec0*/  FFMA.FTZ R229, R149, UR11, -R232 ;  /* 0x0000000b95e57c23 */ /* 0x008fe200080108e8 */
[----:B------:R-:W-:Y:S01]  /*2ed0*/  ISETP.GE.AND P0, PT, R22, 0x58, PT ;  /* 0x000000581600780c */ /* 0x000fe20003f06270 */
[----:B------:R-:W-:Y:S01]  /*2ee0*/  FFMA.FTZ R149, R102, UR11, -R98 ;  /* 0x0000000b66957c23 */ /* 0x000fe20008010862 */
[C---:B------:R-:W-:Y:S01]  /*2ef0*/  ISETP.GE.AND P1, PT, R13.reuse, 0x29, PT ;  /* 0x000000290d00780c */ /* 0x040fe20003f26270 */
[----:B------:R-:W-:Y:S01]  /*2f00*/  MUFU.EX2 R98, R229 ;  /* 0x000000e500627308 */ /* 0x000fe20000000800 */
[----:B------:R-:W-:Y:S01]  /*2f10*/  ISETP.GE.AND P4, PT, R13, 0x30, PT ;  /* 0x000000300d00780c */ /* 0x000fe20003f86270 */
[----:B------:R-:W-:Y:S01]  /*2f20*/  FFMA.FTZ R99, R99, UR11, -R232 ;  /* 0x0000000b63637c23 */ /* 0x000fe200080108e8 */
[----:B------:R-:W-:Y:S02]  /*2f30*/  FSEL R222, R106, -INF , !P5 ;  /* 0xff8000006ade7808 */ /* 0x000fe40006800000 */
[----:B------:R-:W2:Y:S01]  /*2f40*/  SHFL.IDX PT, R106, R18, R221, 0x1f ;  /* 0x00001fdd126a7589 */ /* 0x000ea200000e0000 */
[----:B------:R-:W-:-:S02]  /*2f50*/  ISETP.GT.OR P2, PT, R20, 0x50, !P2 ;  /* 0x000000501400780c */ /* 0x000fc40005744670 */
[C---:B------:R-:W-:Y:S01]  /*2f60*/  ISETP.GT.OR P3, PT, R20.reuse, 0x51, !P3 ;  /* 0x000000511400780c */ /* 0x040fe20005f64670 */
[----:B------:R-:W-:Y:S01]  /*2f70*/  MUFU.EX2 R99, R99 ;  /* 0x0000006300637308 */ /* 0x000fe20000000800 */
[----:B------:R-:W-:Y:S02]  /*2f80*/  ISETP.GT.OR P0, PT, R20, 0x58, !P0 ;  /* 0x000000581400780c */ /* 0x000fe40004704670 */
[C---:B------:R-:W-:Y:S02]  /*2f90*/  ISETP.GT.OR P1, PT, R19.reuse, 0x29, !P1 ;  /* 0x000000291300780c */ /* 0x040fe40004f24670 */
[----:B------:R-:W-:Y:S02]  /*2fa0*/  ISETP.GT.OR P4, PT, R19, 0x30, !P4 ;  /* 0x000000301300780c */ /* 0x000fe40006784670 */
[----:B------:R-:W-:Y:S02]  /*2fb0*/  FSEL R124, R124, -INF , !P2 ;  /* 0xff8000007c7c7808 */ /* 0x000fe40005000000 */
[----:B------:R-:W-:-:S02]  /*2fc0*/  FSEL R125, R125, -INF , !P3 ;  /* 0xff8000007d7d7808 */ /* 0x000fc40005800000 */
[----:B------:R-:W-:Y:S02]  /*2fd0*/  FSEL R128, R128, -INF , !P0 ;  /* 0xff80000080807808 */ /* 0x000fe40004000000 */
[----:B------:R-:W-:Y:S02]  /*2fe0*/  FSEL R107, R107, -INF , !P1 ;  /* 0xff8000006b6b7808 */ /* 0x000fe40004800000 */
[----:B------:R-:W-:Y:S02]  /*2ff0*/  FSEL R110, R110, -INF , !P4 ;  /* 0xff8000006e6e7808 */ /* 0x000fe40006000000 */
[C---:B------:R-:W-:Y:S01]  /*3000*/  ISETP.GE.AND P2, PT, R22.reuse, 0x68, PT ;  /* 0x000000681600780c */ /* 0x040fe20003f46270 */
[----:B------:R-:W-:Y:S01]  /*3010*/  FFMA.FTZ R107, R107, UR11, -R216 ;  /* 0x0000000b6b6b7c23 */ /* 0x000fe200080108d8 */
[----:B------:R-:W-:Y:S01]  /*3020*/  ISETP.GE.AND P3, PT, R22, 0x69, PT ;  /* 0x000000691600780c */ /* 0x000fe20003f66270 */
[--C-:B--2---:R-:W-:Y:S01]  /*3030*/  FFMA.FTZ R104, R104, UR11, -R106.reuse ;  /* 0x0000000b68687c23 */ /* 0x104fe2000801086a */
[----:B------:R-:W-:Y:S01]  /*3040*/  ISETP.GE.AND P0, PT, R22, 0x70, PT ;  /* 0x000000701600780c */ /* 0x000fe20003f06270 */
[----:B------:R-:W-:Y:S01]  /*3050*/  FFMA.FTZ R222, R222, UR11, -R106 ;  /* 0x0000000bdede7c23 */ /* 0x000fe2000801086a */
[C---:B------:R-:W-:Y:S01]  /*3060*/  ISETP.GE.AND P5, PT, R22.reuse, 0x71, PT ;  /* 0x000000711600780c */ /* 0x040fe20003fa6270 */
[----:B------:R-:W-:Y:S01]  /*3070*/  FFMA.FTZ R106, R105, UR11, -R216 ;  /* 0x0000000b696a7c23 */ /* 0x000fe200080108d8 */
[C---:B------:R-:W-:Y:S01]  /*3080*/  ISETP.GE.AND P1, PT, R22.reuse, 0x78, PT ;  /* 0x000000781600780c */ /* 0x040fe20003f26270 */
[----:B------:R2:W-:Y:S01]  /*3090*/  MUFU.EX2 R105, R222 ;  /* 0x000000de00697308 */ /* 0x0005e20000000800 */
[----:B------:R-:W-:Y:S01]  /*30a0*/  ISETP.GE.AND P4, PT, R22, 0x79, PT ;  /* 0x000000791600780c */ /* 0x000fe20003f86270 */
[----:B------:R-:W-:Y:S01]  /*30b0*/  FFMA.FTZ R22, R151, UR11, -R228 ;  /* 0x0000000b97167c23 */ /* 0x000fe200080108e4 */
[C---:B------:R-:W-:Y:S01]  /*30c0*/  ISETP.GT.OR P2, PT, R20.reuse, 0x68, !P2 ;  /* 0x000000681400780c */ /* 0x040fe20005744670 */
[----:B------:R-:W3:Y:S01]  /*30d0*/  SHFL.IDX PT, R228, R18, R223, 0x1f ;  /* 0x00001fdf12e47589 */ /* 0x000ee200000e0000 */
[----:B------:R-:W-:-:S02]  /*30e0*/  ISETP.GT.OR P0, PT, R20, 0x70, !P0 ;  /* 0x000000701400780c */ /* 0x000fc40004704670 */
[----:B------:R-:W-:Y:S01]  /*30f0*/  FSEL R136, R136, -INF , !P2 ;  /* 0xff80000088887808 */ /* 0x000fe20005000000 */
[----:B------:R-:W4:Y:S01]  /*3100*/  SHFL.IDX PT, R151, R18, R148, 0x1f ;  /* 0x00001f9412977589 */ /* 0x000f2200000e0000 */
[C---:B------:R-:W-:Y:S01]  /*3110*/  ISETP.GE.AND P2, PT, R13.reuse, 0x31, PT ;  /* 0x000000310d00780c */ /* 0x040fe20003f46270 */
[----:B------:R-:W-:Y:S01]  /*3120*/  MUFU.EX2 R22, R22 ;  /* 0x0000001600167308 */ /* 0x000fe20000000800 */
[----:B------:R-:W-:Y:S01]  /*3130*/  FSEL R140, R140, -INF , !P0 ;  /* 0xff8000008c8c7808 */ /* 0x000fe20004000000 */
[----:B--2---:R-:W2:Y:S01]  /*3140*/  SHFL.IDX PT, R222, R18, R218, 0x1f ;  /* 0x00001fda12de7589 */ /* 0x004ea200000e0000 */
[----:B------:R-:W-:Y:S02]  /*3150*/  ISETP.GE.AND P0, PT, R13, 0x39, PT ;  /* 0x000000390d00780c */ /* 0x000fe40003f06270 */
[C---:B------:R-:W-:Y:S02]  /*3160*/  ISETP.GT.OR P2, PT, R19.reuse, 0x31, !P2 ;  /* 0x000000311300780c */ /* 0x040fe40005744670 */
[----:B------:R-:W-:Y:S01]  /*3170*/  ISETP.GT.OR P0, PT, R19, 0x39, !P0 ;  /* 0x000000391300780c */ /* 0x000fe20004704670 */
[----:B------:R-:W-:Y:S01]  /*3180*/  MUFU.EX2 R104, R104 ;  /* 0x0000006800687308 */ /* 0x000fe20000000800 */
[----:B------:R-:W-:-:S02]  /*3190*/  ISETP.GT.OR P3, PT, R20, 0x69, !P3 ;  /* 0x000000691400780c */ /* 0x000fc40005f64670 */
[----:B------:R-:W-:Y:S02]  /*31a0*/  FSEL R216, R111, -INF , !P2 ;  /* 0xff8000006fd87808 */ /* 0x000fe40005000000 */
[----:B------:R-:W-:Y:S02]  /*31b0*/  ISETP.GE.AND P2, PT, R13, 0x40, PT ;  /* 0x000000400d00780c */ /* 0x000fe40003f46270 */
[----:B------:R-:W-:Y:S01]  /*31c0*/  FSEL R111, R115, -INF , !P0 ;  /* 0xff800000736f7808 */ /* 0x000fe20004000000 */
[----:B------:R-:W-:Y:S01]  /*31d0*/  MUFU.EX2 R106, R106 ;  /* 0x0000006a006a7308 */ /* 0x000fe20000000800 */
[----:B------:R-:W-:Y:S01]  /*31e0*/  ISETP.GE.AND P0, PT, R13, 0x48, PT ;  /* 0x000000480d00780c */ /* 0x000fe20003f06270 */
[--C-:B---3--:R-:W-:Y:S01]  /*31f0*/  FFMA.FTZ R102, R101, UR11, -R228.reuse ;  /* 0x0000000b65667c23 */ /* 0x108fe200080108e4 */
[----:B------:R-:W-:Y:S01]  /*3200*/  FSEL R137, R137, -INF , !P3 ;  /* 0xff80000089897808 */ /* 0x000fe20005800000 */
[----:B------:R-:W-:Y:S01]  /*3210*/  FFMA.FTZ R103, R103, UR11, -R228 ;  /* 0x0000000b67677c23 */ /* 0x000fe200080108e4 */
[----:B------:R-:W-:Y:S01]  /*3220*/  ISETP.GE.AND P3, PT, R13, 0x38, PT ;  /* 0x000000380d00780c */ /* 0x000fe20003f66270 */
[--C-:B----4-:R-:W-:Y:S01]  /*3230*/  FFMA.FTZ R108, R108, UR11, -R151.reuse ;  /* 0x0000000b6c6c7c23 */ /* 0x110fe20008010897 */
[C---:B------:R-:W-:Y:S01]  /*3240*/  ISETP.GT.OR P2, PT, R19.reuse, 0x40, !P2 ;  /* 0x000000401300780c */ /* 0x040fe20005744670 */
[----:B------:R3:W-:Y:S01]  /*3250*/  MUFU.EX2 R101, R149 ;  /* 0x0000009500657308 */ /* 0x0007e20000000800 */
[C---:B------:R-:W-:Y:S01]  /*3260*/  ISETP.GT.OR P0, PT, R19.reuse, 0x48, !P0 ;  /* 0x000000481300780c */ /* 0x040fe20004704670 */
[----:B------:R-:W-:Y:S01]  /*3270*/  FFMA.FTZ R110, R110, UR11, -R151 ;  /* 0x0000000b6e6e7c23 */ /* 0x000fe20008010897 */
[----:B------:R-:W-:Y:S01]  /*3280*/  ISETP.GT.OR P3, PT, R19, 0x38, !P3 ;  /* 0x000000381300780c */ /* 0x000fe20005f64670 */
[----:B------:R-:W-:Y:S01]  /*3290*/  SHFL.IDX PT, R228, R18, R150, 0x1f ;  /* 0x00001f9612e47589 */ /* 0x000fe200000e0000 */
[----:B------:R-:W-:Y:S01]  /*32a0*/  FSEL R118, R118, -INF , !P2 ;  /* 0xff80000076767808 */ /* 0x000fe20005000000 */
[--C-:B--2---:R-:W-:Y:S01]  /*32b0*/  FFMA.FTZ R216, R216, UR11, -R222.reuse ;  /* 0x0000000bd8d87c23 */ /* 0x104fe200080108de */
[----:B------:R-:W-:Y:S01]  /*32c0*/  ISETP.GE.AND P2, PT, R13, 0x49, PT ;  /* 0x000000490d00780c */ /* 0x000fe20003f46270 */
[----:B------:R-:W-:Y:S01]  /*32d0*/  FFMA.FTZ R109, R109, UR11, -R222 ;  /* 0x0000000b6d6d7c23 */ /* 0x000fe200080108de */
[----:B---3--:R-:W-:Y:S01]  /*32e0*/  FSEL R149, R122, -INF , !P0 ;  /* 0xff8000007a957808 */ /* 0x008fe20004000000 */
[----:B------:R-:W-:Y:S01]  /*32f0*/  SHFL.IDX PT, R222, R12, R23, 0x1f ;  /* 0x00001f170cde7589 */ /* 0x000fe200000e0000 */
[----:B------:R-:W-:Y:S01]  /*3300*/  ISETP.GE.AND P0, PT, R13, 0x51, PT ;  /* 0x000000510d00780c */ /* 0x000fe20003f06270 */
[----:B------:R-:W2:Y:S01]  /*3310*/  MUFU.EX2 R102, R102 ;  /* 0x0000006600667308 */ /* 0x000ea20000000800 */
[----:B------:R-:W-:-:S02]  /*3320*/  WARPGROUP.DEPBAR.LE gsb0, 0x0 ;  /* 0x00008000000079c5 */ /* 0x000fc40000010000 */
[----:B------:R-:W-:Y:S01]  /*3330*/  WARPGROUP.ARRIVE ;  /* 0x00000000000079c5 */ /* 0x000fe20000000000 */
[----:B------:R-:W-:Y:S02]  /*3340*/  FSEL R151, R114, -INF , !P3 ;  /* 0xff80000072977808 */ /* 0x000fe40005800000 */
[----:B------:R-:W-:Y:S02]  /*3350*/  ISETP.GE.AND P3, PT, R13, 0x41, PT ;  /* 0x000000410d00780c */ /* 0x000fe40003f66270 */
[C---:B------:R-:W-:Y:S01]  /*3360*/  ISETP.GT.OR P2, PT, R19.reuse, 0x49, !P2 ;  /* 0x000000491300780c */ /* 0x040fe20005744670 */
[----:B------:R-:W-:Y:S01]  /*3370*/  HGMMA.64x128x16.F32.BF16 R24, gdesc[UR4], R24, gsb0 ;  /* 0x01e00000041879f0 */ /* 0x000fe20008001818 */
[----:B------:R-:W-:Y:S01]  /*3380*/  UIADD3 UR6, UR10, 0x6, URZ ;  /* 0x000000060a067890 */ /* 0x000fe2000fffe03f */
[C---:B------:R-:W-:Y:S01]  /*3390*/  ISETP.GT.OR P0, PT, R19.reuse, 0x51, !P0 ;  /* 0x000000511300780c */ /* 0x040fe20004704670 */
[----:B------:R-:W-:Y:S01]  /*33a0*/  UIADD3 UR4, UR9, 0x6, URZ ;  /* 0x0000000609047890 */ /* 0x000fe2000fffe03f */
[----:B------:R-:W-:Y:S01]  /*33b0*/  ISETP.GT.OR P3, PT, R19, 0x41, !P3 ;  /* 0x000000411300780c */ /* 0x000fe20005f64670 */
[----:B------:R-:W-:Y:S01]  /*33c0*/  UMOV UR7, 0x40000040 ;  /* 0x4000004000077882 */ /* 0x000fe20000000000 */
[----:B------:R-:W-:Y:S01]  /*33d0*/  UMOV UR5, 0x40000040 ;  /* 0x4000004000057882 */ /* 0x000fe20000000000 */
[----:B------:R-:W-:Y:S01]  /*33e0*/  FSEL R123, R123, -INF , !P2 ;  /* 0xff8000007b7b7808 */ /* 0x000fe20005000000 */
[----:B------:R-:W3:Y:S01]  /*33f0*/  MUFU.EX2 R103, R103 ;  /* 0x0000006700677308 */ /* 0x000ee20000000800 */
[----:B------:R-:W-:-:S02]  /*3400*/  ISETP.GE.AND P2, PT, R13, 0x58, PT ;  /* 0x000000580d00780c */ /* 0x000fc40003f46270 */
[----:B------:R-:W-:Y:S02]  /*3410*/  FSEL R122, R127, -INF , !P0 ;  /* 0xff8000007f7a7808 */ /* 0x000fe40004000000 */
[----:B------:R-:W-:Y:S02]  /*3420*/  ISETP.GE.AND P0, PT, R13, 0x60, PT ;  /* 0x000000600d00780c */ /* 0x000fe40003f06270 */
[----:B------:R-:W-:Y:S01]  /*3430*/  FSEL R119, R119, -INF , !P3 ;  /* 0xff80000077777808 */ /* 0x000fe20005800000 */
[----:B------:R-:W4:Y:S01]  /*3440*/  MUFU.EX2 R107, R107 ;  /* 0x0000006b006b7308 */ /* 0x000f220000000800 */
[----:B------:R-:W-:Y:S02]  /*3450*/  ISETP.GE.AND P3, PT, R13, 0x50, PT ;  /* 0x000000500d00780c */ /* 0x000fe40003f66270 */
[C---:B------:R-:W-:Y:S02]  /*3460*/  ISETP.GT.OR P2, PT, R19.reuse, 0x58, !P2 ;  /* 0x000000581300780c */ /* 0x040fe40005744670 */
[----:B------:R-:W-:-:S02]  /*3470*/  ISETP.GT.OR P0, PT, R19, 0x60, !P0 ;  /* 0x000000601300780c */ /* 0x000fc40004704670 */
[----:B------:R-:W-:Y:S01]  /*3480*/  ISETP.GT.OR P3, PT, R19, 0x50, !P3 ;  /* 0x000000501300780c */ /* 0x000fe20005f64670 */
[----:B------:R-:W5:Y:S01]  /*3490*/  MUFU.EX2 R108, R108 ;  /* 0x0000006c006c7308 */ /* 0x000f620000000800 */
[----:B------:R-:W-:Y:S02]  /*34a0*/  FSEL R114, R130, -INF , !P2 ;  /* 0xff80000082727808 */ /* 0x000fe40005000000 */
[----:B------:R-:W-:Y:S02]  /*34b0*/  FSEL R130, R134, -INF , !P0 ;  /* 0xff80000086827808 */ /* 0x000fe40004000000 */
[----:B------:R-:W-:Y:S01]  /*34c0*/  SHFL.IDX PT, R134, R18, R217, 0x1f ;  /* 0x00001fd912867589 */ /* 0x000fe200000e0000 */
[----:B------:R-:W-:Y:S02]  /*34d0*/  FSEL R126, R126, -INF , !P3 ;  /* 0xff8000007e7e7808 */ /* 0x000fe40005800000 */
[C---:B------:R-:W-:Y:S01]  /*34e0*/  ISETP.GE.AND P3, PT, R13.reuse, 0x59, PT ;  /* 0x000000590d00780c */ /* 0x040fe20003f66270 */
[----:B------:R-:W-:Y:S01]  /*34f0*/  MUFU.EX2 R110, R110 ;  /* 0x0000006e006e7308 */ /* 0x000fe20000000800 */
[----:B------:R-:W-:-:S02]  /*3500*/  ISETP.GE.AND P2, PT, R13, 0x61, PT ;  /* 0x000000610d00780c */ /* 0x000fc40003f46270 */
[C---:B------:R-:W-:Y:S02]  /*3510*/  ISETP.GT.OR P3, PT, R19.reuse, 0x59, !P3 ;  /* 0x000000591300780c */ /* 0x040fe40005f64670 */
[----:B------:R-:W-:Y:S02]  /*3520*/  ISETP.GT.OR P2, PT, R19, 0x61, !P2 ;  /* 0x000000611300780c */ /* 0x000fe40005744670 */
[----:B------:R-:W-:Y:S02]  /*3530*/  FSEL R131, R131, -INF , !P3 ;  /* 0xff80000083837808 */ /* 0x000fe40005800000 */
[----:B------:R-:W-:Y:S02]  /*3540*/  FSEL R115, R135, -INF , !P2 ;  /* 0xff80000087737808 */ /* 0x000fe40005000000 */
[C---:B------:R-:W-:Y:S01]  /*3550*/  ISETP.GE.AND P3, PT, R13.reuse, 0x68, PT ;  /* 0x000000680d00780c */ /* 0x040fe20003f66270 */
[----:B------:R-:W1:Y:S01]  /*3560*/  SHFL.IDX PT, R135, R12, R5, 0x1f ;  /* 0x00001f050c877589 */ /* 0x000e6200000e0000 */
[----:B------:R-:W-:-:S02]  /*3570*/  ISETP.GE.AND P0, PT, R13, 0x69, PT ;  /* 0x000000690d00780c */ /* 0x000fc40003f06270 */
[----:B------:R-:W-:Y:S02]  /*3580*/  ISETP.GE.AND P2, PT, R13, 0x70, PT ;  /* 0x000000700d00780c */ /* 0x000fe40003f46270 */
[C---:B------:R-:W-:Y:S02]  /*3590*/  ISETP.GT.OR P3, PT, R19.reuse, 0x68, !P3 ;  /* 0x000000681300780c */ /* 0x040fe40005f64670 */
[C---:B------:R-:W-:Y:S02]  /*35a0*/  ISETP.GT.OR P0, PT, R19.reuse, 0x69, !P0 ;  /* 0x000000691300780c */ /* 0x040fe40004704670 */
[----:B------:R-:W-:Y:S02]  /*35b0*/  ISETP.GT.OR P2, PT, R19, 0x70, !P2 ;  /* 0x000000701300780c */ /* 0x000fe40005744670 */
[----:B------:R-:W-:Y:S02]  /*35c0*/  FSEL R138, R138, -INF , !P3 ;  /* 0xff8000008a8a7808 */ /* 0x000fe40005800000 */
[----:B------:R-:W-:-:S02]  /*35d0*/  FSEL R127, R139, -INF , !P0 ;  /* 0xff8000008b7f7808 */ /* 0x000fc40004000000 */
[----:B------:R-:W-:Y:S01]  /*35e0*/  FSEL R142, R142, -INF , !P2 ;  /* 0xff8000008e8e7808 */ /* 0x000fe20005000000 */
[----:B------:R-:W2:Y:S01]  /*35f0*/  SHFL.IDX PT, R139, R12, R150, 0x1f ;  /* 0x00001f960c8b7589 */ /* 0x000ea200000e0000 */
[C---:B------:R-:W-:Y:S02]  /*3600*/  ISETP.GE.AND P3, PT, R13.reuse, 0x71, PT ;  /* 0x000000710d00780c */ /* 0x040fe40003f66270 */
[C---:B------:R-:W-:Y:S02]  /*3610*/  ISETP.GE.AND P0, PT, R13.reuse, 0x78, PT ;  /* 0x000000780d00780c */ /* 0x040fe40003f06270 */
[----:B------:R-:W-:Y:S02]  /*3620*/  ISETP.GE.AND P2, PT, R13, 0x79, PT ;  /* 0x000000790d00780c */ /* 0x000fe40003f46270 */
[C---:B------:R-:W-:Y:S01]  /*3630*/  ISETP.GT.OR P5, PT, R20.reuse, 0x71, !P5 ;  /* 0x000000711400780c */ /* 0x040fe20006fa4670 */
[----:B------:R3:W5:Y:S01]  /*3640*/  MUFU.EX2 R13, R109 ;  /* 0x0000006d000d7308 */ /* 0x0007620000000800 */
[----:B------:R-:W-:Y:S01]  /*3650*/  ISETP.GT.OR P1, PT, R20, 0x78, !P1 ;  /* 0x000000781400780c */ /* 0x000fe20004f24670 */
[--C-:B-1----:R-:W-:Y:S01]  /*3660*/  FFMA.FTZ R118, R118, UR11, -R135.reuse ;  /* 0x0000000b76767c23 */ /* 0x102fe20008010887 */
[----:B------:R-:W-:Y:S01]  /*3670*/  ISETP.GT.OR P4, PT, R20, 0x79, !P4 ;  /* 0x000000791400780c */ /* 0x000fe20006784670 */
[--C-:B------:R-:W-:Y:S01]  /*3680*/  FFMA.FTZ R20, R112, UR11, -R134.reuse ;  /* 0x0000000b70147c23 */ /* 0x100fe20008010886 */
[----:B------:R-:W-:Y:S01]  /*3690*/  ISETP.GT.OR P3, PT, R19, 0x71, !P3 ;  /* 0x000000711300780c */ /* 0x000fe20005f64670 */
[----:B------:R-:W-:Y:S01]  /*36a0*/  FFMA.FTZ R134, R151, UR11, -R134 ;  /* 0x0000000b97867c23 */ /* 0x000fe20008010886 */
[C---:B------:R-:W-:Y:S01]  /*36b0*/  ISETP.GT.OR P0, PT, R19.reuse, 0x78, !P0 ;  /* 0x000000781300780c */ /* 0x040fe20004704670 */
[----:B------:R-:W1:Y:S01]  /*36c0*/  SHFL.IDX PT, R151, R12, R221, 0x1f ;  /* 0x00001fdd0c977589 */ /* 0x000e6200000e0000 */
[----:B------:R-:W-:Y:S01]  /*36d0*/  ISETP.GT.OR P2, PT, R19, 0x79, !P2 ;  /* 0x000000791300780c */ /* 0x000fe20005744670 */
[--C-:B---3--:R-:W-:Y:S01]  /*36e0*/  FFMA.FTZ R109, R113, UR11, -R228.reuse ;  /* 0x0000000b716d7c23 */ /* 0x108fe200080108e4 */
[----:B------:R3:W5:Y:S01]  /*36f0*/  MUFU.EX2 R19, R216 ;  /* 0x000000d800137308 */ /* 0x0007620000000800 */
[----:B------:R-:W4:Y:S01]  /*3700*/  SHFL.IDX PT, R112, R12, R148, 0x1f ;  /* 0x00001f940c707589 */ /* 0x000f2200000e0000 */
[----:B------:R-:W-:Y:S01]  /*3710*/  FFMA.FTZ R228, R111, UR11, -R228 ;  /* 0x0000000b6fe47c23 */ /* 0x000fe200080108e4 */
[----:B------:R-:W-:Y:S01]  /*3720*/  FFMA.FTZ R111, R116, UR11, -R135 ;  /* 0x0000000b746f7c23 */ /* 0x000fe20008010887 */
[----:B------:R-:W-:Y:S01]  /*3730*/  FSEL R141, R141, -INF , !P5 ;  /* 0xff8000008d8d7808 */ /* 0x000fe20006800000 */
[----:B------:R-:W-:Y:S01]  /*3740*/  SHFL.IDX PT, R113, R12, R218, 0x1f ;  /* 0x00001fda0c717589 */ /* 0x000fe200000e0000 */
[----:B--2---:R-:W-:Y:S01]  /*3750*/  FFMA.FTZ R131, R131, UR11, -R139 ;  /* 0x0000000b83837c23 */ /* 0x004fe2000801088b */
[----:B------:R-:W-:Y:S01]  /*3760*/  FSEL R143, R143, -INF , !P3 ;  /* 0xff8000008f8f7808 */ /* 0x000fe20005800000 */
[----:B------:R2:W-:Y:S01]  /*3770*/  MUFU.EX2 R18, R134 ;  /* 0x0000008600127308 */ /* 0x0005e20000000800 */
[----:B---3--:R-:W2:Y:S01]  /*3780*/  SHFL.IDX PT, R216, R12, R223, 0x1f ;  /* 0x00001fdf0cd87589 */ /* 0x008ea200000e0000 */
[----:B------:R-:W-:-:S02]  /*3790*/  FSEL R146, R146, -INF , !P0 ;  /* 0xff80000092927808 */ /* 0x000fc40004000000 */
[----:B------:R-:W-:Y:S01]  /*37a0*/  FSEL R147, R147, -INF , !P2 ;  /* 0xff80000093937808 */ /* 0x000fe20005000000 */
[----:B------:R-:W3:Y:S03]  /*37b0*/  SHFL.IDX PT, R135, R12, R217, 0x1f ;  /* 0x00001fd90c877589 */ /* 0x000ee600000e0000 */
[----:B------:R-:W-:Y:S01]  /*37c0*/  MUFU.EX2 R111, R111 ;  /* 0x0000006f006f7308 */ /* 0x000fe20000000800 */
[--C-:B-1----:R-:W-:Y:S01]  /*37d0*/  FFMA.FTZ R220, R220, UR11, -R151.reuse ;  /* 0x0000000bdcdc7c23 */ /* 0x102fe20008010897 */
[----:B------:R-:W-:Y:S01]  /*37e0*/  FFMA.FTZ R116, R149, UR11, -R151 ;  /* 0x0000000b95747c23 */ /* 0x000fe20008010897 */
[----:B------:R-:W-:-:S05]  /*37f0*/  FFMA.FTZ R151, R121, UR11, -R222 ;  /* 0x0000000b79977c23 */ /* 0x000fca00080108de */
[----:B------:R-:W1:Y:S01]  /*3800*/  MUFU.EX2 R20, R20 ;  /* 0x0000001400147308 */ /* 0x000e620000000800 */
[--C-:B----4-:R-:W-:Y:S01]  /*3810*/  FFMA.FTZ R124, R124, UR11, -R112.reuse ;  /* 0x0000000b7c7c7c23 */ /* 0x110fe20008010870 */
[----:B------:R-:W-:Y:S02]  /*3820*/  FFMA.FTZ R121, R126, UR11, -R112 ;  /* 0x0000000b7e797c23 */ /* 0x000fe40008010870 */
[----:B------:R-:W-:Y:S04]  /*3830*/  SHFL.IDX PT, R126, R17, R218, 0x1f ;  /* 0x00001fda117e7589 */ /* 0x000fe800000e0000 */
[----:B------:R4:W-:Y:S01]  /*3840*/  MUFU.EX2 R112, R118 ;  /* 0x0000007600707308 */ /* 0x0009e20000000800 */
[--C-:B--2---:R-:W-:Y:S01]  /*3850*/  FFMA.FTZ R134, R117, UR11, -R216.reuse ;  /* 0x0000000b75867c23 */ /* 0x104fe200080108d8 */
[----:B------:R-:W-:Y:S01]  /*3860*/  FFMA.FTZ R216, R119, UR11, -R216 ;  /* 0x0000000b77d87c23 */ /* 0x000fe200080108d8 */
[----:B------:R-:W-:Y:S01]  /*3870*/  FFMA.FTZ R119, R122, UR11, -R113 ;  /* 0x0000000b7a777c23 */ /* 0x000fe20008010871 */
[----:B------:R-:W-:Y:S01]  /*3880*/  FFMA.FTZ R117, R123, UR11, -R222 ;  /* 0x0000000b7b757c23 */ /* 0x000fe200080108de */
[----:B------:R-:W2:Y:S01]  /*3890*/  SHFL.IDX PT, R122, R17, R223, 0x1f ;  /* 0x00001fdf117a7589 */ /* 0x000ea200000e0000 */
[--C-:B---3--:R-:W-:Y:S01]  /*38a0*/  FFMA.FTZ R149, R128, UR11, -R135.reuse ;  /* 0x0000000b80957c23 */ /* 0x108fe20008010887 */
[----:B------:R-:W-:Y:S01]  /*38b0*/  FFMA.FTZ R135, R114, UR11, -R135 ;  /* 0x0000000b72877c23 */ /* 0x000fe20008010887 */
[----:B------:R-:W-:Y:S01]  /*38c0*/  MUFU.EX2 R116, R116 ;  /* 0x0000007400747308 */ /* 0x000fe20000000800 */
[----:B----4-:R-:W-:Y:S01]  /*38d0*/  FFMA.FTZ R118, R125, UR11, -R113 ;  /* 0x0000000b7d767c23 */ /* 0x010fe20008010871 */
[----:B------:R-:W3:Y:S04]  /*38e0*/  SHFL.IDX PT, R123, R17, R5, 0x1f ;  /* 0x00001f05117b7589 */ /* 0x000ee800000e0000 */
[----:B------:R-:W4:Y:S02]  /*38f0*/  SHFL.IDX PT, R125, R17, R221, 0x1f ;  /* 0x00001fdd117d7589 */ /* 0x000f2400000e0000 */
[----:B------:R5:W1:Y:S01]  /*3900*/  MUFU.EX2 R113, R134 ;  /* 0x0000008600717308 */ /* 0x000a620000000800 */
[----:B------:R-:W-:-:S02]  /*3910*/  WARPGROUP.DEPBAR.LE gsb0, 0x0 ;  /* 0x00008000000079c5 */ /* 0x000fc40000010000 */
[----:B------:R-:W-:Y:S01]  /*3920*/  WARPGROUP.ARRIVE ;  /* 0x00000000000079c5 */ /* 0x000fe20000000000 */
[----:B-----5:R-:W-:-:S04]  /*3930*/  FFMA.FTZ R134, R129, UR11, -R139 ;  /* 0x0000000b81867c23 */ /* 0x020fc8000801088b */
[----:B------:R-:W5:Y:S01]  /*3940*/  MUFU.EX2 R114, R220 ;  /* 0x000000dc00727308 */ /* 0x000f620000000800 */
[----:B------:R-:W1:Y:S01]  /*3950*/  SHFL.IDX PT, R129, R17, R148, 0x1f ;  /* 0x00001f9411817589 */ /* 0x000e6200000e0000 */
[--C-:B--2---:R-:W-:Y:S01]  /*3960*/  FFMA.FTZ R128, R115, UR11, -R122.reuse ;  /* 0x0000000b73807c23 */ /* 0x104fe2000801087a */
[----:B------:R-:W-:Y:S01]  /*3970*/  HGMMA.64x128x16.F32.BF16 R24, gdesc[UR4], R24, gsb0 ;  /* 0x01e00000041879f0 */ /* 0x000fe20008001818 */
[----:B------:R-:W-:Y:S01]  /*3980*/  FFMA.FTZ R133, R133, UR11, -R122 ;  /* 0x0000000b85857c23 */ /* 0x000fe2000801087a */
[----:B------:R-:W-:Y:S01]  /*3990*/  FSEL R122, R144, -INF , !P1 ;  /* 0xff800000907a7808 */ /* 0x000fe20004800000 */
[----:B------:R-:W-:Y:S01]  /*39a0*/  UMOV UR6, UR8 ;  /* 0x0000000800067c82 */ /* 0x000fe20008000000 */
[--C-:B---3--:R-:W-:Y:S01]  /*39b0*/  FFMA.FTZ R132, R132, UR11, -R123.reuse ;  /* 0x0000000b84847c23 */ /* 0x108fe2000801087b */
[----:B------:R-:W-:Y:S01]  /*39c0*/  FFMA.FTZ R130, R130, UR11, -R123 ;  /* 0x0000000b82827c23 */ /* 0x000fe2000801087b */
[----:B------:R2:W3:Y:S01]  /*39d0*/  MUFU.EX2 R115, R151 ;  /* 0x0000009700737308 */ /* 0x0004e20000000800 */
[----:B------:R-:W5:Y:S01]  /*39e0*/  SHFL.IDX PT, R123, R17, R217, 0x1f ;  /* 0x00001fd9117b7589 */ /* 0x000f6200000e0000 */
[--C-:B----4-:R-:W-:Y:S01]  /*39f0*/  FFMA.FTZ R136, R136, UR11, -R125.reuse ;  /* 0x0000000b88887c23 */ /* 0x110fe2000801087d */
[----:B------:R-:W-:Y:S01]  /*3a00*/  FFMA.FTZ R125, R138, UR11, -R125 ;  /* 0x0000000b8a7d7c23 */ /* 0x000fe2000801087d */
[--C-:B------:R-:W-:Y:S01]  /*3a10*/  FFMA.FTZ R138, R141, UR11, -R126.reuse ;  /* 0x0000000b8d8a7c23 */ /* 0x100fe2000801087e */
[----:B------:R-:W-:Y:S01]  /*3a20*/  FFMA.FTZ R126, R143, UR11, -R126 ;  /* 0x0000000b8f7e7c23 */ /* 0x000fe2000801087e */
[----:B------:R-:W-:Y:S01]  /*3a30*/  UMOV UR7, 0x40000040 ;  /* 0x4000004000077882 */ /* 0x000fe20000000000 */
[----:B------:R-:W-:Y:S01]  /*3a40*/  UIADD3 UR4, UR8, 0x80, URZ ;  /* 0x0000008008047890 */ /* 0x000fe2000fffe03f */
[----:B------:R-:W-:Y:S01]  /*3a50*/  MUFU.EX2 R118, R118 ;  /* 0x0000007600767308 */ /* 0x000fe20000000800 */
[----:B--2---:R-:W-:Y:S01]  /*3a60*/  FSEL R151, R145, -INF , !P4 ;  /* 0xff80000091977808 */ /* 0x004fe20006000000 */
[----:B------:R-:W-:Y:S01]  /*3a70*/  UMOV UR5, 0x40000040 ;  /* 0x4000004000057882 */ /* 0x000fe20000000000 */
[--C-:B-1----:R-:W-:Y:S01]  /*3a80*/  FFMA.FTZ R140, R140, UR11, -R129.reuse ;  /* 0x0000000b8c8c7c23 */ /* 0x102fe20008010881 */
[----:B------:R-:W-:-:S04]  /*3a90*/  FFMA.FTZ R129, R142, UR11, -R129 ;  /* 0x0000000b8e817c23 */ /* 0x000fc80008010881 */
[----:B------:R-:W-:Y:S01]  /*3aa0*/  MUFU.EX2 R119, R119 ;  /* 0x0000007700777308 */ /* 0x000fe20000000800 */
[----:B------:R-:W1:Y:S07]  /*3ab0*/  SHFL.IDX PT, R142, R17, R150, 0x1f ;  /* 0x00001f96118e7589 */ /* 0x000e6e00000e0000 */
        /* <DEDUP_REMOVED lines=9> */
[----:B------:R2:W4:Y:S04]  /*3b50*/  LDS R139, [R10+0x400] ;  /* 0x000400000a8b7984 */ /* 0x0005280000000800 */
[----:B------:R3:W-:Y:S01]  /*3b60*/  LDS R141, [R15+0x400] ;  /* 0x000400000f8d7984 */ /* 0x0007e20000000800 */
[----:B--2---:R2:W-:Y:S08]  /*3b70*/  MUFU.EX2 R10, R216 ;  /* 0x000000d8000a7308 */ /* 0x0045f00000000800 */
[----:B---3--:R5:W3:Y:S01]  /*3b80*/  MUFU.EX2 R15, R124 ;  /* 0x0000007c000f7308 */ /* 0x008ae20000000800 */
[----:B--2---:R2:W3:Y:S01]  /*3b90*/  SHFL.IDX PT, R216, R17, R23, 0x1f ;  /* 0x00001f1711d87589 */ /* 0x0044e200000e0000 */
[--C-:B-----5:R-:W-:Y:S01]  /*3ba0*/  FFMA.FTZ R124, R122, UR11, -R123.reuse ;  /* 0x0000000b7a7c7c23 */ /* 0x120fe2000801087b */
[----:B------:R-:W-:Y:S01]  /*3bb0*/  FFMA.FTZ R123, R146, UR11, -R123 ;  /* 0x0000000b927b7c23 */ /* 0x000fe2000801087b */
[----:B-1----:R-:W-:-:S04]  /*3bc0*/  FFMA.FTZ R122, R151, UR11, -R142 ;  /* 0x0000000b977a7c23 */ /* 0x002fc8000801088e */
[----:B--2---:R1:W2:Y:S08]  /*3bd0*/  MUFU.EX2 R17, R121 ;  /* 0x0000007900117308 */ /* 0x0042b00000000800 */
[----:B------:R-:W-:Y:S01]  /*3be0*/  MUFU.EX2 R124, R124 ;  /* 0x0000007c007c7308 */ /* 0x000fe20000000800 */
[----:B-1----:R-:W-:Y:S01]  /*3bf0*/  FFMA.FTZ R121, R147, UR11, -R142 ;  /* 0x0000000b93797c23 */ /* 0x002fe2000801088e */
[----:B----4-:R-:W1:Y:S01]  /*3c00*/  SHFL.IDX PT, R145, R139, R23, 0x1f ;  /* 0x00001f178b917589 */ /* 0x010e6200000e0000 */
[--C-:B---3--:R-:W-:Y:S01]  /*3c10*/  FFMA.FTZ R137, R137, UR11, -R216.reuse ;  /* 0x0000000b89897c23 */ /* 0x108fe200080108d8 */
[----:B------:R-:W-:-:S02]  /*3c20*/  FFMA.FTZ R127, R127, UR11, -R216 ;  /* 0x0000000b7f7f7c23 */ /* 0x000fc400080108d8 */
[----:B------:R-:W3:Y:S02]  /*3c30*/  SHFL.IDX PT, R143, R139, R223, 0x1f ;  /* 0x00001fdf8b8f7589 */ /* 0x000ee400000e0000 */
[----:B------:R-:W-:Y:S02]  /*3c40*/  MUFU.EX2 R123, R123 ;  /* 0x0000007b007b7308 */ /* 0x000fe40000000800 */
[----:B------:R-:W4:Y:S04]  /*3c50*/  SHFL.IDX PT, R144, R139, R5, 0x1f ;  /* 0x00001f058b907589 */ /* 0x000f2800000e0000 */
[----:B------:R-:W5:Y:S02]  /*3c60*/  SHFL.IDX PT, R146, R139, R148, 0x1f ;  /* 0x00001f948b927589 */ /* 0x000f6400000e0000 */
[----:B------:R-:W-:Y:S02]  /*3c70*/  MUFU.EX2 R137, R137 ;  /* 0x0000008900897308 */ /* 0x000fe40000000800 */
[----:B------:R-:W2:Y:S04]  /*3c80*/  SHFL.IDX PT, R220, R139, R221, 0x1f ;  /* 0x00001fdd8bdc7589 */ /* 0x000ea800000e0000 */
[----:B------:R-:W2:Y:S02]  /*3c90*/  SHFL.IDX PT, R216, R139, R218, 0x1f ;  /* 0x00001fda8bd87589 */ /* 0x000ea400000e0000 */
[----:B------:R-:W-:Y:S02]  /*3ca0*/  MUFU.EX2 R127, R127 ;  /* 0x0000007f007f7308 */ /* 0x000fe40000000800 */
[----:B------:R-:W2:Y:S01]  /*3cb0*/  SHFL.IDX PT, R151, R139, R217, 0x1f ;  /* 0x00001fd98b977589 */ /* 0x000ea200000e0000 */
[----:B-1----:R-:W-:Y:S01]  /*3cc0*/  FADD.FTZ R147, R29, -R145 ;  /* 0x800000911d937221 */ /* 0x002fe20000010000 */
[----:B---3--:R-:W-:-:S04]  /*3cd0*/  FADD.FTZ R142, R25, -R143 ;  /* 0x8000008f198e7221 */ /* 0x008fc80000010000 */
[----:B------:R1:W-:Y:S01]  /*3ce0*/  MUFU.EX2 R29, R135 ;  /* 0x00000087001d7308 */ /* 0x0003e20000000800 */
[----:B------:R-:W-:Y:S01]  /*3cf0*/  FADD.FTZ R143, R27, -R143 ;  /* 0x8000008f1b8f7221 */ /* 0x000fe20000010000 */
[----:B------:R-:W-:Y:S01]  /*3d00*/  FADD.FTZ R27, R31, -R145 ;  /* 0x800000911f1b7221 */ /* 0x000fe20000010000 */
[--C-:B----4-:R-:W-:Y:S01]  /*3d10*/  FADD.FTZ R24, R24, -R144.reuse ;  /* 0x8000009018187221 */ /* 0x110fe20000010000 */
[----:B------:R-:W-:Y:S01]  /*3d20*/  FADD.FTZ R26, R26, -R144 ;  /* 0x800000901a1a7221 */ /* 0x000fe20000010000 */
[----:B------:R-:W3:Y:S01]  /*3d30*/  SHFL.IDX PT, R31, R141, R223, 0x1f ;  /* 0x00001fdf8d1f7589 */ /* 0x000ee200000e0000 */
[----:B------:R-:W-:Y:S01]  /*3d40*/  FMUL.FTZ R147, R92, R147 ;  /* 0x000000935c937220 */ /* 0x000fe20000410000 */
[--C-:B-----5:R-:W-:Y:S01]  /*3d50*/  FADD.FTZ R145, R32, -R146.reuse ;  /* 0x8000009220917221 */ /* 0x120fe20000010000 */
[----:B------:R-:W-:Y:S01]  /*3d60*/  FADD.FTZ R34, R34, -R146 ;  /* 0x8000009222227221 */ /* 0x000fe20000010000 */
[----:B-1----:R1:W-:Y:S01]  /*3d70*/  LDS R135, [R14+0x400] ;  /* 0x000400000e877984 */ /* 0x0023e20000000800 */
[----:B------:R-:W-:Y:S01]  /*3d80*/  FMUL.FTZ R26, R88, R26 ;  /* 0x0000001a581a7220 */ /* 0x000fe20000410000 */
[--C-:B--2---:R-:W-:Y:S01]  /*3d90*/  FADD.FTZ R144, R28, -R220.reuse ;  /* 0x800000dc1c907221 */ /* 0x104fe20000010000 */
[----:B------:R-:W-:Y:S01]  /*3da0*/  FADD.FTZ R25, R30, -R220 ;  /* 0x800000dc1e197221 */ /* 0x000fe20000010000 */
[----:B------:R2:W4:Y:S01]  /*3db0*/  MUFU.EX2 R28, R149 ;  /* 0x00000095001c7308 */ /* 0x0005220000000800 */
[----:B------:R-:W5:Y:S01]  /*3dc0*/  SHFL.IDX PT, R30, R139, R150, 0x1f ;  /* 0x00001f968b1e7589 */ /* 0x000f6200000e0000 */
[--C-:B------:R-:W-:Y:S01]  /*3dd0*/  FADD.FTZ R146, R33, -R216.reuse ;  /* 0x800000d821927221 */ /* 0x100fe20000010000 */
[----:B------:R-:W-:Y:S01]  /*3de0*/  FADD.FTZ R35, R35, -R216 ;  /* 0x800000d823237221 */ /* 0x000fe20000010000 */
[----:B------:R-:W-:Y:S01]  /*3df0*/  FMUL.FTZ R25, R91, R25 ;  /* 0x000000195b197220 */ /* 0x000fe20000410000 */
[----:B------:R-:W4:Y:S01]  /*3e00*/  SHFL.IDX PT, R33, R141, R217, 0x1f ;  /* 0x00001fd98d217589 */ /* 0x000f2200000e0000 */
[--C-:B------:R-:W-:Y:S01]  /*3e10*/  FADD.FTZ R36, R36, -R151.reuse ;  /* 0x8000009724247221 */ /* 0x100fe20000010000 */
[----:B------:R-:W-:Y:S01]  /*3e20*/  FADD.FTZ R38, R38, -R151 ;  /* 0x8000009726267221 */ /* 0x000fe20000010000 */
[----:B-1----:R1:W4:Y:S01]  /*3e30*/  MUFU.EX2 R14, R134 ;  /* 0x00000086000e7308 */ /* 0x0023220000000800 */
[----:B------:R-:W4:Y:S01]  /*3e40*/  SHFL.IDX PT, R151, R141, R221, 0x1f ;  /* 0x00001fdd8d977589 */ /* 0x000f2200000e0000 */
[----:B------:R-:W-:Y:S01]  /*3e50*/  FMUL.FTZ R36, R97, R36 ;  /* 0x0000002461247220 */ /* 0x000fe20000410000 */
[----:B------:R-:W-:Y:S01]  /*3e60*/  FMUL.FTZ R34, R95, R34 ;  /* 0x000000225f227220 */ /* 0x000fe20000410000 */
[----:B------:R-:W-:Y:S01]  /*3e70*/  FMUL.FTZ R35, R21, R35 ;  /* 0x0000002315237220 */ /* 0x000fe20000410000 */
[----:B--2---:R-:W2:Y:S01]  /*3e80*/  SHFL.IDX PT, R149, R141, R23, 0x1f ;  /* 0x00001f178d957589 */ /* 0x004ea200000e0000 */
[----:B------:R-:W-:Y:S01]  /*3e90*/  FMUL.FTZ R38, R96, R38 ;  /* 0x0000002660267220 */ /* 0x000fe20000410000 */
[----:B---3--:R-:W-:-:S02]  /*3ea0*/  FADD.FTZ R41, R41, -R31 ;  /* 0x8000001f29297221 */ /* 0x008fc40000010000 */
[----:B-1----:R1:W-:Y:S01]  /*3eb0*/  LDS R134, [R11+0x400] ;  /* 0x000400000b867984 */ /* 0x0023e20000000800 */
[----:B------:R-:W-:Y:S01]  /*3ec0*/  FADD.FTZ R43, R43, -R31 ;  /* 0x8000001f2b2b7221 */ /* 0x000fe20000010000 */
[----:B------:R-:W-:Y:S01]  /*3ed0*/  MUFU.EX2 R122, R122 ;  /* 0x0000007a007a7308 */ /* 0x000fe20000000800 */
[----:B------:R-:W-:Y:S01]  /*3ee0*/  FMUL.FTZ R41, R102, R41 ;  /* 0x0000002966297220 */ /* 0x000fe20000410000 */
[----:B------:R-:W3:Y:S01]  /*3ef0*/  SHFL.IDX PT, R139, R141, R148, 0x1f ;  /* 0x00001f948d8b7589 */ /* 0x000ee200000e0000 */
[----:B------:R-:W-:-:S03]  /*3f00*/  FMUL.FTZ R43, R103, R43 ;  /* 0x0000002b672b7220 */ /* 0x000fc60000410000 */
[----:B------:R-:W3:Y:S01]  /*3f10*/  SHFL.IDX PT, R32, R141, R218, 0x1f ;  /* 0x00001fda8d207589 */ /* 0x000ee200000e0000 */
[--C-:B-----5:R-:W-:Y:S01]  /*3f20*/  FADD.FTZ R37, R37, -R30.reuse ;  /* 0x8000001e25257221 */ /* 0x120fe20000010000 */
[----:B------:R-:W-:Y:S01]  /*3f30*/  FADD.FTZ R39, R39, -R30 ;  /* 0x8000001e27277221 */ /* 0x000fe20000010000 */
[----:B-1----:R-:W-:Y:S01]  /*3f40*/  MUFU.EX2 R11, R131 ;  /* 0x00000083000b7308 */ /* 0x002fe20000000800 */
[--C-:B----4-:R-:W-:Y:S01]  /*3f50*/  FADD.FTZ R52, R52, -R33.reuse ;  /* 0x8000002134347221 */ /* 0x110fe20000010000 */
[----:B------:R-:W-:Y:S01]  /*3f60*/  FADD.FTZ R54, R54, -R33 ;  /* 0x8000002136367221 */ /* 0x000fe20000010000 */
[----:B------:R-:W1:Y:S01]  /*3f70*/  SHFL.IDX PT, R216, R141, R5, 0x1f ;  /* 0x00001f058dd87589 */ /* 0x000e6200000e0000 */
[----:B------:R-:W-:Y:S01]  /*3f80*/  FMUL.FTZ R37, R98, R37 ;  /* 0x0000002562257220 */ /* 0x000fe20000410000 */
[--C-:B------:R-:W-:Y:S01]  /*3f90*/  FADD.FTZ R44, R44, -R151.reuse ;  /* 0x800000972c2c7221 */ /* 0x100fe20000010000 */
[----:B------:R-:W-:Y:S01]  /*3fa0*/  FADD.FTZ R46, R46, -R151 ;  /* 0x800000972e2e7221 */ /* 0x000fe20000010000 */
[----:B------:R-:W-:Y:S01]  /*3fb0*/  FMUL.FTZ R39, R99, R39 ;  /* 0x0000002763277220 */ /* 0x000fe20000410000 */
[----:B------:R4:W-:Y:S01]  /*3fc0*/  MUFU.EX2 R30, R132 ;  /* 0x00000084001e7308 */ /* 0x0009e20000000800 */
[--C-:B--2---:R-:W-:Y:S01]  /*3fd0*/  FADD.FTZ R45, R45, -R149.reuse ;  /* 0x800000952d2d7221 */ /* 0x104fe20000010000 */
[----:B------:R-:W-:Y:S01]  /*3fe0*/  FADD.FTZ R47, R47, -R149 ;  /* 0x800000952f2f7221 */ /* 0x000fe20000010000 */
[----:B------:R-:W2:Y:S01]  /*3ff0*/  SHFL.IDX PT, R151, R141, R150, 0x1f ;  /* 0x00001f968d977589 */ /* 0x000ea200000e0000 */
[----:B------:R-:W-:Y:S01]  /*4000*/  FMUL.FTZ R44, R104, R44 ;  /* 0x0000002c682c7220 */ /* 0x000fe20000410000 */
[----:B------:R-:W-:Y:S01]  /*4010*/  FMUL.FTZ R45, R106, R45 ;  /* 0x0000002d6a2d7220 */ /* 0x000fe20000410000 */
[----:B------:R-:W-:Y:S01]  /*4020*/  FMUL.FTZ R46, R105, R46 ;  /* 0x0000002e692e7220 */ /* 0x000fe20000410000 */
[----:B------:R-:W5:Y:S01]  /*4030*/  SHFL.IDX PT, R141, R135, R5, 0x1f ;  /* 0x00001f05878d7589 */ /* 0x000f6200000e0000 */
[----:B------:R1:W-:Y:S01]  /*4040*/  MUFU.EX2 R31, R130 ;  /* 0x00000082001f7308 */ /* 0x0003e20000000800 */
[--C-:B---3--:R-:W-:Y:S01]  /*4050*/  FADD.FTZ R48, R48, -R139.reuse ;  /* 0x8000008b30307221 */ /* 0x108fe20000010000 */
[----:B------:R-:W-:Y:S01]  /*4060*/  FADD.FTZ R50, R50, -R139 ;  /* 0x8000008b32327221 */ /* 0x000fe20000010000 */
[----:B------:R-:W3:Y:S01]  /*4070*/  SHFL.IDX PT, R149, R135, R223, 0x1f ;  /* 0x00001fdf87957589 */ /* 0x000ee200000e0000 */
[----:B------:R-:W-:Y:S01]  /*4080*/  FMUL.FTZ R47, R107, R47 ;  /* 0x0000002f6b2f7220 */ /* 0x000fe20000410000 */
[--C-:B------:R-:W-:Y:S01]  /*4090*/  FADD.FTZ R49, R49, -R32.reuse ;  /* 0x8000002031317221 */ /* 0x100fe20000010000 */
[----:B------:R-:W-:Y:S01]  /*40a0*/  FADD.FTZ R51, R51, -R32 ;  /* 0x8000002033337221 */ /* 0x000fe20000010000 */
[----:B------:R-:W3:Y:S01]  /*40b0*/  SHFL.IDX PT, R139, R135, R221, 0x1f ;  /* 0x00001fdd878b7589 */ /* 0x000ee200000e0000 */
[----:B------:R2:W3:Y:S01]  /*40c0*/  MUFU.EX2 R33, R128 ;  /* 0x0000008000217308 */ /* 0x0004e20000000800 */
[----:B------:R-:W-:Y:S01]  /*40d0*/  FMUL.FTZ R48, R108, R48 ;  /* 0x000000306c307220 */ /* 0x000fe20000410000 */
[----:B------:R-:W-:Y:S01]  /*40e0*/  FMUL.FTZ R49, R13, R49 ;  /* 0x000000310d317220 */ /* 0x000fe20000410000 */
[----:B----4-:R-:W4:Y:S01]  /*40f0*/  SHFL.IDX PT, R132, R135, R23, 0x1f ;  /* 0x00001f1787847589 */ /* 0x010f2200000e0000 */
[--C-:B-1----:R-:W-:Y:S01]  /*4100*/  FADD.FTZ R40, R40, -R216.reuse ;  /* 0x800000d828287221 */ /* 0x102fe20000010000 */
[----:B------:R-:W-:Y:S01]  /*4110*/  FADD.FTZ R42, R42, -R216 ;  /* 0x800000d82a2a7221 */ /* 0x000fe20000010000 */
[----:B------:R-:W-:Y:S01]  /*4120*/  FMUL.FTZ R50, R110, R50 ;  /* 0x000000326e327220 */ /* 0x000fe20000410000 */
[----:B------:R-:W1:Y:S01]  /*4130*/  SHFL.IDX PT, R131, R135, R148, 0x1f ;  /* 0x00001f9487837589 */ /* 0x000e6200000e0000 */
[----:B------:R3:W1:Y:S01]  /*4140*/  MUFU.EX2 R32, R133 ;  /* 0x0000008500207308 */ /* 0x0006620000000800 */
[----:B------:R-:W-:Y:S01]  /*4150*/  FMUL.FTZ R40, R100, R40 ;  /* 0x0000002864287220 */ /* 0x000fe20000410000 */
[----:B------:R-:W-:Y:S01]  /*4160*/  FMUL.FTZ R42, R101, R42 ;  /* 0x0000002a652a7220 */ /* 0x000fe20000410000 */
[----:B------:R-:W1:Y:S01]  /*4170*/  SHFL.IDX PT, R130, R135, R218, 0x1f ;  /* 0x00001fda87827589 */ /* 0x000e6200000e0000 */
[--C-:B--2---:R-:W-:Y:S01]  /*4180*/  FADD.FTZ R53, R53, -R151.reuse ;  /* 0x8000009735357221 */ /* 0x104fe20000010000 */
[----:B------:R-:W-:Y:S01]  /*4190*/  FADD.FTZ R55, R55, -R151 ;  /* 0x8000009737377221 */ /* 0x000fe20000010000 */
[----:B------:R-:W-:Y:S01]  /*41a0*/  FMUL.FTZ R51, R19, R51 ;  /* 0x0000003313337220 */ /* 0x000fe20000410000 */
[----:B------:R-:W2:Y:S01]  /*41b0*/  SHFL.IDX PT, R128, R135, R217, 0x1f ;  /* 0x00001fd987807589 */ /* 0x000ea200000e0000 */
[--C-:B-----5:R-:W-:Y:S01]  /*41c0*/  FADD.FTZ R56, R56, -R141.reuse ;  /* 0x8000008d38387221 */ /* 0x120fe20000010000 */
[----:B------:R-:W-:Y:S01]  /*41d0*/  FADD.FTZ R58, R58, -R141 ;  /* 0x8000008d3a3a7221 */ /* 0x000fe20000010000 */
[----:B------:R-:W-:Y:S01]  /*41e0*/  FMUL.FTZ R52, R20, R52 ;  /* 0x0000003414347220 */ /* 0x000fe20000410000 */
[----:B------:R-:W5:Y:S01]  /*41f0*/  SHFL.IDX PT, R135, R135, R150, 0x1f ;  /* 0x00001f9687877589 */ /* 0x000f6200000e0000 */
[--C-:B---3--:R-:W-:Y:S01]  /*4200*/  FADD.FTZ R57, R57, -R149.reuse ;  /* 0x8000009539397221 */ /* 0x108fe20000010000 */
[----:B------:R-:W-:Y:S01]  /*4210*/  FADD.FTZ R59, R59, -R149 ;  /* 0x800000953b3b7221 */ /* 0x000fe20000010000 */
[----:B------:R-:W-:Y:S01]  /*4220*/  FMUL.FTZ R56, R111, R56 ;  /* 0x000000386f387220 */ /* 0x000fe20000410000 */
[----:B------:R-:W3:Y:S01]  /*4230*/  SHFL.IDX PT, R150, R134, R150, 0x1f ;  /* 0x00001f9686967589 */ /* 0x000ee200000e0000 */
[--C-:B------:R-:W-:Y:S01]  /*4240*/  FADD.FTZ R60, R60, -R139.reuse ;  /* 0x8000008b3c3c7221 */ /* 0x100fe20000010000 */
[----:B------:R-:W-:Y:S01]  /*4250*/  FADD.FTZ R62, R62, -R139 ;  /* 0x8000008b3e3e7221 */ /* 0x000fe20000010000 */
[----:B------:R-:W-:Y:S01]  /*4260*/  FMUL.FTZ R57, R113, R57 ;  /* 0x0000003971397220 */ /* 0x000fe20000410000 */
[----:B------:R2:W3:Y:S01]  /*4270*/  SHFL.IDX PT, R133, R134, R23, 0x1f ;  /* 0x00001f1786857589 */ /* 0x0004e200000e0000 */
[--C-:B----4-:R-:W-:Y:S01]  /*4280*/  FADD.FTZ R61, R61, -R132.reuse ;  /* 0x800000843d3d7221 */ /* 0x110fe20000010000 */
[----:B------:R-:W-:Y:S01]  /*4290*/  FADD.FTZ R63, R63, -R132 ;  /* 0x800000843f3f7221 */ /* 0x000fe20000010000 */
[----:B------:R-:W-:Y:S01]  /*42a0*/  FMUL.FTZ R60, R114, R60 ;  /* 0x0000003c723c7220 */ /* 0x000fe20000410000 */
[----:B------:R-:W4:Y:S01]  /*42b0*/  SHFL.IDX PT, R148, R134, R148, 0x1f ;  /* 0x00001f9486947589 */ /* 0x000f2200000e0000 */
[--C-:B-1----:R-:W-:Y:S01]  /*42c0*/  FADD.FTZ R66, R66, -R131.reuse ;  /* 0x8000008342427221 */ /* 0x102fe20000010000 */
[----:B------:R-:W-:Y:S01]  /*42d0*/  FADD.FTZ R64, R64, -R131 ;  /* 0x8000008340407221 */ /* 0x000fe20000010000 */
[----:B------:R-:W-:Y:S01]  /*42e0*/  FMUL.FTZ R61, R115, R61 ;  /* 0x0000003d733d7220 */ /* 0x000fe20000410000 */
[----:B------:R-:W1:Y:S01]  /*42f0*/  SHFL.IDX PT, R223, R134, R223, 0x1f ;  /* 0x00001fdf86df7589 */ /* 0x000e6200000e0000 */
[--C-:B------:R-:W-:Y:S01]  /*4300*/  FADD.FTZ R65, R65, -R130.reuse ;  /* 0x8000008241417221 */ /* 0x100fe20000010000 */
[----:B------:R-:W-:Y:S01]  /*4310*/  FADD.FTZ R67, R67, -R130 ;  /* 0x8000008243437221 */ /* 0x000fe20000010000 */
[----:B--2---:R2:W2:Y:S01]  /*4320*/  MUFU.EX2 R23, R136 ;  /* 0x0000008800177308 */ /* 0x0044a20000000800 */
[----:B------:R-:W-:Y:S01]  /*4330*/  SHFL.IDX PT, R221, R134, R221, 0x1f ;  /* 0x00001fdd86dd7589 */ /* 0x000fe200000e0000 */
[--C-:B------:R-:W-:Y:S01]  /*4340*/  FADD.FTZ R130, R68, -R128.reuse ;  /* 0x8000008044827221 */ /* 0x100fe20000010000 */
[----:B------:R-:W-:Y:S01]  /*4350*/  FADD.FTZ R128, R70, -R128 ;  /* 0x8000008046807221 */ /* 0x000fe20000010000 */
[----:B------:R-:W-:Y:S01]  /*4360*/  FMUL.FTZ R64, R15, R64 ;  /* 0x000000400f407220 */ /* 0x000fe20000410000 */
[----:B------:R-:W2:Y:S01]  /*4370*/  SHFL.IDX PT, R218, R134, R218, 0x1f ;  /* 0x00001fda86da7589 */ /* 0x000ea200000e0000 */
[----:B-----5:R-:W-:Y:S01]  /*4380*/  FADD.FTZ R70, R69, -R135 ;  /* 0x8000008745467221 */ /* 0x020fe20000010000 */
[----:B------:R-:W-:Y:S01]  /*4390*/  FMUL.FTZ R69, R120, R142 ;  /* 0x0000008e78457220 */ /* 0x000fe20000410000 */
[----:B------:R-:W-:Y:S01]  /*43a0*/  FMUL.FTZ R62, R116, R62 ;  /* 0x0000003e743e7220 */ /* 0x000fe20000410000 */
[----:B------:R-:W5:Y:S01]  /*43b0*/  SHFL.IDX PT, R217, R134, R217, 0x1f ;  /* 0x00001fd986d97589 */ /* 0x000f6200000e0000 */
[--C-:B---3--:R-:W-:Y:S01]  /*43c0*/  FADD.FTZ R216, R85, -R150.reuse ;  /* 0x8000009655d87221 */ /* 0x108fe20000010000 */
[----:B------:R-:W-:Y:S01]  /*43d0*/  FMUL.FTZ R85, R89, R143 ;  /* 0x0000008f59557220 */ /* 0x000fe20000410000 */
[----:B------:R-:W-:Y:S01]  /*43e0*/  FADD.FTZ R150, R87, -R150 ;  /* 0x8000009657967221 */ /* 0x000fe20000010000 */
[----:B------:R-:W3:Y:S01]  /*43f0*/  SHFL.IDX PT, R134, R134, R5, 0x1f ;  /* 0x00001f0586867589 */ /* 0x000ee200000e0000 */
[--C-:B------:R-:W-:Y:S01]  /*4400*/  FADD.FTZ R139, R77, -R133.reuse ;  /* 0x800000854d8b7221 */ /* 0x100fe20000010000 */
[----:B------:R-:W-:Y:S01]  /*4410*/  FADD.FTZ R141, R79, -R133 ;  /* 0x800000854f8d7221 */ /* 0x000fe20000010000 */
[----:B------:R-:W-:Y:S01]  /*4420*/  F2FP.BF16.F32.PACK_AB R85, R85, R26 ;  /* 0x0000001a5555723e */ /* 0x000fe200000010ff */
[--C-:B----4-:R-:W-:Y:S01]  /*4430*/  FADD.FTZ R133, R80, -R148.reuse ;  /* 0x8000009450857221 */ /* 0x110fe20000010000 */
[----:B------:R-:W-:Y:S01]  /*4440*/  FMUL.FTZ R26, R93, R27 ;  /* 0x0000001b5d1a7220 */ /* 0x000fe20000410000 */
[----:B------:R-:W-:Y:S01]  /*4450*/  FADD.FTZ R148, R82, -R148 ;  /* 0x8000009452947221 */ /* 0x000fe20000010000 */
[----:B------:R-:W-:Y:S01]  /*4460*/  FMUL.FTZ R80, R94, R145 ;  /* 0x000000915e507220 */ /* 0x000fe20000410000 */
[----:B------:R-:W-:Y:S01]  /*4470*/  FMUL.FTZ R27, R22, R146 ;  /* 0x00000092161b7220 */ /* 0x000fe20000410000 */
[----:B------:R-:W-:Y:S01]  /*4480*/  F2FP.BF16.F32.PACK_AB R82, R37, R36 ;  /* 0x000000242552723e */ /* 0x000fe200000010ff */
[--C-:B-1----:R-:W-:Y:S01]  /*4490*/  FADD.FTZ R132, R73, -R223.reuse ;  /* 0x800000df49847221 */ /* 0x102fe20000010000 */
[----:B------:R-:W1:Y:S01]  /*44a0*/  MUFU.EX2 R36, R121 ;  /* 0x0000007900247308 */ /* 0x000e620000000800 */
[----:B------:R-:W-:Y:S01]  /*44b0*/  F2FP.BF16.F32.PACK_AB R87, R26, R25 ;  /* 0x000000191a57723e */ /* 0x000fe200000010ff */
[----:B------:R-:W-:Y:S01]  /*44c0*/  FMUL.FTZ R25, R118, R65 ;  /* 0x0000004176197220 */ /* 0x000fe20000410000 */
[----:B------:R-:W-:Y:S01]  /*44d0*/  F2FP.BF16.F32.PACK_AB R80, R27, R80 ;  /* 0x000000501b50723e */ /* 0x000fe200000010ff */
[----:B------:R-:W-:Y:S01]  /*44e0*/  FMUL.FTZ R65, R17, R66 ;  /* 0x0000004211417220 */ /* 0x000fe20000410000 */
[----:B------:R-:W-:Y:S01]  /*44f0*/  FADD.FTZ R223, R75, -R223 ;  /* 0x800000df4bdf7221 */ /* 0x000fe20000010000 */
[----:B------:R-:W-:Y:S01]  /*4500*/  FMUL.FTZ R66, R28, R130 ;  /* 0x000000821c427220 */ /* 0x000fe20000410000 */
[----:B------:R-:W-:Y:S01]  /*4510*/  FMUL.FTZ R27, R14, R70 ;  /* 0x000000460e1b7220 */ /* 0x000fe20000410000 */
[----:B--2---:R-:W-:Y:S01]  /*4520*/  FADD.FTZ R149, R81, -R218 ;  /* 0x800000da51957221 */ /* 0x004fe20000010000 */
[--C-:B-----5:R-:W-:Y:S01]  /*4530*/  FADD.FTZ R151, R84, -R217.reuse ;  /* 0x800000d954977221 */ /* 0x120fe20000010000 */
[----:B------:R-:W-:Y:S01]  /*4540*/  F2FP.BF16.F32.PACK_AB R81, R35, R34 ;  /* 0x000000222351723e */ /* 0x000fe200000010ff */
[----:B------:R-:W-:Y:S01]  /*4550*/  FADD.FTZ R217, R86, -R217 ;  /* 0x800000d956d97221 */ /* 0x000fe20000010000 */
[----:B------:R-:W-:Y:S01]  /*4560*/  F2FP.BF16.F32.PACK_AB R70, R61, R60 ;  /* 0x0000003c3d46723e */ /* 0x000fe200000010ff */
[--C-:B---3--:R-:W-:Y:S01]  /*4570*/  FADD.FTZ R131, R72, -R134.reuse ;  /* 0x8000008648837221 */ /* 0x108fe20000010000 */
        /* <DEDUP_REMOVED lines=8> */
[----:B------:R-:W-:Y:S01]  /*4600*/  FADD.FTZ R135, R71, -R135 ;  /* 0x8000008747877221 */ /* 0x000fe20000010000 */
[----:B------:R-:W-:Y:S01]  /*4610*/  F2FP.BF16.F32.PACK_AB R66, R27, R66 ;  /* 0x000000421b42723e */ /* 0x000fe200000010ff */
[----:B------:R-:W-:Y:S01]  /*4620*/  FADD.FTZ R136, R76, -R221 ;  /* 0x800000dd4c887221 */ /* 0x000fe20000010000 */
        /* <DEDUP_REMOVED lines=37> */
[----:B-1----:R-:W-:Y:S01]  /*4880*/  FMUL.FTZ R150, R36, R150 ;  /* 0x0000009624967220 */ /* 0x002fe20000410000 */
        /* <DEDUP_REMOVED lines=22> */
[----:B------:R1:W-:Y:S01]  /*49f0*/  STSM.16.MT88.4 [R34+0x24400], R56 ;  /* 0x0244003822007844 */ /* 0x0003e20000004200 */
[----:B------:R-:W-:Y:S02]  /*4a00*/  F2FP.BF16.F32.PACK_AB R100, R102, R100 ;  /* 0x000000646664723e */ /* 0x000fe400000010ff */
[----:B------:R-:W-:Y:S01]  /*4a10*/  WARPGROUP.ARRIVE ;  /* 0x00000000000079c5 */ /* 0x000fe20000000000 */
[----:B------:R-:W-:Y:S02]  /*4a20*/  F2FP.BF16.F32.PACK_AB R101, R103, R101 ;  /* 0x000000656765723e */ /* 0x000fe400000010ff */
[----:B------:R-:W-:Y:S02]  /*4a30*/  F2FP.BF16.F32.PACK_AB R102, R106, R104 ;  /* 0x000000686a66723e */ /* 0x000fe400000010ff */
[----:B------:R-:W-:Y:S01]  /*4a40*/  F2FP.BF16.F32.PACK_AB R103, R107, R105 ;  /* 0x000000696b67723e */ /* 0x000fe200000010ff */
[----:B------:R-:W-:Y:S01]  /*4a50*/  HGMMA.64x64x16.F32.BF16 R184, R24, gdesc[UR4].tnspB, R184, gsb0 ;  /* 0x40e0000418b87df0 */ /* 0x000fe200080018b8 */
[----:B------:R-:W-:Y:S01]  /*4a60*/  UMOV UR6, UR4 ;  /* 0x0000000400067c82 */ /* 0x000fe20008000000 */
[----:B------:R-:W-:Y:S01]  /*4a70*/  UMOV UR7, 0x40000040 ;  /* 0x4000004000077882 */ /* 0x000fe20000000000 */
[----:B------:R-:W-:Y:S01]  /*4a80*/  UIADD3 UR4, UR8, 0x100, URZ ;  /* 0x0000010008047890 */ /* 0x000fe2000fffe03f */
[----:B------:R-:W-:-:S02]  /*4a90*/  F2FP.BF16.F32.PACK_AB R32, R32, R30 ;  /* 0x0000001e2020723e */ /* 0x000fc400000010ff */
[----:B------:R-:W-:Y:S02]  /*4aa0*/  F2FP.BF16.F32.PACK_AB R33, R33, R31 ;  /* 0x0000001f2121723e */ /* 0x000fe400000010ff */
[----:B-1----:R-:W-:Y:S02]  /*4ab0*/  F2FP.BF16.F32.PACK_AB R34, R137, R23 ;  /* 0x000000178922723e */ /* 0x002fe400000010ff */
[----:B------:R-:W-:Y:S02]  /*4ac0*/  F2FP.BF16.F32.PACK_AB R35, R127, R125 ;  /* 0x0000007d7f23723e */ /* 0x000fe400000010ff */
[----:B------:R-:W-:Y:S02]  /*4ad0*/  F2FP.BF16.F32.PACK_AB R120, R138, R140 ;  /* 0x0000008c8a78723e */ /* 0x000fe400000010ff */
[----:B------:R-:W-:Y:S02]  /*4ae0*/  F2FP.BF16.F32.PACK_AB R121, R126, R129 ;  /* 0x000000817e79723e */ /* 0x000fe400000010ff */
[----:B------:R-:W-:-:S02]  /*4af0*/  F2FP.BF16.F32.PACK_AB R122, R122, R124 ;  /* 0x0000007c7a7a723e */ /* 0x000fc400000010ff */
[----:B------:R-:W-:Y:S01]  /*4b00*/  F2FP.BF16.F32.PACK_AB R123, R36, R123 ;  /* 0x0000007b247b723e */ /* 0x000fe200000010ff */
[----:B------:R-:W-:Y:S02]  /*4b10*/  WARPGROUP.DEPBAR.LE gsb0, 0x0 ;  /* 0x00008000000079c5 */ /* 0x000fe40000010000 */
[----:B------:R-:W-:Y:S02]  /*4b20*/  F2FP.BF16.F32.PACK_AB R24, R22, R94 ;  /* 0x0000005e1618723e */ /* 0x000fe400000010ff */
[----:B------:R-:W-:Y:S02]  /*4b30*/  F2FP.BF16.F32.PACK_AB R25, R21, R95 ;  /* 0x0000005f1519723e */ /* 0x000fe400000010ff */
[----:B------:R-:W-:Y:S02]  /*4b40*/  F2FP.BF16.F32.PACK_AB R26, R98, R97 ;  /* 0x00000061621a723e */ /* 0x000fe400000010ff */
[----:B------:R-:W-:-:S04]  /*4b50*/  F2FP.BF16.F32.PACK_AB R27, R99, R96 ;  /* 0x00000060631b723e */ /* 0x000fc800000010ff */
[----:B------:R-:W-:-:S06]  /*4b60*/  WARPGROUP.ARRIVE ;  /* 0x00000000000079c5 */ /* 0x000fcc0000000000 */
[----:B------:R-:W-:Y:S01]  /*4b70*/  HGMMA.64x64x16.F32.BF16 R184, R24, gdesc[UR4].tnspB, R184, gsb0 ;  /* 0x40e0000418b87df0 */ /* 0x000fe200080018b8 */
[----:B------:R-:W-:Y:S01]  /*4b80*/  UMOV UR6, UR4 ;  /* 0x0000000400067c82 */ /* 0x000fe20008000000 */
[----:B------:R-:W-:Y:S01]  /*4b90*/  UMOV UR7, 0x40000040 ;  /* 0x4000004000077882 */ /* 0x000fe20000000000 */
[----:B------:R-:W-:Y:S01]  /*4ba0*/  UIADD3 UR4, UR8, 0x180, URZ ;  /* 0x0000018008047890 */ /* 0x000fe2000fffe03f */
[----:B------:R-:W-:Y:S02]  /*4bb0*/  WARPGROUP.DEPBAR.LE gsb0, 0x0 ;  /* 0x00008000000079c5 */ /* 0x000fe40000010000 */
[----:B------:R-:W-:Y:S01]  /*4bc0*/  WARPGROUP.ARRIVE ;  /* 0x00000000000079c5 */ /* 0x000fe20000000000 */
[----:B------:R-:W-:Y:S02]  /*4bd0*/  F2FP.BF16.F32.PACK_AB R24, R13, R108 ;  /* 0x0000006c0d18723e */ /* 0x000fe400000010ff */
[----:B------:R-:W-:Y:S02]  /*4be0*/  F2FP.BF16.F32.PACK_AB R25, R19, R110 ;  /* 0x0000006e1319723e */ /* 0x000fe400000010ff */
[----:B------:R-:W-:Y:S01]  /*4bf0*/  F2FP.BF16.F32.PACK_AB R26, R109, R20 ;  /* 0x000000146d1a723e */ /* 0x000fe200000010ff */
[----:B------:R-:W-:Y:S01]  /*4c00*/  HGMMA.64x64x16.F32.BF16 R184, R100, gdesc[UR4].tnspB, R184, gsb0 ;  /* 0x40e0000464b87df0 */ /* 0x000fe200080018b8 */
[----:B------:R-:W-:Y:S01]  /*4c10*/  F2FP.BF16.F32.PACK_AB R27, R12, R18 ;  /* 0x000000120c1b723e */ /* 0x000fe200000010ff */
[----:B------:R-:W-:Y:S01]  /*4c20*/  UMOV UR6, UR4 ;  /* 0x0000000400067c82 */ /* 0x000fe20008000000 */
[----:B------:R-:W-:Y:S01]  /*4c30*/  UMOV UR7, 0x40000040 ;  /* 0x4000004000077882 */ /* 0x000fe20000000000 */
[----:B------:R-:W-:Y:S01]  /*4c40*/  UIADD3 UR4, UR8, 0x200, URZ ;  /* 0x0000020008047890 */ /* 0x000fe2000fffe03f */
[----:B------:R-:W-:-:S02]  /*4c50*/  WARPGROUP.DEPBAR.LE gsb0, 0x0 ;  /* 0x00008000000079c5 */ /* 0x000fc40000010000 */
[----:B------:R-:W-:-:S06]  /*4c60*/  WARPGROUP.ARRIVE ;  /* 0x00000000000079c5 */ /* 0x000fcc0000000000 */
[----:B------:R-:W-:Y:S01]  /*4c70*/  HGMMA.64x64x16.F32.BF16 R184, R24, gdesc[UR4].tnspB, R184, gsb0 ;  /* 0x40e0000418b87df0 */ /* 0x000fe200080018b8 */
[----:B------:R-:W-:Y:S01]  /*4c80*/  UMOV UR6, UR4 ;  /* 0x0000000400067c82 */ /* 0x000fe20008000000 */
[----:B------:R-:W-:Y:S01]  /*4c90*/  UMOV UR7, 0x40000040 ;  /* 0x4000004000077882 */ /* 0x000fe20000000000 */
[----:B------:R-:W-:Y:S01]  /*4ca0*/  UIADD3 UR4, UR8, 0x280, URZ ;  /* 0x0000028008047890 */ /* 0x000fe2000fffe03f */
[----:B------:R-:W-:Y:S02]  /*4cb0*/  WARPGROUP.DEPBAR.LE gsb0, 0x0 ;  /* 0x00008000000079c5 */ /* 0x000fe40000010000 */
[----:B------:R-:W-:Y:S02]  /*4cc0*/  F2FP.BF16.F32.PACK_AB R24, R113, R111 ;  /* 0x0000006f7118723e */ /* 0x000fe400000010ff */
[----:B------:R-:W-:Y:S01]  /*4cd0*/  F2FP.BF16.F32.PACK_AB R25, R10, R112 ;  /* 0x000000700a19723e */ /* 0x000fe200000010ff */
[----:B------:R-:W-:Y:S01]  /*4ce0*/  IMAD R10, R235, 0x2000, R231 ;  /* 0x00002000eb0a7824 */ /* 0x000fe200078e02e7 */
[----:B------:R-:W-:-:S02]  /*4cf0*/  F2FP.BF16.F32.PACK_AB R26, R115, R114 ;  /* 0x00000072731a723e */ /* 0x000fc400000010ff */
[----:B------:R-:W-:Y:S02]  /*4d00*/  F2FP.BF16.F32.PACK_AB R27, R117, R116 ;  /* 0x00000074751b723e */ /* 0x000fe400000010ff */
[----:B------:R-:W-:Y:S02]  /*4d10*/  SHF.R.U32.HI R10, RZ, 0x4, R10 ;  /* 0x00000004ff0a7819 */ /* 0x000fe4000001160a */
[----:B------:R-:W-:Y:S02]  /*4d20*/  WARPGROUP.ARRIVE ;  /* 0x00000000000079c5 */ /* 0x000fe40000000000 */
[----:B------:R-:W-:-:S04]  /*4d30*/  LOP3.LUT R10, R10, 0x3fff, RZ, 0xc0, !PT ;  /* 0x00003fff0a0a7812 */ /* 0x000fc800078ec0ff */
[----:B------:R-:W-:Y:S01]  /*4d40*/  HGMMA.64x64x16.F32.BF16 R184, R24, gdesc[UR4].tnspB, R184, gsb0 ;  /* 0x40e0000418b87df0 */ /* 0x000fe200080018b8 */
[----:B------:R-:W-:Y:S01]  /*4d50*/  UMOV UR6, UR4 ;  /* 0x0000000400067c82 */ /* 0x000fe20008000000 */
[----:B------:R-:W-:Y:S01]  /*4d60*/  UMOV UR7, 0x40000040 ;  /* 0x4000004000077882 */ /* 0x000fe20000000000 */
[----:B------:R-:W-:Y:S02]  /*4d70*/  UIADD3 UR4, UR8, 0x300, URZ ;  /* 0x0000030008047890 */ /* 0x000fe4000fffe03f */
[----:B------:R-:W-:Y:S01]  /*4d80*/  UIADD3 UR8, UR8, 0x380, URZ ;  /* 0x0000038008087890 */ /* 0x000fe2000fffe03f */
[----:B------:R-:W-:Y:S02]  /*4d90*/  WARPGROUP.DEPBAR.LE gsb0, 0x0 ;  /* 0x00008000000079c5 */ /* 0x000fe40000010000 */
[----:B------:R-:W-:Y:S02]  /*4da0*/  F2FP.BF16.F32.PACK_AB R24, R118, R15 ;  /* 0x0000000f7618723e */ /* 0x000fe400000010ff */
[----:B------:R-:W-:-:S02]  /*4db0*/  F2FP.BF16.F32.PACK_AB R25, R119, R17 ;  /* 0x000000117719723e */ /* 0x000fc400000010ff */
[----:B------:R-:W-:Y:S02]  /*4dc0*/  F2FP.BF16.F32.PACK_AB R26, R14, R28 ;  /* 0x0000001c0e1a723e */ /* 0x000fe400000010ff */
[----:B------:R-:W-:Y:S02]  /*4dd0*/  F2FP.BF16.F32.PACK_AB R27, R11, R29 ;  /* 0x0000001d0b1b723e */ /* 0x000fe400000010ff */
[----:B------:R-:W-:Y:S02]  /*4de0*/  LOP3.LUT R11, R10, 0x10000, RZ, 0xfc, !PT ;  /* 0x000100000a0b7812 */ /* 0x000fe400078efcff */
[----:B------:R-:W-:-:S03]  /*4df0*/  WARPGROUP.ARRIVE ;  /* 0x00000000000079c5 */ /* 0x000fc60000000000 */
[----:B------:R-:W-:-:S03]  /*4e00*/  IMAD R11, R0, 0x800, R11 ;  /* 0x00000800000b7824 */ /* 0x000fc600078e020b */
[----:B------:R-:W-:Y:S01]  /*4e10*/  HGMMA.64x64x16.F32.BF16 R184, R24, gdesc[UR4].tnspB, R184, gsb0 ;  /* 0x40e0000418b87df0 */ /* 0x000fe200080018b8 */
[----:B------:R-:W-:Y:S01]  /*4e20*/  UMOV UR6, UR4 ;  /* 0x0000000400067c82 */ /* 0x000fe20008000000 */
[----:B------:R-:W-:Y:S01]  /*4e30*/  UMOV UR7, 0x40000040 ;  /* 0x4000004000077882 */ /* 0x000fe20000000000 */
[----:B------:R-:W-:Y:S02]  /*4e40*/  R2UR UR4, R16 ;  /* 0x00000000100472ca */ /* 0x000fe400000e0000 */
[----:B------:R-:W-:-:S11]  /*4e50*/  R2UR UR9, R11 ;  /* 0x000000000b0972ca */ /* 0x000fd600000e0000 */
[----:B------:R-:W-:-:S04]  /*4e60*/  USHF.R.U32.HI UR4, URZ, 0x4, UR4 ;  /* 0x000000043f047899 */ /* 0x000fc80008011604 */
[----:B------:R-:W-:-:S03]  /*4e70*/  ULOP3.LUT UR10, UR4, 0x3fff, URZ, 0xc0, !UPT ;  /* 0x00003fff040a7892 */ /* 0x000fc6000f8ec03f */
[----:B------:R-:W-:Y:S01]  /*4e80*/  UMOV UR4, UR9 ;  /* 0x0000000900047c82 */ /* 0x000fe20008000000 */
[----:B------:R-:W-:Y:S02]  /*4e90*/  WARPGROUP.DEPBAR.LE gsb0, 0x0 ;  /* 0x00008000000079c5 */ /* 0x000fe40000010000 */
[----:B------:R-:W-:-:S06]  /*4ea0*/  WARPGROUP.ARRIVE ;  /* 0x00000000000079c5 */ /* 0x000fcc0000000000 */
[----:B------:R-:W-:Y:S01]  /*4eb0*/  HGMMA.64x64x16.F32.BF16 R184, R32, gdesc[UR4].tnspB, R184, gsb0 ;  /* 0x40e0000420b87df0 */ /* 0x000fe200080018b8 */
[----:B------:R-:W-:Y:S01]  /*4ec0*/  UMOV UR6, UR8 ;  /* 0x0000000800067c82 */ /* 0x000fe20008000000 */
[----:B------:R-:W-:Y:S01]  /*4ed0*/  UMOV UR7, 0x40000040 ;  /* 0x4000004000077882 */ /* 0x000fe20000000000 */
[----:B------:R-:W-:Y:S02]  /*4ee0*/  WARPGROUP.DEPBAR.LE gsb0, 0x0 ;  /* 0x00008000000079c5 */ /* 0x000fe40000010000 */
[----:B------:R-:W-:-:S06]  /*4ef0*/  WARPGROUP.ARRIVE ;  /* 0x00000000000079c5 */ /* 0x000fcc0000000000 */
[----:B------:R-:W-:Y:S01]  /*4f00*/  HGMMA.64x64x16.F32.BF16 R184, R120, gdesc[UR4].tnspB, R184, gsb0 ;  /* 0x40e0000478b87df0 */ /* 0x000fe200080018b8 */
[----:B------:R-:W-:Y:S01]  /*4f10*/  UMOV UR6, UR10 ;  /* 0x0000000a00067c82 */ /* 0x000fe20008000000 */
[----:B------:R-:W-:Y:S01]  /*4f20*/  UMOV UR7, 0x40000040 ;  /* 0x4000004000077882 */ /* 0x000fe20000000000 */
        /* <DEDUP_REMOVED lines=58> */
.L_x_5388:
        /* <DEDUP_REMOVED lines=68> */
.L_x_5389:
        /* <DEDUP_REMOVED lines=11> */
.L_x_5379:
        /* <DEDUP_REMOVED lines=14> */
[----:B------:R-:W2:Y:S04]  /*58a0*/  LDL R10, [R1+0x4c] ;  /* 0x00004c00010a7983 */ /* 0x000ea80000100800 */
[----:B------:R-:W3:Y:S01]  /*58b0*/  LDL R9, [R1+0x48] ;  /* 0x0000480001097983 */ /* 0x000ee20000100800 */
[----:B------:R-:W-:Y:S01]  /*58c0*/  UIMAD UR4, UR6, -0x80, UR41 ;  /* 0xffffff80060478a4 */ /* 0x000fe2000f8e0229 */
[----:B------:R-:W-:Y:S01]  /*58d0*/  IMAD.MOV.U32 R237, RZ, RZ, 0x40000040 ;  /* 0x40000040ffed7424 */ /* 0x000fe200078e00ff */
[----:B------:R-:W4:Y:S01]  /*58e0*/  S2R R5, SR_TID.X ;  /* 0x0000000000057919 */ /* 0x000f220000002100 */
[----:B------:R-:W-:-:S03]  /*58f0*/  IMAD.MOV.U32 R233, RZ, RZ, 0x40000040 ;  /* 0x40000040ffe97424 */ /* 0x000fc600078e00ff */
[----:B------:R-:W-:Y:S02]  /*5900*/  IMAD.U32 R13, RZ, RZ, UR4 ;  /* 0x00000004ff0d7e24 */ /* 0x000fe4000f8e00ff */
[----:B----4-:R-:W-:-:S05]  /*5910*/  VIADD R7, R5, 0xffffff80 ;  /* 0xffffff8005077836 */ /* 0x010fca0000000000 */
[----:B-1----:R-:W-:-:S04]  /*5920*/  SHF.R.S32.HI R8, RZ, 0x1f, R7 ;  /* 0x0000001fff087819 */ /* 0x002fc80000011407 */
[----:B------:R-:W-:Y:S02]  /*5930*/  LEA.HI R5, R8, R7, RZ, 0x5 ;  /* 0x0000000708057211 */ /* 0x000fe400078f28ff */
[----:B--2---:R-:W-:Y:S02]  /*5940*/  LEA.HI R6, R10, R11, RZ, 0x5 ;  /* 0x0000000b0a067211 */ /* 0x004fe400078f28ff */
[--C-:B---3--:R-:W-:Y:S02]  /*5950*/  SHF.R.S32.HI R11, RZ, 0x2, R9.reuse ;  /* 0x00000002ff0b7819 */ /* 0x108fe40000011409 */
[----:B------:R-:W-:Y:S02]  /*5960*/  SHF.R.S32.HI R10, RZ, 0x1f, R9 ;  /* 0x0000001fff0a7819 */ /* 0x000fe40000011409 */
[----:B------:R-:W1:Y:S01]  /*5970*/  S2R R9, SR_TID.X ;  /* 0x0000000000097919 */ /* 0x000e620000002100 */
[----:B------:R-:W-:Y:S02]  /*5980*/  SHF.R.S32.HI R12, RZ, 0x5, R6 ;  /* 0x00000005ff0c7819 */ /* 0x000fe40000011406 */
[----:B------:R-:W-:-:S02]  /*5990*/  LOP3.LUT R6, R5, 0xffffffe0, RZ, 0xc0, !PT ;  /* 0xffffffe005067812 */ /* 0x000fc400078ec0ff */
[----:B------:R-:W-:Y:S01]  /*59a0*/  LEA.HI R10, R10, R11, RZ, 0x3 ;  /* 0x0000000b0a0a7211 */ /* 0x000fe200078f18ff */
[C---:B-1----:R-:W-:Y:S02]  /*59b0*/  VIADD R14, R9.reuse, 0xffffff80 ;  /* 0xffffff80090e7836 */ /* 0x042fe40000000000 */
[----:B------:R-:W-:Y:S02]  /*59c0*/  VIADD R15, R9, 0xffffff80 ;  /* 0xffffff80090f7836 */ /* 0x000fe40000000000 */
[----:B------:R-:W-:Y:S01]  /*59d0*/  IMAD.IADD R9, R7, 0x1, -R6 ;  /* 0x0000000107097824 */ /* 0x000fe200078e0a06 */
[----:B------:R-:W-:Y:S01]  /*59e0*/  SHF.R.S32.HI R14, RZ, 0x1f, R14 ;  /* 0x0000001fff0e7819 */ /* 0x000fe2000001140e */
[----:B------:R-:W-:Y:S01]  /*59f0*/  IMAD R6, R12, -0x10, R13 ;  /* 0xfffffff00c067824 */ /* 0x000fe200078e020d */
[----:B------:R-:W-:Y:S02]  /*5a00*/  LOP3.LUT R12, R10, 0xfffffff8, RZ, 0xc0, !PT ;  /* 0xfffffff80a0c7812 */ /* 0x000fe400078ec0ff */
[----:B------:R-:W-:-:S02]  /*5a10*/  LEA.HI R14, R14, R15, RZ, 0x7 ;  /* 0x0000000f0e0e7211 */ /* 0x000fc400078f38ff */
[----:B------:R-:W-:Y:S02]  /*5a20*/  SHF.R.S32.HI R10, RZ, 0x1f, R9 ;  /* 0x0000001fff0a7819 */ /* 0x000fe40000011409 */
[----:B------:R-:W-:Y:S02]  /*5a30*/  SHF.R.S32.HI R14, RZ, 0x7, R14 ;  /* 0x00000007ff0e7819 */ /* 0x000fe4000001140e */
[----:B------:R-:W-:Y:S02]  /*5a40*/  IADD3 R6, R6, R12, -R11 ;  /* 0x0000000c06067210 */ /* 0x000fe40007ffe80b */
[----:B------:R-:W-:Y:S02]  /*5a50*/  LEA.HI R5, R14, R14, RZ, 0x1 ;  /* 0x0000000e0e057211 */ /* 0x000fe400078f08ff */
[CC--:B------:R-:W-:Y:S02]  /*5a60*/  LEA.HI R11, R10.reuse, R9.reuse, RZ, 0x3 ;  /* 0x000000090a0b7211 */ /* 0x0c0fe400078f18ff */
[----:B------:R-:W-:-:S02]  /*5a70*/  LEA.HI R10, R10, R9, RZ, 0x2 ;  /* 0x000000090a0a7211 */ /* 0x000fc400078f10ff */
[----:B------:R-:W-:Y:S02]  /*5a80*/  LOP3.LUT R5, R5, 0xfffffffe, RZ, 0xc0, !PT ;  /* 0xfffffffe05057812 */ /* 0x000fe400078ec0ff */
[--C-:B------:R-:W-:Y:S02]  /*5a90*/  SHF.R.S32.HI R9, RZ, 0x3, R11.reuse ;  /* 0x00000003ff097819 */ /* 0x100fe4000001140b */
[----:B------:R-:W-:Y:S01]  /*5aa0*/  SHF.R.S32.HI R12, RZ, 0x1f, R11 ;  /* 0x0000001fff0c7819 */ /* 0x000fe2000001140b */
[----:B------:R-:W-:Y:S01]  /*5ab0*/  IMAD.IADD R5, R14, 0x1, -R5 ;  /* 0x000000010e057824 */ /* 0x000fe200078e0a05 */
[----:B------:R-:W-:Y:S02]  /*5ac0*/  SHF.R.S32.HI R11, RZ, 0x2, R10 ;  /* 0x00000002ff0b7819 */ /* 0x000fe4000001140a */
[----:B------:R-:W-:Y:S01]  /*5ad0*/  LEA.HI R12, R12, R9, RZ, 0x4 ;  /* 0x000000090c0c7211 */ /* 0x000fe200078f20ff */
[----:B------:R-:W-:Y:S01]  /*5ae0*/  IMAD R5, R5, -0x40, R6 ;  /* 0xffffffc005057824 */ /* 0x000fe200078e0206 */
[----:B------:R-:W-:Y:S01]  /*5af0*/  LEA.HI R10, R10, R11, RZ, 0x1 ;  /* 0x0000000b0a0a7211 */ /* 0x000fe200078f08ff */
[C---:B------:R-:W-:Y:S01]  /*5b00*/  VIADD R15, R11.reuse, 0x18 ;  /* 0x000000180b0f7836 */ /* 0x040fe20000000000 */
[----:B------:R-:W-:Y:S01]  /*5b10*/  LEA.HI R6, R8, R7, RZ, 0x2 ;  /* 0x0000000708067211 */ /* 0x000fe200078f10ff */
[----:B------:R-:W-:Y:S01]  /*5b20*/  VIADD R8, R11, 0x8 ;  /* 0x000000080b087836 */ /* 0x000fe20000000000 */
[----:B------:R-:W-:-:S02]  /*5b30*/  LOP3.LUT R12, R12, 0x1ffffff0, RZ, 0xc0, !PT ;  /* 0x1ffffff00c0c7812 */ /* 0x000fc400078ec0ff */
[----:B------:R-:W-:Y:S02]  /*5b40*/  LOP3.LUT R10, R10, 0xfffffffe, RZ, 0xc0, !PT ;  /* 0xfffffffe0a0a7812 */ /* 0x000fe400078ec0ff */
[----:B------:R-:W-:Y:S01]  /*5b50*/  LOP3.LUT R6, R6, 0xfffffffc, RZ, 0xc0, !PT ;  /* 0xfffffffc06067812 */ /* 0x000fe200078ec0ff */
[----:B------:R-:W-:Y:S01]  /*5b60*/  IMAD.IADD R9, R9, 0x1, -R12 ;  /* 0x0000000109097824 */ /* 0x000fe200078e0a0c */
[----:B------:R-:W-:Y:S01]  /*5b70*/  LEA.HI R13, R8, R8, RZ, 0x1 ;  /* 0x00000008080d7211 */ /* 0x000fe200078f08ff */
[----:B------:R-:W-:Y:S01]  /*5b80*/  IMAD.IADD R10, R11, 0x1, -R10 ;  /* 0x000000010b0a7824 */ /* 0x000fe200078e0a0a */
[----:B------:R-:W-:Y:S01]  /*5b90*/  LEA.HI R17, R15, R15, RZ, 0x1 ;  /* 0x0000000f0f117211 */ /* 0x000fe200078f08ff */
[----:B------:R-:W-:Y:S02]  /*5ba0*/  VIADD R12, R11, 0x10 ;  /* 0x000000100b0c7836 */ /* 0x000fe40000000000 */
[----:B------:R-:W-:Y:S01]  /*5bb0*/  IMAD.IADD R6, R7, 0x1, -R6 ;  /* 0x0000000107067824 */ /* 0x000fe200078e0a06 */
[----:B------:R-:W-:Y:S01]  /*5bc0*/  LOP3.LUT R7, R13, 0xfffffffe, RZ, 0xc0, !PT ;  /* 0xfffffffe0d077812 */ /* 0x000fe200078ec0ff */
[----:B------:R-:W-:Y:S01]  /*5bd0*/  IMAD R10, R9, 0x8, R10 ;  /* 0x00000008090a7824 */ /* 0x000fe200078e020a */
[----:B------:R-:W-:-:S02]  /*5be0*/  LEA.HI R9, R12, R12, RZ, 0x1 ;  /* 0x0000000c0c097211 */ /* 0x000fc400078f08ff */
[----:B------:R-:W-:Y:S01]  /*5bf0*/  SHF.R.S32.HI R18, RZ, 0x1f, R17 ;  /* 0x0000001fff127819 */ /* 0x000fe20000011411 */
[----:B------:R-:W-:Y:S01]  /*5c00*/  IMAD.IADD R8, R8, 0x1, -R7 ;  /* 0x0000000108087824 */ /* 0x000fe200078e0a07 */
[----:B------:R1:W-:Y:S01]  /*5c10*/  STL [R1+0x3c], R10 ;  /* 0x00003c0a01007387 */ /* 0x0003e20000100800 */
[----:B------:R-:W-:Y:S02]  /*5c20*/  SHF.R.S32.HI R7, RZ, 0x1, R13 ;  /* 0x00000001ff077819 */ /* 0x000fe4000001140d */
[--C-:B------:R-:W-:Y:S02]  /*5c30*/  SHF.R.S32.HI R11, RZ, 0x1, R9.reuse ;  /* 0x00000001ff0b7819 */ /* 0x100fe40000011409 */
[----:B------:R-:W-:-:S04]  /*5c40*/  SHF.R.S32.HI R14, RZ, 0x1f, R9 ;  /* 0x0000001fff0e7819 */ /* 0x000fc80000011409 */
[----:B------:R-:W-:Y:S02]  /*5c50*/  LEA.HI R14, R14, R11, RZ, 0x4 ;  /* 0x0000000b0e0e7211 */ /* 0x000fe400078f20ff */
[----:B-1----:R-:W-:Y:S02]  /*5c60*/  SHF.R.S32.HI R10, RZ, 0x1f, R13 ;  /* 0x0000001fff0a7819 */ /* 0x002fe4000001140d */
[----:B------:R-:W-:Y:S02]  /*5c70*/  LOP3.LUT R13, R9, 0xfffffffe, RZ, 0xc0, !PT ;  /* 0xfffffffe090d7812 */ /* 0x000fe400078ec0ff */
[----:B------:R-:W-:Y:S02]  /*5c80*/  LEA.HI R10, R10, R7, RZ, 0x4 ;  /* 0x000000070a0a7211 */ /* 0x000fe400078f20ff */
[----:B------:R-:W-:Y:S01]  /*5c90*/  SHF.R.S32.HI R9, RZ, 0x1, R17 ;  /* 0x00000001ff097819 */ /* 0x000fe20000011411 */
[----:B------:R-:W-:Y:S01]  /*5ca0*/  IMAD.IADD R13, R12, 0x1, -R13 ;  /* 0x000000010c0d7824 */ /* 0x000fe200078e0a0d */
        /* <DEDUP_REMOVED lines=10> */
[----:B------:R1:W-:Y:S01]  /*5d50*/  STL [R1+0x38], R10 ;  /* 0x0000380a01007387 */ /* 0x0003e20000100800 */
[----:B------:R-:W-:-:S02]  /*5d60*/  IMAD.IADD R9, R9, 0x1, -R18 ;  /* 0x0000000109097824 */ /* 0x000fc400078e0a12 */
[----:B------:R-:W-:Y:S01]  /*5d70*/  IMAD R8, R235, 0x2000, R16 ;  /* 0x00002000eb087824 */ /* 0x000fe200078e0210 */
[----:B------:R2:W-:Y:S01]  /*5d80*/  STL [R1+0x34], R7 ;  /* 0x0000340701007387 */ /* 0x0005e20000100800 */
[----:B------:R-:W-:Y:S02]  /*5d90*/  IMAD.MOV.U32 R15, RZ, RZ, 0x40000040 ;  /* 0x40000040ff0f7424 */ /* 0x000fe400078e00ff */
[----:B------:R-:W-:Y:S02]  /*5da0*/  IMAD.MOV.U32 R13, RZ, RZ, 0x40000040 ;  /* 0x40000040ff0d7424 */ /* 0x000fe400078e00ff */
[----:B------:R-:W-:Y:S02]  /*5db0*/  IMAD.MOV.U32 R11, RZ, RZ, 0x40000040 ;  /* 0x40000040ff0b7424 */ /* 0x000fe400078e00ff */
[----:B-1----:R-:W-:Y:S02]  /*5dc0*/  IMAD R10, R9, 0x8, R12 ;  /* 0x00000008090a7824 */ /* 0x002fe400078e020c */
[----:B------:R-:W-:-:S02]  /*5dd0*/  VIADD R9, R8, 0x4000 ;  /* 0x0000400008097836 */ /* 0x000fc40000000000 */
[----:B--2---:R-:W-:Y:S01]  /*5de0*/  VIADD R7, R8, 0x20c00 ;  /* 0x00020c0008077836 */ /* 0x004fe20000000000 */
[----:B------:R-:W-:Y:S01]  /*5df0*/  SHF.R.U32.HI R8, RZ, 0x4, R8 ;  /* 0x00000004ff087819 */ /* 0x000fe20000011608 */
[----:B------:R1:W-:Y:S01]  /*5e00*/  STL [R1+0x30], R10 ;  /* 0x0000300a01007387 */ /* 0x0003e20000100800 */
[----:B------:R-:W-:Y:S01]  /*5e10*/  SHF.R.U32.HI R9, RZ, 0x4, R9 ;  /* 0x00000004ff097819 */ /* 0x000fe20000011609 */
[C---:B------:R-:W-:Y:S01]  /*5e20*/  VIADD R18, R6.reuse, 0x8 ;  /* 0x0000000806127836 */ /* 0x040fe20000000000 */
[----:B------:R-:W-:Y:S01]  /*5e30*/  SHF.R.U32.HI R7, RZ, 0x4, R7 ;  /* 0x00000004ff077819 */ /* 0x000fe20000011607 */
[----:B------:R-:W-:Y:S01]  /*5e40*/  VIADD R18, R6, 0x14 ;  /* 0x0000001406127836 */ /* 0x000fe20000000000 */
[----:B------:R-:W-:Y:S02]  /*5e50*/  LOP3.LUT R8, R8, 0x3fff, RZ, 0xc0, !PT ;  /* 0x00003fff08087812 */ /* 0x000fe400078ec0ff */
[----:B------:R-:W-:Y:S02]  /*5e60*/  LOP3.LUT R9, R9, 0x3fff, RZ, 0xc0, !PT ;  /* 0x00003fff09097812 */ /* 0x000fe400078ec0ff */
[----:B------:R-:W-:-:S02]  /*5e70*/  LOP3.LUT R7, R7, 0x3fff, RZ, 0xc0, !PT ;  /* 0x00003fff07077812 */ /* 0x000fc400078ec0ff */
[----:B------:R-:W-:Y:S02]  /*5e80*/  LOP3.LUT R8, R8, 0x10000, RZ, 0xfc, !PT ;  /* 0x0001000008087812 */ /* 0x000fe400078efcff */
[----:B------:R-:W-:Y:S01]  /*5e90*/  LOP3.LUT R17, R9, 0x10000, RZ, 0xfc, !PT ;  /* 0x0001000009117812 */ /* 0x000fe200078efcff */
[----:B------:R-:W-:Y:S01]  /*5ea0*/  IMAD.MOV.U32 R9, RZ, RZ, 0x40000040 ;  /* 0x40000040ff097424 */ /* 0x000fe200078e00ff */
[----:B------:R-:W-:Y:S01]  /*5eb0*/  LOP3.LUT R7, R7, 0x10000, RZ, 0xfc, !PT ;  /* 0x0001000007077812 */ /* 0x000fe200078efcff */
[C---:B------:R-:W-:Y:S01]  /*5ec0*/  VIADD R14, R8.reuse, 0x2 ;  /* 0x00000002080e7836 */ /* 0x040fe20000000000 */
[----:B------:R2:W-:Y:S01]  /*5ed0*/  STL [R1+0x24], R8 ;  /* 0x0000240801007387 */ /* 0x0005e20000100800 */
[C---:B------:R-:W-:Y:S02]  /*5ee0*/  VIADD R12, R8.reuse, 0x4 ;  /* 0x00000004080c7836 */ /* 0x040fe40000000000 */
[----:B-1----:R-:W-:Y:S01]  /*5ef0*/  VIADD R10, R8, 0x6 ;  /* 0x00000006080a7836 */ /* 0x002fe20000000000 */
[----:B------:R1:W-:Y:S01]  /*5f00*/  STL [R1+0x40], R7 ;  /* 0x0000400701007387 */ /* 0x0003e20000100800 */
[----:B------:R-:W-:-:S02]  /*5f10*/  VIADD R236, R17, 0x4 ;  /* 0x0000000411ec7836 */ /* 0x000fc40000000000 */
[C---:B------:R-:W-:Y:S01]  /*5f20*/  VIADD R232, R17.reuse, 0x6 ;  /* 0x0000000611e87836 */ /* 0x040fe20000000000 */
[----:B------:R3:W-:Y:S01]  /*5f30*/  STL [R1+0x20], R17 ;  /* 0x0000201101007387 */ /* 0x0007e20000100800 */
[----:B--2---:R-:W-:-:S03]  /*5f40*/  VIADD R8, R17, 0x2 ;  /* 0x0000000211087836 */ /* 0x004fc60000000000 */
[----:B------:R2:W-:Y:S01]  /*5f50*/  STL.64 [R1+0x18], R14 ;  /* 0x0000180e01007387 */ /* 0x0005e20000100a00 */
[----:B-1----:R-:W-:-:S03]  /*5f60*/  VIADD R7, R6, 0x4 ;  /* 0x0000000406077836 */ /* 0x002fc60000000000 */
[----:B------:R2:W-:Y:S01]  /*5f70*/  STL.64 [R1+0x10], R12 ;  /* 0x0000100c01007387 */ /* 0x0005e20000100a00 */
[C---:B------:R-:W-:Y:S02]  /*5f80*/  VIADD R7, R6.reuse, 0x10 ;  /* 0x0000001006077836 */ /* 0x040fe40000000000 */
[C---:B---3--:R-:W-:Y:S01]  /*5f90*/  VIADD R17, R6.reuse, 0xc ;  /* 0x0000000c06117836 */ /* 0x048fe20000000000 */
[----:B------:R2:W-:Y:S01]  /*5fa0*/  STL.64 [R1+0x8], R10 ;  /* 0x0000080a01007387 */ /* 0x0005e20000100a00 */
[C---:B------:R-:W-:Y:S02]  /*5fb0*/  VIADD R17, R6.reuse, 0x18 ;  /* 0x0000001806117836 */ /* 0x040fe40000000000 */
[----:B------:R-:W-:Y:S01]  /*5fc0*/  VIADD R7, R6, 0x1c ;  /* 0x0000001c06077836 */ /* 0x000fe20000000000 */
[----:B------:R2:W-:Y:S06]  /*5fd0*/  STL.64 [R1], R8 ;  /* 0x0000000801007387 */ /* 0x0005ec0000100a00 */
.L_x_5402:
[----:B------:R-:W-:-:S05]  /*5fe0*/  IMAD.U32 R7, RZ, RZ, UR36 ;  /* 0x00000024ff077e24 */ /* 0x000fca000f8e00ff */
[----:B------:R-:W-:-:S04]  /*5ff0*/  LOP3.LUT R7, R7, 0x1, RZ, 0xfc, !PT ;  /* 0x0000000107077812 */ /* 0x000fc800078efcff */
[----:B------:R-:W-:-:S13]  /*6000*/  ISETP.NE.AND P0, PT, R7, 0x3, PT ;  /* 0x000000030700780c */ /* 0x000fda0003f05270 */
[----:B------:R-:W-:Y:S05]  /*6010*/  @!P0 BRA `(.L_x_5392) ;  /* 0x0000000000048947 */ /* 0x000fea0003800000 */
[----:B------:R-:W-:Y:S01]  /*6020*/  BPT.TRAP 0x1 ;  /* 0x000000040000795c */ /* 0x000fe20000300000 */
.L_x_5392:
[----:B------:R-:W-:Y:S01]  /*6030*/  IMAD R7, R0, 0x8, R16 ;  /* 0x0000000800077824 */ /* 0x000fe200078e0210 */
[----:B------:R-:W-:-:S04]  /*6040*/  SHF.L.U32 R20, R4, 0x1f, RZ ;  /* 0x0000001f04147819 */ /* 0x000fc800000006ff */
[----:B------:R1:W3:Y:S01]  /*6050*/  SYNCS.PHASECHK.TRANS64.TRYWAIT P1, [R7+URZ+0x30c10], R20 ;  /* 0x030c1014070075a7 */ /* 0x0002e2000802017f */
[----:B------:R-:W-:Y:S05]  /*6060*/  @!P0 BRA `(.L_x_5393) ;  /* 0x0000000000048947 */ /* 0x000fea0003800000 */
[----:B------:R-:W-:Y:S01]  /*6070*/  BPT.TRAP 0x1 ;  /* 0x000000040000795c */ /* 0x000fe20000300000 */
.L_x_5393:
[----:B--2---:R-:W-:-:S05]  /*6080*/  VIADD R8, R16, 0x10000 ;  /* 0x0001000010087836 */ /* 0x004fca0000000000 */
[----:B------:R-:W-:-:S04]  /*6090*/  SHF.R.U32.HI R8, RZ, 0x4, R8 ;  /* 0x00000004ff087819 */ /* 0x000fc80000011608 */
[----:B------:R-:W-:-:S04]  /*60a0*/  LOP3.LUT R8, R8, 0x3fff, RZ, 0xc0, !PT ;  /* 0x00003fff08087812 */ /* 0x000fc800078ec0ff */
[----:B------:R-:W-:Y:S01]  /*60b0*/  LOP3.LUT R9, R8, 0x10000, RZ, 0xfc, !PT ;  /* 0x0001000008097812 */ /* 0x000fe200078efcff */
[----:B---3--:R-:W-:Y:S06]  /*60c0*/  @P1 BRA `(.L_x_5394) ;  /* 0x0000000000081947 */ /* 0x008fec0003800000 */
[----:B------:R-:W2:Y:S02]  /*60d0*/  SYNCS.PHASECHK.TRANS64.TRYWAIT P1, [R7+URZ+0x30c10], R20 ;  /* 0x030c1014070075a7 */ /* 0x000ea4000802017f */
[----:B--2---:R-:W-:Y:S05]  /*60e0*/  @!P1 BRA `(.L_x_5395) ;  /* 0x000000cc00909947 */ /* 0x004fea0003800000 */
.L_x_5394:
        /* <DEDUP_REMOVED lines=63> */
.L_x_5396:
[----:B------:R1:W1:Y:S01]  /*64e0*/  SYNCS.PHASECHK.TRANS64.TRYWAIT P1, [R7+URZ+0x30c30], R20 ;  /* 0x030c3014070075a7 */ /* 0x000262000802017f */
[----:B------:R-:W-:Y:S05]  /*64f0*/  @!P0 BRA `(.L_x_5397) ;  /* 0x0000000000048947 */ /* 0x000fea0003800000 */
[----:B------:R-:W-:Y:S01]  /*6500*/  BPT.TRAP 0x1 ;  /* 0x000000040000795c */ /* 0x000fe20000300000 */
.L_x_5397:
        /* <DEDUP_REMOVED lines=8> */
.L_x_5398:
[----:B------:R-:W5:Y:S04]  /*6590*/  LDL R12, [R1+0x20] ;  /* 0x00002000010c7983 */ /* 0x000f680000100800 */
[----:B------:R-:W4:Y:S01]  /*65a0*/  LDL.64 R10, [R1] ;  /* 0x00000000010a7983 */ /* 0x000f220000100a00 */
[----:B------:R-:W-:Y:S01]  /*65b0*/  R2UR UR6, R9 ;  /* 0x00000000090672ca */ /* 0x000fe200000e0000 */
[----:B------:R-:W-:Y:S01]  /*65c0*/  WARPGROUP.ARRIVE ;  /* 0x00000000000079c5 */ /* 0x000fe20000000000 */
[----:B------:R-:W-:Y:S01]  /*65d0*/  UMOV UR5, 0x40000040 ;  /* 0x4000004000057882 */ /* 0x000fe20000000000 */
[----:B------:R-:W-:Y:S01]  /*65e0*/  UMOV UR7, 0x40000040 ;  /* 0x4000004000077882 */ /* 0x000fe20000000000 */
[----:B------:R-:W-:Y:S01]  /*65f0*/  UMOV UR11, 0x40000040 ;  /* 0x40000040000b7882 */ /* 0x000fe20000000000 */
[C---:B------:R-:W-:Y:S01]  /*6600*/  VIADD R13, R6.reuse, 0x14 ;  /* 0x00000014060d7836 */ /* 0x040fe20000000000 */
[----:B--2---:R-:W1:Y:S01]  /*6610*/  SHFL.IDX PT, R17, R15, R6, 0x1f ;  /* 0x00001f060f117589 */ /* 0x004e6200000e0000 */
[C---:B------:R-:W-:Y:S01]  /*6620*/  VIADD R14, R6.reuse, 0x18 ;  /* 0x00000018060e7836 */ /* 0x040fe20000000000 */
[C---:B------:R-:W-:Y:S01]  /*6630*/  ISETP.GT.AND P2, PT, R5.reuse, RZ, PT ;  /* 0x000000ff0500720c */ /* 0x040fe20003f44270 */
[C---:B------:R-:W-:Y:S01]  /*6640*/  VIADD R21, R6.reuse, 0x4 ;  /* 0x0000000406157836 */ /* 0x040fe20000000000 */
[----:B------:R-:W-:Y:S01]  /*6650*/  ISETP.GT.AND P1, PT, R5, 0x8, PT ;  /* 0x000000080500780c */ /* 0x000fe20003f24270 */
[C---:B------:R-:W-:Y:S01]  /*6660*/  VIADD R19, R6.reuse, 0x8 ;  /* 0x0000000806137836 */ /* 0x040fe20000000000 */
[----:B------:R-:W2:Y:S01]  /*6670*/  SHFL.IDX PT, R13, R15, R13, 0x1f ;  /* 0x00001f0d0f0d7589 */ /* 0x000ea200000e0000 */
[----:B------:R-:W-:Y:S01]  /*6680*/  VIADD R18, R6, 0x1c ;  /* 0x0000001c06127836 */ /* 0x000fe20000000000 */
[----:B------:R-:W-:Y:S01]  /*6690*/  FSEL R101, R101, -INF , P2 ;  /* 0xff80000065657808 */ /* 0x000fe20001000000 */
[----:B------:R-:W-:Y:S01]  /*66a0*/  IMAD R220, R0, 0x400, R220 ;  /* 0x0000040000dc7824 */ /* 0x000fe200078e02dc */
[----:B------:R-:W2:Y:S01]  /*66b0*/  SHFL.IDX PT, R9, R15, R21, 0x1f ;  /* 0x00001f150f097589 */ /* 0x000ea200000e0000 */
[----:B------:R-:W-:-:S02]  /*66c0*/  FSEL R93, R93, -INF , P2 ;  /* 0xff8000005d5d7808 */ /* 0x000fc40001000000 */
[----:B------:R-:W-:Y:S01]  /*66d0*/  FSEL R222, R88, -INF , P2 ;  /* 0xff80000058de7808 */ /* 0x000fe20001000000 */
[----:B------:R-:W2:Y:S01]  /*66e0*/  SHFL.IDX PT, R14, R15, R14, 0x1f ;  /* 0x00001f0e0f0e7589 */ /* 0x000ea200000e0000 */
[----:B------:R-:W-:Y:S02]  /*66f0*/  FSEL R90, R90, -INF , P1 ;  /* 0xff8000005a5a7808 */ /* 0x000fe40000800000 */
[----:B------:R-:W-:Y:S01]  /*6700*/  FSEL R96, R96, -INF , P2 ;  /* 0xff80000060607808 */ /* 0x000fe20001000000 */
[----:B---3--:R-:W-:Y:S01]  /*6710*/  SHFL.IDX PT, R20, R234, R21, 0x1f ;  /* 0x00001f15ea147589 */ /* 0x008fe200000e0000 */
[----:B------:R-:W-:Y:S02]  /*6720*/  FSEL R104, R104, -INF , P2 ;  /* 0xff80000068687808 */ /* 0x000fe40001000000 */
[----:B------:R-:W-:Y:S01]  /*6730*/  FSEL R98, R98, -INF , P1 ;  /* 0xff80000062627808 */ /* 0x000fe20000800000 */
[----:B------:R-:W3:Y:S01]  /*6740*/  SHFL.IDX PT, R22, R234, R19, 0x1f ;  /* 0x00001f13ea167589 */ /* 0x000ee200000e0000 */
        /* <DEDUP_REMOVED lines=40> */
[----:B-----5:R-:W-:Y:S01]  /*69d0*/  R2UR UR4, R12 ;  /* 0x000000000c0472ca */ /* 0x020fe200000e0000 */
[----:B------:R-:W-:Y:S01]  /*69e0*/  VIADD R12, R6, 0x10 ;  /* 0x00000010060c7836 */ /* 0x000fe20000000000 */
[----:B----4-:R-:W-:Y:S02]  /*69f0*/  R2UR UR8, R10 ;  /* 0x000000000a0872ca */ /* 0x010fe400000e0000 */
[----:B------:R-:W-:Y:S01]  /*6a00*/  R2UR UR9, R11 ;  /* 0x000000000b0972ca */ /* 0x000fe200000e0000 */
[----:B------:R-:W-:Y:S01]  /*6a10*/  VIADD R11, R6, 0xc ;  /* 0x0000000c060b7836 */ /* 0x000fe20000000000 */
[----:B------:R-:W4:Y:S04]  /*6a20*/  SHFL.IDX PT, R10, R15, R19, 0x1f ;  /* 0x00001f130f0a7589 */ /* 0x000f2800000e0000 */
[----:B------:R-:W5:Y:S03]  /*6a30*/  SHFL.IDX PT, R12, R15, R12, 0x1f ;  /* 0x00001f0c0f0c7589 */ /* 0x000f6600000e0000 */
[----:B------:R-:W-:Y:S01]  /*6a40*/  HGMMA.64x128x16.F32.BF16 R24, gdesc[UR4], RZ, !UPT, gsb0 ;  /* 0x01e00000041879f0 */ /* 0x000fe2000c0018ff */
[----:B------:R-:W-:Y:S01]  /*6a50*/  UIADD3 UR4, UR6, 0x2, URZ ;  /* 0x0000000206047890 */ /* 0x000fe2000fffe03f */
[----:B------:R-:W5:Y:S01]  /*6a60*/  SHFL.IDX PT, R11, R15, R11, 0x1f ;  /* 0x00001f0b0f0b7589 */ /* 0x000f6200000e0000 */
[----:B------:R-:W-:-:S02]  /*6a70*/  ULDC UR5, c[0x0][0x744] ;  /* 0x0001d10000057ab9 */ /* 0x000fc40000000800 */
[--C-:B-1----:R-:W-:Y:S01]  /*6a80*/  FFMA.FTZ R222, R222, UR5, -R17.reuse ;  /* 0x00000005dede7c23 */ /* 0x102fe20008010811 */
[----:B------:R-:W1:Y:S02]  /*6a90*/  SHFL.IDX PT, R15, R15, R18, 0x1f ;  /* 0x00001f120f0f7589 */ /* 0x000e6400000e0000 */
[----:B------:R-:W-:Y:S01]  /*6aa0*/  UMOV UR10, UR4 ;  /* 0x00000004000a7c82 */ /* 0x000fe20008000000 */
[----:B------:R-:W-:Y:S01]  /*6ab0*/  UIADD3 UR4, UR6, 0x4, URZ ;  /* 0x0000000406047890 */ /* 0x000fe2000fffe03f */
[----:B------:R-:W-:Y:S01]  /*6ac0*/  FFMA.FTZ R90, R90, UR5, -R17 ;  /* 0x000000055a5a7c23 */ /* 0x000fe20008010811 */
[----:B------:R-:W1:Y:S01]  /*6ad0*/  SHFL.IDX PT, R18, R234, R6, 0x1f ;  /* 0x00001f06ea127589 */ /* 0x000e6200000e0000 */
[----:B--2---:R-:W-:Y:S01]  /*6ae0*/  FFMA.FTZ R97, R97, UR5, -R13 ;  /* 0x0000000561617c23 */ /* 0x004fe2000801080d */
[----:B------:R-:W-:Y:S01]  /*6af0*/  UIADD3 UR6, UR6, 0x6, URZ ;  /* 0x0000000606067890 */ /* 0x000fe2000fffe03f */
[----:B------:R2:W-:Y:S01]  /*6b00*/  MUFU.EX2 R225, R90 ;  /* 0x0000005a00e17308 */ /* 0x0005e20000000800 */
[--C-:B------:R-:W-:Y:S01]  /*6b10*/  FFMA.FTZ R89, R89, UR5, -R9.reuse ;  /* 0x0000000559597c23 */ /* 0x100fe20008010809 */
[----:B------:R-:W-:Y:S01]  /*6b20*/  FFMA.FTZ R9, R91, UR5, -R9 ;  /* 0x000000055b097c23 */ /* 0x000fe20008010809 */
[----:B------:R-:W-:Y:S01]  /*6b30*/  FFMA.FTZ R100, R100, UR5, -R14 ;  /* 0x0000000564647c23 */ /* 0x000fe2000801080e */
[----:B---3--:R-:W-:Y:S01]  /*6b40*/  FFMA.FTZ R21, R108, UR5, -R22 ;  /* 0x000000056c157c23 */ /* 0x008fe20008010816 */
[--C-:B----4-:R-:W-:Y:S01]  /*6b50*/  FFMA.FTZ R231, R231, UR5, -R10.reuse ;  /* 0x00000005e7e77c23 */ /* 0x110fe2000801080a */
[----:B------:R-:W-:Y:S01]  /*6b60*/  FFMA.FTZ R10, R94, UR5, -R10 ;  /* 0x000000055e0a7c23 */ /* 0x000fe2000801080a */
[----:B------:R-:W-:Y:S01]  /*6b70*/  FFMA.FTZ R22, R110, UR5, -R22 ;  /* 0x000000056e167c23 */ /* 0x000fe20008010816 */
[----:B------:R-:W-:Y:S01]  /*6b80*/  MUFU.EX2 R227, R97 ;  /* 0x0000006100e37308 */ /* 0x000fe20000000800 */
[--C-:B-----5:R-:W-:Y:S01]  /*6b90*/  FFMA.FTZ R96, R96, UR5, -R12.reuse ;  /* 0x0000000560607c23 */ /* 0x120fe2000801080c */
[----:B------:R-:W-:Y:S01]  /*6ba0*/  FFMA.FTZ R12, R98, UR5, -R12 ;  /* 0x00000005620c7c23 */ /* 0x000fe2000801080c */
[----:B------:R-:W-:Y:S01]  /*6bb0*/  FFMA.FTZ R14, R102, UR5, -R14 ;  /* 0x00000005660e7c23 */ /* 0x000fe2000801080e */
[----:B------:R-:W3:Y:S01]  /*6bc0*/  SHFL.IDX PT, R98, R223, R6, 0x1f ;  /* 0x00001f06df627589 */ /* 0x000ee200000e0000 */
[--C-:B------:R-:W-:Y:S01]  /*6bd0*/  FFMA.FTZ R93, R93, UR5, -R11.reuse ;  /* 0x000000055d5d7c23 */ /* 0x100fe2000801080b */
[----:B------:R-:W-:Y:S01]  /*6be0*/  FFMA.FTZ R11, R95, UR5, -R11 ;  /* 0x000000055f0b7c23 */ /* 0x000fe2000801080b */
[----:B------:R-:W-:Y:S01]  /*6bf0*/  FFMA.FTZ R13, R99, UR5, -R13 ;  /* 0x00000005630d7c23 */ /* 0x000fe2000801080d */
[----:B------:R-:W-:Y:S01]  /*6c00*/  MUFU.EX2 R224, R89 ;  /* 0x0000005900e07308 */ /* 0x000fe20000000800 */
[--C-:B-1----:R-:W-:Y:S01]  /*6c10*/  FFMA.FTZ R101, R101, UR5, -R15.reuse ;  /* 0x0000000565657c23 */ /* 0x102fe2000801080f */
[----:B------:R-:W-:Y:S01]  /*6c20*/  FFMA.FTZ R15, R103, UR5, -R15 ;  /* 0x00000005670f7c23 */ /* 0x000fe2000801080f */
[----:B------:R-:W-:Y:S01]  /*6c30*/  VIADD R103, R6, 0xc ;  /* 0x0000000c06677836 */ /* 0x000fe20000000000 */
[----:B------:R-:W-:Y:S01]  /*6c40*/  FSEL R99, R121, -INF , P2 ;  /* 0xff80000079637808 */ /* 0x000fe20001000000 */
[--C-:B------:R-:W-:Y:S01]  /*6c50*/  FFMA.FTZ R17, R104, UR5, -R18.reuse ;  /* 0x0000000568117c23 */ /* 0x100fe20008010812 */
[----:B------:R-:W-:Y:S01]  /*6c60*/  FFMA.FTZ R18, R106, UR5, -R18 ;  /* 0x000000056a127c23 */ /* 0x000fe20008010812 */
[C---:B------:R-:W-:Y:S01]  /*6c70*/  VIADD R106, R6.reuse, 0x10 ;  /* 0x00000010066a7836 */ /* 0x040fe20000000000 */
[----:B------:R1:W-:Y:S01]  /*6c80*/  MUFU.EX2 R226, R101 ;  /* 0x0000006500e27308 */ /* 0x0003e20000000800 */
[----:B------:R-:W-:Y:S01]  /*6c90*/  VIADD R104, R6, 0x18 ;  /* 0x0000001806687836 */ /* 0x000fe20000000000 */
[----:B------:R-:W4:Y:S01]  /*6ca0*/  SHFL.IDX PT, R88, R234, R103, 0x1f ;  /* 0x00001f67ea587589 */ /* 0x000f2200000e0000 */
[--C-:B------:R-:W-:Y:S01]  /*6cb0*/  FFMA.FTZ R19, R105, UR5, -R20.reuse ;  /* 0x0000000569137c23 */ /* 0x100fe20008010814 */
[----:B------:R-:W-:Y:S01]  /*6cc0*/  FFMA.FTZ R20, R107, UR5, -R20 ;  /* 0x000000056b147c23 */ /* 0x000fe20008010814 */
[----:B------:R-:W-:Y:S01]  /*6cd0*/  FSEL R107, R129, -INF , P2 ;  /* 0xff800000816b7808 */ /* 0x000fe20001000000 */
[----:B--2---:R-:W2:Y:S01]  /*6ce0*/  SHFL.IDX PT, R90, R234, R106, 0x1f ;  /* 0x00001f6aea5a7589 */ /* 0x004ea200000e0000 */
[----:B------:R-:W-:Y:S01]  /*6cf0*/  FSEL R105, R128, -INF , P2 ;  /* 0xff80000080697808 */ /* 0x000fe20001000000 */
[----:B------:R5:W-:Y:S01]  /*6d00*/  MUFU.EX2 R228, R93 ;  /* 0x0000005d00e47308 */ /* 0x000be20000000800 */
[----:B-1----:R-:W-:Y:S01]  /*6d10*/  VIADD R101, R6, 0x14 ;  /* 0x0000001406657836 */ /* 0x002fe20000000000 */
[----:B------:R-:W1:Y:S01]  /*6d20*/  SHFL.IDX PT, R94, R234, R104, 0x1f ;  /* 0x00001f68ea5e7589 */ /* 0x000e6200000e0000 */
[----:B---3--:R-:W-:Y:S01]  /*6d30*/  FFMA.FTZ R97, R120, UR5, -R98 ;  /* 0x0000000578617c23 */ /* 0x008fe20008010862 */
[----:B------:R-:W-:-:S02]  /*6d40*/  FSEL R120, R144, -INF , P2 ;  /* 0xff80000090787808 */ /* 0x000fc40001000000 */
[----:B------:R-:W3:Y:S01]  /*6d50*/  SHFL.IDX PT, R92, R234, R101, 0x1f ;  /* 0x00001f65ea5c7589 */ /* 0x000ee200000e0000 */
[C---:B------:R-:W-:Y:S01]  /*6d60*/  VIADD R144, R6.reuse, 0x14 ;  /* 0x0000001406907836 */ /* 0x040fe20000000000 */
[----:B------:R3:W-:Y:S01]  /*6d70*/  MUFU.EX2 R229, R100 ;  /* 0x0000006400e57308 */ /* 0x0007e20000000800 */
[----:B-----5:R-:W-:Y:S01]  /*6d80*/  VIADD R93, R6, 0x1c ;  /* 0x0000001c065d7836 */ /* 0x020fe20000000000 */
[----:B------:R-:W5:Y:S01]  /*6d90*/  SHFL.IDX PT, R103, R223, R103, 0x1f ;  /* 0x00001f67df677589 */ /* 0x000f6200000e0000 */
[----:B------:R-:W-:Y:S01]  /*6da0*/  FFMA.FTZ R98, R122, UR5, -R98 ;  /* 0x000000057a627c23 */ /* 0x000fe20008010862 */
[----:B------:R-:W-:Y:S02]  /*6db0*/  FSEL R122, R141, -INF , P2 ;  /* 0xff8000008d7a7808 */ /* 0x000fe40001000000 */
[----:B------:R1:W5:Y:S02]  /*6dc0*/  SHFL.IDX PT, R234, R234, R93, 0x1f ;  /* 0x00001f5deaea7589 */ /* 0x00036400000e0000 */
[----:B------:R5:W-:Y:S02]  /*6dd0*/  MUFU.EX2 R230, R96 ;  /* 0x0000006000e67308 */ /* 0x000be40000000800 */
[----:B------:R3:W-:Y:S01]  /*6de0*/  SHFL.IDX PT, R110, R223, R104, 0x1f ;  /* 0x00001f68df6e7589 */ /* 0x0007e200000e0000 */
[--C-:B----4-:R-:W-:Y:S01]  /*6df0*/  FFMA.FTZ R23, R109, UR5, -R88.reuse ;  /* 0x000000056d177c23 */ /* 0x110fe20008010858 */
[----:B------:R-:W-:Y:S01]  /*6e00*/  FSEL R109, R125, -INF , P2 ;  /* 0xff8000007d6d7808 */ /* 0x000fe20001000000 */
[----:B------:R-:W-:Y:S01]  /*6e10*/  FFMA.FTZ R88, R111, UR5, -R88 ;  /* 0x000000056f587c23 */ /* 0x000fe20008010858 */
[--C-:B--2---:R-:W-:Y:S01]  /*6e20*/  FFMA.FTZ R89, R112, UR5, -R90.reuse ;  /* 0x0000000570597c23 */ /* 0x104fe2000801085a */
[----:B------:R-:W-:Y:S01]  /*6e30*/  FFMA.FTZ R90, R114, UR5, -R90 ;  /* 0x00000005725a7c23 */ /* 0x000fe2000801085a */
[----:B------:R-:W-:Y:S01]  /*6e40*/  VIADD R114, R6, 0x8 ;  /* 0x0000000806727836 */ /* 0x000fe20000000000 */
[----:B------:R2:W4:Y:S01]  /*6e50*/  SHFL.IDX PT, R108, R223, R101, 0x1f ;  /* 0x00001f65df6c7589 */ /* 0x00052200000e0000 */
[--C-:B-1----:R-:W-:Y:S01]  /*6e60*/  FFMA.FTZ R93, R116, UR5, -R94.reuse ;  /* 0x00000005745d7c23 */ /* 0x102fe2000801085e */
[----:B------:R-:W-:Y:S01]  /*6e70*/  FFMA.FTZ R94, R118, UR5, -R94 ;  /* 0x00000005765e7c23 */ /* 0x000fe2000801085e */
[----:B------:R-:W-:Y:S01]  /*6e80*/  FSEL R118, R145, -INF , P2 ;  /* 0xff80000091767808 */ /* 0x000fe20001000000 */
[----:B------:R-:W1:Y:S01]  /*6e90*/  SHFL.IDX PT, R102, R223, R114, 0x1f ;  /* 0x00001f72df667589 */ /* 0x000e6200000e0000 */
[----:B---3--:R-:W-:Y:S01]  /*6ea0*/  FFMA.FTZ R91, R113, UR5, -R92 ;  /* 0x00000005715b7c23 */ /* 0x008fe2000801085c */
[----:B------:R-:W-:Y:S01]  /*6eb0*/  VIADD R113, R6, 0x4 ;  /* 0x0000000406717836 */ /* 0x000fe20000000000 */
[----:B------:R-:W-:Y:S01]  /*6ec0*/  FSEL R104, R127, -INF , P1 ;  /* 0xff8000007f687808 */ /* 0x000fe20000800000 */
[----:B------:R-:W3:Y:S01]  /*6ed0*/  SHFL.IDX PT, R106, R223, R106, 0x1f ;  /* 0x00001f6adf6a7589 */ /* 0x000ee200000e0000 */
[--C-:B-----5:R-:W-:Y:S01]  /*6ee0*/  FFMA.FTZ R109, R109, UR5, -R103.reuse ;  /* 0x000000056d6d7c23 */ /* 0x120fe20008010867 */
[----:B--2---:R-:W-:Y:S01]  /*6ef0*/  FSEL R101, R124, -INF , P2 ;  /* 0xff8000007c657808 */ /* 0x004fe20001000000 */
[----:B------:R-:W-:Y:S01]  /*6f00*/  VIADD R145, R6, 0x10 ;  /* 0x0000001006917836 */ /* 0x000fe20000000000 */
[----:B------:R-:W2:Y:S01]  /*6f10*/  SHFL.IDX PT, R100, R223, R113, 0x1f ;  /* 0x00001f71df647589 */ /* 0x000ea200000e0000 */
[--C-:B------:R-:W-:Y:S01]  /*6f20*/  FFMA.FTZ R95, R117, UR5, -R234.reuse ;  /* 0x00000005755f7c23 */ /* 0x100fe200080108ea */
[----:B------:R-:W-:Y:S01]  /*6f30*/  FFMA.FTZ R104, R104, UR5, -R103 ;  /* 0x0000000568687c23 */ /* 0x000fe20008010867 */
[----:B------:R-:W-:Y:S01]  /*6f40*/  FFMA.FTZ R96, R119, UR5, -R234 ;  /* 0x0000000577607c23 */ /* 0x000fe200080108ea */
[----:B------:R-:W5:Y:S01]  /*6f50*/  SHFL.IDX PT, R117, R219, R144, 0x1f ;  /* 0x00001f90db757589 */ /* 0x000f6200000e0000 */
[----:B------:R1:W-:Y:S01]  /*6f60*/  MUFU.EX2 R103, R109 ;  /* 0x0000006d00677308 */ /* 0x0003e20000000800 */
[----:B------:R-:W-:Y:S01]  /*6f70*/  VIADD R234, R6, 0x1c ;  /* 0x0000001c06ea7836 */ /* 0x000fe20000000000 */
[----:B------:R-:W-:Y:S01]  /*6f80*/  FSEL R116, R148, -INF , P2 ;  /* 0xff80000094747808 */ /* 0x000fe20001000000 */
[----:B------:R-:W-:Y:S01]  /*6f90*/  VIADD R148, R6, 0xc ;  /* 0x0000000c06947836 */ /* 0x000fe20000000000 */
[----:B------:R-:W-:Y:S01]  /*6fa0*/  FSEL R111, R133, -INF , P2 ;  /* 0xff800000856f7808 */ /* 0x000fe20001000000 */
[----:B------:R-:W-:Y:S01]  /*6fb0*/  FFMA.FTZ R92, R115, UR5, -R92 ;  /* 0x00000005735c7c23 */ /* 0x000fe2000801085c */
[----:B------:R5:W5:Y:S01]  /*6fc0*/  SHFL.IDX PT, R112, R223, R234, 0x1f ;  /* 0x00001feadf707589 */ /* 0x000b6200000e0000 */
[--C-:B----4-:R-:W-:Y:S01]  /*6fd0*/  FFMA.FTZ R107, R107, UR5, -R108.reuse ;  /* 0x000000056b6b7c23 */ /* 0x110fe2000801086c */
[----:B------:R-:W-:Y:S01]  /*6fe0*/  FFMA.FTZ R108, R131, UR5, -R108 ;  /* 0x00000005836c7c23 */ /* 0x000fe2000801086c */
[----:B-1----:R-:W-:Y:S01]  /*6ff0*/  FSEL R109, R132, -INF , P2 ;  /* 0xff800000846d7808 */ /* 0x002fe20001000000 */
[----:B------:R-:W1:Y:S01]  /*7000*/  SHFL.IDX PT, R131, R219, R6, 0x1f ;  /* 0x00001f06db837589 */ /* 0x000e6200000e0000 */
[--C-:B------:R-:W-:Y:S01]  /*7010*/  FFMA.FTZ R101, R101, UR5, -R102.reuse ;  /* 0x0000000565657c23 */ /* 0x100fe20008010866 */
[----:B------:R-:W-:Y:S01]  /*7020*/  FFMA.FTZ R102, R126, UR5, -R102 ;  /* 0x000000057e667c23 */ /* 0x000fe20008010866 */
[----:B------:R-:W-:Y:S01]  /*7030*/  FSEL R125, R140, -INF , P2 ;  /* 0xff8000008c7d7808 */ /* 0x000fe20001000000 */
[--C-:B------:R-:W-:Y:S01]  /*7040*/  FFMA.FTZ R109, R109, UR5, -R110.reuse ;  /* 0x000000056d6d7c23 */ /* 0x100fe2000801086e */
[----:B------:R-:W-:Y:S01]  /*7050*/  FFMA.FTZ R110, R134, UR5, -R110 ;  /* 0x00000005866e7c23 */ /* 0x000fe2000801086e */
[----:B------:R-:W4:Y:S01]  /*7060*/  SHFL.IDX PT, R121, R219, R148, 0x1f ;  /* 0x00001f94db797589 */ /* 0x000f2200000e0000 */
[--C-:B---3--:R-:W-:Y:S01]  /*7070*/  FFMA.FTZ R105, R105, UR5, -R106.reuse ;  /* 0x0000000569697c23 */ /* 0x108fe2000801086a */
[----:B------:R-:W-:Y:S01]  /*7080*/  FFMA.FTZ R106, R130, UR5, -R106 ;  /* 0x00000005826a7c23 */ /* 0x000fe2000801086a */
[--C-:B--2---:R-:W-:Y:S01]  /*7090*/  FFMA.FTZ R99, R99, UR5, -R100.reuse ;  /* 0x0000000563637c23 */ /* 0x104fe20008010864 */
[----:B------:R-:W-:Y:S01]  /*70a0*/  FFMA.FTZ R100, R123, UR5, -R100 ;  /* 0x000000057b647c23 */ /* 0x000fe20008010864 */
[----:B------:R2:W3:Y:S01]  /*70b0*/  SHFL.IDX PT, R134, R219, R113, 0x1f ;  /* 0x00001f71db867589 */ /* 0x0004e200000e0000 */
[----:B------:R-:W-:Y:S01]  /*70c0*/  FSEL R130, R136, -INF , P2 ;  /* 0xff80000088827808 */ /* 0x000fe20001000000 */
[--C-:B-----5:R-:W-:Y:S01]  /*70d0*/  FFMA.FTZ R118, R118, UR5, -R117.reuse ;  /* 0x0000000576767c23 */ /* 0x120fe20008010875 */
[----:B------:R-:W-:Y:S01]  /*70e0*/  FFMA.FTZ R117, R147, UR5, -R117 ;  /* 0x0000000593757c23 */ /* 0x000fe20008010875 */
[----:B------:R5:W3:Y:S01]  /*70f0*/  SHFL.IDX PT, R123, R219, R114, 0x1f ;  /* 0x00001f72db7b7589 */ /* 0x000ae200000e0000 */
[C---:B------:R-:W-:Y:S01]  /*7100*/  VIADD R223, R6.reuse, 0x18 ;  /* 0x0000001806df7836 */ /* 0x040fe20000000000 */
[----:B------:R-:W3:Y:S02]  /*7110*/  MUFU.EX2 R10, R10 ;  /* 0x0000000a000a7308 */ /* 0x000ee40000000800 */
[----:B------:R-:W3:Y:S01]  /*7120*/  LDL R147, [R1+0x2c] ;  /* 0x00002c0001937983 */ /* 0x000ee20000100800 */
[----:B------:R-:W-:Y:S01]  /*7130*/  FFMA.FTZ R111, R111, UR5, -R112 ;  /* 0x000000056f6f7c23 */ /* 0x000fe20008010870 */
[----:B--2---:R-:W-:Y:S01]  /*7140*/  FSEL R113, R151, -INF , P1 ;  /* 0xff80000097717808 */ /* 0x004fe20000800000 */
[----:B------:R-:W-:-:S02]  /*7150*/  VIADD R151, R6, 0x4 ;  /* 0x0000000406977836 */ /* 0x000fc40000000000 */
[----:B------:R-:W-:Y:S01]  /*7160*/  FFMA.FTZ R112, R135, UR5, -R112 ;  /* 0x0000000587707c23 */ /* 0x000fe20008010870 */
[----:B------:R-:W-:Y:S01]  /*7170*/  FSEL R135, R137, -INF , P2 ;  /* 0xff80000089877808 */ /* 0x000fe20001000000 */
[--C-:B-1----:R-:W-:Y:S01]  /*7180*/  FFMA.FTZ R130, R130, UR5, -R131.reuse ;  /* 0x0000000582827c23 */ /* 0x102fe20008010883 */
[----:B-----5:R-:W-:Y:S01]  /*7190*/  FSEL R114, R149, -INF , P2 ;  /* 0xff80000095727808 */ /* 0x020fe20001000000 */
[----:B------:R-:W-:Y:S02]  /*71a0*/  VIADD R149, R6, 0x8 ;  /* 0x0000000806957836 */ /* 0x000fe40000000000 */
[----:B------:R-:W-:Y:S01]  /*71b0*/  FFMA.FTZ R131, R138, UR5, -R131 ;  /* 0x000000058a837c23 */ /* 0x000fe20008010883 */
[----:B------:R-:W1:Y:S01]  /*71c0*/  SHFL.IDX PT, R119, R219, R145, 0x1f ;  /* 0x00001f91db777589 */ /* 0x000e6200000e0000 */
[--C-:B----4-:R-:W-:Y:S01]  /*71d0*/  FFMA.FTZ R122, R122, UR5, -R121.reuse ;  /* 0x000000057a7a7c23 */ /* 0x110fe20008010879 */
[----:B------:R-:W-:Y:S01]  /*71e0*/  FFMA.FTZ R121, R143, UR5, -R121 ;  /* 0x000000058f797c23 */ /* 0x000fe20008010879 */
[----:B------:R-:W2:Y:S01]  /*71f0*/  MUFU.EX2 R11, R11 ;  /* 0x0000000b000b7308 */ /* 0x000ea20000000800 */
[----:B------:R-:W4:Y:S01]  /*7200*/  SHFL.IDX PT, R115, R219, R223, 0x1f ;  /* 0x00001fdfdb737589 */ /* 0x000f2200000e0000 */
[----:B---3--:R-:W-:Y:S01]  /*7210*/  FFMA.FTZ R135, R135, UR5, -R134 ;  /* 0x0000000587877c23 */ /* 0x008fe20008010886 */
[----:B------:R-:W-:-:S02]  /*7220*/  WARPGROUP.DEPBAR.LE gsb0, 0x0 ;  /* 0x00008000000079c5 */ /* 0x000fc40000010000 */
[----:B------:R-:W-:Y:S01]  /*7230*/  WARPGROUP.ARRIVE ;  /* 0x00000000000079c5 */ /* 0x000fe20000000000 */
[----:B------:R-:W-:Y:S01]  /*7240*/  FFMA.FTZ R134, R139, UR5, -R134 ;  /* 0x000000058b867c23 */ /* 0x000fe20008010886 */
[--C-:B------:R-:W-:Y:S01]  /*7250*/  FFMA.FTZ R125, R125, UR5, -R123.reuse ;  /* 0x000000057d7d7c23 */ /* 0x100fe2000801087b */
[----:B------:R-:W-:Y:S01]  /*7260*/  FFMA.FTZ R123, R142, UR5, -R123 ;  /* 0x000000058e7b7c23 */ /* 0x000fe2000801087b */
[----:B------:R-:W3:Y:S01]  /*7270*/  SHFL.IDX PT, R219, R219, R234, 0x1f ;  /* 0x00001feadbdb7589 */ /* 0x000ee200000e0000 */
[----:B------:R-:W5:Y:S01]  /*7280*/  MUFU.EX2 R9, R9 ;  /* 0x0000000900097308 */ /* 0x000f620000000800 */
[----:B------:R-:W-:Y:S01]  /*7290*/  HGMMA.64x128x16.F32.BF16 R24, gdesc[UR8], R24, gsb0 ;  /* 0x01e00000081879f0 */ /* 0x000fe20008001818 */
[----:B------:R-:W-:Y:S01]  /*72a0*/  R2UR UR8, R236 ;  /* 0x00000000ec0872ca */ /* 0x000fe200000e0000 */
[----:B------:R-:W-:Y:S01]  /*72b0*/  UMOV UR10, UR4 ;  /* 0x00000004000a7c82 */ /* 0x000fe20008000000 */
[----:B------:R-:W-:Y:S01]  /*72c0*/  R2UR UR9, R237 ;  /* 0x00000000ed0972ca */ /* 0x000fe200000e0000 */
[----:B------:R-:W-:Y:S01]  /*72d0*/  UMOV UR11, 0x40000040 ;  /* 0x40000040000b7882 */ /* 0x000fe20000000000 */
[----:B------:R-:W-:-:S02]  /*72e0*/  R2UR UR4, R220 ;  /* 0x00000000dc0472ca */ /* 0x000fc400000e0000 */
[----:B------:R-:W5:Y:S01]  /*72f0*/  MUFU.EX2 R107, R107 ;  /* 0x0000006b006b7308 */ /* 0x000f620000000800 */
[--C-:B-1----:R-:W-:Y:S01]  /*7300*/  FFMA.FTZ R120, R120, UR5, -R119.reuse ;  /* 0x0000000578787c23 */ /* 0x102fe20008010877 */
[----:B------:R-:W-:Y:S01]  /*7310*/  FFMA.FTZ R119, R146, UR5, -R119 ;  /* 0x0000000592777c23 */ /* 0x000fe20008010877 */
[--C-:B----4-:R-:W-:Y:S01]  /*7320*/  FFMA.FTZ R116, R116, UR5, -R115.reuse ;  /* 0x0000000574747c23 */ /* 0x110fe20008010873 */
[----:B------:R-:W-:-:S04]  /*7330*/  FFMA.FTZ R115, R150, UR5, -R115 ;  /* 0x0000000596737c23 */ /* 0x000fc80008010873 */
[----:B------:R-:W-:Y:S01]  /*7340*/  MUFU.EX2 R106, R106 ;  /* 0x0000006a006a7308 */ /* 0x000fe20000000800 */
[----:B---3--:R-:W-:-:S07]  /*7350*/  FFMA.FTZ R114, R114, UR5, -R219 ;  /* 0x0000000572727c23 */ /* 0x008fce00080108db */
[----:B------:R-:W1:Y:S01]  /*7360*/  MUFU.EX2 R14, R14 ;  /* 0x0000000e000e7308 */ /* 0x000e620000000800 */
[----:B------:R-:W-:-:S07]  /*7370*/  FFMA.FTZ R113, R113, UR5, -R219 ;  /* 0x0000000571717c23 */ /* 0x000fce00080108db */
[----:B------:R-:W3:Y:S08]  /*7380*/  MUFU.EX2 R15, R15 ;  /* 0x0000000f000f7308 */ /* 0x000ef00000000800 */
        /* <DEDUP_REMOVED lines=12> */
[----:B------:R-:W-:-:S02]  /*7450*/  WARPGROUP.DEPBAR.LE gsb0, 0x0 ;  /* 0x00008000000079c5 */ /* 0x000fc40000010000 */
[----:B------:R-:W-:-:S05]  /*7460*/  WARPGROUP.ARRIVE ;  /* 0x00000000000079c5 */ /* 0x000fca0000000000 */
[----:B------:R-:W-:Y:S01]  /*7470*/  MUFU.EX2 R98, R98 ;  /* 0x0000006200627308 */ /* 0x000fe20000000800 */
[----:B------:R-:W-:Y:S01]  /*7480*/  HGMMA.64x128x16.F32.BF16 R24, gdesc[UR8], R24, gsb0 ;  /* 0x01e00000081879f0 */ /* 0x000fe20008001818 */
[----:B------:R-:W-:Y:S01]  /*7490*/  R2UR UR8, R232 ;  /* 0x00000000e80872ca */ /* 0x000fe200000e0000 */
[----:B------:R-:W-:Y:S01]  /*74a0*/  UMOV UR10, UR6 ;  /* 0x00000006000a7c82 */ /* 0x000fe20008000000 */
[----:B------:R-:W-:Y:S01]  /*74b0*/  R2UR UR9, R233 ;  /* 0x00000000e90972ca */ /* 0x000fe200000e0000 */
[----:B------:R-:W-:-:S03]  /*74c0*/  UMOV UR11, 0x40000040 ;  /* 0x40000040000b7882 */ /* 0x000fc60000000000 */
[----:B------:R-:W4:Y:S08]  /*74d0*/  MUFU.EX2 R99, R99 ;  /* 0x0000006300637308 */ /* 0x000f300000000800 */
[----:B------:R-:W4:Y:S08]  /*74e0*/  MUFU.EX2 R100, R100 ;  /* 0x0000006400647308 */ /* 0x000f300000000800 */
        /* <DEDUP_REMOVED lines=20> */
[----:B------:R-:W-:Y:S01]  /*7630*/  MUFU.EX2 R112, R112 ;  /* 0x0000007000707308 */ /* 0x000fe20000000800 */
[----:B------:R-:W-:-:S02]  /*7640*/  WARPGROUP.DEPBAR.LE gsb0, 0x0 ;  /* 0x00008000000079c5 */ /* 0x000fc40000010000 */
[----:B------:R-:W2:Y:S04]  /*7650*/  LDS R221, [R221+0x400] ;  /* 0x00040000dddd7984 */ /* 0x000ea80000000800 */
[----:B------:R-:W5:Y:S04]  /*7660*/  LDS R218, [R218+0x400] ;  /* 0x00040000dada7984 */ /* 0x000f680000000800 */
[----:B------:R-:W-:Y:S04]  /*7670*/  LDS R217, [R217+0x400] ;  /* 0x00040000d9d97984 */ /* 0x000fe80000000800 */
[----:B------:R-:W-:Y:S04]  /*7680*/  LDS R216, [R216+0x400] ;  /* 0x00040000d8d87984 */ /* 0x000fe80000000800 */
[----:B--2---:R-:W2:Y:S04]  /*7690*/  SHFL.IDX PT, R124, R221, R6, 0x1f ;  /* 0x00001f06dd7c7589 */ /* 0x004ea800000e0000 */
[----:B------:R-:W1:Y:S04]  /*76a0*/  SHFL.IDX PT, R126, R221, R151, 0x1f ;  /* 0x00001f97dd7e7589 */ /* 0x000e6800000e0000 */
[----:B------:R-:W4:Y:S04]  /*76b0*/  SHFL.IDX PT, R133, R221, R149, 0x1f ;  /* 0x00001f95dd857589 */ /* 0x000f2800000e0000 */
[----:B------:R-:W3:Y:S04]  /*76c0*/  SHFL.IDX PT, R128, R221, R148, 0x1f ;  /* 0x00001f94dd807589 */ /* 0x000ee800000e0000 */
[----:B------:R-:W3:Y:S04]  /*76d0*/  SHFL.IDX PT, R129, R221, R145, 0x1f ;  /* 0x00001f91dd817589 */ /* 0x000ee800000e0000 */
[----:B-----5:R-:W5:Y:S01]  /*76e0*/  SHFL.IDX PT, R137, R218, R148, 0x1f ;  /* 0x00001f94da897589 */ /* 0x020f6200000e0000 */
[--C-:B--2---:R-:W-:Y:S01]  /*76f0*/  FADD.FTZ R24, R24, -R124.reuse ;  /* 0x8000007c18187221 */ /* 0x104fe20000010000 */
[----:B------:R-:W-:-:S02]  /*7700*/  FADD.FTZ R26, R26, -R124 ;  /* 0x8000007c1a1a7221 */ /* 0x000fc40000010000 */
[----:B------:R-:W2:Y:S01]  /*7710*/  SHFL.IDX PT, R139, R218, R149, 0x1f ;  /* 0x00001f95da8b7589 */ /* 0x000ea200000e0000 */
[--C-:B-1----:R-:W-:Y:S01]  /*7720*/  FADD.FTZ R124, R25, -R126.reuse ;  /* 0x8000007e197c7221 */ /* 0x102fe20000010000 */
[----:B------:R-:W-:Y:S02]  /*7730*/  FADD.FTZ R126, R27, -R126 ;  /* 0x8000007e1b7e7221 */ /* 0x000fe40000010000 */
[----:B------:R-:W-:Y:S01]  /*7740*/  SHFL.IDX PT, R132, R221, R144, 0x1f ;  /* 0x00001f90dd847589 */ /* 0x000fe200000e0000 */
[--C-:B----4-:R-:W-:Y:S01]  /*7750*/  FADD.FTZ R127, R28, -R133.reuse ;  /* 0x800000851c7f7221 */ /* 0x110fe20000010000 */
[----:B------:R-:W-:Y:S01]  /*7760*/  FADD.FTZ R25, R30, -R133 ;  /* 0x800000851e197221 */ /* 0x000fe20000010000 */
[----:B------:R1:W4:Y:S01]  /*7770*/  MUFU.EX2 R28, R130 ;  /* 0x00000082001c7308 */ /* 0x0003220000000800 */
[----:B------:R-:W4:Y:S01]  /*7780*/  SHFL.IDX PT, R136, R218, R223, 0x1f ;  /* 0x00001fdfda887589 */ /* 0x000f2200000e0000 */
[----:B---3--:R-:W-:-:S03]  /*7790*/  FADD.FTZ R27, R31, -R128 ;  /* 0x800000801f1b7221 */ /* 0x008fc60000010000 */
[----:B------:R-:W3:Y:S03]  /*77a0*/  SHFL.IDX PT, R143, R221, R223, 0x1f ;  /* 0x00001fdfdd8f7589 */ /* 0x000ee600000e0000 */
[----:B------:R2:W3:Y:S01]  /*77b0*/  MUFU.EX2 R30, R135 ;  /* 0x00000087001e7308 */ /* 0x0004e20000000800 */
[----:B-1----:R-:W-:Y:S01]  /*77c0*/  FADD.FTZ R130, R29, -R128 ;  /* 0x800000801d827221 */ /* 0x002fe20000010000 */
[----:B------:R-:W-:Y:S01]  /*77d0*/  FADD.FTZ R128, R32, -R129 ;  /* 0x8000008120807221 */ /* 0x000fe20000010000 */
[----:B------:R-:W1:Y:S01]  /*77e0*/  SHFL.IDX PT, R141, R218, R6, 0x1f ;  /* 0x00001f06da8d7589 */ /* 0x000e6200000e0000 */
[--C-:B-----5:R-:W-:Y:S01]  /*77f0*/  FADD.FTZ R45, R45, -R137.reuse ;  /* 0x800000892d2d7221 */ /* 0x120fe20000010000 */
[----:B------:R-:W-:Y:S01]  /*7800*/  FADD.FTZ R47, R47, -R137 ;  /* 0x800000892f2f7221 */ /* 0x000fe20000010000 */
[----:B------:R-:W-:Y:S01]  /*7810*/  FADD.FTZ R129, R34, -R129 ;  /* 0x8000008122817221 */ /* 0x000fe20000010000 */
[----:B------:R-:W5:Y:S01]  /*7820*/  SHFL.IDX PT, R32, R218, R144, 0x1f ;  /* 0x00001f90da207589 */ /* 0x000f6200000e0000 */
[--C-:B--2---:R-:W-:Y:S01]  /*7830*/  FADD.FTZ R44, R44, -R139.reuse ;  /* 0x8000008b2c2c7221 */ /* 0x104fe20000010000 */
[----:B------:R-:W-:Y:S01]  /*7840*/  FADD.FTZ R46, R46, -R139 ;  /* 0x8000008b2e2e7221 */ /* 0x000fe20000010000 */
[----:B------:R2:W5:Y:S01]  /*7850*/  MUFU.EX2 R29, R131 ;  /* 0x00000083001d7308 */ /* 0x0005620000000800 */
[----:B------:R-:W5:Y:S04]  /*7860*/  SHFL.IDX PT, R138, R218, R145, 0x1f ;  /* 0x00001f91da8a7589 */ /* 0x000f6800000e0000 */
[----:B------:R-:W5:Y:S01]  /*7870*/  SHFL.IDX PT, R135, R217, R6, 0x1f ;  /* 0x00001f06d9877589 */ /* 0x000f6200000e0000 */
[--C-:B----4-:R-:W-:Y:S01]  /*7880*/  FADD.FTZ R52, R52, -R136.reuse ;  /* 0x8000008834347221 */ /* 0x110fe20000010000 */
[----:B------:R-:W-:-:S02]  /*7890*/  FADD.FTZ R54, R54, -R136 ;  /* 0x8000008836367221 */ /* 0x000fc40000010000 */
[----:B------:R-:W4:Y:S01]  /*78a0*/  SHFL.IDX PT, R142, R221, R234, 0x1f ;  /* 0x00001feadd8e7589 */ /* 0x000f2200000e0000 */
[--C-:B--2---:R-:W-:Y:S01]  /*78b0*/  FADD.FTZ R131, R33, -R132.reuse ;  /* 0x8000008421837221 */ /* 0x104fe20000010000 */
[----:B------:R-:W-:Y:S01]  /*78c0*/  FADD.FTZ R132, R35, -R132 ;  /* 0x8000008423847221 */ /* 0x000fe20000010000 */
[--C-:B---3--:R-:W-:Y:S01]  /*78d0*/  FADD.FTZ R133, R36, -R143.reuse ;  /* 0x8000008f24857221 */ /* 0x108fe20000010000 */
[----:B------:R-:W2:Y:S01]  /*78e0*/  SHFL.IDX PT, R137, R217, R149, 0x1f ;  /* 0x00001f95d9897589 */ /* 0x000ea200000e0000 */
[----:B------:R-:W-:Y:S01]  /*78f0*/  FADD.FTZ R38, R38, -R143 ;  /* 0x8000008f26267221 */ /* 0x000fe20000010000 */
[----:B------:R-:W3:Y:S02]  /*7900*/  MUFU.EX2 R31, R134 ;  /* 0x00000086001f7308 */ /* 0x000ee40000000800 */
[----:B------:R-:W-:Y:S01]  /*7910*/  SHFL.IDX PT, R139, R216, R145, 0x1f ;  /* 0x00001f91d88b7589 */ /* 0x000fe200000e0000 */
[--C-:B-1----:R-:W-:Y:S01]  /*7920*/  FADD.FTZ R40, R40, -R141.reuse ;  /* 0x8000008d28287221 */ /* 0x102fe20000010000 */
[----:B------:R-:W-:-:S02]  /*7930*/  FADD.FTZ R42, R42, -R141 ;  /* 0x8000008d2a2a7221 */ /* 0x000fc40000010000 */
[----:B------:R-:W1:Y:S01]  /*7940*/  SHFL.IDX PT, R34, R217, R151, 0x1f ;  /* 0x00001f97d9227589 */ /* 0x000e6200000e0000 */
[--C-:B-----5:R-:W-:Y:S01]  /*7950*/  FADD.FTZ R49, R49, -R32.reuse ;  /* 0x8000002031317221 */ /* 0x120fe20000010000 */
[----:B------:R-:W-:Y:S01]  /*7960*/  FADD.FTZ R51, R51, -R32 ;  /* 0x8000002033337221 */ /* 0x000fe20000010000 */
[--C-:B------:R-:W-:Y:S01]  /*7970*/  FADD.FTZ R48, R48, -R138.reuse ;  /* 0x8000008a30307221 */ /* 0x100fe20000010000 */
[----:B------:R-:W-:Y:S01]  /*7980*/  FADD.FTZ R50, R50, -R138 ;  /* 0x8000008a32327221 */ /* 0x000fe20000010000 */
[----:B------:R-:W5:Y:S01]  /*7990*/  SHFL.IDX PT, R35, R217, R148, 0x1f ;  /* 0x00001f94d9237589 */ /* 0x000f6200000e0000 */
[----:B------:R3:W5:Y:S01]  /*79a0*/  MUFU.EX2 R32, R125 ;  /* 0x0000007d00207308 */ /* 0x0007620000000800 */
[--C-:B------:R-:W-:Y:S01]  /*79b0*/  FADD.FTZ R56, R56, -R135.reuse ;  /* 0x8000008738387221 */ /* 0x100fe20000010000 */
[----:B------:R-:W-:Y:S01]  /*79c0*/  FADD.FTZ R58, R58, -R135 ;  /* 0x800000873a3a7221 */ /* 0x000fe20000010000 */
[----:B------:R-:W5:Y:S01]  /*79d0*/  SHFL.IDX PT, R136, R217, R145, 0x1f ;  /* 0x00001f91d9887589 */ /* 0x000f6200000e0000 */
[----:B----4-:R-:W-:-:S03]  /*79e0*/  FADD.FTZ R37, R37, -R142 ;  /* 0x8000008e25257221 */ /* 0x010fc60000010000 */
[----:B------:R-:W-:Y:S01]  /*79f0*/  SHFL.IDX PT, R140, R218, R151, 0x1f ;  /* 0x00001f97da8c7589 */ /* 0x000fe200000e0000 */
[----:B------:R-:W-:Y:S01]  /*7a00*/  FMUL.FTZ R25, R10, R25 ;  /* 0x000000190a197220 */ /* 0x000fe20000410000 */
[--C-:B--2---:R-:W-:Y:S01]  /*7a10*/  FADD.FTZ R60, R60, -R137.reuse ;  /* 0x800000893c3c7221 */ /* 0x104fe20000010000 */
[----:B------:R-:W-:Y:S01]  /*7a20*/  FADD.FTZ R62, R62, -R137 ;  /* 0x800000893e3e7221 */ /* 0x000fe20000010000 */
[----:B---3--:R-:W-:Y:S01]  /*7a30*/  SHFL.IDX PT, R125, R216, R6, 0x1f ;  /* 0x00001f06d87d7589 */ /* 0x008fe200000e0000 */
[----:B------:R-:W-:Y:S01]  /*7a40*/  FMUL.FTZ R27, R11, R27 ;  /* 0x0000001b0b1b7220 */ /* 0x000fe20000410000 */
[----:B------:R-:W-:Y:S01]  /*7a50*/  FMUL.FTZ R26, R225, R26 ;  /* 0x0000001ae11a7220 */ /* 0x000fe20000410000 */
[----:B------:R-:W-:Y:S01]  /*7a60*/  MUFU.EX2 R119, R119 ;  /* 0x0000007700777308 */ /* 0x000fe20000000800 */
[----:B------:R-:W-:Y:S01]  /*7a70*/  SHFL.IDX PT, R135, R216, R151, 0x1f ;  /* 0x00001f97d8877589 */ /* 0x000fe200000e0000 */
[----:B------:R-:W-:Y:S01]  /*7a80*/  FADD.FTZ R39, R39, -R142 ;  /* 0x8000008e27277221 */ /* 0x000fe20000010000 */
[--C-:B-1----:R-:W-:Y:S01]  /*7a90*/  FADD.FTZ R57, R57, -R34.reuse ;  /* 0x8000002239397221 */ /* 0x102fe20000010000 */
[----:B------:R-:W-:Y:S01]  /*7aa0*/  FADD.FTZ R59, R59, -R34 ;  /* 0x800000223b3b7221 */ /* 0x000fe20000010000 */
[----:B------:R-:W-:Y:S04]  /*7ab0*/  SHFL.IDX PT, R138, R216, R149, 0x1f ;  /* 0x00001f95d88a7589 */ /* 0x000fe800000e0000 */
[----:B------:R-:W-:Y:S01]  /*7ac0*/  SHFL.IDX PT, R143, R216, R148, 0x1f ;  /* 0x00001f94d88f7589 */ /* 0x000fe200000e0000 */
[--C-:B-----5:R-:W-:Y:S01]  /*7ad0*/  FADD.FTZ R61, R61, -R35.reuse ;  /* 0x800000233d3d7221 */ /* 0x120fe20000010000 */
[----:B------:R-:W-:-:S02]  /*7ae0*/  FADD.FTZ R63, R63, -R35 ;  /* 0x800000233f3f7221 */ /* 0x000fc40000010000 */
[----:B------:R-:W-:Y:S04]  /*7af0*/  SHFL.IDX PT, R141, R216, R144, 0x1f ;  /* 0x00001f90d88d7589 */ /* 0x000fe800000e0000 */
[----:B------:R-:W-:Y:S04]  /*7b00*/  SHFL.IDX PT, R145, R216, R223, 0x1f ;  /* 0x00001fdfd8917589 */ /* 0x000fe800000e0000 */
[----:B------:R-:W1:Y:S04]  /*7b10*/  SHFL.IDX PT, R33, R218, R234, 0x1f ;  /* 0x00001feada217589 */ /* 0x000e6800000e0000 */
[----:B------:R-:W2:Y:S04]  /*7b20*/  SHFL.IDX PT, R134, R217, R144, 0x1f ;  /* 0x00001f90d9867589 */ /* 0x000ea800000e0000 */
[----:B------:R-:W3:Y:S01]  /*7b30*/  SHFL.IDX PT, R36, R217, R223, 0x1f ;  /* 0x00001fdfd9247589 */ /* 0x000ee200000e0000 */
[----:B------:R-:W-:Y:S01]  /*7b40*/  FADD.FTZ R137, R80, -R139 ;  /* 0x8000008b50897221 */ /* 0x000fe20000010000 */
[----:B------:R3:W4:Y:S01]  /*7b50*/  MUFU.EX2 R34, R122 ;  /* 0x0000007a00227308 */ /* 0x0007220000000800 */
[----:B------:R-:W-:Y:S01]  /*7b60*/  FMUL.FTZ R37, R226, R37 ;  /* 0x00000025e2257220 */ /* 0x000fe20000410000 */
[----:B------:R-:W5:Y:S01]  /*7b70*/  SHFL.IDX PT, R216, R216, R234, 0x1f ;  /* 0x00001fead8d87589 */ /* 0x000f6200000e0000 */
[--C-:B------:R-:W-:Y:S01]  /*7b80*/  FADD.FTZ R66, R66, -R136.reuse ;  /* 0x8000008842427221 */ /* 0x100fe20000010000 */
[----:B------:R-:W-:-:S04]  /*7b90*/  FADD.FTZ R64, R64, -R136 ;  /* 0x8000008840407221 */ /* 0x000fc80000010000 */
[----:B------:R-:W-:Y:S01]  /*7ba0*/  MUFU.EX2 R118, R118 ;  /* 0x0000007600767308 */ /* 0x000fe20000000800 */
[----:B------:R-:W4:Y:S01]  /*7bb0*/  SHFL.IDX PT, R217, R217, R234, 0x1f ;  /* 0x00001fead9d97589 */ /* 0x000f2200000e0000 */
[----:B------:R-:W-:Y:S01]  /*7bc0*/  FADD.FTZ R139, R82, -R139 ;  /* 0x8000008b528b7221 */ /* 0x000fe20000010000 */
[----:B------:R-:W-:-:S05]  /*7bd0*/  FMUL.FTZ R82, R229, R133 ;  /* 0x00000085e5527220 */ /* 0x000fca0000410000 */
[----:B------:R-:W-:Y:S01]  /*7be0*/  MUFU.EX2 R117, R117 ;  /* 0x0000007500757308 */ /* 0x000fe20000000800 */
[--C-:B-1----:R-:W-:Y:S01]  /*7bf0*/  FADD.FTZ R53, R53, -R33.reuse ;  /* 0x8000002135357221 */ /* 0x102fe20000010000 */
[----:B------:R-:W-:Y:S01]  /*7c00*/  FADD.FTZ R55, R55, -R33 ;  /* 0x8000002137377221 */ /* 0x000fe20000010000 */
[----:B--2---:R-:W-:Y:S01]  /*7c10*/  FADD.FTZ R65, R65, -R134 ;  /* 0x8000008641417221 */ /* 0x004fe20000010000 */
[----:B------:R-:W-:-:S04]  /*7c20*/  F2FP.BF16.F32.PACK_AB R82, R37, R82 ;  /* 0x000000522552723e */ /* 0x000fc800000010ff */
[----:B------:R-:W-:Y:S01]  /*7c30*/  MUFU.EX2 R116, R116 ;  /* 0x0000007400747308 */ /* 0x000fe20000000800 */
[----:B---3--:R-:W-:Y:S01]  /*7c40*/  FADD.FTZ R122, R68, -R36 ;  /* 0x80000024447a7221 */ /* 0x008fe20000010000 */
[--C-:B-----5:R-:W-:Y:S01]  /*7c50*/  FADD.FTZ R146, R85, -R216.reuse ;  /* 0x800000d855927221 */ /* 0x120fe20000010000 */
[----:B------:R-:W-:Y:S01]  /*7c60*/  FMUL.FTZ R85, R9, R126 ;  /* 0x0000007e09557220 */ /* 0x000fe20000410000 */
[----:B------:R-:W-:-:S04]  /*7c70*/  FADD.FTZ R216, R87, -R216 ;  /* 0x800000d857d87221 */ /* 0x000fc80000010000 */
[----:B------:R-:W-:Y:S01]  /*7c80*/  MUFU.EX2 R115, R115 ;  /* 0x0000007300737308 */ /* 0x000fe20000000800 */
[----:B------:R-:W-:Y:S01]  /*7c90*/  F2FP.BF16.F32.PACK_AB R87, R27, R25 ;  /* 0x000000191b57723e */ /* 0x000fe200000010ff */
[----:B------:R-:W-:Y:S01]  /*7ca0*/  FMUL.FTZ R25, R107, R65 ;  /* 0x000000416b197220 */ /* 0x000fe20000410000 */
[----:B------:R-:W-:Y:S01]  /*7cb0*/  FMUL.FTZ R38, R14, R38 ;  /* 0x000000260e267220 */ /* 0x000fe20000410000 */
[--C-:B------:R-:W-:Y:S01]  /*7cc0*/  FADD.FTZ R41, R41, -R140.reuse ;  /* 0x8000008c29297221 */ /* 0x100fe20000010000 */
[----:B------:R-:W-:-:S03]  /*7cd0*/  FADD.FTZ R43, R43, -R140 ;  /* 0x8000008c2b2b7221 */ /* 0x000fc60000010000 */
[----:B------:R1:W-:Y:S01]  /*7ce0*/  MUFU.EX2 R35, R121 ;  /* 0x0000007900237308 */ /* 0x0003e20000000800 */
[----:B------:R-:W-:Y:S01]  /*7cf0*/  F2FP.BF16.F32.PACK_AB R85, R85, R26 ;  /* 0x0000001a5555723e */ /* 0x000fe200000010ff */
[----:B------:R-:W-:-:S06]  /*7d00*/  FMUL.FTZ R65, R106, R66 ;  /* 0x000000426a417220 */ /* 0x000fcc0000410000 */
[----:B------:R2:W3:Y:S01]  /*7d10*/  MUFU.EX2 R33, R123 ;  /* 0x0000007b00217308 */ /* 0x0004e20000000800 */
[----:B-1----:R-:W-:Y:S01]  /*7d20*/  FADD.FTZ R121, R67, -R134 ;  /* 0x8000008643797221 */ /* 0x002fe20000010000 */
[----:B------:R-:W-:Y:S01]  /*7d30*/  FADD.FTZ R67, R70, -R36 ;  /* 0x8000002446437221 */ /* 0x000fe20000010000 */
[----:B----4-:R-:W-:-:S05]  /*7d40*/  FADD.FTZ R70, R69, -R217 ;  /* 0x800000d945467221 */ /* 0x010fca0000010000 */
[----:B------:R1:W4:Y:S01]  /*7d50*/  MUFU.EX2 R36, R120 ;  /* 0x0000007800247308 */ /* 0x0003220000000800 */
[----:B------:R-:W-:Y:S01]  /*7d60*/  FMUL.FTZ R39, R15, R39 ;  /* 0x000000270f277220 */ /* 0x000fe20000410000 */
[----:B------:R-:W-:Y:S01]  /*7d70*/  FMUL.FTZ R60, R101, R60 ;  /* 0x0000003c653c7220 */ /* 0x000fe20000410000 */
[----:B------:R-:W-:-:S05]  /*7d80*/  FMUL.FTZ R61, R103, R61 ;  /* 0x0000003d673d7220 */ /* 0x000fca0000410000 */
[----:B------:R-:W5:Y:S01]  /*7d90*/  MUFU.EX2 R114, R114 ;  /* 0x0000007200727308 */ /* 0x000f620000000800 */
[----:B------:R-:W-:Y:S01]  /*7da0*/  FMUL.FTZ R62, R102, R62 ;  /* 0x0000003e663e7220 */ /* 0x000fe20000410000 */
[----:B------:R-:W-:Y:S01]  /*7db0*/  FMUL.FTZ R63, R104, R63 ;  /* 0x0000003f683f7220 */ /* 0x000fe20000410000 */
[----:B------:R-:W-:-:S05]  /*7dc0*/  FMUL.FTZ R64, R105, R64 ;  /* 0x0000004069407220 */ /* 0x000fca0000410000 */
[----:B------:R-:W5:Y:S01]  /*7dd0*/  MUFU.EX2 R37, R113 ;  /* 0x0000007100257308 */ /* 0x000f620000000800 */
[----:B------:R-:W-:Y:S01]  /*7de0*/  FMUL.FTZ R26, R108, R121 ;  /* 0x000000796c1a7220 */ /* 0x000fe20000410000 */
[----:B------:R-:W-:Y:S01]  /*7df0*/  FMUL.FTZ R66, R109, R122 ;  /* 0x0000007a6d427220 */ /* 0x000fe20000410000 */
[----:B------:R-:W-:Y:S01]  /*7e00*/  FMUL.FTZ R27, R111, R70 ;  /* 0x000000466f1b7220 */ /* 0x000fe20000410000 */
[----:B--2---:R-:W-:Y:S01]  /*7e10*/  FADD.FTZ R123, R72, -R125 ;  /* 0x8000007d487b7221 */ /* 0x004fe20000010000 */
[----:B------:R-:W-:Y:S01]  /*7e20*/  FADD.FTZ R134, R73, -R135 ;  /* 0x8000008749867221 */ /* 0x000fe20000010000 */
[----:B------:R-:W-:Y:S01]  /*7e30*/  FADD.FTZ R125, R74, -R125 ;  /* 0x8000007d4a7d7221 */ /* 0x000fe20000010000 */
[----:B------:R-:W-:Y:S01]  /*7e40*/  FADD.FTZ R135, R75, -R135 ;  /* 0x800000874b877221 */ /* 0x000fe20000010000 */
[----:B------:R-:W-:Y:S01]  /*7e50*/  FADD.FTZ R136, R76, -R138 ;  /* 0x8000008a4c887221 */ /* 0x000fe20000010000 */
        /* <DEDUP_REMOVED lines=55> */
[----:B---3--:R-:W-:Y:S01]  /*81d0*/  FMUL.FTZ R63, R33, R138 ;  /* 0x0000008a213f7220 */ /* 0x008fe20000410000 */
[----:B------:R-:W-:Y:S01]  /*81e0*/  F2FP.BF16.F32.PACK_AB R81, R132, R81 ;  /* 0x000000518451723e */ /* 0x000fe200000010ff */
[----:B------:R-:W-:Y:S01]  /*81f0*/  FMUL.FTZ R38, R35, R143 ;  /* 0x0000008f23267220 */ /* 0x000fe20000410000 */
[----:B------:R-:W-:Y:S01]  /*8200*/  F2FP.BF16.F32.PACK_AB R68, R57, R56 ;  /* 0x000000383944723e */ /* 0x000fe200000010ff */
[----:B----4-:R-:W-:Y:S01]  /*8210*/  FMUL.FTZ R56, R36, R137 ;  /* 0x0000008924387220 */ /* 0x010fe20000410000 */
        /* <DEDUP_REMOVED lines=14> */
[----:B------:R-:W-:-:S02]  /*8300*/  F2FP.BF16.F32.PACK_AB R79, R47, R46 ;  /* 0x0000002e2f4f723e */ /* 0x000fc400000010ff */
[----:B------:R-:W-:Y:S02]  /*8310*/  F2FP.BF16.F32.PACK_AB R72, R49, R48 ;  /* 0x000000303148723e */ /* 0x000fe400000010ff */
        /* <DEDUP_REMOVED lines=19> */
[----:B------:R-:W-:Y:S04]  /*8450*/  STSM.16.MT88.4 [R39+0x23c00], R60 ;  /* 0x023c003c27007844 */ /* 0x000fe80000004200 */
[----:B------:R1:W-:Y:S01]  /*8460*/  STSM.16.MT88.4 [R39+0x24400], R56 ;  /* 0x0244003827007844 */ /* 0x0003e20000004200 */
[----:B------:R-:W-:Y:S01]  /*8470*/  WARPGROUP.ARRIVE ;  /* 0x00000000000079c5 */ /* 0x000fe20000000000 */
[----:B------:R-:W-:Y:S01]  /*8480*/  UMOV UR6, UR4 ;  /* 0x0000000400067c82 */ /* 0x000fe20008000000 */
[----:B------:R-:W-:Y:S01]  /*8490*/  UMOV UR7, 0x40000040 ;  /* 0x4000004000077882 */ /* 0x000fe20000000000 */
[----:B------:R-:W2:Y:S03]  /*84a0*/  LDL R38, [R1+0x40] ;  /* 0x0000400001267983 */ /* 0x000ea60000100800 */
[----:B------:R-:W-:Y:S01]  /*84b0*/  HGMMA.64x64x16.F32.BF16 R184, R24, gdesc[UR4].tnspB, R184, gsb0 ;  /* 0x40e0000418b87df0 */ /* 0x000fe200080018b8 */
[----:B------:R-:W-:Y:S01]  /*84c0*/  UIADD3 UR6, UR4, 0x80, URZ ;  /* 0x0000008004067890 */ /* 0x000fe2000fffe03f */
[----:B------:R-:W-:Y:S01]  /*84d0*/  UMOV UR7, 0x40000040 ;  /* 0x4000004000077882 */ /* 0x000fe20000000000 */
[----:B------:R-:W-:-:S02]  /*84e0*/  WARPGROUP.DEPBAR.LE gsb0, 0x0 ;  /* 0x00008000000079c5 */ /* 0x000fc40000010000 */
        /* <DEDUP_REMOVED lines=127> */
.L_x_5400:
        /* <DEDUP_REMOVED lines=70> */
.L_x_5401:
[----:B--2---:R-:W2:Y:S01]  /*9140*/  LDL R8, [R1+0x28] ;  /* 0x0000280001087983 */ /* 0x004ea20000100800 */
[----:B------:R-:W-:Y:S01]  /*9150*/  UIADD3 UR43, UR43, 0x1, URZ ;  /* 0x000000012b2b7890 */ /* 0x000fe2000fffe03f */
        /* <DEDUP_REMOVED lines=8> */
[----:B--2---:R-:W-:-:S13]  /*91e0*/  ISETP.LE.AND P1, PT, R8, UR43, PT ;  /* 0x0000002b08007c0c */ /* 0x004fda000bf23270 */
[----:B------:R-:W-:Y:S05]  /*91f0*/  @!P1 BRA `(.L_x_5402) ;  /* 0xffffffcc00789947 */ /* 0x000fea000383ffff */
.L_x_5391:
[----:B------:R-:W-:-:S06]  /*9200*/  UISETP.GE.AND UP0, UPT, UR43, UR42, UPT ;  /* 0x0000002a2b00728c */ /* 0x000fcc000bf06270 */
[----:B------:R-:W-:-:S13]  /*9210*/  PLOP3.LUT P0, PT, PT, PT, UP0, 0x80, 0x0 ;  /* 0x000000000000781c */ /* 0x000fda0003f0f008 */
[----:B------:R-:W-:Y:S05]  /*9220*/  @P0 BRA `(.L_x_5403) ;  /* 0x0000004000b80947 */ /* 0x000fea0003800000 */
[----:B-1----:R-:W2:Y:S04]  /*9230*/  LDL.LU R8, [R1+0x48] ;  /* 0x0000480001087983 */ /* 0x002ea80000300800 */
[----:B------:R-:W3:Y:S04]  /*9240*/  LDL.LU R12, [R1+0x44] ;  /* 0x00004400010c7983 */ /* 0x000ee80000300800 */
[----:B------:R-:W3:Y:S01]  /*9250*/  LDL.LU R11, [R1+0x4c] ;  /* 0x00004c00010b7983 */ /* 0x000ee20000300800 */
[----:B------:R-:W-:Y:S01]  /*9260*/  IMAD R235, R235, 0x2000, R16 ;  /* 0x00002000ebeb7824 */ /* 0x000fe200078e0210 */
[----:B------:R-:W1:Y:S01]  /*9270*/  S2UR UR4, SR_CTAID.X ;  /* 0x00000000000479c3 */ /* 0x000e620000002500 */
[----:B------:R-:W-:Y:S01]  /*9280*/  IMAD.MOV.U32 R237, RZ, RZ, 0x40000040 ;  /* 0x40000040ffed7424 */ /* 0x000fe200078e00ff */
[----:B------:R-:W4:Y:S01]  /*9290*/  S2R R5, SR_TID.X ;  /* 0x0000000000057919 */ /* 0x000f220000002100 */
[----:B------:R-:W-:-:S02]  /*92a0*/  IMAD.MOV.U32 R233, RZ, RZ, 0x40000040 ;  /* 0x40000040ffe97424 */ /* 0x000fc400078e00ff */
[----:B------:R-:W-:Y:S01]  /*92b0*/  IMAD.MOV.U32 R229, RZ, RZ, 0x40000040 ;  /* 0x40000040ffe57424 */ /* 0x000fe200078e00ff */
[----:B------:R-:W5:Y:S01]  /*92c0*/  S2R R7, SR_TID.X ;  /* 0x0000000000077919 */ /* 0x000f620000002100 */
[----:B-1----:R-:W-:Y:S01]  /*92d0*/  UIMAD UR4, UR4, -0x80, UR41 ;  /* 0xffffff80040478a4 */ /* 0x002fe2000f8e0229 */
[----:B----4-:R-:W-:Y:S02]  /*92e0*/  VIADD R5, R5, 0xffffff80 ;  /* 0xffffff8005057836 */ /* 0x010fe40000000000 */
[----:B-----5:R-:W-:-:S03]  /*92f0*/  VIADD R13, R7, 0xffffff80 ;  /* 0xffffff80070d7836 */ /* 0x020fc60000000000 */
[----:B------:R-:W-:Y:S01]  /*9300*/  SHF.R.S32.HI R6, RZ, 0x1f, R5 ;  /* 0x0000001fff067819 */ /* 0x000fe20000011405 */
[----:B------:R-:W-:Y:S01]  /*9310*/  VIADD R14, R7, 0xffffff80 ;  /* 0xffffff80070e7836 */ /* 0x000fe20000000000 */
[----:B------:R-:W-:Y:S02]  /*9320*/  SHF.R.S32.HI R13, RZ, 0x1f, R13 ;  /* 0x0000001fff0d7819 */ /* 0x000fe4000001140d */
[----:B------:R-:W-:Y:S02]  /*9330*/  LEA.HI R7, R6, R5, RZ, 0x5 ;  /* 0x0000000506077211 */ /* 0x000fe400078f28ff */
[----:B------:R-:W-:-:S04]  /*9340*/  LEA.HI R13, R13, R14, RZ, 0x7 ;  /* 0x0000000e0d0d7211 */ /* 0x000fc800078f38ff */
[----:B------:R-:W-:Y:S02]  /*9350*/  SHF.R.S32.HI R13, RZ, 0x7, R13 ;  /* 0x00000007ff0d7819 */ /* 0x000fe4000001140d */
[--C-:B--2---:R-:W-:Y:S02]  /*9360*/  SHF.R.S32.HI R9, RZ, 0x2, R8.reuse ;  /* 0x00000002ff097819 */ /* 0x104fe40000011408 */
[----:B------:R-:W-:-:S04]  /*9370*/  SHF.R.S32.HI R8, RZ, 0x1f, R8 ;  /* 0x0000001fff087819 */ /* 0x000fc80000011408 */
[----:B------:R-:W-:Y:S02]  /*9380*/  LEA.HI R10, R8, R9, RZ, 0x3 ;  /* 0x00000009080a7211 */ /* 0x000fe400078f18ff */
[----:B------:R-:W-:Y:S02]  /*9390*/  LOP3.LUT R8, R7, 0xffffffe0, RZ, 0xc0, !PT ;  /* 0xffffffe007087812 */ /* 0x000fe400078ec0ff */
[----:B------:R-:W-:Y:S02]  /*93a0*/  LEA.HI R7, R13, R13, RZ, 0x1 ;  /* 0x0000000d0d077211 */ /* 0x000fe400078f08ff */
[----:B------:R-:W-:Y:S01]  /*93b0*/  LOP3.LUT R10, R10, 0xfffffff8, RZ, 0xc0, !PT ;  /* 0xfffffff80a0a7812 */ /* 0x000fe200078ec0ff */
[----:B------:R-:W-:Y:S01]  /*93c0*/  IMAD.IADD R8, R5, 0x1, -R8 ;  /* 0x0000000105087824 */ /* 0x000fe200078e0a08 */
[----:B---3--:R-:W-:Y:S02]  /*93d0*/  LEA.HI R11, R11, R12, RZ, 0x5 ;  /* 0x0000000c0b0b7211 */ /* 0x008fe400078f28ff */
[----:B------:R-:W-:Y:S01]  /*93e0*/  LOP3.LUT R12, R7, 0x3fffffe, RZ, 0xc0, !PT ;  /* 0x03fffffe070c7812 */ /* 0x000fe200078ec0ff */
[----:B------:R-:W-:Y:S01]  /*93f0*/  IMAD.IADD R10, R9, 0x1, -R10 ;  /* 0x00000001090a7824 */ /* 0x000fe200078e0a0a */
[----:B------:R-:W-:-:S02]  /*9400*/  SHF.R.S32.HI R7, RZ, 0x1f, R8 ;  /* 0x0000001fff077819 */ /* 0x000fc40000011408 */
[----:B------:R-:W-:Y:S01]  /*9410*/  LEA.HI R9, R6, R5, RZ, 0x2 ;  /* 0x0000000506097211 */ /* 0x000fe200078f10ff */
[----:B------:R-:W-:Y:S01]  /*9420*/  IMAD.IADD R13, R13, 0x1, -R12 ;  /* 0x000000010d0d7824 */ /* 0x000fe200078e0a0c */
[----:B------:R-:W-:Y:S02]  /*9430*/  SHF.R.S32.HI R11, RZ, 0x5, R11 ;  /* 0x00000005ff0b7819 */ /* 0x000fe4000001140b */
[CC--:B------:R-:W-:Y:S02]  /*9440*/  LEA.HI R6, R7.reuse, R8.reuse, RZ, 0x3 ;  /* 0x0000000807067211 */ /* 0x0c0fe400078f18ff */
[----:B------:R-:W-:Y:S01]  /*9450*/  LEA.HI R8, R7, R8, RZ, 0x2 ;  /* 0x0000000807087211 */ /* 0x000fe200078f10ff */
[----:B------:R-:W-:Y:S01]  /*9460*/  IMAD R10, R11, 0x10, R10 ;  /* 0x000000100b0a7824 */ /* 0x000fe200078e020a */
[----:B------:R-:W-:Y:S02]  /*9470*/  LOP3.LUT R12, R9, 0xfffffffc, RZ, 0xc0, !PT ;  /* 0xfffffffc090c7812 */ /* 0x000fe400078ec0ff */
[----:B------:R-:W-:Y:S01]  /*9480*/  SHF.R.S32.HI R9, RZ, 0x2, R8 ;  /* 0x00000002ff097819 */ /* 0x000fe20000011408 */
[----:B------:R-:W-:Y:S01]  /*9490*/  IMAD R20, R13, 0x40, R10 ;  /* 0x000000400d147824 */ /* 0x000fe200078e020a */
[----:B------:R-:W-:Y:S01]  /*94a0*/  SHF.R.S32.HI R7, RZ, 0x3, R6 ;  /* 0x00000003ff077819 */ /* 0x000fe20000011406 */
[----:B------:R-:W-:Y:S01]  /*94b0*/  IMAD.IADD R5, R5, 0x1, -R12 ;  /* 0x0000000105057824 */ /* 0x000fe200078e0a0c */
[----:B------:R-:W-:Y:S01]  /*94c0*/  SHF.R.S32.HI R6, RZ, 0x1f, R6 ;  /* 0x0000001fff067819 */ /* 0x000fe20000011406 */
[C---:B------:R-:W-:Y:S01]  /*94d0*/  VIADD R10, R9.reuse, 0x8 ;  /* 0x00000008090a7836 */ /* 0x040fe20000000000 */
[----:B------:R-:W-:Y:S01]  /*94e0*/  LEA.HI R8, R8, R9, RZ, 0x1 ;  /* 0x0000000908087211 */ /* 0x000fe200078f08ff */
[C---:B------:R-:W-:Y:S01]  /*94f0*/  VIADD R12, R9.reuse, 0x10 ;  /* 0x00000010090c7836 */ /* 0x040fe20000000000 */
[----:B------:R-:W-:Y:S01]  /*9500*/  LEA.HI R6, R6, R7, RZ, 0x4 ;  /* 0x0000000706067211 */ /* 0x000fe200078f20ff */
[----:B------:R-:W-:Y:S01]  /*9510*/  VIADD R17, R9, 0x18 ;  /* 0x0000001809117836 */ /* 0x000fe20000000000 */
[----:B------:R-:W-:-:S02]  /*9520*/  LEA.HI R11, R10, R10, RZ, 0x1 ;  /* 0x0000000a0a0b7211 */ /* 0x000fc400078f08ff */
[----:B------:R-:W-:Y:S02]  /*9530*/  LEA.HI R14, R12, R12, RZ, 0x1 ;  /* 0x0000000c0c0e7211 */ /* 0x000fe400078f08ff */
[----:B------:R-:W-:Y:S02]  /*9540*/  LOP3.LUT R13, R11, 0xfffffffe, RZ, 0xc0, !PT ;  /* 0xfffffffe0b0d7812 */ /* 0x000fe400078ec0ff */
[----:B------:R-:W-:Y:S02]  /*9550*/  LOP3.LUT R6, R6, 0x1ffffff0, RZ, 0xc0, !PT ;  /* 0x1ffffff006067812 */ /* 0x000fe400078ec0ff */
[----:B------:R-:W-:Y:S01]  /*9560*/  LOP3.LUT R8, R8, 0xfffffffe, RZ, 0xc0, !PT ;  /* 0xfffffffe08087812 */ /* 0x000fe200078ec0ff */
[----:B------:R-:W-:Y:S01]  /*9570*/  IMAD.IADD R13, R10, 0x1, -R13 ;  /* 0x000000010a0d7824 */ /* 0x000fe200078e0a0d */
[----:B------:R-:W-:Y:S01]  /*9580*/  LOP3.LUT R15, R14, 0xfffffffe, RZ, 0xc0, !PT ;  /* 0xfffffffe0e0f7812 */ /* 0x000fe200078ec0ff */
[----:B------:R-:W-:Y:S01]  /*9590*/  IMAD.IADD R7, R7, 0x1, -R6 ;  /* 0x0000000107077824 */ /* 0x000fe200078e0a06 */
[----:B------:R-:W-:Y:S01]  /*95a0*/  LEA.HI R10, R17, R17, RZ, 0x1 ;  /* 0x00000011110a7211 */ /* 0x000fe200078f08ff */
[----:B------:R-:W-:Y:S01]  /*95b0*/  IMAD.IADD R8, R9, 0x1, -R8 ;  /* 0x0000000109087824 */ /* 0x000fe200078e0a08 */
[----:B------:R-:W-:Y:S01]  /*95c0*/  SHF.R.S32.HI R6, RZ, 0x1, R11 ;  /* 0x00000001ff067819 */ /* 0x000fe2000001140b */
[----:B------:R-:W-:Y:S01]  /*95d0*/  IMAD.IADD R15, R12, 0x1, -R15 ;  /* 0x000000010c0f7824 */ /* 0x000fe200078e0a0f */
[----:B------:R-:W-:Y:S01]  /*95e0*/  SHF.R.S32.HI R11, RZ, 0x1f, R11 ;  /* 0x0000001fff0b7819 */ /* 0x000fe2000001140b */
[----:B------:R-:W-:Y:S01]  /*95f0*/  IMAD R7, R7, 0x8, R8 ;  /* 0x0000000807077824 */ /* 0x000fe200078e0208 */
[----:B------:R-:W-:-:S02]  /*9600*/  SHF.R.S32.HI R9, RZ, 0x1, R14 ;  /* 0x00000001ff097819 */ /* 0x000fc4000001140e */
[----:B------:R-:W-:Y:S02]  /*9610*/  SHF.R.S32.HI R14, RZ, 0x1f, R14 ;  /* 0x0000001fff0e7819 */ /* 0x000fe4000001140e */
[--C-:B------:R-:W-:Y:S01]  /*9620*/  SHF.R.S32.HI R12, RZ, 0x1, R10.reuse ;  /* 0x00000001ff0c7819 */ /* 0x100fe2000001140a */
[----:B------:R1:W-:Y:S01]  /*9630*/  STL [R1+0x28], R7 ;  /* 0x0000280701007387 */ /* 0x0003e20000100800 */
[----:B------:R-:W-:Y:S02]  /*9640*/  SHF.R.S32.HI R19, RZ, 0x1f, R10 ;  /* 0x0000001fff137819 */ /* 0x000fe4000001140a */
[----:B------:R-:W-:Y:S02]  /*9650*/  LEA.HI R11, R11, R6, RZ, 0x4 ;  /* 0x000000060b0b7211 */ /* 0x000fe400078f20ff */
[----:B------:R-:W-:Y:S02]  /*9660*/  LEA.HI R14, R14, R9, RZ, 0x4 ;  /* 0x000000090e0e7211 */ /* 0x000fe400078f20ff */
[----:B------:R-:W-:-:S02]  /*9670*/  LEA.HI R19, R19, R12, RZ, 0x4 ;  /* 0x0000000c13137211 */ /* 0x000fc400078f20ff */
[----:B------:R-:W-:Y:S02]  /*9680*/  LOP3.LUT R11, R11, 0x1ffffff0, RZ, 0xc0, !PT ;  /* 0x1ffffff00b0b7812 */ /* 0x000fe400078ec0ff */
[----:B------:R-:W-:Y:S02]  /*9690*/  LOP3.LUT R14, R14, 0x1ffffff0, RZ, 0xc0, !PT ;  /* 0x1ffffff00e0e7812 */ /* 0x000fe400078ec0ff */
[----:B------:R-:W-:Y:S01]  /*96a0*/  LOP3.LUT R18, R10, 0xfffffffe, RZ, 0xc0, !PT ;  /* 0xfffffffe0a127812 */ /* 0x000fe200078ec0ff */
[----:B------:R-:W-:Y:S01]  /*96b0*/  IMAD.IADD R6, R6, 0x1, -R11 ;  /* 0x0000000106067824 */ /* 0x000fe200078e0a0b */
[----:B------:R-:W-:Y:S01]  /*96c0*/  LOP3.LUT R19, R19, 0x1ffffff0, RZ, 0xc0, !PT ;  /* 0x1ffffff013137812 */ /* 0x000fe200078ec0ff */
[----:B------:R-:W-:Y:S02]  /*96d0*/  IMAD.IADD R14, R9, 0x1, -R14 ;  /* 0x00000001090e7824 */ /* 0x000fe400078e0a0e */
[----:B------:R-:W-:Y:S02]  /*96e0*/  IMAD.IADD R18, R17, 0x1, -R18 ;  /* 0x0000000111127824 */ /* 0x000fe400078e0a12 */
[----:B------:R-:W-:Y:S01]  /*96f0*/  IMAD.IADD R19, R12, 0x1, -R19 ;  /* 0x000000010c137824 */ /* 0x000fe200078e0a13 */
[----:B------:R-:W2:Y:S01]  /*9700*/  S2R R17, SR_CTAID.X ;  /* 0x0000000000117919 */ /* 0x000ea20000002500 */
[----:B------:R-:W-:-:S02]  /*9710*/  IMAD R8, R6, 0x8, R13 ;  /* 0x0000000806087824 */ /* 0x000fc400078e020d */
[----:B------:R-:W-:Y:S02]  /*9720*/  IMAD R6, R14, 0x8, R15 ;  /* 0x000000080e067824 */ /* 0x000fe400078e020f */
[----:B-1----:R-:W-:Y:S01]  /*9730*/  IMAD R7, R19, 0x8, R18 ;  /* 0x0000000813077824 */ /* 0x002fe200078e0212 */
[----:B------:R-:W-:Y:S01]  /*9740*/  STL [R1+0x24], R8 ;  /* 0x0000240801007387 */ /* 0x000fe20000100800 */
[----:B------:R-:W-:Y:S02]  /*9750*/  IMAD.MOV.U32 R11, RZ, RZ, 0x40000040 ;  /* 0x40000040ff0b7424 */ /* 0x000fe400078e00ff */
[----:B------:R-:W-:Y:S01]  /*9760*/  IMAD.MOV.U32 R9, RZ, RZ, 0x40000040 ;  /* 0x40000040ff097424 */ /* 0x000fe200078e00ff */
[----:B------:R1:W-:Y:S01]  /*9770*/  STL [R1+0x20], R6 ;  /* 0x0000200601007387 */ /* 0x0003e20000100800 */
[C---:B------:R-:W-:Y:S02]  /*9780*/  VIADD R13, R5.reuse, 0x8 ;  /* 0x00000008050d7836 */ /* 0x040fe40000000000 */
[----:B------:R-:W-:Y:S01]  /*9790*/  VIADD R13, R5, 0x14 ;  /* 0x00000014050d7836 */ /* 0x000fe20000000000 */
[----:B------:R3:W-:Y:S01]  /*97a0*/  STL [R1+0x1c], R7 ;  /* 0x00001c0701007387 */ /* 0x0007e20000100800 */
[----:B-1----:R-:W-:-:S02]  /*97b0*/  VIADD R6, R235, 0x4000 ;  /* 0x00004000eb067836 */ /* 0x002fc40000000000 */
[----:B---3--:R-:W-:Y:S01]  /*97c0*/  VIADD R7, R235, 0x20c00 ;  /* 0x00020c00eb077836 */ /* 0x008fe20000000000 */
[----:B------:R-:W-:Y:S02]  /*97d0*/  SHF.R.U32.HI R235, RZ, 0x4, R235 ;  /* 0x00000004ffeb7819 */ /* 0x000fe400000116eb */
[----:B------:R-:W-:Y:S02]  /*97e0*/  SHF.R.U32.HI R6, RZ, 0x4, R6 ;  /* 0x00000004ff067819 */ /* 0x000fe40000011606 */
[----:B------:R-:W-:Y:S02]  /*97f0*/  SHF.R.U32.HI R7, RZ, 0x4, R7 ;  /* 0x00000004ff077819 */ /* 0x000fe40000011607 */
[----:B------:R-:W-:Y:S01]  /*9800*/  LOP3.LUT R235, R235, 0x3fff, RZ, 0xc0, !PT ;  /* 0x00003fffebeb7812 */ /* 0x000fe200078ec0ff */
[----:B--2---:R-:W-:Y:S01]  /*9810*/  IMAD R230, R17, -0x80, -R20 ;  /* 0xffffff8011e67824 */ /* 0x004fe200078e0a14 */
[----:B------:R-:W-:Y:S02]  /*9820*/  LOP3.LUT R7, R7, 0x3fff, RZ, 0xc0, !PT ;  /* 0x00003fff07077812 */ /* 0x000fe400078ec0ff */
[----:B------:R-:W-:-:S02]  /*9830*/  LOP3.LUT R6, R6, 0x3fff, RZ, 0xc0, !PT ;  /* 0x00003fff06067812 */ /* 0x000fc400078ec0ff */
[----:B------:R-:W-:Y:S01]  /*9840*/  LOP3.LUT R12, R235, 0x10000, RZ, 0xfc, !PT ;  /* 0x00010000eb0c7812 */ /* 0x000fe200078efcff */
[----:B------:R-:W-:Y:S01]  /*9850*/  IMAD.MOV.U32 R235, RZ, RZ, 0x40000040 ;  /* 0x40000040ffeb7424 */ /* 0x000fe200078e00ff */
        /* <DEDUP_REMOVED lines=9> */
[----:B------:R3:W-:Y:S01]  /*98f0*/  STL [R1+0x10], R6 ;  /* 0x0000100601007387 */ /* 0x0007e20000100800 */
[----:B------:R-:W-:Y:S02]  /*9900*/  VIADD R228, R6, 0x6 ;  /* 0x0000000606e47836 */ /* 0x000fe40000000000 */
[C---:B-1----:R-:W-:Y:S01]  /*9910*/  VIADD R12, R5.reuse, 0xc ;  /* 0x0000000c050c7836 */ /* 0x042fe20000000000 */
[----:B------:R1:W-:Y:S01]  /*9920*/  STL.64 [R1+0x8], R10 ;  /* 0x0000080a01007387 */ /* 0x0003e20000100a00 */
[C---:B------:R-:W-:Y:S02]  /*9930*/  VIADD R12, R5.reuse, 0x18 ;  /* 0x00000018050c7836 */ /* 0x040fe40000000000 */
[C---:B--2---:R-:W-:Y:S01]  /*9940*/  VIADD R7, R5.reuse, 0x4 ;  /* 0x0000000405077836 */ /* 0x044fe20000000000 */
[----:B------:R1:W-:Y:S01]  /*9950*/  STL.64 [R1], R8 ;  /* 0x0000000801007387 */ /* 0x0003e20000100a00 */
[C---:B------:R-:W-:Y:S01]  /*9960*/  VIADD R7, R5.reuse, 0x10 ;  /* 0x0000001005077836 */ /* 0x040fe20000000000 */
[----:B---3--:R-:W-:Y:S01]  /*9970*/  IADD3 R6, -R20, UR4, RZ ;  /* 0x0000000414067c10 */ /* 0x008fe2000fffe1ff */
[----:B------:R-:W-:-:S07]  /*9980*/  VIADD R7, R5, 0x1c ;  /* 0x0000001c05077836 */ /* 0x000fce0000000000 */
.L_x_5414:
[----:B------:R-:W-:-:S05]  /*9990*/  IMAD.U32 R7, RZ, RZ, UR36 ;  /* 0x00000024ff077e24 */ /* 0x000fca000f8e00ff */
[----:B------:R-:W-:-:S04]  /*99a0*/  LOP3.LUT R7, R7, 0x1, RZ, 0xfc, !PT ;  /* 0x0000000107077812 */ /* 0x000fc800078efcff */
[----:B------:R-:W-:-:S13]  /*99b0*/  ISETP.NE.AND P6, PT, R7, 0x3, PT ;  /* 0x000000030700780c */ /* 0x000fda0003fc5270 */
[----:B--2---:R-:W-:Y:S05]  /*99c0*/  @!P6 BRA `(.L_x_5404) ;  /* 0x000000000004e947 */ /* 0x004fea0003800000 */
[----:B------:R-:W-:Y:S01]  /*99d0*/  BPT.TRAP 0x1 ;  /* 0x000000040000795c */ /* 0x000fe20000300000 */
.L_x_5404:
[----:B------:R-:W-:Y:S01]  /*99e0*/  IMAD R7, R0, 0x8, R16 ;  /* 0x0000000800077824 */ /* 0x000fe200078e0210 */
[----:B------:R-:W-:-:S04]  /*99f0*/  SHF.L.U32 R20, R4, 0x1f, RZ ;  /* 0x0000001f04147819 */ /* 0x000fc800000006ff */
[----:B------:R2:W3:Y:S01]  /*9a00*/  SYNCS.PHASECHK.TRANS64.TRYWAIT P0, [R7+URZ+0x30c10], R20 ;  /* 0x030c1014070075a7 */ /* 0x0004e2000800017f */
[----:B------:R-:W-:Y:S05]  /*9a10*/  @!P6 BRA `(.L_x_5405) ;  /* 0x000000000004e947 */ /* 0x000fea0003800000 */
[----:B------:R-:W-:Y:S01]  /*9a20*/  BPT.TRAP 0x1 ;  /* 0x000000040000795c */ /* 0x000fe20000300000 */
.L_x_5405:
[----:B-1----:R-:W-:-:S05]  /*9a30*/  VIADD R8, R16, 0x10000 ;  /* 0x0001000010087836 */ /* 0x002fca0000000000 */
[----:B------:R-:W-:-:S04]  /*9a40*/  SHF.R.U32.HI R8, RZ, 0x4, R8 ;  /* 0x00000004ff087819 */ /* 0x000fc80000011608 */
[----:B------:R-:W-:-:S04]  /*9a50*/  LOP3.LUT R8, R8, 0x3fff, RZ, 0xc0, !PT ;  /* 0x00003fff08087812 */ /* 0x000fc800078ec0ff */
[----:B------:R-:W-:Y:S01]  /*9a60*/  LOP3.LUT R9, R8, 0x10000, RZ, 0xfc, !PT ;  /* 0x0001000008097812 */ /* 0x000fe200078efcff */
[----:B---3--:R-:W-:Y:S06]  /*9a70*/  @P0 BRA `(.L_x_5406) ;  /* 0x0000000000080947 */ /* 0x008fec0003800000 */
[----:B------:R-:W1:Y:S02]  /*9a80*/  SYNCS.PHASECHK.TRANS64.TRYWAIT P0, [R7+URZ+0x30c10], R20 ;  /* 0x030c1014070075a7 */ /* 0x000e64000800017f */
[----:B-1----:R-:W-:Y:S05]  /*9a90*/  @!P0 BRA `(.L_x_5407) ;  /* 0x00000094004c8947 */ /* 0x002fea0003800000 */
.L_x_5406:
        /* <DEDUP_REMOVED lines=26> */
[----:B-----5:R-:W-:Y:S02]  /*9c40*/  IMAD R12, R0, 0x80, R12 ;  /* 0x00000080000c7824 */ /* 0x020fe400078e020c */
[C---:B------:R-:W-:Y:S02]  /*9c50*/  IMAD R223, R3.reuse, 0x2, R10 ;  /* 0x0000000203df7824 */ /* 0x040fe400078e020a */
[----:B------:R-:W-:Y:S02]  /*9c60*/  IMAD R219, R3, 0x2, R12 ;  /* 0x0000000203db7824 */ /* 0x000fe400078e020c */
[----:B------:R-:W-:-:S02]  /*9c70*/  IMAD R17, R223, 0x4, R16 ;  /* 0x00000004df117824 */ /* 0x000fc400078e0210 */
[----:B------:R-:W-:Y:S02]  /*9c80*/  IMAD R18, R0, 0x80, R11 ;  /* 0x0000008000127824 */ /* 0x000fe400078e020b */
[----:B------:R-:W-:Y:S02]  /*9c90*/  IMAD R231, R219, 0x4, R16 ;  /* 0x00000004dbe77824 */ /* 0x000fe400078e0210 */
[----:B------:R-:W-:Y:S02]  /*9ca0*/  IMAD R9, R3, 0x2, R18 ;  /* 0x0000000203097824 */ /* 0x000fe400078e0212 */
[----:B------:R-:W-:Y:S02]  /*9cb0*/  IMAD R223, R223, 0x4, R216 ;  /* 0x00000004dfdf7824 */ /* 0x000fe400078e02d8 */
[----:B------:R-:W-:Y:S02]  /*9cc0*/  IMAD R221, R9, 0x4, R16 ;  /* 0x0000000409dd7824 */ /* 0x000fe400078e0210 */
[----:B------:R-:W-:Y:S01]  /*9cd0*/  IMAD R219, R219, 0x4, R216 ;  /* 0x00000004dbdb7824 */ /* 0x000fe200078e02d8 */
[----:B------:R-:W-:-:S02]  /*9ce0*/  WARPGROUP.DEPBAR.LE gsb0, 0x0 ;  /* 0x00008000000079c5 */ /* 0x000fc40000010000 */
[----:B------:R-:W-:-:S06]  /*9cf0*/  WARPGROUP.ARRIVE ;  /* 0x00000000000079c5 */ /* 0x000fcc0000000000 */
[----:B------:R-:W-:Y:S01]  /*9d00*/  HGMMA.64x128x16.F32.BF16 R88, gdesc[UR8], R88, gsb0 ;  /* 0x01e00000085879f0 */ /* 0x000fe20008001858 */
[----:B------:R-:W-:Y:S01]  /*9d10*/  R2UR UR8, R14 ;  /* 0x000000000e0872ca */ /* 0x000fe200000e0000 */
[----:B------:R-:W-:Y:S01]  /*9d20*/  UMOV UR10, UR4 ;  /* 0x00000004000a7c82 */ /* 0x000fe20008000000 */
[----:B------:R-:W-:Y:S01]  /*9d30*/  R2UR UR9, R15 ;  /* 0x000000000f0972ca */ /* 0x000fe200000e0000 */
[----:B------:R-:W-:Y:S01]  /*9d40*/  UMOV UR11, 0x40000040 ;  /* 0x40000040000b7882 */ /* 0x000fe20000000000 */
[----:B------:R-:W-:Y:S01]  /*9d50*/  R2UR UR4, R236 ;  /* 0x00000000ec0472ca */ /* 0x000fe200000e0000 */
[----:B------:R-:W-:-:S04]  /*9d60*/  IMAD R14, R0, 0x80, R13 ;  /* 0x00000080000e7824 */ /* 0x000fc800078e020d */
[----:B------:R-:W-:-:S04]  /*9d70*/  IMAD R217, R3, 0x2, R14 ;  /* 0x0000000203d97824 */ /* 0x000fc800078e020e */
[C---:B------:R-:W-:Y:S02]  /*9d80*/  IMAD R220, R217.reuse, 0x4, R16 ;  /* 0x00000004d9dc7824 */ /* 0x040fe400078e0210 */
        /* <DEDUP_REMOVED lines=15> */
.L_x_5408:
[----:B------:R1:W1:Y:S01]  /*9e80*/  SYNCS.PHASECHK.TRANS64.TRYWAIT P0, [R7+URZ+0x30c30], R20 ;  /* 0x030c3014070075a7 */ /* 0x000262000800017f */
[----:B------:R-:W-:Y:S05]  /*9e90*/  @!P6 BRA `(.L_x_5409) ;  /* 0x000000000004e947 */ /* 0x000fea0003800000 */
[----:B------:R-:W-:Y:S01]  /*9ea0*/  BPT.TRAP 0x1 ;  /* 0x000000040000795c */ /* 0x000fe20000300000 */
.L_x_5409:
        /* <DEDUP_REMOVED lines=8> */
.L_x_5410:
        /* <DEDUP_REMOVED lines=8> */
[----:B------:R-:W1:Y:S01]  /*9fb0*/  LDC R13, c[0x0][0x74c] ;  /* 0x0001d300ff0d7b82 */ /* 0x000e620000000800 */
[----:B------:R-:W-:Y:S01]  /*9fc0*/  ISETP.GT.AND P2, PT, R230, RZ, PT ;  /* 0x000000ffe600720c */ /* 0x000fe20003f44270 */
[----:B------:R-:W-:Y:S01]  /*9fd0*/  IMAD R9, R0, 0x400, R9 ;  /* 0x0000040000097824 */ /* 0x000fe200078e0209 */
[----:B------:R-:W-:Y:S01]  /*9fe0*/  ISETP.GT.AND P1, PT, R6, RZ, PT ;  /* 0x000000ff0600720c */ /* 0x000fe20003f24270 */
[C---:B------:R-:W-:Y:S01]  /*9ff0*/  VIADD R21, R5.reuse, 0x1c ;  /* 0x0000001c05157836 */ /* 0x040fe20000000000 */
[----:B------:R-:W-:Y:S01]  /*a000*/  ISETP.GT.AND P0, PT, R230, 0x8, PT ;  /* 0x00000008e600780c */ /* 0x000fe20003f04270 */
[----:B------:R-:W-:Y:S01]  /*a010*/  VIADD R14, R5, 0x4 ;  /* 0x00000004050e7836 */ /* 0x000fe20000000000 */
[----:B------:R-:W-:-:S02]  /*a020*/  ISETP.GT.AND P3, PT, R6, 0x8, PT ;  /* 0x000000080600780c */ /* 0x000fc40003f64270 */
[----:B------:R-:W-:Y:S02]  /*a030*/  R2UR UR8, R9 ;  /* 0x00000000090872ca */ /* 0x000fe400000e0000 */
[----:B--2---:R-:W2:Y:S01]  /*a040*/  SHFL.IDX PT, R9, R17, R5, 0x1f ;  /* 0x00001f0511097589 */ /* 0x004ea200000e0000 */
[----:B-1----:R-:W-:Y:S02]  /*a050*/  IADD3 R13, -R13, 0x8, RZ ;  /* 0x000000080d0d7810 */ /* 0x002fe40007ffe1ff */
[----:B-----5:R-:W-:Y:S02]  /*a060*/  R2UR UR4, R10 ;  /* 0x000000000a0472ca */ /* 0x020fe400000e0000 */
[----:B------:R-:W1:Y:S11]  /*a070*/  LDC.64 R10, c[0x0][0x748] ;  /* 0x0001d200ff0a7b82 */ /* 0x000e760000000a00 */
[----:B------:R-:W-:Y:S01]  /*a080*/  HGMMA.64x128x16.F32.BF16 R24, gdesc[UR4], RZ, !UPT, gsb0 ;  /* 0x01e00000041879f0 */ /* 0x000fe2000c0018ff */
[----:B------:R-:W-:Y:S01]  /*a090*/  ULEA UR4, UR43, -UR40, 0x7 ;  /* 0x800000282b047291 */ /* 0x000fe2000f8e383f */
[----:B------:R-:W-:-:S05]  /*a0a0*/  ULDC UR5, c[0x0][0x744] ;  /* 0x0001d10000057ab9 */ /* 0x000fca0000000800 */
[----:B------:R-:W-:Y:S01]  /*a0b0*/  LEA R12, R3, UR4, 0x1 ;  /* 0x00000004030c7c11 */ /* 0x000fe2000f8e08ff */
[----:B------:R-:W-:-:S04]  /*a0c0*/  UIADD3 UR4, UR6, 0x2, URZ ;  /* 0x0000000206047890 */ /* 0x000fc8000fffe03f */
[----:B------:R-:W-:-:S03]  /*a0d0*/  IMAD.IADD R12, R6, 0x1, R12 ;  /* 0x00000001060c7824 */ /* 0x000fc600078e020c */
[----:B------:R-:W-:Y:S01]  /*a0e0*/  UMOV UR14, UR4 ;  /* 0x00000004000e7c82 */ /* 0x000fe20008000000 */
[----:B------:R-:W-:Y:S01]  /*a0f0*/  UIADD3 UR4, UR6, 0x4, URZ ;  /* 0x0000000406047890 */ /* 0x000fe2000fffe03f */
[C-C-:B-1----:R-:W-:Y:S01]  /*a100*/  IMAD.IADD R225, R10.reuse, 0x1, -R12.reuse ;  /* 0x000000010ae17824 */ /* 0x142fe200078e0a0c */
[----:B------:R-:W-:Y:S01]  /*a110*/  IADD3 R224, RZ, -R12, -R11 ;  /* 0x8000000cffe07210 */ /* 0x000fe20007ffe80b */
[--C-:B------:R-:W-:Y:S01]  /*a120*/  IMAD.IADD R222, R13, 0x1, -R12.reuse ;  /* 0x000000010dde7824 */ /* 0x100fe200078e0a0c */
[----:B------:R-:W-:Y:S01]  /*a130*/  IADD3 R218, R10, 0x8, -R12 ;  /* 0x000000080ada7810 */ /* 0x000fe20007ffe80c */
[----:B------:R-:W-:Y:S01]  /*a140*/  VIADD R13, R5, 0xc ;  /* 0x0000000c050d7836 */ /* 0x000fe20000000000 */
[----:B------:R-:W-:Y:S01]  /*a150*/  SEL R225, R225, 0x80, !P2 ;  /* 0x00000080e1e17807 */ /* 0x000fe20005000000 */
[----:B------:R-:W-:Y:S01]  /*a160*/  UIADD3 UR6, UR6, 0x6, URZ ;  /* 0x0000000606067890 */ /* 0x000fe2000fffe03f */
[----:B------:R-:W-:Y:S01]  /*a170*/  SEL R224, R224, 0x80, P1 ;  /* 0x00000080e0e07807 */ /* 0x000fe20000800000 */
[----:B------:R-:W-:Y:S01]  /*a180*/  SHFL.IDX PT, R11, R17, R14, 0x1f ;  /* 0x00001f0e110b7589 */ /* 0x000fe200000e0000 */
[----:B------:R-:W-:-:S02]  /*a190*/  SEL R218, R218, 0x80, !P0 ;  /* 0x00000080dada7807 */ /* 0x000fc40004000000 */
[----:B------:R-:W-:Y:S01]  /*a1a0*/  ISETP.GE.AND P1, PT, R225, RZ, PT ;  /* 0x000000ffe100720c */ /* 0x000fe20003f26270 */
[----:B------:R1:W5:Y:S01]  /*a1b0*/  SHFL.IDX PT, R10, R17, R13, 0x1f ;  /* 0x00001f0d110a7589 */ /* 0x00036200000e0000 */
[----:B------:R-:W-:Y:S02]  /*a1c0*/  SEL R222, R222, 0x80, P3 ;  /* 0x00000080dede7807 */ /* 0x000fe40001800000 */
[----:B------:R-:W-:Y:S02]  /*a1d0*/  ISETP.GE.AND P0, PT, R218, 0x1, PT ;  /* 0x00000001da00780c */ /* 0x000fe40003f06270 */
[----:B------:R-:W-:Y:S02]  /*a1e0*/  ISETP.GT.OR P1, PT, R224, RZ, !P1 ;  /* 0x000000ffe000720c */ /* 0x000fe40004f24670 */
[----:B------:R-:W-:Y:S02]  /*a1f0*/  ISETP.GT.OR P0, PT, R222, 0x1, !P0 ;  /* 0x00000001de00780c */ /* 0x000fe40004704670 */
[----:B------:R-:W-:Y:S01]  /*a200*/  FSEL R88, R88, -INF , !P1 ;  /* 0xff80000058587808 */ /* 0x000fe20004800000 */
[----:B-1----:R-:W-:Y:S01]  /*a210*/  VIADD R13, R5, 0x10 ;  /* 0x00000010050d7836 */ /* 0x002fe20000000000 */
[----:B------:R-:W-:-:S02]  /*a220*/  ISETP.GE.AND P1, PT, R225, 0x8, PT ;  /* 0x00000008e100780c */ /* 0x000fc40003f26270 */
[----:B------:R-:W-:Y:S01]  /*a230*/  FSEL R91, R91, -INF , !P0 ;  /* 0xff8000005b5b7808 */ /* 0x000fe20004000000 */
[----:B--2---:R-:W-:Y:S01]  /*a240*/  FFMA.FTZ R88, R88, UR5, -R9 ;  /* 0x0000000558587c23 */ /* 0x004fe20008010809 */
[----:B------:R-:W-:Y:S01]  /*a250*/  ISETP.GE.AND P0, PT, R218, 0x9, PT ;  /* 0x00000009da00780c */ /* 0x000fe20003f06270 */
[----:B------:R-:W1:Y:S01]  /*a260*/  SHFL.IDX PT, R18, R17, R13, 0x1f ;  /* 0x00001f0d11127589 */ /* 0x000e6200000e0000 */
[----:B------:R-:W-:Y:S01]  /*a270*/  ISETP.GT.OR P1, PT, R224, 0x8, !P1 ;  /* 0x00000008e000780c */ /* 0x000fe20004f24670 */
[----:B------:R2:W-:Y:S01]  /*a280*/  MUFU.EX2 R227, R88 ;  /* 0x0000005800e37308 */ /* 0x0005e20000000800 */
[----:B------:R-:W-:Y:S02]  /*a290*/  ISETP.GE.AND P3, PT, R218, RZ, PT ;  /* 0x000000ffda00720c */ /* 0x000fe40003f66270 */
[----:B------:R-:W-:Y:S02]  /*a2a0*/  ISETP.GT.OR P0, PT, R222, 0x9, !P0 ;  /* 0x00000009de00780c */ /* 0x000fe40004704670 */
[----:B------:R-:W-:-:S02]  /*a2b0*/  FSEL R92, R92, -INF , !P1 ;  /* 0xff8000005c5c7808 */ /* 0x000fc40004800000 */
[----:B------:R-:W-:Y:S02]  /*a2c0*/  ISETP.GE.AND P2, PT, R225, 0x1, PT ;  /* 0x00000001e100780c */ /* 0x000fe40003f46270 */
[----:B------:R-:W-:Y:S01]  /*a2d0*/  ISETP.GT.OR P3, PT, R222, RZ, !P3 ;  /* 0x000000ffde00720c */ /* 0x000fe20005f64670 */
[----:B--2---:R-:W-:Y:S01]  /*a2e0*/  SHFL.IDX PT, R88, R17, R21, 0x1f ;  /* 0x00001f1511587589 */ /* 0x004fe200000e0000 */
[----:B------:R-:W-:Y:S02]  /*a2f0*/  ISETP.GE.AND P1, PT, R218, 0x10, PT ;  /* 0x00000010da00780c */ /* 0x000fe40003f26270 */
[----:B------:R-:W-:Y:S02]  /*a300*/  FSEL R95, R95, -INF , !P0 ;  /* 0xff8000005f5f7808 */ /* 0x000fe40004000000 */
[----:B------:R-:W-:Y:S02]  /*a310*/  ISETP.GT.OR P2, PT, R224, 0x1, !P2 ;  /* 0x00000001e000780c */ /* 0x000fe40005744670 */
[----:B------:R-:W-:Y:S01]  /*a320*/  FSEL R90, R90, -INF , !P3 ;  /* 0xff8000005a5a7808 */ /* 0x000fe20005800000 */
[----:B-----5:R-:W-:Y:S01]  /*a330*/  FFMA.FTZ R14, R95, UR5, -R10 ;  /* 0x000000055f0e7c23 */ /* 0x020fe2000801080a */
[----:B------:R-:W-:-:S02]  /*a340*/  ISETP.GE.AND P0, PT, R225, 0x10, PT ;  /* 0x00000010e100780c */ /* 0x000fc40003f06270 */
[----:B------:R-:W-:Y:S01]  /*a350*/  ISETP.GT.OR P1, PT, R222, 0x10, !P1 ;  /* 0x00000010de00780c */ /* 0x000fe20004f24670 */
[----:B------:R-:W-:Y:S01]  /*a360*/  FFMA.FTZ R9, R90, UR5, -R9 ;  /* 0x000000055a097c23 */ /* 0x000fe20008010809 */
[----:B------:R-:W-:Y:S01]  /*a370*/  ISETP.GE.AND P3, PT, R218, 0x8, PT ;  /* 0x00000008da00780c */ /* 0x000fe20003f66270 */
[----:B------:R-:W-:Y:S01]  /*a380*/  VIADD R90, R5, 0x8 ;  /* 0x00000008055a7836 */ /* 0x000fe20000000000 */
[----:B------:R-:W-:Y:S01]  /*a390*/  FSEL R226, R89, -INF , !P2 ;  /* 0xff80000059e27808 */ /* 0x000fe20005000000 */
[----:B------:R-:W-:Y:S01]  /*a3a0*/  MUFU.EX2 R14, R14 ;  /* 0x0000000e000e7308 */ /* 0x000fe20000000800 */
[----:B------:R-:W-:Y:S01]  /*a3b0*/  ISETP.GT.OR P0, PT, R224, 0x10, !P0 ;  /* 0x00000010e000780c */ /* 0x000fe20004704670 */
[----:B---3--:R-:W-:Y:S01]  /*a3c0*/  SHFL.IDX PT, R89, R231, R5, 0x1f ;  /* 0x00001f05e7597589 */ /* 0x008fe200000e0000 */
[----:B------:R-:W-:Y:S01]  /*a3d0*/  FSEL R98, R98, -INF , !P1 ;  /* 0xff80000062627808 */ /* 0x000fe20004800000 */
[--C-:B------:R-:W-:Y:S01]  /*a3e0*/  FFMA.FTZ R226, R226, UR5, -R11.reuse ;  /* 0x00000005e2e27c23 */ /* 0x100fe2000801080b */
[----:B------:R-:W-:Y:S01]  /*a3f0*/  ISETP.GE.AND P2, PT, R225, 0x9, PT ;  /* 0x00000009e100780c */ /* 0x000fe20003f46270 */
[----:B------:R-:W2:Y:S01]  /*a400*/  SHFL.IDX PT, R12, R17, R90, 0x1f ;  /* 0x00001f5a110c7589 */ /* 0x000ea200000e0000 */
[----:B------:R-:W-:Y:S01]  /*a410*/  ISETP.GT.OR P3, PT, R222, 0x8, !P3 ;  /* 0x00000008de00780c */ /* 0x000fe20005f64670 */
[----:B------:R-:W-:Y:S01]  /*a420*/  FFMA.FTZ R11, R91, UR5, -R11 ;  /* 0x000000055b0b7c23 */ /* 0x000fe2000801080b */
[----:B------:R-:W-:Y:S01]  /*a430*/  ISETP.GE.AND P1, PT, R218, 0x11, PT ;  /* 0x00000011da00780c */ /* 0x000fe20003f26270 */
[----:B------:R-:W3:Y:S01]  /*a440*/  MUFU.EX2 R9, R9 ;  /* 0x0000000900097308 */ /* 0x000ee20000000800 */
[----:B------:R-:W-:Y:S01]  /*a450*/  FSEL R15, R96, -INF , !P0 ;  /* 0xff800000600f7808 */ /* 0x000fe20004000000 */
[----:B------:R-:W-:Y:S01]  /*a460*/  VIADD R96, R5, 0x14 ;  /* 0x0000001405607836 */ /* 0x000fe20000000000 */
[----:B------:R-:W-:-:S02]  /*a470*/  ISETP.GT.OR P2, PT, R224, 0x9, !P2 ;  /* 0x00000009e000780c */ /* 0x000fc40005744670 */
[----:B------:R-:W-:Y:S01]  /*a480*/  FSEL R94, R94, -INF , !P3 ;  /* 0xff8000005e5e7808 */ /* 0x000fe20005800000 */
[--C-:B-1----:R-:W-:Y:S01]  /*a490*/  FFMA.FTZ R15, R15, UR5, -R18.reuse ;  /* 0x000000050f0f7c23 */ /* 0x102fe20008010812 */
[----:B------:R-:W-:Y:S01]  /*a4a0*/  ISETP.GE.AND P0, PT, R225, 0x11, PT ;  /* 0x00000011e100780c */ /* 0x000fe20003f06270 */
[----:B------:R-:W-:Y:S01]  /*a4b0*/  FFMA.FTZ R18, R98, UR5, -R18 ;  /* 0x0000000562127c23 */ /* 0x000fe20008010812 */
[----:B------:R-:W-:Y:S01]  /*a4c0*/  ISETP.GT.OR P1, PT, R222, 0x11, !P1 ;  /* 0x00000011de00780c */ /* 0x000fe20004f24670 */
[----:B------:R-:W-:Y:S01]  /*a4d0*/  VIADD R98, R5, 0x18 ;  /* 0x0000001805627836 */ /* 0x000fe20000000000 */
[----:B------:R-:W-:Y:S01]  /*a4e0*/  ISETP.GE.AND P3, PT, R218, 0x18, PT ;  /* 0x00000018da00780c */ /* 0x000fe20003f66270 */
[----:B------:R-:W1:Y:S01]  /*a4f0*/  SHFL.IDX PT, R19, R17, R96, 0x1f ;  /* 0x00001f6011137589 */ /* 0x000e6200000e0000 */
[----:B------:R-:W-:Y:S01]  /*a500*/  FSEL R93, R93, -INF , !P2 ;  /* 0xff8000005d5d7808 */ /* 0x000fe20005000000 */
[----:B------:R-:W-:Y:S01]  /*a510*/  MUFU.EX2 R11, R11 ;  /* 0x0000000b000b7308 */ /* 0x000fe20000000800 */
[----:B------:R-:W-:Y:S01]  /*a520*/  ISETP.GT.OR P0, PT, R224, 0x11, !P0 ;  /* 0x00000011e000780c */ /* 0x000fe20004704670 */
[----:B------:R1:W5:Y:S01]  /*a530*/  SHFL.IDX PT, R20, R17, R98, 0x1f ;  /* 0x00001f6211147589 */ /* 0x00036200000e0000 */
[----:B------:R-:W-:Y:S01]  /*a540*/  FSEL R99, R99, -INF , !P1 ;  /* 0xff80000063637808 */ /* 0x000fe20004800000 */
[----:B------:R-:W-:Y:S01]  /*a550*/  FFMA.FTZ R13, R93, UR5, -R10 ;  /* 0x000000055d0d7c23 */ /* 0x000fe2000801080a */
[----:B------:R-:W-:Y:S01]  /*a560*/  ISETP.GE.AND P2, PT, R225, 0x18, PT ;  /* 0x00000018e100780c */ /* 0x000fe20003f46270 */
[----:B------:R-:W-:Y:S01]  /*a570*/  SHFL.IDX PT, R93, R231, R90, 0x1f ;  /* 0x00001f5ae75d7589 */ /* 0x000fe200000e0000 */
[----:B------:R-:W-:Y:S01]  /*a580*/  ISETP.GT.OR P1, PT, R222, 0x18, !P3 ;  /* 0x00000018de00780c */ /* 0x000fe20005f24670 */
[--C-:B--2---:R-:W-:Y:S01]  /*a590*/  FFMA.FTZ R92, R92, UR5, -R12.reuse ;  /* 0x000000055c5c7c23 */ /* 0x104fe2000801080c */
[----:B------:R-:W-:Y:S01]  /*a5a0*/  FSEL R97, R97, -INF , !P0 ;  /* 0xff80000061617808 */ /* 0x000fe20004000000 */
[----:B------:R-:W-:Y:S01]  /*a5b0*/  FFMA.FTZ R12, R94, UR5, -R12 ;  /* 0x000000055e0c7c23 */ /* 0x000fe2000801080c */
[----:B------:R-:W-:Y:S01]  /*a5c0*/  ISETP.GT.OR P0, PT, R224, 0x18, !P2 ;  /* 0x00000018e000780c */ /* 0x000fe20005704670 */
[----:B------:R-:W-:Y:S01]  /*a5d0*/  VIADD R94, R5, 0xc ;  /* 0x0000000c055e7836 */ /* 0x000fe20000000000 */
[----:B------:R-:W-:Y:S01]  /*a5e0*/  FSEL R102, R102, -INF , !P1 ;  /* 0xff80000066667808 */ /* 0x000fe20004800000 */
[----:B------:R2:W-:Y:S01]  /*a5f0*/  MUFU.EX2 R10, R92 ;  /* 0x0000005c000a7308 */ /* 0x0005e20000000800 */
[----:B------:R-:W-:-:S02]  /*a600*/  ISETP.GE.AND P1, PT, R225, 0x20, PT ;  /* 0x00000020e100780c */ /* 0x000fc40003f26270 */
[----:B------:R-:W-:Y:S01]  /*a610*/  FSEL R21, R100, -INF , !P0 ;  /* 0xff80000064157808 */ /* 0x000fe20004000000 */
[----:B------:R4:W-:Y:S01]  /*a620*/  SHFL.IDX PT, R95, R231, R94, 0x1f ;  /* 0x00001f5ee75f7589 */ /* 0x0009e200000e0000 */
[----:B------:R-:W-:Y:S02]  /*a630*/  ISETP.GE.AND P0, PT, R225, 0x19, PT ;  /* 0x00000019e100780c */ /* 0x000fe40003f06270 */
[C---:B------:R-:W-:Y:S01]  /*a640*/  ISETP.GT.OR P1, PT, R224.reuse, 0x20, !P1 ;  /* 0x00000020e000780c */ /* 0x040fe20004f24670 */
[--C-:B-1----:R-:W-:Y:S01]  /*a650*/  FFMA.FTZ R17, R97, UR5, -R19.reuse ;  /* 0x0000000561117c23 */ /* 0x102fe20008010813 */
[----:B------:R-:W-:Y:S01]  /*a660*/  ISETP.GT.OR P0, PT, R224, 0x19, !P0 ;  /* 0x00000019e000780c */ /* 0x000fe20004704670 */
[----:B------:R-:W-:Y:S01]  /*a670*/  FFMA.FTZ R19, R99, UR5, -R19 ;  /* 0x0000000563137c23 */ /* 0x000fe20008010813 */
[----:B------:R-:W-:Y:S01]  /*a680*/  FSEL R23, R104, -INF , !P1 ;  /* 0xff80000068177808 */ /* 0x000fe20004800000 */
[--C-:B-----5:R-:W-:Y:S01]  /*a690*/  FFMA.FTZ R21, R21, UR5, -R20.reuse ;  /* 0x0000000515157c23 */ /* 0x120fe20008010814 */
[C---:B------:R-:W-:Y:S01]  /*a6a0*/  ISETP.GE.AND P3, PT, R218.reuse, 0x20, PT ;  /* 0x00000020da00780c */ /* 0x040fe20003f66270 */
[----:B----4-:R-:W-:Y:S01]  /*a6b0*/  VIADD R94, R5, 0x10 ;  /* 0x00000010055e7836 */ /* 0x010fe20000000000 */
[----:B------:R-:W-:Y:S01]  /*a6c0*/  ISETP.GE.AND P1, PT, R218, 0x21, PT ;  /* 0x00000021da00780c */ /* 0x000fe20003f26270 */
[----:B------:R-:W-:Y:S01]  /*a6d0*/  FFMA.FTZ R20, R102, UR5, -R20 ;  /* 0x0000000566147c23 */ /* 0x000fe20008010814 */
[----:B------:R-:W-:Y:S01]  /*a6e0*/  FSEL R22, R101, -INF , !P0 ;  /* 0xff80000065167808 */ /* 0x000fe20004000000 */
[----:B------:R-:W-:Y:S01]  /*a6f0*/  VIADD R102, R5, 0x4 ;  /* 0x0000000405667836 */ /* 0x000fe20000000000 */
[C---:B------:R-:W-:Y:S01]  /*a700*/  ISETP.GT.OR P0, PT, R222.reuse, 0x20, !P3 ;  /* 0x00000020de00780c */ /* 0x040fe20005f04670 */
[----:B------:R-:W-:Y:S01]  /*a710*/  SHFL.IDX PT, R101, R231, R98, 0x1f ;  /* 0x00001f62e7657589 */ /* 0x000fe200000e0000 */
[----:B------:R-:W-:Y:S01]  /*a720*/  ISETP.GT.OR P1, PT, R222, 0x21, !P1 ;  /* 0x00000021de00780c */ /* 0x000fe20004f24670 */
[----:B------:R-:W-:Y:S01]  /*a730*/  FFMA.FTZ R22, R22, UR5, -R88 ;  /* 0x0000000516167c23 */ /* 0x000fe20008010858 */
[----:B------:R-:W-:-:S02]  /*a740*/  WARPGROUP.DEPBAR.LE gsb0, 0x0 ;  /* 0x00008000000079c5 */ /* 0x000fc40000010000 */
[----:B------:R-:W-:Y:S01]  /*a750*/  WARPGROUP.ARRIVE ;  /* 0x00000000000079c5 */ /* 0x000fe20000000000 */
[----:B------:R-:W-:Y:S01]  /*a760*/  ISETP.GE.AND P3, PT, R218, 0x28, PT ;  /* 0x00000028da00780c */ /* 0x000fe20003f66270 */
[----:B------:R-:W-:Y:S01]  /*a770*/  SHFL.IDX PT, R97, R231, R94, 0x1f ;  /* 0x00001f5ee7617589 */ /* 0x000fe200000e0000 */
[----:B------:R-:W-:Y:S01]  /*a780*/  FSEL R107, R107, -INF , !P1 ;  /* 0xff8000006b6b7808 */ /* 0x000fe20004800000 */
[----:B------:R-:W-:Y:S01]  /*a790*/  FFMA.FTZ R23, R23, UR5, -R89 ;  /* 0x0000000517177c23 */ /* 0x000fe20008010859 */
[----:B------:R-:W-:Y:S01]  /*a7a0*/  ISETP.GT.OR P1, PT, R222, 0x28, !P3 ;  /* 0x00000028de00780c */ /* 0x000fe20005f24670 */
[----:B------:R-:W-:Y:S01]  /*a7b0*/  HGMMA.64x128x16.F32.BF16 R24, gdesc[UR12], R24, gsb0 ;  /* 0x01e000000c1879f0 */ /* 0x000fe20008001818 */
[----:B------:R-:W-:Y:S01]  /*a7c0*/  R2UR UR12, R232 ;  /* 0x00000000e80c72ca */ /* 0x000fe200000e0000 */
[----:B------:R-:W-:Y:S01]  /*a7d0*/  UMOV UR14, UR4 ;  /* 0x00000004000e7c82 */ /* 0x000fe20008000000 */
[----:B------:R-:W-:Y:S01]  /*a7e0*/  R2UR UR13, R233 ;  /* 0x00000000e90d72ca */ /* 0x000fe200000e0000 */
[----:B------:R-:W-:Y:S01]  /*a7f0*/  UMOV UR15, 0x40000040 ;  /* 0x40000040000f7882 */ /* 0x000fe20000000000 */
[----:B------:R-:W-:Y:S01]  /*a800*/  FSEL R110, R110, -INF , !P1 ;  /* 0xff8000006e6e7808 */ /* 0x000fe20004800000 */
[----:B------:R-:W1:Y:S01]  /*a810*/  SHFL.IDX PT, R91, R231, R102, 0x1f ;  /* 0x00001f66e75b7589 */ /* 0x000e6200000e0000 */
[C---:B------:R-:W-:Y:S01]  /*a820*/  ISETP.GE.AND P1, PT, R218.reuse, 0x29, PT ;  /* 0x00000029da00780c */ /* 0x040fe20003f26270 */
[----:B------:R-:W4:Y:S01]  /*a830*/  MUFU.EX2 R12, R12 ;  /* 0x0000000c000c7308 */ /* 0x000f220000000800 */
[----:B------:R-:W-:Y:S01]  /*a840*/  ISETP.GE.AND P2, PT, R218, 0x19, PT ;  /* 0x00000019da00780c */ /* 0x000fe20003f46270 */
[----:B------:R-:W5:Y:S01]  /*a850*/  SHFL.IDX PT, R99, R231, R96, 0x1f ;  /* 0x00001f60e7637589 */ /* 0x000f6200000e0000 */
[----:B------:R-:W-:-:S02]  /*a860*/  ISETP.GT.OR P1, PT, R222, 0x29, !P1 ;  /* 0x00000029de00780c */ /* 0x000fc40004f24670 */
[----:B------:R-:W-:Y:S01]  /*a870*/  FSEL R106, R106, -INF , !P0 ;  /* 0xff8000006a6a7808 */ /* 0x000fe20004000000 */
[----:B------:R-:W-:Y:S01]  /*a880*/  SHFL.IDX PT, R104, R220, R5, 0x1f ;  /* 0x00001f05dc687589 */ /* 0x000fe200000e0000 */
[----:B------:R-:W-:Y:S01]  /*a890*/  ISETP.GT.OR P2, PT, R222, 0x19, !P2 ;  /* 0x00000019de00780c */ /* 0x000fe20005744670 */
[----:B------:R-:W4:Y:S01]  /*a8a0*/  MUFU.EX2 R20, R20 ;  /* 0x0000001400147308 */ /* 0x000f220000000800 */
[----:B------:R-:W-:Y:S01]  /*a8b0*/  ISETP.GE.AND P0, PT, R225, 0x21, PT ;  /* 0x00000021e100780c */ /* 0x000fe20003f06270 */
[----:B------:R-:W-:Y:S01]  /*a8c0*/  FFMA.FTZ R89, R106, UR5, -R89 ;  /* 0x000000056a597c23 */ /* 0x000fe20008010859 */
[----:B------:R-:W-:Y:S02]  /*a8d0*/  FSEL R111, R111, -INF , !P1 ;  /* 0xff8000006f6f7808 */ /* 0x000fe40004800000 */
[----:B------:R-:W-:Y:S02]  /*a8e0*/  ISETP.GE.AND P1, PT, R218, 0x30, PT ;  /* 0x00000030da00780c */ /* 0x000fe40003f26270 */
[----:B------:R-:W-:Y:S01]  /*a8f0*/  FSEL R103, R103, -INF , !P2 ;  /* 0xff80000067677808 */ /* 0x000fe20005000000 */
[----:B------:R-:W-:Y:S01]  /*a900*/  MUFU.EX2 R21, R21 ;  /* 0x0000001500157308 */ /* 0x000fe20000000800 */
[----:B------:R-:W-:-:S02]  /*a910*/  ISETP.GT.OR P0, PT, R224, 0x21, !P0 ;  /* 0x00000021e000780c */ /* 0x000fc40004704670 */
[----:B------:R-:W-:Y:S01]  /*a920*/  ISETP.GE.AND P2, PT, R225, 0x28, PT ;  /* 0x00000028e100780c */ /* 0x000fe20003f46270 */
[----:B------:R-:W-:Y:S01]  /*a930*/  FFMA.FTZ R88, R103, UR5, -R88 ;  /* 0x0000000567587c23 */ /* 0x000fe20008010858 */
[----:B------:R-:W-:Y:S01]  /*a940*/  ISETP.GT.OR P1, PT, R222, 0x30, !P1 ;  /* 0x00000030de00780c */ /* 0x000fe20004f24670 */
[----:B------:R-:W-:Y:S01]  /*a950*/  VIADD R103, R5, 0x1c ;  /* 0x0000001c05677836 */ /* 0x000fe20000000000 */
[----:B------:R-:W-:Y:S01]  /*a960*/  FSEL R90, R105, -INF , !P0 ;  /* 0xff800000695a7808 */ /* 0x000fe20004000000 */
[----:B------:R-:W-:Y:S01]  /*a970*/  MUFU.EX2 R22, R22 ;  /* 0x0000001600167308 */ /* 0x000fe20000000800 */
[----:B------:R-:W-:Y:S02]  /*a980*/  ISETP.GT.OR P0, PT, R224, 0x28, !P2 ;  /* 0x00000028e000780c */ /* 0x000fe40005704670 */
[----:B------:R-:W-:Y:S01]  /*a990*/  FSEL R114, R114, -INF , !P1 ;  /* 0xff80000072727808 */ /* 0x000fe20004800000 */
[----:B------:R-:W-:Y:S01]  /*a9a0*/  SHFL.IDX PT, R231, R231, R103, 0x1f ;  /* 0x00001f67e7e77589 */ /* 0x000fe200000e0000 */
[C---:B------:R-:W-:Y:S01]  /*a9b0*/  ISETP.GE.AND P1, PT, R225.reuse, 0x31, PT ;  /* 0x00000031e100780c */ /* 0x040fe20003f26270 */
[--C-:B-1----:R-:W-:Y:S01]  /*a9c0*/  FFMA.FTZ R90, R90, UR5, -R91.reuse ;  /* 0x000000055a5a7c23 */ /* 0x102fe2000801085b */
[----:B--2---:R-:W-:Y:S01]  /*a9d0*/  FSEL R92, R108, -INF , !P0 ;  /* 0xff8000006c5c7808 */ /* 0x004fe20004000000 */
[----:B------:R-:W1:Y:S01]  /*a9e0*/  SHFL.IDX PT, R103, R220, R102, 0x1f ;  /* 0x00001f66dc677589 */ /* 0x000e6200000e0000 */
[----:B------:R-:W-:Y:S01]  /*a9f0*/  ISETP.GE.AND P0, PT, R225, 0x29, PT ;  /* 0x00000029e100780c */ /* 0x000fe20003f06270 */
[----:B------:R-:W-:Y:S01]  /*aa00*/  FFMA.FTZ R91, R107, UR5, -R91 ;  /* 0x000000056b5b7c23 */ /* 0x000fe2000801085b */
[----:B------:R-:W-:Y:S01]  /*aa10*/  ISETP.GT.OR P1, PT, R224, 0x31, !P1 ;  /* 0x00000031e000780c */ /* 0x000fe20004f24670 */
[--C-:B------:R-:W-:Y:S01]  /*aa20*/  FFMA.FTZ R92, R92, UR5, -R93.reuse ;  /* 0x000000055c5c7c23 */ /* 0x100fe2000801085d */
[----:B------:R-:W-:Y:S01]  /*aa30*/  ISETP.GT.OR P0, PT, R224, 0x29, !P0 ;  /* 0x00000029e000780c */ /* 0x000fe20004704670 */
[----:B------:R-:W-:Y:S01]  /*aa40*/  FFMA.FTZ R93, R110, UR5, -R93 ;  /* 0x000000056e5d7c23 */ /* 0x000fe2000801085d */
[----:B------:R-:W-:Y:S01]  /*aa50*/  ISETP.GE.AND P2, PT, R225, 0x38, PT ;  /* 0x00000038e100780c */ /* 0x000fe20003f46270 */
[----:B------:R-:W2:Y:S01]  /*aa60*/  MUFU.EX2 R88, R88 ;  /* 0x0000005800587308 */ /* 0x000ea20000000800 */
[----:B------:R-:W-:-:S02]  /*aa70*/  FSEL R98, R113, -INF , !P1 ;  /* 0xff80000071627808 */ /* 0x000fc40004800000 */
[----:B------:R-:W-:Y:S02]  /*aa80*/  ISETP.GE.AND P3, PT, R218, 0x31, PT ;  /* 0x00000031da00780c */ /* 0x000fe40003f66270 */
[----:B------:R-:W-:Y:S01]  /*aa90*/  ISETP.GE.AND P1, PT, R225, 0x41, PT ;  /* 0x00000041e100780c */ /* 0x000fe20003f26270 */
[----:B-----5:R-:W-:Y:S01]  /*aaa0*/  FFMA.FTZ R98, R98, UR5, -R99 ;  /* 0x0000000562627c23 */ /* 0x020fe20008010863 */
[----:B------:R-:W-:Y:S01]  /*aab0*/  FSEL R94, R109, -INF , !P0 ;  /* 0xff8000006d5e7808 */ /* 0x000fe20004000000 */
[----:B------:R-:W-:Y:S01]  /*aac0*/  VIADD R109, R5, 0xc ;  /* 0x0000000c056d7836 */ /* 0x000fe20000000000 */
[----:B------:R-:W-:Y:S01]  /*aad0*/  ISETP.GT.OR P2, PT, R224, 0x38, !P2 ;  /* 0x00000038e000780c */ /* 0x000fe20005744670 */
[----:B------:R-:W-:Y:S01]  /*aae0*/  MUFU.EX2 R226, R226 ;  /* 0x000000e200e27308 */ /* 0x000fe20000000800 */
[----:B------:R-:W-:Y:S01]  /*aaf0*/  ISETP.GE.AND P0, PT, R225, 0x30, PT ;  /* 0x00000030e100780c */ /* 0x000fe20003f06270 */
[--C-:B------:R-:W-:Y:S01]  /*ab00*/  FFMA.FTZ R94, R94, UR5, -R95.reuse ;  /* 0x000000055e5e7c23 */ /* 0x100fe2000801085f */
[----:B------:R-:W-:Y:S01]  /*ab10*/  ISETP.GT.OR P3, PT, R222, 0x31, !P3 ;  /* 0x00000031de00780c */ /* 0x000fe20005f64670 */
[----:B------:R-:W-:Y:S01]  /*ab20*/  FFMA.FTZ R95, R111, UR5, -R95 ;  /* 0x000000056f5f7c23 */ /* 0x000fe2000801085f */
[----:B------:R-:W-:Y:S01]  /*ab30*/  ISETP.GT.OR P1, PT, R224, 0x41, !P1 ;  /* 0x00000041e000780c */ /* 0x000fe20004f24670 */
[----:B------:R5:W3:Y:S01]  /*ab40*/  SHFL.IDX PT, R111, R220, R109, 0x1f ;  /* 0x00001f6ddc6f7589 */ /* 0x000ae200000e0000 */
[----:B------:R-:W-:Y:S01]  /*ab50*/  FSEL R100, R116, -INF , !P2 ;  /* 0xff80000074647808 */ /* 0x000fe20005000000 */
[----:B------:R-:W-:Y:S01]  /*ab60*/  MUFU.EX2 R13, R13 ;  /* 0x0000000d000d7308 */ /* 0x000fe20000000800 */
[----:B------:R-:W-:-:S02]  /*ab70*/  ISETP.GT.OR P0, PT, R224, 0x30, !P0 ;  /* 0x00000030e000780c */ /* 0x000fc40004704670 */
[----:B------:R-:W-:Y:S01]  /*ab80*/  FSEL R115, R115, -INF , !P3 ;  /* 0xff80000073737808 */ /* 0x000fe20005800000 */
[----:B------:R-:W-:Y:S01]  /*ab90*/  FFMA.FTZ R100, R100, UR5, -R101 ;  /* 0x0000000564647c23 */ /* 0x000fe20008010865 */
[----:B------:R-:W-:Y:S02]  /*aba0*/  ISETP.GE.AND P2, PT, R225, 0x48, PT ;  /* 0x00000048e100780c */ /* 0x000fe40003f46270 */
[----:B------:R-:W-:Y:S01]  /*abb0*/  FSEL R121, R121, -INF , !P1 ;  /* 0xff80000079797808 */ /* 0x000fe20004800000 */
[----:B-----5:R-:W-:Y:S01]  /*abc0*/  VIADD R109, R5, 0x10 ;  /* 0x00000010056d7836 */ /* 0x020fe20000000000 */
[----:B------:R-:W-:Y:S01]  /*abd0*/  ISETP.GE.AND P3, PT, R225, 0x49, PT ;  /* 0x00000049e100780c */ /* 0x000fe20003f66270 */
[----:B------:R-:W-:Y:S01]  /*abe0*/  FFMA.FTZ R99, R115, UR5, -R99 ;  /* 0x0000000573637c23 */ /* 0x000fe20008010863 */
[----:B------:R-:W-:Y:S01]  /*abf0*/  ISETP.GE.AND P1, PT, R225, 0x59, PT ;  /* 0x00000059e100780c */ /* 0x000fe20003f26270 */
[----:B-1----:R-:W-:Y:S01]  /*ac00*/  FFMA.FTZ R106, R121, UR5, -R103 ;  /* 0x00000005796a7c23 */ /* 0x002fe20008010867 */
[----:B------:R-:W-:Y:S01]  /*ac10*/  FSEL R96, R112, -INF , !P0 ;  /* 0xff80000070607808 */ /* 0x000fe20004000000 */
[----:B------:R-:W-:Y:S01]  /*ac20*/  VIADD R112, R5, 0x8 ;  /* 0x0000000805707836 */ /* 0x000fe20000000000 */
[C---:B------:R-:W-:Y:S01]  /*ac30*/  ISETP.GT.OR P2, PT, R224.reuse, 0x48, !P2 ;  /* 0x00000048e000780c */ /* 0x040fe20005744670 */
[----:B------:R3:W-:Y:S01]  /*ac40*/  SHFL.IDX PT, R113, R220, R109, 0x1f ;  /* 0x00001f6ddc717589 */ /* 0x0007e200000e0000 */
[----:B------:R-:W-:Y:S01]  /*ac50*/  ISETP.GT.OR P3, PT, R224, 0x49, !P3 ;  /* 0x00000049e000780c */ /* 0x000fe20005f64670 */
[--C-:B------:R-:W-:Y:S01]  /*ac60*/  FFMA.FTZ R96, R96, UR5, -R97.reuse ;  /* 0x0000000560607c23 */ /* 0x100fe20008010861 */
[----:B------:R-:W-:Y:S01]  /*ac70*/  ISETP.GT.OR P1, PT, R224, 0x59, !P1 ;  /* 0x00000059e000780c */ /* 0x000fe20004f24670 */
[----:B------:R-:W1:Y:S01]  /*ac80*/  SHFL.IDX PT, R110, R220, R112, 0x1f ;  /* 0x00001f70dc6e7589 */ /* 0x000e6200000e0000 */
[----:B------:R-:W-:Y:S01]  /*ac90*/  FSEL R124, R124, -INF , !P2 ;  /* 0xff8000007c7c7808 */ /* 0x000fe20005000000 */
[----:B------:R-:W-:Y:S01]  /*aca0*/  FFMA.FTZ R97, R114, UR5, -R97 ;  /* 0x0000000572617c23 */ /* 0x000fe20008010861 */
[----:B------:R-:W-:Y:S01]  /*acb0*/  ISETP.GE.AND P2, PT, R225, 0x60, PT ;  /* 0x00000060e100780c */ /* 0x000fe20003f46270 */
[----:B------:R-:W-:Y:S01]  /*acc0*/  MUFU.EX2 R15, R15 ;  /* 0x0000000f000f7308 */ /* 0x000fe20000000800 */
[----:B------:R-:W-:-:S02]  /*acd0*/  FSEL R125, R125, -INF , !P3 ;  /* 0xff8000007d7d7808 */ /* 0x000fc40005800000 */
[----:B------:R-:W-:Y:S02]  /*ace0*/  FSEL R133, R133, -INF , !P1 ;  /* 0xff80000085857808 */ /* 0x000fe40004800000 */
[----:B------:R-:W-:Y:S01]  /*acf0*/  ISETP.GE.AND P3, PT, R225, 0x61, PT ;  /* 0x00000061e100780c */ /* 0x000fe20003f66270 */
[----:B---3--:R-:W-:Y:S01]  /*ad00*/  FFMA.FTZ R109, R125, UR5, -R111 ;  /* 0x000000057d6d7c23 */ /* 0x008fe2000801086f */
[----:B------:R-:W-:Y:S01]  /*ad10*/  ISETP.GE.AND P1, PT, R218, 0x39, PT ;  /* 0x00000039da00780c */ /* 0x000fe20003f26270 */
[----:B------:R-:W-:Y:S01]  /*ad20*/  MUFU.EX2 R18, R18 ;  /* 0x0000001200127308 */ /* 0x000fe20000000800 */
[C---:B------:R-:W-:Y:S02]  /*ad30*/  ISETP.GT.OR P2, PT, R224.reuse, 0x60, !P2 ;  /* 0x00000060e000780c */ /* 0x040fe40005744670 */
[----:B------:R-:W-:Y:S02]  /*ad40*/  ISETP.GT.OR P3, PT, R224, 0x61, !P3 ;  /* 0x00000061e000780c */ /* 0x000fe40005f64670 */
[----:B------:R-:W-:-:S02]  /*ad50*/  ISETP.GT.OR P1, PT, R222, 0x39, !P1 ;  /* 0x00000039de00780c */ /* 0x000fc40004f24670 */
[----:B------:R-:W-:Y:S01]  /*ad60*/  FSEL R136, R136, -INF , !P2 ;  /* 0xff80000088887808 */ /* 0x000fe20005000000 */
[----:B------:R-:W-:Y:S01]  /*ad70*/  MUFU.EX2 R109, R109 ;  /* 0x0000006d006d7308 */ /* 0x000fe20000000800 */
[----:B------:R-:W-:Y:S02]  /*ad80*/  ISETP.GE.AND P0, PT, R218, 0x38, PT ;  /* 0x00000038da00780c */ /* 0x000fe40003f06270 */
[C---:B------:R-:W-:Y:S01]  /*ad90*/  ISETP.GE.AND P5, PT, R225.reuse, 0x39, PT ;  /* 0x00000039e100780c */ /* 0x040fe20003fa6270 */
[----:B-1----:R-:W-:Y:S01]  /*ada0*/  FFMA.FTZ R108, R124, UR5, -R110 ;  /* 0x000000057c6c7c23 */ /* 0x002fe2000801086e */
[----:B------:R-:W-:Y:S02]  /*adb0*/  ISETP.GE.AND P4, PT, R225, 0x40, PT ;  /* 0x00000040e100780c */ /* 0x000fe40003f86270 */
[----:B------:R-:W-:Y:S01]  /*adc0*/  ISETP.GE.AND P2, PT, R218, 0x40, PT ;  /* 0x00000040da00780c */ /* 0x000fe20003f46270 */
[----:B------:R-:W-:Y:S01]  /*add0*/  MUFU.EX2 R17, R17 ;  /* 0x0000001100117308 */ /* 0x000fe20000000800 */
[----:B------:R-:W-:-:S02]  /*ade0*/  FSEL R137, R137, -INF , !P3 ;  /* 0xff80000089897808 */ /* 0x000fc40005800000 */
[----:B------:R-:W-:Y:S02]  /*adf0*/  FSEL R119, R119, -INF , !P1 ;  /* 0xff80000077777808 */ /* 0x000fe40004800000 */
[C---:B------:R-:W-:Y:S02]  /*ae00*/  ISETP.GE.AND P3, PT, R218.reuse, 0x41, PT ;  /* 0x00000041da00780c */ /* 0x040fe40003f66270 */
[----:B------:R-:W-:Y:S01]  /*ae10*/  ISETP.GE.AND P1, PT, R218, 0x48, PT ;  /* 0x00000048da00780c */ /* 0x000fe20003f26270 */
[----:B------:R-:W-:Y:S01]  /*ae20*/  FFMA.FTZ R119, R119, UR5, -R231 ;  /* 0x0000000577777c23 */ /* 0x000fe200080108e7 */
[----:B------:R-:W-:Y:S01]  /*ae30*/  ISETP.GT.OR P0, PT, R222, 0x38, !P0 ;  /* 0x00000038de00780c */ /* 0x000fe20004704670 */
[----:B------:R-:W-:Y:S01]  /*ae40*/  MUFU.EX2 R108, R108 ;  /* 0x0000006c006c7308 */ /* 0x000fe20000000800 */
[C---:B------:R-:W-:Y:S02]  /*ae50*/  ISETP.GT.OR P5, PT, R224.reuse, 0x39, !P5 ;  /* 0x00000039e000780c */ /* 0x040fe40006fa4670 */
[----:B------:R-:W-:-:S02]  /*ae60*/  ISETP.GT.OR P4, PT, R224, 0x40, !P4 ;  /* 0x00000040e000780c */ /* 0x000fc40006784670 */
[C---:B------:R-:W-:Y:S02]  /*ae70*/  ISETP.GT.OR P2, PT, R222.reuse, 0x40, !P2 ;  /* 0x00000040de00780c */ /* 0x040fe40005744670 */
[C---:B------:R-:W-:Y:S01]  /*ae80*/  ISETP.GT.OR P3, PT, R222.reuse, 0x41, !P3 ;  /* 0x00000041de00780c */ /* 0x040fe20005f64670 */
[----:B------:R-:W-:Y:S01]  /*ae90*/  MUFU.EX2 R19, R19 ;  /* 0x0000001300137308 */ /* 0x000fe20000000800 */
[----:B------:R-:W-:Y:S01]  /*aea0*/  ISETP.GT.OR P1, PT, R222, 0x48, !P1 ;  /* 0x00000048de00780c */ /* 0x000fe20004f24670 */
[----:B------:R-:W-:Y:S02]  /*aeb0*/  WARPGROUP.DEPBAR.LE gsb0, 0x0 ;  /* 0x00008000000079c5 */ /* 0x000fe40000010000 */
[----:B------:R-:W-:Y:S01]  /*aec0*/  WARPGROUP.ARRIVE ;  /* 0x00000000000079c5 */ /* 0x000fe20000000000 */
[----:B------:R-:W-:Y:S02]  /*aed0*/  FSEL R118, R118, -INF , !P0 ;  /* 0xff80000076767808 */ /* 0x000fe40004000000 */
[----:B------:R-:W-:Y:S01]  /*aee0*/  FSEL R117, R117, -INF , !P5 ;  /* 0xff80000075757808 */ /* 0x000fe20006800000 */
[----:B------:R-:W-:Y:S01]  /*aef0*/  MUFU.EX2 R106, R106 ;  /* 0x0000006a006a7308 */ /* 0x000fe20000000800 */
[----:B------:R-:W-:Y:S01]  /*af00*/  FSEL R120, R120, -INF , !P4 ;  /* 0xff80000078787808 */ /* 0x000fe20006000000 */
[----:B------:R-:W-:Y:S01]  /*af10*/  HGMMA.64x128x16.F32.BF16 R24, gdesc[UR12], R24, gsb0 ;  /* 0x01e000000c1879f0 */ /* 0x000fe20008001818 */
[----:B------:R-:W-:Y:S01]  /*af20*/  R2UR UR12, R228 ;  /* 0x00000000e40c72ca */ /* 0x000fe200000e0000 */
[----:B------:R-:W-:Y:S01]  /*af30*/  UMOV UR14, UR6 ;  /* 0x00000006000e7c82 */ /* 0x000fe20008000000 */
[----:B------:R-:W-:Y:S01]  /*af40*/  R2UR UR13, R229 ;  /* 0x00000000e50d72ca */ /* 0x000fe200000e0000 */
[----:B------:R-:W-:Y:S01]  /*af50*/  UMOV UR15, 0x40000040 ;  /* 0x40000040000f7882 */ /* 0x000fe20000000000 */
[----:B------:R-:W-:Y:S01]  /*af60*/  FSEL R105, R122, -INF , !P2 ;  /* 0xff8000007a697808 */ /* 0x000fe20005000000 */
[--C-:B------:R-:W-:Y:S01]  /*af70*/  FFMA.FTZ R120, R120, UR5, -R104.reuse ;  /* 0x0000000578787c23 */ /* 0x100fe20008010868 */
[----:B------:R-:W-:Y:S01]  /*af80*/  ISETP.GE.AND P0, PT, R225, 0x50, PT ;  /* 0x00000050e100780c */ /* 0x000fe20003f06270 */
[----:B------:R-:W-:Y:S01]  /*af90*/  FFMA.FTZ R102, R117, UR5, -R231 ;  /* 0x0000000575667c23 */ /* 0x000fe200080108e7 */
[----:B------:R-:W-:Y:S01]  /*afa0*/  ISETP.GE.AND P5, PT, R225, 0x51, PT ;  /* 0x00000051e100780c */ /* 0x000fe20003fa6270 */
[----:B------:R-:W-:Y:S01]  /*afb0*/  VIADD R231, R5, 0x14 ;  /* 0x0000001405e77836 */ /* 0x000fe20000000000 */
[C---:B------:R-:W-:Y:S01]  /*afc0*/  ISETP.GE.AND P4, PT, R225.reuse, 0x58, PT ;  /* 0x00000058e100780c */ /* 0x040fe20003f86270 */
[----:B------:R-:W-:Y:S01]  /*afd0*/  FFMA.FTZ R101, R118, UR5, -R101 ;  /* 0x0000000576657c23 */ /* 0x000fe20008010865 */
[----:B------:R-:W-:Y:S01]  /*afe0*/  ISETP.GE.AND P2, PT, R225, 0x71, PT ;  /* 0x00000071e100780c */ /* 0x000fe20003f46270 */
[----:B------:R-:W-:Y:S01]  /*aff0*/  FFMA.FTZ R105, R105, UR5, -R104 ;  /* 0x0000000569697c23 */ /* 0x000fe20008010868 */
[----:B------:R-:W-:Y:S01]  /*b000*/  FSEL R107, R123, -INF , !P3 ;  /* 0xff8000007b6b7808 */ /* 0x000fe20005800000 */
[----:B------:R-:W-:Y:S01]  /*b010*/  VIADD R123, R5, 0x4 ;  /* 0x00000004057b7836 */ /* 0x000fe20000000000 */
[----:B------:R-:W-:Y:S01]  /*b020*/  FSEL R126, R126, -INF , !P1 ;  /* 0xff8000007e7e7808 */ /* 0x000fe20004800000 */
[----:B------:R-:W-:Y:S01]  /*b030*/  MUFU.EX2 R104, R119 ;  /* 0x0000007700687308 */ /* 0x000fe20000000800 */
[----:B------:R-:W-:Y:S01]  /*b040*/  ISETP.GE.AND P3, PT, R225, 0x78, PT ;  /* 0x00000078e100780c */ /* 0x000fe20003f66270 */
[----:B------:R-:W-:Y:S01]  /*b050*/  FFMA.FTZ R107, R107, UR5, -R103 ;  /* 0x000000056b6b7c23 */ /* 0x000fe20008010867 */
[----:B------:R-:W-:Y:S01]  /*b060*/  ISETP.GE.AND P1, PT, R225, 0x79, PT ;  /* 0x00000079e100780c */ /* 0x000fe20003f26270 */
[----:B------:R-:W-:Y:S01]  /*b070*/  FFMA.FTZ R110, R126, UR5, -R110 ;  /* 0x000000057e6e7c23 */ /* 0x000fe2000801086e */
[----:B------:R-:W-:-:S02]  /*b080*/  ISETP.GT.OR P0, PT, R224, 0x50, !P0 ;  /* 0x00000050e000780c */ /* 0x000fc40004704670 */
[C---:B------:R-:W-:Y:S01]  /*b090*/  ISETP.GT.OR P5, PT, R224.reuse, 0x51, !P5 ;  /* 0x00000051e000780c */ /* 0x040fe20006fa4670 */
[----:B------:R1:W-:Y:S01]  /*b0a0*/  MUFU.EX2 R103, R120 ;  /* 0x0000007800677308 */ /* 0x0003e20000000800 */
[C---:B------:R-:W-:Y:S02]  /*b0b0*/  ISETP.GT.OR P4, PT, R224.reuse, 0x58, !P4 ;  /* 0x00000058e000780c */ /* 0x040fe40006784670 */
[C---:B------:R-:W-:Y:S02]  /*b0c0*/  ISETP.GT.OR P2, PT, R224.reuse, 0x71, !P2 ;  /* 0x00000071e000780c */ /* 0x040fe40005744670 */
[C---:B------:R-:W-:Y:S02]  /*b0d0*/  ISETP.GT.OR P3, PT, R224.reuse, 0x78, !P3 ;  /* 0x00000078e000780c */ /* 0x040fe40005f64670 */
[----:B------:R-:W-:Y:S01]  /*b0e0*/  ISETP.GT.OR P1, PT, R224, 0x79, !P1 ;  /* 0x00000079e000780c */ /* 0x000fe20004f24670 */
[----:B------:R-:W3:Y:S01]  /*b0f0*/  MUFU.EX2 R110, R110 ;  /* 0x0000006e006e7308 */ /* 0x000ee20000000800 */
[----:B------:R-:W-:-:S02]  /*b100*/  FSEL R128, R128, -INF , !P0 ;  /* 0xff80000080807808 */ /* 0x000fc40004000000 */
[----:B------:R-:W-:Y:S02]  /*b110*/  FSEL R129, R129, -INF , !P5 ;  /* 0xff80000081817808 */ /* 0x000fe40006800000 */
[----:B------:R-:W-:Y:S02]  /*b120*/  FSEL R132, R132, -INF , !P4 ;  /* 0xff80000084847808 */ /* 0x000fe40006000000 */
[----:B------:R-:W-:Y:S01]  /*b130*/  FSEL R124, R145, -INF , !P2 ;  /* 0xff800000917c7808 */ /* 0x000fe20005000000 */
[----:B------:R-:W-:Y:S01]  /*b140*/  MUFU.EX2 R105, R105 ;  /* 0x0000006900697308 */ /* 0x000fe20000000800 */
[C---:B------:R-:W-:Y:S02]  /*b150*/  ISETP.GE.AND P0, PT, R225.reuse, 0x68, PT ;  /* 0x00000068e100780c */ /* 0x040fe40003f06270 */
[C---:B------:R-:W-:Y:S02]  /*b160*/  ISETP.GE.AND P5, PT, R225.reuse, 0x69, PT ;  /* 0x00000069e100780c */ /* 0x040fe40003fa6270 */
[----:B------:R-:W-:Y:S01]  /*b170*/  ISETP.GE.AND P4, PT, R225, 0x70, PT ;  /* 0x00000070e100780c */ /* 0x000fe20003f86270 */
[----:B------:R-:W-:Y:S01]  /*b180*/  VIADD R225, R5, 0x1c ;  /* 0x0000001c05e17836 */ /* 0x000fe20000000000 */
[----:B------:R-:W-:Y:S01]  /*b190*/  ISETP.GE.AND P2, PT, R218, 0x58, PT ;  /* 0x00000058da00780c */ /* 0x000fe20003f46270 */
[----:B------:R-:W-:Y:S01]  /*b1a0*/  MUFU.EX2 R107, R107 ;  /* 0x0000006b006b7308 */ /* 0x000fe20000000800 */
[----:B------:R-:W-:-:S02]  /*b1b0*/  FSEL R122, R148, -INF , !P3 ;  /* 0xff800000947a7808 */ /* 0x000fc40005800000 */
[----:B-1----:R-:W-:Y:S01]  /*b1c0*/  FSEL R120, R149, -INF , !P1 ;  /* 0xff80000095787808 */ /* 0x002fe20004800000 */
[----:B------:R-:W-:Y:S01]  /*b1d0*/  SHFL.IDX PT, R148, R221, R5, 0x1f ;  /* 0x00001f05dd947589 */ /* 0x000fe200000e0000 */
[C---:B------:R-:W-:Y:S02]  /*b1e0*/  ISETP.GE.AND P3, PT, R218.reuse, 0x59, PT ;  /* 0x00000059da00780c */ /* 0x040fe40003f66270 */
[----:B------:R-:W-:Y:S01]  /*b1f0*/  ISETP.GE.AND P1, PT, R218, 0x60, PT ;  /* 0x00000060da00780c */ /* 0x000fe20003f26270 */
[----:B------:R-:W-:Y:S01]  /*b200*/  MUFU.EX2 R23, R23 ;  /* 0x0000001700177308 */ /* 0x000fe20000000800 */
[C---:B------:R-:W-:Y:S02]  /*b210*/  ISETP.GT.OR P0, PT, R224.reuse, 0x68, !P0 ;  /* 0x00000068e000780c */ /* 0x040fe40004704670 */
[C---:B------:R-:W-:Y:S02]  /*b220*/  ISETP.GT.OR P5, PT, R224.reuse, 0x69, !P5 ;  /* 0x00000069e000780c */ /* 0x040fe40006fa4670 */
[----:B------:R-:W-:Y:S01]  /*b230*/  ISETP.GT.OR P4, PT, R224, 0x70, !P4 ;  /* 0x00000070e000780c */ /* 0x000fe20006784670 */
[----:B------:R-:W-:Y:S01]  /*b240*/  VIADD R224, R5, 0x18 ;  /* 0x0000001805e07836 */ /* 0x000fe20000000000 */
[C---:B------:R-:W-:Y:S01]  /*b250*/  ISETP.GT.OR P2, PT, R222.reuse, 0x58, !P2 ;  /* 0x00000058de00780c */ /* 0x040fe20005744670 */
[----:B------:R-:W-:Y:S01]  /*b260*/  MUFU.EX2 R89, R89 ;  /* 0x0000005900597308 */ /* 0x000fe20000000800 */
[----:B------:R-:W-:-:S02]  /*b270*/  ISETP.GT.OR P3, PT, R222, 0x59, !P3 ;  /* 0x00000059de00780c */ /* 0x000fc40005f64670 */
[----:B------:R-:W-:Y:S02]  /*b280*/  ISETP.GT.OR P1, PT, R222, 0x60, !P1 ;  /* 0x00000060de00780c */ /* 0x000fe40004f24670 */
[----:B------:R-:W-:Y:S02]  /*b290*/  FSEL R117, R134, -INF , !P2 ;  /* 0xff80000086757808 */ /* 0x000fe40005000000 */
[----:B------:R-:W-:Y:S01]  /*b2a0*/  FSEL R134, R135, -INF , !P3 ;  /* 0xff80000087867808 */ /* 0x000fe20005800000 */
[----:B------:R-:W-:Y:S01]  /*b2b0*/  MUFU.EX2 R90, R90 ;  /* 0x0000005a005a7308 */ /* 0x000fe20000000800 */
[----:B------:R-:W-:Y:S01]  /*b2c0*/  FSEL R114, R138, -INF , !P1 ;  /* 0xff8000008a727808 */ /* 0x000fe20004800000 */
[----:B------:R-:W-:Y:S01]  /*b2d0*/  SHFL.IDX PT, R135, R220, R231, 0x1f ;  /* 0x00001fe7dc877589 */ /* 0x000fe200000e0000 */
[----:B------:R-:W-:Y:S02]  /*b2e0*/  FSEL R116, R141, -INF , !P5 ;  /* 0xff8000008d747808 */ /* 0x000fe40006800000 */
[----:B------:R-:W-:Y:S01]  /*b2f0*/  ISETP.GE.AND P5, PT, R218, 0x50, PT ;  /* 0x00000050da00780c */ /* 0x000fe20003fa6270 */
[----:B------:R-:W1:Y:S01]  /*b300*/  SHFL.IDX PT, R138, R220, R224, 0x1f ;  /* 0x00001fe0dc8a7589 */ /* 0x000e6200000e0000 */
[----:B------:R-:W-:Y:S01]  /*b310*/  FSEL R126, R144, -INF , !P4 ;  /* 0xff800000907e7808 */ /* 0x000fe20006000000 */
[----:B------:R-:W-:Y:S01]  /*b320*/  MUFU.EX2 R91, R91 ;  /* 0x0000005b005b7308 */ /* 0x000fe20000000800 */
[----:B------:R-:W-:Y:S01]  /*b330*/  ISETP.GE.AND P4, PT, R218, 0x51, PT ;  /* 0x00000051da00780c */ /* 0x000fe20003f86270 */
[----:B------:R-:W5:Y:S01]  /*b340*/  SHFL.IDX PT, R220, R220, R225, 0x1f ;  /* 0x00001fe1dcdc7589 */ /* 0x000f6200000e0000 */
[----:B------:R-:W-:-:S02]  /*b350*/  ISETP.GT.OR P5, PT, R222, 0x50, !P5 ;  /* 0x00000050de00780c */ /* 0x000fc40006fa4670 */
[----:B------:R-:W-:Y:S02]  /*b360*/  FSEL R140, R140, -INF , !P0 ;  /* 0xff8000008c8c7808 */ /* 0x000fe40004000000 */
[----:B------:R-:W-:Y:S01]  /*b370*/  ISETP.GT.OR P4, PT, R222, 0x51, !P4 ;  /* 0x00000051de00780c */ /* 0x000fe20006784670 */
[----:B------:R-:W-:Y:S01]  /*b380*/  MUFU.EX2 R92, R92 ;  /* 0x0000005c005c7308 */ /* 0x000fe20000000800 */
[----:B------:R-:W-:Y:S02]  /*b390*/  ISETP.GE.AND P0, PT, R218, 0x49, PT ;  /* 0x00000049da00780c */ /* 0x000fe40003f06270 */
[----:B------:R-:W-:Y:S02]  /*b3a0*/  FSEL R115, R130, -INF , !P5 ;  /* 0xff80000082737808 */ /* 0x000fe40006800000 */
[----:B------:R-:W-:Y:S01]  /*b3b0*/  FSEL R118, R131, -INF , !P4 ;  /* 0xff80000083767808 */ /* 0x000fe20006000000 */
[----:B------:R4:W-:Y:S01]  /*b3c0*/  SHFL.IDX PT, R130, R221, R112, 0x1f ;  /* 0x00001f70dd827589 */ /* 0x0009e200000e0000 */
[----:B------:R-:W-:Y:S01]  /*b3d0*/  ISETP.GT.OR P0, PT, R222, 0x49, !P0 ;  /* 0x00000049de00780c */ /* 0x000fe20004704670 */
[----:B------:R-:W-:Y:S01]  /*b3e0*/  MUFU.EX2 R93, R93 ;  /* 0x0000005d005d7308 */ /* 0x000fe20000000800 */
[----:B------:R-:W-:Y:S01]  /*b3f0*/  ISETP.GE.AND P3, PT, R218, 0x71, PT ;  /* 0x00000071da00780c */ /* 0x000fe20003f66270 */
[----:B------:R-:W2:Y:S01]  /*b400*/  SHFL.IDX PT, R131, R221, R123, 0x1f ;  /* 0x00001f7bdd837589 */ /* 0x000ea200000e0000 */
[----:B------:R-:W-:-:S02]  /*b410*/  FSEL R127, R127, -INF , !P0 ;  /* 0xff8000007f7f7808 */ /* 0x000fc40004000000 */
[----:B------:R-:W-:Y:S01]  /*b420*/  ISETP.GE.AND P0, PT, R218, 0x61, PT ;  /* 0x00000061da00780c */ /* 0x000fe20003f06270 */
[--C-:B-1----:R-:W-:Y:S01]  /*b430*/  FFMA.FTZ R145, R132, UR5, -R138.reuse ;  /* 0x0000000584917c23 */ /* 0x102fe2000801088a */
[----:B------:R-:W-:Y:S01]  /*b440*/  FFMA.FTZ R117, R117, UR5, -R138 ;  /* 0x0000000575757c23 */ /* 0x000fe2000801088a */
[--C-:B----4-:R-:W-:Y:S01]  /*b450*/  FFMA.FTZ R112, R128, UR5, -R113.reuse ;  /* 0x0000000580707c23 */ /* 0x110fe20008010871 */
[----:B------:R-:W-:Y:S01]  /*b460*/  FFMA.FTZ R113, R115, UR5, -R113 ;  /* 0x0000000573717c23 */ /* 0x000fe20008010871 */
[--C-:B------:R-:W-:Y:S01]  /*b470*/  FFMA.FTZ R115, R129, UR5, -R135.reuse ;  /* 0x0000000581737c23 */ /* 0x100fe20008010887 */
[----:B------:R-:W-:Y:S01]  /*b480*/  FFMA.FTZ R128, R118, UR5, -R135 ;  /* 0x0000000576807c23 */ /* 0x000fe20008010887 */
[----:B------:R-:W-:Y:S01]  /*b490*/  SHFL.IDX PT, R138, R221, R224, 0x1f ;  /* 0x00001fe0dd8a7589 */ /* 0x000fe200000e0000 */
[----:B------:R-:W-:Y:S01]  /*b4a0*/  ISETP.GT.OR P0, PT, R222, 0x61, !P0 ;  /* 0x00000061de00780c */ /* 0x000fe20004704670 */
[--C-:B-----5:R-:W-:Y:S01]  /*b4b0*/  FFMA.FTZ R118, R133, UR5, -R220.reuse ;  /* 0x0000000585767c23 */ /* 0x120fe200080108dc */
[----:B------:R-:W-:Y:S01]  /*b4c0*/  ISETP.GE.AND P1, PT, R218, 0x78, PT ;  /* 0x00000078da00780c */ /* 0x000fe20003f26270 */
[----:B------:R-:W1:Y:S01]  /*b4d0*/  SHFL.IDX PT, R135, R221, R231, 0x1f ;  /* 0x00001fe7dd877589 */ /* 0x000e6200000e0000 */
[----:B------:R-:W-:Y:S01]  /*b4e0*/  FSEL R141, R139, -INF , !P0 ;  /* 0xff8000008b8d7808 */ /* 0x000fe20004000000 */
[----:B------:R-:W-:Y:S01]  /*b4f0*/  FFMA.FTZ R134, R134, UR5, -R220 ;  /* 0x0000000586867c23 */ /* 0x000fe200080108dc */
[C---:B------:R-:W-:Y:S01]  /*b500*/  ISETP.GE.AND P0, PT, R218.reuse, 0x79, PT ;  /* 0x00000079da00780c */ /* 0x040fe20003f06270 */
[----:B------:R-:W-:Y:S01]  /*b510*/  VIADD R220, R5, 0x4 ;  /* 0x0000000405dc7836 */ /* 0x000fe20000000000 */
[----:B------:R-:W-:Y:S01]  /*b520*/  ISETP.GE.AND P5, PT, R218, 0x68, PT ;  /* 0x00000068da00780c */ /* 0x000fe20003fa6270 */
[----:B------:R-:W-:Y:S01]  /*b530*/  FFMA.FTZ R139, R136, UR5, -R148 ;  /* 0x00000005888b7c23 */ /* 0x000fe20008010894 */
[----:B------:R-:W-:Y:S01]  /*b540*/  ISETP.GT.OR P0, PT, R222, 0x79, !P0 ;  /* 0x00000079de00780c */ /* 0x000fe20004704670 */
[----:B------:R-:W-:Y:S01]  /*b550*/  FFMA.FTZ R111, R127, UR5, -R111 ;  /* 0x000000057f6f7c23 */ /* 0x000fe2000801086f */
[C---:B------:R-:W-:Y:S01]  /*b560*/  ISETP.GE.AND P4, PT, R218.reuse, 0x69, PT ;  /* 0x00000069da00780c */ /* 0x040fe20003f86270 */
[----:B--2---:R-:W-:Y:S01]  /*b570*/  FFMA.FTZ R141, R141, UR5, -R131 ;  /* 0x000000058d8d7c23 */ /* 0x004fe20008010883 */
[----:B------:R-:W-:Y:S01]  /*b580*/  ISETP.GE.AND P2, PT, R218, 0x70, PT ;  /* 0x00000070da00780c */ /* 0x000fe20003f46270 */
[----:B------:R-:W-:Y:S01]  /*b590*/  VIADD R218, R5, 0x10 ;  /* 0x0000001005da7836 */ /* 0x000fe20000000000 */
[----:B------:R-:W-:Y:S01]  /*b5a0*/  ISETP.GT.OR P3, PT, R222, 0x71, !P3 ;  /* 0x00000071de00780c */ /* 0x000fe20005f64670 */
[----:B------:R-:W-:Y:S01]  /*b5b0*/  FFMA.FTZ R132, R140, UR5, -R130 ;  /* 0x000000058c847c23 */ /* 0x000fe20008010882 */
[C---:B------:R-:W-:Y:S01]  /*b5c0*/  ISETP.GT.OR P1, PT, R222.reuse, 0x78, !P1 ;  /* 0x00000078de00780c */ /* 0x040fe20004f24670 */
[----:B------:R-:W2:Y:S01]  /*b5d0*/  MUFU.EX2 R111, R111 ;  /* 0x0000006f006f7308 */ /* 0x000ea20000000800 */
[----:B------:R-:W-:-:S02]  /*b5e0*/  ISETP.GT.OR P5, PT, R222, 0x68, !P5 ;  /* 0x00000068de00780c */ /* 0x000fc40006fa4670 */
[----:B------:R-:W-:Y:S01]  /*b5f0*/  FSEL R119, R151, -INF , !P0 ;  /* 0xff80000097777808 */ /* 0x000fe20004000000 */
[----:B------:R-:W-:Y:S02]  /*b600*/  WARPGROUP.DEPBAR.LE gsb0, 0x0 ;  /* 0x00008000000079c5 */ /* 0x000fe40000010000 */
[----:B------:R-:W-:Y:S01]  /*b610*/  WARPGROUP.ARRIVE ;  /* 0x00000000000079c5 */ /* 0x000fe20000000000 */
[C---:B------:R-:W-:Y:S01]  /*b620*/  ISETP.GT.OR P4, PT, R222.reuse, 0x69, !P4 ;  /* 0x00000069de00780c */ /* 0x040fe20006784670 */
[C---:B------:R-:W-:Y:S01]  /*b630*/  VIADD R151, R5.reuse, 0x8 ;  /* 0x0000000805977836 */ /* 0x040fe20000000000 */
[----:B------:R-:W-:Y:S01]  /*b640*/  ISETP.GT.OR P2, PT, R222, 0x70, !P2 ;  /* 0x00000070de00780c */ /* 0x000fe20005744670 */
[----:B------:R-:W-:Y:S01]  /*b650*/  VIADD R222, R5, 0xc ;  /* 0x0000000c05de7836 */ /* 0x000fe20000000000 */
[----:B------:R-:W-:Y:S01]  /*b660*/  FSEL R123, R147, -INF , !P3 ;  /* 0xff800000937b7808 */ /* 0x000fe20005800000 */
[----:B------:R-:W-:Y:S01]  /*b670*/  HGMMA.64x128x16.F32.BF16 R24, gdesc[UR12], R24, gsb0 ;  /* 0x01e000000c1879f0 */ /* 0x000fe20008001818 */
[----:B------:R-:W-:Y:S01]  /*b680*/  FSEL R121, R150, -INF , !P1 ;  /* 0xff80000096797808 */ /* 0x000fe20004800000 */
[----:B-1----:R-:W-:Y:S01]  /*b690*/  FFMA.FTZ R124, R124, UR5, -R135 ;  /* 0x000000057c7c7c23 */ /* 0x002fe20008010887 */
[----:B------:R-:W-:Y:S01]  /*b6a0*/  FSEL R144, R142, -INF , !P5 ;  /* 0xff8000008e907808 */ /* 0x000fe20006800000 */
[----:B------:R-:W-:Y:S01]  /*b6b0*/  FFMA.FTZ R142, R137, UR5, -R131 ;  /* 0x00000005898e7c23 */ /* 0x000fe20008010883 */
[----:B------:R-:W-:Y:S01]  /*b6c0*/  FSEL R127, R143, -INF , !P4 ;  /* 0xff8000008f7f7808 */ /* 0x000fe20006000000 */
[----:B------:R-:W1:Y:S01]  /*b6d0*/  SHFL.IDX PT, R147, R221, R222, 0x1f ;  /* 0x00001fdedd937589 */ /* 0x000e6200000e0000 */
[----:B------:R-:W-:Y:S01]  /*b6e0*/  FFMA.FTZ R123, R123, UR5, -R135 ;  /* 0x000000057b7b7c23 */ /* 0x000fe20008010887 */
[--C-:B------:R-:W-:Y:S01]  /*b6f0*/  FFMA.FTZ R122, R122, UR5, -R138.reuse ;  /* 0x000000057a7a7c23 */ /* 0x100fe2000801088a */
[----:B------:R-:W-:Y:S01]  /*b700*/  FFMA.FTZ R121, R121, UR5, -R138 ;  /* 0x0000000579797c23 */ /* 0x000fe2000801088a */
[----:B------:R-:W4:Y:S01]  /*b710*/  SHFL.IDX PT, R143, R221, R218, 0x1f ;  /* 0x00001fdadd8f7589 */ /* 0x000f2200000e0000 */
[----:B------:R-:W-:Y:S01]  /*b720*/  FSEL R125, R146, -INF , !P2 ;  /* 0xff800000927d7808 */ /* 0x000fe20005000000 */
[----:B------:R-:W-:Y:S01]  /*b730*/  FFMA.FTZ R146, R114, UR5, -R148 ;  /* 0x0000000572927c23 */ /* 0x000fe20008010894 */
[----:B------:R-:W-:Y:S01]  /*b740*/  FFMA.FTZ R130, R144, UR5, -R130 ;  /* 0x0000000590827c23 */ /* 0x000fe20008010882 */
[----:B------:R1:W-:Y:S01]  /*b750*/  MUFU.EX2 R114, R128 ;  /* 0x0000008000727308 */ /* 0x0003e20000000800 */
[----:B------:R-:W5:Y:S07]  /*b760*/  SHFL.IDX PT, R221, R221, R225, 0x1f ;  /* 0x00001fe1dddd7589 */ /* 0x000f6e00000e0000 */
[----:B------:R-:W2:Y:S01]  /*b770*/  MUFU.EX2 R112, R112 ;  /* 0x0000007000707308 */ /* 0x000ea20000000800 */
[--C-:B-1----:R-:W-:Y:S01]  /*b780*/  FFMA.FTZ R128, R116, UR5, -R147.reuse ;  /* 0x0000000574807c23 */ /* 0x102fe20008010893 */
[----:B------:R-:W-:-:S06]  /*b790*/  FFMA.FTZ R127, R127, UR5, -R147 ;  /* 0x000000057f7f7c23 */ /* 0x000fcc0008010893 */
[----:B------:R1:W-:Y:S01]  /*b7a0*/  MUFU.EX2 R116, R145 ;  /* 0x0000009100747308 */ /* 0x0003e20000000800 */
[--C-:B----4-:R-:W-:Y:S01]  /*b7b0*/  FFMA.FTZ R126, R126, UR5, -R143.reuse ;  /* 0x000000057e7e7c23 */ /* 0x110fe2000801088f */
[----:B------:R-:W-:Y:S01]  /*b7c0*/  FFMA.FTZ R125, R125, UR5, -R143 ;  /* 0x000000057d7d7c23 */ /* 0x000fe2000801088f */
[----:B-----5:R-:W-:-:S05]  /*b7d0*/  FFMA.FTZ R120, R120, UR5, -R221 ;  /* 0x0000000578787c23 */ /* 0x020fca00080108dd */
[----:B------:R-:W4:Y:S01]  /*b7e0*/  MUFU.EX2 R115, R115 ;  /* 0x0000007300737308 */ /* 0x000f220000000800 */
[----:B------:R-:W-:-:S07]  /*b7f0*/  FFMA.FTZ R119, R119, UR5, -R221 ;  /* 0x0000000577777c23 */ /* 0x000fce00080108dd */
        /* <DEDUP_REMOVED lines=12> */
[----:B------:R-:W5:Y:S05]  /*b8c0*/  LDS R223, [R223+0x400] ;  /* 0x00040000dfdf7984 */ /* 0x000f6a0000000800 */
[----:B------:R-:W-:Y:S01]  /*b8d0*/  MUFU.EX2 R117, R117 ;  /* 0x0000007500757308 */ /* 0x000fe20000000800 */
[----:B------:R-:W-:Y:S04]  /*b8e0*/  LDS R219, [R219+0x400] ;  /* 0x00040000dbdb7984 */ /* 0x000fe80000000800 */
[----:B------:R-:W-:Y:S04]  /*b8f0*/  LDS R217, [R217+0x400] ;  /* 0x00040000d9d97984 */ /* 0x000fe80000000800 */
[----:B------:R-:W-:Y:S04]  /*b900*/  LDS R216, [R216+0x400] ;  /* 0x00040000d8d87984 */ /* 0x000fe80000000800 */
[----:B-----5:R-:W5:Y:S04]  /*b910*/  SHFL.IDX PT, R129, R223, R5, 0x1f ;  /* 0x00001f05df817589 */ /* 0x020f6800000e0000 */
[----:B------:R-:W3:Y:S04]  /*b920*/  SHFL.IDX PT, R131, R223, R220, 0x1f ;  /* 0x00001fdcdf837589 */ /* 0x000ee800000e0000 */
[----:B------:R-:W2:Y:S04]  /*b930*/  SHFL.IDX PT, R136, R223, R151, 0x1f ;  /* 0x00001f97df887589 */ /* 0x000ea800000e0000 */
[----:B------:R-:W1:Y:S04]  /*b940*/  SHFL.IDX PT, R137, R223, R222, 0x1f ;  /* 0x00001fdedf897589 */ /* 0x000e6800000e0000 */
[----:B------:R-:W4:Y:S04]  /*b950*/  SHFL.IDX PT, R135, R223, R218, 0x1f ;  /* 0x00001fdadf877589 */ /* 0x000f2800000e0000 */
[----:B------:R-:W4:Y:S01]  /*b960*/  SHFL.IDX PT, R138, R223, R231, 0x1f ;  /* 0x00001fe7df8a7589 */ /* 0x000f2200000e0000 */
[--C-:B-----5:R-:W-:Y:S01]  /*b970*/  FADD.FTZ R24, R24, -R129.reuse ;  /* 0x8000008118187221 */ /* 0x120fe20000010000 */
[----:B------:R-:W-:-:S02]  /*b980*/  FADD.FTZ R26, R26, -R129 ;  /* 0x800000811a1a7221 */ /* 0x000fc40000010000 */
[----:B------:R-:W5:Y:S01]  /*b990*/  SHFL.IDX PT, R149, R219, R5, 0x1f ;  /* 0x00001f05db957589 */ /* 0x000f6200000e0000 */
[--C-:B---3--:R-:W-:Y:S01]  /*b9a0*/  FADD.FTZ R129, R25, -R131.reuse ;  /* 0x8000008319817221 */ /* 0x108fe20000010000 */
[----:B------:R-:W-:Y:S02]  /*b9b0*/  FADD.FTZ R131, R27, -R131 ;  /* 0x800000831b837221 */ /* 0x000fe40000010000 */
[----:B------:R-:W-:Y:S01]  /*b9c0*/  SHFL.IDX PT, R148, R219, R220, 0x1f ;  /* 0x00001fdcdb947589 */ /* 0x000fe200000e0000 */
[--C-:B--2---:R-:W-:Y:S01]  /*b9d0*/  FADD.FTZ R133, R28, -R136.reuse ;  /* 0x800000881c857221 */ /* 0x104fe20000010000 */
[----:B------:R-:W-:Y:S01]  /*b9e0*/  FADD.FTZ R25, R30, -R136 ;  /* 0x800000881e197221 */ /* 0x000fe20000010000 */
[----:B------:R4:W-:Y:S01]  /*b9f0*/  MUFU.EX2 R28, R134 ;  /* 0x00000086001c7308 */ /* 0x0009e20000000800 */
[----:B------:R-:W-:Y:S01]  /*ba00*/  SHFL.IDX PT, R147, R219, R151, 0x1f ;  /* 0x00001f97db937589 */ /* 0x000fe200000e0000 */
[--C-:B-1----:R-:W-:Y:S01]  /*ba10*/  FADD.FTZ R136, R29, -R137.reuse ;  /* 0x800000891d887221 */ /* 0x102fe20000010000 */
[----:B------:R-:W-:-:S02]  /*ba20*/  FADD.FTZ R27, R31, -R137 ;  /* 0x800000891f1b7221 */ /* 0x000fc40000010000 */
[----:B------:R-:W1:Y:S03]  /*ba30*/  SHFL.IDX PT, R145, R219, R222, 0x1f ;  /* 0x00001fdedb917589 */ /* 0x000e6600000e0000 */
[----:B------:R2:W-:Y:S01]  /*ba40*/  MUFU.EX2 R29, R139 ;  /* 0x0000008b001d7308 */ /* 0x0005e20000000800 */
[--C-:B----4-:R-:W-:Y:S01]  /*ba50*/  FADD.FTZ R134, R32, -R135.reuse ;  /* 0x8000008720867221 */ /* 0x110fe20000010000 */
[--C-:B------:R-:W-:Y:S01]  /*ba60*/  FADD.FTZ R137, R33, -R138.reuse ;  /* 0x8000008a21897221 */ /* 0x100fe20000010000 */
[----:B------:R-:W3:Y:S01]  /*ba70*/  SHFL.IDX PT, R32, R219, R218, 0x1f ;  /* 0x00001fdadb207589 */ /* 0x000ee200000e0000 */
[----:B------:R-:W-:Y:S01]  /*ba80*/  FADD.FTZ R135, R34, -R135 ;  /* 0x8000008722877221 */ /* 0x000fe20000010000 */
[----:B------:R-:W-:Y:S02]  /*ba90*/  FADD.FTZ R138, R35, -R138 ;  /* 0x8000008a238a7221 */ /* 0x000fe40000010000 */
[----:B------:R-:W4:Y:S01]  /*baa0*/  SHFL.IDX PT, R144, R219, R231, 0x1f ;  /* 0x00001fe7db907589 */ /* 0x000f2200000e0000 */
[----:B------:R-:W-:Y:S01]  /*bab0*/  MUFU.EX2 R30, R146 ;  /* 0x00000092001e7308 */ /* 0x000fe20000000800 */
[--C-:B-----5:R-:W-:Y:S01]  /*bac0*/  FADD.FTZ R40, R40, -R149.reuse ;  /* 0x8000009528287221 */ /* 0x120fe20000010000 */
[----:B------:R-:W-:Y:S01]  /*bad0*/  FADD.FTZ R42, R42, -R149 ;  /* 0x800000952a2a7221 */ /* 0x000fe20000010000 */
[----:B------:R-:W5:Y:S04]  /*bae0*/  SHFL.IDX PT, R143, R219, R224, 0x1f ;  /* 0x00001fe0db8f7589 */ /* 0x000f6800000e0000 */
[----:B------:R-:W2:Y:S01]  /*baf0*/  SHFL.IDX PT, R140, R223, R224, 0x1f ;  /* 0x00001fe0df8c7589 */ /* 0x000ea200000e0000 */
[----:B------:R-:W-:Y:S03]  /*bb00*/  MUFU.EX2 R31, R142 ;  /* 0x0000008e001f7308 */ /* 0x000fe60000000800 */
[----:B------:R-:W2:Y:S01]  /*bb10*/  SHFL.IDX PT, R150, R223, R225, 0x1f ;  /* 0x00001fe1df967589 */ /* 0x000ea200000e0000 */
[----:B------:R-:W-:Y:S01]  /*bb20*/  FMUL.FTZ R26, R9, R26 ;  /* 0x0000001a091a7220 */ /* 0x000fe20000410000 */
[--C-:B-1----:R-:W-:Y:S01]  /*bb30*/  FADD.FTZ R45, R45, -R145.reuse ;  /* 0x800000912d2d7221 */ /* 0x102fe20000010000 */
[----:B------:R-:W-:Y:S01]  /*bb40*/  FADD.FTZ R47, R47, -R145 ;  /* 0x800000912f2f7221 */ /* 0x000fe20000010000 */
[----:B------:R1:W2:Y:S01]  /*bb50*/  SHFL.IDX PT, R33, R219, R225, 0x1f ;  /* 0x00001fe1db217589 */ /* 0x0002a200000e0000 */
[----:B------:R-:W-:Y:S01]  /*bb60*/  FMUL.FTZ R25, R12, R25 ;  /* 0x000000190c197220 */ /* 0x000fe20000410000 */
[--C-:B------:R-:W-:Y:S01]  /*bb70*/  FADD.FTZ R41, R41, -R148.reuse ;  /* 0x8000009429297221 */ /* 0x100fe20000010000 */
[----:B------:R-:W-:Y:S01]  /*bb80*/  FADD.FTZ R43, R43, -R148 ;  /* 0x800000942b2b7221 */ /* 0x000fe20000010000 */
[----:B------:R-:W2:Y:S01]  /*bb90*/  SHFL.IDX PT, R145, R217, R151, 0x1f ;  /* 0x00001f97d9917589 */ /* 0x000ea200000e0000 */
[--C-:B---3--:R-:W-:Y:S01]  /*bba0*/  FADD.FTZ R48, R48, -R32.reuse ;  /* 0x8000002030307221 */ /* 0x108fe20000010000 */
[----:B------:R-:W-:Y:S01]  /*bbb0*/  FADD.FTZ R50, R50, -R32 ;  /* 0x8000002032327221 */ /* 0x000fe20000010000 */
[----:B------:R-:W-:Y:S01]  /*bbc0*/  MUFU.EX2 R125, R125 ;  /* 0x0000007d007d7308 */ /* 0x000fe20000000800 */
[--C-:B----4-:R-:W-:Y:S01]  /*bbd0*/  FADD.FTZ R49, R49, -R144.reuse ;  /* 0x8000009031317221 */ /* 0x110fe20000010000 */
[----:B------:R-:W-:Y:S01]  /*bbe0*/  FADD.FTZ R51, R51, -R144 ;  /* 0x8000009033337221 */ /* 0x000fe20000010000 */
[----:B-1----:R-:W3:Y:S01]  /*bbf0*/  LDL R219, [R1+0x2c] ;  /* 0x00002c0001db7983 */ /* 0x002ee20000100800 */
[----:B------:R-:W-:Y:S01]  /*bc00*/  FADD.FTZ R44, R44, -R147 ;  /* 0x800000932c2c7221 */ /* 0x000fe20000010000 */
[--C-:B-----5:R-:W-:Y:S01]  /*bc10*/  FADD.FTZ R52, R52, -R143.reuse ;  /* 0x8000008f34347221 */ /* 0x120fe20000010000 */
[----:B------:R-:W-:Y:S01]  /*bc20*/  FADD.FTZ R54, R54, -R143 ;  /* 0x8000008f36367221 */ /* 0x000fe20000010000 */
[----:B------:R-:W1:Y:S01]  /*bc30*/  SHFL.IDX PT, R34, R217, R5, 0x1f ;  /* 0x00001f05d9227589 */ /* 0x000e6200000e0000 */
[----:B------:R-:W-:Y:S01]  /*bc40*/  MUFU.EX2 R32, R141 ;  /* 0x0000008d00207308 */ /* 0x000fe20000000800 */
[--C-:B--2---:R-:W-:Y:S01]  /*bc50*/  FADD.FTZ R139, R36, -R140.reuse ;  /* 0x8000008c248b7221 */ /* 0x104fe20000010000 */
[----:B------:R-:W-:Y:S01]  /*bc60*/  FADD.FTZ R38, R38, -R140 ;  /* 0x8000008c26267221 */ /* 0x000fe20000010000 */
[----:B------:R-:W2:Y:S01]  /*bc70*/  SHFL.IDX PT, R35, R217, R220, 0x1f ;  /* 0x00001fdcd9237589 */ /* 0x000ea200000e0000 */
[----:B------:R-:W-:Y:S01]  /*bc80*/  FADD.FTZ R46, R46, -R147 ;  /* 0x800000932e2e7221 */ /* 0x000fe20000010000 */
[--C-:B------:R-:W-:Y:S01]  /*bc90*/  FADD.FTZ R140, R37, -R150.reuse ;  /* 0x80000096258c7221 */ /* 0x100fe20000010000 */
[----:B------:R-:W-:Y:S01]  /*bca0*/  FADD.FTZ R39, R39, -R150 ;  /* 0x8000009627277221 */ /* 0x000fe20000010000 */
[----:B------:R-:W4:Y:S01]  /*bcb0*/  SHFL.IDX PT, R36, R217, R222, 0x1f ;  /* 0x00001fded9247589 */ /* 0x000f2200000e0000 */
[--C-:B------:R-:W-:Y:S01]  /*bcc0*/  FADD.FTZ R53, R53, -R33.reuse ;  /* 0x8000002135357221 */ /* 0x100fe20000010000 */
[----:B------:R-:W-:-:S02]  /*bcd0*/  FADD.FTZ R55, R55, -R33 ;  /* 0x8000002137377221 */ /* 0x000fc40000010000 */
[----:B------:R-:W5:Y:S01]  /*bce0*/  SHFL.IDX PT, R144, R217, R218, 0x1f ;  /* 0x00001fdad9907589 */ /* 0x000f6200000e0000 */
[----:B------:R1:W5:Y:S01]  /*bcf0*/  MUFU.EX2 R33, R132 ;  /* 0x0000008400217308 */ /* 0x0003620000000800 */
[--C-:B------:R-:W-:Y:S01]  /*bd00*/  FADD.FTZ R60, R60, -R145.reuse ;  /* 0x800000913c3c7221 */ /* 0x100fe20000010000 */
[----:B------:R-:W-:Y:S01]  /*bd10*/  FADD.FTZ R62, R62, -R145 ;  /* 0x800000913e3e7221 */ /* 0x000fe20000010000 */
[----:B------:R-:W-:Y:S04]  /*bd20*/  SHFL.IDX PT, R37, R217, R224, 0x1f ;  /* 0x00001fe0d9257589 */ /* 0x000fe800000e0000 */
[----:B------:R-:W-:Y:S04]  /*bd30*/  SHFL.IDX PT, R143, R217, R225, 0x1f ;  /* 0x00001fe1d98f7589 */ /* 0x000fe800000e0000 */
[----:B-1----:R-:W-:Y:S01]  /*bd40*/  SHFL.IDX PT, R132, R217, R231, 0x1f ;  /* 0x00001fe7d9847589 */ /* 0x002fe200000e0000 */
[--C-:B------:R-:W-:Y:S01]  /*bd50*/  FADD.FTZ R56, R56, -R34.reuse ;  /* 0x8000002238387221 */ /* 0x100fe20000010000 */
[----:B------:R-:W-:-:S02]  /*bd60*/  FADD.FTZ R58, R58, -R34 ;  /* 0x800000223a3a7221 */ /* 0x000fc40000010000 */
[----:B------:R-:W-:Y:S01]  /*bd70*/  SHFL.IDX PT, R145, R216, R218, 0x1f ;  /* 0x00001fdad8917589 */ /* 0x000fe200000e0000 */
[--C-:B--2---:R-:W-:Y:S01]  /*bd80*/  FADD.FTZ R57, R57, -R35.reuse ;  /* 0x8000002339397221 */ /* 0x104fe20000010000 */
[----:B------:R-:W-:Y:S01]  /*bd90*/  FADD.FTZ R59, R59, -R35 ;  /* 0x800000233b3b7221 */ /* 0x000fe20000010000 */
[----:B------:R1:W-:Y:S01]  /*bda0*/  MUFU.EX2 R34, R130 ;  /* 0x0000008200227308 */ /* 0x0003e20000000800 */
[----:B------:R-:W2:Y:S01]  /*bdb0*/  SHFL.IDX PT, R217, R216, R224, 0x1f ;  /* 0x00001fe0d8d97589 */ /* 0x000ea200000e0000 */
[--C-:B----4-:R-:W-:Y:S01]  /*bdc0*/  FADD.FTZ R61, R61, -R36.reuse ;  /* 0x800000243d3d7221 */ /* 0x110fe20000010000 */
[----:B------:R-:W-:Y:S02]  /*bdd0*/  FADD.FTZ R63, R63, -R36 ;  /* 0x800000243f3f7221 */ /* 0x000fe40000010000 */
[----:B------:R-:W4:Y:S01]  /*bde0*/  SHFL.IDX PT, R218, R216, R225, 0x1f ;  /* 0x00001fe1d8da7589 */ /* 0x000f2200000e0000 */
[----:B-----5:R-:W-:-:S03]  /*bdf0*/  FADD.FTZ R64, R64, -R144 ;  /* 0x8000009040407221 */ /* 0x020fc60000010000 */
[----:B------:R2:W5:Y:S01]  /*be00*/  SHFL.IDX PT, R146, R216, R151, 0x1f ;  /* 0x00001f97d8927589 */ /* 0x00056200000e0000 */
[----:B------:R-:W5:Y:S03]  /*be10*/  MUFU.EX2 R35, R128 ;  /* 0x0000008000237308 */ /* 0x000f660000000800 */
[----:B------:R-:W5:Y:S04]  /*be20*/  SHFL.IDX PT, R149, R216, R222, 0x1f ;  /* 0x00001fded8957589 */ /* 0x000f6800000e0000 */
[----:B------:R-:W5:Y:S04]  /*be30*/  SHFL.IDX PT, R150, R216, R231, 0x1f ;  /* 0x00001fe7d8967589 */ /* 0x000f6800000e0000 */
[----:B------:R-:W5:Y:S04]  /*be40*/  SHFL.IDX PT, R141, R216, R5, 0x1f ;  /* 0x00001f05d88d7589 */ /* 0x000f6800000e0000 */
[----:B------:R1:W5:Y:S01]  /*be50*/  SHFL.IDX PT, R142, R216, R220, 0x1f ;  /* 0x00001fdcd88e7589 */ /* 0x00036200000e0000 */
[--C-:B--2---:R-:W-:Y:S01]  /*be60*/  FADD.FTZ R151, R84, -R217.reuse ;  /* 0x800000d954977221 */ /* 0x104fe20000010000 */
[----:B------:R2:W5:Y:S01]  /*be70*/  MUFU.EX2 R36, R127 ;  /* 0x0000007f00247308 */ /* 0x0005620000000800 */
[----:B------:R-:W-:Y:S01]  /*be80*/  FMUL.FTZ R38, R20, R38 ;  /* 0x0000002614267220 */ /* 0x000fe20000410000 */
[----:B------:R-:W-:Y:S01]  /*be90*/  FMUL.FTZ R39, R88, R39 ;  /* 0x0000002758277220 */ /* 0x000fe20000410000 */
[----:B------:R-:W-:Y:S01]  /*bea0*/  FADD.FTZ R66, R66, -R144 ;  /* 0x8000009042427221 */ /* 0x000fe20000010000 */
[----:B-1----:R-:W-:Y:S01]  /*beb0*/  FADD.FTZ R216, R86, -R217 ;  /* 0x800000d956d87221 */ /* 0x002fe20000010000 */
[----:B----4-:R-:W-:Y:S01]  /*bec0*/  FADD.FTZ R217, R85, -R218 ;  /* 0x800000da55d97221 */ /* 0x010fe20000010000 */
[----:B------:R-:W-:Y:S01]  /*bed0*/  FMUL.FTZ R85, R11, R131 ;  /* 0x000000830b557220 */ /* 0x000fe20000410000 */
[----:B------:R-:W-:-:S04]  /*bee0*/  FADD.FTZ R65, R65, -R132 ;  /* 0x8000008441417221 */ /* 0x000fc80000010000 */
[----:B------:R-:W-:Y:S01]  /*bef0*/  F2FP.BF16.F32.PACK_AB R85, R85, R26 ;  /* 0x0000001a5555723e */ /* 0x000fe200000010ff */
[----:B------:R-:W-:Y:S01]  /*bf00*/  FMUL.FTZ R26, R14, R27 ;  /* 0x0000001b0e1a7220 */ /* 0x000fe20000410000 */
[----:B------:R-:W-:Y:S01]  /*bf10*/  FADD.FTZ R218, R87, -R218 ;  /* 0x800000da57da7221 */ /* 0x000fe20000010000 */
[----:B------:R-:W-:Y:S01]  /*bf20*/  FADD.FTZ R130, R67, -R132 ;  /* 0x8000008443827221 */ /* 0x000fe20000010000 */
[--C-:B------:R-:W-:Y:S01]  /*bf30*/  FADD.FTZ R132, R68, -R37.reuse ;  /* 0x8000002544847221 */ /* 0x100fe20000010000 */
[----:B------:R-:W-:Y:S01]  /*bf40*/  FADD.FTZ R67, R70, -R37 ;  /* 0x8000002546437221 */ /* 0x000fe20000010000 */
[----:B------:R-:W-:Y:S01]  /*bf50*/  F2FP.BF16.F32.PACK_AB R87, R26, R25 ;  /* 0x000000191a57723e */ /* 0x000fe200000010ff */
[----:B------:R-:W-:Y:S01]  /*bf60*/  FMUL.FTZ R62, R110, R62 ;  /* 0x0000003e6e3e7220 */ /* 0x000fe20000410000 */
[----:B------:R-:W-:Y:S01]  /*bf70*/  FMUL.FTZ R63, R111, R63 ;  /* 0x0000003f6f3f7220 */ /* 0x000fe20000410000 */
[----:B------:R-:W-:Y:S01]  /*bf80*/  FMUL.FTZ R64, R112, R64 ;  /* 0x0000004070407220 */ /* 0x000fe20000410000 */
[----:B------:R-:W-:Y:S01]  /*bf90*/  FMUL.FTZ R25, R115, R65 ;  /* 0x0000004173197220 */ /* 0x000fe20000410000 */
[--C-:B------:R-:W-:Y:S01]  /*bfa0*/  FADD.FTZ R70, R69, -R143.reuse ;  /* 0x8000008f45467221 */ /* 0x100fe20000010000 */
[----:B--2---:R-:W-:Y:S01]  /*bfb0*/  FADD.FTZ R127, R71, -R143 ;  /* 0x8000008f477f7221 */ /* 0x004fe20000010000 */
[----:B------:R1:W2:Y:S01]  /*bfc0*/  MUFU.EX2 R37, R126 ;  /* 0x0000007e00257308 */ /* 0x0002a20000000800 */
[----:B-----5:R-:W-:Y:S01]  /*bfd0*/  FADD.FTZ R143, R76, -R146 ;  /* 0x800000924c8f7221 */ /* 0x020fe20000010000 */
[----:B------:R-:W-:Y:S01]  /*bfe0*/  FADD.FTZ R148, R77, -R149 ;  /* 0x800000954d947221 */ /* 0x000fe20000010000 */
[----:B------:R-:W-:-:S05]  /*bff0*/  F2FP.BF16.F32.PACK_AB R71, R63, R62 ;  /* 0x0000003e3f47723e */ /* 0x000fca00000010ff */
[----:B------:R-:W4:Y:S01]  /*c000*/  MUFU.EX2 R124, R124 ;  /* 0x0000007c007c7308 */ /* 0x000f220000000800 */
[----:B------:R-:W-:Y:S01]  /*c010*/  F2FP.BF16.F32.PACK_AB R64, R25, R64 ;  /* 0x000000401940723e */ /* 0x000fe200000010ff */
[----:B------:R-:W-:Y:S01]  /*c020*/  FADD.FTZ R146, R78, -R146 ;  /* 0x800000924e927221 */ /* 0x000fe20000010000 */
[----:B------:R-:W-:-:S05]  /*c030*/  FADD.FTZ R149, R79, -R149 ;  /* 0x800000954f957221 */ /* 0x000fca0000010000 */
[----:B------:R-:W5:Y:S01]  /*c040*/  MUFU.EX2 R123, R123 ;  /* 0x0000007b007b7308 */ /* 0x000f620000000800 */
[----:B------:R-:W-:Y:S01]  /*c050*/  FMUL.FTZ R62, R33, R143 ;  /* 0x0000008f213e7220 */ /* 0x000fe20000410000 */
[----:B------:R-:W-:-:S06]  /*c060*/  FMUL.FTZ R25, R35, R148 ;  /* 0x0000009423197220 */ /* 0x000fcc0000410000 */
[----:B------:R-:W5:Y:S01]  /*c070*/  MUFU.EX2 R122, R122 ;  /* 0x0000007a007a7308 */ /* 0x000f620000000800 */
[----:B------:R-:W-:Y:S01]  /*c080*/  FADD.FTZ R144, R80, -R145 ;  /* 0x8000009150907221 */ /* 0x000fe20000010000 */
[----:B------:R-:W-:-:S06]  /*c090*/  FADD.FTZ R147, R81, -R150 ;  /* 0x8000009651937221 */ /* 0x000fcc0000010000 */
[----:B------:R-:W5:Y:S01]  /*c0a0*/  MUFU.EX2 R121, R121 ;  /* 0x0000007900797308 */ /* 0x000f620000000800 */
[----:B------:R-:W-:-:S07]  /*c0b0*/  FADD.FTZ R145, R82, -R145 ;  /* 0x8000009152917221 */ /* 0x000fce0000010000 */
[----:B------:R-:W5:Y:S01]  /*c0c0*/  MUFU.EX2 R120, R120 ;  /* 0x0000007800787308 */ /* 0x000f620000000800 */
[----:B------:R-:W-:-:S07]  /*c0d0*/  FADD.FTZ R150, R83, -R150 ;  /* 0x8000009653967221 */ /* 0x000fce0000010000 */
[----:B------:R-:W5:Y:S01]  /*c0e0*/  MUFU.EX2 R119, R119 ;  /* 0x0000007700777308 */ /* 0x000f620000000800 */
[----:B------:R-:W-:Y:S01]  /*c0f0*/  FMUL.FTZ R82, R21, R139 ;  /* 0x0000008b15527220 */ /* 0x000fe20000410000 */
[----:B------:R-:W-:Y:S01]  /*c100*/  FMUL.FTZ R27, R22, R140 ;  /* 0x0000008c161b7220 */ /* 0x000fe20000410000 */
[----:B------:R-:W-:Y:S01]  /*c110*/  F2FP.BF16.F32.PACK_AB R83, R39, R38 ;  /* 0x000000262753723e */ /* 0x000fe200000010ff */
[----:B------:R-:W-:Y:S01]  /*c120*/  FMUL.FTZ R63, R34, R146 ;  /* 0x00000092223f7220 */ /* 0x000fe20000410000 */
[----:B------:R-:W-:Y:S01]  /*c130*/  FMUL.FTZ R38, R36, R149 ;  /* 0x0000009524267220 */ /* 0x000fe20000410000 */
[--C-:B------:R-:W-:Y:S01]  /*c140*/  FADD.FTZ R128, R72, -R141.reuse ;  /* 0x8000008d48807221 */ /* 0x100fe20000010000 */
[----:B-1----:R-:W-:Y:S01]  /*c150*/  FADD.FTZ R126, R74, -R141 ;  /* 0x8000008d4a7e7221 */ /* 0x002fe20000010000 */
[----:B------:R-:W-:Y:S01]  /*c160*/  FMUL.FTZ R84, R227, R24 ;  /* 0x00000018e3547220 */ /* 0x000fe20000410000 */
[----:B------:R-:W-:Y:S01]  /*c170*/  FMUL.FTZ R129, R226, R129 ;  /* 0x00000081e2817220 */ /* 0x000fe20000410000 */
[----:B------:R-:W-:Y:S01]  /*c180*/  FMUL.FTZ R86, R10, R133 ;  /* 0x000000850a567220 */ /* 0x000fe20000410000 */
[----:B------:R-:W-:Y:S01]  /*c190*/  FMUL.FTZ R136, R13, R136 ;  /* 0x000000880d887220 */ /* 0x000fe20000410000 */
[----:B------:R-:W-:Y:S01]  /*c1a0*/  FMUL.FTZ R60, R108, R60 ;  /* 0x0000003c6c3c7220 */ /* 0x000fe20000410000 */
[----:B------:R-:W-:Y:S01]  /*c1b0*/  FMUL.FTZ R61, R109, R61 ;  /* 0x0000003d6d3d7220 */ /* 0x000fe20000410000 */
        /* <DEDUP_REMOVED lines=51> */
[----:B----4-:R-:W-:Y:S01]  /*c4f0*/  FMUL.FTZ R147, R124, R147 ;  /* 0x000000937c937220 */ /* 0x010fe20000410000 */
[----:B------:R-:W-:Y:S01]  /*c500*/  F2FP.BF16.F32.PACK_AB R79, R47, R46 ;  /* 0x0000002e2f4f723e */ /* 0x000fe200000010ff */
[----:B-----5:R-:W-:Y:S01]  /*c510*/  FMUL.FTZ R150, R123, R150 ;  /* 0x000000967b967220 */ /* 0x020fe20000410000 */
        /* <DEDUP_REMOVED lines=24> */
[----:B---3--:R-:W-:-:S04]  /*c6a0*/  IMAD R25, R0, 0x4000, R219 ;  /* 0x0000400000197824 */ /* 0x008fc800078e02db */
        /* <DEDUP_REMOVED lines=148> */
.L_x_5412:
        /* <DEDUP_REMOVED lines=70> */
.L_x_5413:
        /* <DEDUP_REMOVED lines=12> */
.L_x_5403:
        /* <DEDUP_REMOVED lines=34> */
.L_x_5371:
[----:B------:R-:W-:Y:S05]  /*d730*/  @P0 BRA `(.L_x_5415) ;  /* 0x0000001000a00947 */ /* 0x000fea0003800000 */
[----:B------:R-:W3:Y:S01]  /*d740*/  S2R R0, SR_TID.X ;  /* 0x0000000000007919 */ /* 0x000ee20000002100 */
[----:B------:R-:W4:Y:S01]  /*d750*/  S2UR UR5, SR_CgaCtaId ;  /* 0x00000000000579c3 */ /* 0x000f220000008800 */
        /* <DEDUP_REMOVED lines=13> */
[----:B----4-:R-:W-:Y:S01]  /*d830*/  ULEA UR6, UR5, UR4, 0x18 ;  /* 0x0000000405067291 */ /* 0x010fe2000f8ec03f */
[----:B------:R-:W-:Y:S02]  /*d840*/  F2FP.BF16.F32.PACK_AB R202, R205, R204 ;  /* 0x000000cccdca723e */ /* 0x000fe400000010ff */
[----:B------:R-:W-:Y:S01]  /*d850*/  F2FP.BF16.F32.PACK_AB R203, R207, R206 ;  /* 0x000000cecfcb723e */ /* 0x000fe200000010ff */
[----:B------:R-:W-:Y:S01]  /*d860*/  ULDC.64 UR4, c[0x0][0x870] ;  /* 0x00021c0000047ab9 */ /* 0x000fe20000000a00 */
[----:B------:R-:W-:Y:S01]  /*d870*/  F2FP.BF16.F32.PACK_AB R209, R211, R210 ;  /* 0x000000d2d3d1723e */ /* 0x000fe200000010ff */
[----:B---3--:R-:W-:Y:S01]  /*d880*/  VIADD R11, R0, 0xffffff80 ;  /* 0xffffff80000b7836 */ /* 0x008fe20000000000 */
        /* <DEDUP_REMOVED lines=24> */
[----:B------:R-:W-:Y:S01]  /*da10*/  R2P PR, R5, 0x6 ;  /* 0x0000000605007804 */ /* 0x000fe20000000000 */
[----:B------:R-:W-:Y:S01]  /*da20*/  IMAD.MOV.U32 R5, RZ, RZ, 0x40 ;  /* 0x00000040ff057424 */ /* 0x000fe200078e00ff */
[----:B------:R-:W-:Y:S02]  /*da30*/  F2FP.BF16.F32.PACK_AB R169, R171, R170 ;  /* 0x000000aaaba9723e */ /* 0x000fe400000010ff */
[----:B------:R-:W-:Y:S02]  /*da40*/  LOP3.LUT R0, R0, 0x1c0, RZ, 0xc0, !PT ;  /* 0x000001c000007812 */ /* 0x000fe400078ec0ff */
[----:B------:R-:W-:Y:S02]  /*da50*/  SEL R5, R5, 0xffffffc0, !P2 ;  /* 0xffffffc005057807 */ /* 0x000fe40005000000 */
[----:B------:R-:W-:-:S02]  /*da60*/  LOP3.LUT R7, R0, 0x8, R7, 0xf8, !PT ;  /* 0x0000000800077812 */ /* 0x000fc400078ef807 */
[----:B--2---:R-:W-:Y:S01]  /*da70*/  SHF.R.U32.HI R2, RZ, 0x3, R0 ;  /* 0x00000003ff027819 */ /* 0x004fe20000011600 */
        /* <DEDUP_REMOVED lines=18> */
[----:B------:R-:W-:Y:S01]  /*dba0*/  ISETP.NE.U32.AND P4, PT, RZ, UR4, PT ;  /* 0x00000004ff007c0c */ /* 0x000fe2000bf85070 */
[----:B------:R-:W-:Y:S03]  /*dbb0*/  STSM.16.M88.4 [R6], R200 ;  /* 0x000000c806007844 */ /* 0x000fe60000000200 */
[----:B------:R-:W-:Y:S01]  /*dbc0*/  ISETP.NE.AND.EX P4, PT, RZ, UR5, PT, P4 ;  /* 0x00000005ff007c0c */ /* 0x000fe2000bf85340 */
[----:B------:R-:W-:Y:S01]  /*dbd0*/  STSM.16.M88.4 [R3], R208 ;  /* 0x000000d003007844 */ /* 0x000fe20000000200 */
[----:B------:R-:W-:Y:S02]  /*dbe0*/  ULDC.64 UR4, c[0x0][0x870] ;  /* 0x00021c0000047ab9 */ /* 0x000fe40000000a00 */
[----:B------:R-:W-:Y:S01]  /*dbf0*/  UIMAD.WIDE UR4, UR37, 0x4, UR4 ;  /* 0x00000004250478a5 */ /* 0x000fe2000f8e0204 */
[----:B------:R-:W-:Y:S04]  /*dc00*/  STSM.16.M88.4 [R0], R152 ;  /* 0x0000009800007844 */ /* 0x000fe80000000200 */
[----:B------:R-:W-:Y:S01]  /*dc10*/  STSM.16.M88.4 [R2+-0x4000], R160 ;  /* 0xffc000a002007844 */ /* 0x000fe20000000200 */
[----:B------:R-:W-:-:S02]  /*dc20*/  IMAD.U32 R4, RZ, RZ, UR4 ;  /* 0x00000004ff047e24 */ /* 0x000fc4000f8e00ff */
[----:B------:R-:W-:Y:S01]  /*dc30*/  IMAD.U32 R5, RZ, RZ, UR5 ;  /* 0x00000005ff057e24 */ /* 0x000fe2000f8e00ff */
[----:B------:R2:W-:Y:S01]  /*dc40*/  STSM.16.M88.4 [R6+-0x4000], R168 ;  /* 0xffc000a806007844 */ /* 0x0005e20000000200 */
[----:B------:R-:W-:-:S03]  /*dc50*/  ULDC.64 UR4, c[0x0][0x878] ;  /* 0x00021e0000047ab9 */ /* 0x000fc60000000a00 */
[----:B------:R3:W-:Y:S01]  /*dc60*/  STSM.16.M88.4 [R3+-0x4000], R176 ;  /* 0xffc000b003007844 */ /* 0x0007e20000000200 */
        /* <DEDUP_REMOVED lines=10> */
[----:B------:R-:W2:Y:S01]  /*dd10*/  S2R R31, SR_CTAID.Y ;  /* 0x00000000001f7919 */ /* 0x000ea20000002600 */
[----:B------:R-:W-:Y:S01]  /*dd20*/  IMAD.IADD R6, R11, 0x1, -R6 ;  /* 0x000000010b067824 */ /* 0x000fe200078e0a06 */
[----:B------:R-:W-:Y:S01]  /*dd30*/  PLOP3.LUT P0, PT, PT, PT, UP0, 0x80, 0x0 ;  /* 0x000000000000781c */ /* 0x000fe20003f0f008 */
[----:B-1----:R-:W-:-:S03]  /*dd40*/  IMAD.SHL.U32 R8, R19, 0x40, RZ ;  /* 0x0000004013087824 */ /* 0x002fc600078e00ff */
[----:B------:R-:W-:Y:S01]  /*dd50*/  @UP0 ULDC.64 UR4, c[0x0][0x878] ;  /* 0x00021e0000040ab9 */ /* 0x000fe20000000a00 */
[----:B------:R-:W-:Y:S01]  /*dd60*/  IMAD.SHL.U32 R20, R6, 0x8, RZ ;  /* 0x0000000806147824 */ /* 0x000fe200078e00ff */
[----:B------:R-:W-:Y:S01]  /*dd70*/  @UP0 UIMAD.WIDE UR4, UR37, 0x4, UR4 ;  /* 0x00000004250408a5 */ /* 0x000fe2000f8e0204 */
[----:B------:R-:W-:Y:S02]  /*dd80*/  LOP3.LUT R9, R8, 0x1c0, RZ, 0xc0, !PT ;  /* 0x000001c008097812 */ /* 0x000fe400078ec0ff */
[----:B------:R-:W-:Y:S02]  /*dd90*/  LEA.HI R8, R10, R11, RZ, 0x6 ;  /* 0x0000000b0a087211 */ /* 0x000fe400078f30ff */
[----:B------:R-:W-:Y:S01]  /*dda0*/  LOP3.LUT R6, R9, 0x38, R20, 0xf8, !PT ;  /* 0x0000003809067812 */ /* 0x000fe200078ef814 */
[----:B------:R-:W-:Y:S01]  /*ddb0*/  IMAD.U32 R2, RZ, RZ, UR4 ;  /* 0x00000004ff027e24 */ /* 0x000fe2000f8e00ff */
[----:B------:R-:W-:Y:S01]  /*ddc0*/  SHF.R.U32.HI R9, RZ, 0x3, R9 ;  /* 0x00000003ff097819 */ /* 0x000fe20000011609 */
[----:B---3--:R-:W-:-:S02]  /*ddd0*/  IMAD.U32 R3, RZ, RZ, UR5 ;  /* 0x00000005ff037e24 */ /* 0x008fc4000f8e00ff */
[----:B------:R-:W-:Y:S01]  /*dde0*/  IMAD.SHL.U32 R8, R8, 0x8, RZ ;  /* 0x0000000808087824 */ /* 0x000fe200078e00ff */
[----:B------:R-:W-:Y:S02]  /*ddf0*/  LOP3.LUT R9, R6, R9, RZ, 0x3c, !PT ;  /* 0x0000000906097212 */ /* 0x000fe400078e3cff */
[----:B------:R1:W5:Y:S02]  /*de00*/  @P0 LDG.E R0, desc[UR38][R2.64] ;  /* 0x0000002602000981 */ /* 0x000364000c1e1900 */
[----:B------:R-:W-:Y:S02]  /*de10*/  LOP3.LUT R8, R9, 0x7ffffe00, R8, 0xf8, !PT ;  /* 0x7ffffe0009087812 */ /* 0x000fe400078ef808 */
[----:B-1----:R-:W-:Y:S02]  /*de20*/  CS2R R2, SRZ ;  /* 0x0000000000027805 */ /* 0x002fe4000001ff00 */
[--C-:B----4-:R-:W-:Y:S01]  /*de30*/  @P4 SHF.R.S32.HI R3, RZ, 0x1f, R7.reuse ;  /* 0x0000001fff034819 */ /* 0x110fe20000011407 */
[----:B------:R-:W-:Y:S01]  /*de40*/  @P4 IMAD.MOV.U32 R2, RZ, RZ, R7 ;  /* 0x000000ffff024224 */ /* 0x000fe200078e0007 */
[----:B--2---:R-:W-:Y:S06]  /*de50*/  @P0 BRA `(.L_x_5416) ;  /* 0x0000000000100947 */ /* 0x004fec0003800000 */
[----:B------:R-:W-:Y:S05]  /*de60*/  @!P4 BRA `(.L_x_5416) ;  /* 0x00000000000cc947 */ /* 0x000fea0003800000 */
[----:B------:R-:W2:Y:S04]  /*de70*/  LDG.E R7, desc[UR38][R4.64] ;  /* 0x0000002604077981 */ /* 0x000ea8000c1e1900 */
[----:B-----5:R-:W2:Y:S02]  /*de80*/  LDG.E R0, desc[UR38][R4.64+0x4] ;  /* 0x0000042604007981 */ /* 0x020ea4000c1e1900 */
[----:B--2---:R-:W-:-:S07]  /*de90*/  IMAD.IADD R0, R0, 0x1, -R7 ;  /* 0x0000000100007824 */ /* 0x004fce00078e0a07 */
.L_x_5416:
        /* <DEDUP_REMOVED lines=15> */
[C---:B------:R-:W-:Y:S01]  /*df90*/  VIADD R0, R19.reuse, 0x20 ;  /* 0x0000002013007836 */ /* 0x040fe20000000000 */
[-C--:B------:R-:W-:Y:S01]  /*dfa0*/  ISETP.GE.AND P3, PT, R19, R22.reuse, PT ;  /* 0x000000161300720c */ /* 0x080fe20003f66270 */
[----:B------:R-:W-:Y:S01]  /*dfb0*/  IMAD.U32 R34, RZ, RZ, UR4 ;  /* 0x00000004ff227e24 */ /* 0x000fe2000f8e00ff */
[----:B------:R-:W-:Y:S01]  /*dfc0*/  SEL R37, RZ, UR37, P4 ;  /* 0x00000025ff257c07 */ /* 0x000fe2000a000000 */
[----:B------:R-:W-:Y:S01]  /*dfd0*/  IMAD R23, R31, UR5, R18 ;  /* 0x000000051f177c24 */ /* 0x000fe2000f8e0212 */
[----:B------:R-:W-:Y:S01]  /*dfe0*/  ULDC.64 UR4, c[0x0][0x858] ;  /* 0x0002160000047ab9 */ /* 0x000fe20000000a00 */
[----:B------:R-:W-:Y:S01]  /*dff0*/  VIADD R18, R19, 0x40 ;  /* 0x0000004013127836 */ /* 0x000fe20000000000 */
[----:B------:R-:W-:Y:S01]  /*e000*/  SEL R34, R34, RZ, !P4 ;  /* 0x000000ff22227207 */ /* 0x000fe20006000000 */
[----:B------:R-:W-:Y:S01]  /*e010*/  IMAD.IADD R17, R17, 0x1, R23 ;  /* 0x0000000111117824 */ /* 0x000fe200078e0217 */
[-C--:B------:R-:W-:Y:S01]  /*e020*/  ISETP.GE.AND P2, PT, R0, R22.reuse, PT ;  /* 0x000000160000720c */ /* 0x080fe20003f46270 */
[----:B------:R-:W-:Y:S01]  /*e030*/  BSSY B0, `(.L_x_5417) ;  /* 0x0000019000007945 */ /* 0x000fe20003800000 */
[----:B-1----:R-:W-:Y:S01]  /*e040*/  ISETP.GE.OR P6, PT, R20, R33, P3 ;  /* 0x000000211400720c */ /* 0x002fe20001fc6670 */
[----:B------:R-:W-:Y:S01]  /*e050*/  IMAD R0, R34, UR4, RZ ;  /* 0x0000000422007c24 */ /* 0x000fe2000f8e02ff */
        /* <DEDUP_REMOVED lines=22> */
.L_x_5418:
[----:B------:R-:W-:Y:S05]  /*e1c0*/  BSYNC B0 ;  /* 0x0000000000007941 */ /* 0x000fea0003800000 */
.L_x_5417:
[----:B-1----:R1:W2:Y:S01]  /*e1d0*/  LDS.128 R16, [R30+0x5000] ;  /* 0x005000001e107984 */ /* 0x0022a20000000c00 */
[----:B------:R-:W-:Y:S01]  /*e1e0*/  BSSY B0, `(.L_x_5419) ;  /* 0x0000010000007945 */ /* 0x000fe20003800000 */
[----:B------:R-:W-:-:S03]  /*e1f0*/  ISETP.GE.OR P6, PT, R20, R33, P0 ;  /* 0x000000211400720c */ /* 0x000fc600007c6670 */
        /* <DEDUP_REMOVED lines=14> */
.L_x_5420:
[----:B------:R-:W-:Y:S05]  /*e2e0*/  BSYNC B0 ;  /* 0x0000000000007941 */ /* 0x000fea0003800000 */
.L_x_5419:
[----:B--23--:R2:W3:Y:S01]  /*e2f0*/  LDS.128 R16, [R30+0x6000] ;  /* 0x006000001e107984 */ /* 0x00c4e20000000c00 */
        /* <DEDUP_REMOVED lines=15> */
.L_x_5422:
[----:B------:R-:W-:Y:S05]  /*e3f0*/  BSYNC B0 ;  /* 0x0000000000007941 */ /* 0x000fea0003800000 */
.L_x_5421:
[----:B---34-:R3:W4:Y:S01]  /*e400*/  LDS.128 R16, [R30+0x7000] ;  /* 0x007000001e107984 */ /* 0x0187220000000c00 */
        /* <DEDUP_REMOVED lines=15> */
.L_x_5424:
[----:B------:R-:W-:Y:S05]  /*e500*/  BSYNC B0 ;  /* 0x0000000000007941 */ /* 0x000fea0003800000 */
.L_x_5423:
        /* <DEDUP_REMOVED lines=27> */
.L_x_5426:
[----:B------:R-:W-:Y:S05]  /*e6c0*/  BSYNC B0 ;  /* 0x0000000000007941 */ /* 0x000fea0003800000 */
.L_x_5425:
        /* <DEDUP_REMOVED lines=15> */
.L_x_5428:
[----:B------:R-:W-:Y:S05]  /*e7c0*/  BSYNC B0 ;  /* 0x0000000000007941 */ /* 0x000fea0003800000 */
.L_x_5427:
        /* <DEDUP_REMOVED lines=15> */
.L_x_5430:
[----:B------:R-:W-:Y:S05]  /*e8c0*/  BSYNC B0 ;  /* 0x0000000000007941 */ /* 0x000fea0003800000 */
.L_x_5429:
        /* <DEDUP_REMOVED lines=15> */
.L_x_5415:
        /* <DEDUP_REMOVED lines=9> */
[----:B------:R-:W-:Y:S01]  /*ea50*/  UISETP.NE.AND.EX UP0, UPT, UR5, URZ, UPT, UP0 ;  /* 0x0000003f0500728c */ /* 0x000fe2000bf05300 */
[----:B------:R-:W-:Y:S02]  /*ea60*/  ULDC UR6, c[0x0][0x808] ;  /* 0x0002020000067ab9 */ /* 0x000fe40000000800 */
[----:B--2---:R-:W2:Y:S01]  /*ea70*/  @P4 LDG.E R9, desc[UR38][R4.64] ;  /* 0x0000002604094981 */ /* 0x004ea2000c1e1900 */
[----:B------:R-:W-:Y:S02]  /*ea80*/  IMAD.U32 R0, RZ, RZ, UR6 ;  /* 0x00000006ff007e24 */ /* 0x000fe4000f8e00ff */
[----:B------:R-:W-:-:S05]  /*ea90*/  PLOP3.LUT P0, PT, PT, PT, UP0, 0x80, 0x0 ;  /* 0x000000000000781c */ /* 0x000fca0003f0f008 */
[----:B------:R-:W-:Y:S02]  /*eaa0*/  @UP0 ULDC.64 UR4, c[0x0][0x878] ;  /* 0x00021e0000040ab9 */ /* 0x000fe40000000a00 */
[----:B------:R-:W-:-:S06]  /*eab0*/  @UP0 UIMAD.WIDE UR4, UR37, 0x4, UR4 ;  /* 0x00000004250408a5 */ /* 0x000fcc000f8e0204 */
[----:B------:R-:W-:Y:S02]  /*eac0*/  IMAD.U32 R6, RZ, RZ, UR4 ;  /* 0x00000004ff067e24 */ /* 0x000fe4000f8e00ff */
[----:B------:R-:W-:-:S05]  /*ead0*/  IMAD.U32 R7, RZ, RZ, UR5 ;  /* 0x00000005ff077e24 */ /* 0x000fca000f8e00ff */
[----:B------:R3:W5:Y:S01]  /*eae0*/  @P0 LDG.E R0, desc[UR38][R6.64] ;  /* 0x0000002606000981 */ /* 0x000762000c1e1900 */
[----:B------:R-:W1:Y:S01]  /*eaf0*/  S2R R2, SR_TID.X ;  /* 0x0000000000027919 */ /* 0x000e620000002100 */
[----:B------:R-:W4:Y:S01]  /*eb00*/  S2R R15, SR_CTAID.X ;  /* 0x00000000000f7919 */ /* 0x000f220000002500 */
[----:B------:R-:W2:Y:S01]  /*eb10*/  S2R R19, SR_CTAID.Y ;  /* 0x0000000000137919 */ /* 0x000ea20000002600 */
[----:B-1----:R-:W-:-:S05]  /*eb20*/  VIADD R8, R2, 0xffffff80 ;  /* 0xffffff8002087836 */ /* 0x002fca0000000000 */
[----:B------:R-:W-:-:S04]  /*eb30*/  SHF.R.S32.HI R3, RZ, 0x1f, R8 ;  /* 0x0000001fff037819 */ /* 0x000fc80000011408 */
[----:B------:R-:W-:Y:S02]  /*eb40*/  LEA.HI R10, R3, R8, RZ, 0x3 ;  /* 0x00000008030a7211 */ /* 0x000fe400078f18ff */
[----:B------:R-:W-:Y:S02]  /*eb50*/  CS2R R2, SRZ ;  /* 0x0000000000027805 */ /* 0x000fe4000001ff00 */
[----:B------:R-:W-:-:S05]  /*eb60*/  LOP3.LUT R11, R10, 0x1ffffff8, RZ, 0xc0, !PT ;  /* 0x1ffffff80a0b7812 */ /* 0x000fca00078ec0ff */
[----:B------:R-:W-:Y:S01]  /*eb70*/  IMAD.IADD R11, R8, 0x1, -R11 ;  /* 0x00000001080b7824 */ /* 0x000fe200078e0a0b */
[--C-:B--2---:R-:W-:Y:S01]  /*eb80*/  @P4 SHF.R.S32.HI R3, RZ, 0x1f, R9.reuse ;  /* 0x0000001fff034819 */ /* 0x104fe20000011409 */
[----:B------:R-:W-:Y:S01]  /*eb90*/  @P4 IMAD.MOV.U32 R2, RZ, RZ, R9 ;  /* 0x000000ffff024224 */ /* 0x000fe200078e0009 */
[----:B---34-:R-:W-:Y:S06]  /*eba0*/  @P0 BRA `(.L_x_5431) ;  /* 0x0000000000100947 */ /* 0x018fec0003800000 */
[----:B------:R-:W-:Y:S05]  /*ebb0*/  @!P4 BRA `(.L_x_5431) ;  /* 0x00000000000cc947 */ /* 0x000fea0003800000 */
[----:B------:R-:W2:Y:S04]  /*ebc0*/  LDG.E R7, desc[UR38][R4.64] ;  /* 0x0000002604077981 */ /* 0x000ea8000c1e1900 */
[----:B-----5:R-:W2:Y:S02]  /*ebd0*/  LDG.E R0, desc[UR38][R4.64+0x4] ;  /* 0x0000042604007981 */ /* 0x020ea4000c1e1900 */
[----:B--2---:R-:W-:-:S07]  /*ebe0*/  IMAD.IADD R0, R0, 0x1, -R7 ;  /* 0x0000000100007824 */ /* 0x004fce00078e0a07 */
.L_x_5431:
        /* <DEDUP_REMOVED lines=11> */
[CC--:B------:R-:W-:Y:S01]  /*eca0*/  ISETP.GE.AND P3, PT, R7.reuse, R0.reuse, PT ;  /* 0x000000000700720c */ /* 0x0c0fe20003f66270 */
[C---:B------:R-:W-:Y:S01]  /*ecb0*/  VIADD R17, R7.reuse, 0x40 ;  /* 0x0000004007117836 */ /* 0x040fe20000000000 */
[----:B------:R-:W-:Y:S01]  /*ecc0*/  LEA.HI.X.SX32 R3, R7, R3, 0x1, P0 ;  /* 0x0000000307037211 */ /* 0x000fe200000f0eff */
[----:B------:R-:W-:Y:S01]  /*ecd0*/  IMAD.WIDE.U32 R4, R19, UR4, R10 ;  /* 0x0000000413047c25 */ /* 0x000fe2000f8e000a */
[----:B------:R-:W-:Y:S01]  /*ece0*/  USHF.R.S32.HI UR4, URZ, 0x1f, UR37 ;  /* 0x0000001f3f047899 */ /* 0x000fe20008011425 */
[-C--:B------:R-:W-:Y:S01]  /*ecf0*/  ISETP.GE.AND P2, PT, R13, R0.reuse, PT ;  /* 0x000000000d00720c */ /* 0x080fe20003f46270 */
[----:B------:R-:W-:Y:S01]  /*ed00*/  BSSY B0, `(.L_x_5432) ;  /* 0x000001d000007945 */ /* 0x000fe20003800000 */
[----:B------:R-:W-:Y:S01]  /*ed10*/  VIADD R7, R7, 0x60 ;  /* 0x0000006007077836 */ /* 0x000fe20000000000 */
[-C--:B------:R-:W-:Y:S01]  /*ed20*/  ISETP.GE.AND P1, PT, R17, R0.reuse, PT ;  /* 0x000000001100720c */ /* 0x080fe20003f26270 */
[----:B------:R-:W-:Y:S01]  /*ed30*/  IMAD R9, R19, UR5, R6 ;  /* 0x0000000513097c24 */ /* 0x000fe2000f8e0206 */
[----:B------:R-:W-:Y:S01]  /*ed40*/  SEL R17, RZ, UR37, P4 ;  /* 0x00000025ff117c07 */ /* 0x000fe2000a000000 */
[----:B------:R-:W-:Y:S01]  /*ed50*/  IMAD.U32 R12, RZ, RZ, UR4 ;  /* 0x00000004ff0c7e24 */ /* 0x000fe2000f8e00ff */
[----:B------:R-:W-:Y:S01]  /*ed60*/  ULDC.64 UR4, c[0x0][0x828] ;  /* 0x00020a0000047ab9 */ /* 0x000fe20000000a00 */
[----:B-1----:R-:W-:Y:S01]  /*ed70*/  ISETP.GE.OR P6, PT, R10, R21, P3 ;  /* 0x000000150a00720c */ /* 0x002fe20001fc6670 */
[----:B------:R-:W-:Y:S01]  /*ed80*/  IMAD.IADD R5, R5, 0x1, R9 ;  /* 0x0000000105057824 */ /* 0x000fe200078e0209 */
[----:B------:R-:W-:Y:S01]  /*ed90*/  ISETP.GE.AND P0, PT, R7, R0, PT ;  /* 0x000000000700720c */ /* 0x000fe20003f06270 */
[----:B------:R-:W-:Y:S01]  /*eda0*/  IMAD.WIDE R6, R15, 0x80, R2 ;  /* 0x000000800f067825 */ /* 0x000fe200078e0202 */
[----:B------:R-:W-:-:S02]  /*edb0*/  SEL R12, R12, RZ, !P4 ;  /* 0x000000ff0c0c7207 */ /* 0x000fc40006000000 */
[CC--:B------:R-:W-:Y:S01]  /*edc0*/  ISETP.GE.OR P5, PT, R10.reuse, R21.reuse, P2 ;  /* 0x000000150a00720c */ /* 0x0c0fe200017a6670 */
[----:B------:R-:W-:Y:S01]  /*edd0*/  IMAD.WIDE.U32 R8, R17, UR4, R4 ;  /* 0x0000000411087c25 */ /* 0x000fe2000f8e0004 */
[----:B------:R-:W-:-:S03]  /*ede0*/  ISETP.GE.OR P4, PT, R10, R21, P1 ;  /* 0x000000150a00720c */ /* 0x000fc60000f86670 */
[----:B------:R-:W-:-:S04]  /*edf0*/  IMAD R0, R12, UR4, RZ ;  /* 0x000000040c007c24 */ /* 0x000fc8000f8e02ff */
[----:B------:R-:W-:-:S04]  /*ee00*/  IMAD R13, R17, UR5, R0 ;  /* 0x00000005110d7c24 */ /* 0x000fc8000f8e0200 */
        /* <DEDUP_REMOVED lines=12> */
.L_x_5433:
[----:B------:R-:W-:Y:S05]  /*eed0*/  BSYNC B0 ;  /* 0x0000000000007941 */ /* 0x000fea0003800000 */
.L_x_5432:
        /* <DEDUP_REMOVED lines=16> */
.L_x_5435:
[----:B------:R-:W-:Y:S05]  /*efe0*/  BSYNC B0 ;  /* 0x0000000000007941 */ /* 0x000fea0003800000 */
.L_x_5434:
        /* <DEDUP_REMOVED lines=15> */
.L_x_5437:
[----:B------:R-:W-:Y:S05]  /*f0e0*/  BSYNC B0 ;  /* 0x0000000000007941 */ /* 0x000fea0003800000 */
.L_x_5436:
        /* <DEDUP_REMOVED lines=15> */
.L_x_5439:
[----:B------:R-:W-:Y:S05]  /*f1e0*/  BSYNC B0 ;  /* 0x0000000000007941 */ /* 0x000fea0003800000 */
.L_x_5438:
        /* <DEDUP_REMOVED lines=26> */
.L_x_5441:
[----:B------:R-:W-:Y:S05]  /*f390*/  BSYNC B0 ;  /* 0x0000000000007941 */ /* 0x000fea0003800000 */
.L_x_5440:
        /* <DEDUP_REMOVED lines=15> */
.L_x_5443:
[----:B------:R-:W-:Y:S05]  /*f490*/  BSYNC B0 ;  /* 0x0000000000007941 */ /* 0x000fea0003800000 */
.L_x_5442:
        /* <DEDUP_REMOVED lines=15> */
.L_x_5445:
[----:B------:R-:W-:Y:S05]  /*f590*/  BSYNC B0 ;  /* 0x0000000000007941 */ /* 0x000fea0003800000 */
.L_x_5444:
        /* <DEDUP_REMOVED lines=15> */
.L_x_5360:
        /* <DEDUP_REMOVED lines=21> */
.L_x_5447:
        /* <DEDUP_REMOVED lines=13> */
.L_x_5449:
[----:B------:R-:W-:-:S05]  /*f8b0*/  ULDC UR4, c[0x0][0x8bc] ;  /* 0x00022f0000047ab9 */ /* 0x000fca0000000800 */
.L_x_5448:
        /* <DEDUP_REMOVED lines=34> */
[----:B------:R-:W-:-:S04]  /*fae0*/  @UP0 USHF.L.U32 UR5, UR5, 0x6, URZ ;  /* 0x0000000605050899 */ /* 0x000fc8000800063f */
[----:B------:R-:W-:Y:S01]  /*faf0*/  @UP0 ULOP3.LUT UR7, UR5, 0xffffe000, URZ, 0xc0, !UPT ;  /* 0xffffe00005070892 */ /* 0x000fe2000f8ec03f */
        /* <DEDUP_REMOVED lines=8> */
.L_x_5450:
        /* <DEDUP_REMOVED lines=13> */
.L_x_5451:
        /* <DEDUP_REMOVED lines=10> */
[----:B--2---:R-:W-:-:S05]  /*fcf0*/  IMAD.IADD R0, R5, 0x1, -R0 ;  /* 0x0000000105007824 */ /* 0x004fca00078e0a00 */
[----:B------:R-:W-:-:S15]  /*fd00*/  R2UR UR6, R0 ;  /* 0x00000000000672ca */ /* 0x000fde00000e0000 */
.L_x_5452:
        /* <DEDUP_REMOVED lines=22> */
.L_x_5453:
        /* <DEDUP_REMOVED lines=40> */
.L_x_5456:
[----:B------:R-:W-:Y:S05]  /*100f0*/  BSYNC B0 ;  /* 0x0000000000007941 */ /* 0x000fea0003800000 */
.L_x_5455:
        /* <DEDUP_REMOVED lines=19> */
.L_x_5458:
[----:B------:R-:W-:Y:S05]  /*10230*/  BSYNC B0 ;  /* 0x0000000000007941 */ /* 0x000fea0003800000 */
.L_x_5457:
[----:B------:R-:W-:Y:S06]  /*10240*/  BAR.ARV 0xa, 0xa0 ;  /* 0x0282800000007b1d */ /* 0x000fec0000002000 */
[----:B------:R-:W-:Y:S04]  /*10250*/  BSSY B0, `(.L_x_5459) ;  /* 0x0000003000007945 */ /* 0x000fe80003800000 */
[----:B------:R-:W-:Y:S05]  /*10260*/  @!P0 BRA `(.L_x_5460) ;  /* 0x0000000000048947 */ /* 0x000fea0003800000 */
[----:B------:R-:W-:-:S04]  /*10270*/  DEPBAR.LE SB0, 0x0 ;  /* 0x000080000000791a */ /* 0x000fc80000000000 */
.L_x_5460:
[----:B------:R-:W-:Y:S05]  /*10280*/  BSYNC B0 ;  /* 0x0000000000007941 */ /* 0x000fea0003800000 */
.L_x_5459:
[----:B------:R-:W-:Y:S06]  /*10290*/  BAR.ARV 0xb, 0xa0 ;  /* 0x02c2800000007b1d */ /* 0x000fec0000002000 */
[----:B------:R-:W-:Y:S01]  /*102a0*/  UIADD3 UR15, UR7, 0x1, URZ ;  /* 0x00000001070f7890 */ /* 0x000fe2000fffe03f */
[----:B------:R-:W-:Y:S11]  /*102b0*/  BRA `(.L_x_5461) ;  /* 0x0000000000047947 */ /* 0x000ff60003800000 */
.L_x_5454:
[----:B------:R-:W-:-:S05]  /*102c0*/  UMOV UR15, UR7 ;  /* 0x00000007000f7c82 */ /* 0x000fca0008000000 */
.L_x_5461:
        /* <DEDUP_REMOVED lines=21> */
.L_x_5474:
        /* <DEDUP_REMOVED lines=20> */
.L_x_5463:
[----:B------:R-:W-:Y:S05]  /*10560*/  BSYNC B0 ;  /* 0x0000000000007941 */ /* 0x000fea0003800000 */
.L_x_5462:
        /* <DEDUP_REMOVED lines=13> */
.L_x_5465:
[----:B------:R-:W-:Y:S05]  /*10640*/  BSYNC B0 ;  /* 0x0000000000007941 */ /* 0x000fea0003800000 */
.L_x_5464:
[----:B------:R-:W-:Y:S06]  /*10650*/  BAR.ARV 0xa, 0xa0 ;  /* 0x0282800000007b1d */ /* 0x000fec0000002000 */
[----:B------:R-:W-:Y:S04]  /*10660*/  BSSY B0, `(.L_x_5466) ;  /* 0x0000003000007945 */ /* 0x000fe80003800000 */
[----:B------:R-:W-:Y:S05]  /*10670*/  @!P0 BRA `(.L_x_5467) ;  /* 0x0000000000048947 */ /* 0x000fea0003800000 */
[----:B------:R-:W-:-:S04]  /*10680*/  DEPBAR.LE SB0, 0x0 ;  /* 0x000080000000791a */ /* 0x000fc80000000000 */
.L_x_5467:
[----:B------:R-:W-:Y:S05]  /*10690*/  BSYNC B0 ;  /* 0x0000000000007941 */ /* 0x000fea0003800000 */
.L_x_5466:
        /* <DEDUP_REMOVED lines=13> */
.L_x_5469:
[----:B------:R-:W-:Y:S05]  /*10770*/  BSYNC B0 ;  /* 0x0000000000007941 */ /* 0x000fea0003800000 */
.L_x_5468:
        /* <DEDUP_REMOVED lines=13> */
.L_x_5471:
[----:B------:R-:W-:Y:S05]  /*10850*/  BSYNC B0 ;  /* 0x0000000000007941 */ /* 0x000fea0003800000 */
.L_x_5470:
[----:B------:R-:W-:Y:S01]  /*10860*/  UIADD3 UR15, UR15, 0x2, URZ ;  /* 0x000000020f0f7890 */ /* 0x000fe2000fffe03f */
[----:B------:R-:W-:Y:S06]  /*10870*/  BAR.ARV 0xa, 0xa0 ;  /* 0x0282800000007b1d */ /* 0x000fec0000002000 */
[----:B------:R-:W-:Y:S01]  /*10880*/  BSSY B0, `(.L_x_5472) ;  /* 0x0000004000007945 */ /* 0x000fe20003800000 */
[----:B------:R-:W-:-:S03]  /*10890*/  ISETP.LE.AND P1, PT, R2, UR15, PT ;  /* 0x0000000f02007c0c */ /* 0x000fc6000bf23270 */
[----:B------:R-:W-:Y:S10]  /*108a0*/  @!P0 BRA `(.L_x_5473) ;  /* 0x0000000000048947 */ /* 0x000ff40003800000 */
[----:B------:R-:W-:-:S04]  /*108b0*/  DEPBAR.LE SB0, 0x0 ;  /* 0x000080000000791a */ /* 0x000fc80000000000 */
.L_x_5473:
[----:B------:R-:W-:Y:S05]  /*108c0*/  BSYNC B0 ;  /* 0x0000000000007941 */ /* 0x000fea0003800000 */
.L_x_5472:
[----:B------:R-:W-:Y:S06]  /*108d0*/  BAR.ARV 0xb, 0xa0 ;  /* 0x02c2800000007b1d */ /* 0x000fec0000002000 */
[----:B------:R-:W-:Y:S02]  /*108e0*/  UIADD3 UR19, UR19, 0x4000, URZ ;  /* 0x0000400013137890 */ /* 0x000fe4000fffe03f */
[----:B------:R-:W-:Y:S01]  /*108f0*/  UIADD3 UR6, UR6, 0x4000, URZ ;  /* 0x0000400006067890 */ /* 0x000fe2000fffe03f */
[----:B------:R-:W-:Y:S11]  /*10900*/  @!P1 BRA `(.L_x_5474) ;  /* 0xfffffff800c49947 */ /* 0x000ff6000383ffff */
[----:B------:R-:W-:Y:S05]  /*10910*/  BRA `(.L_x_5365) ;  /* 0x0000002400207947 */ /* 0x000fea0003800000 */
.L_x_5446:
        /* <DEDUP_REMOVED lines=14> */
.L_x_5475:
        /* <DEDUP_REMOVED lines=14> */
.L_x_5477:
[----:B------:R-:W-:-:S05]  /*10ae0*/  ULDC UR4, c[0x0][0x8bc] ;  /* 0x00022f0000047ab9 */ /* 0x000fca0000000800 */
.L_x_5476:
[----:B-1----:R-:W-:Y:S01]  /*10af0*/  USHF.L.U32 UR8, UR21, 0x7, URZ ;  /* 0x0000000715087899 */ /* 0x002fe2000800063f */
[----:B------:R-:W-:Y:S02]  /*10b00*/  IMAD.MOV.U32 R10, RZ, RZ, 0x1 ;  /* 0x00000001ff0a7424 */ /* 0x000fe400078e00ff */
[----:B------:R-:W-:Y:S01]  /*10b10*/  IMAD.MOV.U32 R0, RZ, RZ, RZ ;  /* 0x000000ffff007224 */ /* 0x000fe200078e00ff */
        /* <DEDUP_REMOVED lines=12> */
[----:B------:R-:W-:Y:S01]  /*10be0*/  ULDC.64 UR16, c[0x0][0x778] ;  /* 0x0001de0000107ab9 */ /* 0x000fe20000000a00 */
[----:B------:R-:W-:Y:S01]  /*10bf0*/  PLOP3.LUT P1, PT, PT, PT, UP1, 0x80, 0x0 ;  /* 0x000000000000781c */ /* 0x000fe20003f2f018 */
[----:B------:R-:W-:Y:S01]  /*10c00*/  IMAD.U32 R3, RZ, RZ, UR15 ;  /* 0x0000000fff037e24 */ /* 0x000fe2000f8e00ff */
[----:B------:R-:W-:-:S02]  /*10c10*/  UISETP.NE.U32.AND UP0, UPT, UR4, URZ, UPT ;  /* 0x0000003f0400728c */ /* 0x000fc4000bf05070 */
[----:B------:R-:W-:Y:S02]  /*10c20*/  UISETP.NE.U32.AND UP2, UPT, UR6, URZ, UPT ;  /* 0x0000003f0600728c */ /* 0x000fe4000bf45070 */
[----:B------:R-:W-:Y:S02]  /*10c30*/  UISETP.NE.AND.EX UP0, UPT, UR5, URZ, UPT, UP0 ;  /* 0x0000003f0500728c */ /* 0x000fe4000bf05300 */
[----:B------:R-:W-:Y:S01]  /*10c40*/  UISETP.NE.AND.EX UP2, UPT, UR7, URZ, UPT, UP2 ;  /* 0x0000003f0700728c */ /* 0x000fe2000bf45320 */
[----:B------:R-:W-:-:S04]  /*10c50*/  ULDC.64 UR22, c[0x0][0x788] ;  /* 0x0001e20000167ab9 */ /* 0x000fc80000000a00 */
[----:B------:R-:W2:Y:S01]  /*10c60*/  @P1 LDG.E R6, desc[UR38][R2.64] ;  /* 0x0000002602061981 */ /* 0x000ea2000c1e1900 */
[----:B------:R-:W-:Y:S01]  /*10c70*/  PLOP3.LUT P2, PT, PT, PT, UP0, 0x80, 0x0 ;  /* 0x000000000000781c */ /* 0x000fe20003f4f008 */
[----:B------:R-:W-:Y:S01]  /*10c80*/  UIMAD.WIDE UR16, UR13, 0x4, UR16 ;  /* 0x000000040d1078a5 */ /* 0x000fe2000f8e0210 */
[----:B------:R-:W-:Y:S01]  /*10c90*/  PLOP3.LUT P3, PT, PT, PT, UP2, 0x80, 0x0 ;  /* 0x000000000000781c */ /* 0x000fe20003f6f028 */
[----:B------:R1:W4:Y:S02]  /*10ca0*/  @P1 LDG.E R0, desc[UR38][R2.64] ;  /* 0x0000002602001981 */ /* 0x000324000c1e1900 */
[----:B------:R-:W-:Y:S02]  /*10cb0*/  @UP2 ULDC.64 UR4, c[0x0][0x780] ;  /* 0x0001e00000042ab9 */ /* 0x000fe40000000a00 */
[----:B------:R-:W-:Y:S01]  /*10cc0*/  @UP2 UIMAD.WIDE UR4, UR13, 0x4, UR4 ;  /* 0x000000040d0428a5 */ /* 0x000fe2000f8e0204 */
[----:B-1----:R-:W-:Y:S02]  /*10cd0*/  IMAD.U32 R2, RZ, RZ, UR16 ;  /* 0x00000010ff027e24 */ /* 0x002fe4000f8e00ff */
[----:B------:R-:W-:-:S05]  /*10ce0*/  IMAD.U32 R3, RZ, RZ, UR17 ;  /* 0x00000011ff037e24 */ /* 0x000fca000f8e00ff */
[----:B------:R1:W5:Y:S02]  /*10cf0*/  @P2 LDG.E R4, desc[UR38][R2.64] ;  /* 0x0000002602042981 */ /* 0x000364000c1e1900 */
[----:B-1----:R-:W-:Y:S02]  /*10d00*/  IMAD.U32 R2, RZ, RZ, UR4 ;  /* 0x00000004ff027e24 */ /* 0x002fe4000f8e00ff */
        /* <DEDUP_REMOVED lines=18> */
[----:B------:R-:W-:Y:S02]  /*10e30*/  IMAD.U32 R2, RZ, RZ, UR14 ;  /* 0x0000000eff027e24 */ /* 0x000fe4000f8e00ff */
[----:B------:R-:W-:-:S05]  /*10e40*/  IMAD.U32 R3, RZ, RZ, UR15 ;  /* 0x0000000fff037e24 */ /* 0x000fca000f8e00ff */
[----:B------:R-:W2:Y:S04]  /*10e50*/  LDG.E R0, desc[UR38][R2.64] ;  /* 0x0000002602007981 */ /* 0x000ea8000c1e1900 */
[----:B------:R-:W3:Y:S01]  /*10e60*/  LDG.E R4, desc[UR38][R2.64+0x4] ;  /* 0x0000042602047981 */ /* 0x000ee2000c1e1900 */
[----:B--2---:R-:W-:Y:S02]  /*10e70*/  R2UR UR4, R0 ;  /* 0x00000000000472ca */ /* 0x004fe400000e0000 */
[----:B---3--:R-:W-:-:S13]  /*10e80*/  R2UR UR9, R4 ;  /* 0x00000000040972ca */ /* 0x008fda00000e0000 */
[----:B------:R-:W-:-:S12]  /*10e90*/  UIADD3 UR9, -UR4, UR9, URZ ;  /* 0x0000000904097290 */ /* 0x000fd8000fffe13f */
.L_x_5479:
        /* <DEDUP_REMOVED lines=13> */
.L_x_5480:
        /* <DEDUP_REMOVED lines=8> */
.L_x_5481:
        /* <DEDUP_REMOVED lines=21> */
.L_x_5482:
[----:B------:R-:W-:Y:S01]  /*11140*/  ISETP.LT.AND P0, PT, R4, UR6, PT ;  /* 0x0000000604007c0c */ /* 0x000fe2000bf01270 */
[----:B------:R-:W-:-:S12]  /*11150*/  IMAD.MOV.U32 R0, RZ, RZ, RZ ;  /* 0x000000ffff007224 */ /* 0x000fd800078e00ff */
        /* <DEDUP_REMOVED lines=48> */
.L_x_5512:
        /* <DEDUP_REMOVED lines=15> */
.L_x_5485:
[----:B------:R-:W-:Y:S01]  /*11550*/  R2UR UR19, R4 ;  /* 0x00000000041372ca */ /* 0x000fe200000e0000 */
[----:B------:R-:W2:Y:S01]  /*11560*/  LDC.64 R12, c[0x0][0x198] ;  /* 0x00006600ff0c7b82 */ /* 0x000ea20000000a00 */
        /* <DEDUP_REMOVED lines=21> */
[----:B------:R-:W-:Y:S01]  /*116c0*/  R2UR UR8, R15 ;  /* 0x000000000f0872ca */ /* 0x000fe200000e0000 */
[----:B--2---:R-:W-:Y:S01]  /*116d0*/  IMAD.MOV.U32 R7, RZ, RZ, R12 ;  /* 0x000000ffff077224 */ /* 0x004fe200078e000c */
[----:B------:R-:W-:Y:S01]  /*116e0*/  LEA.HI.X.SX32 R3, R3, R14, 0x1, P1 ;  /* 0x0000000e03037211 */ /* 0x000fe200008f0eff */
[----:B------:R-:W-:Y:S01]  /*116f0*/  IMAD.MOV.U32 R6, RZ, RZ, R13 ;  /* 0x000000ffff067224 */ /* 0x000fe200078e000d */
[----:B------:R-:W-:-:S04]  /*11700*/  LEA R2, P1, R0, R9, 0x2 ;  /* 0x0000000900027211 */ /* 0x000fc800078210ff */
[----:B------:R-:W-:Y:S02]  /*11710*/  LEA.HI.X R0, R0, R8, R3, 0x2, P1 ;  /* 0x0000000800007211 */ /* 0x000fe400008f1403 */
[----:B------:R-:W-:Y:S02]  /*11720*/  R2UR UR30, R2 ;  /* 0x00000000021e72ca */ /* 0x000fe400000e0000 */
[----:B------:R-:W-:Y:S01]  /*11730*/  R2UR UR31, R0 ;  /* 0x00000000001f72ca */ /* 0x000fe200000e0000 */
[----:B------:R-:W-:Y:S01]  /*11740*/  UIADD3 UR16, UR8, 0x10000, URZ ;  /* 0x0001000008107890 */ /* 0x000fe2000fffe03f */
[C---:B------:R-:W-:Y:S01]  /*11750*/  IADD3 R0, P1, R7.reuse, 0x2f0, RZ ;  /* 0x000002f007007810 */ /* 0x040fe20007f3e0ff */
[----:B------:R-:W-:Y:S02]  /*11760*/  UIADD3 UR17, UR8, 0x30c10, URZ ;  /* 0x00030c1008117890 */ /* 0x000fe4000fffe03f */
[----:B------:R-:W-:Y:S01]  /*11770*/  UIADD3 UR42, UR8, 0x20000, URZ ;  /* 0x00020000082a7890 */ /* 0x000fe2000fffe03f */
[----:B------:R-:W-:Y:S01]  /*11780*/  R2UR UR44, R0 ;  /* 0x00000000002c72ca */ /* 0x000fe200000e0000 */
[----:B------:R-:W-:Y:S01]  /*11790*/  UIADD3 UR9, UR8, 0x30c00, URZ ;  /* 0x00030c0008097890 */ /* 0x000fe2000fffe03f */
[----:B------:R-:W-:Y:S01]  /*117a0*/  IADD3 R0, P2, R7, 0x3f0, RZ ;  /* 0x000003f007007810 */ /* 0x000fe20007f5e0ff */
[----:B------:R-:W-:Y:S01]  /*117b0*/  UIADD3 UR24, UR8, 0x4000, URZ ;  /* 0x0000400008187890 */ /* 0x000fe2000fffe03f */
[----:B------:R-:W-:-:S02]  /*117c0*/  UMOV UR43, UR17 ;  /* 0x00000011002b7c82 */ /* 0x000fc40008000000 */
[----:B------:R-:W-:Y:S01]  /*117d0*/  R2UR UR46, R0 ;  /* 0x00000000002e72ca */ /* 0x000fe200000e0000 */
[----:B------:R-:W-:Y:S01]  /*117e0*/  IMAD.X R0, RZ, RZ, R6, P1 ;  /* 0x000000ffff007224 */ /* 0x000fe200008e0606 */
[----:B------:R-:W-:Y:S01]  /*117f0*/  IADD3 R2, P1, R7, 0xf0, RZ ;  /* 0x000000f007027810 */ /* 0x000fe20007f3e0ff */
[----:B------:R-:W-:-:S03]  /*11800*/  UMOV UR25, UR9 ;  /* 0x0000000900197c82 */ /* 0x000fc60008000000 */
[----:B------:R-:W-:Y:S01]  /*11810*/  R2UR UR32, R2 ;  /* 0x00000000022072ca */ /* 0x000fe200000e0000 */
[--C-:B------:R-:W-:Y:S01]  /*11820*/  IMAD.X R3, RZ, RZ, R6.reuse, P1 ;  /* 0x000000ffff037224 */ /* 0x100fe200008e0606 */
[----:B------:R-:W-:Y:S01]  /*11830*/  R2UR UR45, R0 ;  /* 0x00000000002d72ca */ /* 0x000fe200000e0000 */
[----:B------:R-:W-:-:S03]  /*11840*/  IMAD.X R0, RZ, RZ, R6, P2 ;  /* 0x000000ffff007224 */ /* 0x000fc600010e0606 */
[----:B------:R-:W-:Y:S02]  /*11850*/  R2UR UR33, R3 ;  /* 0x00000000032172ca */ /* 0x000fe400000e0000 */
[----:B------:R-:W-:Y:S01]  /*11860*/  R2UR UR47, R0 ;  /* 0x00000000002f72ca */ /* 0x000fe200000e0000 */
[----:B------:R-:W-:-:S10]  /*11870*/  IMAD.MOV.U32 R0, RZ, RZ, 0x8000 ;  /* 0x00008000ff007424 */ /* 0x000fd400078e00ff */
[----:B------:R1:W-:Y:S01]  /*11880*/  UTMALDG.4D [UR16], [UR32], desc[UR34] ;  /* 0x00002210200075b4 */ /* 0x0003e20008019000 */
[----:B------:R1:W-:Y:S01]  /*11890*/  UBLKCP.S.G [UR42], [UR30], UR37 ;  /* 0x0000002a1e0073ba */ /* 0x0003e20008000225 */
[----:B------:R2:W-:Y:S01]  /*118a0*/  SYNCS.ARRIVE.TRANS64 RZ, [R15+URZ+0x30c00], R0 ;  /* 0x030c00000fff79a7 */ /* 0x0005e2000800003f */
[----:B------:R1:W-:Y:S01]  /*118b0*/  UTMALDG.4D [UR8], [UR44], desc[UR40] ;  /* 0x000028082c0075b4 */ /* 0x0003e20008019000 */
[----:B--2---:R-:W-:-:S04]  /*118c0*/  IMAD.U32 R0, RZ, RZ, UR6 ;  /* 0x00000006ff007e24 */ /* 0x004fc8000f8e00ff */
[----:B------:R-:W-:Y:S01]  /*118d0*/  VIADD R5, R0, 0xffffffff ;  /* 0xffffffff00057836 */ /* 0x000fe20000000000 */
[----:B------:R1:W-:Y:S04]  /*118e0*/  UTMALDG.4D [UR24], [UR46], desc[UR40] ;  /* 0x000028182e0075b4 */ /* 0x0003e80008019000 */
[----:B------:R-:W-:Y:S01]  /*118f0*/  ISETP.GE.AND P1, PT, R4, R5, PT ;  /* 0x000000050400720c */ /* 0x000fe20003f26270 */
[----:B------:R1:W-:-:S12]  /*11900*/  STL [R1+0x4], R5 ;  /* 0x0000040501007387 */ /* 0x0003d80000100800 */
[----:B-1----:R-:W-:Y:S05]  /*11910*/  @P1 BRA `(.L_x_5486) ;  /* 0x0000000c00c81947 */ /* 0x002fea0003800000 */
[----:B------:R-:W-:Y:S01]  /*11920*/  R2UR UR8, R4 ;  /* 0x00000000040872ca */ /* 0x000fe200000e0000 */
[----:B------:R-:W-:Y:S01]  /*11930*/  UIADD3 UR9, UR6, -0x2, URZ ;  /* 0xfffffffe06097890 */ /* 0x000fe2000fffe03f */
[----:B------:R-:W-:-:S05]  /*11940*/  IMAD.MOV.U32 R10, RZ, RZ, 0x1 ;  /* 0x00000001ff0a7424 */ /* 0x000fca00078e00ff */
        /* <DEDUP_REMOVED lines=9> */
[----:B------:R-:W-:Y:S02]  /*119e0*/  IMAD.MOV.U32 R0, RZ, RZ, R4 ;  /* 0x000000ffff007224 */ /* 0x000fe400078e0004 */
[----:B------:R-:W-:-:S10]  /*119f0*/  IMAD.MOV.U32 R10, RZ, RZ, 0x1 ;  /* 0x00000001ff0a7424 */ /* 0x000fd400078e00ff */
[----:B------:R-:W-:-:S06]  /*11a00*/  UIADD3 UR8, UR8, -UR9, URZ ;  /* 0x8000000908087290 */ /* 0x000fcc000fffe03f */
[----:B------:R-:W-:-:S07]  /*11a10*/  IMAD.U32 R17, RZ, RZ, UR8 ;  /* 0x00000008ff117e24 */ /* 0x000fce000f8e00ff */
.L_x_5496:
[----:B-123--:R-:W-:-:S04]  /*11a20*/  SHF.L.U32 R18, R10, 0x1f, RZ ;  /* 0x0000001f0a127819 */ /* 0x00efc800000006ff */
[----:B------:R-:W2:Y:S02]  /*11a30*/  SYNCS.PHASECHK.TRANS64.TRYWAIT P1, [R15+URZ+0x30c40], R18 ;  /* 0x030c40120f0075a7 */ /* 0x000ea4000802017f */
[----:B--2---:R-:W-:Y:S05]  /*11a40*/  @!P1 BRA `(.L_x_5488) ;  /* 0x00000014009c9947 */ /* 0x004fea0003800000 */
.L_x_5513:
        /* <DEDUP_REMOVED lines=8> */
.L_x_5489:
        /* <DEDUP_REMOVED lines=18> */
[----:B-1----:R-:W-:Y:S02]  /*11bf0*/  IMAD.MOV.U32 R7, RZ, RZ, R4 ;  /* 0x000000ffff077224 */ /* 0x002fe400078e0004 */
        /* <DEDUP_REMOVED lines=11> */
.L_x_5514:
        /* <DEDUP_REMOVED lines=8> */
.L_x_5491:
[----:B------:R-:W-:Y:S01]  /*11d30*/  VIADD R19, R19, 0x80 ;  /* 0x0000008013137836 */ /* 0x000fe20000000000 */
[----:B------:R-:W-:Y:S01]  /*11d40*/  ULDC.64 UR8, c[0x0][0x700] ;  /* 0x0001c00000087ab9 */ /* 0x000fe20000000a00 */
[----:B------:R-:W-:Y:S01]  /*11d50*/  R2UR UR26, R15 ;  /* 0x000000000f1a72ca */ /* 0x000fe200000e0000 */
[----:B------:R-:W-:Y:S01]  /*11d60*/  IMAD.U32 R9, RZ, RZ, UR8 ;  /* 0x00000008ff097e24 */ /* 0x000fe2000f8e00ff */
[----:B------:R-:W-:Y:S01]  /*11d70*/  UMOV UR24, 0x0 ;  /* 0x0000000000187882 */ /* 0x000fe20000000000 */
[C---:B------:R-:W-:Y:S01]  /*11d80*/  IADD3 R2, P1, R19.reuse, UR22, RZ ;  /* 0x0000001613027c10 */ /* 0x040fe2000ff3e0ff */
[----:B------:R-:W-:Y:S01]  /*11d90*/  IMAD.U32 R8, RZ, RZ, UR9 ;  /* 0x00000009ff087e24 */ /* 0x000fe2000f8e00ff */
[----:B------:R-:W-:Y:S01]  /*11da0*/  SHF.R.S32.HI R20, RZ, 0x1f, R19 ;  /* 0x0000001fff147819 */ /* 0x000fe20000011413 */
[----:B------:R-:W-:Y:S01]  /*11db0*/  VIADD R21, R19, UR7 ;  /* 0x0000000713157c36 */ /* 0x000fe20008000000 */
[----:B------:R-:W-:Y:S01]  /*11dc0*/  LEA R3, P2, R2, R9, 0x2 ;  /* 0x0000000902037211 */ /* 0x000fe200078410ff */
[----:B------:R-:W-:Y:S01]  /*11dd0*/  UMOV UR25, 0x14f00000 ;  /* 0x14f0000000197882 */ /* 0x000fe20000000000 */
[----:B------:R-:W-:Y:S01]  /*11de0*/  UMOV UR18, URZ ;  /* 0x0000003f00127c82 */ /* 0x000fe20008000000 */
        /* <DEDUP_REMOVED lines=18> */
.L_x_5515:
        /* <DEDUP_REMOVED lines=8> */
.L_x_5493:
        /* <DEDUP_REMOVED lines=24> */
.L_x_5517:
        /* <DEDUP_REMOVED lines=8> */
.L_x_5495:
        /* <DEDUP_REMOVED lines=27> */
[----:B------:R-:W-:-:S11]  /*12340*/  IMAD.U32 R0, RZ, RZ, UR10 ;  /* 0x0000000aff007e24 */ /* 0x000fd6000f8e00ff */
[----:B------:R4:W-:Y:S02]  /*12350*/  UBLKCP.S.G [UR26], [UR30], UR28 ;  /* 0x0000001a1e0073ba */ /* 0x0009e4000800021c */
[----:B----4-:R-:W-:Y:S05]  /*12360*/  @P1 BRA `(.L_x_5496) ;  /* 0xfffffff400ac1947 */ /* 0x010fea000383ffff */
.L_x_5487:
[----:B------:R-:W4:Y:S02]  /*12370*/  LDL.LU R4, [R1+0x8] ;  /* 0x0000080001047983 */ /* 0x000f240000300800 */
[----:B----4-:R-:W-:Y:S02]  /*12380*/  ISETP.NE.AND P1, PT, R4, RZ, PT ;  /* 0x000000ff0400720c */ /* 0x010fe40003f25270 */
[----:B------:R4:W5:Y:S11]  /*12390*/  LDL R4, [R1+0x4] ;  /* 0x0000040001047983 */ /* 0x0009760000100800 */
[----:B----4-:R-:W-:Y:S05]  /*123a0*/  @!P1 BRA `(.L_x_5486) ;  /* 0x0000000400249947 */ /* 0x010fea0003800000 */
[----:B------:R-:W-:-:S04]  /*123b0*/  SHF.L.U32 R12, R10, 0x1f, RZ ;  /* 0x0000001f0a0c7819 */ /* 0x000fc800000006ff */
[----:B------:R-:W4:Y:S02]  /*123c0*/  SYNCS.PHASECHK.TRANS64.TRYWAIT P1, [R15+URZ+0x30c40], R12 ;  /* 0x030c400c0f0075a7 */ /* 0x000f24000802017f */
[----:B----4-:R-:W-:Y:S05]  /*123d0*/  @!P1 BRA `(.L_x_5497) ;  /* 0x0000000c008c9947 */ /* 0x010fea0003800000 */
.L_x_5518:
        /* <DEDUP_REMOVED lines=8> */
.L_x_5498:
        /* <DEDUP_REMOVED lines=27> */
.L_x_5519:
        /* <DEDUP_REMOVED lines=8> */
.L_x_5500:
[----:B------:R2:W5:Y:S01]  /*12690*/  LDL.LU R4, [R1+0x4] ;  /* 0x0000040001047983 */ /* 0x0005620000300800 */
        /* <DEDUP_REMOVED lines=25> */
[----:B--2---:R-:W-:-:S07]  /*12830*/  IMAD.MOV.U32 R16, RZ, RZ, 0x1 ;  /* 0x00000001ff107424 */ /* 0x004fce00078e00ff */
.L_x_5486:
[----:B------:R-:W1:Y:S01]  /*12840*/  S2R R0, SR_TID.X ;  /* 0x0000000000007919 */ /* 0x000e620000002100 */
[----:B------:R-:W-:Y:S01]  /*12850*/  IMAD R3, R16, 0x8, R15 ;  /* 0x0000000810037824 */ /* 0x000fe200078e020f */
[----:B-1----:R-:W-:Y:S02]  /*12860*/  LOP3.LUT R2, R0, 0x7f, RZ, 0xc0, !PT ;  /* 0x0000007f00027812 */ /* 0x002fe400078ec0ff */
[----:B------:R-:W-:Y:S02]  /*12870*/  SHF.L.U32 R0, R10, 0x1f, RZ ;  /* 0x0000001f0a007819 */ /* 0x000fe400000006ff */
[----:B------:R-:W-:Y:S02]  /*12880*/  ISETP.NE.AND P1, PT, R2, RZ, PT ;  /* 0x000000ff0200720c */ /* 0x000fe40003f25270 */
[----:B------:R-:W1:Y:S02]  /*12890*/  SYNCS.PHASECHK.TRANS64.TRYWAIT P0, [R3+URZ+0x30c40], R0 ;  /* 0x030c4000030075a7 */ /* 0x000e64000800017f */
[----:B-1----:R-:W-:Y:S09]  /*128a0*/  @!P0 BRA `(.L_x_5501) ;  /* 0x0000000800808947 */ /* 0x002ff20003800000 */
.L_x_5520:
[----:B------:R-:W-:Y:S05]  /*128b0*/  @P1 BRA `(.L_x_5502) ;  /* 0x0000000000181947 */ /* 0x000fea0003800000 */
[----:B------:R-:W1:Y:S01]  /*128c0*/  S2R R2, SR_TID.X ;  /* 0x0000000000027919 */ /* 0x000e620000002100 */
[----:B------:R-:W-:-:S04]  /*128d0*/  IMAD.MOV.U32 R0, RZ, RZ, 0x4200 ;  /* 0x00004200ff007424 */ /* 0x000fc800078e00ff */
[----:B------:R1:W-:Y:S02]  /*128e0*/  SYNCS.ARRIVE.TRANS64 RZ, [R3+URZ+0x30c30], R0 ;  /* 0x030c300003ff79a7 */ /* 0x0003e4000800003f */
[----:B-1----:R-:W-:-:S13]  /*128f0*/  LOP3.LUT P0, RZ, R2, 0x1f, RZ, 0xc0, !PT ;  /* 0x0000001f02ff7812 */ /* 0x002fda000780c0ff */
[----:B------:R-:W-:Y:S05]  /*12900*/  @!P0 BRA `(.L_x_5502) ;  /* 0x0000000000048947 */ /* 0x000fea0003800000 */
[----:B------:R-:W-:Y:S01]  /*12910*/  BPT.TRAP 0x1 ;  /* 0x000000040000795c */ /* 0x000fe20000300000 */
.L_x_5502:
[----:B-----5:R-:W-:Y:S01]  /*12920*/  R2UR UR19, R4 ;  /* 0x00000000041372ca */ /* 0x020fe200000e0000 */
[C-C-:B------:R-:W-:Y:S01]  /*12930*/  IMAD R0, R16.reuse, 0x4000, R15.reuse ;  /* 0x0000400010007824 */ /* 0x140fe200078e020f */
[----:B------:R-:W-:Y:S01]  /*12940*/  R2UR UR9, R11 ;  /* 0x000000000b0972ca */ /* 0x000fe200000e0000 */
[----:B--234-:R-:W-:Y:S01]  /*12950*/  IMAD R15, R16, 0x200, R15 ;  /* 0x00000200100f7824 */ /* 0x01cfe200078e020f */
[----:B------:R-:W-:Y:S01]  /*12960*/  IADD3 R7, P0, R7, 0x1f0, RZ ;  /* 0x000001f007077810 */ /* 0x000fe20007f1e0ff */
[----:B------:R-:W-:Y:S01]  /*12970*/  ULDC.64 UR26, c[0x0][0x728] ;  /* 0x0001ca00001a7ab9 */ /* 0x000fe20000000a00 */
[----:B------:R-:W-:Y:S02]  /*12980*/  R2UR UR17, R3 ;  /* 0x00000000031172ca */ /* 0x000fe400000e0000 */
        /* <DEDUP_REMOVED lines=11> */
[----:B------:R-:W-:Y:S01]  /*12a40*/  ULEA.HI.X.SX32 UR9, UR19, UR9, 0x1, UP0 ;  /* 0x0000000913097291 */ /* 0x000fe200080f0e3f */
[----:B------:R-:W-:Y:S01]  /*12a50*/  SEL R0, R0, RZ, P0 ;  /* 0x000000ff00007207 */ /* 0x000fe20000000000 */
[----:B------:R-:W-:Y:S01]  /*12a60*/  ULEA UR8, UP0, UR18, UR26, 0x2 ;  /* 0x0000001a12087291 */ /* 0x000fe2000f80103f */
[----:B------:R-:W-:Y:S01]  /*12a70*/  LOP3.LUT R10, R10, R3, RZ, 0x3c, !PT ;  /* 0x000000030a0a7212 */ /* 0x000fe200078e3cff */
[----:B------:R-:W-:Y:S02]  /*12a80*/  UIADD3 UR19, UR19, UR7, URZ ;  /* 0x0000000713137290 */ /* 0x000fe4000fffe03f */
[----:B------:R-:W-:-:S02]  /*12a90*/  UIADD3 UR16, UR16, 0x18000, URZ ;  /* 0x0001800010107890 */ /* 0x000fc4000fffe03f */
[----:B------:R-:W-:Y:S02]  /*12aa0*/  ULEA.HI.X UR9, UR18, UR27, UR9, 0x2, UP0 ;  /* 0x0000001b12097291 */ /* 0x000fe400080f1409 */
        /* <DEDUP_REMOVED lines=9> */
.L_x_5483:
[----:B------:R-:W-:Y:S05]  /*12b40*/  BSYNC B0 ;  /* 0x0000000000007941 */ /* 0x000fea0003800000 */
.L_x_5478:
[----:B------:R-:W-:-:S03]  /*12b50*/  UMOV UR8, 0xffffffff ;  /* 0xffffffff00087882 */ /* 0x000fc60000000000 */
[----:B------:R-:W-:Y:S05]  /*12b60*/  BRA.DIV UR8, `(.L_x_5503) ;  /* 0x0000000608e47947 */ /* 0x000fea000b800000 */
[----:B------:R-:W-:-:S13]  /*12b70*/  ELECT P6, URZ, PT ;  /* 0x00000000003f782f */ /* 0x000fda00038c0000 */
.L_x_5523:
[----:B------:R-:W-:Y:S05]  /*12b80*/  @!P6 BRA `(.L_x_5365) ;  /* 0x000000000084e947 */ /* 0x000fea0003800000 */
[----:B------:R-:W-:-:S06]  /*12b90*/  ULOP3.LUT UR8, UR36, 0x2, URZ, 0xfc, !UPT ;  /* 0x0000000224087892 */ /* 0x000fcc000f8efc3f */
[----:B------:R-:W-:-:S05]  /*12ba0*/  IMAD.U32 R2, RZ, RZ, UR8 ;  /* 0x00000008ff027e24 */ /* 0x000fca000f8e00ff */
[----:B------:R-:W-:-:S13]  /*12bb0*/  ISETP.NE.AND P2, PT, R2, 0x3, PT ;  /* 0x000000030200780c */ /* 0x000fda0003f45270 */
[----:B------:R-:W-:Y:S05]  /*12bc0*/  @!P2 BRA `(.L_x_5504) ;  /* 0x000000000004a947 */ /* 0x000fea0003800000 */
[----:B---3--:R-:W-:Y:S01]  /*12bd0*/  BPT.TRAP 0x1 ;  /* 0x000000040000795c */ /* 0x008fe20000300000 */
.L_x_5504:
        /* <DEDUP_REMOVED lines=15> */
.L_x_5524:
[----:B------:R-:W2:Y:S02]  /*12cd0*/  SYNCS.PHASECHK.TRANS64.TRYWAIT P0, [R3+URZ], R2 ;  /* 0x00000002030075a7 */ /* 0x000ea4000800017f */
[----:B--2---:R-:W-:Y:S05]  /*12ce0*/  @!P0 BRA `(.L_x_5506) ;  /* 0x0000000400b88947 */ /* 0x004fea0003800000 */
.L_x_5525:
[----:B------:R-:W-:Y:S05]  /*12cf0*/  @!P2 BRA `(.L_x_5507) ;  /* 0x000000000004a947 */ /* 0x000fea0003800000 */
[----:B---3--:R-:W-:Y:S01]  /*12d00*/  BPT.TRAP 0x1 ;  /* 0x000000040000795c */ /* 0x008fe20000300000 */
.L_x_5507:
[----:B--2---:R-:W-:-:S04]  /*12d10*/  VIADD R3, R8, 0x30c40 ;  /* 0x00030c4008037836 */ /* 0x004fc80000000000 */
[----:B------:R-:W-:-:S04]  /*12d20*/  IMAD R5, R0, 0x8, R3 ;  /* 0x0000000800057824 */ /* 0x000fc800078e0203 */
[----:B------:R-:W2:Y:S02]  /*12d30*/  SYNCS.PHASECHK.TRANS64.TRYWAIT P0, [R5+URZ], R4 ;  /* 0x00000004050075a7 */ /* 0x000ea4000800017f */
[----:B--2---:R-:W-:Y:S05]  /*12d40*/  @!P0 BRA `(.L_x_5508) ;  /* 0x0000000400b48947 */ /* 0x004fea0003800000 */
.L_x_5526:
[----:B------:R-:W-:-:S07]  /*12d50*/  IMAD R3, R6, 0x8, R3 ;  /* 0x0000000806037824 */ /* 0x000fce00078e0203 */
.L_x_5509:
[----:B----4-:R4:W1:Y:S02]  /*12d60*/  SYNCS.PHASECHK.TRANS64.TRYWAIT P0, [R3+URZ], R2 ;  /* 0x00000002030075a7 */ /* 0x010864000800017f */
[----:B-1----:R-:W-:Y:S05]  /*12d70*/  @!P0 NANOSLEEP.SYNCS 0x989680 ;  /* 0x009896800000895d */ /* 0x002fea0003900000 */
[----:B------:R-:W1:Y:S02]  /*12d80*/  @!P0 SYNCS.PHASECHK.TRANS64 P0, [R3+URZ], R2 ;  /* 0x00000002030085a7 */ /* 0x000e64000800007f */
[----:B-1----:R-:W-:Y:S05]  /*12d90*/  @!P0 BRA `(.L_x_5509) ;  /* 0xfffffffc00f08947 */ /* 0x002fea000383ffff */
.L_x_5365:
[----:B---3--:R-:W-:Y:S05]  /*12da0*/  BSYNC B6 ;  /* 0x0000000000067941 */ /* 0x008fea0003800000 */
.L_x_5359:
[----:B------:R-:W-:Y:S05]  /*12db0*/  EXIT ;  /* 0x000000000000794d */ /* 0x000fea0003800000 */
.L_x_5376:
[----:B------:R-:W-:Y:S02]  /*12dc0*/  IMAD.MOV.U32 R13, RZ, RZ, R10 ;  /* 0x000000ffff0d7224 */ /* 0x000fe400078e000a */
[----:B------:R-:W-:Y:S02]  /*12dd0*/  IMAD.MOV.U32 R12, RZ, RZ, RZ ;  /* 0x000000ffff0c7224 */ /* 0x000fe400078e00ff */
[----:B------:R-:W-:Y:S02]  /*12de0*/  IMAD.MOV.U32 R11, RZ, RZ, 0x1f ;  /* 0x0000001fff0b7424 */ /* 0x000fe400078e00ff */
[----:B------:R-:W-:-:S07]  /*12df0*/  IMAD.MOV.U32 R15, RZ, RZ, -0x1 ;  /* 0xffffffffff0f7424 */ /* 0x000fce00078e00ff */
[----:B------:R-:W-:Y:S05]  /*12e00*/  WARPSYNC.COLLECTIVE R15, `(.L_x_5510) ;  /* 0x000000000f087348 */ /* 0x000fea0003c00000 */
[----:B------:R1:W2:Y:S02]  /*12e10*/  SHFL.IDX P6, R14, R13, R12, R11 ;  /* 0x0000000c0d0e7389 */ /* 0x0002a400000c000b */
[----:B-12---:R-:W-:Y:S01]  /*12e20*/  ENDCOLLECTIVE ;  /* 0x000000000000791b */ /* 0x006fe20003800000 */
.L_x_5510:
[----:B------:R-:W-:Y:S05]  /*12e30*/  BRA `(.L_x_5511) ;  /* 0xfffffee400787947 */ /* 0x000fea000383ffff */
.L_x_5378:
[----:B--2---:R2:W3:Y:S02]  /*12e40*/  SYNCS.PHASECHK.TRANS64.TRYWAIT P0, [R16+URZ+0x30c00], R11 ;  /* 0x030c000b100075a7 */ /* 0x0044e4000800017f */
[----:B---3--:R-:W-:Y:S05]  /*12e50*/  @!P0 NANOSLEEP.SYNCS 0x989680 ;  /* 0x009896800000895d */ /* 0x008fea0003900000 */
[----:B------:R-:W3:Y:S02]  /*12e60*/  @!P0 SYNCS.PHASECHK.TRANS64 P0, [R16+URZ+0x30c00], R11 ;  /* 0x030c000b100085a7 */ /* 0x000ee4000800007f */
[----:B---3--:R-:W-:Y:S05]  /*12e70*/  @!P0 BRA `(.L_x_5378) ;  /* 0xfffffffc00f08947 */ /* 0x008fea000383ffff */
[----:B------:R-:W-:Y:S05]  /*12e80*/  BRA `(.L_x_5377) ;  /* 0xfffffee400c07947 */ /* 0x000fea000383ffff */
.L_x_5383:
[----:B--2---:R2:W3:Y:S02]  /*12e90*/  SYNCS.PHASECHK.TRANS64.TRYWAIT P0, [R8+URZ+0x30c10], R23 ;  /* 0x030c1017080075a7 */ /* 0x0044e4000800017f */
[----:B---3--:R-:W-:Y:S05]  /*12ea0*/  @!P0 NANOSLEEP.SYNCS 0x989680 ;  /* 0x009896800000895d */ /* 0x008fea0003900000 */
[----:B------:R-:W3:Y:S02]  /*12eb0*/  @!P0 SYNCS.PHASECHK.TRANS64 P0, [R8+URZ+0x30c10], R23 ;  /* 0x030c1017080085a7 */ /* 0x000ee4000800007f */
[----:B---3--:R-:W-:Y:S05]  /*12ec0*/  @!P0 BRA `(.L_x_5383) ;  /* 0xfffffffc00f08947 */ /* 0x008fea000383ffff */
[----:B------:R-:W-:Y:S05]  /*12ed0*/  BRA `(.L_x_5382) ;  /* 0xfffffeec00e47947 */ /* 0x000fea000383ffff */
.L_x_5387:
[----:B------:R1:W1:Y:S02]  /*12ee0*/  SYNCS.PHASECHK.TRANS64.TRYWAIT P0, [R8+URZ+0x30c30], R23 ;  /* 0x030c3017080075a7 */ /* 0x000264000800017f */
[----:B-1----:R-:W-:Y:S05]  /*12ef0*/  @!P0 NANOSLEEP.SYNCS 0x989680 ;  /* 0x009896800000895d */ /* 0x002fea0003900000 */
[----:B------:R-:W1:Y:S02]  /*12f00*/  @!P0 SYNCS.PHASECHK.TRANS64 P0, [R8+URZ+0x30c30], R23 ;  /* 0x030c3017080085a7 */ /* 0x000e64000800007f */
[----:B-1----:R-:W-:Y:S05]  /*12f10*/  @!P0 BRA `(.L_x_5387) ;  /* 0xfffffffc00f08947 */ /* 0x002fea000383ffff */
[----:B------:R-:W-:Y:S05]  /*12f20*/  BRA `(.L_x_5386) ;  /* 0xfffffef000e47947 */ /* 0x000fea000383ffff */
.L_x_5395:
[----:B--2---:R2:W3:Y:S02]  /*12f30*/  SYNCS.PHASECHK.TRANS64.TRYWAIT P1, [R7+URZ+0x30c10], R20 ;  /* 0x030c1014070075a7 */ /* 0x0044e4000802017f */
[----:B---3--:R-:W-:Y:S05]  /*12f40*/  @!P1 NANOSLEEP.SYNCS 0x989680 ;  /* 0x009896800000995d */ /* 0x008fea0003900000 */
[----:B------:R-:W3:Y:S02]  /*12f50*/  @!P1 SYNCS.PHASECHK.TRANS64 P1, [R7+URZ+0x30c10], R20 ;  /* 0x030c1014070095a7 */ /* 0x000ee4000802007f */
[----:B---3--:R-:W-:Y:S05]  /*12f60*/  @!P1 BRA `(.L_x_5395) ;  /* 0xfffffffc00f09947 */ /* 0x008fea000383ffff */
[----:B------:R-:W-:Y:S05]  /*12f70*/  BRA `(.L_x_5394) ;  /* 0xffffff30005c7947 */ /* 0x000fea000383ffff */
.L_x_5399:
[----:B------:R1:W1:Y:S02]  /*12f80*/  SYNCS.PHASECHK.TRANS64.TRYWAIT P1, [R7+URZ+0x30c30], R20 ;  /* 0x030c3014070075a7 */ /* 0x000264000802017f */
[----:B-1----:R-:W-:Y:S05]  /*12f90*/  @!P1 NANOSLEEP.SYNCS 0x989680 ;  /* 0x009896800000995d */ /* 0x002fea0003900000 */
[----:B------:R-:W1:Y:S02]  /*12fa0*/  @!P1 SYNCS.PHASECHK.TRANS64 P1, [R7+URZ+0x30c30], R20 ;  /* 0x030c3014070095a7 */ /* 0x000e64000802007f */
[----:B-1----:R-:W-:Y:S05]  /*12fb0*/  @!P1 BRA `(.L_x_5399) ;  /* 0xfffffffc00f09947 */ /* 0x002fea000383ffff */
[----:B------:R-:W-:Y:S05]  /*12fc0*/  BRA `(.L_x_5398) ;  /* 0xffffff3400707947 */ /* 0x000fea000383ffff */
.L_x_5407:
[----:B-1----:R1:W3:Y:S02]  /*12fd0*/  SYNCS.PHASECHK.TRANS64.TRYWAIT P0, [R7+URZ+0x30c10], R20 ;  /* 0x030c1014070075a7 */ /* 0x0022e4000800017f */
[----:B---3--:R-:W-:Y:S05]  /*12fe0*/  @!P0 NANOSLEEP.SYNCS 0x989680 ;  /* 0x009896800000895d */ /* 0x008fea0003900000 */
[----:B------:R-:W3:Y:S02]  /*12ff0*/  @!P0 SYNCS.PHASECHK.TRANS64 P0, [R7+URZ+0x30c10], R20 ;  /* 0x030c1014070085a7 */ /* 0x000ee4000800007f */
[----:B---3--:R-:W-:Y:S05]  /*13000*/  @!P0 BRA `(.L_x_5407) ;  /* 0xfffffffc00f08947 */ /* 0x008fea000383ffff */
[----:B------:R-:W-:Y:S05]  /*13010*/  BRA `(.L_x_5406) ;  /* 0xffffff6800a07947 */ /* 0x000fea000383ffff */
.L_x_5411:
[----:B------:R1:W1:Y:S02]  /*13020*/  SYNCS.PHASECHK.TRANS64.TRYWAIT P0, [R7+URZ+0x30c30], R20 ;  /* 0x030c3014070075a7 */ /* 0x000264000800017f */
[----:B-1----:R-:W-:Y:S05]  /*13030*/  @!P0 NANOSLEEP.SYNCS 0x989680 ;  /* 0x009896800000895d */ /* 0x002fea0003900000 */
[----:B------:R-:W1:Y:S02]  /*13040*/  @!P0 SYNCS.PHASECHK.TRANS64 P0, [R7+URZ+0x30c30], R20 ;  /* 0x030c3014070085a7 */ /* 0x000e64000800007f */
[----:B-1----:R-:W-:Y:S05]  /*13050*/  @!P0 BRA `(.L_x_5411) ;  /* 0xfffffffc00f08947 */ /* 0x002fea000383ffff */
[----:B------:R-:W-:Y:S05]  /*13060*/  BRA `(.L_x_5410) ;  /* 0xffffff6c00b07947 */ /* 0x000fea000383ffff */
.L_x_5484:
[----:B-1----:R1:W2:Y:S02]  /*13070*/  SYNCS.PHASECHK.TRANS64.TRYWAIT P0, [R15+URZ+0x30c20], R0 ;  /* 0x030c20000f0075a7 */ /* 0x0022a4000800017f */
[----:B--2---:R-:W-:Y:S05]  /*13080*/  @!P0 NANOSLEEP.SYNCS 0x989680 ;  /* 0x009896800000895d */ /* 0x004fea0003900000 */
[----:B------:R-:W2:Y:S02]  /*13090*/  @!P0 SYNCS.PHASECHK.TRANS64 P0, [R15+URZ+0x30c20], R0 ;  /* 0x030c20000f0085a7 */ /* 0x000ea4000800007f */
[----:B--2---:R-:W-:Y:S05]  /*130a0*/  @!P0 BRA `(.L_x_5484) ;  /* 0xfffffffc00f08947 */ /* 0x004fea000383ffff */
[----:B------:R-:W-:Y:S05]  /*130b0*/  BRA `(.L_x_5512) ;  /* 0xffffffe000e87947 */ /* 0x000fea000383ffff */
.L_x_5488:
[----:B--2---:R2:W3:Y:S02]  /*130c0*/  SYNCS.PHASECHK.TRANS64.TRYWAIT P1, [R15+URZ+0x30c40], R18 ;  /* 0x030c40120f0075a7 */ /* 0x0044e4000802017f */
[----:B---3--:R-:W-:Y:S05]  /*130d0*/  @!P1 NANOSLEEP.SYNCS 0x989680 ;  /* 0x009896800000995d */ /* 0x008fea0003900000 */
[----:B------:R-:W3:Y:S02]  /*130e0*/  @!P1 SYNCS.PHASECHK.TRANS64 P1, [R15+URZ+0x30c40], R18 ;  /* 0x030c40120f0095a7 */ /* 0x000ee4000802007f */
[----:B---3--:R-:W-:Y:S05]  /*130f0*/  @!P1 BRA `(.L_x_5488) ;  /* 0xfffffffc00f09947 */ /* 0x008fea000383ffff */
[----:B------:R-:W-:Y:S05]  /*13100*/  BRA `(.L_x_5513) ;  /* 0xffffffe800507947 */ /* 0x000fea000383ffff */
.L_x_5490:
[----:B-1----:R1:W3:Y:S02]  /*13110*/  SYNCS.PHASECHK.TRANS64.TRYWAIT P1, [R15+URZ+0x30c28], R18 ;  /* 0x030c28120f0075a7 */ /* 0x0022e4000802017f */
[----:B---3--:R-:W-:Y:S05]  /*13120*/  @!P1 NANOSLEEP.SYNCS 0x989680 ;  /* 0x009896800000995d */ /* 0x008fea0003900000 */
[----:B------:R-:W3:Y:S02]  /*13130*/  @!P1 SYNCS.PHASECHK.TRANS64 P1, [R15+URZ+0x30c28], R18 ;  /* 0x030c28120f0095a7 */ /* 0x000ee4000802007f */
[----:B---3--:R-:W-:Y:S05]  /*13140*/  @!P1 BRA `(.L_x_5490) ;  /* 0xfffffffc00f09947 */ /* 0x008fea000383ffff */
[----:B------:R-:W-:Y:S05]  /*13150*/  BRA `(.L_x_5514) ;  /* 0xffffffe800d47947 */ /* 0x000fea000383ffff */
.L_x_5492:
[----:B---3--:R3:W4:Y:S02]  /*13160*/  SYNCS.PHASECHK.TRANS64.TRYWAIT P1, [R15+URZ+0x30c48], R18 ;  /* 0x030c48120f0075a7 */ /* 0x008724000802017f */
[----:B----4-:R-:W-:Y:S05]  /*13170*/  @!P1 NANOSLEEP.SYNCS 0x989680 ;  /* 0x009896800000995d */ /* 0x010fea0003900000 */
[----:B------:R-:W4:Y:S02]  /*13180*/  @!P1 SYNCS.PHASECHK.TRANS64 P1, [R15+URZ+0x30c48], R18 ;  /* 0x030c48120f0095a7 */ /* 0x000f24000802007f */
[----:B----4-:R-:W-:Y:S05]  /*13190*/  @!P1 BRA `(.L_x_5492) ;  /* 0xfffffffc00f09947 */ /* 0x010fea000383ffff */
[----:B------:R-:W-:Y:S05]  /*131a0*/  BRA `(.L_x_5515) ;  /* 0xffffffec00587947 */ /* 0x000fea000383ffff */
.L_x_5494:
[----:B------:R-:W-:-:S07]  /*131b0*/  SHF.L.U32 R4, R10, 0x1f, RZ ;  /* 0x0000001f0a047819 */ /* 0x000fce00000006ff */
.L_x_5516:
[----:B----4-:R4:W1:Y:S02]  /*131c0*/  SYNCS.PHASECHK.TRANS64.TRYWAIT P1, [R15+URZ+0x30c20], R4 ;  /* 0x030c20040f0075a7 */ /* 0x010864000802017f */
[----:B-1----:R-:W-:Y:S05]  /*131d0*/  @!P1 NANOSLEEP.SYNCS 0x989680 ;  /* 0x009896800000995d */ /* 0x002fea0003900000 */
[----:B------:R-:W1:Y:S02]  /*131e0*/  @!P1 SYNCS.PHASECHK.TRANS64 P1, [R15+URZ+0x30c20], R4 ;  /* 0x030c20040f0095a7 */ /* 0x000e64000802007f */
[----:B-1----:R-:W-:Y:S05]  /*131f0*/  @!P1 BRA `(.L_x_5516) ;  /* 0xfffffffc00f09947 */ /* 0x002fea000383ffff */
[----:B------:R-:W-:Y:S05]  /*13200*/  BRA `(.L_x_5517) ;  /* 0xffffffec00c07947 */ /* 0x000fea000383ffff */
.L_x_5497:
[----:B----4-:R4:W1:Y:S02]  /*13210*/  SYNCS.PHASECHK.TRANS64.TRYWAIT P1, [R15+URZ+0x30c40], R12 ;  /* 0x030c400c0f0075a7 */ /* 0x010864000802017f */
[----:B-1----:R-:W-:Y:S05]  /*13220*/  @!P1 NANOSLEEP.SYNCS 0x989680 ;  /* 0x009896800000995d */ /* 0x002fea0003900000 */
[----:B------:R-:W1:Y:S02]  /*13230*/  @!P1 SYNCS.PHASECHK.TRANS64 P1, [R15+URZ+0x30c40], R12 ;  /* 0x030c400c0f0095a7 */ /* 0x000e64000802007f */
[----:B-1----:R-:W-:Y:S05]  /*13240*/  @!P1 BRA `(.L_x_5497) ;  /* 0xfffffffc00f09947 */ /* 0x002fea000383ffff */
[----:B------:R-:W-:Y:S05]  /*13250*/  BRA `(.L_x_5518) ;  /* 0xfffffff000607947 */ /* 0x000fea000383ffff */
.L_x_5499:
[----:B-1----:R1:W2:Y:S02]  /*13260*/  SYNCS.PHASECHK.TRANS64.TRYWAIT P1, [R15+URZ+0x30c28], R12 ;  /* 0x030c280c0f0075a7 */ /* 0x0022a4000802017f */
[----:B--2---:R-:W-:Y:S05]  /*13270*/  @!P1 NANOSLEEP.SYNCS 0x989680 ;  /* 0x009896800000995d */ /* 0x004fea0003900000 */
[----:B------:R-:W2:Y:S02]  /*13280*/  @!P1 SYNCS.PHASECHK.TRANS64 P1, [R15+URZ+0x30c28], R12 ;  /* 0x030c280c0f0095a7 */ /* 0x000ea4000802007f */
[----:B--2---:R-:W-:Y:S05]  /*13290*/  @!P1 BRA `(.L_x_5499) ;  /* 0xfffffffc00f09947 */ /* 0x004fea000383ffff */
[----:B------:R-:W-:Y:S05]  /*132a0*/  BRA `(.L_x_5519) ;  /* 0xfffffff000d87947 */ /* 0x000fea000383ffff */
.L_x_5501:
[----:B------:R1:W1:Y:S02]  /*132b0*/  SYNCS.PHASECHK.TRANS64.TRYWAIT P0, [R3+URZ+0x30c40], R0 ;  /* 0x030c4000030075a7 */ /* 0x000264000800017f */
[----:B-1----:R-:W-:Y:S05]  /*132c0*/  @!P0 NANOSLEEP.SYNCS 0x989680 ;  /* 0x009896800000895d */ /* 0x002fea0003900000 */
[----:B------:R-:W1:Y:S02]  /*132d0*/  @!P0 SYNCS.PHASECHK.TRANS64 P0, [R3+URZ+0x30c40], R0 ;  /* 0x030c4000030085a7 */ /* 0x000e64000800007f */
[----:B-1----:R-:W-:Y:S05]  /*132e0*/  @!P0 BRA `(.L_x_5501) ;  /* 0xfffffffc00f08947 */ /* 0x002fea000383ffff */
[----:B------:R-:W-:Y:S05]  /*132f0*/  BRA `(.L_x_5520) ;  /* 0xfffffff4006c7947 */ /* 0x000fea000383ffff */
.L_x_5503:
[----:B------:R-:W-:Y:S01]  /*13300*/  BSSY B0, `(.L_x_5521) ;  /* 0x0000006000007945 */ /* 0x000fe20003800000 */
[----:B------:R-:W-:-:S07]  /*13310*/  IMAD.MOV.U32 R15, RZ, RZ, -0x1 ;  /* 0xffffffffff0f7424 */ /* 0x000fce00078e00ff */
[----:B---3--:R-:W-:Y:S05]  /*13320*/  WARPSYNC.COLLECTIVE R15, `(.L_x_5522) ;  /* 0x000000000f0c7348 */ /* 0x008fea0003c00000 */
[----:B------:R-:W-:Y:S02]  /*13330*/  ELECT P6, UR62, PT ;  /* 0x00000000003e782f */ /* 0x000fe400038c0000 */
[----:B------:R-:W-:Y:S01]  /*13340*/  MOV R14, UR62 ;  /* 0x0000003e000e7c02 */ /* 0x000fe20008000f00 */
[----:B---3--:R-:W-:Y:S10]  /*13350*/  ENDCOLLECTIVE ;  /* 0x000000000000791b */ /* 0x008ff40003800000 */
.L_x_5522:
[----:B------:R-:W-:Y:S05]  /*13360*/  BSYNC B0 ;  /* 0x0000000000007941 */ /* 0x000fea0003800000 */
.L_x_5521:
[----:B------:R-:W-:Y:S05]  /*13370*/  BRA `(.L_x_5523) ;  /* 0xfffffff800007947 */ /* 0x000fea000383ffff */
.L_x_5505:
[----:B-1----:R1:W2:Y:S02]  /*13380*/  SYNCS.PHASECHK.TRANS64.TRYWAIT P0, [R7+URZ], R4 ;  /* 0x00000004070075a7 */ /* 0x0022a4000800017f */
[----:B--2---:R-:W-:Y:S05]  /*13390*/  @!P0 NANOSLEEP.SYNCS 0x989680 ;  /* 0x009896800000895d */ /* 0x004fea0003900000 */
[----:B------:R-:W2:Y:S02]  /*133a0*/  @!P0 SYNCS.PHASECHK.TRANS64 P0, [R7+URZ], R4 ;  /* 0x00000004070085a7 */ /* 0x000ea4000800007f */
[----:B--2---:R-:W-:Y:S05]  /*133b0*/  @!P0 BRA `(.L_x_5505) ;  /* 0xfffffffc00f08947 */ /* 0x004fea000383ffff */
[----:B------:R-:W-:Y:S05]  /*133c0*/  BRA `(.L_x_5524) ;  /* 0xfffffff800407947 */ /* 0x000fea000383ffff */
.L_x_5506:
[----:B--2---:R2:W4:Y:S02]  /*133d0*/  SYNCS.PHASECHK.TRANS64.TRYWAIT P0, [R3+URZ], R2 ;  /* 0x00000002030075a7 */ /* 0x004524000800017f */
[----:B----4-:R-:W-:Y:S05]  /*133e0*/  @!P0 NANOSLEEP.SYNCS 0x989680 ;  /* 0x009896800000895d */ /* 0x010fea0003900000 */
[----:B------:R-:W4:Y:S02]  /*133f0*/  @!P0 SYNCS.PHASECHK.TRANS64 P0, [R3+URZ], R2 ;  /* 0x00000002030085a7 */ /* 0x000f24000800007f */
[----:B----4-:R-:W-:Y:S05]  /*13400*/  @!P0 BRA `(.L_x_5506) ;  /* 0xfffffffc00f08947 */ /* 0x010fea000383ffff */
[----:B------:R-:W-:Y:S05]  /*13410*/  BRA `(.L_x_5525) ;  /* 0xfffffff800347947 */ /* 0x000fea000383ffff */
.L_x_5508:
[----:B--2---:R2:W4:Y:S02]  /*13420*/  SYNCS.PHASECHK.TRANS64.TRYWAIT P0, [R5+URZ], R4 ;  /* 0x00000004050075a7 */ /* 0x004524000800017f */
[----:B----4-:R-:W-:Y:S05]  /*13430*/  @!P0 NANOSLEEP.SYNCS 0x989680 ;  /* 0x009896800000895d */ /* 0x010fea0003900000 */
[----:B------:R-:W4:Y:S02]  /*13440*/  @!P0 SYNCS.PHASECHK.TRANS64 P0, [R5+URZ], R4 ;  /* 0x00000004050085a7 */ /* 0x000f24000800007f */
[----:B----4-:R-:W-:Y:S05]  /*13450*/  @!P0 BRA `(.L_x_5508) ;  /* 0xfffffffc00f08947 */ /* 0x010fea000383ffff */
[----:B------:R-:W-:Y:S05]  /*13460*/  BRA `(.L_x_5526) ;  /* 0xfffffff800387947 */ /* 0x000fea000383ffff */
.L_x_5527:
        /* <DEDUP_REMOVED lines=9> */
.L_x_7413:


//--------------------- .text._ZN7cutlass13device_kernelIN5flash11enable_sm90INS1_16FlashAttnBwdSm90INS1_25CollectiveMainloopBwdSm90ILi2ELi2ELi2EN4cute5tupleIJNS5_1CILi1EEES8_S8_EEENS6_IJNS7_ILi128EEESA_NS7_ILi64EEEEEENS_10bfloat16_tEfNS_4arch4Sm90ELb0ELb1ELb0ELb1ELb1ELb1ELb0ELb0ELi2ELi1ELi2ELi2ELb0EEENS1_21CollectiveEpilogueBwdISC_SD_SF_Li256ELb1ELb0ELi1EEENS1_19SingleTileSchedulerILb1ELb0ELb0ELi128EEEEEEEEEvNT_6ParamsE --------------------------
	.section	.text._ZN7cutlass13device_kernelIN5flash11enable_sm90INS1_16FlashAttnBwdSm90INS1_25CollectiveMainloopBwdSm90ILi2ELi2ELi2EN4cute5tupleIJNS5_1CILi1EEES8_S8_EEENS6_IJNS7_ILi128EEESA_NS7_ILi64EEEEEENS_10bfloat16_tEfNS_4arch4Sm90ELb0ELb1ELb0ELb1ELb1ELb1ELb0ELb0ELi2ELi1ELi2ELi2ELb0EEENS1_21CollectiveEpilogueBwdISC_SD_SF_Li256ELb1ELb0ELi1EEENS1_19SingleTileSchedulerILb1ELb0ELb0ELi128EEEEEEEEEvNT_6ParamsE,"ax",@progbits
	.align	128
.text._ZN7cutlass13device_kernelIN5flash11enable_sm90INS1_16FlashAttnBwdSm90INS1_25CollectiveMainloopBwdSm90ILi2ELi2ELi2EN4cute5tupleIJNS5_1CILi1EEES8_S8_EEENS6_IJNS7_ILi128EEESA_NS7_ILi64EEEEEENS_10bfloat16_tEfNS_4arch4Sm90ELb0ELb1ELb0ELb1ELb1ELb1ELb0ELb0ELi2ELi1ELi2ELi2ELb0EEENS1_21CollectiveEpilogueBwdISC_SD_SF_Li256ELb1ELb0ELi1EEENS1_19SingleTileSchedulerILb1ELb0ELb0ELi128EEEEEEEEEvNT_6ParamsE:
        .type           _ZN7cutlass13device_kernelIN5flash11enable_sm90INS1_16FlashAttnBwdSm90INS1_25CollectiveMainloopBwdSm90ILi2ELi2ELi2EN4cute5tupleIJNS5_1CILi1EEES8_S8_EEENS6_IJNS7_ILi128EEESA_NS7_ILi64EEEEEENS_10bfloat16_tEfNS_4arch4Sm90ELb0ELb1ELb0ELb1ELb1ELb1ELb0ELb0ELi2ELi1ELi2ELi2ELb0EEENS1_21CollectiveEpilogueBwdISC_SD_SF_Li256ELb1ELb0ELi1EEENS1_19SingleTileSchedulerILb1ELb0ELb0ELi128EEEEEEEEEvNT_6ParamsE,@function
        .size           _ZN7cutlass13device_kernelIN5flash11enable_sm90INS1_16FlashAttnBwdSm90INS1_25CollectiveMainloopBwdSm90ILi2ELi2ELi2EN4cute5tupleIJNS5_1CILi1EEES8_S8_EEENS6_IJNS7_ILi128EEESA_NS7_ILi64EEEEEENS_10bfloat16_tEfNS_4arch4Sm90ELb0ELb1ELb0ELb1ELb1ELb1ELb0ELb0ELi2ELi1ELi2ELi2ELb0EEENS1_21CollectiveEpilogueBwdISC_SD_SF_Li256ELb1ELb0ELi1EEENS1_19SingleTileSchedulerILb1ELb0ELb0ELi128EEEEEEEEEvNT_6ParamsE,(.L_x_7414 - _ZN7cutlass13device_kernelIN5flash11enable_sm90INS1_16FlashAttnBwdSm90INS1_25CollectiveMainloopBwdSm90ILi2ELi2ELi2EN4cute5tupleIJNS5_1CILi1EEES8_S8_EEENS6_IJNS7_ILi128EEESA_NS7_ILi64EEEEEENS_10bfloat16_tEfNS_4arch4Sm90ELb0ELb1ELb0ELb1ELb1ELb1ELb0ELb0ELi2ELi1ELi2ELi2ELb0EEENS1_21CollectiveEpilogueBwdISC_SD_SF_Li256ELb1ELb0ELi1EEENS1_19SingleTileSchedulerILb1ELb0ELb0ELi128EEEEEEEEEvNT_6ParamsE)
        .other          _ZN7cutlass13device_kernelIN5flash11enable_sm90INS1_16FlashAttnBwdSm90INS1_25CollectiveMainloopBwdSm90ILi2ELi2ELi2EN4cute5tupleIJNS5_1CILi1EEES8_S8_EEENS6_IJNS7_ILi128EEESA_NS7_ILi64EEEEEENS_10bfloat16_tEfNS_4arch4Sm90ELb0ELb1ELb0ELb1ELb1ELb1ELb0ELb0ELi2ELi1ELi2ELi2ELb0EEENS1_21CollectiveEpilogueBwdISC_SD_SF_Li256ELb1ELb0ELi1EEENS1_19SingleTileSchedulerILb1ELb0ELb0ELi128EEEEEEEEEvNT_6ParamsE,@"STO_CUDA_ENTRY STV_DEFAULT"
_ZN7cutlass13device_kernelIN5flash11enable_sm90INS1_16FlashAttnBwdSm90INS1_25CollectiveMainloopBwdSm90ILi2ELi2ELi2EN4cute5tupleIJNS5_1CILi1EEES8_S8_EEENS6_IJNS7_ILi128EEESA_NS7_ILi64EEEEEENS_10bfloat16_tEfNS_4arch4Sm90ELb0ELb1ELb0ELb1ELb1ELb1ELb0ELb0ELi2ELi1ELi2ELi2ELb0EEENS1_21CollectiveEpilogueBwdISC_SD_SF_Li256ELb1ELb0ELi1EEENS1_19SingleTileSchedulerILb1ELb0ELb0ELi128EEEEEEEEEvNT_6ParamsE:
        /* <DEDUP_REMOVED lines=24> */
.L_x_5529:
[----:B------:R-:W-:Y:S05]  /*0180*/  BSYNC B0 ;  /* 0x0000000000007941 */ /* 0x000fea0003800000 */
.L_x_5528:
        /* <DEDUP_REMOVED lines=37> */
.L_x_5530:
        /* <DEDUP_REMOVED lines=22> */
.L_x_5531:
[----:B------:R-:W-:Y:S01]  /*0540*/  PLOP3.LUT P0, PT, PT, PT, UP0, 0x80, 0x0 ;  /* 0x000000000000781c */ /* 0x000fe20003f0f008 */
[----:B------:R-:W-:Y:S01]  /*0550*/  NOP ;  /* 0x0000000000007918 */ /* 0x000fe20000000000 */
[----:B------:R-:W-:Y:S01]  /*0560*/  ULDC.64 UR38, c[0x0][0x208] ;  /* 0x0000820000267ab9 */ /* 0x000fe20000000a00 */
[----:B------:R-:W-:Y:S01]  /*0570*/  BSSY B6, `(.L_x_5532) ;  /* 0x0001374000067945 */ /* 0x000fe20003800000 */
[----:B-12-4-:R-:W-:Y:S09]  /*0580*/  BAR.SYNC.DEFER_BLOCKING 0x0 ;  /* 0x0000000000007b1d */ /* 0x016ff20000010000 */
[----:B------:R-:W-:Y:S05]  /*0590*/  @!P0 BRA `(.L_x_5533) ;  /* 0x000000f0003c8947 */ /* 0x000fea0003800000 */
.L_x_5534:
        /* <DEDUP_REMOVED lines=24> */
.L_x_5535:
        /* <DEDUP_REMOVED lines=14> */
.L_x_5537:
[----:B------:R-:W-:-:S05]  /*0800*/  ULDC UR4, c[0x0][0x8bc] ;  /* 0x00022f0000047ab9 */ /* 0x000fca0000000800 */
.L_x_5536:
        /* <DEDUP_REMOVED lines=19> */
.L_x_5539:
        /* <DEDUP_REMOVED lines=14> */
.L_x_5540:
        /* <DEDUP_REMOVED lines=11> */
.L_x_5541:
        /* <DEDUP_REMOVED lines=13> */
.L_x_5542:
        /* <DEDUP_REMOVED lines=50> */
.L_x_5543:
        /* <DEDUP_REMOVED lines=28> */
.L_x_5546:
        /* <DEDUP_REMOVED lines=15> */
.L_x_5545:
        /* <DEDUP_REMOVED lines=22> */
.L_x_5548:
        /* <DEDUP_REMOVED lines=15> */
.L_x_5547:
[----:B------:R-:W-:Y:S01]  /*13c0*/  SHF.R.S32.HI R6, RZ, 0x1f, R17 ;  /* 0x0000001fff067819 */ /* 0x000fe20000011411 */
[----:B------:R-:W-:-:S03]  /*13d0*/  UMOV UR4, 0xffffffff ;  /* 0xffffffff00047882 */ /* 0x000fc60000000000 */
[----:B------:R-:W-:-:S04]  /*13e0*/  LEA.HI R0, R6, R17, RZ, 0x7 ;  /* 0x0000001106007211 */ /* 0x000fc800078f38ff */
[----:B------:R-:W-:Y:S01]  /*13f0*/  SHF.R.S32.HI R10, RZ, 0x7, R0 ;  /* 0x00000007ff0a7819 */ /* 0x000fe20000011400 */
[----:B------:R-:W-:Y:S06]  /*1400*/  BRA.DIV UR4, `(.L_x_5549) ;  /* 0x0000012a04307947 */ /* 0x000fec000b800000 */
[----:B------:R1:W2:Y:S02]  /*1410*/  SHFL.IDX PT, R14, R10, RZ, 0x1f ;  /* 0x00001fff0a0e7589 */ /* 0x0002a400000e0000 */
.L_x_5712:
        /* <DEDUP_REMOVED lines=23> */
.L_x_5550:
        /* <DEDUP_REMOVED lines=126> */
.L_x_5563:
[----:B------:R-:W-:-:S06]  /*1d70*/  ULOP3.LUT UR4, UR36, 0x1, URZ, 0xfc, !UPT ;  /* 0x0000000124047892 */ /* 0x000fcc000f8efc3f */
[----:B-1----:R-:W-:-:S05]  /*1d80*/  IMAD.U32 R8, RZ, RZ, UR4 ;  /* 0x00000004ff087e24 */ /* 0x002fca000f8e00ff */
[----:B------:R-:W-:-:S13]  /*1d90*/  ISETP.NE.AND P6, PT, R8, 0x3, PT ;  /* 0x000000030800780c */ /* 0x000fda0003fc5270 */
[----:B------:R-:W-:Y:S05]  /*1da0*/  @!P6 BRA `(.L_x_5553) ;  /* 0x000000000004e947 */ /* 0x000fea0003800000 */
[----:B------:R-:W-:Y:S01]  /*1db0*/  BPT.TRAP 0x1 ;  /* 0x000000040000795c */ /* 0x000fe20000300000 */
.L_x_5553:
[----:B------:R-:W-:Y:S01]  /*1dc0*/  IMAD R8, R0, 0x8, R16 ;  /* 0x0000000800087824 */ /* 0x000fe200078e0210 */
[----:B------:R-:W-:-:S04]  /*1dd0*/  SHF.L.U32 R23, R4, 0x1f, RZ ;  /* 0x0000001f04177819 */ /* 0x000fc800000006ff */
[----:B------:R1:W2:Y:S01]  /*1de0*/  SYNCS.PHASECHK.TRANS64.TRYWAIT P0, [R8+URZ+0x30c10], R23 ;  /* 0x030c1017080075a7 */ /* 0x0002a2000800017f */
[----:B------:R-:W-:Y:S05]  /*1df0*/  @!P6 BRA `(.L_x_5554) ;  /* 0x000000000004e947 */ /* 0x000fea0003800000 */
[----:B------:R-:W-:Y:S01]  /*1e00*/  BPT.TRAP 0x1 ;  /* 0x000000040000795c */ /* 0x000fe20000300000 */
.L_x_5554:
[----:B------:R-:W-:-:S05]  /*1e10*/  VIADD R9, R16, 0x10000 ;  /* 0x0001000010097836 */ /* 0x000fca0000000000 */
[----:B------:R-:W-:-:S04]  /*1e20*/  SHF.R.U32.HI R9, RZ, 0x4, R9 ;  /* 0x00000004ff097819 */ /* 0x000fc80000011609 */
[----:B------:R-:W-:Y:S01]  /*1e30*/  LOP3.LUT R9, R9, 0x3fff, RZ, 0xc0, !PT ;  /* 0x00003fff09097812 */ /* 0x000fe200078ec0ff */
[----:B--2---:R-:W-:Y:S06]  /*1e40*/  @P0 BRA `(.L_x_5555) ;  /* 0x0000000000080947 */ /* 0x004fec0003800000 */
[----:B------:R-:W2:Y:S02]  /*1e50*/  SYNCS.PHASECHK.TRANS64.TRYWAIT P0, [R8+URZ+0x30c10], R23 ;  /* 0x030c1017080075a7 */ /* 0x000ea4000800017f */
[----:B--2---:R-:W-:Y:S05]  /*1e60*/  @!P0 BRA `(.L_x_5556) ;  /* 0x0000011c00cc8947 */ /* 0x004fea0003800000 */
.L_x_5555:
        /* <DEDUP_REMOVED lines=60> */
.L_x_5557:
[----:B------:R1:W1:Y:S01]  /*2230*/  SYNCS.PHASECHK.TRANS64.TRYWAIT P0, [R8+URZ+0x30c30], R23 ;  /* 0x030c3017080075a7 */ /* 0x000262000800017f */
[----:B------:R-:W-:Y:S05]  /*2240*/  @!P6 BRA `(.L_x_5558) ;  /* 0x000000000004e947 */ /* 0x000fea0003800000 */
[----:B------:R-:W-:Y:S01]  /*2250*/  BPT.TRAP 0x1 ;  /* 0x000000040000795c */ /* 0x000fe20000300000 */
.L_x_5558:
[----:B------:R-:W2:Y:S01]  /*2260*/  LDC.64 R24, c[0x0][0x748] ;  /* 0x0001d200ff187b82 */ /* 0x000ea20000000a00 */
[----:B------:R-:W-:-:S05]  /*2270*/  VIADD R13, R16, 0x18000 ;  /* 0x00018000100d7836 */ /* 0x000fca0000000000 */
[----:B------:R-:W-:Y:S01]  /*2280*/  SHF.R.U32.HI R13, RZ, 0x4, R13 ;  /* 0x00000004ff0d7819 */ /* 0x000fe2000001160d */
[----:B-1----:R-:W-:Y:S06]  /*2290*/  @P0 BRA `(.L_x_5559) ;  /* 0x0000000000080947 */ /* 0x002fec0003800000 */
[----:B------:R-:W1:Y:S02]  /*22a0*/  SYNCS.PHASECHK.TRANS64.TRYWAIT P0, [R8+URZ+0x30c30], R23 ;  /* 0x030c3017080075a7 */ /* 0x000e64000800017f */
[----:B-1----:R-:W-:Y:S05]  /*22b0*/  @!P0 BRA `(.L_x_5560) ;  /* 0x0000011800cc8947 */ /* 0x002fea0003800000 */
.L_x_5559:
        /* <DEDUP_REMOVED lines=769> */
.L_x_5561:
        /* <DEDUP_REMOVED lines=68> */
.L_x_5562:
        /* <DEDUP_REMOVED lines=11> */
.L_x_5552:
        /* <DEDUP_REMOVED lines=130> */
.L_x_5575:
[----:B------:R-:W-:-:S05]  /*5fe0*/  IMAD.U32 R7, RZ, RZ, UR36 ;  /* 0x00000024ff077e24 */ /* 0x000fca000f8e00ff */
[----:B------:R-:W-:-:S04]  /*5ff0*/  LOP3.LUT R7, R7, 0x1, RZ, 0xfc, !PT ;  /* 0x0000000107077812 */ /* 0x000fc800078efcff */
[----:B------:R-:W-:-:S13]  /*6000*/  ISETP.NE.AND P0, PT, R7, 0x3, PT ;  /* 0x000000030700780c */ /* 0x000fda0003f05270 */
[----:B------:R-:W-:Y:S05]  /*6010*/  @!P0 BRA `(.L_x_5565) ;  /* 0x0000000000048947 */ /* 0x000fea0003800000 */
[----:B------:R-:W-:Y:S01]  /*6020*/  BPT.TRAP 0x1 ;  /* 0x000000040000795c */ /* 0x000fe20000300000 */
.L_x_5565:
[----:B------:R-:W-:Y:S01]  /*6030*/  IMAD R7, R0, 0x8, R16 ;  /* 0x0000000800077824 */ /* 0x000fe200078e0210 */
[----:B------:R-:W-:-:S04]  /*6040*/  SHF.L.U32 R20, R4, 0x1f, RZ ;  /* 0x0000001f04147819 */ /* 0x000fc800000006ff */
[----:B------:R1:W3:Y:S01]  /*6050*/  SYNCS.PHASECHK.TRANS64.TRYWAIT P1, [R7+URZ+0x30c10], R20 ;  /* 0x030c1014070075a7 */ /* 0x0002e2000802017f */
[----:B------:R-:W-:Y:S05]  /*6060*/  @!P0 BRA `(.L_x_5566) ;  /* 0x0000000000048947 */ /* 0x000fea0003800000 */
[----:B------:R-:W-:Y:S01]  /*6070*/  BPT.TRAP 0x1 ;  /* 0x000000040000795c */ /* 0x000fe20000300000 */
.L_x_5566:
[----:B--2---:R-:W-:-:S05]  /*6080*/  VIADD R8, R16, 0x10000 ;  /* 0x0001000010087836 */ /* 0x004fca0000000000 */
[----:B------:R-:W-:-:S04]  /*6090*/  SHF.R.U32.HI R8, RZ, 0x4, R8 ;  /* 0x00000004ff087819 */ /* 0x000fc80000011608 */
[----:B------:R-:W-:-:S04]  /*60a0*/  LOP3.LUT R8, R8, 0x3fff, RZ, 0xc0, !PT ;  /* 0x00003fff08087812 */ /* 0x000fc800078ec0ff */
[----:B------:R-:W-:Y:S01]  /*60b0*/  LOP3.LUT R9, R8, 0x10000, RZ, 0xfc, !PT ;  /* 0x0001000008097812 */ /* 0x000fe200078efcff */
[----:B---3--:R-:W-:Y:S06]  /*60c0*/  @P1 BRA `(.L_x_5567) ;  /* 0x0000000000081947 */ /* 0x008fec0003800000 */
[----:B------:R-:W2:Y:S02]  /*60d0*/  SYNCS.PHASECHK.TRANS64.TRYWAIT P1, [R7+URZ+0x30c10], R20 ;  /* 0x030c1014070075a7 */ /* 0x000ea4000802017f */
[----:B--2---:R-:W-:Y:S05]  /*60e0*/  @!P1 BRA `(.L_x_5568) ;  /* 0x000000dc00549947 */ /* 0x004fea0003800000 */
.L_x_5567:
        /* <DEDUP_REMOVED lines=63> */
.L_x_5569:
[----:B------:R1:W1:Y:S01]  /*64e0*/  SYNCS.PHASECHK.TRANS64.TRYWAIT P1, [R7+URZ+0x30c30], R20 ;  /* 0x030c3014070075a7 */ /* 0x000262000802017f */
[----:B------:R-:W-:Y:S05]  /*64f0*/  @!P0 BRA `(.L_x_5570) ;  /* 0x0000000000048947 */ /* 0x000fea0003800000 */
[----:B------:R-:W-:Y:S01]  /*6500*/  BPT.TRAP 0x1 ;  /* 0x000000040000795c */ /* 0x000fe20000300000 */
.L_x_5570:
        /* <DEDUP_REMOVED lines=8> */
.L_x_5571:
        /* <DEDUP_REMOVED lines=629> */
.L_x_5573:
        /* <DEDUP_REMOVED lines=70> */
.L_x_5574:
        /* <DEDUP_REMOVED lines=12> */
.L_x_5564:
        /* <DEDUP_REMOVED lines=121> */
.L_x_5587:
[----:B------:R-:W-:-:S05]  /*9990*/  IMAD.U32 R7, RZ, RZ, UR36 ;  /* 0x00000024ff077e24 */ /* 0x000fca000f8e00ff */
[----:B------:R-:W-:-:S04]  /*99a0*/  LOP3.LUT R7, R7, 0x1, RZ, 0xfc, !PT ;  /* 0x0000000107077812 */ /* 0x000fc800078efcff */
[----:B------:R-:W-:-:S13]  /*99b0*/  ISETP.NE.AND P6, PT, R7, 0x3, PT ;  /* 0x000000030700780c */ /* 0x000fda0003fc5270 */
[----:B--2---:R-:W-:Y:S05]  /*99c0*/  @!P6 BRA `(.L_x_5577) ;  /* 0x000000000004e947 */ /* 0x004fea0003800000 */
[----:B------:R-:W-:Y:S01]  /*99d0*/  BPT.TRAP 0x1 ;  /* 0x000000040000795c */ /* 0x000fe20000300000 */
.L_x_5577:
[----:B------:R-:W-:Y:S01]  /*99e0*/  IMAD R7, R0, 0x8, R16 ;  /* 0x0000000800077824 */ /* 0x000fe200078e0210 */
[----:B------:R-:W-:-:S04]  /*99f0*/  SHF.L.U32 R20, R4, 0x1f, RZ ;  /* 0x0000001f04147819 */ /* 0x000fc800000006ff */
[----:B------:R2:W3:Y:S01]  /*9a00*/  SYNCS.PHASECHK.TRANS64.TRYWAIT P0, [R7+URZ+0x30c10], R20 ;  /* 0x030c1014070075a7 */ /* 0x0004e2000800017f */
[----:B------:R-:W-:Y:S05]  /*9a10*/  @!P6 BRA `(.L_x_5578) ;  /* 0x000000000004e947 */ /* 0x000fea0003800000 */
[----:B------:R-:W-:Y:S01]  /*9a20*/  BPT.TRAP 0x1 ;  /* 0x000000040000795c */ /* 0x000fe20000300000 */
.L_x_5578:
[----:B-1----:R-:W-:-:S05]  /*9a30*/  VIADD R8, R16, 0x10000 ;  /* 0x0001000010087836 */ /* 0x002fca0000000000 */
[----:B------:R-:W-:-:S04]  /*9a40*/  SHF.R.U32.HI R8, RZ, 0x4, R8 ;  /* 0x00000004ff087819 */ /* 0x000fc80000011608 */
[----:B------:R-:W-:-:S04]  /*9a50*/  LOP3.LUT R8, R8, 0x3fff, RZ, 0xc0, !PT ;  /* 0x00003fff08087812 */ /* 0x000fc800078ec0ff */
[----:B------:R-:W-:Y:S01]  /*9a60*/  LOP3.LUT R9, R8, 0x10000, RZ, 0xfc, !PT ;  /* 0x0001000008097812 */ /* 0x000fe200078efcff */
[----:B---3--:R-:W-:Y:S06]  /*9a70*/  @P0 BRA `(.L_x_5579) ;  /* 0x0000000000080947 */ /* 0x008fec0003800000 */
[----:B------:R-:W1:Y:S02]  /*9a80*/  SYNCS.PHASECHK.TRANS64.TRYWAIT P0, [R7+URZ+0x30c10], R20 ;  /* 0x030c1014070075a7 */ /* 0x000e64000800017f */
[----:B-1----:R-:W-:Y:S05]  /*9a90*/  @!P0 BRA `(.L_x_5580) ;  /* 0x000000a400108947 */ /* 0x002fea0003800000 */
.L_x_5579:
        /* <DEDUP_REMOVED lines=62> */
.L_x_5581:
[----:B------:R1:W1:Y:S01]  /*9e80*/  SYNCS.PHASECHK.TRANS64.TRYWAIT P0, [R7+URZ+0x30c30], R20 ;  /* 0x030c3014070075a7 */ /* 0x000262000800017f */
[----:B------:R-:W-:Y:S05]  /*9e90*/  @!P6 BRA `(.L_x_5582) ;  /* 0x000000000004e947 */ /* 0x000fea0003800000 */
[----:B------:R-:W-:Y:S01]  /*9ea0*/  BPT.TRAP 0x1 ;  /* 0x000000040000795c */ /* 0x000fe20000300000 */
.L_x_5582:
        /* <DEDUP_REMOVED lines=8> */
.L_x_5583:
        /* <DEDUP_REMOVED lines=780> */
.L_x_5585:
        /* <DEDUP_REMOVED lines=70> */
.L_x_5586:
        /* <DEDUP_REMOVED lines=12> */
.L_x_5576:
        /* <DEDUP_REMOVED lines=34> */
.L_x_5544:
        /* <DEDUP_REMOVED lines=119> */
.L_x_5589:
        /* <DEDUP_REMOVED lines=50> */
.L_x_5591:
[----:B------:R-:W-:Y:S05]  /*e1c0*/  BSYNC B0 ;  /* 0x0000000000007941 */ /* 0x000fea0003800000 */
.L_x_5590:
        /* <DEDUP_REMOVED lines=17> */
.L_x_5593:
[----:B------:R-:W-:Y:S05]  /*e2e0*/  BSYNC B0 ;  /* 0x0000000000007941 */ /* 0x000fea0003800000 */
.L_x_5592:
        /* <DEDUP_REMOVED lines=16> */
.L_x_5595:
[----:B------:R-:W-:Y:S05]  /*e3f0*/  BSYNC B0 ;  /* 0x0000000000007941 */ /* 0x000fea0003800000 */
.L_x_5594:
        /* <DEDUP_REMOVED lines=16> */
.L_x_5597:
[----:B------:R-:W-:Y:S05]  /*e500*/  BSYNC B0 ;  /* 0x0000000000007941 */ /* 0x000fea0003800000 */
.L_x_5596:
        /* <DEDUP_REMOVED lines=27> */
.L_x_5599:
[----:B------:R-:W-:Y:S05]  /*e6c0*/  BSYNC B0 ;  /* 0x0000000000007941 */ /* 0x000fea0003800000 */
.L_x_5598:
        /* <DEDUP_REMOVED lines=15> */
.L_x_5601:
[----:B------:R-:W-:Y:S05]  /*e7c0*/  BSYNC B0 ;  /* 0x0000000000007941 */ /* 0x000fea0003800000 */
.L_x_5600:
        /* <DEDUP_REMOVED lines=15> */
.L_x_5603:
[----:B------:R-:W-:Y:S05]  /*e8c0*/  BSYNC B0 ;  /* 0x0000000000007941 */ /* 0x000fea0003800000 */
.L_x_5602:
        /* <DEDUP_REMOVED lines=15> */
.L_x_5588:
        /* <DEDUP_REMOVED lines=35> */
.L_x_5604:
        /* <DEDUP_REMOVED lines=46> */
.L_x_5606:
[----:B------:R-:W-:Y:S05]  /*eed0*/  BSYNC B0 ;  /* 0x0000000000007941 */ /* 0x000fea0003800000 */
.L_x_5605:
        /* <DEDUP_REMOVED lines=16> */
.L_x_5608:
[----:B------:R-:W-:Y:S05]  /*efe0*/  BSYNC B0 ;  /* 0x0000000000007941 */ /* 0x000fea0003800000 */
.L_x_5607:
        /* <DEDUP_REMOVED lines=15> */
.L_x_5610:
[----:B------:R-:W-:Y:S05]  /*f0e0*/  BSYNC B0 ;  /* 0x0000000000007941 */ /* 0x000fea0003800000 */
.L_x_5609:
        /* <DEDUP_REMOVED lines=15> */
.L_x_5612:
[----:B------:R-:W-:Y:S05]  /*f1e0*/  BSYNC B0 ;  /* 0x0000000000007941 */ /* 0x000fea0003800000 */
.L_x_5611:
        /* <DEDUP_REMOVED lines=26> */
.L_x_5614:
[----:B------:R-:W-:Y:S05]  /*f390*/  BSYNC B0 ;  /* 0x0000000000007941 */ /* 0x000fea0003800000 */
.L_x_5613:
        /* <DEDUP_REMOVED lines=15> */
.L_x_5616:
[----:B------:R-:W-:Y:S05]  /*f490*/  BSYNC B0 ;  /* 0x0000000000007941 */ /* 0x000fea0003800000 */
.L_x_5615:
        /* <DEDUP_REMOVED lines=15> */
.L_x_5618:
[----:B------:R-:W-:Y:S05]  /*f590*/  BSYNC B0 ;  /* 0x0000000000007941 */ /* 0x000fea0003800000 */
.L_x_5617:
        /* <DEDUP_REMOVED lines=15> */
.L_x_5533:
        /* <DEDUP_REMOVED lines=21> */
.L_x_5620:
        /* <DEDUP_REMOVED lines=13> */
.L_x_5622:
[----:B------:R-:W-:-:S05]  /*f8b0*/  ULDC UR4, c[0x0][0x8bc] ;  /* 0x00022f0000047ab9 */ /* 0x000fca0000000800 */
.L_x_5621:
        /* <DEDUP_REMOVED lines=44> */
.L_x_5623:
        /* <DEDUP_REMOVED lines=13> */
.L_x_5624:
        /* <DEDUP_REMOVED lines=12> */
.L_x_5625:
        /* <DEDUP_REMOVED lines=19> */
[----:B------:R-:W-:Y:S01]  /*fe40*/  IMAD.U32 R9, RZ, RZ, UR8 ;  /* 0x00000008ff097e24 */ /* 0x000fe2000f8e00ff */
        /* <DEDUP_REMOVED lines=10> */
.L_x_5626:
        /* <DEDUP_REMOVED lines=35> */
.L_x_5631:
[----:B------:R-:W2:Y:S04]  /*10120*/  LDG.E.STRONG.GPU R0, desc[UR38][R2.64] ;  /* 0x0000002602007981 */ /* 0x000ea8000c1ef900 */
[----:B--2---:R-:W-:Y:S01]  /*10130*/  CCTL.IVALL ;  /* 0x00000000ff00798f */ /* 0x004fe20002000000 */
[----:B------:R-:W-:Y:S05]  /*10140*/  YIELD ;  /* 0x0000000000007946 */ /* 0x000fea0003800000 */
[----:B------:R-:W-:-:S13]  /*10150*/  ISETP.NE.AND P1, PT, R0, UR22, PT ;  /* 0x0000001600007c0c */ /* 0x000fda000bf25270 */
[----:B------:R-:W-:Y:S05]  /*10160*/  @P1 BRA `(.L_x_5631) ;  /* 0xfffffffc00ec1947 */ /* 0x000fea000383ffff */
.L_x_5630:
[----:B------:R-:W-:Y:S05]  /*10170*/  BSYNC B0 ;  /* 0x0000000000007941 */ /* 0x000fea0003800000 */
.L_x_5629:
[----:B------:R-:W-:-:S03]  /*10180*/  UMOV UR15, 0xffffffff ;  /* 0xffffffff000f7882 */ /* 0x000fc60000000000 */
[----:B------:R-:W-:Y:S05]  /*10190*/  BRA.DIV UR15, `(.L_x_5632) ;  /* 0x0000003e0f787947 */ /* 0x000fea000b800000 */
[----:B------:R-:W-:Y:S01]  /*101a0*/  NOP ;  /* 0x0000000000007918 */ /* 0x000fe20000000000 */
.L_x_5715:
        /* <DEDUP_REMOVED lines=22> */
.L_x_5634:
[----:B------:R-:W-:Y:S05]  /*10310*/  BSYNC B0 ;  /* 0x0000000000007941 */ /* 0x000fea0003800000 */
.L_x_5633:
        /* <DEDUP_REMOVED lines=20> */
.L_x_5636:
[----:B------:R-:W-:Y:S05]  /*10460*/  BSYNC B0 ;  /* 0x0000000000007941 */ /* 0x000fea0003800000 */
.L_x_5635:
[----:B------:R-:W-:Y:S06]  /*10470*/  BAR.ARV 0xa, 0xa0 ;  /* 0x0282800000007b1d */ /* 0x000fec0000002000 */
[----:B------:R-:W-:Y:S04]  /*10480*/  BSSY B0, `(.L_x_5637) ;  /* 0x0000003000007945 */ /* 0x000fe80003800000 */
[----:B------:R-:W-:Y:S05]  /*10490*/  @!P0 BRA `(.L_x_5638) ;  /* 0x0000000000048947 */ /* 0x000fea0003800000 */
[----:B------:R-:W-:-:S04]  /*104a0*/  DEPBAR.LE SB0, 0x0 ;  /* 0x000080000000791a */ /* 0x000fc80000000000 */
.L_x_5638:
[----:B------:R-:W-:Y:S05]  /*104b0*/  BSYNC B0 ;  /* 0x0000000000007941 */ /* 0x000fea0003800000 */
.L_x_5637:
        /* <DEDUP_REMOVED lines=19> */
.L_x_5640:
[----:B------:R-:W-:Y:S05]  /*105f0*/  BSYNC B0 ;  /* 0x0000000000007941 */ /* 0x000fea0003800000 */
.L_x_5639:
[----:B------:R-:W-:Y:S01]  /*10600*/  UIADD3 UR15, UR9, 0x1, URZ ;  /* 0x00000001090f7890 */ /* 0x000fe2000fffe03f */
[----:B------:R-:W-:Y:S11]  /*10610*/  BRA `(.L_x_5641) ;  /* 0x0000000000047947 */ /* 0x000ff60003800000 */
.L_x_5628:
[----:B------:R-:W-:-:S05]  /*10620*/  UMOV UR15, UR9 ;  /* 0x00000009000f7c82 */ /* 0x000fca0008000000 */
.L_x_5641:
        /* <DEDUP_REMOVED lines=15> */
.L_x_5666:
        /* <DEDUP_REMOVED lines=11> */
.L_x_5644:
[----:B------:R-:W2:Y:S04]  /*107d0*/  LDG.E.STRONG.GPU R0, desc[UR38][R2.64] ;  /* 0x0000002602007981 */ /* 0x000ea8000c1ef900 */
[----:B--2---:R-:W-:Y:S01]  /*107e0*/  CCTL.IVALL ;  /* 0x00000000ff00798f */ /* 0x004fe20002000000 */
[----:B------:R-:W-:Y:S05]  /*107f0*/  YIELD ;  /* 0x0000000000007946 */ /* 0x000fea0003800000 */
[----:B------:R-:W-:-:S13]  /*10800*/  ISETP.NE.AND P1, PT, R0, UR22, PT ;  /* 0x0000001600007c0c */ /* 0x000fda000bf25270 */
[----:B------:R-:W-:Y:S05]  /*10810*/  @P1 BRA `(.L_x_5644) ;  /* 0xfffffffc00ec1947 */ /* 0x000fea000383ffff */
.L_x_5643:
[----:B------:R-:W-:Y:S05]  /*10820*/  BSYNC B0 ;  /* 0x0000000000007941 */ /* 0x000fea0003800000 */
.L_x_5642:
[----:B------:R-:W-:-:S03]  /*10830*/  UMOV UR16, 0xffffffff ;  /* 0xffffffff00107882 */ /* 0x000fc60000000000 */
[----:B------:R-:W-:Y:S05]  /*10840*/  BRA.DIV UR16, `(.L_x_5645) ;  /* 0x0000003610e87947 */ /* 0x000fea000b800000 */
[----:B------:R-:W-:Y:S01]  /*10850*/  NOP ;  /* 0x0000000000007918 */ /* 0x000fe20000000000 */
.L_x_5718:
        /* <DEDUP_REMOVED lines=19> */
.L_x_5647:
[----:B------:R-:W-:Y:S05]  /*10990*/  BSYNC B0 ;  /* 0x0000000000007941 */ /* 0x000fea0003800000 */
.L_x_5646:
        /* <DEDUP_REMOVED lines=17> */
.L_x_5649:
[----:B------:R-:W-:Y:S05]  /*10ab0*/  BSYNC B0 ;  /* 0x0000000000007941 */ /* 0x000fea0003800000 */
.L_x_5648:
[----:B------:R-:W-:Y:S06]  /*10ac0*/  BAR.ARV 0xa, 0xa0 ;  /* 0x0282800000007b1d */ /* 0x000fec0000002000 */
[----:B------:R-:W-:Y:S04]  /*10ad0*/  BSSY B0, `(.L_x_5650) ;  /* 0x0000003000007945 */ /* 0x000fe80003800000 */
[----:B------:R-:W-:Y:S05]  /*10ae0*/  @!P0 BRA `(.L_x_5651) ;  /* 0x0000000000048947 */ /* 0x000fea0003800000 */
[----:B------:R-:W-:-:S04]  /*10af0*/  DEPBAR.LE SB0, 0x0 ;  /* 0x000080000000791a */ /* 0x000fc80000000000 */
.L_x_5651:
[----:B------:R-:W-:Y:S05]  /*10b00*/  BSYNC B0 ;  /* 0x0000000000007941 */ /* 0x000fea0003800000 */
.L_x_5650:
        /* <DEDUP_REMOVED lines=19> */
.L_x_5653:
[----:B------:R-:W-:Y:S05]  /*10c40*/  BSYNC B0 ;  /* 0x0000000000007941 */ /* 0x000fea0003800000 */
.L_x_5652:
        /* <DEDUP_REMOVED lines=9> */
.L_x_5656:
[----:B------:R-:W2:Y:S04]  /*10ce0*/  LDG.E.STRONG.GPU R0, desc[UR38][R2.64] ;  /* 0x0000002602007981 */ /* 0x000ea8000c1ef900 */
[----:B--2---:R-:W-:Y:S01]  /*10cf0*/  CCTL.IVALL ;  /* 0x00000000ff00798f */ /* 0x004fe20002000000 */
[----:B------:R-:W-:Y:S05]  /*10d00*/  YIELD ;  /* 0x0000000000007946 */ /* 0x000fea0003800000 */
[----:B------:R-:W-:-:S13]  /*10d10*/  ISETP.NE.AND P1, PT, R0, UR22, PT ;  /* 0x0000001600007c0c */ /* 0x000fda000bf25270 */
[----:B------:R-:W-:Y:S05]  /*10d20*/  @P1 BRA `(.L_x_5656) ;  /* 0xfffffffc00ec1947 */ /* 0x000fea000383ffff */
.L_x_5655:
[----:B------:R-:W-:Y:S05]  /*10d30*/  BSYNC B0 ;  /* 0x0000000000007941 */ /* 0x000fea0003800000 */
.L_x_5654:
[----:B------:R-:W-:-:S03]  /*10d40*/  UMOV UR12, 0xffffffff ;  /* 0xffffffff000c7882 */ /* 0x000fc60000000000 */
[----:B------:R-:W-:Y:S05]  /*10d50*/  BRA.DIV UR12, `(.L_x_5657) ;  /* 0x000000320cc07947 */ /* 0x000fea000b800000 */
[----:B------:R-:W-:Y:S01]  /*10d60*/  NOP ;  /* 0x0000000000007918 */ /* 0x000fe20000000000 */
.L_x_5721:
        /* <DEDUP_REMOVED lines=15> */
.L_x_5659:
[----:B------:R-:W-:Y:S05]  /*10e60*/  BSYNC B0 ;  /* 0x0000000000007941 */ /* 0x000fea0003800000 */
.L_x_5658:
        /* <DEDUP_REMOVED lines=15> */
.L_x_5661:
[----:B------:R-:W-:Y:S05]  /*10f60*/  BSYNC B0 ;  /* 0x0000000000007941 */ /* 0x000fea0003800000 */
.L_x_5660:
[----:B------:R-:W-:Y:S06]  /*10f70*/  BAR.ARV 0xa, 0xa0 ;  /* 0x0282800000007b1d */ /* 0x000fec0000002000 */
[----:B------:R-:W-:Y:S04]  /*10f80*/  BSSY B0, `(.L_x_5662) ;  /* 0x0000003000007945 */ /* 0x000fe80003800000 */
[----:B------:R-:W-:Y:S05]  /*10f90*/  @!P0 BRA `(.L_x_5663) ;  /* 0x0000000000048947 */ /* 0x000fea0003800000 */
[----:B------:R-:W-:-:S04]  /*10fa0*/  DEPBAR.LE SB0, 0x0 ;  /* 0x000080000000791a */ /* 0x000fc80000000000 */
.L_x_5663:
[----:B------:R-:W-:Y:S05]  /*10fb0*/  BSYNC B0 ;  /* 0x0000000000007941 */ /* 0x000fea0003800000 */
.L_x_5662:
        /* <DEDUP_REMOVED lines=19> */
.L_x_5665:
[----:B------:R-:W-:Y:S05]  /*110f0*/  BSYNC B0 ;  /* 0x0000000000007941 */ /* 0x000fea0003800000 */
.L_x_5664:
[----:B------:R-:W-:Y:S02]  /*11100*/  UIADD3 UR9, UR9, 0x2, URZ ;  /* 0x0000000209097890 */ /* 0x000fe4000fffe03f */
[----:B------:R-:W-:-:S04]  /*11110*/  UIADD3 UR4, UR4, 0x4000, URZ ;  /* 0x0000400004047890 */ /* 0x000fc8000fffe03f */
[----:B------:R-:W-:-:S13]  /*11120*/  ISETP.LE.AND P1, PT, R9, UR9, PT ;  /* 0x0000000909007c0c */ /* 0x000fda000bf23270 */
[----:B------:R-:W-:Y:S05]  /*11130*/  @!P1 BRA `(.L_x_5666) ;  /* 0xfffffff400789947 */ /* 0x000fea000383ffff */
.L_x_5627:
        /* <DEDUP_REMOVED lines=41> */
.L_x_5669:
[----:B------:R-:W-:Y:S05]  /*113d0*/  BSYNC B0 ;  /* 0x0000000000007941 */ /* 0x000fea0003800000 */
.L_x_5668:
[----:B------:R-:W-:Y:S05]  /*113e0*/  BRA `(.L_x_5670) ;  /* 0x0000000000047947 */ /* 0x000fea0003800000 */
.L_x_5667:
[----:B------:R-:W-:-:S05]  /*113f0*/  UMOV UR4, UR9 ;  /* 0x0000000900047c82 */ /* 0x000fca0008000000 */
.L_x_5670:
        /* <DEDUP_REMOVED lines=11> */
.L_x_5675:
        /* <DEDUP_REMOVED lines=24> */
.L_x_5672:
[----:B------:R-:W-:Y:S05]  /*11630*/  BSYNC B0 ;  /* 0x0000000000007941 */ /* 0x000fea0003800000 */
.L_x_5671:
        /* <DEDUP_REMOVED lines=24> */
.L_x_5674:
[----:B------:R-:W-:Y:S05]  /*117c0*/  BSYNC B0 ;  /* 0x0000000000007941 */ /* 0x000fea0003800000 */
.L_x_5673:
[----:B------:R-:W-:Y:S02]  /*117d0*/  UIADD3 UR7, UR7, 0x2, URZ ;  /* 0x0000000207077890 */ /* 0x000fe4000fffe03f */
[----:B------:R-:W-:Y:S02]  /*117e0*/  ULEA UR5, UR19, UR5, 0x1 ;  /* 0x0000000513057291 */ /* 0x000fe4000f8e083f */
[----:B------:R-:W-:Y:S02]  /*117f0*/  ULEA UR6, UR19, UR6, 0x1 ;  /* 0x0000000613067291 */ /* 0x000fe4000f8e083f */
[----:B------:R-:W-:-:S13]  /*11800*/  ISETP.NE.AND P0, PT, RZ, UR7, PT ;  /* 0x00000007ff007c0c */ /* 0x000fda000bf05270 */
[----:B------:R-:W-:Y:S05]  /*11810*/  @!P0 BRA `(.L_x_5538) ;  /* 0x0000002400248947 */ /* 0x000fea0003800000 */
[----:B------:R-:W-:Y:S05]  /*11820*/  BRA `(.L_x_5675) ;  /* 0xfffffffc00207947 */ /* 0x000fea000383ffff */
.L_x_5619:
        /* <DEDUP_REMOVED lines=14> */
.L_x_5676:
        /* <DEDUP_REMOVED lines=14> */
.L_x_5678:
[----:B------:R-:W-:-:S05]  /*119f0*/  ULDC UR4, c[0x0][0x8bc] ;  /* 0x00022f0000047ab9 */ /* 0x000fca0000000800 */
.L_x_5677:
        /* <DEDUP_REMOVED lines=59> */
.L_x_5680:
        /* <DEDUP_REMOVED lines=13> */
.L_x_5681:
        /* <DEDUP_REMOVED lines=8> */
.L_x_5682:
        /* <DEDUP_REMOVED lines=21> */
.L_x_5683:
        /* <DEDUP_REMOVED lines=50> */
.L_x_5722:
        /* <DEDUP_REMOVED lines=15> */
.L_x_5686:
        /* <DEDUP_REMOVED lines=77> */
.L_x_5697:
[----:B-123--:R-:W-:-:S04]  /*12930*/  SHF.L.U32 R18, R10, 0x1f, RZ ;  /* 0x0000001f0a127819 */ /* 0x00efc800000006ff */
[----:B------:R-:W2:Y:S02]  /*12940*/  SYNCS.PHASECHK.TRANS64.TRYWAIT P1, [R15+URZ+0x30c40], R18 ;  /* 0x030c40120f0075a7 */ /* 0x000ea4000802017f */
[----:B--2---:R-:W-:Y:S05]  /*12950*/  @!P1 BRA `(.L_x_5689) ;  /* 0x0000001400f09947 */ /* 0x004fea0003800000 */
.L_x_5723:
        /* <DEDUP_REMOVED lines=8> */
.L_x_5690:
        /* <DEDUP_REMOVED lines=30> */
.L_x_5724:
        /* <DEDUP_REMOVED lines=8> */
.L_x_5692:
        /* <DEDUP_REMOVED lines=30> */
.L_x_5725:
        /* <DEDUP_REMOVED lines=8> */
.L_x_5694:
        /* <DEDUP_REMOVED lines=24> */
.L_x_5727:
        /* <DEDUP_REMOVED lines=8> */
.L_x_5696:
        /* <DEDUP_REMOVED lines=30> */
.L_x_5688:
[----:B------:R-:W4:Y:S02]  /*13280*/  LDL.LU R4, [R1+0x8] ;  /* 0x0000080001047983 */ /* 0x000f240000300800 */
[----:B----4-:R-:W-:Y:S02]  /*13290*/  ISETP.NE.AND P1, PT, R4, RZ, PT ;  /* 0x000000ff0400720c */ /* 0x010fe40003f25270 */
[----:B------:R4:W5:Y:S11]  /*132a0*/  LDL R4, [R1+0x4] ;  /* 0x0000040001047983 */ /* 0x0009760000100800 */
[----:B----4-:R-:W-:Y:S05]  /*132b0*/  @!P1 BRA `(.L_x_5687) ;  /* 0x0000000400249947 */ /* 0x010fea0003800000 */
[----:B------:R-:W-:-:S04]  /*132c0*/  SHF.L.U32 R12, R10, 0x1f, RZ ;  /* 0x0000001f0a0c7819 */ /* 0x000fc800000006ff */
[----:B------:R-:W4:Y:S02]  /*132d0*/  SYNCS.PHASECHK.TRANS64.TRYWAIT P1, [R15+URZ+0x30c40], R12 ;  /* 0x030c400c0f0075a7 */ /* 0x000f24000802017f */
[----:B----4-:R-:W-:Y:S05]  /*132e0*/  @!P1 BRA `(.L_x_5698) ;  /* 0x0000000c00e09947 */ /* 0x010fea0003800000 */
.L_x_5728:
        /* <DEDUP_REMOVED lines=8> */
.L_x_5699:
        /* <DEDUP_REMOVED lines=27> */
.L_x_5729:
        /* <DEDUP_REMOVED lines=8> */
.L_x_5701:
        /* <DEDUP_REMOVED lines=27> */
.L_x_5687:
[----:B------:R-:W1:Y:S01]  /*13750*/  S2R R0, SR_TID.X ;  /* 0x0000000000007919 */ /* 0x000e620000002100 */
[----:B------:R-:W-:Y:S01]  /*13760*/  IMAD R3, R16, 0x8, R15 ;  /* 0x0000000810037824 */ /* 0x000fe200078e020f */
[----:B-1----:R-:W-:Y:S02]  /*13770*/  LOP3.LUT R2, R0, 0x7f, RZ, 0xc0, !PT ;  /* 0x0000007f00027812 */ /* 0x002fe400078ec0ff */
[----:B------:R-:W-:Y:S02]  /*13780*/  SHF.L.U32 R0, R10, 0x1f, RZ ;  /* 0x0000001f0a007819 */ /* 0x000fe400000006ff */
[----:B------:R-:W-:Y:S02]  /*13790*/  ISETP.NE.AND P1, PT, R2, RZ, PT ;  /* 0x000000ff0200720c */ /* 0x000fe40003f25270 */
[----:B------:R-:W1:Y:S02]  /*137a0*/  SYNCS.PHASECHK.TRANS64.TRYWAIT P0, [R3+URZ+0x30c40], R0 ;  /* 0x030c4000030075a7 */ /* 0x000e64000800017f */
[----:B-1----:R-:W-:Y:S09]  /*137b0*/  @!P0 BRA `(.L_x_5702) ;  /* 0x0000000800d48947 */ /* 0x002ff20003800000 */
.L_x_5730:
[----:B------:R-:W-:Y:S05]  /*137c0*/  @P1 BRA `(.L_x_5703) ;  /* 0x0000000000181947 */ /* 0x000fea0003800000 */
[----:B------:R-:W1:Y:S01]  /*137d0*/  S2R R2, SR_TID.X ;  /* 0x0000000000027919 */ /* 0x000e620000002100 */
[----:B------:R-:W-:-:S04]  /*137e0*/  IMAD.MOV.U32 R0, RZ, RZ, 0x4200 ;  /* 0x00004200ff007424 */ /* 0x000fc800078e00ff */
[----:B------:R1:W-:Y:S02]  /*137f0*/  SYNCS.ARRIVE.TRANS64 RZ, [R3+URZ+0x30c30], R0 ;  /* 0x030c300003ff79a7 */ /* 0x0003e4000800003f */
[----:B-1----:R-:W-:-:S13]  /*13800*/  LOP3.LUT P0, RZ, R2, 0x1f, RZ, 0xc0, !PT ;  /* 0x0000001f02ff7812 */ /* 0x002fda000780c0ff */
[----:B------:R-:W-:Y:S05]  /*13810*/  @!P0 BRA `(.L_x_5703) ;  /* 0x0000000000048947 */ /* 0x000fea0003800000 */
[----:B------:R-:W-:Y:S01]  /*13820*/  BPT.TRAP 0x1 ;  /* 0x000000040000795c */ /* 0x000fe20000300000 */
.L_x_5703:
        /* <DEDUP_REMOVED lines=34> */
.L_x_5684:
[----:B------:R-:W-:Y:S05]  /*13a50*/  BSYNC B0 ;  /* 0x0000000000007941 */ /* 0x000fea0003800000 */
.L_x_5679:
[----:B------:R-:W-:-:S03]  /*13a60*/  UMOV UR8, 0xffffffff ;  /* 0xffffffff00087882 */ /* 0x000fc60000000000 */
[----:B------:R-:W-:Y:S05]  /*13a70*/  BRA.DIV UR8, `(.L_x_5704) ;  /* 0x0000000a08387947 */ /* 0x000fea000b800000 */
[----:B------:R-:W-:-:S13]  /*13a80*/  ELECT P6, URZ, PT ;  /* 0x00000000003f782f */ /* 0x000fda00038c0000 */
.L_x_5733:
[----:B------:R-:W-:Y:S05]  /*13a90*/  @!P6 BRA `(.L_x_5538) ;  /* 0x000000000084e947 */ /* 0x000fea0003800000 */
[----:B------:R-:W-:-:S06]  /*13aa0*/  ULOP3.LUT UR8, UR36, 0x2, URZ, 0xfc, !UPT ;  /* 0x0000000224087892 */ /* 0x000fcc000f8efc3f */
[----:B------:R-:W-:-:S05]  /*13ab0*/  IMAD.U32 R2, RZ, RZ, UR8 ;  /* 0x00000008ff027e24 */ /* 0x000fca000f8e00ff */
[----:B------:R-:W-:-:S13]  /*13ac0*/  ISETP.NE.AND P2, PT, R2, 0x3, PT ;  /* 0x000000030200780c */ /* 0x000fda0003f45270 */
[----:B------:R-:W-:Y:S05]  /*13ad0*/  @!P2 BRA `(.L_x_5705) ;  /* 0x000000000004a947 */ /* 0x000fea0003800000 */
[----:B---3--:R-:W-:Y:S01]  /*13ae0*/  BPT.TRAP 0x1 ;  /* 0x000000040000795c */ /* 0x008fe20000300000 */
.L_x_5705:
        /* <DEDUP_REMOVED lines=15> */
.L_x_5734:
[----:B------:R-:W2:Y:S02]  /*13be0*/  SYNCS.PHASECHK.TRANS64.TRYWAIT P0, [R3+URZ], R2 ;  /* 0x00000002030075a7 */ /* 0x000ea4000800017f */
[----:B--2---:R-:W-:Y:S05]  /*13bf0*/  @!P0 BRA `(.L_x_5707) ;  /* 0x00000008000c8947 */ /* 0x004fea0003800000 */
.L_x_5735:
[----:B------:R-:W-:Y:S05]  /*13c00*/  @!P2 BRA `(.L_x_5708) ;  /* 0x000000000004a947 */ /* 0x000fea0003800000 */
[----:B---3--:R-:W-:Y:S01]  /*13c10*/  BPT.TRAP 0x1 ;  /* 0x000000040000795c */ /* 0x008fe20000300000 */
.L_x_5708:
[----:B--2---:R-:W-:-:S04]  /*13c20*/  VIADD R3, R8, 0x30c40 ;  /* 0x00030c4008037836 */ /* 0x004fc80000000000 */
[----:B------:R-:W-:-:S04]  /*13c30*/  IMAD R5, R0, 0x8, R3 ;  /* 0x0000000800057824 */ /* 0x000fc800078e0203 */
[----:B------:R-:W2:Y:S02]  /*13c40*/  SYNCS.PHASECHK.TRANS64.TRYWAIT P0, [R5+URZ], R4 ;  /* 0x00000004050075a7 */ /* 0x000ea4000800017f */
[----:B--2---:R-:W-:Y:S05]  /*13c50*/  @!P0 BRA `(.L_x_5709) ;  /* 0x0000000800088947 */ /* 0x004fea0003800000 */
.L_x_5736:
[----:B------:R-:W-:-:S07]  /*13c60*/  IMAD R3, R6, 0x8, R3 ;  /* 0x0000000806037824 */ /* 0x000fce00078e0203 */
.L_x_5710:
[----:B----4-:R4:W1:Y:S02]  /*13c70*/  SYNCS.PHASECHK.TRANS64.TRYWAIT P0, [R3+URZ], R2 ;  /* 0x00000002030075a7 */ /* 0x010864000800017f */
[----:B-1----:R-:W-:Y:S05]  /*13c80*/  @!P0 NANOSLEEP.SYNCS 0x989680 ;  /* 0x009896800000895d */ /* 0x002fea0003900000 */
[----:B------:R-:W1:Y:S02]  /*13c90*/  @!P0 SYNCS.PHASECHK.TRANS64 P0, [R3+URZ], R2 ;  /* 0x00000002030085a7 */ /* 0x000e64000800007f */
[----:B-1----:R-:W-:Y:S05]  /*13ca0*/  @!P0 BRA `(.L_x_5710) ;  /* 0xfffffffc00f08947 */ /* 0x002fea000383ffff */
.L_x_5538:
[----:B---3--:R-:W-:Y:S05]  /*13cb0*/  BSYNC B6 ;  /* 0x0000000000067941 */ /* 0x008fea0003800000 */
.L_x_5532:
[----:B------:R-:W-:Y:S05]  /*13cc0*/  EXIT ;  /* 0x000000000000794d */ /* 0x000fea0003800000 */
.L_x_5549:
[----:B------:R-:W-:Y:S02]  /*13cd0*/  IMAD.MOV.U32 R13, RZ, RZ, R10 ;  /* 0x000000ffff0d7224 */ /* 0x000fe400078e000a */
[----:B------:R-:W-:Y:S02]  /*13ce0*/  IMAD.MOV.U32 R12, RZ, RZ, RZ ;  /* 0x000000ffff0c7224 */ /* 0x000fe400078e00ff */
[----:B------:R-:W-:Y:S02]  /*13cf0*/  IMAD.MOV.U32 R11, RZ, RZ, 0x1f ;  /* 0x0000001fff0b7424 */ /* 0x000fe400078e00ff */
[----:B------:R-:W-:-:S07]  /*13d00*/  IMAD.MOV.U32 R15, RZ, RZ, -0x1 ;  /* 0xffffffffff0f7424 */ /* 0x000fce00078e00ff */
[----:B------:R-:W-:Y:S05]  /*13d10*/  WARPSYNC.COLLECTIVE R15, `(.L_x_5711) ;  /* 0x000000000f087348 */ /* 0x000fea0003c00000 */
[----:B------:R1:W2:Y:S02]  /*13d20*/  SHFL.IDX P6, R14, R13, R12, R11 ;  /* 0x0000000c0d0e7389 */ /* 0x0002a400000c000b */
[----:B-12---:R-:W-:Y:S01]  /*13d30*/  ENDCOLLECTIVE ;  /* 0x000000000000791b */ /* 0x006fe20003800000 */
.L_x_5711:
[----:B------:R-:W-:Y:S05]  /*13d40*/  BRA `(.L_x_5712) ;  /* 0xfffffed400b47947 */ /* 0x000fea000383ffff */
.L_x_5551:
[----:B--2---:R2:W3:Y:S02]  /*13d50*/  SYNCS.PHASECHK.TRANS64.TRYWAIT P0, [R16+URZ+0x30c00], R11 ;  /* 0x030c000b100075a7 */ /* 0x0044e4000800017f */
[----:B---3--:R-:W-:Y:S05]  /*13d60*/  @!P0 NANOSLEEP.SYNCS 0x989680 ;  /* 0x009896800000895d */ /* 0x008fea0003900000 */
[----:B------:R-:W3:Y:S02]  /*13d70*/  @!P0 SYNCS.PHASECHK.TRANS64 P0, [R16+URZ+0x30c00], R11 ;  /* 0x030c000b100085a7 */ /* 0x000ee4000800007f */
[----:B---3--:R-:W-:Y:S05]  /*13d80*/  @!P0 BRA `(.L_x_5551) ;  /* 0xfffffffc00f08947 */ /* 0x008fea000383ffff */
[----:B------:R-:W-:Y:S05]  /*13d90*/  BRA `(.L_x_5550) ;  /* 0xfffffed400fc7947 */ /* 0x000fea000383ffff */
.L_x_5556:
[----:B--2---:R2:W3:Y:S02]  /*13da0*/  SYNCS.PHASECHK.TRANS64.TRYWAIT P0, [R8+URZ+0x30c10], R23 ;  /* 0x030c1017080075a7 */ /* 0x0044e4000800017f */
[----:B---3--:R-:W-:Y:S05]  /*13db0*/  @!P0 NANOSLEEP.SYNCS 0x989680 ;  /* 0x009896800000895d */ /* 0x008fea0003900000 */
[----:B------:R-:W3:Y:S02]  /*13dc0*/  @!P0 SYNCS.PHASECHK.TRANS64 P0, [R8+URZ+0x30c10], R23 ;  /* 0x030c1017080085a7 */ /* 0x000ee4000800007f */
[----:B---3--:R-:W-:Y:S05]  /*13dd0*/  @!P0 BRA `(.L_x_5556) ;  /* 0xfffffffc00f08947 */ /* 0x008fea000383ffff */
[----:B------:R-:W-:Y:S05]  /*13de0*/  BRA `(.L_x_5555) ;  /* 0xfffffee000207947 */ /* 0x000fea000383ffff */
.L_x_5560:
[----:B------:R1:W1:Y:S02]  /*13df0*/  SYNCS.PHASECHK.TRANS64.TRYWAIT P0, [R8+URZ+0x30c30], R23 ;  /* 0x030c3017080075a7 */ /* 0x000264000800017f */
[----:B-1----:R-:W-:Y:S05]  /*13e00*/  @!P0 NANOSLEEP.SYNCS 0x989680 ;  /* 0x009896800000895d */ /* 0x002fea0003900000 */
[----:B------:R-:W1:Y:S02]  /*13e10*/  @!P0 SYNCS.PHASECHK.TRANS64 P0, [R8+URZ+0x30c30], R23 ;  /* 0x030c3017080085a7 */ /* 0x000e64000800007f */
[----:B-1----:R-:W-:Y:S05]  /*13e20*/  @!P0 BRA `(.L_x_5560) ;  /* 0xfffffffc00f08947 */ /* 0x002fea000383ffff */
[----:B------:R-:W-:Y:S05]  /*13e30*/  BRA `(.L_x_5559) ;  /* 0xfffffee400207947 */ /* 0x000fea000383ffff */
.L_x_5568:
[----:B--2---:R2:W3:Y:S02]  /*13e40*/  SYNCS.PHASECHK.TRANS64.TRYWAIT P1, [R7+URZ+0x30c10], R20 ;  /* 0x030c1014070075a7 */ /* 0x0044e4000802017f */
[----:B---3--:R-:W-:Y:S05]  /*13e50*/  @!P1 NANOSLEEP.SYNCS 0x989680 ;  /* 0x009896800000995d */ /* 0x008fea0003900000 */
[----:B------:R-:W3:Y:S02]  /*13e60*/  @!P1 SYNCS.PHASECHK.TRANS64 P1, [R7+URZ+0x30c10], R20 ;  /* 0x030c1014070095a7 */ /* 0x000ee4000802007f */
[----:B---3--:R-:W-:Y:S05]  /*13e70*/  @!P1 BRA `(.L_x_5568) ;  /* 0xfffffffc00f09947 */ /* 0x008fea000383ffff */
[----:B------:R-:W-:Y:S05]  /*13e80*/  BRA `(.L_x_5567) ;  /* 0xffffff2000987947 */ /* 0x000fea000383ffff */
.L_x_5572:
[----:B------:R1:W1:Y:S02]  /*13e90*/  SYNCS.PHASECHK.TRANS64.TRYWAIT P1, [R7+URZ+0x30c30], R20 ;  /* 0x030c3014070075a7 */ /* 0x000264000802017f */
[----:B-1----:R-:W-:Y:S05]  /*13ea0*/  @!P1 NANOSLEEP.SYNCS 0x989680 ;  /* 0x009896800000995d */ /* 0x002fea0003900000 */
[----:B------:R-:W1:Y:S02]  /*13eb0*/  @!P1 SYNCS.PHASECHK.TRANS64 P1, [R7+URZ+0x30c30], R20 ;  /* 0x030c3014070095a7 */ /* 0x000e64000802007f */
[----:B-1----:R-:W-:Y:S05]  /*13ec0*/  @!P1 BRA `(.L_x_5572) ;  /* 0xfffffffc00f09947 */ /* 0x002fea000383ffff */
[----:B------:R-:W-:Y:S05]  /*13ed0*/  BRA `(.L_x_5571) ;  /* 0xffffff2400ac7947 */ /* 0x000fea000383ffff */
.L_x_5580:
[----:B-1----:R1:W3:Y:S02]  /*13ee0*/  SYNCS.PHASECHK.TRANS64.TRYWAIT P0, [R7+URZ+0x30c10], R20 ;  /* 0x030c1014070075a7 */ /* 0x0022e4000800017f */
[----:B---3--:R-:W-:Y:S05]  /*13ef0*/  @!P0 NANOSLEEP.SYNCS 0x989680 ;  /* 0x009896800000895d */ /* 0x008fea0003900000 */
[----:B------:R-:W3:Y:S02]  /*13f00*/  @!P0 SYNCS.PHASECHK.TRANS64 P0, [R7+URZ+0x30c10], R20 ;  /* 0x030c1014070085a7 */ /* 0x000ee4000800007f */
[----:B---3--:R-:W-:Y:S05]  /*13f10*/  @!P0 BRA `(.L_x_5580) ;  /* 0xfffffffc00f08947 */ /* 0x008fea000383ffff */
[----:B------:R-:W-:Y:S05]  /*13f20*/  BRA `(.L_x_5579) ;  /* 0xffffff5800dc7947 */ /* 0x000fea000383ffff */
.L_x_5584:
[----:B------:R1:W1:Y:S02]  /*13f30*/  SYNCS.PHASECHK.TRANS64.TRYWAIT P0, [R7+URZ+0x30c30], R20 ;  /* 0x030c3014070075a7 */ /* 0x000264000800017f */
[----:B-1----:R-:W-:Y:S05]  /*13f40*/  @!P0 NANOSLEEP.SYNCS 0x989680 ;  /* 0x009896800000895d */ /* 0x002fea0003900000 */
[----:B------:R-:W1:Y:S02]  /*13f50*/  @!P0 SYNCS.PHASECHK.TRANS64 P0, [R7+URZ+0x30c30], R20 ;  /* 0x030c3014070085a7 */ /* 0x000e64000800007f */
[----:B-1----:R-:W-:Y:S05]  /*13f60*/  @!P0 BRA `(.L_x_5584) ;  /* 0xfffffffc00f08947 */ /* 0x002fea000383ffff */
[----:B------:R-:W-:Y:S05]  /*13f70*/  BRA `(.L_x_5583) ;  /* 0xffffff5c00ec7947 */ /* 0x000fea000383ffff */
.L_x_5632:
[----:B------:R-:W-:Y:S01]  /*13f80*/  BSSY B0, `(.L_x_5713) ;  /* 0x0000005000007945 */ /* 0x000fe20003800000 */
[----:B------:R-:W-:-:S07]  /*13f90*/  IMAD.MOV.U32 R15, RZ, RZ, -0x1 ;  /* 0xffffffffff0f7424 */ /* 0x000fce00078e00ff */
[----:B------:R-:W-:Y:S05]  /*13fa0*/  WARPSYNC.COLLECTIVE R15, `(.L_x_5714) ;  /* 0x000000000f087348 */ /* 0x000fea0003c00000 */
[----:B------:R-:W-:Y:S01]  /*13fb0*/  NOP ;  /* 0x0000000000007918 */ /* 0x000fe20000000000 */
[----:B------:R-:W-:Y:S01]  /*13fc0*/  ENDCOLLECTIVE ;  /* 0x000000000000791b */ /* 0x000fe20003800000 */
.L_x_5714:
[----:B------:R-:W-:Y:S05]  /*13fd0*/  BSYNC B0 ;  /* 0x0000000000007941 */ /* 0x000fea0003800000 */
.L_x_5713:
[----:B------:R-:W-:Y:S05]  /*13fe0*/  BRA `(.L_x_5715) ;  /* 0xffffffc000707947 */ /* 0x000fea000383ffff */
.L_x_5645:
[----:B------:R-:W-:Y:S01]  /*13ff0*/  BSSY B0, `(.L_x_5716) ;  /* 0x0000005000007945 */ /* 0x000fe20003800000 */
[----:B------:R-:W-:-:S07]  /*14000*/  IMAD.MOV.U32 R15, RZ, RZ, -0x1 ;  /* 0xffffffffff0f7424 */ /* 0x000fce00078e00ff */
[----:B------:R-:W-:Y:S05]  /*14010*/  WARPSYNC.COLLECTIVE R15, `(.L_x_5717) ;  /* 0x000000000f087348 */ /* 0x000fea0003c00000 */
[----:B------:R-:W-:Y:S01]  /*14020*/  NOP ;  /* 0x0000000000007918 */ /* 0x000fe20000000000 */
[----:B------:R-:W-:Y:S01]  /*14030*/  ENDCOLLECTIVE ;  /* 0x000000000000791b */ /* 0x000fe20003800000 */
.L_x_5717:
[----:B------:R-:W-:Y:S05]  /*14040*/  BSYNC B0 ;  /* 0x0000000000007941 */ /* 0x000fea0003800000 */
.L_x_5716:
[----:B------:R-:W-:Y:S05]  /*14050*/  BRA `(.L_x_5718) ;  /* 0xffffffc800007947 */ /* 0x000fea000383ffff */
.L_x_5657:
[----:B------:R-:W-:Y:S01]  /*14060*/  BSSY B0, `(.L_x_5719) ;  /* 0x0000005000007945 */ /* 0x000fe20003800000 */
[----:B------:R-:W-:-:S07]  /*14070*/  IMAD.MOV.U32 R15, RZ, RZ, -0x1 ;  /* 0xffffffffff0f7424 */ /* 0x000fce00078e00ff */
[----:B------:R-:W-:Y:S05]  /*14080*/  WARPSYNC.COLLECTIVE R15, `(.L_x_5720) ;  /* 0x000000000f087348 */ /* 0x000fea0003c00000 */
[----:B------:R-:W-:Y:S01]  /*14090*/  NOP ;  /* 0x0000000000007918 */ /* 0x000fe20000000000 */
[----:B------:R-:W-:Y:S01]  /*140a0*/  ENDCOLLECTIVE ;  /* 0x000000000000791b */ /* 0x000fe20003800000 */
.L_x_5720:
[----:B------:R-:W-:Y:S05]  /*140b0*/  BSYNC B0 ;  /* 0x0000000000007941 */ /* 0x000fea0003800000 */
.L_x_5719:
[----:B------:R-:W-:Y:S05]  /*140c0*/  BRA `(.L_x_5721) ;  /* 0xffffffcc00287947 */ /* 0x000fea000383ffff */
.L_x_5685:
[----:B-1----:R1:W2:Y:S02]  /*140d0*/  SYNCS.PHASECHK.TRANS64.TRYWAIT P0, [R15+URZ+0x30c20], R0 ;  /* 0x030c20000f0075a7 */ /* 0x0022a4000800017f */
[----:B--2---:R-:W-:Y:S05]  /*140e0*/  @!P0 NANOSLEEP.SYNCS 0x989680 ;  /* 0x009896800000895d */ /* 0x004fea0003900000 */
[----:B------:R-:W2:Y:S02]  /*140f0*/  @!P0 SYNCS.PHASECHK.TRANS64 P0, [R15+URZ+0x30c20], R0 ;  /* 0x030c20000f0085a7 */ /* 0x000ea4000800007f */
[----:B--2---:R-:W-:Y:S05]  /*14100*/  @!P0 BRA `(.L_x_5685) ;  /* 0xfffffffc00f08947 */ /* 0x004fea000383ffff */
[----:B------:R-:W-:Y:S05]  /*14110*/  BRA `(.L_x_5722) ;  /* 0xffffffe000947947 */ /* 0x000fea000383ffff */
.L_x_5689:
[----:B--2---:R2:W3:Y:S02]  /*14120*/  SYNCS.PHASECHK.TRANS64.TRYWAIT P1, [R15+URZ+0x30c40], R18 ;  /* 0x030c40120f0075a7 */ /* 0x0044e4000802017f */
[----:B---3--:R-:W-:Y:S05]  /*14130*/  @!P1 NANOSLEEP.SYNCS 0x989680 ;  /* 0x009896800000995d */ /* 0x008fea0003900000 */
[----:B------:R-:W3:Y:S02]  /*14140*/  @!P1 SYNCS.PHASECHK.TRANS64 P1, [R15+URZ+0x30c40], R18 ;  /* 0x030c40120f0095a7 */ /* 0x000ee4000802007f */
[----:B---3--:R-:W-:Y:S05]  /*14150*/  @!P1 BRA `(.L_x_5689) ;  /* 0xfffffffc00f09947 */ /* 0x008fea000383ffff */
[----:B------:R-:W-:Y:S05]  /*14160*/  BRA `(.L_x_5723) ;  /* 0xffffffe400fc7947 */ /* 0x000fea000383ffff */
.L_x_5691:
[----:B-1----:R1:W3:Y:S02]  /*14170*/  SYNCS.PHASECHK.TRANS64.TRYWAIT P1, [R15+URZ+0x30c28], R18 ;  /* 0x030c28120f0075a7 */ /* 0x0022e4000802017f */
[----:B---3--:R-:W-:Y:S05]  /*14180*/  @!P1 NANOSLEEP.SYNCS 0x989680 ;  /* 0x009896800000995d */ /* 0x008fea0003900000 */
[----:B------:R-:W3:Y:S02]  /*14190*/  @!P1 SYNCS.PHASECHK.TRANS64 P1, [R15+URZ+0x30c28], R18 ;  /* 0x030c28120f0095a7 */ /* 0x000ee4000802007f */
[----:B---3--:R-:W-:Y:S05]  /*141a0*/  @!P1 BRA `(.L_x_5691) ;  /* 0xfffffffc00f09947 */ /* 0x008fea000383ffff */
[----:B------:R-:W-:Y:S05]  /*141b0*/  BRA `(.L_x_5724) ;  /* 0xffffffe800807947 */ /* 0x000fea000383ffff */
.L_x_5693:
[----:B---3--:R3:W4:Y:S02]  /*141c0*/  SYNCS.PHASECHK.TRANS64.TRYWAIT P1, [R15+URZ+0x30c48], R18 ;  /* 0x030c48120f0075a7 */ /* 0x008724000802017f */
[----:B----4-:R-:W-:Y:S05]  /*141d0*/  @!P1 NANOSLEEP.SYNCS 0x989680 ;  /* 0x009896800000995d */ /* 0x010fea0003900000 */
[----:B------:R-:W4:Y:S02]  /*141e0*/  @!P1 SYNCS.PHASECHK.TRANS64 P1, [R15+URZ+0x30c48], R18 ;  /* 0x030c48120f0095a7 */ /* 0x000f24000802007f */
[----:B----4-:R-:W-:Y:S05]  /*141f0*/  @!P1 BRA `(.L_x_5693) ;  /* 0xfffffffc00f09947 */ /* 0x010fea000383ffff */
[----:B------:R-:W-:Y:S05]  /*14200*/  BRA `(.L_x_5725) ;  /* 0xffffffec00047947 */ /* 0x000fea000383ffff */
.L_x_5695:
[----:B------:R-:W-:-:S07]  /*14210*/  SHF.L.U32 R4, R10, 0x1f, RZ ;  /* 0x0000001f0a047819 */ /* 0x000fce00000006ff */
.L_x_5726:
[----:B----4-:R4:W1:Y:S02]  /*14220*/  SYNCS.PHASECHK.TRANS64.TRYWAIT P1, [R15+URZ+0x30c20], R4 ;  /* 0x030c20040f0075a7 */ /* 0x010864000802017f */
[----:B-1----:R-:W-:Y:S05]  /*14230*/  @!P1 NANOSLEEP.SYNCS 0x989680 ;  /* 0x009896800000995d */ /* 0x002fea0003900000 */
[----:B------:R-:W1:Y:S02]  /*14240*/  @!P1 SYNCS.PHASECHK.TRANS64 P1, [R15+URZ+0x30c20], R4 ;  /* 0x030c20040f0095a7 */ /* 0x000e64000802007f */
[----:B-1----:R-:W-:Y:S05]  /*14250*/  @!P1 BRA `(.L_x_5726) ;  /* 0xfffffffc00f09947 */ /* 0x002fea000383ffff */
[----:B------:R-:W-:Y:S05]  /*14260*/  BRA `(.L_x_5727) ;  /* 0xffffffec006c7947 */ /* 0x000fea000383ffff */
.L_x_5698:
[----:B----4-:R4:W1:Y:S02]  /*14270*/  SYNCS.PHASECHK.TRANS64.TRYWAIT P1, [R15+URZ+0x30c40], R12 ;  /* 0x030c400c0f0075a7 */ /* 0x010864000802017f */
[----:B-1----:R-:W-:Y:S05]  /*14280*/  @!P1 NANOSLEEP.SYNCS 0x989680 ;  /* 0x009896800000995d */ /* 0x002fea0003900000 */
[----:B------:R-:W1:Y:S02]  /*14290*/  @!P1 SYNCS.PHASECHK.TRANS64 P1, [R15+URZ+0x30c40], R12 ;  /* 0x030c400c0f0095a7 */ /* 0x000e64000802007f */
[----:B-1----:R-:W-:Y:S05]  /*142a0*/  @!P1 BRA `(.L_x_5698) ;  /* 0xfffffffc00f09947 */ /* 0x002fea000383ffff */
[----:B------:R-:W-:Y:S05]  /*142b0*/  BRA `(.L_x_5728) ;  /* 0xfffffff0000c7947 */ /* 0x000fea000383ffff */
.L_x_5700:
[----:B-1----:R1:W2:Y:S02]  /*142c0*/  SYNCS.PHASECHK.TRANS64.TRYWAIT P1, [R15+URZ+0x30c28], R12 ;  /* 0x030c280c0f0075a7 */ /* 0x0022a4000802017f */
[----:B--2---:R-:W-:Y:S05]  /*142d0*/  @!P1 NANOSLEEP.SYNCS 0x989680 ;  /* 0x009896800000995d */ /* 0x004fea0003900000 */
[----:B------:R-:W2:Y:S02]  /*142e0*/  @!P1 SYNCS.PHASECHK.TRANS64 P1, [R15+URZ+0x30c28], R12 ;  /* 0x030c280c0f0095a7 */ /* 0x000ea4000802007f */
[----:B--2---:R-:W-:Y:S05]  /*142f0*/  @!P1 BRA `(.L_x_5700) ;  /* 0xfffffffc00f09947 */ /* 0x004fea000383ffff */
[----:B------:R-:W-:Y:S05]  /*14300*/  BRA `(.L_x_5729) ;  /* 0xfffffff000847947 */ /* 0x000fea000383ffff */
.L_x_5702:
[----:B------:R1:W1:Y:S02]  /*14310*/  SYNCS.PHASECHK.TRANS64.TRYWAIT P0, [R3+URZ+0x30c40], R0 ;  /* 0x030c4000030075a7 */ /* 0x000264000800017f */
[----:B-1----:R-:W-:Y:S05]  /*14320*/  @!P0 NANOSLEEP.SYNCS 0x989680 ;  /* 0x009896800000895d */ /* 0x002fea0003900000 */
[----:B------:R-:W1:Y:S02]  /*14330*/  @!P0 SYNCS.PHASECHK.TRANS64 P0, [R3+URZ+0x30c40], R0 ;  /* 0x030c4000030085a7 */ /* 0x000e64000800007f */
[----:B-1----:R-:W-:Y:S05]  /*14340*/  @!P0 BRA `(.L_x_5702) ;  /* 0xfffffffc00f08947 */ /* 0x002fea000383ffff */
[----:B------:R-:W-:Y:S05]  /*14350*/  BRA `(.L_x_5730) ;  /* 0xfffffff400187947 */ /* 0x000fea000383ffff */
.L_x_5704:
[----:B------:R-:W-:Y:S01]  /*14360*/  BSSY B0, `(.L_x_5731) ;  /* 0x0000006000007945 */ /* 0x000fe20003800000 */
[----:B------:R-:W-:-:S07]  /*14370*/  IMAD.MOV.U32 R15, RZ, RZ, -0x1 ;  /* 0xffffffffff0f7424 */ /* 0x000fce00078e00ff */
[----:B---3--:R-:W-:Y:S05]  /*14380*/  WARPSYNC.COLLECTIVE R15, `(.L_x_5732) ;  /* 0x000000000f0c7348 */ /* 0x008fea0003c00000 */
[----:B------:R-:W-:Y:S02]  /*14390*/  ELECT P6, UR62, PT ;  /* 0x00000000003e782f */ /* 0x000fe400038c0000 */
[----:B------:R-:W-:Y:S01]  /*143a0*/  MOV R14, UR62 ;  /* 0x0000003e000e7c02 */ /* 0x000fe20008000f00 */
[----:B---3--:R-:W-:Y:S10]  /*143b0*/  ENDCOLLECTIVE ;  /* 0x000000000000791b */ /* 0x008ff40003800000 */
.L_x_5732:
[----:B------:R-:W-:Y:S05]  /*143c0*/  BSYNC B0 ;  /* 0x0000000000007941 */ /* 0x000fea0003800000 */
.L_x_5731:
[----:B------:R-:W-:Y:S05]  /*143d0*/  BRA `(.L_x_5733) ;  /* 0xfffffff400ac7947 */ /* 0x000fea000383ffff */
.L_x_5706:
[----:B-1----:R1:W2:Y:S02]  /*143e0*/  SYNCS.PHASECHK.TRANS64.TRYWAIT P0, [R7+URZ], R4 ;  /* 0x00000004070075a7 */ /* 0x0022a4000800017f */
[----:B--2---:R-:W-:Y:S05]  /*143f0*/  @!P0 NANOSLEEP.SYNCS 0x989680 ;  /* 0x009896800000895d */ /* 0x004fea0003900000 */
[----:B------:R-:W2:Y:S02]  /*14400*/  @!P0 SYNCS.PHASECHK.TRANS64 P0, [R7+URZ], R4 ;  /* 0x00000004070085a7 */ /* 0x000ea4000800007f */
[----:B--2---:R-:W-:Y:S05]  /*14410*/  @!P0 BRA `(.L_x_5706) ;  /* 0xfffffffc00f08947 */ /* 0x004fea000383ffff */
[----:B------:R-:W-:Y:S05]  /*14420*/  BRA `(.L_x_5734) ;  /* 0xfffffff400ec7947 */ /* 0x000fea000383ffff */
.L_x_5707:
[----:B--2---:R2:W4:Y:S02]  /*14430*/  SYNCS.PHASECHK.TRANS64.TRYWAIT P0, [R3+URZ], R2 ;  /* 0x00000002030075a7 */ /* 0x004524000800017f */
[----:B----4-:R-:W-:Y:S05]  /*14440*/  @!P0 NANOSLEEP.SYNCS 0x989680 ;  /* 0x009896800000895d */ /* 0x010fea0003900000 */
[----:B------:R-:W4:Y:S02]  /*14450*/  @!P0 SYNCS.PHASECHK.TRANS64 P0, [R3+URZ], R2 ;  /* 0x00000002030085a7 */ /* 0x000f24000800007f */
[----:B----4-:R-:W-:Y:S05]  /*14460*/  @!P0 BRA `(.L_x_5707) ;  /* 0xfffffffc00f08947 */ /* 0x010fea000383ffff */
[----:B------:R-:W-:Y:S05]  /*14470*/  BRA `(.L_x_5735) ;  /* 0xfffffff400e07947 */ /* 0x000fea000383ffff */
.L_x_5709:
[----:B--2---:R2:W4:Y:S02]  /*14480*/  SYNCS.PHASECHK.TRANS64.TRYWAIT P0, [R5+URZ], R4 ;  /* 0x00000004050075a7 */ /* 0x004524000800017f */
[----:B----4-:R-:W-:Y:S05]  /*14490*/  @!P0 NANOSLEEP.SYNCS 0x989680 ;  /* 0x009896800000895d */ /* 0x010fea0003900000 */
[----:B------:R-:W4:Y:S02]  /*144a0*/  @!P0 SYNCS.PHASECHK.TRANS64 P0, [R5+URZ], R4 ;  /* 0x00000004050085a7 */ /* 0x000f24000800007f */
[----:B----4-:R-:W-:Y:S05]  /*144b0*/  @!P0 BRA `(.L_x_5709) ;  /* 0xfffffffc00f08947 */ /* 0x010fea000383ffff */
[----:B------:R-:W-:Y:S05]  /*144c0*/  BRA `(.L_x_5736) ;  /* 0xfffffff400e47947 */ /* 0x000fea000383ffff */
.L_x_5737:
        /* <DEDUP_REMOVED lines=11> */
.L_x_7414:


//--------------------- .text._ZN7cutlass13device_kernelIN5flash11enable_sm90INS1_16FlashAttnBwdSm90INS1_25CollectiveMainloopBwdSm90ILi2ELi2ELi2EN4cute5tupleIJNS5_1CILi1EEES8_S8_EEENS6_IJNS7_ILi128EEESA_NS7_ILi64EEEEEENS_10bfloat16_tEfNS_4arch4Sm90ELb0ELb1ELb0ELb1ELb0ELb1ELb0ELb0ELi2ELi1ELi2ELi2ELb0EEENS1_24CollectiveEpilogueBwdGQAISC_fSF_Li256ELb1ELb0EEENS1_19SingleTileSchedulerILb1ELb0ELb0ELi128EEEEEEEEEvNT_6ParamsE --------------------------
	.section	.text._ZN7cutlass13device_kernelIN5flash11enable_sm90INS1_16FlashAttnBwdSm90INS1_25CollectiveMainloopBwdSm90ILi2ELi2ELi2EN4cute5tupleIJNS5_1CILi1EEES8_S8_EEENS6_IJNS7_ILi128EEESA_NS7_ILi64EEEEEENS_10bfloat16_tEfNS_4arch4Sm90ELb0ELb1ELb0ELb1ELb0ELb1ELb0ELb0ELi2ELi1ELi2ELi2ELb0EEENS1_24CollectiveEpilogueBwdGQAISC_fSF_Li256ELb1ELb0EEENS1_19SingleTileSchedulerILb1ELb0ELb0ELi128EEEEEEEEEvNT_6ParamsE,"ax",@progbits
	.align	128
.text._ZN7cutlass13device_kernelIN5flash11enable_sm90INS1_16FlashAttnBwdSm90INS1_25CollectiveMainloopBwdSm90ILi2ELi2ELi2EN4cute5tupleIJNS5_1CILi1EEES8_S8_EEENS6_IJNS7_ILi128EEESA_NS7_ILi64EEEEEENS_10bfloat16_tEfNS_4arch4Sm90ELb0ELb1ELb0ELb1ELb0ELb1ELb0ELb0ELi2ELi1ELi2ELi2ELb0EEENS1_24CollectiveEpilogueBwdGQAISC_fSF_Li256ELb1ELb0EEENS1_19SingleTileSchedulerILb1ELb0ELb0ELi128EEEEEEEEEvNT_6ParamsE:
        .type           _ZN7cutlass13device_kernelIN5flash11enable_sm90INS1_16FlashAttnBwdSm90INS1_25CollectiveMainloopBwdSm90ILi2ELi2ELi2EN4cute5tupleIJNS5_1CILi1EEES8_S8_EEENS6_IJNS7_ILi128EEESA_NS7_ILi64EEEEEENS_10bfloat16_tEfNS_4arch4Sm90ELb0ELb1ELb0ELb1ELb0ELb1ELb0ELb0ELi2ELi1ELi2ELi2ELb0EEENS1_24CollectiveEpilogueBwdGQAISC_fSF_Li256ELb1ELb0EEENS1_19SingleTileSchedulerILb1ELb0ELb0ELi128EEEEEEEEEvNT_6ParamsE,@function
        .size           _ZN7cutlass13device_kernelIN5flash11enable_sm90INS1_16FlashAttnBwdSm90INS1_25CollectiveMainloopBwdSm90ILi2ELi2ELi2EN4cute5tupleIJNS5_1CILi1EEES8_S8_EEENS6_IJNS7_ILi128EEESA_NS7_ILi64EEEEEENS_10bfloat16_tEfNS_4arch4Sm90ELb0ELb1ELb0ELb1ELb0ELb1ELb0ELb0ELi2ELi1ELi2ELi2ELb0EEENS1_24CollectiveEpilogueBwdGQAISC_fSF_Li256ELb1ELb0EEENS1_19SingleTileSchedulerILb1ELb0ELb0ELi128EEEEEEEEEvNT_6ParamsE,(.L_x_7415 - _ZN7cutlass13device_kernelIN5flash11enable_sm90INS1_16FlashAttnBwdSm90INS1_25CollectiveMainloopBwdSm90ILi2ELi2ELi2EN4cute5tupleIJNS5_1CILi1EEES8_S8_EEENS6_IJNS7_ILi128EEESA_NS7_ILi64EEEEEENS_10bfloat16_tEfNS_4arch4Sm90ELb0ELb1ELb0ELb1ELb0ELb1ELb0ELb0ELi2ELi1ELi2ELi2ELb0EEENS1_24CollectiveEpilogueBwdGQAISC_fSF_Li256ELb1ELb0EEENS1_19SingleTileSchedulerILb1ELb0ELb0ELi128EEEEEEEEEvNT_6ParamsE)
        .other          _ZN7cutlass13device_kernelIN5flash11enable_sm90INS1_16FlashAttnBwdSm90INS1_25CollectiveMainloopBwdSm90ILi2ELi2ELi2EN4cute5tupleIJNS5_1CILi1EEES8_S8_EEENS6_IJNS7_ILi128EEESA_NS7_ILi64EEEEEENS_10bfloat16_tEfNS_4arch4Sm90ELb0ELb1ELb0ELb1ELb0ELb1ELb0ELb0ELi2ELi1ELi2ELi2ELb0EEENS1_24CollectiveEpilogueBwdGQAISC_fSF_Li256ELb1ELb0EEENS1_19SingleTileSchedulerILb1ELb0ELb0ELi128EEEEEEEEEvNT_6ParamsE,@"STO_CUDA_ENTRY STV_DEFAULT"
_ZN7cutlass13device_kernelIN5flash11enable_sm90INS1_16FlashAttnBwdSm90INS1_25CollectiveMainloopBwdSm90ILi2ELi2ELi2EN4cute5tupleIJNS5_1CILi1EEES8_S8_EEENS6_IJNS7_ILi128EEESA_NS7_ILi64EEEEEENS_10bfloat16_tEfNS_4arch4Sm90ELb0ELb1ELb0ELb1ELb0ELb1ELb0ELb0ELi2ELi1ELi2ELi2ELb0EEENS1_24CollectiveEpilogueBwdGQAISC_fSF_Li256ELb1ELb0EEENS1_19SingleTileSchedulerILb1ELb0ELb0ELi128EEEEEEEEEvNT_6ParamsE:
        /* <DEDUP_REMOVED lines=24> */
.L_x_5739:
[----:B------:R-:W-:Y:S05]  /*0180*/  BSYNC B0 ;  /* 0x0000000000007941 */ /* 0x000fea0003800000 */
.L_x_5738:
        /* <DEDUP_REMOVED lines=37> */
.L_x_5740:
        /* <DEDUP_REMOVED lines=22> */
.L_x_5741:
[----:B------:R-:W-:Y:S01]  /*0540*/  PLOP3.LUT P0, PT, PT, PT, UP0, 0x80, 0x0 ;  /* 0x000000000000781c */ /* 0x000fe20003f0f008 */
[----:B------:R-:W-:Y:S01]  /*0550*/  NOP ;  /* 0x0000000000007918 */ /* 0x000fe20000000000 */
[----:B------:R-:W-:Y:S01]  /*0560*/  ULDC.64 UR38, c[0x0][0x208] ;  /* 0x0000820000267ab9 */ /* 0x000fe20000000a00 */
[----:B------:R-:W-:Y:S01]  /*0570*/  BSSY B6, `(.L_x_5742) ;  /* 0x000113b000067945 */ /* 0x000fe20003800000 */
[----:B-12-4-:R-:W-:Y:S09]  /*0580*/  BAR.SYNC.DEFER_BLOCKING 0x0 ;  /* 0x0000000000007b1d */ /* 0x016ff20000010000 */
[----:B------:R-:W-:Y:S05]  /*0590*/  @!P0 BRA `(.L_x_5743) ;  /* 0x000000dc001c8947 */ /* 0x000fea0003800000 */
.L_x_5744:
        /* <DEDUP_REMOVED lines=24> */
.L_x_5745:
        /* <DEDUP_REMOVED lines=14> */
.L_x_5747:
[----:B------:R-:W-:-:S05]  /*0800*/  ULDC UR4, c[0x0][0x8c4] ;  /* 0x0002310000047ab9 */ /* 0x000fca0000000800 */
.L_x_5746:
        /* <DEDUP_REMOVED lines=19> */
.L_x_5749:
        /* <DEDUP_REMOVED lines=14> */
.L_x_5750:
        /* <DEDUP_REMOVED lines=11> */
.L_x_5751:
        /* <DEDUP_REMOVED lines=13> */
.L_x_5752:
        /* <DEDUP_REMOVED lines=50> */
.L_x_5753:
        /* <DEDUP_REMOVED lines=28> */
.L_x_5756:
        /* <DEDUP_REMOVED lines=15> */
.L_x_5755:
        /* <DEDUP_REMOVED lines=22> */
.L_x_5758:
        /* <DEDUP_REMOVED lines=15> */
.L_x_5757:
[----:B------:R-:W-:Y:S01]  /*13c0*/  SHF.R.S32.HI R6, RZ, 0x1f, R17 ;  /* 0x0000001fff067819 */ /* 0x000fe20000011411 */
[----:B------:R-:W-:-:S03]  /*13d0*/  UMOV UR4, 0xffffffff ;  /* 0xffffffff00047882 */ /* 0x000fc60000000000 */
[----:B------:R-:W-:-:S04]  /*13e0*/  LEA.HI R0, R6, R17, RZ, 0x7 ;  /* 0x0000001106007211 */ /* 0x000fc800078f38ff */
[----:B------:R-:W-:Y:S01]  /*13f0*/  SHF.R.S32.HI R10, RZ, 0x7, R0 ;  /* 0x00000007ff0a7819 */ /* 0x000fe20000011400 */
[----:B------:R-:W-:Y:S06]  /*1400*/  BRA.DIV UR4, `(.L_x_5759) ;  /* 0x00000106044c7947 */ /* 0x000fec000b800000 */
[----:B------:R1:W2:Y:S02]  /*1410*/  SHFL.IDX PT, R14, R10, RZ, 0x1f ;  /* 0x00001fff0a0e7589 */ /* 0x0002a400000e0000 */
.L_x_5867:
        /* <DEDUP_REMOVED lines=23> */
.L_x_5760:
        /* <DEDUP_REMOVED lines=70> */
[----:B------:R-:W-:Y:S02]  /*19f0*/  SHF.R.S32.HI R7, RZ, 0x1f, R0 ;  /* 0x0000001fff077819 */ /* 0x000fe40000011400 */
[----:B------:R-:W-:Y:S02]  /*1a00*/  CS2R R174, SRZ ;  /* 0x0000000000ae7805 */ /* 0x000fe4000001ff00 */
[----:B------:R-:W-:-:S02]  /*1a10*/  LOP3.LUT R9, R5, 0xfffffff8, RZ, 0xc0, !PT ;  /* 0xfffffff805097812 */ /* 0x000fc400078ec0ff */
[----:B------:R-:W-:Y:S02]  /*1a20*/  CS2R R172, SRZ ;  /* 0x0000000000ac7805 */ /* 0x000fe4000001ff00 */
[----:B------:R-:W-:Y:S02]  /*1a30*/  LOP3.LUT R6, R6, 0xfffffffc, RZ, 0xc0, !PT ;  /* 0xfffffffc06067812 */ /* 0x000fe400078ec0ff */
[----:B------:R-:W-:Y:S02]  /*1a40*/  CS2R R170, SRZ ;  /* 0x0000000000aa7805 */ /* 0x000fe4000001ff00 */
[CC--:B------:R-:W-:Y:S01]  /*1a50*/  LEA.HI R4, R7.reuse, R0.reuse, RZ, 0x3 ;  /* 0x0000000007047211 */ /* 0x0c0fe200078f18ff */
[----:B------:R-:W-:Y:S01]  /*1a60*/  IMAD.IADD R8, R8, 0x1, -R9 ;  /* 0x0000000108087824 */ /* 0x000fe200078e0a09 */
[----:B------:R-:W-:Y:S01]  /*1a70*/  LEA.HI R7, R7, R0, RZ, 0x2 ;  /* 0x0000000007077211 */ /* 0x000fe200078f10ff */
[----:B------:R-:W-:Y:S01]  /*1a80*/  IMAD.IADD R5, R17, 0x1, -R6 ;  /* 0x0000000111057824 */ /* 0x000fe200078e0a06 */
[----:B------:R-:W-:-:S02]  /*1a90*/  SHF.R.S32.HI R0, RZ, 0x3, R4 ;  /* 0x00000003ff007819 */ /* 0x000fc40000011404 */
[----:B------:R-:W-:Y:S02]  /*1aa0*/  CS2R R168, SRZ ;  /* 0x0000000000a87805 */ /* 0x000fe4000001ff00 */
[----:B------:R-:W-:Y:S02]  /*1ab0*/  SHF.R.S32.HI R9, RZ, 0x1f, R4 ;  /* 0x0000001fff097819 */ /* 0x000fe40000011404 */
[----:B------:R-:W-:Y:S02]  /*1ac0*/  CS2R R166, SRZ ;  /* 0x0000000000a67805 */ /* 0x000fe4000001ff00 */
[----:B------:R-:W-:Y:S02]  /*1ad0*/  LEA.HI R6, R10, R11, RZ, 0x5 ;  /* 0x0000000b0a067211 */ /* 0x000fe400078f28ff */
[----:B------:R-:W-:Y:S02]  /*1ae0*/  CS2R R164, SRZ ;  /* 0x0000000000a47805 */ /* 0x000fe4000001ff00 */
[----:B------:R-:W-:-:S02]  /*1af0*/  SHF.R.S32.HI R4, RZ, 0x2, R7 ;  /* 0x00000002ff047819 */ /* 0x000fc40000011407 */
[----:B------:R-:W-:Y:S02]  /*1b00*/  CS2R R162, SRZ ;  /* 0x0000000000a27805 */ /* 0x000fe4000001ff00 */
[----:B------:R-:W-:Y:S02]  /*1b10*/  LEA.HI R10, R12, R12, RZ, 0x1 ;  /* 0x0000000c0c0a7211 */ /* 0x000fe400078f08ff */
[----:B------:R-:W-:Y:S02]  /*1b20*/  CS2R R160, SRZ ;  /* 0x0000000000a07805 */ /* 0x000fe4000001ff00 */
[----:B------:R-:W-:Y:S01]  /*1b30*/  SHF.R.S32.HI R11, RZ, 0x5, R6 ;  /* 0x00000005ff0b7819 */ /* 0x000fe20000011406 */
[----:B------:R-:W-:Y:S01]  /*1b40*/  VIADD R6, R4, 0x8 ;  /* 0x0000000804067836 */ /* 0x000fe20000000000 */
[----:B------:R-:W-:Y:S02]  /*1b50*/  LEA.HI R9, R9, R0, RZ, 0x4 ;  /* 0x0000000009097211 */ /* 0x000fe400078f20ff */
[----:B------:R-:W-:-:S02]  /*1b60*/  CS2R R158, SRZ ;  /* 0x00000000009e7805 */ /* 0x000fc4000001ff00 */
[----:B------:R-:W-:Y:S01]  /*1b70*/  LOP3.LUT R10, R10, 0x3fffffe, RZ, 0xc0, !PT ;  /* 0x03fffffe0a0a7812 */ /* 0x000fe200078ec0ff */
[----:B------:R-:W-:Y:S01]  /*1b80*/  IMAD R11, R11, 0x10, R8 ;  /* 0x000000100b0b7824 */ /* 0x000fe200078e0208 */
        /* <DEDUP_REMOVED lines=9> */
[C---:B------:R-:W-:Y:S01]  /*1c20*/  VIADD R10, R4.reuse, 0x10 ;  /* 0x00000010040a7836 */ /* 0x040fe20000000000 */
[----:B------:R-:W-:Y:S01]  /*1c30*/  SHF.R.S32.HI R11, RZ, 0x1f, R8 ;  /* 0x0000001fff0b7819 */ /* 0x000fe20000011408 */
[----:B------:R-:W-:Y:S01]  /*1c40*/  VIADD R12, R4, 0x18 ;  /* 0x00000018040c7836 */ /* 0x000fe20000000000 */
[----:B------:R-:W-:Y:S01]  /*1c50*/  CS2R R154, SRZ ;  /* 0x00000000009a7805 */ /* 0x000fe2000001ff00 */
[----:B------:R-:W-:Y:S01]  /*1c60*/  IMAD.IADD R9, R6, 0x1, -R9 ;  /* 0x0000000106097824 */ /* 0x000fe200078e0a09 */
[----:B------:R-:W-:Y:S01]  /*1c70*/  LEA.HI R6, R10, R10, RZ, 0x1 ;  /* 0x0000000a0a067211 */ /* 0x000fe200078f08ff */
[----:B------:R-:W-:Y:S01]  /*1c80*/  IMAD.IADD R7, R4, 0x1, -R7 ;  /* 0x0000000104077824 */ /* 0x000fe200078e0a07 */
[----:B------:R-:W-:-:S02]  /*1c90*/  LEA.HI R14, R12, R12, RZ, 0x1 ;  /* 0x0000000c0c0e7211 */ /* 0x000fc400078f08ff */
[----:B------:R-:W-:Y:S02]  /*1ca0*/  CS2R R152, SRZ ;  /* 0x0000000000987805 */ /* 0x000fe4000001ff00 */
[----:B------:R-:W-:Y:S01]  /*1cb0*/  SHF.R.S32.HI R4, RZ, 0x1, R8 ;  /* 0x00000001ff047819 */ /* 0x000fe20000011408 */
[----:B------:R-:W-:Y:S01]  /*1cc0*/  IMAD R229, R0, 0x8, R7 ;  /* 0x0000000800e57824 */ /* 0x000fe200078e0207 */
[----:B------:R-:W-:Y:S01]  /*1cd0*/  LOP3.LUT R13, R6, 0xfffffffe, RZ, 0xc0, !PT ;  /* 0xfffffffe060d7812 */ /* 0x000fe200078ec0ff */
[----:B------:R-:W-:Y:S01]  /*1ce0*/  IMAD.U32 R7, RZ, RZ, UR44 ;  /* 0x0000002cff077e24 */ /* 0x000fe2000f8e00ff */
[--C-:B------:R-:W-:Y:S01]  /*1cf0*/  SHF.R.S32.HI R8, RZ, 0x1, R6.reuse ;  /* 0x00000001ff087819 */ /* 0x100fe20000011406 */
[----:B------:R-:W-:Y:S01]  /*1d00*/  IMAD.MOV.U32 R0, RZ, RZ, RZ ;  /* 0x000000ffff007224 */ /* 0x000fe200078e00ff */
        /* <DEDUP_REMOVED lines=26> */
[----:B------:R-:W-:Y:S01]  /*1eb0*/  IADD3 R6, -R18, UR41, -R7 ;  /* 0x0000002912067c10 */ /* 0x000fe2000fffe907 */
[----:B------:R-:W-:Y:S01]  /*1ec0*/  IMAD R227, R4, 0x8, R9 ;  /* 0x0000000804e37824 */ /* 0x000fe200078e0209 */
[----:B------:R-:W-:Y:S01]  /*1ed0*/  CS2R R194, SRZ ;  /* 0x0000000000c27805 */ /* 0x000fe2000001ff00 */
[----:B------:R-:W-:Y:S01]  /*1ee0*/  IMAD R226, R226, 0x8, R13 ;  /* 0x00000008e2e27824 */ /* 0x000fe200078e020d */
[----:B------:R-:W-:Y:S01]  /*1ef0*/  CS2R R192, SRZ ;  /* 0x0000000000c07805 */ /* 0x000fe2000001ff00 */
[----:B------:R-:W-:Y:S01]  /*1f00*/  IMAD.MOV.U32 R4, RZ, RZ, RZ ;  /* 0x000000ffff047224 */ /* 0x000fe200078e00ff */
[----:B------:R-:W-:-:S02]  /*1f10*/  CS2R R190, SRZ ;  /* 0x0000000000be7805 */ /* 0x000fc4000001ff00 */
[----:B------:R-:W-:Y:S02]  /*1f20*/  CS2R R188, SRZ ;  /* 0x0000000000bc7805 */ /* 0x000fe4000001ff00 */
[----:B------:R-:W-:Y:S02]  /*1f30*/  CS2R R186, SRZ ;  /* 0x0000000000ba7805 */ /* 0x000fe4000001ff00 */
[----:B------:R-:W-:Y:S02]  /*1f40*/  CS2R R184, SRZ ;  /* 0x0000000000b87805 */ /* 0x000fe4000001ff00 */
[----:B------:R-:W-:-:S07]  /*1f50*/  IADD3 R7, RZ, -UR44, -R18 ;  /* 0x8000002cff077c10 */ /* 0x000fce000fffe812 */
.L_x_5773:
[----:B------:R-:W-:-:S06]  /*1f60*/  ULOP3.LUT UR4, UR36, 0x1, URZ, 0xfc, !UPT ;  /* 0x0000000124047892 */ /* 0x000fcc000f8efc3f */
[----:B-1----:R-:W-:-:S05]  /*1f70*/  IMAD.U32 R8, RZ, RZ, UR4 ;  /* 0x00000004ff087e24 */ /* 0x002fca000f8e00ff */
[----:B------:R-:W-:-:S13]  /*1f80*/  ISETP.NE.AND P6, PT, R8, 0x3, PT ;  /* 0x000000030800780c */ /* 0x000fda0003fc5270 */
[----:B------:R-:W-:Y:S05]  /*1f90*/  @!P6 BRA `(.L_x_5763) ;  /* 0x000000000004e947 */ /* 0x000fea0003800000 */
[----:B------:R-:W-:Y:S01]  /*1fa0*/  BPT.TRAP 0x1 ;  /* 0x000000040000795c */ /* 0x000fe20000300000 */
.L_x_5763:
[----:B------:R-:W-:Y:S01]  /*1fb0*/  IMAD R8, R0, 0x8, R16 ;  /* 0x0000000800087824 */ /* 0x000fe200078e0210 */
[----:B------:R-:W-:-:S04]  /*1fc0*/  SHF.L.U32 R23, R4, 0x1f, RZ ;  /* 0x0000001f04177819 */ /* 0x000fc800000006ff */
[----:B------:R1:W2:Y:S01]  /*1fd0*/  SYNCS.PHASECHK.TRANS64.TRYWAIT P0, [R8+URZ+0x30c10], R23 ;  /* 0x030c1017080075a7 */ /* 0x0002a2000800017f */
[----:B------:R-:W-:Y:S05]  /*1fe0*/  @!P6 BRA `(.L_x_5764) ;  /* 0x000000000004e947 */ /* 0x000fea0003800000 */
[----:B------:R-:W-:Y:S01]  /*1ff0*/  BPT.TRAP 0x1 ;  /* 0x000000040000795c */ /* 0x000fe20000300000 */
.L_x_5764:
[----:B------:R-:W-:-:S05]  /*2000*/  VIADD R9, R16, 0x10000 ;  /* 0x0001000010097836 */ /* 0x000fca0000000000 */
[----:B------:R-:W-:-:S04]  /*2010*/  SHF.R.U32.HI R9, RZ, 0x4, R9 ;  /* 0x00000004ff097819 */ /* 0x000fc80000011609 */
[----:B------:R-:W-:Y:S01]  /*2020*/  LOP3.LUT R9, R9, 0x3fff, RZ, 0xc0, !PT ;  /* 0x00003fff09097812 */ /* 0x000fe200078ec0ff */
[----:B--2---:R-:W-:Y:S06]  /*2030*/  @P0 BRA `(.L_x_5765) ;  /* 0x0000000000080947 */ /* 0x004fec0003800000 */
[----:B------:R-:W2:Y:S02]  /*2040*/  SYNCS.PHASECHK.TRANS64.TRYWAIT P0, [R8+URZ+0x30c10], R23 ;  /* 0x030c1017080075a7 */ /* 0x000ea4000800017f */
[----:B--2---:R-:W-:Y:S05]  /*2050*/  @!P0 BRA `(.L_x_5766) ;  /* 0x000000f8006c8947 */ /* 0x004fea0003800000 */
.L_x_5765:
        /* <DEDUP_REMOVED lines=60> */
.L_x_5767:
[----:B------:R1:W1:Y:S01]  /*2420*/  SYNCS.PHASECHK.TRANS64.TRYWAIT P0, [R8+URZ+0x30c30], R23 ;  /* 0x030c3017080075a7 */ /* 0x000262000800017f */
[----:B------:R-:W-:Y:S05]  /*2430*/  @!P6 BRA `(.L_x_5768) ;  /* 0x000000000004e947 */ /* 0x000fea0003800000 */
[----:B------:R-:W-:Y:S01]  /*2440*/  BPT.TRAP 0x1 ;  /* 0x000000040000795c */ /* 0x000fe20000300000 */
.L_x_5768:
[----:B------:R-:W2:Y:S01]  /*2450*/  LDC.64 R24, c[0x0][0x748] ;  /* 0x0001d200ff187b82 */ /* 0x000ea20000000a00 */
[----:B------:R-:W-:-:S05]  /*2460*/  VIADD R13, R16, 0x18000 ;  /* 0x00018000100d7836 */ /* 0x000fca0000000000 */
[----:B------:R-:W-:Y:S01]  /*2470*/  SHF.R.U32.HI R13, RZ, 0x4, R13 ;  /* 0x00000004ff0d7819 */ /* 0x000fe2000001160d */
[----:B-1----:R-:W-:Y:S06]  /*2480*/  @P0 BRA `(.L_x_5769) ;  /* 0x0000000000080947 */ /* 0x002fec0003800000 */
[----:B------:R-:W1:Y:S02]  /*2490*/  SYNCS.PHASECHK.TRANS64.TRYWAIT P0, [R8+URZ+0x30c30], R23 ;  /* 0x030c3017080075a7 */ /* 0x000e64000800017f */
[----:B-1----:R-:W-:Y:S05]  /*24a0*/  @!P0 BRA `(.L_x_5770) ;  /* 0x000000f4006c8947 */ /* 0x002fea0003800000 */
.L_x_5769:
        /* <DEDUP_REMOVED lines=32> */
[----:B------:R-:W-:Y:S01]  /*26b0*/  VIADD R221, R5, 0x8 ;  /* 0x0000000805dd7836 */ /* 0x000fe20000000000 */
[C---:B------:R-:W-:Y:S01]  /*26c0*/  ISETP.GE.AND P1, PT, R22.reuse, RZ, PT ;  /* 0x000000ff1600720c */ /* 0x040fe20003f26270 */
[----:B------:R-:W-:Y:S01]  /*26d0*/  ULDC UR11, c[0x0][0x744] ;  /* 0x0001d100000b7ab9 */ /* 0x000fe20000000800 */
        /* <DEDUP_REMOVED lines=16> */
[----:B------:R-:W-:Y:S01]  /*27e0*/  VIADD R23, R5, 0xc ;  /* 0x0000000c05177836 */ /* 0x000fe20000000000 */
[----:B------:R-:W-:Y:S01]  /*27f0*/  ISETP.GE.AND P1, PT, R22, 0x8, PT ;  /* 0x000000081600780c */ /* 0x000fe20003f26270 */
[--C-:B--2---:R-:W-:Y:S01]  /*2800*/  FFMA.FTZ R222, R222, UR11, -R217.reuse ;  /* 0x0000000bdede7c23 */ /* 0x104fe200080108d9 */
[----:B------:R-:W-:Y:S01]  /*2810*/  FFMA.FTZ R217, R148, UR11, -R217 ;  /* 0x0000000b94d97c23 */ /* 0x000fe200080108d9 */
[----:B------:R-:W-:Y:S01]  /*2820*/  ISETP.GE.AND P3, PT, R13, 0x8, PT ;  /* 0x000000080d00780c */ /* 0x000fe20003f66270 */
[----:B------:R-:W-:Y:S01]  /*2830*/  HGMMA.64x128x16.F32.BF16 R24, gdesc[UR4], RZ, !UPT, gsb0 ;  /* 0x01e00000041879f0 */ /* 0x000fe2000c0018ff */
[----:B------:R-:W-:Y:S01]  /*2840*/  UIADD3 UR6, UR10, 0x2, URZ ;  /* 0x000000020a067890 */ /* 0x000fe2000fffe03f */
[----:B------:R-:W1:Y:S01]  /*2850*/  SHFL.IDX PT, R216, R21, R23, 0x1f ;  /* 0x00001f1715d87589 */ /* 0x000e6200000e0000 */
[----:B------:R-:W-:Y:S01]  /*2860*/  UIADD3 UR4, UR9, 0x2, URZ ;  /* 0x0000000209047890 */ /* 0x000fe2000fffe03f */
[----:B------:R-:W-:Y:S01]  /*2870*/  ISETP.GT.OR P1, PT, R20, 0x8, !P1 ;  /* 0x000000081400780c */ /* 0x000fe20004f24670 */
[----:B------:R-:W-:Y:S01]  /*2880*/  UMOV UR7, 0x40000040 ;  /* 0x4000004000077882 */ /* 0x000fe20000000000 */
[----:B------:R-:W-:Y:S01]  /*2890*/  UMOV UR5, 0x40000040 ;  /* 0x4000004000057882 */ /* 0x000fe20000000000 */
[----:B------:R-:W-:Y:S01]  /*28a0*/  VIADD R148, R5, 0x10 ;  /* 0x0000001005947836 */ /* 0x000fe20000000000 */
[----:B------:R-:W-:Y:S01]  /*28b0*/  ISETP.GE.AND P0, PT, R13, 0x9, PT ;  /* 0x000000090d00780c */ /* 0x000fe20003f06270 */
[----:B------:R-:W-:Y:S01]  /*28c0*/  MUFU.EX2 R219, R219 ;  /* 0x000000db00db7308 */ /* 0x000fe20000000800 */
[----:B------:R-:W-:-:S02]  /*28d0*/  ISETP.GT.OR P3, PT, R19, 0x8, !P3 ;  /* 0x000000081300780c */ /* 0x000fc40005f64670 */
[----:B------:R-:W-:Y:S01]  /*28e0*/  FSEL R88, R88, -INF , !P1 ;  /* 0xff80000058587808 */ /* 0x000fe20004800000 */
[----:B------:R-:W2:Y:S01]  /*28f0*/  SHFL.IDX PT, R150, R21, R148, 0x1f ;  /* 0x00001f9415967589 */ /* 0x000ea200000e0000 */
[----:B------:R-:W-:Y:S02]  /*2900*/  ISETP.GE.AND P1, PT, R13, 0x10, PT ;  /* 0x000000100d00780c */ /* 0x000fe40003f26270 */
[----:B------:R-:W-:Y:S02]  /*2910*/  ISETP.GE.AND P2, PT, R22, 0x9, PT ;  /* 0x000000091600780c */ /* 0x000fe40003f46270 */
[C---:B------:R-:W-:Y:S02]  /*2920*/  ISETP.GT.OR P0, PT, R19.reuse, 0x9, !P0 ;  /* 0x000000091300780c */ /* 0x040fe40004704670 */
[----:B------:R-:W-:Y:S01]  /*2930*/  FSEL R218, R90, -INF , !P3 ;  /* 0xff8000005ada7808 */ /* 0x000fe20005800000 */
[----:B---3--:R-:W-:Y:S01]  /*2940*/  FFMA.FTZ R90, R88, UR11, -R149 ;  /* 0x0000000b585a7c23 */ /* 0x008fe20008010895 */
[----:B------:R-:W-:Y:S01]  /*2950*/  ISETP.GT.OR P1, PT, R19, 0x10, !P1 ;  /* 0x000000101300780c */ /* 0x000fe20004f24670 */
[----:B------:R-:W-:Y:S01]  /*2960*/  MUFU.EX2 R88, R220 ;  /* 0x000000dc00587308 */ /* 0x000fe20000000800 */
[----:B------:R-:W-:-:S02]  /*2970*/  ISETP.GT.OR P2, PT, R20, 0x9, !P2 ;  /* 0x000000091400780c */ /* 0x000fc40005744670 */
[----:B------:R-:W-:Y:S01]  /*2980*/  FSEL R151, R91, -INF , !P0 ;  /* 0xff8000005b977808 */ /* 0x000fe20004000000 */
[----:B------:R-:W-:Y:S01]  /*2990*/  FFMA.FTZ R91, R218, UR11, -R149 ;  /* 0x0000000bda5b7c23 */ /* 0x000fe20008010895 */
[----:B------:R-:W-:Y:S02]  /*29a0*/  FSEL R149, R94, -INF , !P1 ;  /* 0xff8000005e957808 */ /* 0x000fe40004800000 */
[C---:B------:R-:W-:Y:S01]  /*29b0*/  ISETP.GE.AND P1, PT, R22.reuse, 0x11, PT ;  /* 0x000000111600780c */ /* 0x040fe20003f26270 */
[----:B------:R-:W-:Y:S01]  /*29c0*/  MUFU.EX2 R90, R90 ;  /* 0x0000005a005a7308 */ /* 0x000fe20000000800 */
[C---:B------:R-:W-:Y:S02]  /*29d0*/  ISETP.GE.AND P4, PT, R22.reuse, 0x18, PT ;  /* 0x000000181600780c */ /* 0x040fe40003f86270 */
[----:B------:R-:W-:Y:S02]  /*29e0*/  FSEL R89, R89, -INF , !P2 ;  /* 0xff80000059597808 */ /* 0x000fe40005000000 */
[----:B------:R-:W-:-:S02]  /*29f0*/  ISETP.GE.AND P0, PT, R22, 0x10, PT ;  /* 0x000000101600780c */ /* 0x000fc40003f06270 */
[C---:B------:R-:W-:Y:S01]  /*2a00*/  ISETP.GT.OR P1, PT, R20.reuse, 0x11, !P1 ;  /* 0x000000111400780c */ /* 0x040fe20004f24670 */
[--C-:B-1----:R-:W-:Y:S01]  /*2a10*/  FFMA.FTZ R218, R89, UR11, -R216.reuse ;  /* 0x0000000b59da7c23 */ /* 0x102fe200080108d8 */
[C---:B------:R-:W-:Y:S01]  /*2a20*/  ISETP.GT.OR P4, PT, R20.reuse, 0x18, !P4 ;  /* 0x000000181400780c */ /* 0x040fe20006784670 */
[----:B------:R-:W-:Y:S01]  /*2a30*/  FFMA.FTZ R216, R151, UR11, -R216 ;  /* 0x0000000b97d87c23 */ /* 0x000fe200080108d8 */
[----:B------:R-:W-:Y:S01]  /*2a40*/  ISETP.GT.OR P0, PT, R20, 0x10, !P0 ;  /* 0x000000101400780c */ /* 0x000fe20004704670 */
[----:B------:R-:W-:Y:S01]  /*2a50*/  MUFU.EX2 R91, R91 ;  /* 0x0000005b005b7308 */ /* 0x000fe20000000800 */
[----:B------:R-:W-:Y:S02]  /*2a60*/  FSEL R151, R93, -INF , !P1 ;  /* 0xff8000005d977808 */ /* 0x000fe40004800000 */
[----:B------:R-:W-:Y:S02]  /*2a70*/  FSEL R96, R96, -INF , !P4 ;  /* 0xff80000060607808 */ /* 0x000fe40006000000 */
[----:B------:R-:W-:-:S02]  /*2a80*/  ISETP.GE.AND P5, PT, R22, 0x19, PT ;  /* 0x000000191600780c */ /* 0x000fc40003fa6270 */
[C---:B------:R-:W-:Y:S01]  /*2a90*/  ISETP.GE.AND P1, PT, R22.reuse, 0x29, PT ;  /* 0x000000291600780c */ /* 0x040fe20003f26270 */
[----:B------:R-:W-:Y:S01]  /*2aa0*/  MUFU.EX2 R93, R216 ;  /* 0x000000d8005d7308 */ /* 0x000fe20000000800 */
[----:B------:R-:W-:Y:S02]  /*2ab0*/  ISETP.GE.AND P4, PT, R22, 0x30, PT ;  /* 0x000000301600780c */ /* 0x000fe40003f86270 */
        /* <DEDUP_REMOVED lines=9> */
[----:B------:R-:W-:Y:S02]  /*2b50*/  FSEL R108, R108, -INF , !P4 ;  /* 0xff8000006c6c7808 */ /* 0x000fe40006000000 */
[C---:B------:R-:W-:Y:S02]  /*2b60*/  ISETP.GE.AND P5, PT, R22.reuse, 0x31, PT ;  /* 0x000000311600780c */ /* 0x040fe40003fa6270 */
[C---:B------:R-:W-:Y:S01]  /*2b70*/  ISETP.GE.AND P1, PT, R22.reuse, 0x41, PT ;  /* 0x000000411600780c */ /* 0x040fe20003f26270 */
[----:B------:R2:W3:Y:S01]  /*2b80*/  MUFU.EX2 R92, R218 ;  /* 0x000000da005c7308 */ /* 0x0004e20000000800 */
[----:B------:R-:W-:Y:S01]  /*2b90*/  ISETP.GE.AND P4, PT, R22, 0x48, PT ;  /* 0x000000481600780c */ /* 0x000fe20003f86270 */
[----:B-1----:R-:W-:Y:S01]  /*2ba0*/  VIADD R217, R5, 0x14 ;  /* 0x0000001405d97836 */ /* 0x002fe20000000000 */
[C---:B------:R-:W-:Y:S02]  /*2bb0*/  ISETP.GT.OR P5, PT, R20.reuse, 0x31, !P5 ;  /* 0x000000311400780c */ /* 0x040fe40006fa4670 */
[----:B------:R-:W-:-:S02]  /*2bc0*/  ISETP.GT.OR P1, PT, R20, 0x41, !P1 ;  /* 0x000000411400780c */ /* 0x000fc40004f24670 */
[----:B------:R-:W-:Y:S01]  /*2bd0*/  ISETP.GT.OR P4, PT, R20, 0x48, !P4 ;  /* 0x000000481400780c */ /* 0x000fe20006784670 */
[----:B------:R-:W-:Y:S01]  /*2be0*/  MUFU.EX2 R94, R94 ;  /* 0x0000005e005e7308 */ /* 0x000fe20000000800 */
[----:B------:R-:W-:Y:S01]  /*2bf0*/  FSEL R109, R109, -INF , !P5 ;  /* 0xff8000006d6d7808 */ /* 0x000fe20006800000 */
[----:B--2---:R-:W-:Y:S01]  /*2c00*/  VIADD R218, R5, 0x18 ;  /* 0x0000001805da7836 */ /* 0x004fe20000000000 */
[----:B------:R-:W-:Y:S02]  /*2c10*/  FSEL R117, R117, -INF , !P1 ;  /* 0xff80000075757808 */ /* 0x000fe40004800000 */
[----:B------:R-:W-:Y:S02]  /*2c20*/  FSEL R220, R120, -INF , !P4 ;  /* 0xff80000078dc7808 */ /* 0x000fe40006000000 */
[C---:B------:R-:W-:Y:S01]  /*2c30*/  ISETP.GE.AND P5, PT, R22.reuse, 0x49, PT ;  /* 0x000000491600780c */ /* 0x040fe20003fa6270 */
[----:B------:R1:W-:Y:S01]  /*2c40*/  MUFU.EX2 R120, R222 ;  /* 0x000000de00787308 */ /* 0x0003e20000000800 */
[C---:B------:R-:W-:Y:S01]  /*2c50*/  ISETP.GE.AND P1, PT, R22.reuse, 0x59, PT ;  /* 0x000000591600780c */ /* 0x040fe20003f26270 */
[----:B------:R-:W2:Y:S01]  /*2c60*/  SHFL.IDX PT, R228, R21, R218, 0x1f ;  /* 0x00001fda15e47589 */ /* 0x000ea200000e0000 */
[----:B------:R-:W-:-:S02]  /*2c70*/  ISETP.GE.AND P4, PT, R22, 0x60, PT ;  /* 0x000000601600780c */ /* 0x000fc40003f86270 */
[C---:B------:R-:W-:Y:S02]  /*2c80*/  ISETP.GT.OR P5, PT, R20.reuse, 0x49, !P5 ;  /* 0x000000491400780c */ /* 0x040fe40006fa4670 */
[C---:B------:R-:W-:Y:S02]  /*2c90*/  ISETP.GT.OR P1, PT, R20.reuse, 0x59, !P1 ;  /* 0x000000591400780c */ /* 0x040fe40004f24670 */
[----:B------:R-:W-:Y:S01]  /*2ca0*/  ISETP.GT.OR P4, PT, R20, 0x60, !P4 ;  /* 0x000000601400780c */ /* 0x000fe20006784670 */
[----:B-1----:R-:W1:Y:S01]  /*2cb0*/  SHFL.IDX PT, R222, R21, R217, 0x1f ;  /* 0x00001fd915de7589 */ /* 0x002e6200000e0000 */
[----:B------:R-:W-:Y:S02]  /*2cc0*/  FSEL R121, R121, -INF , !P5 ;  /* 0xff80000079797808 */ /* 0x000fe40006800000 */
[----:B------:R-:W-:Y:S02]  /*2cd0*/  FSEL R129, R129, -INF , !P1 ;  /* 0xff80000081817808 */ /* 0x000fe40004800000 */
[----:B------:R-:W-:-:S02]  /*2ce0*/  FSEL R132, R132, -INF , !P4 ;  /* 0xff80000084847808 */ /* 0x000fc40006000000 */
[C---:B------:R-:W-:Y:S02]  /*2cf0*/  ISETP.GE.AND P2, PT, R22.reuse, 0x20, PT ;  /* 0x000000201600780c */ /* 0x040fe40003f46270 */
[C---:B------:R-:W-:Y:S02]  /*2d00*/  ISETP.GE.AND P3, PT, R22.reuse, 0x21, PT ;  /* 0x000000211600780c */ /* 0x040fe40003f66270 */
[C---:B------:R-:W-:Y:S02]  /*2d10*/  ISETP.GE.AND P0, PT, R22.reuse, 0x28, PT ;  /* 0x000000281600780c */ /* 0x040fe40003f06270 */
[----:B------:R-:W-:Y:S02]  /*2d20*/  ISETP.GE.AND P5, PT, R22, 0x61, PT ;  /* 0x000000611600780c */ /* 0x000fe40003fa6270 */
[C---:B------:R-:W-:Y:S01]  /*2d30*/  ISETP.GE.AND P1, PT, R13.reuse, 0x11, PT ;  /* 0x000000110d00780c */ /* 0x040fe20003f26270 */
[----:B--2---:R-:W-:Y:S01]  /*2d40*/  FFMA.FTZ R96, R96, UR11, -R228 ;  /* 0x0000000b60607c23 */ /* 0x004fe200080108e4 */
        /* <DEDUP_REMOVED lines=9> */
[----:B------:R-:W-:Y:S01]  /*2de0*/  FSEL R104, R104, -INF , !P0 ;  /* 0xff80000068687808 */ /* 0x000fe20004000000 */
[----:B------:R-:W-:Y:S02]  /*2df0*/  WARPGROUP.DEPBAR.LE gsb0, 0x0 ;  /* 0x00008000000079c5 */ /* 0x000fe40000010000 */
[----:B------:R-:W-:Y:S01]  /*2e00*/  WARPGROUP.ARRIVE ;  /* 0x00000000000079c5 */ /* 0x000fe20000000000 */
[----:B------:R-:W-:Y:S02]  /*2e10*/  FSEL R133, R133, -INF , !P5 ;  /* 0xff80000085857808 */ /* 0x000fe40006800000 */
[----:B------:R-:W-:-:S02]  /*2e20*/  FSEL R97, R95, -INF , !P1 ;  /* 0xff8000005f617808 */ /* 0x000fc40004800000 */
[----:B------:R-:W-:Y:S01]  /*2e30*/  FSEL R98, R98, -INF , !P4 ;  /* 0xff80000062627808 */ /* 0x000fe20006000000 */
[----:B------:R-:W-:Y:S01]  /*2e40*/  HGMMA.64x128x16.F32.BF16 R24, gdesc[UR4], R24, gsb0 ;  /* 0x01e00000041879f0 */ /* 0x000fe20008001818 */
[----:B------:R-:W-:Y:S01]  /*2e50*/  UIADD3 UR6, UR10, 0x4, URZ ;  /* 0x000000040a067890 */ /* 0x000fe2000fffe03f */
[C---:B------:R-:W-:Y:S01]  /*2e60*/  ISETP.GE.AND P2, PT, R22.reuse, 0x38, PT ;  /* 0x000000381600780c */ /* 0x040fe20003f46270 */
[----:B------:R-:W-:Y:S01]  /*2e70*/  UIADD3 UR4, UR9, 0x4, URZ ;  /* 0x0000000409047890 */ /* 0x000fe2000fffe03f */
[C---:B------:R-:W-:Y:S01]  /*2e80*/  ISETP.GE.AND P3, PT, R22.reuse, 0x39, PT ;  /* 0x000000391600780c */ /* 0x040fe20003f66270 */
[----:B------:R-:W-:Y:S01]  /*2e90*/  UMOV UR7, 0x40000040 ;  /* 0x4000004000077882 */ /* 0x000fe20000000000 */
[----:B------:R-:W-:Y:S01]  /*2ea0*/  UMOV UR5, 0x40000040 ;  /* 0x4000004000057882 */ /* 0x000fe20000000000 */
[----:B------:R-:W-:Y:S01]  /*2eb0*/  ISETP.GE.AND P0, PT, R22, 0x40, PT ;  /* 0x000000401600780c */ /* 0x000fe20003f06270 */
[----:B-1----:R-:W-:Y:S01]  /*2ec0*/  FFMA.FTZ R233, R97, UR11, -R222 ;  /* 0x0000000b61e97c23 */ /* 0x002fe200080108de */
[C---:B------:R-:W-:Y:S01]  /*2ed0*/  ISETP.GE.AND P5, PT, R13.reuse, 0x19, PT ;  /* 0x000000190d00780c */ /* 0x040fe20003fa6270 */
[----:B------:R-:W1:Y:S01]  /*2ee0*/  MUFU.EX2 R97, R96 ;  /* 0x0000006000617308 */ /* 0x000e620000000800 */
[----:B------:R-:W-:-:S02]  /*2ef0*/  ISETP.GE.AND P1, PT, R13, 0x20, PT ;  /* 0x000000200d00780c */ /* 0x000fc40003f26270 */
[----:B------:R-:W-:Y:S02]  /*2f00*/  ISETP.GE.AND P4, PT, R13, 0x21, PT ;  /* 0x000000210d00780c */ /* 0x000fe40003f86270 */
[C---:B------:R-:W-:Y:S02]  /*2f10*/  ISETP.GT.OR P2, PT, R20.reuse, 0x38, !P2 ;  /* 0x000000381400780c */ /* 0x040fe40005744670 */
[C---:B------:R-:W-:Y:S01]  /*2f20*/  ISETP.GT.OR P3, PT, R20.reuse, 0x39, !P3 ;  /* 0x000000391400780c */ /* 0x040fe20005f64670 */
[----:B------:R2:W1:Y:S01]  /*2f30*/  MUFU.EX2 R95, R150 ;  /* 0x00000096005f7308 */ /* 0x0004620000000800 */
[----:B------:R-:W-:Y:S02]  /*2f40*/  ISETP.GT.OR P0, PT, R20, 0x40, !P0 ;  /* 0x000000401400780c */ /* 0x000fe40004704670 */
[C---:B------:R-:W-:Y:S02]  /*2f50*/  ISETP.GT.OR P5, PT, R19.reuse, 0x19, !P5 ;  /* 0x000000191300780c */ /* 0x040fe40006fa4670 */
[----:B------:R-:W-:-:S02]  /*2f60*/  ISETP.GT.OR P1, PT, R19, 0x20, !P1 ;  /* 0x000000201300780c */ /* 0x000fc40004f24670 */
[----:B------:R-:W-:Y:S02]  /*2f70*/  ISETP.GT.OR P4, PT, R19, 0x21, !P4 ;  /* 0x000000211300780c */ /* 0x000fe40006784670 */
[----:B------:R-:W-:Y:S01]  /*2f80*/  FSEL R112, R112, -INF , !P2 ;  /* 0xff80000070707808 */ /* 0x000fe20005000000 */
[----:B--2---:R-:W-:Y:S01]  /*2f90*/  VIADD R150, R5, 0x1c ;  /* 0x0000001c05967836 */ /* 0x004fe20000000000 */
[----:B------:R-:W-:Y:S02]  /*2fa0*/  FSEL R113, R113, -INF , !P3 ;  /* 0xff80000071717808 */ /* 0x000fe40005800000 */
[----:B------:R-:W-:Y:S02]  /*2fb0*/  FSEL R116, R116, -INF , !P0 ;  /* 0xff80000074747808 */ /* 0x000fe40004000000 */
[----:B------:R-:W-:Y:S01]  /*2fc0*/  FSEL R99, R99, -INF , !P5 ;  /* 0xff80000063637808 */ /* 0x000fe20006800000 */
[----:B------:R2:W4:Y:S01]  /*2fd0*/  SHFL.IDX PT, R232, R21, R150, 0x1f ;  /* 0x00001f9615e87589 */ /* 0x00052200000e0000 */
[----:B------:R-:W-:-:S02]  /*2fe0*/  FSEL R102, R102, -INF , !P1 ;  /* 0xff80000066667808 */ /* 0x000fc40004800000 */
[----:B------:R-:W-:Y:S02]  /*2ff0*/  FSEL R103, R103, -INF , !P4 ;  /* 0xff80000067677808 */ /* 0x000fe40006000000 */
[C---:B------:R-:W-:Y:S02]  /*3000*/  ISETP.GE.AND P2, PT, R22.reuse, 0x50, PT ;  /* 0x000000501600780c */ /* 0x040fe40003f46270 */
[C---:B------:R-:W-:Y:S02]  /*3010*/  ISETP.GE.AND P3, PT, R22.reuse, 0x51, PT ;  /* 0x000000511600780c */ /* 0x040fe40003f66270 */
[----:B------:R-:W-:Y:S01]  /*3020*/  ISETP.GE.AND P0, PT, R22, 0x58, PT ;  /* 0x000000581600780c */ /* 0x000fe20003f06270 */
[----:B--2---:R-:W2:Y:S01]  /*3030*/  MUFU.EX2 R21, R233 ;  /* 0x000000e900157308 */ /* 0x004ea20000000800 */
[C---:B------:R-:W-:Y:S02]  /*3040*/  ISETP.GE.AND P5, PT, R13.reuse, 0x28, PT ;  /* 0x000000280d00780c */ /* 0x040fe40003fa6270 */
[----:B------:R-:W-:-:S02]  /*3050*/  ISETP.GE.AND P1, PT, R13, 0x29, PT ;  /* 0x000000290d00780c */ /* 0x000fc40003f26270 */
[----:B------:R-:W-:Y:S02]  /*3060*/  ISETP.GE.AND P4, PT, R13, 0x30, PT ;  /* 0x000000300d00780c */ /* 0x000fe40003f86270 */
[C---:B------:R-:W-:Y:S02]  /*3070*/  ISETP.GT.OR P2, PT, R20.reuse, 0x50, !P2 ;  /* 0x000000501400780c */ /* 0x040fe40005744670 */
[C---:B------:R-:W-:Y:S02]  /*3080*/  ISETP.GT.OR P3, PT, R20.reuse, 0x51, !P3 ;  /* 0x000000511400780c */ /* 0x040fe40005f64670 */
[----:B------:R-:W-:Y:S02]  /*3090*/  ISETP.GT.OR P0, PT, R20, 0x58, !P0 ;  /* 0x000000581400780c */ /* 0x000fe40004704670 */
[----:B------:R-:W-:Y:S01]  /*30a0*/  ISETP.GT.OR P5, PT, R19, 0x28, !P5 ;  /* 0x000000281300780c */ /* 0x000fe20006fa4670 */
[--C-:B----4-:R-:W-:Y:S01]  /*30b0*/  FFMA.FTZ R230, R149, UR11, -R232.reuse ;  /* 0x0000000b95e67c23 */ /* 0x110fe200080108e8 */
[----:B------:R-:W-:Y:S01]  /*30c0*/  ISETP.GT.OR P1, PT, R19, 0x29, !P1 ;  /* 0x000000291300780c */ /* 0x000fe20004f24670 */
[----:B------:R-:W-:Y:S01]  /*30d0*/  FFMA.FTZ R99, R99, UR11, -R232 ;  /* 0x0000000b63637c23 */ /* 0x000fe200080108e8 */
[----:B------:R-:W-:-:S02]  /*30e0*/  ISETP.GT.OR P4, PT, R19, 0x30, !P4 ;  /* 0x000000301300780c */ /* 0x000fc40006784670 */
[----:B------:R-:W-:Y:S02]  /*30f0*/  FSEL R124, R124, -INF , !P2 ;  /* 0xff8000007c7c7808 */ /* 0x000fe40005000000 */
[----:B------:R-:W-:Y:S01]  /*3100*/  FSEL R125, R125, -INF , !P3 ;  /* 0xff8000007d7d7808 */ /* 0x000fe20005800000 */
[----:B------:R-:W-:Y:S01]  /*3110*/  MUFU.EX2 R99, R99 ;  /* 0x0000006300637308 */ /* 0x000fe20000000800 */
[----:B------:R-:W-:Y:S02]  /*3120*/  FSEL R128, R128, -INF , !P0 ;  /* 0xff80000080807808 */ /* 0x000fe40004000000 */
[----:B------:R-:W-:Y:S02]  /*3130*/  FSEL R216, R106, -INF , !P5 ;  /* 0xff8000006ad87808 */ /* 0x000fe40006800000 */
[----:B------:R-:W-:Y:S01]  /*3140*/  FSEL R107, R107, -INF , !P1 ;  /* 0xff8000006b6b7808 */ /* 0x000fe20004800000 */
[----:B------:R-:W4:Y:S01]  /*3150*/  SHFL.IDX PT, R106, R18, R221, 0x1f ;  /* 0x00001fdd126a7589 */ /* 0x000f2200000e0000 */
        /* <DEDUP_REMOVED lines=9> */
[C---:B------:R-:W-:Y:S01]  /*31f0*/  ISETP.GT.OR P2, PT, R20.reuse, 0x68, !P2 ;  /* 0x000000681400780c */ /* 0x040fe20005744670 */
[----:B------:R-:W3:Y:S01]  /*3200*/  SHFL.IDX PT, R98, R18, R5, 0x1f ;  /* 0x00001f0512627589 */ /* 0x000ee200000e0000 */
[----:B------:R-:W-:Y:S01]  /*3210*/  ISETP.GT.OR P0, PT, R20, 0x70, !P0 ;  /* 0x000000701400780c */ /* 0x000fe20004704670 */
[----:B------:R1:W5:Y:S01]  /*3220*/  MUFU.EX2 R96, R151 ;  /* 0x0000009700607308 */ /* 0x0003620000000800 */
[----:B------:R-:W-:Y:S01]  /*3230*/  FSEL R136, R136, -INF , !P2 ;  /* 0xff80000088887808 */ /* 0x000fe20005000000 */
[----:B------:R-:W2:Y:S01]  /*3240*/  SHFL.IDX PT, R228, R18, R223, 0x1f ;  /* 0x00001fdf12e47589 */ /* 0x000ea200000e0000 */
[----:B------:R-:W-:-:S02]  /*3250*/  ISETP.GE.AND P2, PT, R13, 0x31, PT ;  /* 0x000000310d00780c */ /* 0x000fc40003f46270 */
[----:B------:R-:W-:Y:S01]  /*3260*/  FSEL R140, R140, -INF , !P0 ;  /* 0xff8000008c8c7808 */ /* 0x000fe20004000000 */
[----:B------:R-:W5:Y:S01]  /*3270*/  SHFL.IDX PT, R222, R18, R23, 0x1f ;  /* 0x00001f1712de7589 */ /* 0x000f6200000e0000 */
[----:B------:R-:W-:Y:S01]  /*3280*/  ISETP.GE.AND P0, PT, R13, 0x39, PT ;  /* 0x000000390d00780c */ /* 0x000fe20003f06270 */
[--C-:B----4-:R-:W-:Y:S01]  /*3290*/  FFMA.FTZ R216, R216, UR11, -R106.reuse ;  /* 0x0000000bd8d87c23 */ /* 0x110fe2000801086a */
[C---:B------:R-:W-:Y:S01]  /*32a0*/  ISETP.GT.OR P2, PT, R19.reuse, 0x31, !P2 ;  /* 0x000000311300780c */ /* 0x040fe20005744670 */
[----:B-1----:R-:W1:Y:S01]  /*32b0*/  SHFL.IDX PT, R151, R18, R148, 0x1f ;  /* 0x00001f9412977589 */ /* 0x002e6200000e0000 */
[----:B------:R-:W-:Y:S01]  /*32c0*/  ISETP.GT.OR P0, PT, R19, 0x39, !P0 ;  /* 0x000000391300780c */ /* 0x000fe20004704670 */
[----:B------:R-:W-:Y:S01]  /*32d0*/  FFMA.FTZ R104, R104, UR11, -R106 ;  /* 0x0000000b68687c23 */ /* 0x000fe2000801086a */
[C---:B------:R-:W-:Y:S01]  /*32e0*/  ISETP.GT.OR P3, PT, R20.reuse, 0x69, !P3 ;  /* 0x000000691400780c */ /* 0x040fe20005f64670 */
[----:B------:R-:W-:Y:S01]  /*32f0*/  MUFU.EX2 R22, R22 ;  /* 0x0000001600167308 */ /* 0x000fe20000000800 */
[----:B------:R-:W-:-:S02]  /*3300*/  ISETP.GT.OR P5, PT, R20, 0x71, !P5 ;  /* 0x000000711400780c */ /* 0x000fc40006fa4670 */
[----:B------:R-:W-:Y:S02]  /*3310*/  FSEL R137, R137, -INF , !P3 ;  /* 0xff80000089897808 */ /* 0x000fe40005800000 */
[----:B------:R-:W-:Y:S02]  /*3320*/  ISETP.GE.AND P3, PT, R13, 0x38, PT ;  /* 0x000000380d00780c */ /* 0x000fe40003f66270 */
[----:B------:R-:W-:Y:S01]  /*3330*/  ISETP.GT.OR P1, PT, R20, 0x78, !P1 ;  /* 0x000000781400780c */ /* 0x000fe20004f24670 */
[--C-:B---3--:R-:W-:Y:S01]  /*3340*/  FFMA.FTZ R149, R102, UR11, -R98.reuse ;  /* 0x0000000b66957c23 */ /* 0x108fe20008010862 */
[----:B------:R-:W-:Y:S01]  /*3350*/  ISETP.GT.OR P3, PT, R19, 0x38, !P3 ;  /* 0x000000381300780c */ /* 0x000fe20005f64670 */
[----:B------:R-:W-:Y:S01]  /*3360*/  FFMA.FTZ R100, R100, UR11, -R98 ;  /* 0x0000000b64647c23 */ /* 0x000fe20008010862 */
[----:B------:R-:W-:Y:S01]  /*3370*/  ISETP.GT.OR P4, PT, R20, 0x79, !P4 ;  /* 0x000000791400780c */ /* 0x000fe20006784670 */
[--C-:B--2---:R-:W-:Y:S01]  /*3380*/  FFMA.FTZ R102, R101, UR11, -R228.reuse ;  /* 0x0000000b65667c23 */ /* 0x104fe200080108e4 */
[----:B------:R-:W-:Y:S01]  /*3390*/  FFMA.FTZ R103, R103, UR11, -R228 ;  /* 0x0000000b67677c23 */ /* 0x000fe200080108e4 */
[----:B------:R2:W-:Y:S01]  /*33a0*/  MUFU.EX2 R101, R149 ;  /* 0x0000009500657308 */ /* 0x0005e20000000800 */
[----:B------:R-:W-:Y:S01]  /*33b0*/  SHFL.IDX PT, R228, R18, R150, 0x1f ;  /* 0x00001f9612e47589 */ /* 0x000fe200000e0000 */
[--C-:B-----5:R-:W-:Y:S01]  /*33c0*/  FFMA.FTZ R106, R105, UR11, -R222.reuse ;  /* 0x0000000b696a7c23 */ /* 0x120fe200080108de */
[----:B------:R-:W-:Y:S01]  /*33d0*/  FFMA.FTZ R107, R107, UR11, -R222 ;  /* 0x0000000b6b6b7c23 */ /* 0x000fe200080108de */
[----:B------:R-:W-:Y:S01]  /*33e0*/  FSEL R144, R144, -INF , !P1 ;  /* 0xff80000090907808 */ /* 0x000fe20004800000 */
[----:B------:R-:W3:Y:S01]  /*33f0*/  SHFL.IDX PT, R222, R18, R217, 0x1f ;  /* 0x00001fd912de7589 */ /* 0x000ee200000e0000 */
[--C-:B-1----:R-:W-:Y:S01]  /*3400*/  FFMA.FTZ R108, R108, UR11, -R151.reuse ;  /* 0x0000000b6c6c7c23 */ /* 0x102fe20008010897 */
[----:B------:R-:W-:Y:S01]  /*3410*/  FFMA.FTZ R110, R110, UR11, -R151 ;  /* 0x0000000b6e6e7c23 */ /* 0x000fe20008010897 */
[----:B------:R-:W-:Y:S01]  /*3420*/  FSEL R151, R111, -INF , !P2 ;  /* 0xff8000006f977808 */ /* 0x000fe20005000000 */
[----:B------:R1:W-:Y:S01]  /*3430*/  MUFU.EX2 R105, R216 ;  /* 0x000000d800697308 */ /* 0x0003e20000000800 */
[----:B------:R-:W-:-:S02]  /*3440*/  ISETP.GE.AND P2, PT, R13, 0x40, PT ;  /* 0x000000400d00780c */ /* 0x000fc40003f46270 */
[----:B------:R-:W-:Y:S02]  /*3450*/  FSEL R111, R115, -INF , !P0 ;  /* 0xff800000736f7808 */ /* 0x000fe40004000000 */
[----:B------:R-:W-:Y:S01]  /*3460*/  ISETP.GE.AND P0, PT, R13, 0x48, PT ;  /* 0x000000480d00780c */ /* 0x000fe20003f06270 */
[----:B------:R-:W-:Y:S02]  /*3470*/  WARPGROUP.DEPBAR.LE gsb0, 0x0 ;  /* 0x00008000000079c5 */ /* 0x000fe40000010000 */
[----:B------:R-:W-:Y:S01]  /*3480*/  WARPGROUP.ARRIVE ;  /* 0x00000000000079c5 */ /* 0x000fe20000000000 */
[C---:B------:R-:W-:Y:S01]  /*3490*/  ISETP.GT.OR P2, PT, R19.reuse, 0x40, !P2 ;  /* 0x000000401300780c */ /* 0x040fe20005744670 */
[----:B------:R-:W-:Y:S01]  /*34a0*/  MUFU.EX2 R98, R230 ;  /* 0x000000e600627308 */ /* 0x000fe20000000800 */
[----:B------:R-:W-:Y:S02]  /*34b0*/  ISETP.GT.OR P0, PT, R19, 0x48, !P0 ;  /* 0x000000481300780c */ /* 0x000fe40004704670 */
[----:B------:R-:W-:Y:S01]  /*34c0*/  FSEL R118, R118, -INF , !P2 ;  /* 0xff80000076767808 */ /* 0x000fe20005000000 */
[----:B------:R-:W-:Y:S01]  /*34d0*/  HGMMA.64x128x16.F32.BF16 R24, gdesc[UR4], R24, gsb0 ;  /* 0x01e00000041879f0 */ /* 0x000fe20008001818 */
[----:B------:R-:W-:Y:S01]  /*34e0*/  UIADD3 UR6, UR10, 0x6, URZ ;  /* 0x000000060a067890 */ /* 0x000fe2000fffe03f */
[C---:B------:R-:W-:Y:S01]  /*34f0*/  ISETP.GE.AND P2, PT, R13.reuse, 0x49, PT ;  /* 0x000000490d00780c */ /* 0x040fe20003f46270 */
[----:B------:R-:W-:Y:S01]  /*3500*/  UIADD3 UR4, UR9, 0x6, URZ ;  /* 0x0000000609047890 */ /* 0x000fe2000fffe03f */
[----:B------:R-:W-:Y:S01]  /*3510*/  FSEL R122, R122, -INF , !P0 ;  /* 0xff8000007a7a7808 */ /* 0x000fe20004000000 */
[----:B------:R-:W-:Y:S01]  /*3520*/  UMOV UR7, 0x40000040 ;  /* 0x4000004000077882 */ /* 0x000fe20000000000 */
[----:B------:R-:W-:Y:S01]  /*3530*/  UMOV UR5, 0x40000040 ;  /* 0x4000004000057882 */ /* 0x000fe20000000000 */
[----:B------:R-:W-:Y:S01]  /*3540*/  ISETP.GE.AND P0, PT, R13, 0x51, PT ;  /* 0x000000510d00780c */ /* 0x000fe20003f06270 */
[--C-:B---3--:R-:W-:Y:S01]  /*3550*/  FFMA.FTZ R109, R109, UR11, -R222.reuse ;  /* 0x0000000b6d6d7c23 */ /* 0x108fe200080108de */
[----:B------:R-:W-:Y:S01]  /*3560*/  ISETP.GT.OR P2, PT, R19, 0x49, !P2 ;  /* 0x000000491300780c */ /* 0x000fe20005744670 */
[----:B------:R-:W-:Y:S01]  /*3570*/  FFMA.FTZ R151, R151, UR11, -R222 ;  /* 0x0000000b97977c23 */ /* 0x000fe200080108de */
[----:B------:R-:W-:Y:S01]  /*3580*/  ISETP.GT.OR P0, PT, R19, 0x51, !P0 ;  /* 0x000000511300780c */ /* 0x000fe20004704670 */
[----:B------:R-:W3:Y:S01]  /*3590*/  SHFL.IDX PT, R222, R12, R221, 0x1f ;  /* 0x00001fdd0cde7589 */ /* 0x000ee200000e0000 */
[----:B--2---:R-:W-:Y:S01]  /*35a0*/  FSEL R149, R114, -INF , !P3 ;  /* 0xff80000072957808 */ /* 0x004fe20005800000 */
[----:B------:R-:W-:Y:S01]  /*35b0*/  MUFU.EX2 R100, R100 ;  /* 0x0000006400647308 */ /* 0x000fe20000000800 */
[----:B-1----:R-:W-:-:S02]  /*35c0*/  FSEL R216, R123, -INF , !P2 ;  /* 0xff8000007bd87808 */ /* 0x002fc40005000000 */
[C---:B------:R-:W-:Y:S02]  /*35d0*/  ISETP.GE.AND P3, PT, R13.reuse, 0x41, PT ;  /* 0x000000410d00780c */ /* 0x040fe40003f66270 */
[----:B------:R-:W-:Y:S02]  /*35e0*/  ISETP.GE.AND P2, PT, R13, 0x58, PT ;  /* 0x000000580d00780c */ /* 0x000fe40003f46270 */
[----:B------:R-:W-:Y:S01]  /*35f0*/  FSEL R127, R127, -INF , !P0 ;  /* 0xff8000007f7f7808 */ /* 0x000fe20004000000 */
[----:B------:R-:W1:Y:S01]  /*3600*/  MUFU.EX2 R102, R102 ;  /* 0x0000006600667308 */ /* 0x000e620000000800 */
[----:B------:R-:W-:Y:S02]  /*3610*/  ISETP.GE.AND P0, PT, R13, 0x60, PT ;  /* 0x000000600d00780c */ /* 0x000fe40003f06270 */
[C---:B------:R-:W-:Y:S02]  /*3620*/  ISETP.GT.OR P3, PT, R19.reuse, 0x41, !P3 ;  /* 0x000000411300780c */ /* 0x040fe40005f64670 */
[----:B------:R-:W-:-:S02]  /*3630*/  ISETP.GT.OR P2, PT, R19, 0x58, !P2 ;  /* 0x000000581300780c */ /* 0x000fc40005744670 */
[----:B------:R-:W-:Y:S01]  /*3640*/  ISETP.GT.OR P0, PT, R19, 0x60, !P0 ;  /* 0x000000601300780c */ /* 0x000fe20004704670 */
[----:B------:R-:W2:Y:S01]  /*3650*/  MUFU.EX2 R103, R103 ;  /* 0x0000006700677308 */ /* 0x000ea20000000800 */
[----:B------:R-:W-:Y:S02]  /*3660*/  FSEL R119, R119, -INF , !P3 ;  /* 0xff80000077777808 */ /* 0x000fe40005800000 */
[----:B------:R-:W-:Y:S02]  /*3670*/  FSEL R114, R130, -INF , !P2 ;  /* 0xff80000082727808 */ /* 0x000fe40005000000 */
[----:B------:R-:W-:Y:S01]  /*3680*/  ISETP.GE.AND P3, PT, R13, 0x50, PT ;  /* 0x000000500d00780c */ /* 0x000fe20003f66270 */
[----:B---3--:R-:W-:Y:S01]  /*3690*/  FFMA.FTZ R220, R220, UR11, -R222 ;  /* 0x0000000bdcdc7c23 */ /* 0x008fe200080108de */
[----:B------:R-:W-:Y:S01]  /*36a0*/  FSEL R130, R134, -INF , !P0 ;  /* 0xff80000086827808 */ /* 0x000fe20004000000 */
[----:B------:R-:W3:Y:S01]  /*36b0*/  MUFU.EX2 R104, R104 ;  /* 0x0000006800687308 */ /* 0x000ee20000000800 */
[----:B------:R-:W4:Y:S01]  /*36c0*/  SHFL.IDX PT, R134, R18, R218, 0x1f ;  /* 0x00001fda12867589 */ /* 0x000f2200000e0000 */
[----:B------:R-:W-:-:S02]  /*36d0*/  ISETP.GT.OR P3, PT, R19, 0x50, !P3 ;  /* 0x000000501300780c */ /* 0x000fc40005f64670 */
[C---:B------:R-:W-:Y:S02]  /*36e0*/  ISETP.GE.AND P2, PT, R13.reuse, 0x61, PT ;  /* 0x000000610d00780c */ /* 0x040fe40003f46270 */
[----:B------:R-:W-:Y:S02]  /*36f0*/  FSEL R123, R126, -INF , !P3 ;  /* 0xff8000007e7b7808 */ /* 0x000fe40005800000 */
[----:B------:R-:W-:Y:S01]  /*3700*/  ISETP.GE.AND P3, PT, R13, 0x59, PT ;  /* 0x000000590d00780c */ /* 0x000fe20003f66270 */
[----:B------:R-:W5:Y:S01]  /*3710*/  MUFU.EX2 R106, R106 ;  /* 0x0000006a006a7308 */ /* 0x000f620000000800 */
[C---:B------:R-:W-:Y:S02]  /*3720*/  ISETP.GT.OR P2, PT, R19.reuse, 0x61, !P2 ;  /* 0x000000611300780c */ /* 0x040fe40005744670 */
[----:B------:R-:W-:Y:S02]  /*3730*/  ISETP.GT.OR P3, PT, R19, 0x59, !P3 ;  /* 0x000000591300780c */ /* 0x000fe40005f64670 */
[----:B------:R-:W-:-:S02]  /*3740*/  FSEL R115, R135, -INF , !P2 ;  /* 0xff80000087737808 */ /* 0x000fc40005000000 */
[----:B------:R-:W-:Y:S01]  /*3750*/  FSEL R131, R131, -INF , !P3 ;  /* 0xff80000083837808 */ /* 0x000fe20005800000 */
[----:B------:R-:W1:Y:S01]  /*3760*/  SHFL.IDX PT, R135, R12, R5, 0x1f ;  /* 0x00001f050c877589 */ /* 0x000e6200000e0000 */
[C---:B------:R-:W-:Y:S01]  /*3770*/  ISETP.GE.AND P3, PT, R13.reuse, 0x68, PT ;  /* 0x000000680d00780c */ /* 0x040fe20003f66270 */
[----:B------:R-:W5:Y:S01]  /*3780*/  MUFU.EX2 R107, R107 ;  /* 0x0000006b006b7308 */ /* 0x000f620000000800 */
[C---:B------:R-:W-:Y:S02]  /*3790*/  ISETP.GE.AND P0, PT, R13.reuse, 0x69, PT ;  /* 0x000000690d00780c */ /* 0x040fe40003f06270 */
[----:B------:R-:W-:Y:S02]  /*37a0*/  ISETP.GE.AND P2, PT, R13, 0x70, PT ;  /* 0x000000700d00780c */ /* 0x000fe40003f46270 */
[C---:B------:R-:W-:Y:S01]  /*37b0*/  ISETP.GT.OR P3, PT, R19.reuse, 0x68, !P3 ;  /* 0x000000681300780c */ /* 0x040fe20005f64670 */
[--C-:B----4-:R-:W-:Y:S01]  /*37c0*/  FFMA.FTZ R20, R112, UR11, -R134.reuse ;  /* 0x0000000b70147c23 */ /* 0x110fe20008010886 */
[----:B------:R-:W-:Y:S01]  /*37d0*/  ISETP.GT.OR P0, PT, R19, 0x69, !P0 ;  /* 0x000000691300780c */ /* 0x000fe20004704670 */
[----:B------:R-:W-:Y:S01]  /*37e0*/  FFMA.FTZ R134, R149, UR11, -R134 ;  /* 0x0000000b95867c23 */ /* 0x000fe20008010886 */
[----:B------:R-:W-:Y:S01]  /*37f0*/  ISETP.GT.OR P2, PT, R19, 0x70, !P2 ;  /* 0x000000701300780c */ /* 0x000fe20005744670 */
[----:B------:R-:W4:Y:S01]  /*3800*/  SHFL.IDX PT, R149, R12, R23, 0x1f ;  /* 0x00001f170c957589 */ /* 0x000f2200000e0000 */
[----:B------:R-:W-:Y:S01]  /*3810*/  FSEL R138, R138, -INF , !P3 ;  /* 0xff8000008a8a7808 */ /* 0x000fe20005800000 */
[----:B------:R-:W-:Y:S01]  /*3820*/  MUFU.EX2 R18, R134 ;  /* 0x0000008600127308 */ /* 0x000fe20000000800 */
[----:B------:R-:W-:Y:S01]  /*3830*/  FSEL R126, R139, -INF , !P0 ;  /* 0xff8000008b7e7808 */ /* 0x000fe20004000000 */
[----:B------:R-:W2:Y:S01]  /*3840*/  SHFL.IDX PT, R112, R12, R148, 0x1f ;  /* 0x00001f940c707589 */ /* 0x000ea200000e0000 */
[----:B------:R-:W-:-:S02]  /*3850*/  FSEL R142, R142, -INF , !P2 ;  /* 0xff8000008e8e7808 */ /* 0x000fc40005000000 */
[C---:B------:R-:W-:Y:S01]  /*3860*/  ISETP.GE.AND P3, PT, R13.reuse, 0x71, PT ;  /* 0x000000710d00780c */ /* 0x040fe20003f66270 */
[----:B------:R-:W3:Y:S01]  /*3870*/  SHFL.IDX PT, R139, R12, R150, 0x1f ;  /* 0x00001f960c8b7589 */ /* 0x000ee200000e0000 */
[C---:B------:R-:W-:Y:S01]  /*3880*/  ISETP.GE.AND P0, PT, R13.reuse, 0x78, PT ;  /* 0x000000780d00780c */ /* 0x040fe20003f06270 */
[----:B------:R-:W5:Y:S01]  /*3890*/  MUFU.EX2 R108, R108 ;  /* 0x0000006c006c7308 */ /* 0x000f620000000800 */
[----:B------:R-:W-:Y:S01]  /*38a0*/  ISETP.GE.AND P2, PT, R13, 0x79, PT ;  /* 0x000000790d00780c */ /* 0x000fe20003f46270 */
[----:B-1----:R-:W-:Y:S01]  /*38b0*/  FFMA.FTZ R118, R118, UR11, -R135 ;  /* 0x0000000b76767c23 */ /* 0x002fe20008010887 */
[C---:B------:R-:W-:Y:S02]  /*38c0*/  ISETP.GT.OR P3, PT, R19.reuse, 0x71, !P3 ;  /* 0x000000711300780c */ /* 0x040fe40005f64670 */
[C---:B------:R-:W-:Y:S02]  /*38d0*/  ISETP.GT.OR P0, PT, R19.reuse, 0x78, !P0 ;  /* 0x000000781300780c */ /* 0x040fe40004704670 */
[----:B------:R-:W-:Y:S01]  /*38e0*/  ISETP.GT.OR P2, PT, R19, 0x79, !P2 ;  /* 0x000000791300780c */ /* 0x000fe20005744670 */
[----:B------:R1:W5:Y:S01]  /*38f0*/  MUFU.EX2 R13, R109 ;  /* 0x0000006d000d7308 */ /* 0x0003620000000800 */
[----:B------:R-:W-:-:S02]  /*3900*/  FSEL R146, R146, -INF , !P0 ;  /* 0xff80000092927808 */ /* 0x000fc40004000000 */
[----:B------:R-:W-:Y:S02]  /*3910*/  FSEL R147, R147, -INF , !P2 ;  /* 0xff80000093937808 */ /* 0x000fe40005000000 */
[----:B------:R-:W-:-:S03]  /*3920*/  FSEL R145, R145, -INF , !P4 ;  /* 0xff80000091917808 */ /* 0x000fc60006000000 */
[----:B------:R5:W-:Y:S01]  /*3930*/  MUFU.EX2 R19, R151 ;  /* 0x0000009700137308 */ /* 0x000be20000000800 */
[--C-:B-1----:R-:W-:Y:S01]  /*3940*/  FFMA.FTZ R109, R113, UR11, -R228.reuse ;  /* 0x0000000b716d7c23 */ /* 0x102fe200080108e4 */
[----:B------:R-:W-:Y:S01]  /*3950*/  FFMA.FTZ R228, R111, UR11, -R228 ;  /* 0x0000000b6fe47c23 */ /* 0x000fe200080108e4 */
[----:B------:R-:W1:Y:S01]  /*3960*/  SHFL.IDX PT, R113, R12, R217, 0x1f ;  /* 0x00001fd90c717589 */ /* 0x000e6200000e0000 */
[----:B------:R-:W-:Y:S01]  /*3970*/  FFMA.FTZ R111, R116, UR11, -R135 ;  /* 0x0000000b746f7c23 */ /* 0x000fe20008010887 */
[----:B------:R-:W-:Y:S01]  /*3980*/  FFMA.FTZ R116, R122, UR11, -R222 ;  /* 0x0000000b7a747c23 */ /* 0x000fe200080108de */
[----:B----4-:R-:W-:Y:S01]  /*3990*/  FFMA.FTZ R122, R121, UR11, -R149 ;  /* 0x0000000b797a7c23 */ /* 0x010fe20008010895 */
[----:B------:R-:W-:Y:S01]  /*39a0*/  SHFL.IDX PT, R135, R12, R218, 0x1f ;  /* 0x00001fda0c877589 */ /* 0x000fe200000e0000 */
[--C-:B--2---:R-:W-:Y:S01]  /*39b0*/  FFMA.FTZ R121, R123, UR11, -R112.reuse ;  /* 0x0000000b7b797c23 */ /* 0x104fe20008010870 */
[----:B------:R-:W-:Y:S01]  /*39c0*/  FFMA.FTZ R124, R124, UR11, -R112 ;  /* 0x0000000b7c7c7c23 */ /* 0x000fe20008010870 */
[----:B---3--:R-:W-:Y:S01]  /*39d0*/  FFMA.FTZ R131, R131, UR11, -R139 ;  /* 0x0000000b83837c23 */ /* 0x008fe2000801088b */
[----:B-----5:R-:W2:Y:S01]  /*39e0*/  SHFL.IDX PT, R151, R12, R223, 0x1f ;  /* 0x00001fdf0c977589 */ /* 0x020ea200000e0000 */
[----:B------:R1:W-:Y:S03]  /*39f0*/  MUFU.EX2 R112, R118 ;  /* 0x0000007600707308 */ /* 0x0003e60000000800 */
[----:B------:R-:W3:Y:S05]  /*3a00*/  SHFL.IDX PT, R123, R17, R223, 0x1f ;  /* 0x00001fdf117b7589 */ /* 0x000eea00000e0000 */
[----:B------:R-:W-:Y:S01]  /*3a10*/  MUFU.EX2 R116, R116 ;  /* 0x0000007400747308 */ /* 0x000fe20000000800 */
[----:B-1----:R-:W-:-:S07]  /*3a20*/  FFMA.FTZ R118, R125, UR11, -R113 ;  /* 0x0000000b7d767c23 */ /* 0x002fce0008010871 */
[----:B------:R-:W-:Y:S01]  /*3a30*/  MUFU.EX2 R111, R111 ;  /* 0x0000006f006f7308 */ /* 0x000fe20000000800 */
[----:B------:R-:W1:Y:S01]  /*3a40*/  SHFL.IDX PT, R125, R17, R221, 0x1f ;  /* 0x00001fdd117d7589 */ /* 0x000e6200000e0000 */
[--C-:B--2---:R-:W-:Y:S01]  /*3a50*/  FFMA.FTZ R134, R117, UR11, -R151.reuse ;  /* 0x0000000b75867c23 */ /* 0x104fe20008010897 */
[----:B------:R-:W-:Y:S01]  /*3a60*/  FFMA.FTZ R151, R119, UR11, -R151 ;  /* 0x0000000b77977c23 */ /* 0x000fe20008010897 */
[----:B------:R-:W-:Y:S01]  /*3a70*/  FFMA.FTZ R119, R127, UR11, -R113 ;  /* 0x0000000b7f777c23 */ /* 0x000fe20008010871 */
[----:B------:R-:W-:-:S03]  /*3a80*/  FFMA.FTZ R117, R216, UR11, -R149 ;  /* 0x0000000bd8757c23 */ /* 0x000fc60008010895 */
[----:B------:R2:W-:Y:S01]  /*3a90*/  MUFU.EX2 R113, R134 ;  /* 0x0000008600717308 */ /* 0x0005e20000000800 */
[----:B------:R-:W-:Y:S01]  /*3aa0*/  FFMA.FTZ R149, R128, UR11, -R135 ;  /* 0x0000000b80957c23 */ /* 0x000fe20008010887 */
[----:B------:R-:W-:Y:S02]  /*3ab0*/  WARPGROUP.DEPBAR.LE gsb0, 0x0 ;  /* 0x00008000000079c5 */ /* 0x000fe40000010000 */
[----:B------:R-:W-:Y:S01]  /*3ac0*/  WARPGROUP.ARRIVE ;  /* 0x00000000000079c5 */ /* 0x000fe20000000000 */
[--C-:B---3--:R-:W-:Y:S01]  /*3ad0*/  FFMA.FTZ R133, R133, UR11, -R123.reuse ;  /* 0x0000000b85857c23 */ /* 0x108fe2000801087b */
[----:B------:R-:W-:Y:S01]  /*3ae0*/  FFMA.FTZ R128, R115, UR11, -R123 ;  /* 0x0000000b73807c23 */ /* 0x000fe2000801087b */
[----:B------:R-:W3:Y:S01]  /*3af0*/  SHFL.IDX PT, R216, R17, R5, 0x1f ;  /* 0x00001f0511d87589 */ /* 0x000ee200000e0000 */
[----:B------:R-:W-:Y:S01]  /*3b00*/  FFMA.FTZ R135, R114, UR11, -R135 ;  /* 0x0000000b72877c23 */ /* 0x000fe20008010887 */
[----:B--2---:R-:W-:Y:S01]  /*3b10*/  FFMA.FTZ R134, R129, UR11, -R139 ;  /* 0x0000000b81867c23 */ /* 0x004fe2000801088b */
[----:B------:R-:W-:Y:S01]  /*3b20*/  HGMMA.64x128x16.F32.BF16 R24, gdesc[UR4], R24, gsb0 ;  /* 0x01e00000041879f0 */ /* 0x000fe20008001818 */
[----:B------:R-:W2:Y:S01]  /*3b30*/  SHFL.IDX PT, R129, R17, R148, 0x1f ;  /* 0x00001f9411817589 */ /* 0x000ea200000e0000 */
[----:B------:R-:W-:Y:S01]  /*3b40*/  MUFU.EX2 R114, R220 ;  /* 0x000000dc00727308 */ /* 0x000fe20000000800 */
[----:B------:R-:W-:Y:S01]  /*3b50*/  UMOV UR6, UR8 ;  /* 0x0000000800067c82 */ /* 0x000fe20008000000 */
[--C-:B-1----:R-:W-:Y:S01]  /*3b60*/  FFMA.FTZ R136, R136, UR11, -R125.reuse ;  /* 0x0000000b88887c23 */ /* 0x102fe2000801087d */
[----:B------:R-:W-:Y:S01]  /*3b70*/  SHFL.IDX PT, R123, R17, R218, 0x1f ;  /* 0x00001fda117b7589 */ /* 0x000fe200000e0000 */
[----:B------:R-:W-:Y:S01]  /*3b80*/  FFMA.FTZ R125, R138, UR11, -R125 ;  /* 0x0000000b8a7d7c23 */ /* 0x000fe2000801087d */
[----:B------:R-:W-:Y:S01]  /*3b90*/  FSEL R138, R141, -INF , !P5 ;  /* 0xff8000008d8a7808 */ /* 0x000fe20006800000 */
[----:B------:R-:W-:Y:S01]  /*3ba0*/  UMOV UR7, 0x40000040 ;  /* 0x4000004000077882 */ /* 0x000fe20000000000 */
[----:B------:R-:W1:Y:S01]  /*3bb0*/  SHFL.IDX PT, R127, R17, R217, 0x1f ;  /* 0x00001fd9117f7589 */ /* 0x000e6200000e0000 */
[----:B------:R4:W-:Y:S01]  /*3bc0*/  MUFU.EX2 R115, R122 ;  /* 0x0000007a00737308 */ /* 0x0009e20000000800 */
[----:B------:R-:W-:Y:S01]  /*3bd0*/  UIADD3 UR4, UR8, 0x80, URZ ;  /* 0x0000008008047890 */ /* 0x000fe2000fffe03f */
[----:B------:R-:W-:-:S06]  /*3be0*/  UMOV UR5, 0x40000040 ;  /* 0x4000004000057882 */ /* 0x000fcc0000000000 */
[----:B------:R-:W-:Y:S01]  /*3bf0*/  MUFU.EX2 R118, R118 ;  /* 0x0000007600767308 */ /* 0x000fe20000000800 */
[--C-:B---3--:R-:W-:Y:S01]  /*3c00*/  FFMA.FTZ R132, R132, UR11, -R216.reuse ;  /* 0x0000000b84847c23 */ /* 0x108fe200080108d8 */
[----:B------:R-:W-:Y:S01]  /*3c10*/  FFMA.FTZ R130, R130, UR11, -R216 ;  /* 0x0000000b82827c23 */ /* 0x000fe200080108d8 */
[----:B------:R-:W-:Y:S01]  /*3c20*/  FSEL R216, R143, -INF , !P3 ;  /* 0xff8000008fd87808 */ /* 0x000fe20005800000 */
[--C-:B--2---:R-:W-:Y:S01]  /*3c30*/  FFMA.FTZ R140, R140, UR11, -R129.reuse ;  /* 0x0000000b8c8c7c23 */ /* 0x104fe20008010881 */
[----:B------:R-:W-:-:S03]  /*3c40*/  FFMA.FTZ R129, R142, UR11, -R129 ;  /* 0x0000000b8e817c23 */ /* 0x000fc60008010881 */
[----:B------:R-:W-:Y:S01]  /*3c50*/  MUFU.EX2 R119, R119 ;  /* 0x0000007700777308 */ /* 0x000fe20000000800 */
[----:B------:R-:W4:Y:S01]  /*3c60*/  SHFL.IDX PT, R142, R17, R150, 0x1f ;  /* 0x00001f96118e7589 */ /* 0x000f2200000e0000 */
[--C-:B-1----:R-:W-:Y:S01]  /*3c70*/  FFMA.FTZ R138, R138, UR11, -R127.reuse ;  /* 0x0000000b8a8a7c23 */ /* 0x102fe2000801087f */
[----:B------:R-:W-:-:S05]  /*3c80*/  FFMA.FTZ R127, R216, UR11, -R127 ;  /* 0x0000000bd87f7c23 */ /* 0x000fca000801087f */
[----:B------:R-:W-:Y:S08]  /*3c90*/  MUFU.EX2 R117, R117 ;  /* 0x0000007500757308 */ /* 0x000ff00000000800 */
[----:B------:R-:W1:Y:S08]  /*3ca0*/  MUFU.EX2 R110, R110 ;  /* 0x0000006e006e7308 */ /* 0x000e700000000800 */
[----:B------:R-:W-:Y:S01]  /*3cb0*/  MUFU.EX2 R20, R20 ;  /* 0x0000001400147308 */ /* 0x000fe20000000800 */
[----:B----4-:R-:W-:-:S07]  /*3cc0*/  FFMA.FTZ R122, R145, UR11, -R142 ;  /* 0x0000000b917a7c23 */ /* 0x010fce000801088e */
        /* <DEDUP_REMOVED lines=9> */
[----:B------:R2:W3:Y:S04]  /*3d60*/  LDS R139, [R11+0x400] ;  /* 0x000400000b8b7984 */ /* 0x0004e80000000800 */
[----:B------:R4:W-:Y:S01]  /*3d70*/  LDS R141, [R15+0x400] ;  /* 0x000400000f8d7984 */ /* 0x0009e20000000800 */
[----:B--2---:R2:W-:Y:S08]  /*3d80*/  MUFU.EX2 R11, R151 ;  /* 0x00000097000b7308 */ /* 0x0045f00000000800 */
[----:B----4-:R4:W5:Y:S01]  /*3d90*/  MUFU.EX2 R15, R124 ;  /* 0x0000007c000f7308 */ /* 0x0109620000000800 */
[----:B--2---:R2:W1:Y:S01]  /*3da0*/  SHFL.IDX PT, R151, R17, R23, 0x1f ;  /* 0x00001f1711977589 */ /* 0x00446200000e0000 */
[--C-:B----4-:R-:W-:Y:S01]  /*3db0*/  FFMA.FTZ R124, R144, UR11, -R123.reuse ;  /* 0x0000000b907c7c23 */ /* 0x110fe2000801087b */
[----:B------:R-:W-:-:S05]  /*3dc0*/  FFMA.FTZ R123, R146, UR11, -R123 ;  /* 0x0000000b927b7c23 */ /* 0x000fca000801087b */
[----:B--2---:R2:W4:Y:S08]  /*3dd0*/  MUFU.EX2 R17, R121 ;  /* 0x0000007900117308 */ /* 0x0045300000000800 */
[----:B------:R-:W-:Y:S01]  /*3de0*/  MUFU.EX2 R124, R124 ;  /* 0x0000007c007c7308 */ /* 0x000fe20000000800 */
[----:B--2---:R-:W-:Y:S01]  /*3df0*/  FFMA.FTZ R121, R147, UR11, -R142 ;  /* 0x0000000b93797c23 */ /* 0x004fe2000801088e */
[----:B---3--:R-:W2:Y:S01]  /*3e00*/  SHFL.IDX PT, R144, R139, R23, 0x1f ;  /* 0x00001f178b907589 */ /* 0x008ea200000e0000 */
[--C-:B-1----:R-:W-:Y:S01]  /*3e10*/  FFMA.FTZ R137, R137, UR11, -R151.reuse ;  /* 0x0000000b89897c23 */ /* 0x102fe20008010897 */
[----:B------:R-:W-:-:S04]  /*3e20*/  FFMA.FTZ R126, R126, UR11, -R151 ;  /* 0x0000000b7e7e7c23 */ /* 0x000fc80008010897 */
[----:B------:R-:W-:Y:S01]  /*3e30*/  MUFU.EX2 R123, R123 ;  /* 0x0000007b007b7308 */ /* 0x000fe20000000800 */
[----:B------:R-:W1:Y:S04]  /*3e40*/  SHFL.IDX PT, R143, R139, R223, 0x1f ;  /* 0x00001fdf8b8f7589 */ /* 0x000e6800000e0000 */
[----:B------:R-:W3:Y:S03]  /*3e50*/  SHFL.IDX PT, R146, R139, R148, 0x1f ;  /* 0x00001f948b927589 */ /* 0x000ee600000e0000 */
[----:B------:R-:W-:Y:S01]  /*3e60*/  MUFU.EX2 R137, R137 ;  /* 0x0000008900897308 */ /* 0x000fe20000000800 */
[----:B------:R-:W5:Y:S04]  /*3e70*/  SHFL.IDX PT, R220, R139, R221, 0x1f ;  /* 0x00001fdd8bdc7589 */ /* 0x000f6800000e0000 */
[----:B------:R-:W4:Y:S03]  /*3e80*/  SHFL.IDX PT, R216, R139, R217, 0x1f ;  /* 0x00001fd98bd87589 */ /* 0x000f2600000e0000 */
[----:B------:R-:W-:Y:S01]  /*3e90*/  MUFU.EX2 R126, R126 ;  /* 0x0000007e007e7308 */ /* 0x000fe20000000800 */
[----:B------:R-:W4:Y:S01]  /*3ea0*/  SHFL.IDX PT, R151, R139, R218, 0x1f ;  /* 0x00001fda8b977589 */ /* 0x000f2200000e0000 */
[----:B--2---:R-:W-:-:S03]  /*3eb0*/  FADD.FTZ R147, R29, -R144 ;  /* 0x800000901d937221 */ /* 0x004fc60000010000 */
[----:B------:R-:W2:Y:S03]  /*3ec0*/  SHFL.IDX PT, R222, R139, R5, 0x1f ;  /* 0x00001f058bde7589 */ /* 0x000ea600000e0000 */
[----:B------:R5:W-:Y:S01]  /*3ed0*/  MUFU.EX2 R29, R135 ;  /* 0x00000087001d7308 */ /* 0x000be20000000800 */
[--C-:B-1----:R-:W-:Y:S01]  /*3ee0*/  FADD.FTZ R142, R25, -R143.reuse ;  /* 0x8000008f198e7221 */ /* 0x102fe20000010000 */
[----:B------:R-:W-:Y:S01]  /*3ef0*/  FADD.FTZ R143, R27, -R143 ;  /* 0x8000008f1b8f7221 */ /* 0x000fe20000010000 */
[----:B------:R-:W-:Y:S01]  /*3f00*/  FADD.FTZ R27, R31, -R144 ;  /* 0x800000901f1b7221 */ /* 0x000fe20000010000 */
[----:B------:R-:W-:Y:S01]  /*3f10*/  FMUL.FTZ R147, R92, R147 ;  /* 0x000000935c937220 */ /* 0x000fe20000410000 */
[--C-:B---3--:R-:W-:Y:S01]  /*3f20*/  FADD.FTZ R144, R32, -R146.reuse ;  /* 0x8000009220907221 */ /* 0x108fe20000010000 */
[----:B------:R-:W-:Y:S01]  /*3f30*/  FADD.FTZ R34, R34, -R146 ;  /* 0x8000009222227221 */ /* 0x000fe20000010000 */
[----:B------:R-:W1:Y:S01]  /*3f40*/  SHFL.IDX PT, R31, R141, R223, 0x1f ;  /* 0x00001fdf8d1f7589 */ /* 0x000e6200000e0000 */
[--C-:B-----5:R-:W-:Y:S01]  /*3f50*/  FADD.FTZ R145, R28, -R220.reuse ;  /* 0x800000dc1c917221 */ /* 0x120fe20000010000 */
[----:B------:R-:W-:-:S02]  /*3f60*/  FADD.FTZ R25, R30, -R220 ;  /* 0x800000dc1e197221 */ /* 0x000fc40000010000 */
[----:B------:R3:W-:Y:S01]  /*3f70*/  LDS R135, [R14+0x400] ;  /* 0x000400000e877984 */ /* 0x0007e20000000800 */
[----:B------:R5:W1:Y:S01]  /*3f80*/  MUFU.EX2 R28, R149 ;  /* 0x00000095001c7308 */ /* 0x000a620000000800 */
[--C-:B----4-:R-:W-:Y:S01]  /*3f90*/  FADD.FTZ R146, R33, -R216.reuse ;  /* 0x800000d821927221 */ /* 0x110fe20000010000 */
[----:B------:R-:W-:Y:S01]  /*3fa0*/  FADD.FTZ R35, R35, -R216 ;  /* 0x800000d823237221 */ /* 0x000fe20000010000 */
[----:B------:R-:W4:Y:S01]  /*3fb0*/  SHFL.IDX PT, R30, R139, R150, 0x1f ;  /* 0x00001f968b1e7589 */ /* 0x000f2200000e0000 */
[----:B------:R-:W-:Y:S01]  /*3fc0*/  FMUL.FTZ R25, R91, R25 ;  /* 0x000000195b197220 */ /* 0x000fe20000410000 */
[--C-:B------:R-:W-:Y:S01]  /*3fd0*/  FADD.FTZ R36, R36, -R151.reuse ;  /* 0x8000009724247221 */ /* 0x100fe20000010000 */
[----:B------:R-:W-:Y:S01]  /*3fe0*/  FADD.FTZ R38, R38, -R151 ;  /* 0x8000009726267221 */ /* 0x000fe20000010000 */
[----:B------:R-:W4:Y:S01]  /*3ff0*/  SHFL.IDX PT, R33, R141, R218, 0x1f ;  /* 0x00001fda8d217589 */ /* 0x000f2200000e0000 */
[----:B---3--:R3:W4:Y:S01]  /*4000*/  MUFU.EX2 R14, R134 ;  /* 0x00000086000e7308 */ /* 0x0087220000000800 */
[----:B------:R-:W-:Y:S01]  /*4010*/  FMUL.FTZ R36, R97, R36 ;  /* 0x0000002461247220 */ /* 0x000fe20000410000 */
[--C-:B--2---:R-:W-:Y:S01]  /*4020*/  FADD.FTZ R26, R26, -R222.reuse ;  /* 0x800000de1a1a7221 */ /* 0x104fe20000010000 */
[----:B------:R-:W2:Y:S01]  /*4030*/  SHFL.IDX PT, R151, R141, R221, 0x1f ;  /* 0x00001fdd8d977589 */ /* 0x000ea200000e0000 */
[----:B------:R-:W-:Y:S01]  /*4040*/  FMUL.FTZ R34, R95, R34 ;  /* 0x000000225f227220 */ /* 0x000fe20000410000 */
[----:B------:R-:W-:Y:S01]  /*4050*/  FMUL.FTZ R35, R21, R35 ;  /* 0x0000002315237220 */ /* 0x000fe20000410000 */
[----:B------:R-:W-:Y:S01]  /*4060*/  FMUL.FTZ R26, R88, R26 ;  /* 0x0000001a581a7220 */ /* 0x000fe20000410000 */
[----:B-----5:R-:W5:Y:S01]  /*4070*/  SHFL.IDX PT, R149, R141, R23, 0x1f ;  /* 0x00001f178d957589 */ /* 0x020f6200000e0000 */
[----:B------:R-:W-:Y:S01]  /*4080*/  FADD.FTZ R24, R24, -R222 ;  /* 0x800000de18187221 */ /* 0x000fe20000010000 */
[----:B------:R-:W-:-:S02]  /*4090*/  FMUL.FTZ R38, R96, R38 ;  /* 0x0000002660267220 */ /* 0x000fc40000410000 */
[----:B---3--:R3:W-:Y:S01]  /*40a0*/  LDS R134, [R10+0x400] ;  /* 0x000400000a867984 */ /* 0x0087e20000000800 */
[--C-:B-1----:R-:W-:Y:S01]  /*40b0*/  FADD.FTZ R41, R41, -R31.reuse ;  /* 0x8000001f29297221 */ /* 0x102fe20000010000 */
[----:B------:R-:W-:Y:S02]  /*40c0*/  FADD.FTZ R43, R43, -R31 ;  /* 0x8000001f2b2b7221 */ /* 0x000fe40000010000 */
[----:B------:R-:W1:Y:S01]  /*40d0*/  SHFL.IDX PT, R139, R141, R148, 0x1f ;  /* 0x00001f948d8b7589 */ /* 0x000e6200000e0000 */
[----:B------:R-:W-:Y:S01]  /*40e0*/  MUFU.EX2 R31, R130 ;  /* 0x00000082001f7308 */ /* 0x000fe20000000800 */
[----:B------:R-:W-:Y:S01]  /*40f0*/  FMUL.FTZ R41, R102, R41 ;  /* 0x0000002966297220 */ /* 0x000fe20000410000 */
[----:B------:R-:W-:Y:S01]  /*4100*/  FMUL.FTZ R43, R103, R43 ;  /* 0x0000002b672b7220 */ /* 0x000fe20000410000 */
[----:B------:R-:W1:Y:S01]  /*4110*/  SHFL.IDX PT, R32, R141, R217, 0x1f ;  /* 0x00001fd98d207589 */ /* 0x000e6200000e0000 */
[--C-:B----4-:R-:W-:Y:S01]  /*4120*/  FADD.FTZ R37, R37, -R30.reuse ;  /* 0x8000001e25257221 */ /* 0x110fe20000010000 */
[----:B------:R-:W-:Y:S01]  /*4130*/  FADD.FTZ R39, R39, -R30 ;  /* 0x8000001e27277221 */ /* 0x000fe20000010000 */
[--C-:B------:R-:W-:Y:S01]  /*4140*/  FADD.FTZ R52, R52, -R33.reuse ;  /* 0x8000002134347221 */ /* 0x100fe20000010000 */
[----:B------:R-:W-:Y:S01]  /*4150*/  FADD.FTZ R54, R54, -R33 ;  /* 0x8000002136367221 */ /* 0x000fe20000010000 */
[----:B------:R-:W4:Y:S01]  /*4160*/  SHFL.IDX PT, R216, R141, R5, 0x1f ;  /* 0x00001f058dd87589 */ /* 0x000f2200000e0000 */
[----:B---3--:R-:W-:Y:S01]  /*4170*/  MUFU.EX2 R10, R131 ;  /* 0x00000083000a7308 */ /* 0x008fe20000000800 */
[--C-:B--2---:R-:W-:Y:S01]  /*4180*/  FADD.FTZ R44, R44, -R151.reuse ;  /* 0x800000972c2c7221 */ /* 0x104fe20000010000 */
[----:B------:R-:W-:Y:S01]  /*4190*/  FADD.FTZ R46, R46, -R151 ;  /* 0x800000972e2e7221 */ /* 0x000fe20000010000 */
[----:B------:R-:W-:Y:S01]  /*41a0*/  FMUL.FTZ R37, R98, R37 ;  /* 0x0000002562257220 */ /* 0x000fe20000410000 */
[----:B------:R-:W2:Y:S01]  /*41b0*/  SHFL.IDX PT, R151, R141, R150, 0x1f ;  /* 0x00001f968d977589 */ /* 0x000ea200000e0000 */
[--C-:B-----5:R-:W-:Y:S01]  /*41c0*/  FADD.FTZ R45, R45, -R149.reuse ;  /* 0x800000952d2d7221 */ /* 0x120fe20000010000 */
[----:B------:R-:W-:Y:S01]  /*41d0*/  FADD.FTZ R47, R47, -R149 ;  /* 0x800000952f2f7221 */ /* 0x000fe20000010000 */
[----:B------:R-:W-:Y:S01]  /*41e0*/  FMUL.FTZ R39, R99, R39 ;  /* 0x0000002763277220 */ /* 0x000fe20000410000 */
[----:B------:R3:W-:Y:S01]  /*41f0*/  MUFU.EX2 R30, R132 ;  /* 0x00000084001e7308 */ /* 0x0007e20000000800 */
[----:B------:R-:W5:Y:S01]  /*4200*/  SHFL.IDX PT, R141, R135, R5, 0x1f ;  /* 0x00001f05878d7589 */ /* 0x000f6200000e0000 */
[----:B------:R-:W-:Y:S01]  /*4210*/  FMUL.FTZ R44, R104, R44 ;  /* 0x0000002c682c7220 */ /* 0x000fe20000410000 */
[----:B------:R-:W-:Y:S01]  /*4220*/  FMUL.FTZ R45, R106, R45 ;  /* 0x0000002d6a2d7220 */ /* 0x000fe20000410000 */
[----:B------:R-:W-:Y:S01]  /*4230*/  FMUL.FTZ R46, R105, R46 ;  /* 0x0000002e692e7220 */ /* 0x000fe20000410000 */
[--C-:B-1----:R-:W-:Y:S01]  /*4240*/  FADD.FTZ R48, R48, -R139.reuse ;  /* 0x8000008b30307221 */ /* 0x102fe20000010000 */
[----:B------:R-:W-:Y:S01]  /*4250*/  FADD.FTZ R50, R50, -R139 ;  /* 0x8000008b32327221 */ /* 0x000fe20000010000 */
[----:B------:R-:W1:Y:S01]  /*4260*/  SHFL.IDX PT, R149, R135, R223, 0x1f ;  /* 0x00001fdf87957589 */ /* 0x000e6200000e0000 */
[----:B------:R5:W1:Y:S01]  /*4270*/  MUFU.EX2 R33, R128 ;  /* 0x0000008000217308 */ /* 0x000a620000000800 */
[--C-:B------:R-:W-:Y:S01]  /*4280*/  FADD.FTZ R49, R49, -R32.reuse ;  /* 0x8000002031317221 */ /* 0x100fe20000010000 */
[----:B------:R-:W-:Y:S01]  /*4290*/  FADD.FTZ R51, R51, -R32 ;  /* 0x8000002033337221 */ /* 0x000fe20000010000 */
[----:B------:R-:W1:Y:S01]  /*42a0*/  SHFL.IDX PT, R139, R135, R221, 0x1f ;  /* 0x00001fdd878b7589 */ /* 0x000e6200000e0000 */
[----:B------:R-:W-:Y:S01]  /*42b0*/  FMUL.FTZ R47, R107, R47 ;  /* 0x0000002f6b2f7220 */ /* 0x000fe20000410000 */
[----:B------:R-:W-:Y:S01]  /*42c0*/  FMUL.FTZ R48, R108, R48 ;  /* 0x000000306c307220 */ /* 0x000fe20000410000 */
[----:B------:R-:W-:Y:S01]  /*42d0*/  FMUL.FTZ R49, R13, R49 ;  /* 0x000000310d317220 */ /* 0x000fe20000410000 */
[----:B---3--:R-:W3:Y:S01]  /*42e0*/  SHFL.IDX PT, R132, R135, R23, 0x1f ;  /* 0x00001f1787847589 */ /* 0x008ee200000e0000 */
[----:B------:R1:W3:Y:S01]  /*42f0*/  MUFU.EX2 R32, R133 ;  /* 0x0000008500207308 */ /* 0x0002e20000000800 */
[--C-:B----4-:R-:W-:Y:S01]  /*4300*/  FADD.FTZ R40, R40, -R216.reuse ;  /* 0x800000d828287221 */ /* 0x110fe20000010000 */
[----:B------:R-:W-:Y:S01]  /*4310*/  FADD.FTZ R42, R42, -R216 ;  /* 0x800000d82a2a7221 */ /* 0x000fe20000010000 */
[----:B------:R-:W4:Y:S01]  /*4320*/  SHFL.IDX PT, R131, R135, R148, 0x1f ;  /* 0x00001f9487837589 */ /* 0x000f2200000e0000 */
[--C-:B--2---:R-:W-:Y:S01]  /*4330*/  FADD.FTZ R53, R53, -R151.reuse ;  /* 0x8000009735357221 */ /* 0x104fe20000010000 */
[----:B------:R-:W-:Y:S01]  /*4340*/  FADD.FTZ R55, R55, -R151 ;  /* 0x8000009737377221 */ /* 0x000fe20000010000 */
[----:B------:R-:W-:Y:S01]  /*4350*/  FMUL.FTZ R40, R100, R40 ;  /* 0x0000002864287220 */ /* 0x000fe20000410000 */
[----:B------:R-:W2:Y:S01]  /*4360*/  SHFL.IDX PT, R130, R135, R217, 0x1f ;  /* 0x00001fd987827589 */ /* 0x000ea200000e0000 */
[----:B------:R-:W-:Y:S01]  /*4370*/  FMUL.FTZ R42, R101, R42 ;  /* 0x0000002a652a7220 */ /* 0x000fe20000410000 */
[--C-:B-----5:R-:W-:Y:S01]  /*4380*/  FADD.FTZ R56, R56, -R141.reuse ;  /* 0x8000008d38387221 */ /* 0x120fe20000010000 */
[----:B------:R-:W-:Y:S01]  /*4390*/  FADD.FTZ R58, R58, -R141 ;  /* 0x8000008d3a3a7221 */ /* 0x000fe20000010000 */
[----:B------:R-:W5:Y:S01]  /*43a0*/  SHFL.IDX PT, R128, R135, R218, 0x1f ;  /* 0x00001fda87807589 */ /* 0x000f6200000e0000 */
[----:B------:R-:W-:Y:S01]  /*43b0*/  FMUL.FTZ R50, R110, R50 ;  /* 0x000000326e327220 */ /* 0x000fe20000410000 */
[----:B------:R-:W-:Y:S01]  /*43c0*/  FMUL.FTZ R56, R111, R56 ;  /* 0x000000386f387220 */ /* 0x000fe20000410000 */
[----:B------:R-:W-:Y:S01]  /*43d0*/  FMUL.FTZ R58, R112, R58 ;  /* 0x0000003a703a7220 */ /* 0x000fe20000410000 */
[----:B------:R-:W5:Y:S01]  /*43e0*/  SHFL.IDX PT, R135, R135, R150, 0x1f ;  /* 0x00001f9687877589 */ /* 0x000f6200000e0000 */
[--C-:B-1----:R-:W-:Y:S01]  /*43f0*/  FADD.FTZ R57, R57, -R149.reuse ;  /* 0x8000009539397221 */ /* 0x102fe20000010000 */
[----:B------:R-:W-:Y:S01]  /*4400*/  FADD.FTZ R59, R59, -R149 ;  /* 0x800000953b3b7221 */ /* 0x000fe20000010000 */
[----:B------:R-:W-:Y:S01]  /*4410*/  FMUL.FTZ R51, R19, R51 ;  /* 0x0000003313337220 */ /* 0x000fe20000410000 */
[----:B------:R-:W1:Y:S01]  /*4420*/  SHFL.IDX PT, R150, R134, R150, 0x1f ;  /* 0x00001f9686967589 */ /* 0x000e6200000e0000 */
[--C-:B------:R-:W-:Y:S01]  /*4430*/  FADD.FTZ R60, R60, -R139.reuse ;  /* 0x8000008b3c3c7221 */ /* 0x100fe20000010000 */
[----:B------:R-:W-:Y:S01]  /*4440*/  FADD.FTZ R62, R62, -R139 ;  /* 0x8000008b3e3e7221 */ /* 0x000fe20000010000 */
[----:B------:R-:W-:Y:S01]  /*4450*/  FMUL.FTZ R57, R113, R57 ;  /* 0x0000003971397220 */ /* 0x000fe20000410000 */
[----:B------:R2:W1:Y:S01]  /*4460*/  SHFL.IDX PT, R133, R134, R23, 0x1f ;  /* 0x00001f1786857589 */ /* 0x00046200000e0000 */
[--C-:B---3--:R-:W-:Y:S01]  /*4470*/  FADD.FTZ R61, R61, -R132.reuse ;  /* 0x800000843d3d7221 */ /* 0x108fe20000010000 */
[----:B------:R-:W-:Y:S01]  /*4480*/  FADD.FTZ R63, R63, -R132 ;  /* 0x800000843f3f7221 */ /* 0x000fe20000010000 */
[----:B------:R-:W-:Y:S01]  /*4490*/  FMUL.FTZ R60, R114, R60 ;  /* 0x0000003c723c7220 */ /* 0x000fe20000410000 */
[----:B------:R-:W3:Y:S01]  /*44a0*/  SHFL.IDX PT, R148, R134, R148, 0x1f ;  /* 0x00001f9486947589 */ /* 0x000ee200000e0000 */
[--C-:B----4-:R-:W-:Y:S01]  /*44b0*/  FADD.FTZ R66, R66, -R131.reuse ;  /* 0x8000008342427221 */ /* 0x110fe20000010000 */
[----:B------:R-:W-:Y:S01]  /*44c0*/  FADD.FTZ R64, R64, -R131 ;  /* 0x8000008340407221 */ /* 0x000fe20000010000 */
[----:B------:R-:W-:Y:S01]  /*44d0*/  FMUL.FTZ R61, R115, R61 ;  /* 0x0000003d733d7220 */ /* 0x000fe20000410000 */
[----:B------:R-:W4:Y:S01]  /*44e0*/  SHFL.IDX PT, R223, R134, R223, 0x1f ;  /* 0x00001fdf86df7589 */ /* 0x000f2200000e0000 */
[--C-:B--2---:R-:W-:Y:S01]  /*44f0*/  FADD.FTZ R65, R65, -R130.reuse ;  /* 0x8000008241417221 */ /* 0x104fe20000010000 */
[----:B------:R-:W-:Y:S01]  /*4500*/  FADD.FTZ R67, R67, -R130 ;  /* 0x8000008243437221 */ /* 0x000fe20000010000 */
[----:B------:R2:W2:Y:S01]  /*4510*/  MUFU.EX2 R23, R136 ;  /* 0x0000008800177308 */ /* 0x0004a20000000800 */
[----:B------:R-:W-:Y:S01]  /*4520*/  SHFL.IDX PT, R221, R134, R221, 0x1f ;  /* 0x00001fdd86dd7589 */ /* 0x000fe200000e0000 */
[--C-:B-----5:R-:W-:Y:S01]  /*4530*/  FADD.FTZ R130, R68, -R128.reuse ;  /* 0x8000008044827221 */ /* 0x120fe20000010000 */
[----:B------:R-:W-:Y:S01]  /*4540*/  FADD.FTZ R128, R70, -R128 ;  /* 0x8000008046807221 */ /* 0x000fe20000010000 */
[----:B------:R-:W-:Y:S01]  /*4550*/  FMUL.FTZ R64, R15, R64 ;  /* 0x000000400f407220 */ /* 0x000fe20000410000 */
[----:B------:R-:W5:Y:S01]  /*4560*/  SHFL.IDX PT, R217, R134, R217, 0x1f ;  /* 0x00001fd986d97589 */ /* 0x000f6200000e0000 */
[--C-:B------:R-:W-:Y:S01]  /*4570*/  FADD.FTZ R70, R69, -R135.reuse ;  /* 0x8000008745467221 */ /* 0x100fe20000010000 */
[----:B------:R-:W-:Y:S01]  /*4580*/  FADD.FTZ R135, R71, -R135 ;  /* 0x8000008747877221 */ /* 0x000fe20000010000 */
[----:B------:R-:W-:Y:S01]  /*4590*/  FMUL.FTZ R69, R120, R142 ;  /* 0x0000008e78457220 */ /* 0x000fe20000410000 */
[----:B------:R-:W2:Y:S01]  /*45a0*/  SHFL.IDX PT, R218, R134, R218, 0x1f ;  /* 0x00001fda86da7589 */ /* 0x000ea200000e0000 */
[--C-:B-1----:R-:W-:Y:S01]  /*45b0*/  FADD.FTZ R216, R85, -R150.reuse ;  /* 0x8000009655d87221 */ /* 0x102fe20000010000 */
[----:B------:R-:W-:Y:S01]  /*45c0*/  FMUL.FTZ R85, R89, R143 ;  /* 0x0000008f59557220 */ /* 0x000fe20000410000 */
[----:B------:R-:W-:Y:S01]  /*45d0*/  FADD.FTZ R150, R87, -R150 ;  /* 0x8000009657967221 */ /* 0x000fe20000010000 */
[----:B------:R-:W1:Y:S01]  /*45e0*/  SHFL.IDX PT, R134, R134, R5, 0x1f ;  /* 0x00001f0586867589 */ /* 0x000e6200000e0000 */
[--C-:B------:R-:W-:Y:S01]  /*45f0*/  FADD.FTZ R139, R77, -R133.reuse ;  /* 0x800000854d8b7221 */ /* 0x100fe20000010000 */
[----:B------:R-:W-:Y:S01]  /*4600*/  FADD.FTZ R141, R79, -R133 ;  /* 0x800000854f8d7221 */ /* 0x000fe20000010000 */
[----:B------:R-:W-:Y:S01]  /*4610*/  F2FP.BF16.F32.PACK_AB R85, R85, R26 ;  /* 0x0000001a5555723e */ /* 0x000fe200000010ff */
[--C-:B---3--:R-:W-:Y:S01]  /*4620*/  FADD.FTZ R133, R80, -R148.reuse ;  /* 0x8000009450857221 */ /* 0x108fe20000010000 */
[----:B------:R-:W-:Y:S01]  /*4630*/  FMUL.FTZ R26, R93, R27 ;  /* 0x0000001b5d1a7220 */ /* 0x000fe20000410000 */
[----:B------:R-:W-:Y:S01]  /*4640*/  FADD.FTZ R148, R82, -R148 ;  /* 0x8000009452947221 */ /* 0x000fe20000010000 */
[----:B------:R-:W-:Y:S01]  /*4650*/  FMUL.FTZ R80, R94, R144 ;  /* 0x000000905e507220 */ /* 0x000fe20000410000 */
[----:B------:R-:W-:Y:S01]  /*4660*/  FMUL.FTZ R27, R22, R146 ;  /* 0x00000092161b7220 */ /* 0x000fe20000410000 */
[----:B------:R-:W-:Y:S01]  /*4670*/  F2FP.BF16.F32.PACK_AB R82, R37, R36 ;  /* 0x000000242552723e */ /* 0x000fe200000010ff */
[--C-:B----4-:R-:W-:Y:S01]  /*4680*/  FADD.FTZ R132, R73, -R223.reuse ;  /* 0x800000df49847221 */ /* 0x110fe20000010000 */
[----:B------:R-:W3:Y:S01]  /*4690*/  MUFU.EX2 R36, R121 ;  /* 0x0000007900247308 */ /* 0x000ee20000000800 */
[----:B------:R-:W-:Y:S01]  /*46a0*/  F2FP.BF16.F32.PACK_AB R87, R26, R25 ;  /* 0x000000191a57723e */ /* 0x000fe200000010ff */
[----:B------:R-:W-:Y:S01]  /*46b0*/  FMUL.FTZ R25, R118, R65 ;  /* 0x0000004176197220 */ /* 0x000fe20000410000 */
[----:B------:R-:W-:Y:S01]  /*46c0*/  F2FP.BF16.F32.PACK_AB R80, R27, R80 ;  /* 0x000000501b50723e */ /* 0x000fe200000010ff */
[----:B------:R-:W-:Y:S01]  /*46d0*/  FMUL.FTZ R65, R17, R66 ;  /* 0x0000004211417220 */ /* 0x000fe20000410000 */
[----:B------:R-:W-:Y:S01]  /*46e0*/  FADD.FTZ R223, R75, -R223 ;  /* 0x800000df4bdf7221 */ /* 0x000fe20000010000 */
[----:B------:R-:W-:Y:S01]  /*46f0*/  FMUL.FTZ R26, R119, R67 ;  /* 0x00000043771a7220 */ /* 0x000fe20000410000 */
[----:B------:R-:W-:Y:S01]  /*4700*/  FMUL.FTZ R66, R28, R130 ;  /* 0x000000821c427220 */ /* 0x000fe20000410000 */
[----:B------:R-:W-:Y:S01]  /*4710*/  FMUL.FTZ R27, R14, R70 ;  /* 0x000000460e1b7220 */ /* 0x000fe20000410000 */
[----:B-----5:R-:W-:Y:S01]  /*4720*/  FADD.FTZ R149, R81, -R217 ;  /* 0x800000d951957221 */ /* 0x020fe20000010000 */
[--C-:B--2---:R-:W-:Y:S01]  /*4730*/  FADD.FTZ R151, R84, -R218.reuse ;  /* 0x800000da54977221 */ /* 0x104fe20000010000 */
[----:B------:R-:W-:Y:S01]  /*4740*/  F2FP.BF16.F32.PACK_AB R81, R35, R34 ;  /* 0x000000222351723e */ /* 0x000fe200000010ff */
[----:B------:R-:W-:Y:S01]  /*4750*/  FADD.FTZ R218, R86, -R218 ;  /* 0x800000da56da7221 */ /* 0x000fe20000010000 */
[--C-:B-1----:R-:W-:Y:S01]  /*4760*/  FADD.FTZ R131, R72, -R134.reuse ;  /* 0x8000008648837221 */ /* 0x102fe20000010000 */
[----:B------:R-:W-:Y:S01]  /*4770*/  FADD.FTZ R134, R74, -R134 ;  /* 0x800000864a867221 */ /* 0x000fe20000010000 */
        /* <DEDUP_REMOVED lines=82> */
[----:B------:R-:W-:Y:S02]  /*4ca0*/  F2FP.BF16.F32.PACK_AB R35, R126, R125 ;  /* 0x0000007d7e23723e */ /* 0x000fe400000010ff */
[----:B-1----:R-:W-:Y:S02]  /*4cb0*/  F2FP.BF16.F32.PACK_AB R34, R137, R23 ;  /* 0x000000178922723e */ /* 0x002fe400000010ff */
        /* <DEDUP_REMOVED lines=32> */
[----:B------:R-:W-:Y:S02]  /*4ec0*/  F2FP.BF16.F32.PACK_AB R25, R11, R112 ;  /* 0x000000700b19723e */ /* 0x000fe400000010ff */
[----:B------:R-:W-:-:S02]  /*4ed0*/  F2FP.BF16.F32.PACK_AB R26, R115, R114 ;  /* 0x00000072731a723e */ /* 0x000fc400000010ff */
[----:B------:R-:W-:-:S04]  /*4ee0*/  F2FP.BF16.F32.PACK_AB R27, R117, R116 ;  /* 0x00000074751b723e */ /* 0x000fc800000010ff */
[----:B------:R-:W-:-:S06]  /*4ef0*/  WARPGROUP.ARRIVE ;  /* 0x00000000000079c5 */ /* 0x000fcc0000000000 */
        /* <DEDUP_REMOVED lines=9> */
[----:B------:R-:W-:Y:S01]  /*4f90*/  F2FP.BF16.F32.PACK_AB R27, R10, R29 ;  /* 0x0000001d0a1b723e */ /* 0x000fe200000010ff */
[----:B------:R-:W-:-:S03]  /*4fa0*/  IMAD R10, R235, 0x2000, R231 ;  /* 0x00002000eb0a7824 */ /* 0x000fc600078e02e7 */
[----:B------:R-:W-:Y:S02]  /*4fb0*/  WARPGROUP.ARRIVE ;  /* 0x00000000000079c5 */ /* 0x000fe40000000000 */
[----:B------:R-:W-:-:S04]  /*4fc0*/  SHF.R.U32.HI R10, RZ, 0x4, R10 ;  /* 0x00000004ff0a7819 */ /* 0x000fc8000001160a */
[----:B------:R-:W-:Y:S01]  /*4fd0*/  HGMMA.64x64x16.F32.BF16 R184, R24, gdesc[UR4].tnspB, R184, gsb0 ;  /* 0x40e0000418b87df0 */ /* 0x000fe200080018b8 */
[----:B------:R-:W-:Y:S01]  /*4fe0*/  UMOV UR6, UR4 ;  /* 0x0000000400067c82 */ /* 0x000fe20008000000 */
[----:B------:R-:W-:Y:S01]  /*4ff0*/  UMOV UR7, 0x40000040 ;  /* 0x4000004000077882 */ /* 0x000fe20000000000 */
[----:B------:R-:W-:Y:S02]  /*5000*/  LOP3.LUT R10, R10, 0x3fff, RZ, 0xc0, !PT ;  /* 0x00003fff0a0a7812 */ /* 0x000fe400078ec0ff */
[----:B------:R-:W-:Y:S02]  /*5010*/  R2UR UR4, R16 ;  /* 0x00000000100472ca */ /* 0x000fe400000e0000 */
[----:B------:R-:W-:-:S05]  /*5020*/  LOP3.LUT R11, R10, 0x10000, RZ, 0xfc, !PT ;  /* 0x000100000a0b7812 */ /* 0x000fca00078efcff */
[----:B------:R-:W-:-:S05]  /*5030*/  IMAD R11, R0, 0x800, R11 ;  /* 0x00000800000b7824 */ /* 0x000fca00078e020b */
[----:B------:R-:W-:Y:S01]  /*5040*/  R2UR UR9, R11 ;  /* 0x000000000b0972ca */ /* 0x000fe200000e0000 */
[----:B------:R-:W-:-:S04]  /*5050*/  USHF.R.U32.HI UR4, URZ, 0x4, UR4 ;  /* 0x000000043f047899 */ /* 0x000fc80008011604 */
[----:B------:R-:W-:-:S08]  /*5060*/  ULOP3.LUT UR10, UR4, 0x3fff, URZ, 0xc0, !UPT ;  /* 0x00003fff040a7892 */ /* 0x000fd0000f8ec03f */
        /* <DEDUP_REMOVED lines=69> */
.L_x_5771:
        /* <DEDUP_REMOVED lines=68> */
.L_x_5772:
        /* <DEDUP_REMOVED lines=11> */
.L_x_5762:
        /* <DEDUP_REMOVED lines=130> */
.L_x_5785:
[----:B------:R-:W-:-:S05]  /*61d0*/  IMAD.U32 R7, RZ, RZ, UR36 ;  /* 0x00000024ff077e24 */ /* 0x000fca000f8e00ff */
[----:B------:R-:W-:-:S04]  /*61e0*/  LOP3.LUT R7, R7, 0x1, RZ, 0xfc, !PT ;  /* 0x0000000107077812 */ /* 0x000fc800078efcff */
[----:B------:R-:W-:-:S13]  /*61f0*/  ISETP.NE.AND P0, PT, R7, 0x3, PT ;  /* 0x000000030700780c */ /* 0x000fda0003f05270 */
[----:B------:R-:W-:Y:S05]  /*6200*/  @!P0 BRA `(.L_x_5775) ;  /* 0x0000000000048947 */ /* 0x000fea0003800000 */
[----:B------:R-:W-:Y:S01]  /*6210*/  BPT.TRAP 0x1 ;  /* 0x000000040000795c */ /* 0x000fe20000300000 */
.L_x_5775:
[----:B------:R-:W-:Y:S01]  /*6220*/  IMAD R7, R0, 0x8, R16 ;  /* 0x0000000800077824 */ /* 0x000fe200078e0210 */
[----:B------:R-:W-:-:S04]  /*6230*/  SHF.L.U32 R20, R4, 0x1f, RZ ;  /* 0x0000001f04147819 */ /* 0x000fc800000006ff */
[----:B------:R1:W3:Y:S01]  /*6240*/  SYNCS.PHASECHK.TRANS64.TRYWAIT P1, [R7+URZ+0x30c10], R20 ;  /* 0x030c1014070075a7 */ /* 0x0002e2000802017f */
[----:B------:R-:W-:Y:S05]  /*6250*/  @!P0 BRA `(.L_x_5776) ;  /* 0x0000000000048947 */ /* 0x000fea0003800000 */
[----:B------:R-:W-:Y:S01]  /*6260*/  BPT.TRAP 0x1 ;  /* 0x000000040000795c */ /* 0x000fe20000300000 */
.L_x_5776:
[----:B--2---:R-:W-:-:S05]  /*6270*/  VIADD R8, R16, 0x10000 ;  /* 0x0001000010087836 */ /* 0x004fca0000000000 */
[----:B------:R-:W-:-:S04]  /*6280*/  SHF.R.U32.HI R8, RZ, 0x4, R8 ;  /* 0x00000004ff087819 */ /* 0x000fc80000011608 */
[----:B------:R-:W-:-:S04]  /*6290*/  LOP3.LUT R8, R8, 0x3fff, RZ, 0xc0, !PT ;  /* 0x00003fff08087812 */ /* 0x000fc800078ec0ff */
[----:B------:R-:W-:Y:S01]  /*62a0*/  LOP3.LUT R9, R8, 0x10000, RZ, 0xfc, !PT ;  /* 0x0001000008097812 */ /* 0x000fe200078efcff */
[----:B---3--:R-:W-:Y:S06]  /*62b0*/  @P1 BRA `(.L_x_5777) ;  /* 0x0000000000081947 */ /* 0x008fec0003800000 */
[----:B------:R-:W2:Y:S02]  /*62c0*/  SYNCS.PHASECHK.TRANS64.TRYWAIT P1, [R7+URZ+0x30c10], R20 ;  /* 0x030c1014070075a7 */ /* 0x000ea4000802017f */
[----:B--2---:R-:W-:Y:S05]  /*62d0*/  @!P1 BRA `(.L_x_5778) ;  /* 0x000000b400f49947 */ /* 0x004fea0003800000 */
.L_x_5777:
        /* <DEDUP_REMOVED lines=28> */
[----:B------:R-:W-:Y:S02]  /*64a0*/  VIADD R10, R16, 0x20000 ;  /* 0x00020000100a7836 */ /* 0x000fe40000000000 */
[----:B------:R-:W-:-:S02]  /*64b0*/  IMAD R15, R9, 0x4, R16 ;  /* 0x00000004090f7824 */ /* 0x000fc400078e0210 */
        /* <DEDUP_REMOVED lines=16> */
[----:B------:R-:W-:Y:S02]  /*65c0*/  IMAD R218, R221, 0x4, R16 ;  /* 0x00000004ddda7824 */ /* 0x000fe400078e0210 */
[----:B------:R-:W-:-:S02]  /*65d0*/  IMAD R220, R11, 0x4, R10 ;  /* 0x000000040bdc7824 */ /* 0x000fc400078e020a */
        /* <DEDUP_REMOVED lines=15> */
.L_x_5779:
[----:B------:R1:W1:Y:S01]  /*66d0*/  SYNCS.PHASECHK.TRANS64.TRYWAIT P1, [R7+URZ+0x30c30], R20 ;  /* 0x030c3014070075a7 */ /* 0x000262000802017f */
[----:B------:R-:W-:Y:S05]  /*66e0*/  @!P0 BRA `(.L_x_5780) ;  /* 0x0000000000048947 */ /* 0x000fea0003800000 */
[----:B------:R-:W-:Y:S01]  /*66f0*/  BPT.TRAP 0x1 ;  /* 0x000000040000795c */ /* 0x000fe20000300000 */
.L_x_5780:
        /* <DEDUP_REMOVED lines=8> */
.L_x_5781:
        /* <DEDUP_REMOVED lines=14> */
[----:B------:R-:W-:Y:S01]  /*6860*/  SHFL.IDX PT, R13, R15, R13, 0x1f ;  /* 0x00001f0d0f0d7589 */ /* 0x000fe200000e0000 */
        /* <DEDUP_REMOVED lines=70> */
[----:B------:R-:W-:Y:S01]  /*6cd0*/  UIADD3 UR6, UR6, 0x6, URZ ;  /* 0x0000000606067890 */ /* 0x000fe2000fffe03f */
[--C-:B--2---:R-:W-:Y:S01]  /*6ce0*/  FFMA.FTZ R89, R89, UR5, -R9.reuse ;  /* 0x0000000559597c23 */ /* 0x104fe20008010809 */
[----:B------:R-:W-:Y:S01]  /*6cf0*/  MUFU.EX2 R225, R90 ;  /* 0x0000005a00e17308 */ /* 0x000fe20000000800 */
[----:B------:R-:W-:Y:S01]  /*6d00*/  FFMA.FTZ R9, R91, UR5, -R9 ;  /* 0x000000055b097c23 */ /* 0x000fe20008010809 */
[----:B------:R-:W-:Y:S01]  /*6d10*/  FFMA.FTZ R100, R100, UR5, -R14 ;  /* 0x0000000564647c23 */ /* 0x000fe2000801080e */
[--C-:B---3--:R-:W-:Y:S01]  /*6d20*/  FFMA.FTZ R21, R108, UR5, -R22.reuse ;  /* 0x000000056c157c23 */ /* 0x108fe20008010816 */
[----:B------:R-:W-:Y:S01]  /*6d30*/  FFMA.FTZ R22, R110, UR5, -R22 ;  /* 0x000000056e167c23 */ /* 0x000fe20008010816 */
[--C-:B----4-:R-:W-:Y:S01]  /*6d40*/  FFMA.FTZ R231, R231, UR5, -R10.reuse ;  /* 0x00000005e7e77c23 */ /* 0x110fe2000801080a */
[----:B------:R-:W-:Y:S01]  /*6d50*/  FFMA.FTZ R10, R94, UR5, -R10 ;  /* 0x000000055e0a7c23 */ /* 0x000fe2000801080a */
[----:B------:R-:W-:Y:S01]  /*6d60*/  FFMA.FTZ R14, R102, UR5, -R14 ;  /* 0x00000005660e7c23 */ /* 0x000fe2000801080e */
[----:B------:R-:W-:Y:S01]  /*6d70*/  MUFU.EX2 R224, R89 ;  /* 0x0000005900e07308 */ /* 0x000fe20000000800 */
[--C-:B-----5:R-:W-:Y:S01]  /*6d80*/  FFMA.FTZ R96, R96, UR5, -R12.reuse ;  /* 0x0000000560607c23 */ /* 0x120fe2000801080c */
[----:B------:R-:W-:Y:S01]  /*6d90*/  FFMA.FTZ R12, R98, UR5, -R12 ;  /* 0x00000005620c7c23 */ /* 0x000fe2000801080c */
[----:B------:R-:W-:Y:S01]  /*6da0*/  FFMA.FTZ R97, R97, UR5, -R13 ;  /* 0x0000000561617c23 */ /* 0x000fe2000801080d */
[----:B------:R-:W-:Y:S01]  /*6db0*/  SHFL.IDX PT, R98, R223, R6, 0x1f ;  /* 0x00001f06df627589 */ /* 0x000fe200000e0000 */
        /* <DEDUP_REMOVED lines=8> */
[----:B------:R-:W-:Y:S01]  /*6e40*/  FFMA.FTZ R17, R104, UR5, -R18 ;  /* 0x0000000568117c23 */ /* 0x000fe20008010812 */
[----:B------:R-:W-:-:S02]  /*6e50*/  VIADD R104, R6, 0x18 ;  /* 0x0000001806687836 */ /* 0x000fc40000000000 */
[----:B------:R-:W-:Y:S01]  /*6e60*/  FFMA.FTZ R18, R106, UR5, -R18 ;  /* 0x000000056a127c23 */ /* 0x000fe20008010812 */
[----:B------:R1:W-:Y:S01]  /*6e70*/  MUFU.EX2 R226, R101 ;  /* 0x0000006500e27308 */ /* 0x0003e20000000800 */
[----:B------:R-:W-:Y:S01]  /*6e80*/  VIADD R106, R6, 0x10 ;  /* 0x00000010066a7836 */ /* 0x000fe20000000000 */
[----:B------:R-:W2:Y:S01]  /*6e90*/  SHFL.IDX PT, R88, R234, R103, 0x1f ;  /* 0x00001f67ea587589 */ /* 0x000ea200000e0000 */
[--C-:B------:R-:W-:Y:S01]  /*6ea0*/  FFMA.FTZ R19, R105, UR5, -R20.reuse ;  /* 0x0000000569137c23 */ /* 0x100fe20008010814 */
[----:B------:R-:W-:Y:S01]  /*6eb0*/  FFMA.FTZ R20, R107, UR5, -R20 ;  /* 0x000000056b147c23 */ /* 0x000fe20008010814 */
[----:B------:R-:W-:Y:S01]  /*6ec0*/  FSEL R107, R129, -INF , P2 ;  /* 0xff800000816b7808 */ /* 0x000fe20001000000 */
[----:B------:R-:W3:Y:S01]  /*6ed0*/  SHFL.IDX PT, R94, R234, R104, 0x1f ;  /* 0x00001f68ea5e7589 */ /* 0x000ee200000e0000 */
[----:B------:R-:W-:Y:S01]  /*6ee0*/  FSEL R105, R128, -INF , P2 ;  /* 0xff80000080697808 */ /* 0x000fe20001000000 */
[----:B------:R4:W-:Y:S01]  /*6ef0*/  MUFU.EX2 R228, R93 ;  /* 0x0000005d00e47308 */ /* 0x0009e20000000800 */
[C---:B-1----:R-:W-:Y:S01]  /*6f00*/  VIADD R101, R6.reuse, 0x14 ;  /* 0x0000001406657836 */ /* 0x042fe20000000000 */
[----:B------:R-:W1:Y:S04]  /*6f10*/  SHFL.IDX PT, R90, R234, R106, 0x1f ;  /* 0x00001f6aea5a7589 */ /* 0x000e6800000e0000 */
[----:B------:R-:W5:Y:S02]  /*6f20*/  SHFL.IDX PT, R92, R234, R101, 0x1f ;  /* 0x00001f65ea5c7589 */ /* 0x000f6400000e0000 */
[----:B------:R5:W-:Y:S01]  /*6f30*/  MUFU.EX2 R230, R96 ;  /* 0x0000006000e67308 */ /* 0x000be20000000800 */
[----:B----4-:R-:W-:Y:S01]  /*6f40*/  VIADD R93, R6, 0x1c ;  /* 0x0000001c065d7836 */ /* 0x010fe20000000000 */
[----:B------:R-:W4:Y:S04]  /*6f50*/  SHFL.IDX PT, R103, R223, R103, 0x1f ;  /* 0x00001f67df677589 */ /* 0x000f2800000e0000 */
[----:B------:R3:W4:Y:S02]  /*6f60*/  SHFL.IDX PT, R234, R234, R93, 0x1f ;  /* 0x00001f5deaea7589 */ /* 0x00072400000e0000 */
[----:B------:R4:W-:Y:S02]  /*6f70*/  MUFU.EX2 R227, R97 ;  /* 0x0000006100e37308 */ /* 0x0009e40000000800 */
[----:B------:R5:W-:Y:S01]  /*6f80*/  SHFL.IDX PT, R110, R223, R104, 0x1f ;  /* 0x00001f68df6e7589 */ /* 0x000be200000e0000 */
[--C-:B--2---:R-:W-:Y:S01]  /*6f90*/  FFMA.FTZ R23, R109, UR5, -R88.reuse ;  /* 0x000000056d177c23 */ /* 0x104fe20008010858 */
[----:B------:R-:W-:Y:S01]  /*6fa0*/  FSEL R109, R125, -INF , P2 ;  /* 0xff8000007d6d7808 */ /* 0x000fe20001000000 */
[----:B------:R-:W-:Y:S01]  /*6fb0*/  FFMA.FTZ R88, R111, UR5, -R88 ;  /* 0x000000056f587c23 */ /* 0x000fe20008010858 */
[----:B------:R2:W2:Y:S01]  /*6fc0*/  SHFL.IDX PT, R108, R223, R101, 0x1f ;  /* 0x00001f65df6c7589 */ /* 0x0004a200000e0000 */
[----:B------:R-:W-:Y:S01]  /*6fd0*/  FSEL R111, R133, -INF , P2 ;  /* 0xff800000856f7808 */ /* 0x000fe20001000000 */
[--C-:B---3--:R-:W-:Y:S01]  /*6fe0*/  FFMA.FTZ R93, R116, UR5, -R94.reuse ;  /* 0x00000005745d7c23 */ /* 0x108fe2000801085e */
[----:B------:R-:W-:Y:S01]  /*6ff0*/  FFMA.FTZ R94, R118, UR5, -R94 ;  /* 0x00000005765e7c23 */ /* 0x000fe2000801085e */
[----:B------:R-:W-:Y:S01]  /*7000*/  FSEL R118, R145, -INF , P2 ;  /* 0xff80000091767808 */ /* 0x000fe20001000000 */
[----:B------:R-:W-:-:S02]  /*7010*/  VIADD R145, R6, 0x14 ;  /* 0x0000001406917836 */ /* 0x000fc40000000000 */
[--C-:B-1----:R-:W-:Y:S01]  /*7020*/  FFMA.FTZ R89, R112, UR5, -R90.reuse ;  /* 0x0000000570597c23 */ /* 0x102fe2000801085a */
[----:B------:R-:W-:Y:S01]  /*7030*/  FFMA.FTZ R90, R114, UR5, -R90 ;  /* 0x00000005725a7c23 */ /* 0x000fe2000801085a */
[----:B-----5:R-:W-:Y:S01]  /*7040*/  FFMA.FTZ R91, R113, UR5, -R92 ;  /* 0x00000005715b7c23 */ /* 0x020fe2000801085c */
[C---:B------:R-:W-:Y:S01]  /*7050*/  VIADD R113, R6.reuse, 0x4 ;  /* 0x0000000406717836 */ /* 0x040fe20000000000 */
[----:B------:R-:W-:Y:S01]  /*7060*/  FSEL R104, R127, -INF , P1 ;  /* 0xff8000007f687808 */ /* 0x000fe20000800000 */
[----:B------:R-:W-:Y:S02]  /*7070*/  VIADD R114, R6, 0x8 ;  /* 0x0000000806727836 */ /* 0x000fe40000000000 */
[--C-:B----4-:R-:W-:Y:S01]  /*7080*/  FFMA.FTZ R109, R109, UR5, -R103.reuse ;  /* 0x000000056d6d7c23 */ /* 0x110fe20008010867 */
[----:B------:R-:W1:Y:S01]  /*7090*/  SHFL.IDX PT, R106, R223, R106, 0x1f ;  /* 0x00001f6adf6a7589 */ /* 0x000e6200000e0000 */
[----:B--2---:R-:W-:Y:S01]  /*70a0*/  FSEL R101, R124, -INF , P2 ;  /* 0xff8000007c657808 */ /* 0x004fe20001000000 */
[----:B------:R-:W-:Y:S01]  /*70b0*/  FFMA.FTZ R104, R104, UR5, -R103 ;  /* 0x0000000568687c23 */ /* 0x000fe20008010867 */
[--C-:B------:R-:W-:Y:S01]  /*70c0*/  FFMA.FTZ R95, R117, UR5, -R234.reuse ;  /* 0x00000005755f7c23 */ /* 0x100fe200080108ea */
[----:B------:R-:W2:Y:S01]  /*70d0*/  SHFL.IDX PT, R100, R223, R113, 0x1f ;  /* 0x00001f71df647589 */ /* 0x000ea200000e0000 */
[----:B------:R3:W-:Y:S01]  /*70e0*/  MUFU.EX2 R103, R109 ;  /* 0x0000006d00677308 */ /* 0x0007e20000000800 */
[----:B------:R-:W-:Y:S01]  /*70f0*/  FFMA.FTZ R96, R119, UR5, -R234 ;  /* 0x0000000577607c23 */ /* 0x000fe200080108ea */
[----:B------:R-:W-:Y:S01]  /*7100*/  VIADD R234, R6, 0x1c ;  /* 0x0000001c06ea7836 */ /* 0x000fe20000000000 */
[----:B------:R-:W4:Y:S01]  /*7110*/  SHFL.IDX PT, R117, R218, R145, 0x1f ;  /* 0x00001f91da757589 */ /* 0x000f2200000e0000 */
[----:B------:R-:W-:Y:S01]  /*7120*/  FFMA.FTZ R97, R120, UR5, -R98 ;  /* 0x0000000578617c23 */ /* 0x000fe20008010862 */
[----:B------:R-:W-:Y:S01]  /*7130*/  FSEL R120, R144, -INF , P2 ;  /* 0xff80000090787808 */ /* 0x000fe20001000000 */
[--C-:B------:R-:W-:Y:S01]  /*7140*/  FFMA.FTZ R107, R107, UR5, -R108.reuse ;  /* 0x000000056b6b7c23 */ /* 0x100fe2000801086c */
[----:B------:R-:W5:Y:S01]  /*7150*/  SHFL.IDX PT, R102, R223, R114, 0x1f ;  /* 0x00001f72df667589 */ /* 0x000f6200000e0000 */
[----:B------:R-:W-:Y:S01]  /*7160*/  FFMA.FTZ R108, R131, UR5, -R108 ;  /* 0x00000005836c7c23 */ /* 0x000fe2000801086c */
[----:B---3--:R-:W-:Y:S01]  /*7170*/  FSEL R109, R132, -INF , P2 ;  /* 0xff800000846d7808 */ /* 0x008fe20001000000 */
[----:B------:R-:W-:Y:S01]  /*7180*/  VIADD R144, R6, 0xc ;  /* 0x0000000c06907836 */ /* 0x000fe20000000000 */
[----:B------:R-:W3:Y:S01]  /*7190*/  SHFL.IDX PT, R112, R223, R234, 0x1f ;  /* 0x00001feadf707589 */ /* 0x000ee200000e0000 */
[----:B------:R-:W-:Y:S01]  /*71a0*/  FSEL R116, R148, -INF , P2 ;  /* 0xff80000094747808 */ /* 0x000fe20001000000 */
[----:B------:R-:W-:-:S02]  /*71b0*/  VIADD R148, R6, 0x10 ;  /* 0x0000001006947836 */ /* 0x000fc40000000000 */
[--C-:B------:R-:W-:Y:S01]  /*71c0*/  FFMA.FTZ R109, R109, UR5, -R110.reuse ;  /* 0x000000056d6d7c23 */ /* 0x100fe2000801086e */
[----:B------:R-:W-:Y:S01]  /*71d0*/  FFMA.FTZ R110, R134, UR5, -R110 ;  /* 0x00000005866e7c23 */ /* 0x000fe2000801086e */
[----:B------:R-:W3:Y:S01]  /*71e0*/  SHFL.IDX PT, R131, R218, R6, 0x1f ;  /* 0x00001f06da837589 */ /* 0x000ee200000e0000 */
[----:B------:R-:W-:Y:S01]  /*71f0*/  FSEL R125, R140, -INF , P2 ;  /* 0xff8000008c7d7808 */ /* 0x000fe20001000000 */
[----:B------:R-:W-:Y:S01]  /*7200*/  FFMA.FTZ R98, R122, UR5, -R98 ;  /* 0x000000057a627c23 */ /* 0x000fe20008010862 */
[--C-:B-1----:R-:W-:Y:S01]  /*7210*/  FFMA.FTZ R105, R105, UR5, -R106.reuse ;  /* 0x0000000569697c23 */ /* 0x102fe2000801086a */
[----:B------:R1:W3:Y:S01]  /*7220*/  SHFL.IDX PT, R134, R218, R113, 0x1f ;  /* 0x00001f71da867589 */ /* 0x0002e200000e0000 */
[----:B------:R-:W-:Y:S01]  /*7230*/  FFMA.FTZ R106, R130, UR5, -R106 ;  /* 0x00000005826a7c23 */ /* 0x000fe2000801086a */
[----:B------:R-:W-:Y:S01]  /*7240*/  FSEL R130, R136, -INF , P2 ;  /* 0xff80000088827808 */ /* 0x000fe20001000000 */
[--C-:B--2---:R-:W-:Y:S01]  /*7250*/  FFMA.FTZ R99, R99, UR5, -R100.reuse ;  /* 0x0000000563637c23 */ /* 0x104fe20008010864 */
[----:B------:R-:W-:Y:S01]  /*7260*/  FFMA.FTZ R100, R123, UR5, -R100 ;  /* 0x000000057b647c23 */ /* 0x000fe20008010864 */
[----:B------:R-:W2:Y:S01]  /*7270*/  SHFL.IDX PT, R121, R218, R144, 0x1f ;  /* 0x00001f90da797589 */ /* 0x000ea200000e0000 */
[----:B------:R-:W-:Y:S01]  /*7280*/  FSEL R122, R141, -INF , P2 ;  /* 0xff8000008d7a7808 */ /* 0x000fe20001000000 */
[--C-:B----4-:R-:W-:Y:S01]  /*7290*/  FFMA.FTZ R118, R118, UR5, -R117.reuse ;  /* 0x0000000576767c23 */ /* 0x110fe20008010875 */
[----:B------:R-:W-:Y:S01]  /*72a0*/  FFMA.FTZ R117, R147, UR5, -R117 ;  /* 0x0000000593757c23 */ /* 0x000fe20008010875 */
[----:B------:R4:W2:Y:S01]  /*72b0*/  SHFL.IDX PT, R123, R218, R114, 0x1f ;  /* 0x00001f72da7b7589 */ /* 0x0008a200000e0000 */
[----:B-1----:R-:W-:Y:S01]  /*72c0*/  FSEL R113, R151, -INF , P1 ;  /* 0xff80000097717808 */ /* 0x002fe20000800000 */
[----:B------:R-:W-:-:S02]  /*72d0*/  VIADD R151, R6, 0x4 ;  /* 0x0000000406977836 */ /* 0x000fc40000000000 */
[--C-:B-----5:R-:W-:Y:S01]  /*72e0*/  FFMA.FTZ R101, R101, UR5, -R102.reuse ;  /* 0x0000000565657c23 */ /* 0x120fe20008010866 */
[----:B------:R-:W5:Y:S01]  /*72f0*/  LDL R147, [R1+0x2c] ;  /* 0x00002c0001937983 */ /* 0x000f620000100800 */
[----:B------:R-:W-:Y:S01]  /*7300*/  FFMA.FTZ R102, R126, UR5, -R102 ;  /* 0x000000057e667c23 */ /* 0x000fe20008010866 */
[--C-:B---3--:R-:W-:Y:S01]  /*7310*/  FFMA.FTZ R111, R111, UR5, -R112.reuse ;  /* 0x000000056f6f7c23 */ /* 0x108fe20008010870 */
[----:B------:R-:W-:Y:S01]  /*7320*/  FFMA.FTZ R112, R135, UR5, -R112 ;  /* 0x0000000587707c23 */ /* 0x000fe20008010870 */
[----:B------:R-:W-:Y:S01]  /*7330*/  FSEL R135, R137, -INF , P2 ;  /* 0xff80000089877808 */ /* 0x000fe20001000000 */
[C---:B------:R-:W-:Y:S01]  /*7340*/  VIADD R223, R6.reuse, 0x18 ;  /* 0x0000001806df7836 */ /* 0x040fe20000000000 */
[----:B----4-:R-:W-:Y:S01]  /*7350*/  FSEL R114, R149, -INF , P2 ;  /* 0xff80000095727808 */ /* 0x010fe20001000000 */
[----:B------:R-:W-:Y:S02]  /*7360*/  VIADD R149, R6, 0x8 ;  /* 0x0000000806957836 */ /* 0x000fe40000000000 */
[--C-:B------:R-:W-:Y:S01]  /*7370*/  FFMA.FTZ R130, R130, UR5, -R131.reuse ;  /* 0x0000000582827c23 */ /* 0x100fe20008010883 */
[----:B------:R-:W-:Y:S01]  /*7380*/  FFMA.FTZ R131, R138, UR5, -R131 ;  /* 0x000000058a837c23 */ /* 0x000fe20008010883 */
[----:B------:R-:W-:Y:S01]  /*7390*/  FFMA.FTZ R92, R115, UR5, -R92 ;  /* 0x00000005735c7c23 */ /* 0x000fe2000801085c */
[--C-:B------:R-:W-:Y:S01]  /*73a0*/  FFMA.FTZ R135, R135, UR5, -R134.reuse ;  /* 0x0000000587877c23 */ /* 0x100fe20008010886 */
[----:B------:R-:W-:Y:S01]  /*73b0*/  FFMA.FTZ R134, R139, UR5, -R134 ;  /* 0x000000058b867c23 */ /* 0x000fe20008010886 */
[----:B------:R-:W1:Y:S01]  /*73c0*/  SHFL.IDX PT, R119, R218, R148, 0x1f ;  /* 0x00001f94da777589 */ /* 0x000e6200000e0000 */
[----:B------:R-:W3:Y:S01]  /*73d0*/  MUFU.EX2 R10, R10 ;  /* 0x0000000a000a7308 */ /* 0x000ee20000000800 */
[----:B------:R-:W-:-:S02]  /*73e0*/  WARPGROUP.DEPBAR.LE gsb0, 0x0 ;  /* 0x00008000000079c5 */ /* 0x000fc40000010000 */
[----:B------:R-:W-:Y:S01]  /*73f0*/  WARPGROUP.ARRIVE ;  /* 0x00000000000079c5 */ /* 0x000fe20000000000 */
[--C-:B--2---:R-:W-:Y:S01]  /*7400*/  FFMA.FTZ R122, R122, UR5, -R121.reuse ;  /* 0x000000057a7a7c23 */ /* 0x104fe20008010879 */
[----:B------:R-:W-:Y:S01]  /*7410*/  FFMA.FTZ R121, R143, UR5, -R121 ;  /* 0x000000058f797c23 */ /* 0x000fe20008010879 */
[--C-:B------:R-:W-:Y:S01]  /*7420*/  FFMA.FTZ R125, R125, UR5, -R123.reuse ;  /* 0x000000057d7d7c23 */ /* 0x100fe2000801087b */
[----:B------:R-:W-:Y:S01]  /*7430*/  FFMA.FTZ R123, R142, UR5, -R123 ;  /* 0x000000058e7b7c23 */ /* 0x000fe2000801087b */
[----:B------:R-:W2:Y:S01]  /*7440*/  SHFL.IDX PT, R115, R218, R223, 0x1f ;  /* 0x00001fdfda737589 */ /* 0x000ea200000e0000 */
[----:B------:R-:W-:Y:S01]  /*7450*/  HGMMA.64x128x16.F32.BF16 R24, gdesc[UR8], R24, gsb0 ;  /* 0x01e00000081879f0 */ /* 0x000fe20008001818 */
[----:B------:R-:W-:Y:S01]  /*7460*/  R2UR UR8, R236 ;  /* 0x00000000ec0872ca */ /* 0x000fe200000e0000 */
[----:B------:R-:W-:Y:S01]  /*7470*/  UMOV UR10, UR4 ;  /* 0x00000004000a7c82 */ /* 0x000fe20008000000 */
[----:B------:R-:W-:Y:S01]  /*7480*/  R2UR UR9, R237 ;  /* 0x00000000ed0972ca */ /* 0x000fe200000e0000 */
[----:B------:R-:W-:Y:S01]  /*7490*/  UMOV UR11, 0x40000040 ;  /* 0x40000040000b7882 */ /* 0x000fe20000000000 */
[----:B------:R-:W4:Y:S01]  /*74a0*/  SHFL.IDX PT, R218, R218, R234, 0x1f ;  /* 0x00001feadada7589 */ /* 0x000f2200000e0000 */
[----:B------:R-:W3:Y:S01]  /*74b0*/  MUFU.EX2 R11, R11 ;  /* 0x0000000b000b7308 */ /* 0x000ee20000000800 */
[----:B------:R-:W-:-:S07]  /*74c0*/  R2UR UR4, R217 ;  /* 0x00000000d90472ca */ /* 0x000fce00000e0000 */
[----:B------:R-:W-:Y:S01]  /*74d0*/  MUFU.EX2 R9, R9 ;  /* 0x0000000900097308 */ /* 0x000fe20000000800 */
[--C-:B-1----:R-:W-:Y:S01]  /*74e0*/  FFMA.FTZ R120, R120, UR5, -R119.reuse ;  /* 0x0000000578787c23 */ /* 0x102fe20008010877 */
[----:B------:R-:W-:-:S06]  /*74f0*/  FFMA.FTZ R119, R146, UR5, -R119 ;  /* 0x0000000592777c23 */ /* 0x000fcc0008010877 */
[----:B------:R-:W-:Y:S01]  /*7500*/  MUFU.EX2 R107, R107 ;  /* 0x0000006b006b7308 */ /* 0x000fe20000000800 */
[--C-:B--2---:R-:W-:Y:S01]  /*7510*/  FFMA.FTZ R116, R116, UR5, -R115.reuse ;  /* 0x0000000574747c23 */ /* 0x104fe20008010873 */
[----:B------:R-:W-:Y:S01]  /*7520*/  FFMA.FTZ R115, R150, UR5, -R115 ;  /* 0x0000000596737c23 */ /* 0x000fe20008010873 */
[----:B----4-:R-:W-:-:S05]  /*7530*/  FFMA.FTZ R114, R114, UR5, -R218 ;  /* 0x0000000572727c23 */ /* 0x010fca00080108da */
[----:B------:R-:W-:Y:S01]  /*7540*/  MUFU.EX2 R14, R14 ;  /* 0x0000000e000e7308 */ /* 0x000fe20000000800 */
[----:B------:R-:W-:-:S07]  /*7550*/  FFMA.FTZ R113, R113, UR5, -R218 ;  /* 0x0000000571717c23 */ /* 0x000fce00080108da */
[----:B------:R-:W1:Y:S08]  /*7560*/  MUFU.EX2 R15, R15 ;  /* 0x0000000f000f7308 */ /* 0x000e700000000800 */
[----:B------:R-:W2:Y:S08]  /*7570*/  MUFU.EX2 R101, R101 ;  /* 0x0000006500657308 */ /* 0x000eb00000000800 */
        /* <DEDUP_REMOVED lines=12> */
[----:B------:R-:W4:Y:S01]  /*7640*/  MUFU.EX2 R97, R97 ;  /* 0x0000006100617308 */ /* 0x000f220000000800 */
[----:B------:R-:W-:Y:S01]  /*7650*/  HGMMA.64x128x16.F32.BF16 R24, gdesc[UR8], R24, gsb0 ;  /* 0x01e00000081879f0 */ /* 0x000fe20008001818 */
[----:B------:R-:W-:Y:S01]  /*7660*/  R2UR UR8, R232 ;  /* 0x00000000e80872ca */ /* 0x000fe200000e0000 */
[----:B------:R-:W-:Y:S01]  /*7670*/  UMOV UR10, UR6 ;  /* 0x00000006000a7c82 */ /* 0x000fe20008000000 */
[----:B------:R-:W-:Y:S01]  /*7680*/  R2UR UR9, R233 ;  /* 0x00000000e90972ca */ /* 0x000fe200000e0000 */
[----:B------:R-:W-:-:S03]  /*7690*/  UMOV UR11, 0x40000040 ;  /* 0x40000040000b7882 */ /* 0x000fc60000000000 */
[----:B------:R-:W-:Y:S08]  /*76a0*/  MUFU.EX2 R98, R98 ;  /* 0x0000006200627308 */ /* 0x000ff00000000800 */
[----:B------:R-:W4:Y:S08]  /*76b0*/  MUFU.EX2 R99, R99 ;  /* 0x0000006300637308 */ /* 0x000f300000000800 */
        /* <DEDUP_REMOVED lines=24> */
[----:B------:R-:W3:Y:S04]  /*7840*/  LDS R216, [R216+0x400] ;  /* 0x00040000d8d87984 */ /* 0x000ee80000000800 */
[----:B------:R-:W1:Y:S04]  /*7850*/  LDS R220, [R220+0x400] ;  /* 0x00040000dcdc7984 */ /* 0x000e680000000800 */
[----:B------:R-:W-:Y:S04]  /*7860*/  LDS R219, [R219+0x400] ;  /* 0x00040000dbdb7984 */ /* 0x000fe80000000800 */
[----:B------:R-:W-:Y:S04]  /*7870*/  LDS R221, [R221+0x400] ;  /* 0x00040000dddd7984 */ /* 0x000fe80000000800 */
[----:B---3--:R-:W3:Y:S04]  /*7880*/  SHFL.IDX PT, R124, R216, R6, 0x1f ;  /* 0x00001f06d87c7589 */ /* 0x008ee800000e0000 */
[----:B------:R-:W2:Y:S04]  /*7890*/  SHFL.IDX PT, R126, R216, R151, 0x1f ;  /* 0x00001f97d87e7589 */ /* 0x000ea800000e0000 */
[----:B------:R-:W4:Y:S04]  /*78a0*/  SHFL.IDX PT, R133, R216, R149, 0x1f ;  /* 0x00001f95d8857589 */ /* 0x000f2800000e0000 */
[----:B------:R-:W5:Y:S04]  /*78b0*/  SHFL.IDX PT, R127, R216, R144, 0x1f ;  /* 0x00001f90d87f7589 */ /* 0x000f6800000e0000 */
[----:B------:R-:W5:Y:S04]  /*78c0*/  SHFL.IDX PT, R129, R216, R148, 0x1f ;  /* 0x00001f94d8817589 */ /* 0x000f6800000e0000 */
[----:B-1----:R-:W1:Y:S01]  /*78d0*/  SHFL.IDX PT, R137, R220, R144, 0x1f ;  /* 0x00001f90dc897589 */ /* 0x002e6200000e0000 */
[--C-:B---3--:R-:W-:Y:S01]  /*78e0*/  FADD.FTZ R24, R24, -R124.reuse ;  /* 0x8000007c18187221 */ /* 0x108fe20000010000 */
[----:B------:R-:W-:-:S02]  /*78f0*/  FADD.FTZ R26, R26, -R124 ;  /* 0x8000007c1a1a7221 */ /* 0x000fc40000010000 */
[----:B------:R-:W3:Y:S01]  /*7900*/  SHFL.IDX PT, R138, R220, R148, 0x1f ;  /* 0x00001f94dc8a7589 */ /* 0x000ee200000e0000 */
[--C-:B--2---:R-:W-:Y:S01]  /*7910*/  FADD.FTZ R124, R25, -R126.reuse ;  /* 0x8000007e197c7221 */ /* 0x104fe20000010000 */
[----:B------:R-:W-:Y:S02]  /*7920*/  FADD.FTZ R126, R27, -R126 ;  /* 0x8000007e1b7e7221 */ /* 0x000fe40000010000 */
[----:B------:R-:W-:Y:S01]  /*7930*/  SHFL.IDX PT, R132, R216, R145, 0x1f ;  /* 0x00001f91d8847589 */ /* 0x000fe200000e0000 */
[--C-:B----4-:R-:W-:Y:S01]  /*7940*/  FADD.FTZ R128, R28, -R133.reuse ;  /* 0x800000851c807221 */ /* 0x110fe20000010000 */
[----:B------:R-:W-:Y:S01]  /*7950*/  FADD.FTZ R25, R30, -R133 ;  /* 0x800000851e197221 */ /* 0x000fe20000010000 */
[----:B------:R2:W4:Y:S01]  /*7960*/  MUFU.EX2 R28, R130 ;  /* 0x00000082001c7308 */ /* 0x0005220000000800 */
[----:B------:R-:W4:Y:S01]  /*7970*/  SHFL.IDX PT, R142, R216, R234, 0x1f ;  /* 0x00001fead88e7589 */ /* 0x000f2200000e0000 */
[----:B-----5:R-:W-:-:S03]  /*7980*/  FADD.FTZ R27, R31, -R127 ;  /* 0x8000007f1f1b7221 */ /* 0x020fc60000010000 */
[----:B------:R-:W5:Y:S03]  /*7990*/  SHFL.IDX PT, R139, R220, R149, 0x1f ;  /* 0x00001f95dc8b7589 */ /* 0x000f6600000e0000 */
[----:B------:R3:W5:Y:S01]  /*79a0*/  MUFU.EX2 R30, R135 ;  /* 0x00000087001e7308 */ /* 0x0007620000000800 */
[----:B--2---:R-:W-:Y:S01]  /*79b0*/  FADD.FTZ R130, R29, -R127 ;  /* 0x8000007f1d827221 */ /* 0x004fe20000010000 */
[----:B------:R-:W-:Y:S01]  /*79c0*/  FADD.FTZ R127, R32, -R129 ;  /* 0x80000081207f7221 */ /* 0x000fe20000010000 */
[----:B------:R-:W2:Y:S01]  /*79d0*/  SHFL.IDX PT, R143, R216, R223, 0x1f ;  /* 0x00001fdfd88f7589 */ /* 0x000ea200000e0000 */
[--C-:B-1----:R-:W-:Y:S01]  /*79e0*/  FADD.FTZ R45, R45, -R137.reuse ;  /* 0x800000892d2d7221 */ /* 0x102fe20000010000 */
[----:B------:R-:W-:Y:S01]  /*79f0*/  FADD.FTZ R47, R47, -R137 ;  /* 0x800000892f2f7221 */ /* 0x000fe20000010000 */
[----:B------:R-:W-:Y:S01]  /*7a00*/  FADD.FTZ R129, R34, -R129 ;  /* 0x8000008122817221 */ /* 0x000fe20000010000 */
[----:B------:R-:W1:Y:S01]  /*7a10*/  SHFL.IDX PT, R32, R220, R145, 0x1f ;  /* 0x00001f91dc207589 */ /* 0x000e6200000e0000 */
[--C-:B---3--:R-:W-:Y:S01]  /*7a20*/  FADD.FTZ R48, R48, -R138.reuse ;  /* 0x8000008a30307221 */ /* 0x108fe20000010000 */
[----:B------:R-:W-:Y:S01]  /*7a30*/  FADD.FTZ R50, R50, -R138 ;  /* 0x8000008a32327221 */ /* 0x000fe20000010000 */
[----:B------:R3:W1:Y:S01]  /*7a40*/  MUFU.EX2 R29, R131 ;  /* 0x00000083001d7308 */ /* 0x0006620000000800 */
[----:B------:R-:W1:Y:S04]  /*7a50*/  SHFL.IDX PT, R135, R219, R6, 0x1f ;  /* 0x00001f06db877589 */ /* 0x000e6800000e0000 */
[----:B------:R-:W1:Y:S01]  /*7a60*/  SHFL.IDX PT, R136, R220, R223, 0x1f ;  /* 0x00001fdfdc887589 */ /* 0x000e6200000e0000 */
[--C-:B----4-:R-:W-:Y:S01]  /*7a70*/  FADD.FTZ R37, R37, -R142.reuse ;  /* 0x8000008e25257221 */ /* 0x110fe20000010000 */
[----:B------:R-:W-:-:S02]  /*7a80*/  FADD.FTZ R39, R39, -R142 ;  /* 0x8000008e27277221 */ /* 0x000fc40000010000 */
[----:B------:R-:W4:Y:S01]  /*7a90*/  SHFL.IDX PT, R137, R219, R149, 0x1f ;  /* 0x00001f95db897589 */ /* 0x000f2200000e0000 */
[--C-:B---3--:R-:W-:Y:S01]  /*7aa0*/  FADD.FTZ R131, R33, -R132.reuse ;  /* 0x8000008421837221 */ /* 0x108fe20000010000 */
[----:B------:R-:W-:Y:S01]  /*7ab0*/  FADD.FTZ R132, R35, -R132 ;  /* 0x8000008423847221 */ /* 0x000fe20000010000 */
[----:B------:R3:W4:Y:S01]  /*7ac0*/  MUFU.EX2 R31, R134 ;  /* 0x00000086001f7308 */ /* 0x0007220000000800 */
[----:B------:R-:W-:Y:S01]  /*7ad0*/  SHFL.IDX PT, R138, R221, R148, 0x1f ;  /* 0x00001f94dd8a7589 */ /* 0x000fe200000e0000 */
[--C-:B-----5:R-:W-:Y:S01]  /*7ae0*/  FADD.FTZ R44, R44, -R139.reuse ;  /* 0x8000008b2c2c7221 */ /* 0x120fe20000010000 */
[----:B------:R-:W-:Y:S02]  /*7af0*/  FADD.FTZ R46, R46, -R139 ;  /* 0x8000008b2e2e7221 */ /* 0x000fe40000010000 */
[----:B------:R-:W5:Y:S01]  /*7b00*/  SHFL.IDX PT, R35, R219, R144, 0x1f ;  /* 0x00001f90db237589 */ /* 0x000f6200000e0000 */
[----:B--2---:R-:W-:-:S03]  /*7b10*/  FADD.FTZ R133, R36, -R143 ;  /* 0x8000008f24857221 */ /* 0x004fc60000010000 */
[----:B------:R-:W2:Y:S01]  /*7b20*/  SHFL.IDX PT, R140, R220, R151, 0x1f ;  /* 0x00001f97dc8c7589 */ /* 0x000ea200000e0000 */
[--C-:B-1----:R-:W-:Y:S01]  /*7b30*/  FADD.FTZ R49, R49, -R32.reuse ;  /* 0x8000002031317221 */ /* 0x102fe20000010000 */
[----:B------:R-:W-:Y:S02]  /*7b40*/  FADD.FTZ R51, R51, -R32 ;  /* 0x8000002033337221 */ /* 0x000fe40000010000 */
[----:B------:R-:W1:Y:S01]  /*7b50*/  SHFL.IDX PT, R141, R220, R6, 0x1f ;  /* 0x00001f06dc8d7589 */ /* 0x000e6200000e0000 */
[----:B------:R5:W1:Y:S01]  /*7b60*/  MUFU.EX2 R32, R125 ;  /* 0x0000007d00207308 */ /* 0x000a620000000800 */
[--C-:B------:R-:W-:Y:S01]  /*7b70*/  FADD.FTZ R56, R56, -R135.reuse ;  /* 0x8000008738387221 */ /* 0x100fe20000010000 */
[----:B------:R-:W-:Y:S01]  /*7b80*/  FADD.FTZ R58, R58, -R135 ;  /* 0x800000873a3a7221 */ /* 0x000fe20000010000 */
[----:B---3--:R-:W-:Y:S01]  /*7b90*/  SHFL.IDX PT, R134, R219, R145, 0x1f ;  /* 0x00001f91db867589 */ /* 0x008fe200000e0000 */
[--C-:B------:R-:W-:Y:S01]  /*7ba0*/  FADD.FTZ R52, R52, -R136.reuse ;  /* 0x8000008834347221 */ /* 0x100fe20000010000 */
[----:B------:R-:W-:Y:S01]  /*7bb0*/  FADD.FTZ R54, R54, -R136 ;  /* 0x8000008836367221 */ /* 0x000fe20000010000 */
[----:B------:R-:W-:Y:S01]  /*7bc0*/  FMUL.FTZ R25, R10, R25 ;  /* 0x000000190a197220 */ /* 0x000fe20000410000 */
[----:B------:R-:W-:Y:S01]  /*7bd0*/  SHFL.IDX PT, R142, R221, R145, 0x1f ;  /* 0x00001f91dd8e7589 */ /* 0x000fe200000e0000 */
[--C-:B----4-:R-:W-:Y:S01]  /*7be0*/  FADD.FTZ R60, R60, -R137.reuse ;  /* 0x800000893c3c7221 */ /* 0x110fe20000010000 */
[----:B------:R-:W-:Y:S01]  /*7bf0*/  FADD.FTZ R62, R62, -R137 ;  /* 0x800000893e3e7221 */ /* 0x000fe20000010000 */
[----:B------:R-:W-:Y:S01]  /*7c00*/  FMUL.FTZ R27, R11, R27 ;  /* 0x0000001b0b1b7220 */ /* 0x000fe20000410000 */
[----:B------:R-:W3:Y:S01]  /*7c10*/  SHFL.IDX PT, R33, R220, R234, 0x1f ;  /* 0x00001feadc217589 */ /* 0x000ee200000e0000 */
[----:B------:R-:W-:Y:S01]  /*7c20*/  FMUL.FTZ R26, R225, R26 ;  /* 0x0000001ae11a7220 */ /* 0x000fe20000410000 */
[----:B------:R-:W-:Y:S01]  /*7c30*/  MUFU.EX2 R119, R119 ;  /* 0x0000007700777308 */ /* 0x000fe20000000800 */
[----:B------:R-:W-:Y:S01]  /*7c40*/  FADD.FTZ R38, R38, -R143 ;  /* 0x8000008f26267221 */ /* 0x000fe20000010000 */
[----:B-----5:R-:W-:Y:S04]  /*7c50*/  SHFL.IDX PT, R125, R221, R6, 0x1f ;  /* 0x00001f06dd7d7589 */ /* 0x020fe800000e0000 */
[----:B------:R-:W4:Y:S01]  /*7c60*/  SHFL.IDX PT, R34, R219, R151, 0x1f ;  /* 0x00001f97db227589 */ /* 0x000f2200000e0000 */
[----:B------:R-:W-:Y:S01]  /*7c70*/  FMUL.FTZ R37, R226, R37 ;  /* 0x00000025e2257220 */ /* 0x000fe20000410000 */
[--C-:B------:R-:W-:Y:S01]  /*7c80*/  FADD.FTZ R61, R61, -R35.reuse ;  /* 0x800000233d3d7221 */ /* 0x100fe20000010000 */
[----:B------:R-:W-:Y:S01]  /*7c90*/  FADD.FTZ R63, R63, -R35 ;  /* 0x800000233f3f7221 */ /* 0x000fe20000010000 */
[----:B------:R-:W-:Y:S01]  /*7ca0*/  SHFL.IDX PT, R135, R221, R151, 0x1f ;  /* 0x00001f97dd877589 */ /* 0x000fe200000e0000 */
[----:B------:R-:W-:Y:S01]  /*7cb0*/  MUFU.EX2 R118, R118 ;  /* 0x0000007600767308 */ /* 0x000fe20000000800 */
[----:B------:R-:W-:Y:S01]  /*7cc0*/  FMUL.FTZ R39, R15, R39 ;  /* 0x000000270f277220 */ /* 0x000fe20000410000 */
[--C-:B--2---:R-:W-:Y:S01]  /*7cd0*/  FADD.FTZ R41, R41, -R140.reuse ;  /* 0x8000008c29297221 */ /* 0x104fe20000010000 */
[----:B------:R-:W-:Y:S01]  /*7ce0*/  SHFL.IDX PT, R139, R221, R149, 0x1f ;  /* 0x00001f95dd8b7589 */ /* 0x000fe200000e0000 */
[----:B------:R-:W-:Y:S01]  /*7cf0*/  FADD.FTZ R43, R43, -R140 ;  /* 0x8000008c2b2b7221 */ /* 0x000fe20000010000 */
[--C-:B-1----:R-:W-:Y:S01]  /*7d00*/  FADD.FTZ R40, R40, -R141.reuse ;  /* 0x8000008d28287221 */ /* 0x102fe20000010000 */
[----:B------:R-:W-:Y:S01]  /*7d10*/  FADD.FTZ R42, R42, -R141 ;  /* 0x8000008d2a2a7221 */ /* 0x000fe20000010000 */
[----:B------:R-:W-:Y:S04]  /*7d20*/  SHFL.IDX PT, R144, R221, R144, 0x1f ;  /* 0x00001f90dd907589 */ /* 0x000fe800000e0000 */
[----:B------:R-:W-:Y:S04]  /*7d30*/  SHFL.IDX PT, R145, R221, R223, 0x1f ;  /* 0x00001fdfdd917589 */ /* 0x000fe800000e0000 */
[----:B------:R-:W1:Y:S04]  /*7d40*/  SHFL.IDX PT, R36, R219, R223, 0x1f ;  /* 0x00001fdfdb247589 */ /* 0x000e6800000e0000 */
[----:B------:R-:W2:Y:S01]  /*7d50*/  SHFL.IDX PT, R136, R219, R148, 0x1f ;  /* 0x00001f94db887589 */ /* 0x000ea200000e0000 */
[----:B------:R-:W-:Y:S01]  /*7d60*/  FADD.FTZ R137, R80, -R138 ;  /* 0x8000008a50897221 */ /* 0x000fe20000010000 */
[--C-:B---3--:R-:W-:Y:S01]  /*7d70*/  FADD.FTZ R53, R53, -R33.reuse ;  /* 0x8000002135357221 */ /* 0x108fe20000010000 */
[----:B------:R-:W-:Y:S01]  /*7d80*/  FADD.FTZ R55, R55, -R33 ;  /* 0x8000002137377221 */ /* 0x000fe20000010000 */
[----:B------:R-:W3:Y:S01]  /*7d90*/  SHFL.IDX PT, R221, R221, R234, 0x1f ;  /* 0x00001feadddd7589 */ /* 0x000ee200000e0000 */
[----:B------:R5:W-:Y:S01]  /*7da0*/  MUFU.EX2 R35, R121 ;  /* 0x0000007900237308 */ /* 0x000be20000000800 */
[--C-:B----4-:R-:W-:Y:S01]  /*7db0*/  FADD.FTZ R57, R57, -R34.reuse ;  /* 0x8000002239397221 */ /* 0x110fe20000010000 */
[----:B------:R-:W-:Y:S01]  /*7dc0*/  FADD.FTZ R59, R59, -R34 ;  /* 0x800000223b3b7221 */ /* 0x000fe20000010000 */
[----:B------:R-:W4:Y:S01]  /*7dd0*/  SHFL.IDX PT, R219, R219, R234, 0x1f ;  /* 0x00001feadbdb7589 */ /* 0x000f2200000e0000 */
[----:B------:R-:W-:Y:S01]  /*7de0*/  FADD.FTZ R138, R82, -R138 ;  /* 0x8000008a528a7221 */ /* 0x000fe20000010000 */
[----:B------:R-:W-:Y:S01]  /*7df0*/  FMUL.FTZ R82, R229, R133 ;  /* 0x00000085e5527220 */ /* 0x000fe20000410000 */
[----:B------:R-:W-:-:S02]  /*7e00*/  FADD.FTZ R65, R65, -R134 ;  /* 0x8000008641417221 */ /* 0x000fc40000010000 */
[----:B------:R2:W4:Y:S01]  /*7e10*/  MUFU.EX2 R33, R123 ;  /* 0x0000007b00217308 */ /* 0x0005220000000800 */
[----:B-----5:R-:W-:Y:S01]  /*7e20*/  FADD.FTZ R121, R67, -R134 ;  /* 0x8000008643797221 */ /* 0x020fe20000010000 */
[----:B------:R-:W-:Y:S01]  /*7e30*/  F2FP.BF16.F32.PACK_AB R82, R37, R82 ;  /* 0x000000522552723e */ /* 0x000fe200000010ff */
[----:B-1----:R-:W-:-:S05]  /*7e40*/  FADD.FTZ R67, R70, -R36 ;  /* 0x8000002446437221 */ /* 0x002fca0000010000 */
[----:B------:R1:W5:Y:S01]  /*7e50*/  MUFU.EX2 R34, R122 ;  /* 0x0000007a00227308 */ /* 0x0003620000000800 */
[----:B--2---:R-:W-:Y:S01]  /*7e60*/  FADD.FTZ R123, R68, -R36 ;  /* 0x80000024447b7221 */ /* 0x004fe20000010000 */
[--C-:B------:R-:W-:Y:S01]  /*7e70*/  FADD.FTZ R64, R64, -R136.reuse ;  /* 0x8000008840407221 */ /* 0x100fe20000010000 */
[----:B------:R-:W-:Y:S01]  /*7e80*/  FADD.FTZ R66, R66, -R136 ;  /* 0x8000008842427221 */ /* 0x000fe20000010000 */
[----:B---3--:R-:W-:Y:S01]  /*7e90*/  FADD.FTZ R146, R85, -R221 ;  /* 0x800000dd55927221 */ /* 0x008fe20000010000 */
[----:B------:R-:W-:-:S03]  /*7ea0*/  FMUL.FTZ R85, R9, R126 ;  /* 0x0000007e09557220 */ /* 0x000fc60000410000 */
[----:B------:R2:W3:Y:S01]  /*7eb0*/  MUFU.EX2 R36, R120 ;  /* 0x0000007800247308 */ /* 0x0004e20000000800 */
[----:B------:R-:W-:Y:S01]  /*7ec0*/  FADD.FTZ R221, R87, -R221 ;  /* 0x800000dd57dd7221 */ /* 0x000fe20000010000 */
[----:B------:R-:W-:Y:S01]  /*7ed0*/  F2FP.BF16.F32.PACK_AB R87, R27, R25 ;  /* 0x000000191b57723e */ /* 0x000fe200000010ff */
[----:B------:R-:W-:Y:S01]  /*7ee0*/  FMUL.FTZ R25, R107, R65 ;  /* 0x000000416b197220 */ /* 0x000fe20000410000 */
[----:B------:R-:W-:-:S04]  /*7ef0*/  F2FP.BF16.F32.PACK_AB R85, R85, R26 ;  /* 0x0000001a5555723e */ /* 0x000fc800000010ff */
[----:B------:R-:W3:Y:S01]  /*7f00*/  MUFU.EX2 R117, R117 ;  /* 0x0000007500757308 */ /* 0x000ee20000000800 */
        /* <DEDUP_REMOVED lines=8> */
[----:B------:R-:W-:Y:S01]  /*7f90*/  FMUL.FTZ R26, R108, R121 ;  /* 0x000000796c1a7220 */ /* 0x000fe20000410000 */
[----:B-1----:R-:W-:-:S06]  /*7fa0*/  FADD.FTZ R122, R72, -R125 ;  /* 0x8000007d487a7221 */ /* 0x002fcc0000010000 */
[----:B------:R-:W1:Y:S01]  /*7fb0*/  MUFU.EX2 R114, R114 ;  /* 0x0000007200727308 */ /* 0x000e620000000800 */
[----:B------:R-:W-:-:S07]  /*7fc0*/  FADD.FTZ R134, R73, -R135 ;  /* 0x8000008749867221 */ /* 0x000fce0000010000 */
[----:B------:R-:W1:Y:S01]  /*7fd0*/  MUFU.EX2 R37, R113 ;  /* 0x0000007100257308 */ /* 0x000e620000000800 */
[----:B------:R-:W-:Y:S01]  /*7fe0*/  FADD.FTZ R125, R74, -R125 ;  /* 0x8000007d4a7d7221 */ /* 0x000fe20000010000 */
[----:B------:R-:W-:Y:S01]  /*7ff0*/  FADD.FTZ R135, R75, -R135 ;  /* 0x800000874b877221 */ /* 0x000fe20000010000 */
[--C-:B------:R-:W-:Y:S01]  /*8000*/  FADD.FTZ R140, R81, -R142.reuse ;  /* 0x8000008e518c7221 */ /* 0x100fe20000010000 */
[--C-:B------:R-:W-:Y:S01]  /*8010*/  FADD.FTZ R143, R84, -R145.reuse ;  /* 0x80000091548f7221 */ /* 0x100fe20000010000 */
[----:B------:R-:W-:Y:S01]  /*8020*/  FADD.FTZ R142, R83, -R142 ;  /* 0x8000008e538e7221 */ /* 0x000fe20000010000 */
[----:B------:R-:W-:Y:S01]  /*8030*/  FADD.FTZ R145, R86, -R145 ;  /* 0x8000009156917221 */ /* 0x000fe20000010000 */
        /* <DEDUP_REMOVED lines=9> */
[----:B--2---:R-:W-:Y:S01]  /*80d0*/  FADD.FTZ R120, R71, -R219 ;  /* 0x800000db47787221 */ /* 0x004fe20000010000 */
        /* <DEDUP_REMOVED lines=223> */
.L_x_5783:
        /* <DEDUP_REMOVED lines=70> */
.L_x_5784:
        /* <DEDUP_REMOVED lines=12> */
.L_x_5774:
        /* <DEDUP_REMOVED lines=121> */
.L_x_5797:
[----:B------:R-:W-:-:S05]  /*9b80*/  IMAD.U32 R7, RZ, RZ, UR36 ;  /* 0x00000024ff077e24 */ /* 0x000fca000f8e00ff */
[----:B------:R-:W-:-:S04]  /*9b90*/  LOP3.LUT R7, R7, 0x1, RZ, 0xfc, !PT ;  /* 0x0000000107077812 */ /* 0x000fc800078efcff */
[----:B------:R-:W-:-:S13]  /*9ba0*/  ISETP.NE.AND P6, PT, R7, 0x3, PT ;  /* 0x000000030700780c */ /* 0x000fda0003fc5270 */
[----:B--2---:R-:W-:Y:S05]  /*9bb0*/  @!P6 BRA `(.L_x_5787) ;  /* 0x000000000004e947 */ /* 0x004fea0003800000 */
[----:B------:R-:W-:Y:S01]  /*9bc0*/  BPT.TRAP 0x1 ;  /* 0x000000040000795c */ /* 0x000fe20000300000 */
.L_x_5787:
[----:B------:R-:W-:Y:S01]  /*9bd0*/  IMAD R7, R0, 0x8, R16 ;  /* 0x0000000800077824 */ /* 0x000fe200078e0210 */
[----:B------:R-:W-:-:S04]  /*9be0*/  SHF.L.U32 R20, R4, 0x1f, RZ ;  /* 0x0000001f04147819 */ /* 0x000fc800000006ff */
[----:B------:R2:W3:Y:S01]  /*9bf0*/  SYNCS.PHASECHK.TRANS64.TRYWAIT P0, [R7+URZ+0x30c10], R20 ;  /* 0x030c1014070075a7 */ /* 0x0004e2000800017f */
[----:B------:R-:W-:Y:S05]  /*9c00*/  @!P6 BRA `(.L_x_5788) ;  /* 0x000000000004e947 */ /* 0x000fea0003800000 */
[----:B------:R-:W-:Y:S01]  /*9c10*/  BPT.TRAP 0x1 ;  /* 0x000000040000795c */ /* 0x000fe20000300000 */
.L_x_5788:
[----:B-1----:R-:W-:-:S05]  /*9c20*/  VIADD R8, R16, 0x10000 ;  /* 0x0001000010087836 */ /* 0x002fca0000000000 */
[----:B------:R-:W-:-:S04]  /*9c30*/  SHF.R.U32.HI R8, RZ, 0x4, R8 ;  /* 0x00000004ff087819 */ /* 0x000fc80000011608 */
[----:B------:R-:W-:-:S04]  /*9c40*/  LOP3.LUT R8, R8, 0x3fff, RZ, 0xc0, !PT ;  /* 0x00003fff08087812 */ /* 0x000fc800078ec0ff */
[----:B------:R-:W-:Y:S01]  /*9c50*/  LOP3.LUT R9, R8, 0x10000, RZ, 0xfc, !PT ;  /* 0x0001000008097812 */ /* 0x000fe200078efcff */
[----:B---3--:R-:W-:Y:S06]  /*9c60*/  @P0 BRA `(.L_x_5789) ;  /* 0x0000000000080947 */ /* 0x008fec0003800000 */
[----:B------:R-:W1:Y:S02]  /*9c70*/  SYNCS.PHASECHK.TRANS64.TRYWAIT P0, [R7+URZ+0x30c10], R20 ;  /* 0x030c1014070075a7 */ /* 0x000e64000800017f */
[----:B-1----:R-:W-:Y:S05]  /*9c80*/  @!P0 BRA `(.L_x_5790) ;  /* 0x0000007c00b08947 */ /* 0x002fea0003800000 */
.L_x_5789:
        /* <DEDUP_REMOVED lines=32> */
[----:B------:R-:W-:Y:S02]  /*9e90*/  VIADD R10, R16, 0x20000 ;  /* 0x00020000100a7836 */ /* 0x000fe40000000000 */
[----:B------:R-:W-:Y:S02]  /*9ea0*/  IMAD R221, R219, 0x4, R16 ;  /* 0x00000004dbdd7824 */ /* 0x000fe400078e0210 */
[----:B------:R-:W-:-:S02]  /*9eb0*/  IMAD R223, R223, 0x4, R10 ;  /* 0x00000004dfdf7824 */ /* 0x000fc400078e020a */
        /* <DEDUP_REMOVED lines=27> */
.L_x_5791:
[----:B------:R1:W1:Y:S01]  /*a070*/  SYNCS.PHASECHK.TRANS64.TRYWAIT P0, [R7+URZ+0x30c30], R20 ;  /* 0x030c3014070075a7 */ /* 0x000262000800017f */
[----:B------:R-:W-:Y:S05]  /*a080*/  @!P6 BRA `(.L_x_5792) ;  /* 0x000000000004e947 */ /* 0x000fea0003800000 */
[----:B------:R-:W-:Y:S01]  /*a090*/  BPT.TRAP 0x1 ;  /* 0x000000040000795c */ /* 0x000fe20000300000 */
.L_x_5792:
        /* <DEDUP_REMOVED lines=8> */
.L_x_5793:
        /* <DEDUP_REMOVED lines=33> */
[----:B------:R-:W-:Y:S01]  /*a330*/  UIADD3 UR6, UR6, 0x6, URZ ;  /* 0x0000000606067890 */ /* 0x000fe2000fffe03f */
[----:B------:R-:W-:Y:S01]  /*a340*/  SEL R225, R225, 0x80, !P2 ;  /* 0x00000080e1e17807 */ /* 0x000fe20005000000 */
[----:B------:R-:W-:Y:S01]  /*a350*/  SHFL.IDX PT, R11, R17, R23, 0x1f ;  /* 0x00001f17110b7589 */ /* 0x000fe200000e0000 */
[----:B------:R-:W-:Y:S01]  /*a360*/  SEL R224, R224, 0x80, P1 ;  /* 0x00000080e0e07807 */ /* 0x000fe20000800000 */
[----:B------:R-:W-:Y:S01]  /*a370*/  VIADD R13, R5, 0xc ;  /* 0x0000000c050d7836 */ /* 0x000fe20000000000 */
[----:B------:R-:W-:-:S02]  /*a380*/  SEL R217, R217, 0x80, !P0 ;  /* 0x00000080d9d97807 */ /* 0x000fc40004000000 */
[----:B------:R-:W-:Y:S02]  /*a390*/  ISETP.GE.AND P1, PT, R225, RZ, PT ;  /* 0x000000ffe100720c */ /* 0x000fe40003f26270 */
[----:B------:R-:W-:Y:S01]  /*a3a0*/  SEL R222, R222, 0x80, P3 ;  /* 0x00000080dede7807 */ /* 0x000fe20001800000 */
[----:B------:R1:W5:Y:S01]  /*a3b0*/  SHFL.IDX PT, R10, R17, R13, 0x1f ;  /* 0x00001f0d110a7589 */ /* 0x00036200000e0000 */
[----:B------:R-:W-:Y:S02]  /*a3c0*/  ISETP.GE.AND P0, PT, R217, 0x1, PT ;  /* 0x00000001d900780c */ /* 0x000fe40003f06270 */
[----:B------:R-:W-:Y:S02]  /*a3d0*/  ISETP.GT.OR P1, PT, R224, RZ, !P1 ;  /* 0x000000ffe000720c */ /* 0x000fe40004f24670 */
[----:B------:R-:W-:Y:S02]  /*a3e0*/  ISETP.GT.OR P0, PT, R222, 0x1, !P0 ;  /* 0x00000001de00780c */ /* 0x000fe40004704670 */
[----:B------:R-:W-:-:S02]  /*a3f0*/  FSEL R88, R88, -INF , !P1 ;  /* 0xff80000058587808 */ /* 0x000fc40004800000 */
[----:B------:R-:W-:Y:S01]  /*a400*/  ISETP.GE.AND P1, PT, R225, 0x8, PT ;  /* 0x00000008e100780c */ /* 0x000fe20003f26270 */
[----:B-1----:R-:W-:Y:S01]  /*a410*/  VIADD R13, R5, 0x10 ;  /* 0x00000010050d7836 */ /* 0x002fe20000000000 */
[----:B------:R-:W-:Y:S01]  /*a420*/  FSEL R91, R91, -INF , !P0 ;  /* 0xff8000005b5b7808 */ /* 0x000fe20004000000 */
[----:B--2---:R-:W-:Y:S01]  /*a430*/  FFMA.FTZ R88, R88, UR5, -R9 ;  /* 0x0000000558587c23 */ /* 0x004fe20008010809 */
[C---:B------:R-:W-:Y:S02]  /*a440*/  ISETP.GE.AND P0, PT, R217.reuse, 0x9, PT ;  /* 0x00000009d900780c */ /* 0x040fe40003f06270 */
[----:B------:R-:W-:Y:S01]  /*a450*/  ISETP.GT.OR P1, PT, R224, 0x8, !P1 ;  /* 0x00000008e000780c */ /* 0x000fe20004f24670 */
[----:B------:R1:W-:Y:S01]  /*a460*/  MUFU.EX2 R227, R88 ;  /* 0x0000005800e37308 */ /* 0x0003e20000000800 */
[----:B------:R-:W-:Y:S01]  /*a470*/  ISETP.GE.AND P3, PT, R217, RZ, PT ;  /* 0x000000ffd900720c */ /* 0x000fe20003f66270 */
[----:B------:R-:W2:Y:S01]  /*a480*/  SHFL.IDX PT, R18, R17, R13, 0x1f ;  /* 0x00001f0d11127589 */ /* 0x000ea200000e0000 */
[----:B------:R-:W-:-:S02]  /*a490*/  ISETP.GT.OR P0, PT, R222, 0x9, !P0 ;  /* 0x00000009de00780c */ /* 0x000fc40004704670 */
[----:B------:R-:W-:Y:S02]  /*a4a0*/  FSEL R92, R92, -INF , !P1 ;  /* 0xff8000005c5c7808 */ /* 0x000fe40004800000 */
[----:B------:R-:W-:Y:S02]  /*a4b0*/  ISETP.GE.AND P2, PT, R225, 0x1, PT ;  /* 0x00000001e100780c */ /* 0x000fe40003f46270 */
[----:B------:R-:W-:Y:S01]  /*a4c0*/  ISETP.GT.OR P3, PT, R222, RZ, !P3 ;  /* 0x000000ffde00720c */ /* 0x000fe20005f64670 */
[----:B-1----:R-:W-:Y:S01]  /*a4d0*/  SHFL.IDX PT, R88, R17, R21, 0x1f ;  /* 0x00001f1511587589 */ /* 0x002fe200000e0000 */
[----:B------:R-:W-:Y:S02]  /*a4e0*/  ISETP.GE.AND P1, PT, R217, 0x10, PT ;  /* 0x00000010d900780c */ /* 0x000fe40003f26270 */
[----:B------:R-:W-:Y:S02]  /*a4f0*/  FSEL R95, R95, -INF , !P0 ;  /* 0xff8000005f5f7808 */ /* 0x000fe40004000000 */
[----:B------:R-:W-:-:S02]  /*a500*/  ISETP.GT.OR P2, PT, R224, 0x1, !P2 ;  /* 0x00000001e000780c */ /* 0x000fc40005744670 */
[----:B------:R-:W-:Y:S01]  /*a510*/  FSEL R90, R90, -INF , !P3 ;  /* 0xff8000005a5a7808 */ /* 0x000fe20005800000 */
[----:B-----5:R-:W-:Y:S01]  /*a520*/  FFMA.FTZ R14, R95, UR5, -R10 ;  /* 0x000000055f0e7c23 */ /* 0x020fe2000801080a */
[----:B------:R-:W-:Y:S02]  /*a530*/  ISETP.GE.AND P0, PT, R225, 0x10, PT ;  /* 0x00000010e100780c */ /* 0x000fe40003f06270 */
        /* <DEDUP_REMOVED lines=11> */
[----:B------:R-:W-:Y:S01]  /*a5f0*/  FFMA.FTZ R11, R91, UR5, -R11 ;  /* 0x000000055b0b7c23 */ /* 0x000fe2000801080b */
[----:B------:R-:W-:Y:S01]  /*a600*/  ISETP.GT.OR P3, PT, R222, 0x8, !P3 ;  /* 0x00000008de00780c */ /* 0x000fe20005f64670 */
[----:B------:R-:W-:Y:S01]  /*a610*/  SHFL.IDX PT, R91, R231, R23, 0x1f ;  /* 0x00001f17e75b7589 */ /* 0x000fe200000e0000 */
[----:B------:R-:W-:Y:S01]  /*a620*/  ISETP.GE.AND P1, PT, R217, 0x11, PT ;  /* 0x00000011d900780c */ /* 0x000fe20003f26270 */
[----:B------:R-:W1:Y:S01]  /*a630*/  MUFU.EX2 R9, R9 ;  /* 0x0000000900097308 */ /* 0x000e620000000800 */
[----:B------:R-:W-:Y:S01]  /*a640*/  FSEL R15, R96, -INF , !P0 ;  /* 0xff800000600f7808 */ /* 0x000fe20004000000 */
[----:B------:R-:W3:Y:S01]  /*a650*/  SHFL.IDX PT, R12, R17, R90, 0x1f ;  /* 0x00001f5a110c7589 */ /* 0x000ee200000e0000 */
[----:B------:R-:W-:Y:S01]  /*a660*/  ISETP.GT.OR P2, PT, R224, 0x9, !P2 ;  /* 0x00000009e000780c */ /* 0x000fe20005744670 */
[----:B------:R-:W-:Y:S01]  /*a670*/  VIADD R96, R5, 0x14 ;  /* 0x0000001405607836 */ /* 0x000fe20000000000 */
[----:B------:R-:W-:Y:S01]  /*a680*/  FSEL R94, R94, -INF , !P3 ;  /* 0xff8000005e5e7808 */ /* 0x000fe20005800000 */
[--C-:B--2---:R-:W-:Y:S01]  /*a690*/  FFMA.FTZ R15, R15, UR5, -R18.reuse ;  /* 0x000000050f0f7c23 */ /* 0x104fe20008010812 */
[----:B------:R-:W-:Y:S01]  /*a6a0*/  ISETP.GE.AND P0, PT, R225, 0x11, PT ;  /* 0x00000011e100780c */ /* 0x000fe20003f06270 */
[----:B------:R-:W-:Y:S01]  /*a6b0*/  FFMA.FTZ R18, R98, UR5, -R18 ;  /* 0x0000000562127c23 */ /* 0x000fe20008010812 */
[----:B------:R-:W-:Y:S01]  /*a6c0*/  ISETP.GT.OR P1, PT, R222, 0x11, !P1 ;  /* 0x00000011de00780c */ /* 0x000fe20004f24670 */
[----:B------:R-:W2:Y:S01]  /*a6d0*/  SHFL.IDX PT, R19, R17, R96, 0x1f ;  /* 0x00001f6011137589 */ /* 0x000ea200000e0000 */
[----:B------:R-:W-:Y:S01]  /*a6e0*/  ISETP.GE.AND P3, PT, R217, 0x18, PT ;  /* 0x00000018d900780c */ /* 0x000fe20003f66270 */
[----:B------:R-:W-:Y:S01]  /*a6f0*/  VIADD R98, R5, 0x18 ;  /* 0x0000001805627836 */ /* 0x000fe20000000000 */
[----:B------:R-:W-:Y:S01]  /*a700*/  FSEL R93, R93, -INF , !P2 ;  /* 0xff8000005d5d7808 */ /* 0x000fe20005000000 */
[----:B------:R-:W-:Y:S01]  /*a710*/  MUFU.EX2 R11, R11 ;  /* 0x0000000b000b7308 */ /* 0x000fe20000000800 */
[----:B------:R-:W-:-:S02]  /*a720*/  ISETP.GT.OR P0, PT, R224, 0x11, !P0 ;  /* 0x00000011e000780c */ /* 0x000fc40004704670 */
[----:B------:R-:W-:Y:S01]  /*a730*/  FSEL R99, R99, -INF , !P1 ;  /* 0xff80000063637808 */ /* 0x000fe20004800000 */
[----:B------:R-:W-:Y:S01]  /*a740*/  FFMA.FTZ R13, R93, UR5, -R10 ;  /* 0x000000055d0d7c23 */ /* 0x000fe2000801080a */
[----:B------:R-:W-:Y:S01]  /*a750*/  ISETP.GE.AND P2, PT, R225, 0x18, PT ;  /* 0x00000018e100780c */ /* 0x000fe20003f46270 */
[----:B------:R-:W-:Y:S01]  /*a760*/  SHFL.IDX PT, R93, R231, R90, 0x1f ;  /* 0x00001f5ae75d7589 */ /* 0x000fe200000e0000 */
[----:B------:R-:W-:Y:S01]  /*a770*/  ISETP.GT.OR P1, PT, R222, 0x18, !P3 ;  /* 0x00000018de00780c */ /* 0x000fe20005f24670 */
[----:B------:R-:W-:Y:S01]  /*a780*/  MUFU.EX2 R226, R226 ;  /* 0x000000e200e27308 */ /* 0x000fe20000000800 */
[----:B------:R-:W-:Y:S01]  /*a790*/  FSEL R97, R97, -INF , !P0 ;  /* 0xff80000061617808 */ /* 0x000fe20004000000 */
[----:B------:R2:W5:Y:S01]  /*a7a0*/  SHFL.IDX PT, R20, R17, R98, 0x1f ;  /* 0x00001f6211147589 */ /* 0x00056200000e0000 */
[----:B------:R-:W-:Y:S01]  /*a7b0*/  ISETP.GT.OR P0, PT, R224, 0x18, !P2 ;  /* 0x00000018e000780c */ /* 0x000fe20005704670 */
[--C-:B---3--:R-:W-:Y:S01]  /*a7c0*/  FFMA.FTZ R92, R92, UR5, -R12.reuse ;  /* 0x000000055c5c7c23 */ /* 0x108fe2000801080c */
[----:B------:R-:W-:Y:S01]  /*a7d0*/  FSEL R102, R102, -INF , !P1 ;  /* 0xff80000066667808 */ /* 0x000fe20004800000 */
[----:B------:R-:W-:Y:S01]  /*a7e0*/  FFMA.FTZ R12, R94, UR5, -R12 ;  /* 0x000000055e0c7c23 */ /* 0x000fe2000801080c */
[----:B------:R-:W-:Y:S01]  /*a7f0*/  ISETP.GE.AND P1, PT, R225, 0x20, PT ;  /* 0x00000020e100780c */ /* 0x000fe20003f26270 */
[----:B------:R-:W-:Y:S01]  /*a800*/  VIADD R94, R5, 0xc ;  /* 0x0000000c055e7836 */ /* 0x000fe20000000000 */
[----:B------:R-:W-:Y:S01]  /*a810*/  FSEL R21, R100, -INF , !P0 ;  /* 0xff80000064157808 */ /* 0x000fe20004000000 */
[----:B------:R3:W-:Y:S01]  /*a820*/  MUFU.EX2 R10, R92 ;  /* 0x0000005c000a7308 */ /* 0x0007e20000000800 */
[----:B------:R-:W-:Y:S01]  /*a830*/  ISETP.GE.AND P0, PT, R225, 0x19, PT ;  /* 0x00000019e100780c */ /* 0x000fe20003f06270 */
[--C-:B--2---:R-:W-:Y:S01]  /*a840*/  FFMA.FTZ R17, R97, UR5, -R19.reuse ;  /* 0x0000000561117c23 */ /* 0x104fe20008010813 */
[C---:B------:R-:W-:Y:S01]  /*a850*/  ISETP.GT.OR P1, PT, R224.reuse, 0x20, !P1 ;  /* 0x00000020e000780c */ /* 0x040fe20004f24670 */
[----:B------:R2:W1:Y:S01]  /*a860*/  SHFL.IDX PT, R95, R231, R94, 0x1f ;  /* 0x00001f5ee75f7589 */ /* 0x00046200000e0000 */
[----:B------:R-:W-:Y:S01]  /*a870*/  ISETP.GT.OR P0, PT, R224, 0x19, !P0 ;  /* 0x00000019e000780c */ /* 0x000fe20004704670 */
[----:B------:R-:W-:Y:S01]  /*a880*/  FFMA.FTZ R19, R99, UR5, -R19 ;  /* 0x0000000563137c23 */ /* 0x000fe20008010813 */
[----:B------:R-:W-:Y:S01]  /*a890*/  FSEL R23, R104, -INF , !P1 ;  /* 0xff80000068177808 */ /* 0x000fe20004800000 */
[----:B------:R-:W1:Y:S01]  /*a8a0*/  SHFL.IDX PT, R99, R231, R96, 0x1f ;  /* 0x00001f60e7637589 */ /* 0x000e6200000e0000 */
[C---:B------:R-:W-:Y:S01]  /*a8b0*/  ISETP.GE.AND P3, PT, R217.reuse, 0x20, PT ;  /* 0x00000020d900780c */ /* 0x040fe20003f66270 */
[----:B------:R-:W1:Y:S01]  /*a8c0*/  MUFU.EX2 R12, R12 ;  /* 0x0000000c000c7308 */ /* 0x000e620000000800 */
[----:B------:R-:W-:Y:S01]  /*a8d0*/  ISETP.GE.AND P1, PT, R217, 0x21, PT ;  /* 0x00000021d900780c */ /* 0x000fe20003f26270 */
[----:B----4-:R-:W-:Y:S01]  /*a8e0*/  SHFL.IDX PT, R104, R220, R5, 0x1f ;  /* 0x00001f05dc687589 */ /* 0x010fe200000e0000 */
[----:B------:R-:W-:Y:S01]  /*a8f0*/  FSEL R22, R101, -INF , !P0 ;  /* 0xff80000065167808 */ /* 0x000fe20004000000 */
[----:B--2---:R-:W-:Y:S01]  /*a900*/  VIADD R94, R5, 0x10 ;  /* 0x00000010055e7836 */ /* 0x004fe20000000000 */
[C---:B------:R-:W-:Y:S01]  /*a910*/  ISETP.GT.OR P0, PT, R222.reuse, 0x20, !P3 ;  /* 0x00000020de00780c */ /* 0x040fe20005f04670 */
[----:B------:R-:W2:Y:S01]  /*a920*/  SHFL.IDX PT, R101, R231, R98, 0x1f ;  /* 0x00001f62e7657589 */ /* 0x000ea200000e0000 */
[----:B------:R-:W-:Y:S01]  /*a930*/  ISETP.GT.OR P1, PT, R222, 0x21, !P1 ;  /* 0x00000021de00780c */ /* 0x000fe20004f24670 */
[----:B-----5:R-:W-:Y:S01]  /*a940*/  FFMA.FTZ R21, R21, UR5, -R20 ;  /* 0x0000000515157c23 */ /* 0x020fe20008010814 */
[----:B------:R-:W-:-:S02]  /*a950*/  WARPGROUP.DEPBAR.LE gsb0, 0x0 ;  /* 0x00008000000079c5 */ /* 0x000fc40000010000 */
[----:B------:R-:W-:Y:S01]  /*a960*/  WARPGROUP.ARRIVE ;  /* 0x00000000000079c5 */ /* 0x000fe20000000000 */
[----:B------:R-:W-:Y:S01]  /*a970*/  ISETP.GE.AND P3, PT, R217, 0x28, PT ;  /* 0x00000028d900780c */ /* 0x000fe20003f66270 */
[----:B------:R4:W5:Y:S01]  /*a980*/  SHFL.IDX PT, R97, R231, R94, 0x1f ;  /* 0x00001f5ee7617589 */ /* 0x00096200000e0000 */
        /* <DEDUP_REMOVED lines=9> */
[----:B------:R-:W-:Y:S01]  /*aa20*/  VIADD R102, R5, 0x1c ;  /* 0x0000001c05667836 */ /* 0x000fe20000000000 */
[----:B------:R-:W-:Y:S01]  /*aa30*/  FSEL R110, R110, -INF , !P1 ;  /* 0xff8000006e6e7808 */ /* 0x000fe20004800000 */
[----:B------:R-:W-:Y:S01]  /*aa40*/  FFMA.FTZ R22, R22, UR5, -R88 ;  /* 0x0000000516167c23 */ /* 0x000fe20008010858 */
[----:B------:R-:W-:Y:S01]  /*aa50*/  FSEL R106, R106, -INF , !P0 ;  /* 0xff8000006a6a7808 */ /* 0x000fe20004000000 */
[--C-:B------:R-:W-:Y:S01]  /*aa60*/  FFMA.FTZ R23, R23, UR5, -R89.reuse ;  /* 0x0000000517177c23 */ /* 0x100fe20008010859 */
[----:B------:R-:W-:Y:S01]  /*aa70*/  ISETP.GE.AND P1, PT, R217, 0x29, PT ;  /* 0x00000029d900780c */ /* 0x000fe20003f26270 */
[----:B------:R-:W-:Y:S01]  /*aa80*/  SHFL.IDX PT, R231, R231, R102, 0x1f ;  /* 0x00001f66e7e77589 */ /* 0x000fe200000e0000 */
[----:B------:R-:W-:Y:S01]  /*aa90*/  ISETP.GT.OR P2, PT, R222, 0x19, !P2 ;  /* 0x00000019de00780c */ /* 0x000fe20005744670 */
[----:B------:R-:W-:Y:S01]  /*aaa0*/  FFMA.FTZ R89, R106, UR5, -R89 ;  /* 0x000000056a597c23 */ /* 0x000fe20008010859 */
[----:B------:R-:W-:Y:S01]  /*aab0*/  ISETP.GE.AND P0, PT, R225, 0x21, PT ;  /* 0x00000021e100780c */ /* 0x000fe20003f06270 */
[----:B------:R-:W-:Y:S01]  /*aac0*/  MUFU.EX2 R21, R21 ;  /* 0x0000001500157308 */ /* 0x000fe20000000800 */
[----:B------:R-:W-:-:S02]  /*aad0*/  ISETP.GT.OR P1, PT, R222, 0x29, !P1 ;  /* 0x00000029de00780c */ /* 0x000fc40004f24670 */
[----:B------:R-:W-:Y:S02]  /*aae0*/  FSEL R103, R103, -INF , !P2 ;  /* 0xff80000067677808 */ /* 0x000fe40005000000 */
[----:B------:R-:W-:Y:S02]  /*aaf0*/  ISETP.GT.OR P0, PT, R224, 0x21, !P0 ;  /* 0x00000021e000780c */ /* 0x000fe40004704670 */
[----:B------:R-:W-:Y:S01]  /*ab00*/  ISETP.GE.AND P2, PT, R225, 0x28, PT ;  /* 0x00000028e100780c */ /* 0x000fe20003f46270 */
[----:B------:R-:W-:Y:S01]  /*ab10*/  FFMA.FTZ R88, R103, UR5, -R88 ;  /* 0x0000000567587c23 */ /* 0x000fe20008010858 */
[----:B------:R-:W-:Y:S01]  /*ab20*/  FSEL R111, R111, -INF , !P1 ;  /* 0xff8000006f6f7808 */ /* 0x000fe20004800000 */
[----:B------:R-:W-:Y:S01]  /*ab30*/  MUFU.EX2 R22, R22 ;  /* 0x0000001600167308 */ /* 0x000fe20000000800 */
[----:B------:R-:W-:Y:S02]  /*ab40*/  FSEL R90, R105, -INF , !P0 ;  /* 0xff800000695a7808 */ /* 0x000fe40004000000 */
[----:B------:R-:W-:-:S02]  /*ab50*/  ISETP.GE.AND P1, PT, R217, 0x30, PT ;  /* 0x00000030d900780c */ /* 0x000fc40003f26270 */
[----:B------:R-:W-:Y:S01]  /*ab60*/  ISETP.GT.OR P0, PT, R224, 0x28, !P2 ;  /* 0x00000028e000780c */ /* 0x000fe20005704670 */
[--C-:B------:R-:W-:Y:S01]  /*ab70*/  FFMA.FTZ R90, R90, UR5, -R91.reuse ;  /* 0x000000055a5a7c23 */ /* 0x100fe2000801085b */
[----:B------:R-:W-:Y:S01]  /*ab80*/  ISETP.GT.OR P1, PT, R222, 0x30, !P1 ;  /* 0x00000030de00780c */ /* 0x000fe20004f24670 */
[----:B------:R-:W-:Y:S01]  /*ab90*/  FFMA.FTZ R91, R107, UR5, -R91 ;  /* 0x000000056b5b7c23 */ /* 0x000fe2000801085b */
[----:B---3--:R-:W-:Y:S01]  /*aba0*/  FSEL R92, R108, -INF , !P0 ;  /* 0xff8000006c5c7808 */ /* 0x008fe20004000000 */
[----:B------:R-:W-:Y:S01]  /*abb0*/  MUFU.EX2 R20, R20 ;  /* 0x0000001400147308 */ /* 0x000fe20000000800 */
[C---:B------:R-:W-:Y:S02]  /*abc0*/  ISETP.GE.AND P0, PT, R225.reuse, 0x29, PT ;  /* 0x00000029e100780c */ /* 0x040fe40003f06270 */
[----:B------:R-:W-:Y:S01]  /*abd0*/  FSEL R114, R114, -INF , !P1 ;  /* 0xff80000072727808 */ /* 0x000fe20004800000 */
[--C-:B------:R-:W-:Y:S01]  /*abe0*/  FFMA.FTZ R92, R92, UR5, -R93.reuse ;  /* 0x000000055c5c7c23 */ /* 0x100fe2000801085d */
[C---:B------:R-:W-:Y:S01]  /*abf0*/  ISETP.GE.AND P1, PT, R225.reuse, 0x31, PT ;  /* 0x00000031e100780c */ /* 0x040fe20003f26270 */
[----:B------:R-:W-:Y:S01]  /*ac00*/  FFMA.FTZ R93, R110, UR5, -R93 ;  /* 0x000000056e5d7c23 */ /* 0x000fe2000801085d */
[----:B------:R-:W-:Y:S01]  /*ac10*/  ISETP.GT.OR P0, PT, R224, 0x29, !P0 ;  /* 0x00000029e000780c */ /* 0x000fe20004704670 */
[----:B------:R-:W-:Y:S01]  /*ac20*/  MUFU.EX2 R88, R88 ;  /* 0x0000005800587308 */ /* 0x000fe20000000800 */
[----:B------:R-:W-:-:S02]  /*ac30*/  ISETP.GE.AND P2, PT, R225, 0x38, PT ;  /* 0x00000038e100780c */ /* 0x000fc40003f46270 */
[----:B------:R-:W-:Y:S02]  /*ac40*/  ISETP.GE.AND P3, PT, R217, 0x31, PT ;  /* 0x00000031d900780c */ /* 0x000fe40003f66270 */
[C---:B------:R-:W-:Y:S02]  /*ac50*/  ISETP.GT.OR P1, PT, R224.reuse, 0x31, !P1 ;  /* 0x00000031e000780c */ /* 0x040fe40004f24670 */
[----:B----4-:R-:W-:Y:S01]  /*ac60*/  FSEL R94, R109, -INF , !P0 ;  /* 0xff8000006d5e7808 */ /* 0x010fe20004000000 */
[----:B------:R-:W-:Y:S01]  /*ac70*/  VIADD R109, R5, 0xc ;  /* 0x0000000c056d7836 */ /* 0x000fe20000000000 */
[----:B------:R-:W-:Y:S01]  /*ac80*/  ISETP.GT.OR P2, PT, R224, 0x38, !P2 ;  /* 0x00000038e000780c */ /* 0x000fe20005744670 */
[----:B------:R-:W-:Y:S01]  /*ac90*/  MUFU.EX2 R13, R13 ;  /* 0x0000000d000d7308 */ /* 0x000fe20000000800 */
[----:B------:R-:W-:Y:S01]  /*aca0*/  ISETP.GT.OR P3, PT, R222, 0x31, !P3 ;  /* 0x00000031de00780c */ /* 0x000fe20005f64670 */
[--C-:B-1----:R-:W-:Y:S01]  /*acb0*/  FFMA.FTZ R94, R94, UR5, -R95.reuse ;  /* 0x000000055e5e7c23 */ /* 0x102fe2000801085f */
[----:B------:R-:W-:Y:S01]  /*acc0*/  ISETP.GE.AND P0, PT, R225, 0x30, PT ;  /* 0x00000030e100780c */ /* 0x000fe20003f06270 */
[----:B------:R-:W-:Y:S01]  /*acd0*/  FFMA.FTZ R95, R111, UR5, -R95 ;  /* 0x000000056f5f7c23 */ /* 0x000fe2000801085f */
[----:B------:R-:W-:Y:S01]  /*ace0*/  FSEL R98, R113, -INF , !P1 ;  /* 0xff80000071627808 */ /* 0x000fe20004800000 */
[----:B------:R1:W3:Y:S01]  /*acf0*/  SHFL.IDX PT, R111, R220, R109, 0x1f ;  /* 0x00001f6ddc6f7589 */ /* 0x0002e200000e0000 */
[----:B------:R-:W-:Y:S01]  /*ad00*/  FSEL R115, R115, -INF , !P3 ;  /* 0xff80000073737808 */ /* 0x000fe20005800000 */
[----:B------:R-:W-:Y:S01]  /*ad10*/  MUFU.EX2 R15, R15 ;  /* 0x0000000f000f7308 */ /* 0x000fe20000000800 */
[----:B------:R-:W-:Y:S01]  /*ad20*/  FSEL R100, R116, -INF , !P2 ;  /* 0xff80000074647808 */ /* 0x000fe20005000000 */
[--C-:B------:R-:W-:Y:S01]  /*ad30*/  FFMA.FTZ R98, R98, UR5, -R99.reuse ;  /* 0x0000000562627c23 */ /* 0x100fe20008010863 */
[----:B------:R-:W-:Y:S01]  /*ad40*/  ISETP.GE.AND P1, PT, R225, 0x41, PT ;  /* 0x00000041e100780c */ /* 0x000fe20003f26270 */
[----:B------:R-:W-:Y:S01]  /*ad50*/  FFMA.FTZ R99, R115, UR5, -R99 ;  /* 0x0000000573637c23 */ /* 0x000fe20008010863 */
[----:B------:R-:W-:Y:S01]  /*ad60*/  ISETP.GT.OR P0, PT, R224, 0x30, !P0 ;  /* 0x00000030e000780c */ /* 0x000fe20004704670 */
[----:B--2---:R-:W-:Y:S01]  /*ad70*/  FFMA.FTZ R100, R100, UR5, -R101 ;  /* 0x0000000564647c23 */ /* 0x004fe20008010865 */
[----:B------:R-:W-:Y:S01]  /*ad80*/  ISETP.GE.AND P2, PT, R225, 0x48, PT ;  /* 0x00000048e100780c */ /* 0x000fe20003f46270 */
[----:B-1----:R-:W-:Y:S01]  /*ad90*/  VIADD R109, R5, 0x10 ;  /* 0x00000010056d7836 */ /* 0x002fe20000000000 */
[----:B------:R-:W-:Y:S01]  /*ada0*/  ISETP.GE.AND P3, PT, R225, 0x49, PT ;  /* 0x00000049e100780c */ /* 0x000fe20003f66270 */
[----:B------:R-:W-:Y:S01]  /*adb0*/  MUFU.EX2 R18, R18 ;  /* 0x0000001200127308 */ /* 0x000fe20000000800 */
[----:B------:R-:W-:-:S02]  /*adc0*/  ISETP.GT.OR P1, PT, R224, 0x41, !P1 ;  /* 0x00000041e000780c */ /* 0x000fc40004f24670 */
[----:B------:R-:W-:Y:S01]  /*add0*/  FSEL R96, R112, -INF , !P0 ;  /* 0xff80000070607808 */ /* 0x000fe20004000000 */
[----:B------:R-:W-:Y:S01]  /*ade0*/  VIADD R112, R5, 0x8 ;  /* 0x0000000805707836 */ /* 0x000fe20000000000 */
[C---:B------:R-:W-:Y:S01]  /*adf0*/  ISETP.GT.OR P2, PT, R224.reuse, 0x48, !P2 ;  /* 0x00000048e000780c */ /* 0x040fe20005744670 */
[----:B------:R3:W-:Y:S01]  /*ae00*/  SHFL.IDX PT, R113, R220, R109, 0x1f ;  /* 0x00001f6ddc717589 */ /* 0x0007e200000e0000 */
[----:B------:R-:W-:Y:S01]  /*ae10*/  ISETP.GT.OR P3, PT, R224, 0x49, !P3 ;  /* 0x00000049e000780c */ /* 0x000fe20005f64670 */
[--C-:B-----5:R-:W-:Y:S01]  /*ae20*/  FFMA.FTZ R96, R96, UR5, -R97.reuse ;  /* 0x0000000560607c23 */ /* 0x120fe20008010861 */
[----:B------:R-:W-:Y:S01]  /*ae30*/  FSEL R121, R121, -INF , !P1 ;  /* 0xff80000079797808 */ /* 0x000fe20004800000 */
[----:B------:R-:W1:Y:S01]  /*ae40*/  SHFL.IDX PT, R110, R220, R112, 0x1f ;  /* 0x00001f70dc6e7589 */ /* 0x000e6200000e0000 */
[----:B------:R-:W-:Y:S01]  /*ae50*/  ISETP.GE.AND P1, PT, R225, 0x59, PT ;  /* 0x00000059e100780c */ /* 0x000fe20003f26270 */
[----:B------:R-:W-:Y:S01]  /*ae60*/  FFMA.FTZ R97, R114, UR5, -R97 ;  /* 0x0000000572617c23 */ /* 0x000fe20008010861 */
[----:B------:R-:W-:Y:S01]  /*ae70*/  FSEL R124, R124, -INF , !P2 ;  /* 0xff8000007c7c7808 */ /* 0x000fe20005000000 */
[----:B------:R-:W-:Y:S01]  /*ae80*/  VIADD R114, R5, 0x4 ;  /* 0x0000000405727836 */ /* 0x000fe20000000000 */
[----:B------:R-:W-:Y:S01]  /*ae90*/  FSEL R125, R125, -INF , !P3 ;  /* 0xff8000007d7d7808 */ /* 0x000fe20005800000 */
[----:B------:R-:W-:Y:S01]  /*aea0*/  MUFU.EX2 R17, R17 ;  /* 0x0000001100117308 */ /* 0x000fe20000000800 */
[----:B------:R-:W-:-:S02]  /*aeb0*/  ISETP.GE.AND P2, PT, R225, 0x60, PT ;  /* 0x00000060e100780c */ /* 0x000fc40003f46270 */
[----:B------:R-:W-:Y:S01]  /*aec0*/  ISETP.GE.AND P3, PT, R225, 0x61, PT ;  /* 0x00000061e100780c */ /* 0x000fe20003f66270 */
[----:B------:R-:W2:Y:S01]  /*aed0*/  SHFL.IDX PT, R103, R220, R114, 0x1f ;  /* 0x00001f72dc677589 */ /* 0x000ea200000e0000 */
[C---:B------:R-:W-:Y:S01]  /*aee0*/  ISETP.GT.OR P1, PT, R224.reuse, 0x59, !P1 ;  /* 0x00000059e000780c */ /* 0x040fe20004f24670 */
[----:B---3--:R-:W-:Y:S01]  /*aef0*/  FFMA.FTZ R109, R125, UR5, -R111 ;  /* 0x000000057d6d7c23 */ /* 0x008fe2000801086f */
[C---:B------:R-:W-:Y:S01]  /*af00*/  ISETP.GT.OR P2, PT, R224.reuse, 0x60, !P2 ;  /* 0x00000060e000780c */ /* 0x040fe20005744670 */
[----:B------:R-:W-:Y:S01]  /*af10*/  MUFU.EX2 R19, R19 ;  /* 0x0000001300137308 */ /* 0x000fe20000000800 */
[----:B------:R-:W-:Y:S02]  /*af20*/  ISETP.GT.OR P3, PT, R224, 0x61, !P3 ;  /* 0x00000061e000780c */ /* 0x000fe40005f64670 */
[----:B------:R-:W-:Y:S02]  /*af30*/  ISETP.GE.AND P4, PT, R225, 0x40, PT ;  /* 0x00000040e100780c */ /* 0x000fe40003f86270 */
[----:B------:R-:W-:-:S02]  /*af40*/  FSEL R133, R133, -INF , !P1 ;  /* 0xff80000085857808 */ /* 0x000fc40004800000 */
[----:B------:R-:W-:Y:S01]  /*af50*/  ISETP.GE.AND P0, PT, R217, 0x38, PT ;  /* 0x00000038d900780c */ /* 0x000fe20003f06270 */
[----:B------:R-:W-:Y:S01]  /*af60*/  MUFU.EX2 R109, R109 ;  /* 0x0000006d006d7308 */ /* 0x000fe20000000800 */
[----:B------:R-:W-:Y:S01]  /*af70*/  ISETP.GE.AND P5, PT, R225, 0x39, PT ;  /* 0x00000039e100780c */ /* 0x000fe20003fa6270 */
[----:B-1----:R-:W-:Y:S01]  /*af80*/  FFMA.FTZ R108, R124, UR5, -R110 ;  /* 0x000000057c6c7c23 */ /* 0x002fe2000801086e */
[----:B------:R-:W-:Y:S02]  /*af90*/  ISETP.GE.AND P1, PT, R217, 0x39, PT ;  /* 0x00000039d900780c */ /* 0x000fe40003f26270 */
[----:B------:R-:W-:Y:S02]  /*afa0*/  FSEL R136, R136, -INF , !P2 ;  /* 0xff80000088887808 */ /* 0x000fe40005000000 */
[----:B------:R-:W-:Y:S01]  /*afb0*/  FSEL R137, R137, -INF , !P3 ;  /* 0xff80000089897808 */ /* 0x000fe20005800000 */
[----:B------:R-:W-:Y:S01]  /*afc0*/  MUFU.EX2 R108, R108 ;  /* 0x0000006c006c7308 */ /* 0x000fe20000000800 */
[----:B------:R-:W-:-:S02]  /*afd0*/  ISETP.GE.AND P2, PT, R217, 0x40, PT ;  /* 0x00000040d900780c */ /* 0x000fc40003f46270 */
[----:B------:R-:W-:Y:S01]  /*afe0*/  ISETP.GE.AND P3, PT, R217, 0x41, PT ;  /* 0x00000041d900780c */ /* 0x000fe20003f66270 */
[----:B--2---:R-:W-:Y:S01]  /*aff0*/  FFMA.FTZ R106, R121, UR5, -R103 ;  /* 0x00000005796a7c23 */ /* 0x004fe20008010867 */
[----:B------:R-:W-:Y:S02]  /*b000*/  ISETP.GT.OR P4, PT, R224, 0x40, !P4 ;  /* 0x00000040e000780c */ /* 0x000fe40006784670 */
[----:B------:R-:W-:Y:S01]  /*b010*/  ISETP.GT.OR P0, PT, R222, 0x38, !P0 ;  /* 0x00000038de00780c */ /* 0x000fe20004704670 */
[----:B------:R-:W-:Y:S01]  /*b020*/  MUFU.EX2 R23, R23 ;  /* 0x0000001700177308 */ /* 0x000fe20000000800 */
[----:B------:R-:W-:Y:S02]  /*b030*/  ISETP.GT.OR P5, PT, R224, 0x39, !P5 ;  /* 0x00000039e000780c */ /* 0x000fe40006fa4670 */
[C---:B------:R-:W-:Y:S02]  /*b040*/  ISETP.GT.OR P1, PT, R222.reuse, 0x39, !P1 ;  /* 0x00000039de00780c */ /* 0x040fe40004f24670 */
[----:B------:R-:W-:-:S02]  /*b050*/  ISETP.GT.OR P2, PT, R222, 0x40, !P2 ;  /* 0x00000040de00780c */ /* 0x000fc40005744670 */
[----:B------:R-:W-:Y:S01]  /*b060*/  ISETP.GT.OR P3, PT, R222, 0x41, !P3 ;  /* 0x00000041de00780c */ /* 0x000fe20005f64670 */
[----:B------:R-:W-:Y:S01]  /*b070*/  MUFU.EX2 R106, R106 ;  /* 0x0000006a006a7308 */ /* 0x000fe20000000800 */
[----:B------:R-:W-:Y:S02]  /*b080*/  FSEL R120, R120, -INF , !P4 ;  /* 0xff80000078787808 */ /* 0x000fe40006000000 */
[----:B------:R-:W-:Y:S02]  /*b090*/  FSEL R118, R118, -INF , !P0 ;  /* 0xff80000076767808 */ /* 0x000fe40004000000 */
[----:B------:R-:W-:Y:S01]  /*b0a0*/  FSEL R117, R117, -INF , !P5 ;  /* 0xff80000075757808 */ /* 0x000fe20006800000 */
[----:B------:R-:W-:Y:S02]  /*b0b0*/  WARPGROUP.DEPBAR.LE gsb0, 0x0 ;  /* 0x00008000000079c5 */ /* 0x000fe40000010000 */
[----:B------:R-:W-:Y:S01]  /*b0c0*/  WARPGROUP.ARRIVE ;  /* 0x00000000000079c5 */ /* 0x000fe20000000000 */
[----:B------:R-:W-:Y:S01]  /*b0d0*/  ISETP.GE.AND P4, PT, R225, 0x58, PT ;  /* 0x00000058e100780c */ /* 0x000fe20003f86270 */
[--C-:B------:R-:W-:Y:S01]  /*b0e0*/  FFMA.FTZ R102, R117, UR5, -R231.reuse ;  /* 0x0000000575667c23 */ /* 0x100fe200080108e7 */
[----:B------:R-:W-:Y:S01]  /*b0f0*/  FSEL R119, R119, -INF , !P1 ;  /* 0xff80000077777808 */ /* 0x000fe20004800000 */
[--C-:B------:R-:W-:Y:S01]  /*b100*/  FFMA.FTZ R120, R120, UR5, -R104.reuse ;  /* 0x0000000578787c23 */ /* 0x100fe20008010868 */
        /* <DEDUP_REMOVED lines=8> */
[----:B------:R-:W-:Y:S01]  /*b190*/  ISETP.GE.AND P1, PT, R217, 0x48, PT ;  /* 0x00000048d900780c */ /* 0x000fe20003f26270 */
[----:B------:R-:W-:Y:S01]  /*b1a0*/  VIADD R231, R5, 0x14 ;  /* 0x0000001405e77836 */ /* 0x000fe20000000000 */
[----:B------:R-:W-:Y:S01]  /*b1b0*/  FSEL R105, R122, -INF , !P2 ;  /* 0xff8000007a697808 */ /* 0x000fe20005000000 */
[----:B------:R-:W-:Y:S01]  /*b1c0*/  FFMA.FTZ R101, R118, UR5, -R101 ;  /* 0x0000000576657c23 */ /* 0x000fe20008010865 */
        /* <DEDUP_REMOVED lines=9> */
[----:B------:R-:W-:Y:S02]  /*b260*/  ISETP.GT.OR P5, PT, R224, 0x51, !P5 ;  /* 0x00000051e000780c */ /* 0x000fe40006fa4670 */
[----:B------:R-:W-:Y:S02]  /*b270*/  ISETP.GT.OR P1, PT, R222, 0x48, !P1 ;  /* 0x00000048de00780c */ /* 0x000fe40004f24670 */
[C---:B------:R-:W-:Y:S02]  /*b280*/  ISETP.GT.OR P2, PT, R224.reuse, 0x71, !P2 ;  /* 0x00000071e000780c */ /* 0x040fe40005744670 */
[----:B------:R-:W-:Y:S01]  /*b290*/  ISETP.GT.OR P3, PT, R224, 0x78, !P3 ;  /* 0x00000078e000780c */ /* 0x000fe20005f64670 */
[----:B------:R2:W-:Y:S01]  /*b2a0*/  MUFU.EX2 R104, R119 ;  /* 0x0000007700687308 */ /* 0x0005e20000000800 */
[----:B------:R-:W-:-:S02]  /*b2b0*/  FSEL R132, R132, -INF , !P4 ;  /* 0xff80000084847808 */ /* 0x000fc40006000000 */
[----:B------:R-:W-:Y:S02]  /*b2c0*/  FSEL R128, R128, -INF , !P0 ;  /* 0xff80000080807808 */ /* 0x000fe40004000000 */
[----:B------:R-:W-:Y:S02]  /*b2d0*/  FSEL R129, R129, -INF , !P5 ;  /* 0xff80000081817808 */ /* 0x000fe40006800000 */
[C---:B------:R-:W-:Y:S01]  /*b2e0*/  ISETP.GE.AND P4, PT, R225.reuse, 0x70, PT ;  /* 0x00000070e100780c */ /* 0x040fe20003f86270 */
[----:B------:R-:W-:Y:S01]  /*b2f0*/  MUFU.EX2 R105, R105 ;  /* 0x0000006900697308 */ /* 0x000fe20000000800 */
[----:B------:R-:W-:Y:S02]  /*b300*/  FSEL R126, R126, -INF , !P1 ;  /* 0xff8000007e7e7808 */ /* 0x000fe40004800000 */
[C---:B------:R-:W-:Y:S02]  /*b310*/  ISETP.GE.AND P0, PT, R225.reuse, 0x68, PT ;  /* 0x00000068e100780c */ /* 0x040fe40003f06270 */
[C---:B------:R-:W-:Y:S01]  /*b320*/  ISETP.GE.AND P5, PT, R225.reuse, 0x69, PT ;  /* 0x00000069e100780c */ /* 0x040fe20003fa6270 */
[----:B------:R-:W-:Y:S01]  /*b330*/  FFMA.FTZ R110, R126, UR5, -R110 ;  /* 0x000000057e6e7c23 */ /* 0x000fe2000801086e */
[----:B------:R-:W-:Y:S01]  /*b340*/  ISETP.GE.AND P1, PT, R225, 0x79, PT ;  /* 0x00000079e100780c */ /* 0x000fe20003f26270 */
[----:B------:R-:W-:Y:S01]  /*b350*/  VIADD R225, R5, 0x1c ;  /* 0x0000001c05e17836 */ /* 0x000fe20000000000 */
[----:B------:R-:W-:Y:S01]  /*b360*/  FSEL R124, R145, -INF , !P2 ;  /* 0xff800000917c7808 */ /* 0x000fe20005000000 */
[----:B------:R-:W-:Y:S01]  /*b370*/  MUFU.EX2 R107, R107 ;  /* 0x0000006b006b7308 */ /* 0x000fe20000000800 */
[----:B------:R-:W-:-:S02]  /*b380*/  FSEL R122, R148, -INF , !P3 ;  /* 0xff800000947a7808 */ /* 0x000fc40005800000 */
[C---:B------:R-:W-:Y:S01]  /*b390*/  ISETP.GE.AND P2, PT, R217.reuse, 0x58, PT ;  /* 0x00000058d900780c */ /* 0x040fe20003f46270 */
[----:B------:R-:W-:Y:S01]  /*b3a0*/  SHFL.IDX PT, R148, R221, R5, 0x1f ;  /* 0x00001f05dd947589 */ /* 0x000fe200000e0000 */
[----:B------:R-:W-:Y:S02]  /*b3b0*/  ISETP.GE.AND P3, PT, R217, 0x59, PT ;  /* 0x00000059d900780c */ /* 0x000fe40003f66270 */
[C---:B------:R-:W-:Y:S01]  /*b3c0*/  ISETP.GT.OR P4, PT, R224.reuse, 0x70, !P4 ;  /* 0x00000070e000780c */ /* 0x040fe20006784670 */
[----:B------:R-:W3:Y:S01]  /*b3d0*/  MUFU.EX2 R110, R110 ;  /* 0x0000006e006e7308 */ /* 0x000ee20000000800 */
[C---:B------:R-:W-:Y:S02]  /*b3e0*/  ISETP.GT.OR P0, PT, R224.reuse, 0x68, !P0 ;  /* 0x00000068e000780c */ /* 0x040fe40004704670 */
[C---:B------:R-:W-:Y:S02]  /*b3f0*/  ISETP.GT.OR P5, PT, R224.reuse, 0x69, !P5 ;  /* 0x00000069e000780c */ /* 0x040fe40006fa4670 */
[----:B------:R-:W-:Y:S01]  /*b400*/  ISETP.GT.OR P1, PT, R224, 0x79, !P1 ;  /* 0x00000079e000780c */ /* 0x000fe20004f24670 */
[----:B------:R-:W-:Y:S01]  /*b410*/  VIADD R224, R5, 0x18 ;  /* 0x0000001805e07836 */ /* 0x000fe20000000000 */
[C---:B------:R-:W-:Y:S01]  /*b420*/  ISETP.GT.OR P2, PT, R222.reuse, 0x58, !P2 ;  /* 0x00000058de00780c */ /* 0x040fe20005744670 */
[----:B------:R-:W-:Y:S01]  /*b430*/  MUFU.EX2 R90, R90 ;  /* 0x0000005a005a7308 */ /* 0x000fe20000000800 */
[----:B------:R-:W-:-:S02]  /*b440*/  ISETP.GT.OR P3, PT, R222, 0x59, !P3 ;  /* 0x00000059de00780c */ /* 0x000fc40005f64670 */
[----:B------:R-:W-:Y:S02]  /*b450*/  FSEL R126, R144, -INF , !P4 ;  /* 0xff800000907e7808 */ /* 0x000fe40006000000 */
[----:B------:R-:W-:Y:S02]  /*b460*/  ISETP.GE.AND P4, PT, R217, 0x51, PT ;  /* 0x00000051d900780c */ /* 0x000fe40003f86270 */
[----:B------:R-:W-:Y:S01]  /*b470*/  FSEL R117, R134, -INF , !P2 ;  /* 0xff80000086757808 */ /* 0x000fe20005000000 */
[----:B------:R-:W-:Y:S01]  /*b480*/  MUFU.EX2 R91, R91 ;  /* 0x0000005b005b7308 */ /* 0x000fe20000000800 */
[----:B------:R-:W-:Y:S01]  /*b490*/  FSEL R115, R135, -INF , !P3 ;  /* 0xff80000087737808 */ /* 0x000fe20005800000 */
[----:B------:R-:W4:Y:S01]  /*b4a0*/  SHFL.IDX PT, R134, R220, R224, 0x1f ;  /* 0x00001fe0dc867589 */ /* 0x000f2200000e0000 */
[----:B------:R-:W-:Y:S02]  /*b4b0*/  FSEL R140, R140, -INF , !P0 ;  /* 0xff8000008c8c7808 */ /* 0x000fe40004000000 */
[----:B------:R-:W-:Y:S01]  /*b4c0*/  ISETP.GE.AND P0, PT, R217, 0x49, PT ;  /* 0x00000049d900780c */ /* 0x000fe20003f06270 */
[----:B------:R-:W5:Y:S01]  /*b4d0*/  SHFL.IDX PT, R135, R220, R231, 0x1f ;  /* 0x00001fe7dc877589 */ /* 0x000f6200000e0000 */
[C---:B------:R-:W-:Y:S01]  /*b4e0*/  ISETP.GT.OR P4, PT, R222.reuse, 0x51, !P4 ;  /* 0x00000051de00780c */ /* 0x040fe20006784670 */
[----:B------:R-:W-:Y:S01]  /*b4f0*/  MUFU.EX2 R92, R92 ;  /* 0x0000005c005c7308 */ /* 0x000fe20000000800 */
[----:B------:R-:W-:Y:S01]  /*b500*/  ISETP.GT.OR P0, PT, R222, 0x49, !P0 ;  /* 0x00000049de00780c */ /* 0x000fe20004704670 */
[----:B------:R-:W-:Y:S01]  /*b510*/  SHFL.IDX PT, R220, R220, R225, 0x1f ;  /* 0x00001fe1dcdc7589 */ /* 0x000fe200000e0000 */
[----:B------:R-:W-:-:S02]  /*b520*/  FSEL R144, R131, -INF , !P4 ;  /* 0xff80000083907808 */ /* 0x000fc40006000000 */
[----:B------:R-:W-:Y:S01]  /*b530*/  FSEL R127, R127, -INF , !P0 ;  /* 0xff8000007f7f7808 */ /* 0x000fe20004000000 */
[----:B------:R-:W2:Y:S01]  /*b540*/  SHFL.IDX PT, R131, R221, R114, 0x1f ;  /* 0x00001f72dd837589 */ /* 0x000ea200000e0000 */
[----:B------:R-:W-:Y:S01]  /*b550*/  FSEL R116, R141, -INF , !P5 ;  /* 0xff8000008d747808 */ /* 0x000fe20006800000 */
[----:B------:R-:W-:Y:S01]  /*b560*/  MUFU.EX2 R93, R93 ;  /* 0x0000005d005d7308 */ /* 0x000fe20000000800 */
[----:B------:R-:W-:Y:S01]  /*b570*/  ISETP.GE.AND P0, PT, R217, 0x61, PT ;  /* 0x00000061d900780c */ /* 0x000fe20003f06270 */
[----:B------:R-:W-:Y:S01]  /*b580*/  FFMA.FTZ R111, R127, UR5, -R111 ;  /* 0x000000057f6f7c23 */ /* 0x000fe2000801086f */
[----:B------:R-:W-:Y:S02]  /*b590*/  ISETP.GE.AND P5, PT, R217, 0x50, PT ;  /* 0x00000050d900780c */ /* 0x000fe40003fa6270 */
[----:B-1----:R-:W-:Y:S02]  /*b5a0*/  FSEL R120, R149, -INF , !P1 ;  /* 0xff80000095787808 */ /* 0x002fe40004800000 */
[C---:B------:R-:W-:Y:S01]  /*b5b0*/  ISETP.GT.OR P0, PT, R222.reuse, 0x61, !P0 ;  /* 0x00000061de00780c */ /* 0x040fe20004704670 */
[----:B------:R-:W1:Y:S01]  /*b5c0*/  MUFU.EX2 R111, R111 ;  /* 0x0000006f006f7308 */ /* 0x000e620000000800 */
[----:B------:R-:W-:Y:S01]  /*b5d0*/  ISETP.GE.AND P1, PT, R217, 0x60, PT ;  /* 0x00000060d900780c */ /* 0x000fe20003f26270 */
[----:B----4-:R-:W-:Y:S01]  /*b5e0*/  FFMA.FTZ R117, R117, UR5, -R134 ;  /* 0x0000000575757c23 */ /* 0x010fe20008010886 */
[----:B------:R-:W-:-:S02]  /*b5f0*/  ISETP.GT.OR P5, PT, R222, 0x50, !P5 ;  /* 0x00000050de00780c */ /* 0x000fc40006fa4670 */
[----:B------:R-:W-:Y:S01]  /*b600*/  FSEL R141, R139, -INF , !P0 ;  /* 0xff8000008b8d7808 */ /* 0x000fe20004000000 */
[----:B-----5:R-:W-:Y:S01]  /*b610*/  FFMA.FTZ R129, R129, UR5, -R135 ;  /* 0x0000000581817c23 */ /* 0x020fe20008010887 */
[----:B------:R-:W-:Y:S01]  /*b620*/  FSEL R118, R130, -INF , !P5 ;  /* 0xff80000082767808 */ /* 0x000fe20006800000 */
[----:B------:R-:W-:Y:S01]  /*b630*/  FFMA.FTZ R139, R136, UR5, -R148 ;  /* 0x00000005888b7c23 */ /* 0x000fe20008010894 */
[----:B------:R-:W-:Y:S01]  /*b640*/  ISETP.GT.OR P1, PT, R222, 0x60, !P1 ;  /* 0x00000060de00780c */ /* 0x000fe20004f24670 */
[----:B------:R4:W5:Y:S01]  /*b650*/  SHFL.IDX PT, R130, R221, R112, 0x1f ;  /* 0x00001f70dd827589 */ /* 0x00096200000e0000 */
[C---:B------:R-:W-:Y:S01]  /*b660*/  ISETP.GE.AND P0, PT, R217.reuse, 0x79, PT ;  /* 0x00000079d900780c */ /* 0x040fe20003f06270 */
[----:B------:R-:W-:Y:S01]  /*b670*/  MUFU.EX2 R117, R117 ;  /* 0x0000007500757308 */ /* 0x000fe20000000800 */
[----:B------:R-:W-:Y:S01]  /*b680*/  ISETP.GE.AND P5, PT, R217, 0x68, PT ;  /* 0x00000068d900780c */ /* 0x000fe20003fa6270 */
[----:B--2---:R-:W-:Y:S01]  /*b690*/  FFMA.FTZ R141, R141, UR5, -R131 ;  /* 0x000000058d8d7c23 */ /* 0x004fe20008010883 */
[----:B------:R-:W-:-:S02]  /*b6a0*/  FSEL R138, R138, -INF , !P1 ;  /* 0xff8000008a8a7808 */ /* 0x000fc40004800000 */
[----:B------:R-:W-:Y:S02]  /*b6b0*/  ISETP.GT.OR P0, PT, R222, 0x79, !P0 ;  /* 0x00000079de00780c */ /* 0x000fe40004704670 */
[C---:B------:R-:W-:Y:S01]  /*b6c0*/  ISETP.GE.AND P4, PT, R217.reuse, 0x69, PT ;  /* 0x00000069d900780c */ /* 0x040fe20003f86270 */
[--C-:B----4-:R-:W-:Y:S01]  /*b6d0*/  FFMA.FTZ R112, R128, UR5, -R113.reuse ;  /* 0x0000000580707c23 */ /* 0x110fe20008010871 */
[C---:B------:R-:W-:Y:S01]  /*b6e0*/  ISETP.GE.AND P2, PT, R217.reuse, 0x70, PT ;  /* 0x00000070d900780c */ /* 0x040fe20003f46270 */
[----:B------:R-:W-:Y:S01]  /*b6f0*/  FFMA.FTZ R113, R118, UR5, -R113 ;  /* 0x0000000576717c23 */ /* 0x000fe20008010871 */
[----:B------:R-:W-:Y:S01]  /*b700*/  ISETP.GE.AND P3, PT, R217, 0x71, PT ;  /* 0x00000071d900780c */ /* 0x000fe20003f66270 */
[--C-:B------:R-:W-:Y:S01]  /*b710*/  FFMA.FTZ R118, R133, UR5, -R220.reuse ;  /* 0x0000000585767c23 */ /* 0x100fe200080108dc */
[----:B------:R-:W-:Y:S01]  /*b720*/  ISETP.GE.AND P1, PT, R217, 0x78, PT ;  /* 0x00000078d900780c */ /* 0x000fe20003f26270 */
[----:B------:R-:W-:Y:S01]  /*b730*/  FFMA.FTZ R133, R115, UR5, -R220 ;  /* 0x0000000573857c23 */ /* 0x000fe200080108dc */
[C---:B------:R-:W-:Y:S01]  /*b740*/  ISETP.GT.OR P5, PT, R222.reuse, 0x68, !P5 ;  /* 0x00000068de00780c */ /* 0x040fe20006fa4670 */
[----:B------:R-:W-:Y:S01]  /*b750*/  VIADD R220, R5, 0x4 ;  /* 0x0000000405dc7836 */ /* 0x000fe20000000000 */
[----:B------:R-:W-:Y:S01]  /*b760*/  FSEL R119, R151, -INF , !P0 ;  /* 0xff80000097777808 */ /* 0x000fe20004000000 */
[C---:B------:R-:W-:Y:S01]  /*b770*/  VIADD R151, R5.reuse, 0x8 ;  /* 0x0000000805977836 */ /* 0x040fe20000000000 */
[----:B------:R-:W-:Y:S01]  /*b780*/  ISETP.GT.OR P4, PT, R222, 0x69, !P4 ;  /* 0x00000069de00780c */ /* 0x000fe20006784670 */
[----:B------:R-:W-:Y:S01]  /*b790*/  FFMA.FTZ R128, R144, UR5, -R135 ;  /* 0x0000000590807c23 */ /* 0x000fe20008010887 */
[C---:B------:R-:W-:Y:S01]  /*b7a0*/  ISETP.GT.OR P2, PT, R222.reuse, 0x70, !P2 ;  /* 0x00000070de00780c */ /* 0x040fe20005744670 */
[----:B------:R-:W-:Y:S01]  /*b7b0*/  MUFU.EX2 R115, R129 ;  /* 0x0000008100737308 */ /* 0x000fe20000000800 */
[----:B------:R-:W-:Y:S01]  /*b7c0*/  ISETP.GT.OR P3, PT, R222, 0x71, !P3 ;  /* 0x00000071de00780c */ /* 0x000fe20005f64670 */
[----:B------:R-:W-:Y:S01]  /*b7d0*/  FFMA.FTZ R144, R132, UR5, -R134 ;  /* 0x0000000584907c23 */ /* 0x000fe20008010886 */
[----:B------:R-:W-:Y:S01]  /*b7e0*/  ISETP.GT.OR P1, PT, R222, 0x78, !P1 ;  /* 0x00000078de00780c */ /* 0x000fe20004f24670 */
[----:B------:R-:W-:Y:S01]  /*b7f0*/  VIADD R222, R5, 0xc ;  /* 0x0000000c05de7836 */ /* 0x000fe20000000000 */
[----:B------:R-:W-:Y:S01]  /*b800*/  FSEL R114, R142, -INF , !P5 ;  /* 0xff8000008e727808 */ /* 0x000fe20006800000 */
[----:B------:R-:W-:-:S02]  /*b810*/  WARPGROUP.DEPBAR.LE gsb0, 0x0 ;  /* 0x00008000000079c5 */ /* 0x000fc40000010000 */
[----:B------:R-:W-:Y:S01]  /*b820*/  WARPGROUP.ARRIVE ;  /* 0x00000000000079c5 */ /* 0x000fe20000000000 */
[----:B------:R-:W-:Y:S01]  /*b830*/  FFMA.FTZ R142, R137, UR5, -R131 ;  /* 0x00000005898e7c23 */ /* 0x000fe20008010883 */
[----:B------:R-:W2:Y:S01]  /*b840*/  SHFL.IDX PT, R134, R221, R224, 0x1f ;  /* 0x00001fe0dd867589 */ /* 0x000ea200000e0000 */
[----:B------:R-:W-:Y:S01]  /*b850*/  FSEL R125, R146, -INF , !P2 ;  /* 0xff800000927d7808 */ /* 0x000fe20005000000 */
[----:B------:R-:W-:Y:S01]  /*b860*/  FFMA.FTZ R146, R138, UR5, -R148 ;  /* 0x000000058a927c23 */ /* 0x000fe20008010894 */
[----:B------:R-:W-:Y:S01]  /*b870*/  FSEL R121, R150, -INF , !P1 ;  /* 0xff80000096797808 */ /* 0x000fe20004800000 */
[----:B------:R-:W-:Y:S01]  /*b880*/  HGMMA.64x128x16.F32.BF16 R24, gdesc[UR12], R24, gsb0 ;  /* 0x01e000000c1879f0 */ /* 0x000fe20008001818 */
[----:B------:R-:W4:Y:S01]  /*b890*/  SHFL.IDX PT, R135, R221, R231, 0x1f ;  /* 0x00001fe7dd877589 */ /* 0x000f2200000e0000 */
[----:B------:R-:W-:Y:S01]  /*b8a0*/  FSEL R123, R147, -INF , !P3 ;  /* 0xff800000937b7808 */ /* 0x000fe20005800000 */
[----:B------:R-:W-:Y:S01]  /*b8b0*/  VIADD R217, R5, 0x10 ;  /* 0x0000001005d97836 */ /* 0x000fe20000000000 */
[----:B------:R-:W-:Y:S01]  /*b8c0*/  FSEL R127, R143, -INF , !P4 ;  /* 0xff8000008f7f7808 */ /* 0x000fe20006000000 */
[----:B------:R-:W3:Y:S01]  /*b8d0*/  SHFL.IDX PT, R145, R221, R222, 0x1f ;  /* 0x00001fdedd917589 */ /* 0x000ee200000e0000 */
[--C-:B-----5:R-:W-:Y:S01]  /*b8e0*/  FFMA.FTZ R132, R140, UR5, -R130.reuse ;  /* 0x000000058c847c23 */ /* 0x120fe20008010882 */
[----:B------:R-:W-:Y:S01]  /*b8f0*/  FFMA.FTZ R130, R114, UR5, -R130 ;  /* 0x0000000572827c23 */ /* 0x000fe20008010882 */
[----:B------:R-:W5:Y:S01]  /*b900*/  MUFU.EX2 R112, R112 ;  /* 0x0000007000707308 */ /* 0x000f620000000800 */
[----:B------:R-:W1:Y:S04]  /*b910*/  SHFL.IDX PT, R143, R221, R217, 0x1f ;  /* 0x00001fd9dd8f7589 */ /* 0x000e6800000e0000 */
[----:B------:R-:W5:Y:S03]  /*b920*/  SHFL.IDX PT, R221, R221, R225, 0x1f ;  /* 0x00001fe1dddd7589 */ /* 0x000f6600000e0000 */
[----:B------:R3:W-:Y:S01]  /*b930*/  MUFU.EX2 R114, R128 ;  /* 0x0000008000727308 */ /* 0x0007e20000000800 */
[--C-:B--2---:R-:W-:Y:S01]  /*b940*/  FFMA.FTZ R122, R122, UR5, -R134.reuse ;  /* 0x000000057a7a7c23 */ /* 0x104fe20008010886 */
[----:B------:R-:W-:-:S06]  /*b950*/  FFMA.FTZ R121, R121, UR5, -R134 ;  /* 0x0000000579797c23 */ /* 0x000fcc0008010886 */
[----:B------:R-:W-:Y:S01]  /*b960*/  MUFU.EX2 R94, R94 ;  /* 0x0000005e005e7308 */ /* 0x000fe20000000800 */
[--C-:B----4-:R-:W-:Y:S01]  /*b970*/  FFMA.FTZ R124, R124, UR5, -R135.reuse ;  /* 0x000000057c7c7c23 */ /* 0x110fe20008010887 */
[----:B------:R-:W-:Y:S01]  /*b980*/  FFMA.FTZ R123, R123, UR5, -R135 ;  /* 0x000000057b7b7c23 */ /* 0x000fe20008010887 */
[--C-:B---3--:R-:W-:Y:S01]  /*b990*/  FFMA.FTZ R128, R116, UR5, -R145.reuse ;  /* 0x0000000574807c23 */ /* 0x108fe20008010891 */
[----:B------:R-:W-:-:S04]  /*b9a0*/  FFMA.FTZ R127, R127, UR5, -R145 ;  /* 0x000000057f7f7c23 */ /* 0x000fc80008010891 */
[----:B------:R-:W-:Y:S01]  /*b9b0*/  MUFU.EX2 R116, R144 ;  /* 0x0000009000747308 */ /* 0x000fe20000000800 */
[--C-:B-1----:R-:W-:Y:S01]  /*b9c0*/  FFMA.FTZ R126, R126, UR5, -R143.reuse ;  /* 0x000000057e7e7c23 */ /* 0x102fe2000801088f */
[----:B------:R-:W-:Y:S01]  /*b9d0*/  FFMA.FTZ R125, R125, UR5, -R143 ;  /* 0x000000057d7d7c23 */ /* 0x000fe2000801088f */
[--C-:B-----5:R-:W-:Y:S01]  /*b9e0*/  FFMA.FTZ R120, R120, UR5, -R221.reuse ;  /* 0x0000000578787c23 */ /* 0x120fe200080108dd */
[----:B------:R-:W-:-:S04]  /*b9f0*/  FFMA.FTZ R119, R119, UR5, -R221 ;  /* 0x0000000577777c23 */ /* 0x000fc800080108dd */
        /* <DEDUP_REMOVED lines=11> */
[----:B------:R-:W1:Y:S04]  /*bab0*/  LDS R223, [R223+0x400] ;  /* 0x00040000dfdf7984 */ /* 0x000e680000000800 */
[----:B------:R-:W2:Y:S04]  /*bac0*/  LDS R216, [R216+0x400] ;  /* 0x00040000d8d87984 */ /* 0x000ea80000000800 */
[----:B------:R-:W-:Y:S04]  /*bad0*/  LDS R218, [R218+0x400] ;  /* 0x00040000dada7984 */ /* 0x000fe80000000800 */
[----:B------:R-:W-:Y:S04]  /*bae0*/  LDS R219, [R219+0x400] ;  /* 0x00040000dbdb7984 */ /* 0x000fe80000000800 */
[----:B-1----:R-:W1:Y:S04]  /*baf0*/  SHFL.IDX PT, R129, R223, R5, 0x1f ;  /* 0x00001f05df817589 */ /* 0x002e6800000e0000 */
[----:B------:R-:W3:Y:S04]  /*bb00*/  SHFL.IDX PT, R131, R223, R220, 0x1f ;  /* 0x00001fdcdf837589 */ /* 0x000ee800000e0000 */
[----:B------:R-:W4:Y:S04]  /*bb10*/  SHFL.IDX PT, R136, R223, R151, 0x1f ;  /* 0x00001f97df887589 */ /* 0x000f2800000e0000 */
[----:B------:R-:W5:Y:S04]  /*bb20*/  SHFL.IDX PT, R137, R223, R222, 0x1f ;  /* 0x00001fdedf897589 */ /* 0x000f6800000e0000 */
[----:B------:R-:W5:Y:S04]  /*bb30*/  SHFL.IDX PT, R138, R223, R231, 0x1f ;  /* 0x00001fe7df8a7589 */ /* 0x000f6800000e0000 */
[----:B--2---:R-:W2:Y:S01]  /*bb40*/  SHFL.IDX PT, R148, R216, R220, 0x1f ;  /* 0x00001fdcd8947589 */ /* 0x004ea200000e0000 */
[--C-:B-1----:R-:W-:Y:S01]  /*bb50*/  FADD.FTZ R24, R24, -R129.reuse ;  /* 0x8000008118187221 */ /* 0x102fe20000010000 */
[----:B------:R-:W-:-:S02]  /*bb60*/  FADD.FTZ R26, R26, -R129 ;  /* 0x800000811a1a7221 */ /* 0x000fc40000010000 */
[----:B------:R-:W1:Y:S01]  /*bb70*/  SHFL.IDX PT, R135, R223, R217, 0x1f ;  /* 0x00001fd9df877589 */ /* 0x000e6200000e0000 */
[--C-:B---3--:R-:W-:Y:S01]  /*bb80*/  FADD.FTZ R129, R25, -R131.reuse ;  /* 0x8000008319817221 */ /* 0x108fe20000010000 */
[----:B------:R-:W-:Y:S02]  /*bb90*/  FADD.FTZ R131, R27, -R131 ;  /* 0x800000831b837221 */ /* 0x000fe40000010000 */
[----:B------:R-:W3:Y:S01]  /*bba0*/  SHFL.IDX PT, R140, R223, R224, 0x1f ;  /* 0x00001fe0df8c7589 */ /* 0x000ee200000e0000 */
[--C-:B----4-:R-:W-:Y:S01]  /*bbb0*/  FADD.FTZ R134, R28, -R136.reuse ;  /* 0x800000881c867221 */ /* 0x110fe20000010000 */
[----:B------:R-:W-:Y:S01]  /*bbc0*/  FADD.FTZ R25, R30, -R136 ;  /* 0x800000881e197221 */ /* 0x000fe20000010000 */
[----:B------:R1:W-:Y:S01]  /*bbd0*/  MUFU.EX2 R28, R133 ;  /* 0x00000085001c7308 */ /* 0x0003e20000000800 */
[----:B------:R-:W4:Y:S01]  /*bbe0*/  SHFL.IDX PT, R150, R223, R225, 0x1f ;  /* 0x00001fe1df967589 */ /* 0x000f2200000e0000 */
[--C-:B-----5:R-:W-:Y:S01]  /*bbf0*/  FADD.FTZ R136, R29, -R137.reuse ;  /* 0x800000891d887221 */ /* 0x120fe20000010000 */
[----:B------:R-:W-:-:S02]  /*bc00*/  FADD.FTZ R27, R31, -R137 ;  /* 0x800000891f1b7221 */ /* 0x000fc40000010000 */
[----:B------:R-:W5:Y:S01]  /*bc10*/  SHFL.IDX PT, R149, R216, R5, 0x1f ;  /* 0x00001f05d8957589 */ /* 0x000f6200000e0000 */
[--C-:B------:R-:W-:Y:S01]  /*bc20*/  FADD.FTZ R137, R33, -R138.reuse ;  /* 0x8000008a21897221 */ /* 0x100fe20000010000 */
[----:B------:R-:W-:Y:S01]  /*bc30*/  FADD.FTZ R138, R35, -R138 ;  /* 0x8000008a238a7221 */ /* 0x000fe20000010000 */
[----:B------:R1:W-:Y:S01]  /*bc40*/  MUFU.EX2 R31, R142 ;  /* 0x0000008e001f7308 */ /* 0x0003e20000000800 */
[----:B------:R-:W5:Y:S01]  /*bc50*/  SHFL.IDX PT, R35, R218, R220, 0x1f ;  /* 0x00001fdcda237589 */ /* 0x000f6200000e0000 */
[--C-:B--2---:R-:W-:Y:S01]  /*bc60*/  FADD.FTZ R41, R41, -R148.reuse ;  /* 0x8000009429297221 */ /* 0x104fe20000010000 */
[----:B------:R-:W-:Y:S02]  /*bc70*/  FADD.FTZ R43, R43, -R148 ;  /* 0x800000942b2b7221 */ /* 0x000fe40000010000 */
[----:B------:R-:W2:Y:S01]  /*bc80*/  SHFL.IDX PT, R145, R216, R231, 0x1f ;  /* 0x00001fe7d8917589 */ /* 0x000ea200000e0000 */
[----:B-1----:R-:W-:-:S03]  /*bc90*/  FADD.FTZ R133, R32, -R135 ;  /* 0x8000008720857221 */ /* 0x002fc60000010000 */
[----:B------:R1:W-:Y:S01]  /*bca0*/  SHFL.IDX PT, R142, R219, R220, 0x1f ;  /* 0x00001fdcdb8e7589 */ /* 0x0003e200000e0000 */
[----:B------:R1:W-:Y:S01]  /*bcb0*/  MUFU.EX2 R29, R139 ;  /* 0x0000008b001d7308 */ /* 0x0003e20000000800 */
[----:B------:R-:W-:Y:S01]  /*bcc0*/  FADD.FTZ R135, R34, -R135 ;  /* 0x8000008722877221 */ /* 0x000fe20000010000 */
[----:B---3--:R-:W-:Y:S01]  /*bcd0*/  FADD.FTZ R38, R38, -R140 ;  /* 0x8000008c26267221 */ /* 0x008fe20000010000 */
[----:B------:R-:W3:Y:S04]  /*bce0*/  SHFL.IDX PT, R32, R216, R217, 0x1f ;  /* 0x00001fd9d8207589 */ /* 0x000ee800000e0000 */
[----:B------:R-:W3:Y:S01]  /*bcf0*/  SHFL.IDX PT, R33, R216, R225, 0x1f ;  /* 0x00001fe1d8217589 */ /* 0x000ee200000e0000 */
[----:B----4-:R-:W-:Y:S01]  /*bd00*/  FADD.FTZ R39, R39, -R150 ;  /* 0x8000009627277221 */ /* 0x010fe20000010000 */
[----:B-1----:R-:W-:Y:S01]  /*bd10*/  FADD.FTZ R139, R36, -R140 ;  /* 0x8000008c248b7221 */ /* 0x002fe20000010000 */
[----:B------:R-:W-:Y:S01]  /*bd20*/  FADD.FTZ R140, R37, -R150 ;  /* 0x80000096258c7221 */ /* 0x000fe20000010000 */
[----:B------:R-:W4:Y:S01]  /*bd30*/  LDL R220, [R1+0x2c] ;  /* 0x00002c0001dc7983 */ /* 0x000f220000100800 */
[----:B------:R1:W-:Y:S01]  /*bd40*/  MUFU.EX2 R30, R146 ;  /* 0x00000092001e7308 */ /* 0x0003e20000000800 */
[--C-:B-----5:R-:W-:Y:S01]  /*bd50*/  FADD.FTZ R40, R40, -R149.reuse ;  /* 0x8000009528287221 */ /* 0x120fe20000010000 */
[----:B------:R-:W-:Y:S01]  /*bd60*/  FADD.FTZ R42, R42, -R149 ;  /* 0x800000952a2a7221 */ /* 0x000fe20000010000 */
[----:B------:R-:W5:Y:S01]  /*bd70*/  SHFL.IDX PT, R144, R216, R222, 0x1f ;  /* 0x00001fded8907589 */ /* 0x000f6200000e0000 */
[--C-:B------:R-:W-:Y:S01]  /*bd80*/  FADD.FTZ R57, R57, -R35.reuse ;  /* 0x8000002339397221 */ /* 0x100fe20000010000 */
[----:B------:R-:W-:-:S02]  /*bd90*/  FADD.FTZ R59, R59, -R35 ;  /* 0x800000233b3b7221 */ /* 0x000fc40000010000 */
[----:B------:R-:W5:Y:S01]  /*bda0*/  SHFL.IDX PT, R143, R216, R224, 0x1f ;  /* 0x00001fe0d88f7589 */ /* 0x000f6200000e0000 */
[--C-:B--2---:R-:W-:Y:S01]  /*bdb0*/  FADD.FTZ R49, R49, -R145.reuse ;  /* 0x8000009131317221 */ /* 0x104fe20000010000 */
[----:B------:R-:W-:Y:S02]  /*bdc0*/  FADD.FTZ R51, R51, -R145 ;  /* 0x8000009133337221 */ /* 0x000fe40000010000 */
[----:B------:R-:W2:Y:S01]  /*bdd0*/  SHFL.IDX PT, R147, R216, R151, 0x1f ;  /* 0x00001f97d8937589 */ /* 0x000ea200000e0000 */
[----:B------:R-:W-:Y:S01]  /*bde0*/  FMUL.FTZ R26, R9, R26 ;  /* 0x0000001a091a7220 */ /* 0x000fe20000410000 */
[----:B------:R-:W-:Y:S01]  /*bdf0*/  MUFU.EX2 R35, R128 ;  /* 0x0000008000237308 */ /* 0x000fe20000000800 */
[--C-:B---3--:R-:W-:Y:S01]  /*be00*/  FADD.FTZ R48, R48, -R32.reuse ;  /* 0x8000002030307221 */ /* 0x108fe20000010000 */
[----:B------:R-:W-:Y:S01]  /*be10*/  FADD.FTZ R50, R50, -R32 ;  /* 0x8000002032327221 */ /* 0x000fe20000010000 */
[----:B------:R-:W-:Y:S01]  /*be20*/  SHFL.IDX PT, R145, R219, R151, 0x1f ;  /* 0x00001f97db917589 */ /* 0x000fe200000e0000 */
[--C-:B------:R-:W-:Y:S01]  /*be30*/  FADD.FTZ R53, R53, -R33.reuse ;  /* 0x8000002135357221 */ /* 0x100fe20000010000 */
[----:B------:R-:W-:-:S03]  /*be40*/  FADD.FTZ R55, R55, -R33 ;  /* 0x8000002137377221 */ /* 0x000fc60000010000 */
[----:B------:R3:W-:Y:S01]  /*be50*/  MUFU.EX2 R32, R141 ;  /* 0x0000008d00207308 */ /* 0x0007e20000000800 */
[----:B------:R-:W-:Y:S04]  /*be60*/  SHFL.IDX PT, R150, R219, R222, 0x1f ;  /* 0x00001fdedb967589 */ /* 0x000fe800000e0000 */
[----:B-1----:R-:W-:Y:S01]  /*be70*/  SHFL.IDX PT, R146, R219, R217, 0x1f ;  /* 0x00001fd9db927589 */ /* 0x002fe200000e0000 */
[--C-:B-----5:R-:W-:Y:S01]  /*be80*/  FADD.FTZ R45, R45, -R144.reuse ;  /* 0x800000902d2d7221 */ /* 0x120fe20000010000 */
[----:B------:R-:W-:Y:S01]  /*be90*/  FADD.FTZ R47, R47, -R144 ;  /* 0x800000902f2f7221 */ /* 0x000fe20000010000 */
[----:B------:R1:W5:Y:S01]  /*bea0*/  MUFU.EX2 R33, R132 ;  /* 0x0000008400217308 */ /* 0x0003620000000800 */
[----:B---3--:R-:W-:Y:S01]  /*beb0*/  SHFL.IDX PT, R141, R219, R5, 0x1f ;  /* 0x00001f05db8d7589 */ /* 0x008fe200000e0000 */
[--C-:B------:R-:W-:Y:S01]  /*bec0*/  FADD.FTZ R52, R52, -R143.reuse ;  /* 0x8000008f34347221 */ /* 0x100fe20000010000 */
[----:B------:R-:W-:-:S02]  /*bed0*/  FADD.FTZ R54, R54, -R143 ;  /* 0x8000008f36367221 */ /* 0x000fc40000010000 */
[----:B------:R-:W-:Y:S01]  /*bee0*/  SHFL.IDX PT, R149, R219, R231, 0x1f ;  /* 0x00001fe7db957589 */ /* 0x000fe200000e0000 */
[----:B------:R-:W-:Y:S01]  /*bef0*/  FMUL.FTZ R25, R12, R25 ;  /* 0x000000190c197220 */ /* 0x000fe20000410000 */
[--C-:B--2---:R-:W-:Y:S01]  /*bf00*/  FADD.FTZ R44, R44, -R147.reuse ;  /* 0x800000932c2c7221 */ /* 0x104fe20000010000 */
[----:B------:R-:W-:Y:S01]  /*bf10*/  MUFU.EX2 R125, R125 ;  /* 0x0000007d007d7308 */ /* 0x000fe20000000800 */
[----:B------:R-:W-:Y:S01]  /*bf20*/  SHFL.IDX PT, R216, R219, R224, 0x1f ;  /* 0x00001fe0dbd87589 */ /* 0x000fe200000e0000 */
[----:B------:R-:W-:-:S03]  /*bf30*/  FADD.FTZ R46, R46, -R147 ;  /* 0x800000932e2e7221 */ /* 0x000fc60000010000 */
[----:B------:R-:W2:Y:S04]  /*bf40*/  SHFL.IDX PT, R219, R219, R225, 0x1f ;  /* 0x00001fe1dbdb7589 */ /* 0x000ea800000e0000 */
[----:B------:R-:W3:Y:S04]  /*bf50*/  SHFL.IDX PT, R144, R218, R151, 0x1f ;  /* 0x00001f97da907589 */ /* 0x000ee800000e0000 */
[----:B------:R-:W5:Y:S04]  /*bf60*/  SHFL.IDX PT, R36, R218, R222, 0x1f ;  /* 0x00001fdeda247589 */ /* 0x000f6800000e0000 */
[----:B------:R2:W5:Y:S04]  /*bf70*/  SHFL.IDX PT, R143, R218, R217, 0x1f ;  /* 0x00001fd9da8f7589 */ /* 0x00056800000e0000 */
[----:B-1----:R-:W1:Y:S04]  /*bf80*/  SHFL.IDX PT, R132, R218, R231, 0x1f ;  /* 0x00001fe7da847589 */ /* 0x002e6800000e0000 */
[----:B------:R-:W1:Y:S04]  /*bf90*/  SHFL.IDX PT, R34, R218, R5, 0x1f ;  /* 0x00001f05da227589 */ /* 0x000e6800000e0000 */
[----:B------:R-:W1:Y:S04]  /*bfa0*/  SHFL.IDX PT, R37, R218, R224, 0x1f ;  /* 0x00001fe0da257589 */ /* 0x000e6800000e0000 */
[----:B------:R-:W1:Y:S01]  /*bfb0*/  SHFL.IDX PT, R218, R218, R225, 0x1f ;  /* 0x00001fe1dada7589 */ /* 0x000e6200000e0000 */
[----:B--2---:R-:W-:Y:S01]  /*bfc0*/  FADD.FTZ R217, R85, -R219 ;  /* 0x800000db55d97221 */ /* 0x004fe20000010000 */
[----:B------:R-:W-:Y:S01]  /*bfd0*/  FMUL.FTZ R85, R11, R131 ;  /* 0x000000830b557220 */ /* 0x000fe20000410000 */
[----:B---3--:R-:W-:Y:S01]  /*bfe0*/  FADD.FTZ R62, R62, -R144 ;  /* 0x800000903e3e7221 */ /* 0x008fe20000010000 */
[--C-:B-----5:R-:W-:Y:S01]  /*bff0*/  FADD.FTZ R63, R63, -R36.reuse ;  /* 0x800000243f3f7221 */ /* 0x120fe20000010000 */
[----:B------:R-:W-:Y:S01]  /*c000*/  FADD.FTZ R61, R61, -R36 ;  /* 0x800000243d3d7221 */ /* 0x000fe20000010000 */
[----:B------:R-:W-:Y:S01]  /*c010*/  FADD.FTZ R60, R60, -R144 ;  /* 0x800000903c3c7221 */ /* 0x000fe20000010000 */
[----:B------:R-:W-:Y:S01]  /*c020*/  F2FP.BF16.F32.PACK_AB R85, R85, R26 ;  /* 0x0000001a5555723e */ /* 0x000fe200000010ff */
[----:B------:R-:W-:Y:S01]  /*c030*/  FMUL.FTZ R26, R14, R27 ;  /* 0x0000001b0e1a7220 */ /* 0x000fe20000410000 */
[----:B------:R-:W-:Y:S01]  /*c040*/  FADD.FTZ R64, R64, -R143 ;  /* 0x8000008f40407221 */ /* 0x000fe20000010000 */
[----:B------:R-:W-:Y:S01]  /*c050*/  FADD.FTZ R219, R87, -R219 ;  /* 0x800000db57db7221 */ /* 0x000fe20000010000 */
[----:B------:R-:W-:Y:S01]  /*c060*/  MUFU.EX2 R124, R124 ;  /* 0x0000007c007c7308 */ /* 0x000fe20000000800 */
[----:B-1----:R-:W-:Y:S01]  /*c070*/  FADD.FTZ R65, R65, -R132 ;  /* 0x8000008441417221 */ /* 0x002fe20000010000 */
[----:B------:R-:W-:Y:S01]  /*c080*/  F2FP.BF16.F32.PACK_AB R87, R26, R25 ;  /* 0x000000191a57723e */ /* 0x000fe200000010ff */
[----:B------:R-:W-:Y:S01]  /*c090*/  FADD.FTZ R148, R77, -R150 ;  /* 0x800000964d947221 */ /* 0x000fe20000010000 */
[----:B------:R-:W-:Y:S01]  /*c0a0*/  FADD.FTZ R66, R66, -R143 ;  /* 0x8000008f42427221 */ /* 0x000fe20000010000 */
[--C-:B------:R-:W-:Y:S01]  /*c0b0*/  FADD.FTZ R56, R56, -R34.reuse ;  /* 0x8000002238387221 */ /* 0x100fe20000010000 */
[----:B------:R-:W-:-:S02]  /*c0c0*/  FADD.FTZ R58, R58, -R34 ;  /* 0x800000223a3a7221 */ /* 0x000fc40000010000 */
[----:B------:R1:W2:Y:S01]  /*c0d0*/  MUFU.EX2 R34, R130 ;  /* 0x0000008200227308 */ /* 0x0002a20000000800 */
[----:B------:R-:W-:Y:S01]  /*c0e0*/  FMUL.FTZ R62, R110, R62 ;  /* 0x0000003e6e3e7220 */ /* 0x000fe20000410000 */
[----:B------:R-:W-:Y:S01]  /*c0f0*/  FMUL.FTZ R63, R111, R63 ;  /* 0x0000003f6f3f7220 */ /* 0x000fe20000410000 */
[----:B------:R-:W-:Y:S01]  /*c100*/  FMUL.FTZ R64, R112, R64 ;  /* 0x0000004070407220 */ /* 0x000fe20000410000 */
[----:B------:R-:W-:Y:S01]  /*c110*/  FMUL.FTZ R25, R115, R65 ;  /* 0x0000004173197220 */ /* 0x000fe20000410000 */
[----:B------:R-:W-:-:S03]  /*c120*/  FADD.FTZ R144, R76, -R145 ;  /* 0x800000914c907221 */ /* 0x000fc60000010000 */
[----:B------:R3:W5:Y:S01]  /*c130*/  MUFU.EX2 R36, R127 ;  /* 0x0000007f00247308 */ /* 0x0007620000000800 */
[----:B-1----:R-:W-:Y:S01]  /*c140*/  FADD.FTZ R130, R67, -R132 ;  /* 0x8000008443827221 */ /* 0x002fe20000010000 */
[--C-:B------:R-:W-:Y:S01]  /*c150*/  FADD.FTZ R132, R68, -R37.reuse ;  /* 0x8000002544847221 */ /* 0x100fe20000010000 */
[----:B------:R-:W-:Y:S01]  /*c160*/  FADD.FTZ R67, R70, -R37 ;  /* 0x8000002546437221 */ /* 0x000fe20000010000 */
[----:B------:R-:W-:-:S04]  /*c170*/  F2FP.BF16.F32.PACK_AB R64, R25, R64 ;  /* 0x000000401940723e */ /* 0x000fc800000010ff */
[----:B------:R1:W5:Y:S01]  /*c180*/  MUFU.EX2 R37, R126 ;  /* 0x0000007e00257308 */ /* 0x0003620000000800 */
[----:B---3--:R-:W-:Y:S01]  /*c190*/  FADD.FTZ R127, R71, -R218 ;  /* 0x800000da477f7221 */ /* 0x008fe20000010000 */
[----:B------:R-:W-:Y:S01]  /*c1a0*/  F2FP.BF16.F32.PACK_AB R71, R63, R62 ;  /* 0x0000003e3f47723e */ /* 0x000fe200000010ff */
[----:B------:R-:W-:-:S05]  /*c1b0*/  FMUL.FTZ R62, R33, R144 ;  /* 0x00000090213e7220 */ /* 0x000fca0000410000 */
[----:B------:R-:W3:Y:S01]  /*c1c0*/  MUFU.EX2 R123, R123 ;  /* 0x0000007b007b7308 */ /* 0x000ee20000000800 */
[----:B------:R-:W-:Y:S01]  /*c1d0*/  FMUL.FTZ R25, R35, R148 ;  /* 0x0000009423197220 */ /* 0x000fe20000410000 */
[----:B------:R-:W-:-:S06]  /*c1e0*/  FADD.FTZ R143, R80, -R146 ;  /* 0x80000092508f7221 */ /* 0x000fcc0000010000 */
[----:B------:R-:W3:Y:S01]  /*c1f0*/  MUFU.EX2 R122, R122 ;  /* 0x0000007a007a7308 */ /* 0x000ee20000000800 */
[----:B------:R-:W-:-:S07]  /*c200*/  FADD.FTZ R146, R82, -R146 ;  /* 0x8000009252927221 */ /* 0x000fce0000010000 */
[----:B------:R-:W3:Y:S08]  /*c210*/  MUFU.EX2 R121, R121 ;  /* 0x0000007900797308 */ /* 0x000ef00000000800 */
[----:B------:R-:W3:Y:S08]  /*c220*/  MUFU.EX2 R120, R120 ;  /* 0x0000007800787308 */ /* 0x000ef00000000800 */
[----:B------:R-:W3:Y:S01]  /*c230*/  MUFU.EX2 R119, R119 ;  /* 0x0000007700777308 */ /* 0x000ee20000000800 */
[--C-:B------:R-:W-:Y:S01]  /*c240*/  FADD.FTZ R151, R84, -R216.reuse ;  /* 0x800000d854977221 */ /* 0x100fe20000010000 */
[----:B------:R-:W-:Y:S01]  /*c250*/  FMUL.FTZ R82, R21, R139 ;  /* 0x0000008b15527220 */ /* 0x000fe20000410000 */
[----:B------:R-:W-:Y:S01]  /*c260*/  FMUL.FTZ R27, R22, R140 ;  /* 0x0000008c161b7220 */ /* 0x000fe20000410000 */
[----:B------:R-:W-:Y:S01]  /*c270*/  FADD.FTZ R216, R86, -R216 ;  /* 0x800000d856d87221 */ /* 0x000fe20000010000 */
[----:B------:R-:W-:Y:S01]  /*c280*/  FMUL.FTZ R38, R20, R38 ;  /* 0x0000002614267220 */ /* 0x000fe20000410000 */
[----:B------:R-:W-:Y:S01]  /*c290*/  FMUL.FTZ R39, R88, R39 ;  /* 0x0000002758277220 */ /* 0x000fe20000410000 */
[----:B------:R-:W-:Y:S01]  /*c2a0*/  FADD.FTZ R70, R69, -R218 ;  /* 0x800000da45467221 */ /* 0x000fe20000010000 */
[--C-:B------:R-:W-:Y:S01]  /*c2b0*/  FADD.FTZ R128, R72, -R141.reuse ;  /* 0x8000008d48807221 */ /* 0x100fe20000010000 */
[----:B-1----:R-:W-:Y:S01]  /*c2c0*/  FADD.FTZ R126, R74, -R141 ;  /* 0x8000008d4a7e7221 */ /* 0x002fe20000010000 */
        /* <DEDUP_REMOVED lines=91> */
[----:B----4-:R-:W-:-:S04]  /*c880*/  IMAD R25, R0, 0x4000, R220 ;  /* 0x0000400000197824 */ /* 0x010fc800078e02dc */
        /* <DEDUP_REMOVED lines=148> */
.L_x_5795:
        /* <DEDUP_REMOVED lines=70> */
.L_x_5796:
        /* <DEDUP_REMOVED lines=12> */
.L_x_5786:
        /* <DEDUP_REMOVED lines=34> */
.L_x_5754:
[----:B------:R-:W-:Y:S05]  /*d910*/  @P0 BRA `(.L_x_5748) ;  /* 0x0000004000000947 */ /* 0x000fea0003800000 */
[----:B------:R-:W-:Y:S01]  /*d920*/  ULDC.64 UR4, c[0x0][0x878] ;  /* 0x00021e0000047ab9 */ /* 0x000fe20000000a00 */
[----:B------:R-:W3:Y:S01]  /*d930*/  S2R R12, SR_TID.X ;  /* 0x00000000000c7919 */ /* 0x000ee20000002100 */
[----:B------:R-:W-:Y:S01]  /*d940*/  UISETP.NE.U32.AND UP0, UPT, UR4, URZ, UPT ;  /* 0x0000003f0400728c */ /* 0x000fe2000bf05070 */
[----:B------:R-:W4:Y:S01]  /*d950*/  S2UR UR8, SR_CTAID.Y ;  /* 0x00000000000879c3 */ /* 0x000f220000002600 */
[----:B------:R-:W-:Y:S02]  /*d960*/  ULDC.64 UR10, c[0x0][0x848] ;  /* 0x00021200000a7ab9 */ /* 0x000fe40000000a00 */
[----:B------:R-:W-:Y:S01]  /*d970*/  UISETP.NE.AND.EX UP0, UPT, UR5, URZ, UPT, UP0 ;  /* 0x0000003f0500728c */ /* 0x000fe2000bf05300 */
[----:B------:R-:W5:Y:S04]  /*d980*/  S2R R0, SR_CTAID.X ;  /* 0x0000000000007919 */ /* 0x000f680000002500 */
[----:B-12---:R-:W1:Y:S01]  /*d990*/  LDC.64 R8, c[0x0][0x818] ;  /* 0x00020600ff087b82 */ /* 0x006e620000000a00 */
[----:B------:R-:W-:-:S05]  /*d9a0*/  PLOP3.LUT P0, PT, PT, PT, UP0, 0x80, 0x0 ;  /* 0x000000000000781c */ /* 0x000fca0003f0f008 */
[----:B------:R-:W-:Y:S02]  /*d9b0*/  @UP0 ULDC.64 UR4, c[0x0][0x878] ;  /* 0x00021e0000040ab9 */ /* 0x000fe40000000a00 */
[----:B------:R-:W-:Y:S01]  /*d9c0*/  @UP0 UIMAD.WIDE UR4, UR37, 0x4, UR4 ;  /* 0x00000004250408a5 */ /* 0x000fe2000f8e0204 */
[----:B------:R-:W2:Y:S05]  /*d9d0*/  LDC.64 R10, c[0x0][0x840] ;  /* 0x00021000ff0a7b82 */ /* 0x000eaa0000000a00 */
[----:B------:R-:W-:Y:S02]  /*d9e0*/  IMAD.U32 R2, RZ, RZ, UR4 ;  /* 0x00000004ff027e24 */ /* 0x000fe4000f8e00ff */
[----:B------:R-:W-:Y:S01]  /*d9f0*/  IMAD.U32 R3, RZ, RZ, UR5 ;  /* 0x00000005ff037e24 */ /* 0x000fe2000f8e00ff */
[----:B------:R-:W-:-:S04]  /*da00*/  ULDC UR5, c[0x0][0x850] ;  /* 0x0002140000057ab9 */ /* 0x000fc80000000800 */
[----:B------:R-:W4:Y:S01]  /*da10*/  @P0 LDG.E R2, desc[UR38][R2.64] ;  /* 0x0000002602020981 */ /* 0x000f22000c1e1900 */
[----:B------:R-:W-:Y:S01]  /*da20*/  UISETP.NE.AND UP1, UPT, UR5, 0x1, UPT ;  /* 0x000000010500788c */ /* 0x000fe2000bf25270 */
[----:B---3--:R-:W-:Y:S01]  /*da30*/  VIADD R13, R12, 0xffffff80 ;  /* 0xffffff800c0d7836 */ /* 0x008fe20000000000 */
[----:B------:R-:W-:Y:S01]  /*da40*/  MOV R14, 0x400 ;  /* 0x00000400000e7802 */ /* 0x000fe20000000f00 */
[----:B------:R-:W3:Y:S01]  /*da50*/  S2R R15, SR_CgaCtaId ;  /* 0x00000000000f7919 */ /* 0x000ee20000008800 */
[----:B-----5:R-:W-:Y:S02]  /*da60*/  IMAD.SHL.U32 R0, R0, 0x2000, RZ ;  /* 0x0000200000007824 */ /* 0x020fe400078e00ff */
[----:B---3--:R-:W-:Y:S02]  /*da70*/  LEA R15, R15, R14, 0x18 ;  /* 0x0000000e0f0f7211 */ /* 0x008fe400078ec0ff */
[----:B----4-:R-:W-:Y:S02]  /*da80*/  @P0 R2UR UR4, R2 ;  /* 0x00000000020402ca */ /* 0x010fe400000e0000 */
        /* <DEDUP_REMOVED lines=16> */
[----:B-1----:R-:W-:Y:S01]  /*db90*/  IMAD R2, R8, UR7, RZ ;  /* 0x0000000708027c24 */ /* 0x002fe2000f8e02ff */
[----:B------:R-:W-:Y:S01]  /*dba0*/  IADD3 R4, P0, R0, UR4, RZ ;  /* 0x0000000400047c10 */ /* 0x000fe2000ff1e0ff */
[----:B------:R-:W-:Y:S01]  /*dbb0*/  USHF.R.S32.HI UR4, URZ, 0x1f, UR37 ;  /* 0x0000001f3f047899 */ /* 0x000fe20008011425 */
[----:B--2---:R-:W-:Y:S01]  /*dbc0*/  IMAD R6, R10, UR7, RZ ;  /* 0x000000070a067c24 */ /* 0x004fe2000f8e02ff */
[----:B------:R-:W-:Y:S01]  /*dbd0*/  @!UP0 UMOV UR5, URZ ;  /* 0x0000003f00058c82 */ /* 0x000fe20008000000 */
[----:B------:R-:W-:Y:S01]  /*dbe0*/  IMAD R9, R9, UR6, R2 ;  /* 0x0000000609097c24 */ /* 0x000fe2000f8e0202 */
[C---:B------:R-:W-:Y:S01]  /*dbf0*/  LOP3.LUT R2, R3.reuse, 0xfffff80, RZ, 0xc0, !PT ;  /* 0x0fffff8003027812 */ /* 0x040fe200078ec0ff */
[----:B------:R-:W-:Y:S01]  /*dc00*/  IMAD.SHL.U32 R3, R3, 0x20, RZ ;  /* 0x0000002003037824 */ /* 0x000fe200078e00ff */
[----:B------:R-:W-:Y:S01]  /*dc10*/  LEA.HI.X.SX32 R5, R0, UR5, 0x1, P0 ;  /* 0x0000000500057c11 */ /* 0x000fe200080f0eff */
[----:B------:R-:W-:-:S02]  /*dc20*/  USEL UR4, UR4, URZ, !UP0 ;  /* 0x0000003f04047287 */ /* 0x000fc4000c000000 */
[----:B------:R-:W-:Y:S01]  /*dc30*/  IMAD.IADD R0, R13, 0x1, -R2 ;  /* 0x000000010d007824 */ /* 0x000fe200078e0a02 */
[----:B------:R-:W-:Y:S01]  /*dc40*/  LOP3.LUT R7, R3, 0x3ffff000, RZ, 0xc0, !PT ;  /* 0x3ffff00003077812 */ /* 0x000fe200078ec0ff */
[----:B------:R-:W-:Y:S01]  /*dc50*/  IMAD.WIDE.U32 R2, R8, UR6, R4 ;  /* 0x0000000608027c25 */ /* 0x000fe2000f8e0004 */
[----:B------:R-:W-:Y:S02]  /*dc60*/  UIMAD UR5, UR4, UR8, URZ ;  /* 0x00000008040572a4 */ /* 0x000fe4000f8e023f */
[----:B------:R-:W-:Y:S01]  /*dc70*/  UIMAD UR4, UR4, UR10, URZ ;  /* 0x0000000a040472a4 */ /* 0x000fe2000f8e023f */
[----:B------:R-:W-:Y:S02]  /*dc80*/  IMAD R0, R0, 0x4, R7 ;  /* 0x0000000400007824 */ /* 0x000fe400078e0207 */
[----:B------:R-:W-:Y:S02]  /*dc90*/  IMAD R7, R11, UR6, R6 ;  /* 0x000000060b077c24 */ /* 0x000fe4000f8e0206 */
[----:B------:R-:W-:Y:S01]  /*dca0*/  IMAD.WIDE.U32 R4, R10, UR6, R4 ;  /* 0x000000060a047c25 */ /* 0x000fe2000f8e0004 */
[----:B------:R-:W-:-:S03]  /*dcb0*/  USEL UR6, UR37, URZ, !UP0 ;  /* 0x0000003f25067287 */ /* 0x000fc6000c000000 */
[----:B------:R-:W-:Y:S01]  /*dcc0*/  IMAD.IADD R3, R3, 0x1, R9 ;  /* 0x0000000103037824 */ /* 0x000fe200078e0209 */
[----:B------:R-:W-:Y:S01]  /*dcd0*/  UIMAD UR5, UR6, UR9, UR5 ;  /* 0x00000009060572a4 */ /* 0x000fe2000f8e0205 */
[----:B------:R-:W-:Y:S01]  /*dce0*/  IMAD.IADD R5, R5, 0x1, R7 ;  /* 0x0000000105057824 */ /* 0x000fe200078e0207 */
[----:B------:R-:W-:Y:S01]  /*dcf0*/  UIMAD UR4, UR6, UR11, UR4 ;  /* 0x0000000b060472a4 */ /* 0x000fe2000f8e0204 */
[----:B------:R-:W-:Y:S02]  /*dd00*/  IMAD.U32 R9, RZ, RZ, UR8 ;  /* 0x00000008ff097e24 */ /* 0x000fe4000f8e00ff */
[----:B------:R-:W-:Y:S02]  /*dd10*/  IMAD.U32 R7, RZ, RZ, UR10 ;  /* 0x0000000aff077e24 */ /* 0x000fe4000f8e00ff */
[----:B------:R-:W-:-:S04]  /*dd20*/  IMAD.WIDE.U32 R2, R9, UR6, R2 ;  /* 0x0000000609027c25 */ /* 0x000fc8000f8e0002 */
[----:B------:R-:W-:-:S04]  /*dd30*/  IMAD.WIDE.U32 R4, R7, UR6, R4 ;  /* 0x0000000607047c25 */ /* 0x000fc8000f8e0004 */
[----:B------:R-:W-:Y:S02]  /*dd40*/  VIADD R7, R3, UR5 ;  /* 0x0000000503077c36 */ /* 0x000fe40008000000 */
[----:B------:R-:W-:Y:S01]  /*dd50*/  VIADD R6, R5, UR4 ;  /* 0x0000000405067c36 */ /* 0x000fe20008000000 */
[----:B------:R-:W-:Y:S05]  /*dd60*/  WARPSYNC.ALL ;  /* 0x0000000000007948 */ /* 0x000fea0003800000 */
[----:B------:R-:W-:Y:S01]  /*dd70*/  IMAD R0, R0, 0x4, R15 ;  /* 0x0000000400007824 */ /* 0x000fe200078e020f */
        /* <DEDUP_REMOVED lines=32> */
.L_x_5800:
[----:B------:R-:W-:Y:S01]  /*df80*/  @P0 ELECT P1, URZ, PT ;  /* 0x00000000003f082f */ /* 0x000fe20003820000 */
[----:B------:R1:W-:-:S12]  /*df90*/  UBLKRED.G.S.ADD.F32.RN [UR4], [UR6], UR7, desc[UR8] ;  /* 0x00000804060073bb */ /* 0x0003d800080a1407 */
[----:B------:R-:W-:Y:S02]  /*dfa0*/  @P1 PLOP3.LUT P0, PT, P1, PT, PT, 0x8, 0x0 ;  /* 0x000000000000181c */ /* 0x000fe40000f0e170 */
[----:B------:R-:W-:-:S11]  /*dfb0*/  PLOP3.LUT P1, PT, PT, PT, PT, 0x8, 0x0 ;  /* 0x000000000000781c */ /* 0x000fd60003f2e170 */
[----:B-1----:R-:W-:Y:S05]  /*dfc0*/  @P0 BRA.U.ANY `(.L_x_5800) ;  /* 0xfffffffd00ec0947 */ /* 0x002fea000393ffff */
[----:B------:R0:W-:Y:S01]  /*dfd0*/  UTMACMDFLUSH ;  /* 0x00000000000079b7 */ /* 0x0001e20000000000 */
[----:B------:R-:W-:-:S04]  /*dfe0*/  DEPBAR.LE SB0, 0x0 ;  /* 0x000080000000791a */ /* 0x000fc80000000000 */
.L_x_5799:
[----:B------:R-:W-:Y:S05]  /*dff0*/  BSYNC B0 ;  /* 0x0000000000007941 */ /* 0x000fea0003800000 */
.L_x_5798:
        /* <DEDUP_REMOVED lines=25> */
.L_x_5801:
        /* <DEDUP_REMOVED lines=8> */
.L_x_5743:
        /* <DEDUP_REMOVED lines=21> */
.L_x_5803:
        /* <DEDUP_REMOVED lines=13> */
.L_x_5805:
[----:B------:R-:W-:-:S05]  /*e430*/  ULDC UR4, c[0x0][0x8c4] ;  /* 0x0002310000047ab9 */ /* 0x000fca0000000800 */
.L_x_5804:
        /* <DEDUP_REMOVED lines=44> */
.L_x_5806:
        /* <DEDUP_REMOVED lines=13> */
.L_x_5807:
        /* <DEDUP_REMOVED lines=12> */
.L_x_5808:
        /* <DEDUP_REMOVED lines=22> */
.L_x_5809:
        /* <DEDUP_REMOVED lines=40> */
.L_x_5812:
[----:B------:R-:W-:Y:S05]  /*ec70*/  BSYNC B0 ;  /* 0x0000000000007941 */ /* 0x000fea0003800000 */
.L_x_5811:
        /* <DEDUP_REMOVED lines=19> */
.L_x_5814:
[----:B------:R-:W-:Y:S05]  /*edb0*/  BSYNC B0 ;  /* 0x0000000000007941 */ /* 0x000fea0003800000 */
.L_x_5813:
[----:B------:R-:W-:Y:S06]  /*edc0*/  BAR.ARV 0xa, 0xa0 ;  /* 0x0282800000007b1d */ /* 0x000fec0000002000 */
[----:B------:R-:W-:Y:S04]  /*edd0*/  BSSY B0, `(.L_x_5815) ;  /* 0x0000003000007945 */ /* 0x000fe80003800000 */
[----:B------:R-:W-:Y:S05]  /*ede0*/  @!P0 BRA `(.L_x_5816) ;  /* 0x0000000000048947 */ /* 0x000fea0003800000 */
[----:B------:R-:W-:-:S04]  /*edf0*/  DEPBAR.LE SB0, 0x0 ;  /* 0x000080000000791a */ /* 0x000fc80000000000 */
.L_x_5816:
[----:B------:R-:W-:Y:S05]  /*ee00*/  BSYNC B0 ;  /* 0x0000000000007941 */ /* 0x000fea0003800000 */
.L_x_5815:
[----:B------:R-:W-:Y:S06]  /*ee10*/  BAR.ARV 0xb, 0xa0 ;  /* 0x02c2800000007b1d */ /* 0x000fec0000002000 */
[----:B------:R-:W-:Y:S01]  /*ee20*/  UIADD3 UR15, UR7, 0x1, URZ ;  /* 0x00000001070f7890 */ /* 0x000fe2000fffe03f */
[----:B------:R-:W-:Y:S11]  /*ee30*/  BRA `(.L_x_5817) ;  /* 0x0000000000047947 */ /* 0x000ff60003800000 */
.L_x_5810:
[----:B------:R-:W-:-:S05]  /*ee40*/  UMOV UR15, UR7 ;  /* 0x00000007000f7c82 */ /* 0x000fca0008000000 */
.L_x_5817:
        /* <DEDUP_REMOVED lines=21> */
.L_x_5830:
        /* <DEDUP_REMOVED lines=20> */
.L_x_5819:
[----:B------:R-:W-:Y:S05]  /*f0e0*/  BSYNC B0 ;  /* 0x0000000000007941 */ /* 0x000fea0003800000 */
.L_x_5818:
        /* <DEDUP_REMOVED lines=13> */
.L_x_5821:
[----:B------:R-:W-:Y:S05]  /*f1c0*/  BSYNC B0 ;  /* 0x0000000000007941 */ /* 0x000fea0003800000 */
.L_x_5820:
[----:B------:R-:W-:Y:S06]  /*f1d0*/  BAR.ARV 0xa, 0xa0 ;  /* 0x0282800000007b1d */ /* 0x000fec0000002000 */
[----:B------:R-:W-:Y:S04]  /*f1e0*/  BSSY B0, `(.L_x_5822) ;  /* 0x0000003000007945 */ /* 0x000fe80003800000 */
[----:B------:R-:W-:Y:S05]  /*f1f0*/  @!P0 BRA `(.L_x_5823) ;  /* 0x0000000000048947 */ /* 0x000fea0003800000 */
[----:B------:R-:W-:-:S04]  /*f200*/  DEPBAR.LE SB0, 0x0 ;  /* 0x000080000000791a */ /* 0x000fc80000000000 */
.L_x_5823:
[----:B------:R-:W-:Y:S05]  /*f210*/  BSYNC B0 ;  /* 0x0000000000007941 */ /* 0x000fea0003800000 */
.L_x_5822:
        /* <DEDUP_REMOVED lines=13> */
.L_x_5825:
[----:B------:R-:W-:Y:S05]  /*f2f0*/  BSYNC B0 ;  /* 0x0000000000007941 */ /* 0x000fea0003800000 */
.L_x_5824:
        /* <DEDUP_REMOVED lines=13> */
.L_x_5827:
[----:B------:R-:W-:Y:S05]  /*f3d0*/  BSYNC B0 ;  /* 0x0000000000007941 */ /* 0x000fea0003800000 */
.L_x_5826:
[----:B------:R-:W-:Y:S01]  /*f3e0*/  UIADD3 UR15, UR15, 0x2, URZ ;  /* 0x000000020f0f7890 */ /* 0x000fe2000fffe03f */
[----:B------:R-:W-:Y:S06]  /*f3f0*/  BAR.ARV 0xa, 0xa0 ;  /* 0x0282800000007b1d */ /* 0x000fec0000002000 */
[----:B------:R-:W-:Y:S01]  /*f400*/  BSSY B0, `(.L_x_5828) ;  /* 0x0000004000007945 */ /* 0x000fe20003800000 */
[----:B------:R-:W-:-:S03]  /*f410*/  ISETP.LE.AND P1, PT, R2, UR15, PT ;  /* 0x0000000f02007c0c */ /* 0x000fc6000bf23270 */
[----:B------:R-:W-:Y:S10]  /*f420*/  @!P0 BRA `(.L_x_5829) ;  /* 0x0000000000048947 */ /* 0x000ff40003800000 */
[----:B------:R-:W-:-:S04]  /*f430*/  DEPBAR.LE SB0, 0x0 ;  /* 0x000080000000791a */ /* 0x000fc80000000000 */
.L_x_5829:
[----:B------:R-:W-:Y:S05]  /*f440*/  BSYNC B0 ;  /* 0x0000000000007941 */ /* 0x000fea0003800000 */
.L_x_5828:
[----:B------:R-:W-:Y:S06]  /*f450*/  BAR.ARV 0xb, 0xa0 ;  /* 0x02c2800000007b1d */ /* 0x000fec0000002000 */
[----:B------:R-:W-:Y:S02]  /*f460*/  UIADD3 UR19, UR19, 0x4000, URZ ;  /* 0x0000400013137890 */ /* 0x000fe4000fffe03f */
[----:B------:R-:W-:Y:S01]  /*f470*/  UIADD3 UR6, UR6, 0x4000, URZ ;  /* 0x0000400006067890 */ /* 0x000fe2000fffe03f */
[----:B------:R-:W-:Y:S11]  /*f480*/  @!P1 BRA `(.L_x_5830) ;  /* 0xfffffff800c49947 */ /* 0x000ff6000383ffff */
[----:B------:R-:W-:Y:S05]  /*f490*/  BRA `(.L_x_5748) ;  /* 0x0000002400207947 */ /* 0x000fea0003800000 */
.L_x_5802:
        /* <DEDUP_REMOVED lines=14> */
.L_x_5831:
        /* <DEDUP_REMOVED lines=14> */
.L_x_5833:
[----:B------:R-:W-:-:S05]  /*f660*/  ULDC UR4, c[0x0][0x8c4] ;  /* 0x0002310000047ab9 */ /* 0x000fca0000000800 */
.L_x_5832:
        /* <DEDUP_REMOVED lines=59> */
.L_x_5835:
        /* <DEDUP_REMOVED lines=13> */
.L_x_5836:
        /* <DEDUP_REMOVED lines=8> */
.L_x_5837:
        /* <DEDUP_REMOVED lines=21> */
.L_x_5838:
        /* <DEDUP_REMOVED lines=50> */
.L_x_5868:
        /* <DEDUP_REMOVED lines=15> */
.L_x_5841:
        /* <DEDUP_REMOVED lines=77> */
.L_x_5852:
[----:B-123--:R-:W-:-:S04]  /*105a0*/  SHF.L.U32 R18, R10, 0x1f, RZ ;  /* 0x0000001f0a127819 */ /* 0x00efc800000006ff */
[----:B------:R-:W2:Y:S02]  /*105b0*/  SYNCS.PHASECHK.TRANS64.TRYWAIT P1, [R15+URZ+0x30c40], R18 ;  /* 0x030c40120f0075a7 */ /* 0x000ea4000802017f */
[----:B--2---:R-:W-:Y:S05]  /*105c0*/  @!P1 BRA `(.L_x_5844) ;  /* 0x00000014009c9947 */ /* 0x004fea0003800000 */
.L_x_5869:
        /* <DEDUP_REMOVED lines=8> */
.L_x_5845:
        /* <DEDUP_REMOVED lines=30> */
.L_x_5870:
        /* <DEDUP_REMOVED lines=8> */
.L_x_5847:
        /* <DEDUP_REMOVED lines=30> */
.L_x_5871:
        /* <DEDUP_REMOVED lines=8> */
.L_x_5849:
        /* <DEDUP_REMOVED lines=24> */
.L_x_5873:
        /* <DEDUP_REMOVED lines=8> */
.L_x_5851:
        /* <DEDUP_REMOVED lines=30> */
.L_x_5843:
[----:B------:R-:W4:Y:S02]  /*10ef0*/  LDL.LU R4, [R1+0x8] ;  /* 0x0000080001047983 */ /* 0x000f240000300800 */
[----:B----4-:R-:W-:Y:S02]  /*10f00*/  ISETP.NE.AND P1, PT, R4, RZ, PT ;  /* 0x000000ff0400720c */ /* 0x010fe40003f25270 */
[----:B------:R4:W5:Y:S11]  /*10f10*/  LDL R4, [R1+0x4] ;  /* 0x0000040001047983 */ /* 0x0009760000100800 */
[----:B----4-:R-:W-:Y:S05]  /*10f20*/  @!P1 BRA `(.L_x_5842) ;  /* 0x0000000400249947 */ /* 0x010fea0003800000 */
[----:B------:R-:W-:-:S04]  /*10f30*/  SHF.L.U32 R12, R10, 0x1f, RZ ;  /* 0x0000001f0a0c7819 */ /* 0x000fc800000006ff */
[----:B------:R-:W4:Y:S02]  /*10f40*/  SYNCS.PHASECHK.TRANS64.TRYWAIT P1, [R15+URZ+0x30c40], R12 ;  /* 0x030c400c0f0075a7 */ /* 0x000f24000802017f */
[----:B----4-:R-:W-:Y:S05]  /*10f50*/  @!P1 BRA `(.L_x_5853) ;  /* 0x0000000c008c9947 */ /* 0x010fea0003800000 */
.L_x_5874:
        /* <DEDUP_REMOVED lines=8> */
.L_x_5854:
        /* <DEDUP_REMOVED lines=27> */
.L_x_5875:
        /* <DEDUP_REMOVED lines=8> */
.L_x_5856:
        /* <DEDUP_REMOVED lines=27> */
.L_x_5842:
[----:B------:R-:W1:Y:S01]  /*113c0*/  S2R R0, SR_TID.X ;  /* 0x0000000000007919 */ /* 0x000e620000002100 */
[----:B------:R-:W-:Y:S01]  /*113d0*/  IMAD R3, R16, 0x8, R15 ;  /* 0x0000000810037824 */ /* 0x000fe200078e020f */
[----:B-1----:R-:W-:Y:S02]  /*113e0*/  LOP3.LUT R2, R0, 0x7f, RZ, 0xc0, !PT ;  /* 0x0000007f00027812 */ /* 0x002fe400078ec0ff */
[----:B------:R-:W-:Y:S02]  /*113f0*/  SHF.L.U32 R0, R10, 0x1f, RZ ;  /* 0x0000001f0a007819 */ /* 0x000fe400000006ff */
[----:B------:R-:W-:Y:S02]  /*11400*/  ISETP.NE.AND P1, PT, R2, RZ, PT ;  /* 0x000000ff0200720c */ /* 0x000fe40003f25270 */
[----:B------:R-:W1:Y:S02]  /*11410*/  SYNCS.PHASECHK.TRANS64.TRYWAIT P0, [R3+URZ+0x30c40], R0 ;  /* 0x030c4000030075a7 */ /* 0x000e64000800017f */
[----:B-1----:R-:W-:Y:S09]  /*11420*/  @!P0 BRA `(.L_x_5857) ;  /* 0x0000000800808947 */ /* 0x002ff20003800000 */
.L_x_5876:
[----:B------:R-:W-:Y:S05]  /*11430*/  @P1 BRA `(.L_x_5858) ;  /* 0x0000000000181947 */ /* 0x000fea0003800000 */
[----:B------:R-:W1:Y:S01]  /*11440*/  S2R R2, SR_TID.X ;  /* 0x0000000000027919 */ /* 0x000e620000002100 */
[----:B------:R-:W-:-:S04]  /*11450*/  IMAD.MOV.U32 R0, RZ, RZ, 0x4200 ;  /* 0x00004200ff007424 */ /* 0x000fc800078e00ff */
[----:B------:R1:W-:Y:S02]  /*11460*/  SYNCS.ARRIVE.TRANS64 RZ, [R3+URZ+0x30c30], R0 ;  /* 0x030c300003ff79a7 */ /* 0x0003e4000800003f */
[----:B-1----:R-:W-:-:S13]  /*11470*/  LOP3.LUT P0, RZ, R2, 0x1f, RZ, 0xc0, !PT ;  /* 0x0000001f02ff7812 */ /* 0x002fda000780c0ff */
[----:B------:R-:W-:Y:S05]  /*11480*/  @!P0 BRA `(.L_x_5858) ;  /* 0x0000000000048947 */ /* 0x000fea0003800000 */
[----:B------:R-:W-:Y:S01]  /*11490*/  BPT.TRAP 0x1 ;  /* 0x000000040000795c */ /* 0x000fe20000300000 */
.L_x_5858:
        /* <DEDUP_REMOVED lines=34> */
.L_x_5839:
[----:B------:R-:W-:Y:S05]  /*116c0*/  BSYNC B0 ;  /* 0x0000000000007941 */ /* 0x000fea0003800000 */
.L_x_5834:
[----:B------:R-:W-:-:S03]  /*116d0*/  UMOV UR8, 0xffffffff ;  /* 0xffffffff00087882 */ /* 0x000fc60000000000 */
[----:B------:R-:W-:Y:S05]  /*116e0*/  BRA.DIV UR8, `(.L_x_5859) ;  /* 0x0000000608e47947 */ /* 0x000fea000b800000 */
[----:B------:R-:W-:-:S13]  /*116f0*/  ELECT P6, URZ, PT ;  /* 0x00000000003f782f */ /* 0x000fda00038c0000 */
.L_x_5879:
[----:B------:R-:W-:Y:S05]  /*11700*/  @!P6 BRA `(.L_x_5748) ;  /* 0x000000000084e947 */ /* 0x000fea0003800000 */
[----:B------:R-:W-:-:S06]  /*11710*/  ULOP3.LUT UR8, UR36, 0x2, URZ, 0xfc, !UPT ;  /* 0x0000000224087892 */ /* 0x000fcc000f8efc3f */
[----:B------:R-:W-:-:S05]  /*11720*/  IMAD.U32 R2, RZ, RZ, UR8 ;  /* 0x00000008ff027e24 */ /* 0x000fca000f8e00ff */
[----:B------:R-:W-:-:S13]  /*11730*/  ISETP.NE.AND P2, PT, R2, 0x3, PT ;  /* 0x000000030200780c */ /* 0x000fda0003f45270 */
[----:B------:R-:W-:Y:S05]  /*11740*/  @!P2 BRA `(.L_x_5860) ;  /* 0x000000000004a947 */ /* 0x000fea0003800000 */
[----:B---3--:R-:W-:Y:S01]  /*11750*/  BPT.TRAP 0x1 ;  /* 0x000000040000795c */ /* 0x008fe20000300000 */
.L_x_5860:
        /* <DEDUP_REMOVED lines=15> */
.L_x_5880:
[----:B------:R-:W2:Y:S02]  /*11850*/  SYNCS.PHASECHK.TRANS64.TRYWAIT P0, [R3+URZ], R2 ;  /* 0x00000002030075a7 */ /* 0x000ea4000800017f */
[----:B--2---:R-:W-:Y:S05]  /*11860*/  @!P0 BRA `(.L_x_5862) ;  /* 0x0000000400b88947 */ /* 0x004fea0003800000 */
.L_x_5881:
[----:B------:R-:W-:Y:S05]  /*11870*/  @!P2 BRA `(.L_x_5863) ;  /* 0x000000000004a947 */ /* 0x000fea0003800000 */
[----:B---3--:R-:W-:Y:S01]  /*11880*/  BPT.TRAP 0x1 ;  /* 0x000000040000795c */ /* 0x008fe20000300000 */
.L_x_5863:
[----:B--2---:R-:W-:-:S04]  /*11890*/  VIADD R3, R8, 0x30c40 ;  /* 0x00030c4008037836 */ /* 0x004fc80000000000 */
[----:B------:R-:W-:-:S04]  /*118a0*/  IMAD R5, R0, 0x8, R3 ;  /* 0x0000000800057824 */ /* 0x000fc800078e0203 */
[----:B------:R-:W2:Y:S02]  /*118b0*/  SYNCS.PHASECHK.TRANS64.TRYWAIT P0, [R5+URZ], R4 ;  /* 0x00000004050075a7 */ /* 0x000ea4000800017f */
[----:B--2---:R-:W-:Y:S05]  /*118c0*/  @!P0 BRA `(.L_x_5864) ;  /* 0x0000000400b48947 */ /* 0x004fea0003800000 */
.L_x_5882:
[----:B------:R-:W-:-:S07]  /*118d0*/  IMAD R3, R6, 0x8, R3 ;  /* 0x0000000806037824 */ /* 0x000fce00078e0203 */
.L_x_5865:
[----:B----4-:R4:W1:Y:S02]  /*118e0*/  SYNCS.PHASECHK.TRANS64.TRYWAIT P0, [R3+URZ], R2 ;  /* 0x00000002030075a7 */ /* 0x010864000800017f */
[----:B-1----:R-:W-:Y:S05]  /*118f0*/  @!P0 NANOSLEEP.SYNCS 0x989680 ;  /* 0x009896800000895d */ /* 0x002fea0003900000 */
[----:B------:R-:W1:Y:S02]  /*11900*/  @!P0 SYNCS.PHASECHK.TRANS64 P0, [R3+URZ], R2 ;  /* 0x00000002030085a7 */ /* 0x000e64000800007f */
[----:B-1----:R-:W-:Y:S05]  /*11910*/  @!P0 BRA `(.L_x_5865) ;  /* 0xfffffffc00f08947 */ /* 0x002fea000383ffff */
.L_x_5748:
[----:B---3--:R-:W-:Y:S05]  /*11920*/  BSYNC B6 ;  /* 0x0000000000067941 */ /* 0x008fea0003800000 */
.L_x_5742:
[----:B------:R-:W-:Y:S05]  /*11930*/  EXIT ;  /* 0x000000000000794d */ /* 0x000fea0003800000 */
.L_x_5759:
[----:B------:R-:W-:Y:S02]  /*11940*/  IMAD.MOV.U32 R13, RZ, RZ, R10 ;  /* 0x000000ffff0d7224 */ /* 0x000fe400078e000a */
[----:B------:R-:W-:Y:S02]  /*11950*/  IMAD.MOV.U32 R12, RZ, RZ, RZ ;  /* 0x000000ffff0c7224 */ /* 0x000fe400078e00ff */
[----:B------:R-:W-:Y:S02]  /*11960*/  IMAD.MOV.U32 R11, RZ, RZ, 0x1f ;  /* 0x0000001fff0b7424 */ /* 0x000fe400078e00ff */
[----:B------:R-:W-:-:S07]  /*11970*/  IMAD.MOV.U32 R15, RZ, RZ, -0x1 ;  /* 0xffffffffff0f7424 */ /* 0x000fce00078e00ff */
[----:B------:R-:W-:Y:S05]  /*11980*/  WARPSYNC.COLLECTIVE R15, `(.L_x_5866) ;  /* 0x000000000f087348 */ /* 0x000fea0003c00000 */
[----:B------:R1:W2:Y:S02]  /*11990*/  SHFL.IDX P6, R14, R13, R12, R11 ;  /* 0x0000000c0d0e7389 */ /* 0x0002a400000c000b */
[----:B-12---:R-:W-:Y:S01]  /*119a0*/  ENDCOLLECTIVE ;  /* 0x000000000000791b */ /* 0x006fe20003800000 */
.L_x_5866:
[----:B------:R-:W-:Y:S05]  /*119b0*/  BRA `(.L_x_5867) ;  /* 0xfffffef800987947 */ /* 0x000fea000383ffff */
.L_x_5761:
[----:B--2---:R2:W3:Y:S02]  /*119c0*/  SYNCS.PHASECHK.TRANS64.TRYWAIT P0, [R16+URZ+0x30c00], R11 ;  /* 0x030c000b100075a7 */ /* 0x0044e4000800017f */
[----:B---3--:R-:W-:Y:S05]  /*119d0*/  @!P0 NANOSLEEP.SYNCS 0x989680 ;  /* 0x009896800000895d */ /* 0x008fea0003900000 */
[----:B------:R-:W3:Y:S02]  /*119e0*/  @!P0 SYNCS.PHASECHK.TRANS64 P0, [R16+URZ+0x30c00], R11 ;  /* 0x030c000b100085a7 */ /* 0x000ee4000800007f */
[----:B---3--:R-:W-:Y:S05]  /*119f0*/  @!P0 BRA `(.L_x_5761) ;  /* 0xfffffffc00f08947 */ /* 0x008fea000383ffff */
[----:B------:R-:W-:Y:S05]  /*11a00*/  BRA `(.L_x_5760) ;  /* 0xfffffef800e07947 */ /* 0x000fea000383ffff */
.L_x_5766:
[----:B--2---:R2:W3:Y:S02]  /*11a10*/  SYNCS.PHASECHK.TRANS64.TRYWAIT P0, [R8+URZ+0x30c10], R23 ;  /* 0x030c1017080075a7 */ /* 0x0044e4000800017f */
[----:B---3--:R-:W-:Y:S05]  /*11a20*/  @!P0 NANOSLEEP.SYNCS 0x989680 ;  /* 0x009896800000895d */ /* 0x008fea0003900000 */
[----:B------:R-:W3:Y:S02]  /*11a30*/  @!P0 SYNCS.PHASECHK.TRANS64 P0, [R8+URZ+0x30c10], R23 ;  /* 0x030c1017080085a7 */ /* 0x000ee4000800007f */
[----:B---3--:R-:W-:Y:S05]  /*11a40*/  @!P0 BRA `(.L_x_5766) ;  /* 0xfffffffc00f08947 */ /* 0x008fea000383ffff */
[----:B------:R-:W-:Y:S05]  /*11a50*/  BRA `(.L_x_5765) ;  /* 0xffffff0400807947 */ /* 0x000fea000383ffff */
.L_x_5770:
[----:B------:R1:W1:Y:S02]  /*11a60*/  SYNCS.PHASECHK.TRANS64.TRYWAIT P0, [R8+URZ+0x30c30], R23 ;  /* 0x030c3017080075a7 */ /* 0x000264000800017f */
[----:B-1----:R-:W-:Y:S05]  /*11a70*/  @!P0 NANOSLEEP.SYNCS 0x989680 ;  /* 0x009896800000895d */ /* 0x002fea0003900000 */
[----:B------:R-:W1:Y:S02]  /*11a80*/  @!P0 SYNCS.PHASECHK.TRANS64 P0, [R8+URZ+0x30c30], R23 ;  /* 0x030c3017080085a7 */ /* 0x000e64000800007f */
[----:B-1----:R-:W-:Y:S05]  /*11a90*/  @!P0 BRA `(.L_x_5770) ;  /* 0xfffffffc00f08947 */ /* 0x002fea000383ffff */
[----:B------:R-:W-:Y:S05]  /*11aa0*/  BRA `(.L_x_5769) ;  /* 0xffffff0800807947 */ /* 0x000fea000383ffff */
.L_x_5778:
[----:B--2---:R2:W3:Y:S02]  /*11ab0*/  SYNCS.PHASECHK.TRANS64.TRYWAIT P1, [R7+URZ+0x30c10], R20 ;  /* 0x030c1014070075a7 */ /* 0x0044e4000802017f */
[----:B---3--:R-:W-:Y:S05]  /*11ac0*/  @!P1 NANOSLEEP.SYNCS 0x989680 ;  /* 0x009896800000995d */ /* 0x008fea0003900000 */
[----:B------:R-:W3:Y:S02]  /*11ad0*/  @!P1 SYNCS.PHASECHK.TRANS64 P1, [R7+URZ+0x30c10], R20 ;  /* 0x030c1014070095a7 */ /* 0x000ee4000802007f */
[----:B---3--:R-:W-:Y:S05]  /*11ae0*/  @!P1 BRA `(.L_x_5778) ;  /* 0xfffffffc00f09947 */ /* 0x008fea000383ffff */
[----:B------:R-:W-:Y:S05]  /*11af0*/  BRA `(.L_x_5777) ;  /* 0xffffff4400f87947 */ /* 0x000fea000383ffff */
.L_x_5782:
[----:B------:R1:W1:Y:S02]  /*11b00*/  SYNCS.PHASECHK.TRANS64.TRYWAIT P1, [R7+URZ+0x30c30], R20 ;  /* 0x030c3014070075a7 */ /* 0x000264000802017f */
[----:B-1----:R-:W-:Y:S05]  /*11b10*/  @!P1 NANOSLEEP.SYNCS 0x989680 ;  /* 0x009896800000995d */ /* 0x002fea0003900000 */
[----:B------:R-:W1:Y:S02]  /*11b20*/  @!P1 SYNCS.PHASECHK.TRANS64 P1, [R7+URZ+0x30c30], R20 ;  /* 0x030c3014070095a7 */ /* 0x000e64000802007f */
[----:B-1----:R-:W-:Y:S05]  /*11b30*/  @!P1 BRA `(.L_x_5782) ;  /* 0xfffffffc00f09947 */ /* 0x002fea000383ffff */
[----:B------:R-:W-:Y:S05]  /*11b40*/  BRA `(.L_x_5781) ;  /* 0xffffff4c000c7947 */ /* 0x000fea000383ffff */
.L_x_5790:
[----:B-1----:R1:W3:Y:S02]  /*11b50*/  SYNCS.PHASECHK.TRANS64.TRYWAIT P0, [R7+URZ+0x30c10], R20 ;  /* 0x030c1014070075a7 */ /* 0x0022e4000800017f */
[----:B---3--:R-:W-:Y:S05]  /*11b60*/  @!P0 NANOSLEEP.SYNCS 0x989680 ;  /* 0x009896800000895d */ /* 0x008fea0003900000 */
[----:B------:R-:W3:Y:S02]  /*11b70*/  @!P0 SYNCS.PHASECHK.TRANS64 P0, [R7+URZ+0x30c10], R20 ;  /* 0x030c1014070085a7 */ /* 0x000ee4000800007f */
[----:B---3--:R-:W-:Y:S05]  /*11b80*/  @!P0 BRA `(.L_x_5790) ;  /* 0xfffffffc00f08947 */ /* 0x008fea000383ffff */
[----:B------:R-:W-:Y:S05]  /*11b90*/  BRA `(.L_x_5789) ;  /* 0xffffff80003c7947 */ /* 0x000fea000383ffff */
.L_x_5794:
[----:B------:R1:W1:Y:S02]  /*11ba0*/  SYNCS.PHASECHK.TRANS64.TRYWAIT P0, [R7+URZ+0x30c30], R20 ;  /* 0x030c3014070075a7 */ /* 0x000264000800017f */
[----:B-1----:R-:W-:Y:S05]  /*11bb0*/  @!P0 NANOSLEEP.SYNCS 0x989680 ;  /* 0x009896800000895d */ /* 0x002fea0003900000 */
[----:B------:R-:W1:Y:S02]  /*11bc0*/  @!P0 SYNCS.PHASECHK.TRANS64 P0, [R7+URZ+0x30c30], R20 ;  /* 0x030c3014070085a7 */ /* 0x000e64000800007f */
[----:B-1----:R-:W-:Y:S05]  /*11bd0*/  @!P0 BRA `(.L_x_5794) ;  /* 0xfffffffc00f08947 */ /* 0x002fea000383ffff */
[----:B------:R-:W-:Y:S05]  /*11be0*/  BRA `(.L_x_5793) ;  /* 0xffffff84004c7947 */ /* 0x000fea000383ffff */
.L_x_5840:
[----:B-1----:R1:W2:Y:S02]  /*11bf0*/  SYNCS.PHASECHK.TRANS64.TRYWAIT P0, [R15+URZ+0x30c20], R0 ;  /* 0x030c20000f0075a7 */ /* 0x0022a4000800017f */
[----:B--2---:R-:W-:Y:S05]  /*11c00*/  @!P0 NANOSLEEP.SYNCS 0x989680 ;  /* 0x009896800000895d */ /* 0x004fea0003900000 */
[----:B------:R-:W2:Y:S02]  /*11c10*/  @!P0 SYNCS.PHASECHK.TRANS64 P0, [R15+URZ+0x30c20], R0 ;  /* 0x030c20000f0085a7 */ /* 0x000ea4000800007f */
[----:B--2---:R-:W-:Y:S05]  /*11c20*/  @!P0 BRA `(.L_x_5840) ;  /* 0xfffffffc00f08947 */ /* 0x004fea000383ffff */
[----:B------:R-:W-:Y:S05]  /*11c30*/  BRA `(.L_x_5868) ;  /* 0xffffffe000e87947 */ /* 0x000fea000383ffff */
.L_x_5844:
[----:B--2---:R2:W3:Y:S02]  /*11c40*/  SYNCS.PHASECHK.TRANS64.TRYWAIT P1, [R15+URZ+0x30c40], R18 ;  /* 0x030c40120f0075a7 */ /* 0x0044e4000802017f */
[----:B---3--:R-:W-:Y:S05]  /*11c50*/  @!P1 NANOSLEEP.SYNCS 0x989680 ;  /* 0x009896800000995d */ /* 0x008fea0003900000 */
[----:B------:R-:W3:Y:S02]  /*11c60*/  @!P1 SYNCS.PHASECHK.TRANS64 P1, [R15+URZ+0x30c40], R18 ;  /* 0x030c40120f0095a7 */ /* 0x000ee4000802007f */
[----:B---3--:R-:W-:Y:S05]  /*11c70*/  @!P1 BRA `(.L_x_5844) ;  /* 0xfffffffc00f09947 */ /* 0x008fea000383ffff */
[----:B------:R-:W-:Y:S05]  /*11c80*/  BRA `(.L_x_5869) ;  /* 0xffffffe800507947 */ /* 0x000fea000383ffff */
.L_x_5846:
[----:B-1----:R1:W3:Y:S02]  /*11c90*/  SYNCS.PHASECHK.TRANS64.TRYWAIT P1, [R15+URZ+0x30c28], R18 ;  /* 0x030c28120f0075a7 */ /* 0x0022e4000802017f */
[----:B---3--:R-:W-:Y:S05]  /*11ca0*/  @!P1 NANOSLEEP.SYNCS 0x989680 ;  /* 0x009896800000995d */ /* 0x008fea0003900000 */
[----:B------:R-:W3:Y:S02]  /*11cb0*/  @!P1 SYNCS.PHASECHK.TRANS64 P1, [R15+URZ+0x30c28], R18 ;  /* 0x030c28120f0095a7 */ /* 0x000ee4000802007f */
[----:B---3--:R-:W-:Y:S05]  /*11cc0*/  @!P1 BRA `(.L_x_5846) ;  /* 0xfffffffc00f09947 */ /* 0x008fea000383ffff */
[----:B------:R-:W-:Y:S05]  /*11cd0*/  BRA `(.L_x_5870) ;  /* 0xffffffe800d47947 */ /* 0x000fea000383ffff */
.L_x_5848:
[----:B---3--:R3:W4:Y:S02]  /*11ce0*/  SYNCS.PHASECHK.TRANS64.TRYWAIT P1, [R15+URZ+0x30c48], R18 ;  /* 0x030c48120f0075a7 */ /* 0x008724000802017f */
[----:B----4-:R-:W-:Y:S05]  /*11cf0*/  @!P1 NANOSLEEP.SYNCS 0x989680 ;  /* 0x009896800000995d */ /* 0x010fea0003900000 */
[----:B------:R-:W4:Y:S02]  /*11d00*/  @!P1 SYNCS.PHASECHK.TRANS64 P1, [R15+URZ+0x30c48], R18 ;  /* 0x030c48120f0095a7 */ /* 0x000f24000802007f */
[----:B----4-:R-:W-:Y:S05]  /*11d10*/  @!P1 BRA `(.L_x_5848) ;  /* 0xfffffffc00f09947 */ /* 0x010fea000383ffff */
[----:B------:R-:W-:Y:S05]  /*11d20*/  BRA `(.L_x_5871) ;  /* 0xffffffec00587947 */ /* 0x000fea000383ffff */
.L_x_5850:
[----:B------:R-:W-:-:S07]  /*11d30*/  SHF.L.U32 R4, R10, 0x1f, RZ ;  /* 0x0000001f0a047819 */ /* 0x000fce00000006ff */
.L_x_5872:
[----:B----4-:R4:W1:Y:S02]  /*11d40*/  SYNCS.PHASECHK.TRANS64.TRYWAIT P1, [R15+URZ+0x30c20], R4 ;  /* 0x030c20040f0075a7 */ /* 0x010864000802017f */
[----:B-1----:R-:W-:Y:S05]  /*11d50*/  @!P1 NANOSLEEP.SYNCS 0x989680 ;  /* 0x009896800000995d */ /* 0x002fea0003900000 */
[----:B------:R-:W1:Y:S02]  /*11d60*/  @!P1 SYNCS.PHASECHK.TRANS64 P1, [R15+URZ+0x30c20], R4 ;  /* 0x030c20040f0095a7 */ /* 0x000e64000802007f */
[----:B-1----:R-:W-:Y:S05]  /*11d70*/  @!P1 BRA `(.L_x_5872) ;  /* 0xfffffffc00f09947 */ /* 0x002fea000383ffff */
[----:B------:R-:W-:Y:S05]  /*11d80*/  BRA `(.L_x_5873) ;  /* 0xffffffec00c07947 */ /* 0x000fea000383ffff */
.L_x_5853:
[----:B----4-:R4:W1:Y:S02]  /*11d90*/  SYNCS.PHASECHK.TRANS64.TRYWAIT P1, [R15+URZ+0x30c40], R12 ;  /* 0x030c400c0f0075a7 */ /* 0x010864000802017f */
[----:B-1----:R-:W-:Y:S05]  /*11da0*/  @!P1 NANOSLEEP.SYNCS 0x989680 ;  /* 0x009896800000995d */ /* 0x002fea0003900000 */
[----:B------:R-:W1:Y:S02]  /*11db0*/  @!P1 SYNCS.PHASECHK.TRANS64 P1, [R15+URZ+0x30c40], R12 ;  /* 0x030c400c0f0095a7 */ /* 0x000e64000802007f */
[----:B-1----:R-:W-:Y:S05]  /*11dc0*/  @!P1 BRA `(.L_x_5853) ;  /* 0xfffffffc00f09947 */ /* 0x002fea000383ffff */
[----:B------:R-:W-:Y:S05]  /*11dd0*/  BRA `(.L_x_5874) ;  /* 0xfffffff000607947 */ /* 0x000fea000383ffff */
.L_x_5855:
[----:B-1----:R1:W2:Y:S02]  /*11de0*/  SYNCS.PHASECHK.TRANS64.TRYWAIT P1, [R15+URZ+0x30c28], R12 ;  /* 0x030c280c0f0075a7 */ /* 0x0022a4000802017f */
[----:B--2---:R-:W-:Y:S05]  /*11df0*/  @!P1 NANOSLEEP.SYNCS 0x989680 ;  /* 0x009896800000995d */ /* 0x004fea0003900000 */
[----:B------:R-:W2:Y:S02]  /*11e00*/  @!P1 SYNCS.PHASECHK.TRANS64 P1, [R15+URZ+0x30c28], R12 ;  /* 0x030c280c0f0095a7 */ /* 0x000ea4000802007f */
[----:B--2---:R-:W-:Y:S05]  /*11e10*/  @!P1 BRA `(.L_x_5855) ;  /* 0xfffffffc00f09947 */ /* 0x004fea000383ffff */
[----:B------:R-:W-:Y:S05]  /*11e20*/  BRA `(.L_x_5875) ;  /* 0xfffffff000d87947 */ /* 0x000fea000383ffff */
.L_x_5857:
[----:B------:R1:W1:Y:S02]  /*11e30*/  SYNCS.PHASECHK.TRANS64.TRYWAIT P0, [R3+URZ+0x30c40], R0 ;  /* 0x030c4000030075a7 */ /* 0x000264000800017f */
[----:B-1----:R-:W-:Y:S05]  /*11e40*/  @!P0 NANOSLEEP.SYNCS 0x989680 ;  /* 0x009896800000895d */ /* 0x002fea0003900000 */
[----:B------:R-:W1:Y:S02]  /*11e50*/  @!P0 SYNCS.PHASECHK.TRANS64 P0, [R3+URZ+0x30c40], R0 ;  /* 0x030c4000030085a7 */ /* 0x000e64000800007f */
[----:B-1----:R-:W-:Y:S05]  /*11e60*/  @!P0 BRA `(.L_x_5857) ;  /* 0xfffffffc00f08947 */ /* 0x002fea000383ffff */
[----:B------:R-:W-:Y:S05]  /*11e70*/  BRA `(.L_x_5876) ;  /* 0xfffffff4006c7947 */ /* 0x000fea000383ffff */
.L_x_5859:
[----:B------:R-:W-:Y:S01]  /*11e80*/  BSSY B0, `(.L_x_5877) ;  /* 0x0000006000007945 */ /* 0x000fe20003800000 */
[----:B------:R-:W-:-:S07]  /*11e90*/  IMAD.MOV.U32 R15, RZ, RZ, -0x1 ;  /* 0xffffffffff0f7424 */ /* 0x000fce00078e00ff */
[----:B---3--:R-:W-:Y:S05]  /*11ea0*/  WARPSYNC.COLLECTIVE R15, `(.L_x_5878) ;  /* 0x000000000f0c7348 */ /* 0x008fea0003c00000 */
[----:B------:R-:W-:Y:S02]  /*11eb0*/  ELECT P6, UR62, PT ;  /* 0x00000000003e782f */ /* 0x000fe400038c0000 */
[----:B------:R-:W-:Y:S01]  /*11ec0*/  MOV R14, UR62 ;  /* 0x0000003e000e7c02 */ /* 0x000fe20008000f00 */
[----:B---3--:R-:W-:Y:S10]  /*11ed0*/  ENDCOLLECTIVE ;  /* 0x000000000000791b */ /* 0x008ff40003800000 */
.L_x_5878:
[----:B------:R-:W-:Y:S05]  /*11ee0*/  BSYNC B0 ;  /* 0x0000000000007941 */ /* 0x000fea0003800000 */
.L_x_5877:
[----:B------:R-:W-:Y:S05]  /*11ef0*/  BRA `(.L_x_5879) ;  /* 0xfffffff800007947 */ /* 0x000fea000383ffff */
.L_x_5861:
[----:B-1----:R1:W2:Y:S02]  /*11f00*/  SYNCS.PHASECHK.TRANS64.TRYWAIT P0, [R7+URZ], R4 ;  /* 0x00000004070075a7 */ /* 0x0022a4000800017f */
[----:B--2---:R-:W-:Y:S05]  /*11f10*/  @!P0 NANOSLEEP.SYNCS 0x989680 ;  /* 0x009896800000895d */ /* 0x004fea0003900000 */
[----:B------:R-:W2:Y:S02]  /*11f20*/  @!P0 SYNCS.PHASECHK.TRANS64 P0, [R7+URZ], R4 ;  /* 0x00000004070085a7 */ /* 0x000ea4000800007f */
[----:B--2---:R-:W-:Y:S05]  /*11f30*/  @!P0 BRA `(.L_x_5861) ;  /* 0xfffffffc00f08947 */ /* 0x004fea000383ffff */
[----:B------:R-:W-:Y:S05]  /*11f40*/  BRA `(.L_x_5880) ;  /* 0xfffffff800407947 */ /* 0x000fea000383ffff */
.L_x_5862:
[----:B--2---:R2:W4:Y:S02]  /*11f50*/  SYNCS.PHASECHK.TRANS64.TRYWAIT P0, [R3+URZ], R2 ;  /* 0x00000002030075a7 */ /* 0x004524000800017f */
[----:B----4-:R-:W-:Y:S05]  /*11f60*/  @!P0 NANOSLEEP.SYNCS 0x989680 ;  /* 0x009896800000895d */ /* 0x010fea0003900000 */
[----:B------:R-:W4:Y:S02]  /*11f70*/  @!P0 SYNCS.PHASECHK.TRANS64 P0, [R3+URZ], R2 ;  /* 0x00000002030085a7 */ /* 0x000f24000800007f */
[----:B----4-:R-:W-:Y:S05]  /*11f80*/  @!P0 BRA `(.L_x_5862) ;  /* 0xfffffffc00f08947 */ /* 0x010fea000383ffff */
[----:B------:R-:W-:Y:S05]  /*11f90*/  BRA `(.L_x_5881) ;  /* 0xfffffff800347947 */ /* 0x000fea000383ffff */
.L_x_5864:
[----:B--2---:R2:W4:Y:S02]  /*11fa0*/  SYNCS.PHASECHK.TRANS64.TRYWAIT P0, [R5+URZ], R4 ;  /* 0x00000004050075a7 */ /* 0x004524000800017f */
[----:B----4-:R-:W-:Y:S05]  /*11fb0*/  @!P0 NANOSLEEP.SYNCS 0x989680 ;  /* 0x009896800000895d */ /* 0x010fea0003900000 */
[----:B------:R-:W4:Y:S02]  /*11fc0*/  @!P0 SYNCS.PHASECHK.TRANS64 P0, [R5+URZ], R4 ;  /* 0x00000004050085a7 */ /* 0x000f24000800007f */
[----:B----4-:R-:W-:Y:S05]  /*11fd0*/  @!P0 BRA `(.L_x_5864) ;  /* 0xfffffffc00f08947 */ /* 0x010fea000383ffff */
[----:B------:R-:W-:Y:S05]  /*11fe0*/  BRA `(.L_x_5882) ;  /* 0xfffffff800387947 */ /* 0x000fea000383ffff */
.L_x_5883:
        /* <DEDUP_REMOVED lines=9> */
.L_x_7415:


//--------------------- .text._ZN7cutlass13device_kernelIN5flash11enable_sm90INS1_16FlashAttnBwdSm90INS1_25CollectiveMainloopBwdSm90ILi2ELi2ELi2EN4cute5tupleIJNS5_1CILi1EEES8_S8_EEENS6_IJNS7_ILi128EEESA_NS7_ILi64EEEEEENS_10bfloat16_tEfNS_4arch4Sm90ELb0ELb1ELb0ELb1ELb1ELb1ELb0ELb0ELi2ELi1ELi2ELi2ELb0EEENS1_24CollectiveEpilogueBwdGQAISC_fSF_Li256ELb1ELb1EEENS1_19SingleTileSchedulerILb1ELb0ELb0ELi128EEEEEEEEEvNT_6ParamsE --------------------------
	.section	.text._ZN7cutlass13device_kernelIN5flash11enable_sm90INS1_16FlashAttnBwdSm90INS1_25CollectiveMainloopBwdSm90ILi2ELi2ELi2EN4cute5tupleIJNS5_1CILi1EEES8_S8_EEENS6_IJNS7_ILi128EEESA_NS7_ILi64EEEEEENS_10bfloat16_tEfNS_4arch4Sm90ELb0ELb1ELb0ELb1ELb1ELb1ELb0ELb0ELi2ELi1ELi2ELi2ELb0EEENS1_24CollectiveEpilogueBwdGQAISC_fSF_Li256ELb1ELb1EEENS1_19SingleTileSchedulerILb1ELb0ELb0ELi128EEEEEEEEEvNT_6ParamsE,"ax",@progbits
	.align	128
.text._ZN7cutlass13device_kernelIN5flash11enable_sm90INS1_16FlashAttnBwdSm90INS1_25CollectiveMainloopBwdSm90ILi2ELi2ELi2EN4cute5tupleIJNS5_1CILi1EEES8_S8_EEENS6_IJNS7_ILi128EEESA_NS7_ILi64EEEEEENS_10bfloat16_tEfNS_4arch4Sm90ELb0ELb1ELb0ELb1ELb1ELb1ELb0ELb0ELi2ELi1ELi2ELi2ELb0EEENS1_24CollectiveEpilogueBwdGQAISC_fSF_Li256ELb1ELb1EEENS1_19SingleTileSchedulerILb1ELb0ELb0ELi128EEEEEEEEEvNT_6ParamsE:
        .type           _ZN7cutlass13device_kernelIN5flash11enable_sm90INS1_16FlashAttnBwdSm90INS1_25CollectiveMainloopBwdSm90ILi2ELi2ELi2EN4cute5tupleIJNS5_1CILi1EEES8_S8_EEENS6_IJNS7_ILi128EEESA_NS7_ILi64EEEEEENS_10bfloat16_tEfNS_4arch4Sm90ELb0ELb1ELb0ELb1ELb1ELb1ELb0ELb0ELi2ELi1ELi2ELi2ELb0EEENS1_24CollectiveEpilogueBwdGQAISC_fSF_Li256ELb1ELb1EEENS1_19SingleTileSchedulerILb1ELb0ELb0ELi128EEEEEEEEEvNT_6ParamsE,@function
        .size           _ZN7cutlass13device_kernelIN5flash11enable_sm90INS1_16FlashAttnBwdSm90INS1_25CollectiveMainloopBwdSm90ILi2ELi2ELi2EN4cute5tupleIJNS5_1CILi1EEES8_S8_EEENS6_IJNS7_ILi128EEESA_NS7_ILi64EEEEEENS_10bfloat16_tEfNS_4arch4Sm90ELb0ELb1ELb0ELb1ELb1ELb1ELb0ELb0ELi2ELi1ELi2ELi2ELb0EEENS1_24CollectiveEpilogueBwdGQAISC_fSF_Li256ELb1ELb1EEENS1_19SingleTileSchedulerILb1ELb0ELb0ELi128EEEEEEEEEvNT_6ParamsE,(.L_x_7416 - _ZN7cutlass13device_kernelIN5flash11enable_sm90INS1_16FlashAttnBwdSm90INS1_25CollectiveMainloopBwdSm90ILi2ELi2ELi2EN4cute5tupleIJNS5_1CILi1EEES8_S8_EEENS6_IJNS7_ILi128EEESA_NS7_ILi64EEEEEENS_10bfloat16_tEfNS_4arch4Sm90ELb0ELb1ELb0ELb1ELb1ELb1ELb0ELb0ELi2ELi1ELi2ELi2ELb0EEENS1_24CollectiveEpilogueBwdGQAISC_fSF_Li256ELb1ELb1EEENS1_19SingleTileSchedulerILb1ELb0ELb0ELi128EEEEEEEEEvNT_6ParamsE)
        .other          _ZN7cutlass13device_kernelIN5flash11enable_sm90INS1_16FlashAttnBwdSm90INS1_25CollectiveMainloopBwdSm90ILi2ELi2ELi2EN4cute5tupleIJNS5_1CILi1EEES8_S8_EEENS6_IJNS7_ILi128EEESA_NS7_ILi64EEEEEENS_10bfloat16_tEfNS_4arch4Sm90ELb0ELb1ELb0ELb1ELb1ELb1ELb0ELb0ELi2ELi1ELi2ELi2ELb0EEENS1_24CollectiveEpilogueBwdGQAISC_fSF_Li256ELb1ELb1EEENS1_19SingleTileSchedulerILb1ELb0ELb0ELi128EEEEEEEEEvNT_6ParamsE,@"STO_CUDA_ENTRY STV_DEFAULT"
_ZN7cutlass13device_kernelIN5flash11enable_sm90INS1_16FlashAttnBwdSm90INS1_25CollectiveMainloopBwdSm90ILi2ELi2ELi2EN4cute5tupleIJNS5_1CILi1EEES8_S8_EEENS6_IJNS7_ILi128EEESA_NS7_ILi64EEEEEENS_10bfloat16_tEfNS_4arch4Sm90ELb0ELb1ELb0ELb1ELb1ELb1ELb0ELb0ELi2ELi1ELi2ELi2ELb0EEENS1_24CollectiveEpilogueBwdGQAISC_fSF_Li256ELb1ELb1EEENS1_19SingleTileSchedulerILb1ELb0ELb0ELi128EEEEEEEEEvNT_6ParamsE:
        /* <DEDUP_REMOVED lines=24> */
.L_x_5885:
[----:B------:R-:W-:Y:S05]  /*0180*/  BSYNC B0 ;  /* 0x0000000000007941 */ /* 0x000fea0003800000 */
.L_x_5884:
        /* <DEDUP_REMOVED lines=37> */
.L_x_5886:
        /* <DEDUP_REMOVED lines=22> */
.L_x_5887:
[----:B------:R-:W-:Y:S01]  /*0540*/  PLOP3.LUT P0, PT, PT, PT, UP0, 0x80, 0x0 ;  /* 0x000000000000781c */ /* 0x000fe20003f0f008 */
[----:B------:R-:W-:Y:S01]  /*0550*/  NOP ;  /* 0x0000000000007918 */ /* 0x000fe20000000000 */
[----:B------:R-:W-:Y:S01]  /*0560*/  ULDC.64 UR38, c[0x0][0x208] ;  /* 0x0000820000267ab9 */ /* 0x000fe20000000a00 */
[----:B------:R-:W-:Y:S01]  /*0570*/  BSSY B6, `(.L_x_5888) ;  /* 0x0001275000067945 */ /* 0x000fe20003800000 */
[----:B-12-4-:R-:W-:Y:S09]  /*0580*/  BAR.SYNC.DEFER_BLOCKING 0x0 ;  /* 0x0000000000007b1d */ /* 0x016ff20000010000 */
[----:B------:R-:W-:Y:S05]  /*0590*/  @!P0 BRA `(.L_x_5889) ;  /* 0x000000e000408947 */ /* 0x000fea0003800000 */
.L_x_5890:
        /* <DEDUP_REMOVED lines=24> */
.L_x_5891:
        /* <DEDUP_REMOVED lines=14> */
.L_x_5893:
[----:B------:R-:W-:-:S05]  /*0800*/  ULDC UR4, c[0x0][0x8c4] ;  /* 0x0002310000047ab9 */ /* 0x000fca0000000800 */
.L_x_5892:
        /* <DEDUP_REMOVED lines=19> */
.L_x_5895:
        /* <DEDUP_REMOVED lines=14> */
.L_x_5896:
        /* <DEDUP_REMOVED lines=11> */
.L_x_5897:
        /* <DEDUP_REMOVED lines=13> */
.L_x_5898:
        /* <DEDUP_REMOVED lines=50> */
.L_x_5899:
        /* <DEDUP_REMOVED lines=28> */
.L_x_5902:
        /* <DEDUP_REMOVED lines=15> */
.L_x_5901:
        /* <DEDUP_REMOVED lines=22> */
.L_x_5904:
        /* <DEDUP_REMOVED lines=15> */
.L_x_5903:
[----:B------:R-:W-:Y:S01]  /*13c0*/  SHF.R.S32.HI R6, RZ, 0x1f, R17 ;  /* 0x0000001fff067819 */ /* 0x000fe20000011411 */
[----:B------:R-:W-:-:S03]  /*13d0*/  UMOV UR4, 0xffffffff ;  /* 0xffffffff00047882 */ /* 0x000fc60000000000 */
[----:B------:R-:W-:-:S04]  /*13e0*/  LEA.HI R0, R6, R17, RZ, 0x7 ;  /* 0x0000001106007211 */ /* 0x000fc800078f38ff */
[----:B------:R-:W-:Y:S01]  /*13f0*/  SHF.R.S32.HI R10, RZ, 0x7, R0 ;  /* 0x00000007ff0a7819 */ /* 0x000fe20000011400 */
[----:B------:R-:W-:Y:S06]  /*1400*/  BRA.DIV UR4, `(.L_x_5905) ;  /* 0x0000011a04347947 */ /* 0x000fec000b800000 */
[----:B------:R1:W2:Y:S02]  /*1410*/  SHFL.IDX PT, R14, R10, RZ, 0x1f ;  /* 0x00001fff0a0e7589 */ /* 0x0002a400000e0000 */
.L_x_6053:
        /* <DEDUP_REMOVED lines=23> */
.L_x_5906:
        /* <DEDUP_REMOVED lines=157> */
.L_x_5919:
[----:B------:R-:W-:-:S06]  /*1f60*/  ULOP3.LUT UR4, UR36, 0x1, URZ, 0xfc, !UPT ;  /* 0x0000000124047892 */ /* 0x000fcc000f8efc3f */
[----:B-1----:R-:W-:-:S05]  /*1f70*/  IMAD.U32 R8, RZ, RZ, UR4 ;  /* 0x00000004ff087e24 */ /* 0x002fca000f8e00ff */
[----:B------:R-:W-:-:S13]  /*1f80*/  ISETP.NE.AND P6, PT, R8, 0x3, PT ;  /* 0x000000030800780c */ /* 0x000fda0003fc5270 */
[----:B------:R-:W-:Y:S05]  /*1f90*/  @!P6 BRA `(.L_x_5909) ;  /* 0x000000000004e947 */ /* 0x000fea0003800000 */
[----:B------:R-:W-:Y:S01]  /*1fa0*/  BPT.TRAP 0x1 ;  /* 0x000000040000795c */ /* 0x000fe20000300000 */
.L_x_5909:
[----:B------:R-:W-:Y:S01]  /*1fb0*/  IMAD R8, R0, 0x8, R16 ;  /* 0x0000000800087824 */ /* 0x000fe200078e0210 */
[----:B------:R-:W-:-:S04]  /*1fc0*/  SHF.L.U32 R23, R4, 0x1f, RZ ;  /* 0x0000001f04177819 */ /* 0x000fc800000006ff */
[----:B------:R1:W2:Y:S01]  /*1fd0*/  SYNCS.PHASECHK.TRANS64.TRYWAIT P0, [R8+URZ+0x30c10], R23 ;  /* 0x030c1017080075a7 */ /* 0x0002a2000800017f */
[----:B------:R-:W-:Y:S05]  /*1fe0*/  @!P6 BRA `(.L_x_5910) ;  /* 0x000000000004e947 */ /* 0x000fea0003800000 */
[----:B------:R-:W-:Y:S01]  /*1ff0*/  BPT.TRAP 0x1 ;  /* 0x000000040000795c */ /* 0x000fe20000300000 */
.L_x_5910:
[----:B------:R-:W-:-:S05]  /*2000*/  VIADD R9, R16, 0x10000 ;  /* 0x0001000010097836 */ /* 0x000fca0000000000 */
[----:B------:R-:W-:-:S04]  /*2010*/  SHF.R.U32.HI R9, RZ, 0x4, R9 ;  /* 0x00000004ff097819 */ /* 0x000fc80000011609 */
[----:B------:R-:W-:Y:S01]  /*2020*/  LOP3.LUT R9, R9, 0x3fff, RZ, 0xc0, !PT ;  /* 0x00003fff09097812 */ /* 0x000fe200078ec0ff */
[----:B--2---:R-:W-:Y:S06]  /*2030*/  @P0 BRA `(.L_x_5911) ;  /* 0x0000000000080947 */ /* 0x004fec0003800000 */
[----:B------:R-:W2:Y:S02]  /*2040*/  SYNCS.PHASECHK.TRANS64.TRYWAIT P0, [R8+URZ+0x30c10], R23 ;  /* 0x030c1017080075a7 */ /* 0x000ea4000800017f */
[----:B--2---:R-:W-:Y:S05]  /*2050*/  @!P0 BRA `(.L_x_5912) ;  /* 0x0000010c00548947 */ /* 0x004fea0003800000 */
.L_x_5911:
        /* <DEDUP_REMOVED lines=60> */
.L_x_5913:
[----:B------:R1:W1:Y:S01]  /*2420*/  SYNCS.PHASECHK.TRANS64.TRYWAIT P0, [R8+URZ+0x30c30], R23 ;  /* 0x030c3017080075a7 */ /* 0x000262000800017f */
[----:B------:R-:W-:Y:S05]  /*2430*/  @!P6 BRA `(.L_x_5914) ;  /* 0x000000000004e947 */ /* 0x000fea0003800000 */
[----:B------:R-:W-:Y:S01]  /*2440*/  BPT.TRAP 0x1 ;  /* 0x000000040000795c */ /* 0x000fe20000300000 */
.L_x_5914:
[----:B------:R-:W2:Y:S01]  /*2450*/  LDC.64 R24, c[0x0][0x748] ;  /* 0x0001d200ff187b82 */ /* 0x000ea20000000a00 */
[----:B------:R-:W-:-:S05]  /*2460*/  VIADD R13, R16, 0x18000 ;  /* 0x00018000100d7836 */ /* 0x000fca0000000000 */
[----:B------:R-:W-:Y:S01]  /*2470*/  SHF.R.U32.HI R13, RZ, 0x4, R13 ;  /* 0x00000004ff0d7819 */ /* 0x000fe2000001160d */
[----:B-1----:R-:W-:Y:S06]  /*2480*/  @P0 BRA `(.L_x_5915) ;  /* 0x0000000000080947 */ /* 0x002fec0003800000 */
[----:B------:R-:W1:Y:S02]  /*2490*/  SYNCS.PHASECHK.TRANS64.TRYWAIT P0, [R8+URZ+0x30c30], R23 ;  /* 0x030c3017080075a7 */ /* 0x000e64000800017f */
[----:B-1----:R-:W-:Y:S05]  /*24a0*/  @!P0 BRA `(.L_x_5916) ;  /* 0x0000010800548947 */ /* 0x002fea0003800000 */
.L_x_5915:
        /* <DEDUP_REMOVED lines=769> */
.L_x_5917:
        /* <DEDUP_REMOVED lines=68> */
.L_x_5918:
        /* <DEDUP_REMOVED lines=11> */
.L_x_5908:
        /* <DEDUP_REMOVED lines=130> */
.L_x_5931:
[----:B------:R-:W-:-:S05]  /*61d0*/  IMAD.U32 R7, RZ, RZ, UR36 ;  /* 0x00000024ff077e24 */ /* 0x000fca000f8e00ff */
[----:B------:R-:W-:-:S04]  /*61e0*/  LOP3.LUT R7, R7, 0x1, RZ, 0xfc, !PT ;  /* 0x0000000107077812 */ /* 0x000fc800078efcff */
[----:B------:R-:W-:-:S13]  /*61f0*/  ISETP.NE.AND P0, PT, R7, 0x3, PT ;  /* 0x000000030700780c */ /* 0x000fda0003f05270 */
[----:B------:R-:W-:Y:S05]  /*6200*/  @!P0 BRA `(.L_x_5921) ;  /* 0x0000000000048947 */ /* 0x000fea0003800000 */
[----:B------:R-:W-:Y:S01]  /*6210*/  BPT.TRAP 0x1 ;  /* 0x000000040000795c */ /* 0x000fe20000300000 */
.L_x_5921:
[----:B------:R-:W-:Y:S01]  /*6220*/  IMAD R7, R0, 0x8, R16 ;  /* 0x0000000800077824 */ /* 0x000fe200078e0210 */
[----:B------:R-:W-:-:S04]  /*6230*/  SHF.L.U32 R20, R4, 0x1f, RZ ;  /* 0x0000001f04147819 */ /* 0x000fc800000006ff */
[----:B------:R1:W3:Y:S01]  /*6240*/  SYNCS.PHASECHK.TRANS64.TRYWAIT P1, [R7+URZ+0x30c10], R20 ;  /* 0x030c1014070075a7 */ /* 0x0002e2000802017f */
[----:B------:R-:W-:Y:S05]  /*6250*/  @!P0 BRA `(.L_x_5922) ;  /* 0x0000000000048947 */ /* 0x000fea0003800000 */
[----:B------:R-:W-:Y:S01]  /*6260*/  BPT.TRAP 0x1 ;  /* 0x000000040000795c */ /* 0x000fe20000300000 */
.L_x_5922:
[----:B--2---:R-:W-:-:S05]  /*6270*/  VIADD R8, R16, 0x10000 ;  /* 0x0001000010087836 */ /* 0x004fca0000000000 */
[----:B------:R-:W-:-:S04]  /*6280*/  SHF.R.U32.HI R8, RZ, 0x4, R8 ;  /* 0x00000004ff087819 */ /* 0x000fc80000011608 */
[----:B------:R-:W-:-:S04]  /*6290*/  LOP3.LUT R8, R8, 0x3fff, RZ, 0xc0, !PT ;  /* 0x00003fff08087812 */ /* 0x000fc800078ec0ff */
[----:B------:R-:W-:Y:S01]  /*62a0*/  LOP3.LUT R9, R8, 0x10000, RZ, 0xfc, !PT ;  /* 0x0001000008097812 */ /* 0x000fe200078efcff */
[----:B---3--:R-:W-:Y:S06]  /*62b0*/  @P1 BRA `(.L_x_5923) ;  /* 0x0000000000081947 */ /* 0x008fec0003800000 */
[----:B------:R-:W2:Y:S02]  /*62c0*/  SYNCS.PHASECHK.TRANS64.TRYWAIT P1, [R7+URZ+0x30c10], R20 ;  /* 0x030c1014070075a7 */ /* 0x000ea4000802017f */
[----:B--2---:R-:W-:Y:S05]  /*62d0*/  @!P1 BRA `(.L_x_5924) ;  /* 0x000000c800dc9947 */ /* 0x004fea0003800000 */
.L_x_5923:
        /* <DEDUP_REMOVED lines=63> */
.L_x_5925:
[----:B------:R1:W1:Y:S01]  /*66d0*/  SYNCS.PHASECHK.TRANS64.TRYWAIT P1, [R7+URZ+0x30c30], R20 ;  /* 0x030c3014070075a7 */ /* 0x000262000802017f */
[----:B------:R-:W-:Y:S05]  /*66e0*/  @!P0 BRA `(.L_x_5926) ;  /* 0x0000000000048947 */ /* 0x000fea0003800000 */
[----:B------:R-:W-:Y:S01]  /*66f0*/  BPT.TRAP 0x1 ;  /* 0x000000040000795c */ /* 0x000fe20000300000 */
.L_x_5926:
        /* <DEDUP_REMOVED lines=8> */
.L_x_5927:
        /* <DEDUP_REMOVED lines=629> */
.L_x_5929:
        /* <DEDUP_REMOVED lines=70> */
.L_x_5930:
        /* <DEDUP_REMOVED lines=12> */
.L_x_5920:
        /* <DEDUP_REMOVED lines=121> */
.L_x_5943:
[----:B------:R-:W-:-:S05]  /*9b80*/  IMAD.U32 R7, RZ, RZ, UR36 ;  /* 0x00000024ff077e24 */ /* 0x000fca000f8e00ff */
[----:B------:R-:W-:-:S04]  /*9b90*/  LOP3.LUT R7, R7, 0x1, RZ, 0xfc, !PT ;  /* 0x0000000107077812 */ /* 0x000fc800078efcff */
[----:B------:R-:W-:-:S13]  /*9ba0*/  ISETP.NE.AND P6, PT, R7, 0x3, PT ;  /* 0x000000030700780c */ /* 0x000fda0003fc5270 */
[----:B--2---:R-:W-:Y:S05]  /*9bb0*/  @!P6 BRA `(.L_x_5933) ;  /* 0x000000000004e947 */ /* 0x004fea0003800000 */
[----:B------:R-:W-:Y:S01]  /*9bc0*/  BPT.TRAP 0x1 ;  /* 0x000000040000795c */ /* 0x000fe20000300000 */
.L_x_5933:
[----:B------:R-:W-:Y:S01]  /*9bd0*/  IMAD R7, R0, 0x8, R16 ;  /* 0x0000000800077824 */ /* 0x000fe200078e0210 */
[----:B------:R-:W-:-:S04]  /*9be0*/  SHF.L.U32 R20, R4, 0x1f, RZ ;  /* 0x0000001f04147819 */ /* 0x000fc800000006ff */
[----:B------:R2:W3:Y:S01]  /*9bf0*/  SYNCS.PHASECHK.TRANS64.TRYWAIT P0, [R7+URZ+0x30c10], R20 ;  /* 0x030c1014070075a7 */ /* 0x0004e2000800017f */
[----:B------:R-:W-:Y:S05]  /*9c00*/  @!P6 BRA `(.L_x_5934) ;  /* 0x000000000004e947 */ /* 0x000fea0003800000 */
[----:B------:R-:W-:Y:S01]  /*9c10*/  BPT.TRAP 0x1 ;  /* 0x000000040000795c */ /* 0x000fe20000300000 */
.L_x_5934:
[----:B-1----:R-:W-:-:S05]  /*9c20*/  VIADD R8, R16, 0x10000 ;  /* 0x0001000010087836 */ /* 0x002fca0000000000 */
[----:B------:R-:W-:-:S04]  /*9c30*/  SHF.R.U32.HI R8, RZ, 0x4, R8 ;  /* 0x00000004ff087819 */ /* 0x000fc80000011608 */
[----:B------:R-:W-:-:S04]  /*9c40*/  LOP3.LUT R8, R8, 0x3fff, RZ, 0xc0, !PT ;  /* 0x00003fff08087812 */ /* 0x000fc800078ec0ff */
[----:B------:R-:W-:Y:S01]  /*9c50*/  LOP3.LUT R9, R8, 0x10000, RZ, 0xfc, !PT ;  /* 0x0001000008097812 */ /* 0x000fe200078efcff */
[----:B---3--:R-:W-:Y:S06]  /*9c60*/  @P0 BRA `(.L_x_5935) ;  /* 0x0000000000080947 */ /* 0x008fec0003800000 */
[----:B------:R-:W1:Y:S02]  /*9c70*/  SYNCS.PHASECHK.TRANS64.TRYWAIT P0, [R7+URZ+0x30c10], R20 ;  /* 0x030c1014070075a7 */ /* 0x000e64000800017f */
[----:B-1----:R-:W-:Y:S05]  /*9c80*/  @!P0 BRA `(.L_x_5936) ;  /* 0x0000009000988947 */ /* 0x002fea0003800000 */
.L_x_5935:
        /* <DEDUP_REMOVED lines=62> */
.L_x_5937:
[----:B------:R1:W1:Y:S01]  /*a070*/  SYNCS.PHASECHK.TRANS64.TRYWAIT P0, [R7+URZ+0x30c30], R20 ;  /* 0x030c3014070075a7 */ /* 0x000262000800017f */
[----:B------:R-:W-:Y:S05]  /*a080*/  @!P6 BRA `(.L_x_5938) ;  /* 0x000000000004e947 */ /* 0x000fea0003800000 */
[----:B------:R-:W-:Y:S01]  /*a090*/  BPT.TRAP 0x1 ;  /* 0x000000040000795c */ /* 0x000fe20000300000 */
.L_x_5938:
        /* <DEDUP_REMOVED lines=8> */
.L_x_5939:
        /* <DEDUP_REMOVED lines=779> */
.L_x_5941:
        /* <DEDUP_REMOVED lines=70> */
.L_x_5942:
        /* <DEDUP_REMOVED lines=12> */
.L_x_5932:
        /* <DEDUP_REMOVED lines=34> */
.L_x_5900:
[----:B------:R-:W-:Y:S05]  /*d910*/  @P0 BRA `(.L_x_5894) ;  /* 0x0000005000e80947 */ /* 0x000fea0003800000 */
[----:B------:R-:W-:Y:S01]  /*d920*/  ULDC.64 UR4, c[0x0][0x878] ;  /* 0x00021e0000047ab9 */ /* 0x000fe20000000a00 */
[----:B------:R-:W3:Y:S01]  /*d930*/  LDC R15, c[0x0][0x850] ;  /* 0x00021400ff0f7b82 */ /* 0x000ee20000000800 */
[----:B------:R-:W-:Y:S01]  /*d940*/  UISETP.NE.U32.AND UP0, UPT, UR4, URZ, UPT ;  /* 0x0000003f0400728c */ /* 0x000fe2000bf05070 */
[----:B-12---:R-:W1:Y:S01]  /*d950*/  S2R R8, SR_CTAID.Y ;  /* 0x0000000000087919 */ /* 0x006e620000002600 */
[----:B------:R-:W-:Y:S01]  /*d960*/  ULDC.64 UR6, c[0x0][0x818] ;  /* 0x0002060000067ab9 */ /* 0x000fe20000000a00 */
[----:B------:R-:W-:Y:S01]  /*d970*/  ULDC.64 UR8, c[0x0][0x820] ;  /* 0x0002080000087ab9 */ /* 0x000fe20000000a00 */
[----:B------:R-:W-:Y:S01]  /*d980*/  UISETP.NE.AND.EX UP0, UPT, UR5, URZ, UPT, UP0 ;  /* 0x0000003f0500728c */ /* 0x000fe2000bf05300 */
[----:B------:R-:W2:Y:S01]  /*d990*/  S2R R16, SR_CTAID.X ;  /* 0x0000000000107919 */ /* 0x000ea20000002500 */
[----:B------:R-:W-:-:S04]  /*d9a0*/  ULDC.64 UR10, c[0x0][0x848] ;  /* 0x00021200000a7ab9 */ /* 0x000fc80000000a00 */
[----:B------:R-:W-:-:S05]  /*d9b0*/  PLOP3.LUT P1, PT, PT, PT, UP0, 0x80, 0x0 ;  /* 0x000000000000781c */ /* 0x000fca0003f2f008 */
[----:B------:R-:W-:Y:S02]  /*d9c0*/  @UP0 ULDC.64 UR4, c[0x0][0x878] ;  /* 0x00021e0000040ab9 */ /* 0x000fe40000000a00 */
[----:B------:R-:W-:-:S06]  /*d9d0*/  @UP0 UIMAD.WIDE UR4, UR37, 0x4, UR4 ;  /* 0x00000004250408a5 */ /* 0x000fcc000f8e0204 */
[----:B------:R-:W-:Y:S02]  /*d9e0*/  IMAD.U32 R2, RZ, RZ, UR4 ;  /* 0x00000004ff027e24 */ /* 0x000fe4000f8e00ff */
[----:B------:R-:W-:-:S05]  /*d9f0*/  IMAD.U32 R3, RZ, RZ, UR5 ;  /* 0x00000005ff037e24 */ /* 0x000fca000f8e00ff */
[----:B------:R2:W4:Y:S01]  /*da00*/  @P1 LDG.E R2, desc[UR38][R2.64] ;  /* 0x0000002602021981 */ /* 0x000522000c1e1900 */
[----:B---3--:R-:W-:Y:S01]  /*da10*/  ISETP.NE.AND P0, PT, R15, 0x1, PT ;  /* 0x000000010f00780c */ /* 0x008fe20003f05270 */
[----:B-1----:R-:W-:Y:S01]  /*da20*/  IMAD.MOV.U32 R7, RZ, RZ, R8 ;  /* 0x000000ffff077224 */ /* 0x002fe200078e0008 */
[----:B------:R-:W1:Y:S01]  /*da30*/  S2R R12, SR_TID.X ;  /* 0x00000000000c7919 */ /* 0x000e620000002100 */
[----:B------:R-:W3:Y:S01]  /*da40*/  S2R R11, SR_CgaCtaId ;  /* 0x00000000000b7919 */ /* 0x000ee20000008800 */
[----:B--2---:R-:W-:-:S09]  /*da50*/  IMAD.SHL.U32 R3, R16, 0x2000, RZ ;  /* 0x0000200010037824 */ /* 0x004fd200078e00ff */
[----:B------:R-:W2:Y:S08]  /*da60*/  @P0 LDC R5, c[0x0][0x854] ;  /* 0x00021500ff050b82 */ /* 0x000eb00000000800 */
[----:B------:R-:W5:Y:S01]  /*da70*/  @P0 LDC R9, c[0x0][0x858] ;  /* 0x00021600ff090b82 */ /* 0x000f620000000800 */
[----:B-1----:R-:W-:Y:S02]  /*da80*/  VIADD R19, R12, 0xffffff80 ;  /* 0xffffff800c137836 */ /* 0x002fe40000000000 */
[----:B--2---:R-:W-:-:S05]  /*da90*/  @P0 IMAD.HI.U32 R0, R8, R5, RZ ;  /* 0x0000000508000227 */ /* 0x004fca00078e00ff */
[----:B-----5:R-:W-:Y:S02]  /*daa0*/  @P0 SHF.R.U32.HI R7, RZ, R9, R0 ;  /* 0x00000009ff070219 */ /* 0x020fe40000011600 */
[----:B------:R-:W-:Y:S02]  /*dab0*/  MOV R0, 0x400 ;  /* 0x0000040000007802 */ /* 0x000fe40000000f00 */
[----:B------:R-:W-:Y:S02]  /*dac0*/  SHF.R.S32.HI R10, RZ, 0x1f, R7 ;  /* 0x0000001fff0a7819 */ /* 0x000fe40000011407 */
[----:B---3--:R-:W-:-:S03]  /*dad0*/  LEA R21, R11, R0, 0x18 ;  /* 0x000000000b157211 */ /* 0x008fc600078ec0ff */
[----:B------:R-:W-:-:S04]  /*dae0*/  IMAD R0, R10, UR6, RZ ;  /* 0x000000060a007c24 */ /* 0x000fc8000f8e02ff */
[----:B------:R-:W-:Y:S01]  /*daf0*/  IMAD R11, R7, UR7, R0 ;  /* 0x00000007070b7c24 */ /* 0x000fe2000f8e0200 */
[----:B----4-:R-:W-:Y:S02]  /*db00*/  @P1 R2UR UR4, R2 ;  /* 0x00000000020412ca */ /* 0x010fe400000e0000 */
        /* <DEDUP_REMOVED lines=18> */
[C---:B------:R-:W-:Y:S02]  /*dc30*/  IMAD R13, R7.reuse, UR5, R6 ;  /* 0x00000005070d7c24 */ /* 0x040fe4000f8e0206 */
[----:B------:R-:W-:Y:S01]  /*dc40*/  IMAD.WIDE.U32 R4, R7, UR4, R4 ;  /* 0x0000000407047c25 */ /* 0x000fe2000f8e0004 */
[----:B------:R-:W-:-:S03]  /*dc50*/  USHF.R.S32.HI UR4, URZ, 0x1f, UR37 ;  /* 0x0000001f3f047899 */ /* 0x000fc60008011425 */
[----:B------:R-:W-:Y:S01]  /*dc60*/  IMAD.SHL.U32 R6, R9, 0x20, RZ ;  /* 0x0000002009067824 */ /* 0x000fe200078e00ff */
[----:B------:R-:W-:Y:S01]  /*dc70*/  USEL UR4, UR4, URZ, !UP0 ;  /* 0x0000003f04047287 */ /* 0x000fe2000c000000 */
[----:B------:R-:W-:Y:S02]  /*dc80*/  IMAD.IADD R3, R3, 0x1, R11 ;  /* 0x0000000103037824 */ /* 0x000fe400078e020b */
[----:B------:R-:W-:Y:S01]  /*dc90*/  IMAD.IADD R5, R5, 0x1, R13 ;  /* 0x0000000105057824 */ /* 0x000fe200078e020d */
[----:B------:R-:W-:Y:S01]  /*dca0*/  LOP3.LUT R9, R6, 0x3ffff000, RZ, 0xc0, !PT ;  /* 0x3ffff00006097812 */ /* 0x000fe200078ec0ff */
[----:B------:R-:W-:Y:S01]  /*dcb0*/  UIMAD UR5, UR4, UR8, URZ ;  /* 0x00000008040572a4 */ /* 0x000fe2000f8e023f */
[----:B------:R-:W-:Y:S01]  /*dcc0*/  IMAD.U32 R11, RZ, RZ, UR10 ;  /* 0x0000000aff0b7e24 */ /* 0x000fe2000f8e00ff */
[----:B------:R-:W-:Y:S01]  /*dcd0*/  UIMAD UR4, UR4, UR10, URZ ;  /* 0x0000000a040472a4 */ /* 0x000fe2000f8e023f */
[----:B------:R-:W-:Y:S01]  /*dce0*/  IMAD.MOV R6, RZ, RZ, -R7 ;  /* 0x000000ffff067224 */ /* 0x000fe200078e0a07 */
[----:B------:R-:W-:Y:S01]  /*dcf0*/  UIMAD UR5, UR6, UR9, UR5 ;  /* 0x00000009060572a4 */ /* 0x000fe2000f8e0205 */
[----:B------:R-:W-:Y:S01]  /*dd00*/  IMAD R0, R0, 0x4, R9 ;  /* 0x0000000400007824 */ /* 0x000fe200078e0209 */
[----:B------:R-:W-:Y:S01]  /*dd10*/  UIMAD UR4, UR6, UR11, UR4 ;  /* 0x0000000b060472a4 */ /* 0x000fe2000f8e0204 */
[----:B------:R-:W-:-:S02]  /*dd20*/  IMAD.U32 R9, RZ, RZ, UR8 ;  /* 0x00000008ff097e24 */ /* 0x000fc4000f8e00ff */
[----:B------:R-:W-:-:S04]  /*dd30*/  IMAD.WIDE.U32 R4, R11, UR6, R4 ;  /* 0x000000060b047c25 */ /* 0x000fc8000f8e0004 */
[----:B------:R-:W-:-:S04]  /*dd40*/  IMAD.WIDE.U32 R2, R9, UR6, R2 ;  /* 0x0000000609027c25 */ /* 0x000fc8000f8e0002 */
[----:B------:R-:W-:Y:S02]  /*dd50*/  VIADD R11, R3, UR5 ;  /* 0x00000005030b7c36 */ /* 0x000fe40008000000 */
[----:B------:R-:W-:Y:S01]  /*dd60*/  VIADD R9, R5, UR4 ;  /* 0x0000000405097c36 */ /* 0x000fe20008000000 */
[----:B------:R-:W-:Y:S05]  /*dd70*/  WARPSYNC.ALL ;  /* 0x0000000000007948 */ /* 0x000fea0003800000 */
[----:B------:R-:W-:Y:S02]  /*dd80*/  IMAD R17, R15, R6, R8 ;  /* 0x000000060f117224 */ /* 0x000fe400078e0208 */
[----:B------:R-:W-:Y:S01]  /*dd90*/  IMAD R0, R0, 0x4, R21 ;  /* 0x0000000400007824 */ /* 0x000fe200078e0215 */
[----:B------:R-:W-:Y:S01]  /*dda0*/  BAR.SYNC.DEFER_BLOCKING 0x1, 0x100 ;  /* 0x0044000000007b1d */ /* 0x000fe20000010000 */
[----:B------:R-:W-:-:S02]  /*ddb0*/  ISETP.NE.AND P1, PT, R12, 0x80, PT ;  /* 0x000000800c00780c */ /* 0x000fc40003f25270 */
[----:B------:R-:W-:-:S03]  /*ddc0*/  ISETP.NE.AND P0, PT, R19, RZ, PT ;  /* 0x000000ff1300720c */ /* 0x000fc60003f05270 */
[----:B------:R-:W-:Y:S01]  /*ddd0*/  ULDC UR4, c[0x0][0x870] ;  /* 0x00021c0000047ab9 */ /* 0x000fe20000000800 */
[----:B------:R-:W-:Y:S01]  /*dde0*/  ULDC UR5, c[0x0][0x80c] ;  /* 0x0002030000057ab9 */ /* 0x000fe20000000800 */
[----:B------:R-:W-:Y:S01]  /*ddf0*/  IMAD R6, R16, UR4, RZ ;  /* 0x0000000410067c24 */ /* 0x000fe2000f8e02ff */
[----:B------:R-:W1:Y:S01]  /*de00*/  LDC.64 R12, c[0x0][0x800] ;  /* 0x00020000ff0c7b82 */ /* 0x000e620000000a00 */
[----:B------:R-:W-:Y:S01]  /*de10*/  UIMAD UR4, UR37, UR5, URZ ;  /* 0x00000005250472a4 */ /* 0x000fe2000f8e023f */
[----:B------:R-:W-:Y:S01]  /*de20*/  BSSY B0, `(.L_x_5944) ;  /* 0x000001c000007945 */ /* 0x000fe20003800000 */
[----:B------:R-:W-:Y:S02]  /*de30*/  IMAD R6, R6, UR5, RZ ;  /* 0x0000000506067c24 */ /* 0x000fe4000f8e02ff */
[----:B------:R-:W-:-:S03]  /*de40*/  USHF.R.S32.HI UR5, URZ, 0x1f, UR4 ;  /* 0x0000001f3f057899 */ /* 0x000fc60008011404 */
[----:B------:R-:W2:Y:S01]  /*de50*/  LDC.64 R14, c[0x0][0x828] ;  /* 0x00020a00ff0e7b82 */ /* 0x000ea20000000a00 */
[----:B------:R-:W-:Y:S02]  /*de60*/  IADD3 R8, P2, P3, R6, UR4, R7 ;  /* 0x0000000406087c10 */ /* 0x000fe4000fb5e007 */
[----:B------:R-:W-:-:S03]  /*de70*/  SHF.R.S32.HI R7, RZ, 0x1f, R6 ;  /* 0x0000001fff077819 */ /* 0x000fc60000011406 */
[C---:B------:R-:W-:Y:S01]  /*de80*/  IMAD.SHL.U32 R16, R8.reuse, 0x4, RZ ;  /* 0x0000000408107824 */ /* 0x040fe200078e00ff */
[----:B------:R3:W-:Y:S01]  /*de90*/  STS.128 [R0], R184 ;  /* 0x000000b800007388 */ /* 0x0007e20000000c00 */
[----:B------:R-:W-:Y:S01]  /*dea0*/  IADD3.X R7, R7, UR5, R10, P2, P3 ;  /* 0x0000000507077c10 */ /* 0x000fe200097e640a */
[----:B------:R-:W-:Y:S02]  /*deb0*/  ULDC.64 UR4, c[0x0][0x868] ;  /* 0x00021a0000047ab9 */ /* 0x000fe40000000a00 */
[----:B------:R3:W-:Y:S01]  /*dec0*/  STS.128 [R0+0x800], R188 ;  /* 0x000800bc00007388 */ /* 0x0007e20000000c00 */
        /* <DEDUP_REMOVED lines=12> */
.L_x_5946:
[----:B------:R-:W2:Y:S04]  /*df90*/  LDG.E.STRONG.GPU R8, desc[UR38][R6.64] ;  /* 0x0000002606087981 */ /* 0x000ea8000c1ef900 */
[----:B--2---:R-:W-:Y:S01]  /*dfa0*/  CCTL.IVALL ;  /* 0x00000000ff00798f */ /* 0x004fe20002000000 */
[----:B------:R-:W-:Y:S05]  /*dfb0*/  YIELD ;  /* 0x0000000000007946 */ /* 0x000fea0003800000 */
[----:B------:R-:W-:-:S13]  /*dfc0*/  ISETP.NE.AND P0, PT, R8, R17, PT ;  /* 0x000000110800720c */ /* 0x000fda0003f05270 */
[----:B------:R-:W-:Y:S05]  /*dfd0*/  @P0 BRA `(.L_x_5946) ;  /* 0xfffffffc00ec0947 */ /* 0x000fea000383ffff */
.L_x_5945:
[----:B------:R-:W-:Y:S05]  /*dfe0*/  BSYNC B0 ;  /* 0x0000000000007941 */ /* 0x000fea0003800000 */
.L_x_5944:
[----:B------:R-:W-:Y:S01]  /*dff0*/  UMOV UR4, 0xffffffff ;  /* 0xffffffff00047882 */ /* 0x000fe20000000000 */
[----:B------:R-:W-:Y:S02]  /*e000*/  LEA.HI.X R11, R2, R13, R11, 0x2, P2 ;  /* 0x0000000d020b7211 */ /* 0x000fe400010f140b */
[----:B------:R-:W-:Y:S01]  /*e010*/  LEA.HI.X R9, R4, R15, R9, 0x2, P3 ;  /* 0x0000000f04097211 */ /* 0x000fe200018f1409 */
[----:B------:R-:W-:Y:S06]  /*e020*/  BRA.DIV UR4, `(.L_x_5947) ;  /* 0x0000004e04d87947 */ /* 0x000fec000b800000 */
[----:B------:R-:W-:Y:S01]  /*e030*/  NOP ;  /* 0x0000000000007918 */ /* 0x000fe20000000000 */
.L_x_6056:
        /* <DEDUP_REMOVED lines=17> */
.L_x_5950:
[----:B------:R-:W-:Y:S01]  /*e150*/  @P0 ELECT P2, URZ, PT ;  /* 0x00000000003f082f */ /* 0x000fe20003840000 */
[----:B------:R1:W-:-:S12]  /*e160*/  UBLKRED.G.S.ADD.F32.RN [UR4], [UR6], UR7, desc[UR8] ;  /* 0x00000804060073bb */ /* 0x0003d800080a1407 */
[----:B------:R-:W-:Y:S02]  /*e170*/  @P2 PLOP3.LUT P0, PT, P2, PT, PT, 0x8, 0x0 ;  /* 0x000000000000281c */ /* 0x000fe4000170e170 */
[----:B------:R-:W-:-:S11]  /*e180*/  PLOP3.LUT P2, PT, PT, PT, PT, 0x8, 0x0 ;  /* 0x000000000000781c */ /* 0x000fd60003f4e170 */
[----:B-1----:R-:W-:Y:S05]  /*e190*/  @P0 BRA.U.ANY `(.L_x_5950) ;  /* 0xfffffffd00ec0947 */ /* 0x002fea000393ffff */
[----:B------:R0:W-:Y:S01]  /*e1a0*/  UTMACMDFLUSH ;  /* 0x00000000000079b7 */ /* 0x0001e20000000000 */
[----:B------:R-:W-:-:S04]  /*e1b0*/  DEPBAR.LE SB0, 0x0 ;  /* 0x000080000000791a */ /* 0x000fc80000000000 */
.L_x_5949:
[----:B------:R-:W-:Y:S05]  /*e1c0*/  BSYNC B0 ;  /* 0x0000000000007941 */ /* 0x000fea0003800000 */
.L_x_5948:
        /* <DEDUP_REMOVED lines=14> */
.L_x_5952:
[----:B------:R-:W-:Y:S05]  /*e2b0*/  BSYNC B0 ;  /* 0x0000000000007941 */ /* 0x000fea0003800000 */
.L_x_5951:
        /* <DEDUP_REMOVED lines=14> */
.L_x_5955:
[----:B-1-3--:R-:W2:Y:S04]  /*e3a0*/  LDG.E.STRONG.GPU R0, desc[UR38][R2.64] ;  /* 0x0000002602007981 */ /* 0x00aea8000c1ef900 */
[----:B--2---:R-:W-:Y:S01]  /*e3b0*/  CCTL.IVALL ;  /* 0x00000000ff00798f */ /* 0x004fe20002000000 */
[----:B------:R-:W-:Y:S05]  /*e3c0*/  YIELD ;  /* 0x0000000000007946 */ /* 0x000fea0003800000 */
[----:B------:R-:W-:-:S13]  /*e3d0*/  ISETP.NE.AND P0, PT, R0, R17, PT ;  /* 0x000000110000720c */ /* 0x000fda0003f05270 */
[----:B------:R-:W-:Y:S05]  /*e3e0*/  @P0 BRA `(.L_x_5955) ;  /* 0xfffffffc00ec0947 */ /* 0x000fea000383ffff */
.L_x_5954:
[----:B------:R-:W-:Y:S05]  /*e3f0*/  BSYNC B0 ;  /* 0x0000000000007941 */ /* 0x000fea0003800000 */
.L_x_5953:
[----:B------:R-:W-:-:S03]  /*e400*/  UMOV UR4, 0xffffffff ;  /* 0xffffffff00047882 */ /* 0x000fc60000000000 */
[----:B------:R-:W-:Y:S05]  /*e410*/  BRA.DIV UR4, `(.L_x_5956) ;  /* 0x0000004a04f87947 */ /* 0x000fea000b800000 */
[----:B------:R-:W-:Y:S01]  /*e420*/  NOP ;  /* 0x0000000000007918 */ /* 0x000fe20000000000 */
.L_x_6059:
        /* <DEDUP_REMOVED lines=17> */
.L_x_5959:
[----:B------:R-:W-:Y:S01]  /*e540*/  @P0 ELECT P2, URZ, PT ;  /* 0x00000000003f082f */ /* 0x000fe20003840000 */
[----:B------:R2:W-:-:S12]  /*e550*/  UBLKRED.G.S.ADD.F32.RN [UR4], [UR6], UR7, desc[UR8] ;  /* 0x00000804060073bb */ /* 0x0005d800080a1407 */
[----:B------:R-:W-:Y:S02]  /*e560*/  @P2 PLOP3.LUT P0, PT, P2, PT, PT, 0x8, 0x0 ;  /* 0x000000000000281c */ /* 0x000fe4000170e170 */
[----:B------:R-:W-:-:S11]  /*e570*/  PLOP3.LUT P2, PT, PT, PT, PT, 0x8, 0x0 ;  /* 0x000000000000781c */ /* 0x000fd60003f4e170 */
[----:B--2---:R-:W-:Y:S05]  /*e580*/  @P0 BRA.U.ANY `(.L_x_5959) ;  /* 0xfffffffd00ec0947 */ /* 0x004fea000393ffff */
[----:B------:R0:W-:Y:S01]  /*e590*/  UTMACMDFLUSH ;  /* 0x00000000000079b7 */ /* 0x0001e20000000000 */
[----:B------:R-:W-:-:S04]  /*e5a0*/  DEPBAR.LE SB0, 0x0 ;  /* 0x000080000000791a */ /* 0x000fc80000000000 */
.L_x_5958:
[----:B------:R-:W-:Y:S05]  /*e5b0*/  BSYNC B0 ;  /* 0x0000000000007941 */ /* 0x000fea0003800000 */
.L_x_5957:
        /* <DEDUP_REMOVED lines=14> */
.L_x_5889:
        /* <DEDUP_REMOVED lines=21> */
.L_x_5961:
        /* <DEDUP_REMOVED lines=13> */
.L_x_5963:
[----:B------:R-:W-:-:S05]  /*e8c0*/  ULDC UR4, c[0x0][0x8c4] ;  /* 0x0002310000047ab9 */ /* 0x000fca0000000800 */
.L_x_5962:
        /* <DEDUP_REMOVED lines=44> */
.L_x_5964:
        /* <DEDUP_REMOVED lines=13> */
.L_x_5965:
        /* <DEDUP_REMOVED lines=12> */
.L_x_5966:
        /* <DEDUP_REMOVED lines=30> */
.L_x_5967:
        /* <DEDUP_REMOVED lines=35> */
.L_x_5972:
[----:B------:R-:W2:Y:S04]  /*f130*/  LDG.E.STRONG.GPU R0, desc[UR38][R2.64] ;  /* 0x0000002602007981 */ /* 0x000ea8000c1ef900 */
[----:B--2---:R-:W-:Y:S01]  /*f140*/  CCTL.IVALL ;  /* 0x00000000ff00798f */ /* 0x004fe20002000000 */
[----:B------:R-:W-:Y:S05]  /*f150*/  YIELD ;  /* 0x0000000000007946 */ /* 0x000fea0003800000 */
[----:B------:R-:W-:-:S13]  /*f160*/  ISETP.NE.AND P1, PT, R0, UR22, PT ;  /* 0x0000001600007c0c */ /* 0x000fda000bf25270 */
[----:B------:R-:W-:Y:S05]  /*f170*/  @P1 BRA `(.L_x_5972) ;  /* 0xfffffffc00ec1947 */ /* 0x000fea000383ffff */
.L_x_5971:
[----:B------:R-:W-:Y:S05]  /*f180*/  BSYNC B0 ;  /* 0x0000000000007941 */ /* 0x000fea0003800000 */
.L_x_5970:
[----:B------:R-:W-:-:S03]  /*f190*/  UMOV UR15, 0xffffffff ;  /* 0xffffffff000f7882 */ /* 0x000fc60000000000 */
[----:B------:R-:W-:Y:S05]  /*f1a0*/  BRA.DIV UR15, `(.L_x_5973) ;  /* 0x0000003e0fb07947 */ /* 0x000fea000b800000 */
[----:B------:R-:W-:Y:S01]  /*f1b0*/  NOP ;  /* 0x0000000000007918 */ /* 0x000fe20000000000 */
.L_x_6062:
        /* <DEDUP_REMOVED lines=22> */
.L_x_5975:
[----:B------:R-:W-:Y:S05]  /*f320*/  BSYNC B0 ;  /* 0x0000000000007941 */ /* 0x000fea0003800000 */
.L_x_5974:
        /* <DEDUP_REMOVED lines=20> */
.L_x_5977:
[----:B------:R-:W-:Y:S05]  /*f470*/  BSYNC B0 ;  /* 0x0000000000007941 */ /* 0x000fea0003800000 */
.L_x_5976:
[----:B------:R-:W-:Y:S06]  /*f480*/  BAR.ARV 0xa, 0xa0 ;  /* 0x0282800000007b1d */ /* 0x000fec0000002000 */
[----:B------:R-:W-:Y:S04]  /*f490*/  BSSY B0, `(.L_x_5978) ;  /* 0x0000003000007945 */ /* 0x000fe80003800000 */
[----:B------:R-:W-:Y:S05]  /*f4a0*/  @!P0 BRA `(.L_x_5979) ;  /* 0x0000000000048947 */ /* 0x000fea0003800000 */
[----:B------:R-:W-:-:S04]  /*f4b0*/  DEPBAR.LE SB0, 0x0 ;  /* 0x000080000000791a */ /* 0x000fc80000000000 */
.L_x_5979:
[----:B------:R-:W-:Y:S05]  /*f4c0*/  BSYNC B0 ;  /* 0x0000000000007941 */ /* 0x000fea0003800000 */
.L_x_5978:
        /* <DEDUP_REMOVED lines=19> */
.L_x_5981:
[----:B------:R-:W-:Y:S05]  /*f600*/  BSYNC B0 ;  /* 0x0000000000007941 */ /* 0x000fea0003800000 */
.L_x_5980:
[----:B------:R-:W-:Y:S01]  /*f610*/  UIADD3 UR15, UR9, 0x1, URZ ;  /* 0x00000001090f7890 */ /* 0x000fe2000fffe03f */
[----:B------:R-:W-:Y:S11]  /*f620*/  BRA `(.L_x_5982) ;  /* 0x0000000000047947 */ /* 0x000ff60003800000 */
.L_x_5969:
[----:B------:R-:W-:-:S05]  /*f630*/  UMOV UR15, UR9 ;  /* 0x00000009000f7c82 */ /* 0x000fca0008000000 */
.L_x_5982:
        /* <DEDUP_REMOVED lines=15> */
.L_x_6007:
        /* <DEDUP_REMOVED lines=11> */
.L_x_5985:
[----:B------:R-:W2:Y:S04]  /*f7e0*/  LDG.E.STRONG.GPU R0, desc[UR38][R2.64] ;  /* 0x0000002602007981 */ /* 0x000ea8000c1ef900 */
[----:B--2---:R-:W-:Y:S01]  /*f7f0*/  CCTL.IVALL ;  /* 0x00000000ff00798f */ /* 0x004fe20002000000 */
[----:B------:R-:W-:Y:S05]  /*f800*/  YIELD ;  /* 0x0000000000007946 */ /* 0x000fea0003800000 */
[----:B------:R-:W-:-:S13]  /*f810*/  ISETP.NE.AND P1, PT, R0, UR22, PT ;  /* 0x0000001600007c0c */ /* 0x000fda000bf25270 */
[----:B------:R-:W-:Y:S05]  /*f820*/  @P1 BRA `(.L_x_5985) ;  /* 0xfffffffc00ec1947 */ /* 0x000fea000383ffff */
.L_x_5984:
[----:B------:R-:W-:Y:S05]  /*f830*/  BSYNC B0 ;  /* 0x0000000000007941 */ /* 0x000fea0003800000 */
.L_x_5983:
[----:B------:R-:W-:-:S03]  /*f840*/  UMOV UR16, 0xffffffff ;  /* 0xffffffff00107882 */ /* 0x000fc60000000000 */
[----:B------:R-:W-:Y:S05]  /*f850*/  BRA.DIV UR16, `(.L_x_5986) ;  /* 0x0000003a10207947 */ /* 0x000fea000b800000 */
[----:B------:R-:W-:Y:S01]  /*f860*/  NOP ;  /* 0x0000000000007918 */ /* 0x000fe20000000000 */
.L_x_6065:
        /* <DEDUP_REMOVED lines=19> */
.L_x_5988:
[----:B------:R-:W-:Y:S05]  /*f9a0*/  BSYNC B0 ;  /* 0x0000000000007941 */ /* 0x000fea0003800000 */
.L_x_5987:
        /* <DEDUP_REMOVED lines=17> */
.L_x_5990:
[----:B------:R-:W-:Y:S05]  /*fac0*/  BSYNC B0 ;  /* 0x0000000000007941 */ /* 0x000fea0003800000 */
.L_x_5989:
[----:B------:R-:W-:Y:S06]  /*fad0*/  BAR.ARV 0xa, 0xa0 ;  /* 0x0282800000007b1d */ /* 0x000fec0000002000 */
[----:B------:R-:W-:Y:S04]  /*fae0*/  BSSY B0, `(.L_x_5991) ;  /* 0x0000003000007945 */ /* 0x000fe80003800000 */
[----:B------:R-:W-:Y:S05]  /*faf0*/  @!P0 BRA `(.L_x_5992) ;  /* 0x0000000000048947 */ /* 0x000fea0003800000 */
[----:B------:R-:W-:-:S04]  /*fb00*/  DEPBAR.LE SB0, 0x0 ;  /* 0x000080000000791a */ /* 0x000fc80000000000 */
.L_x_5992:
[----:B------:R-:W-:Y:S05]  /*fb10*/  BSYNC B0 ;  /* 0x0000000000007941 */ /* 0x000fea0003800000 */
.L_x_5991:
        /* <DEDUP_REMOVED lines=19> */
.L_x_5994:
[----:B------:R-:W-:Y:S05]  /*fc50*/  BSYNC B0 ;  /* 0x0000000000007941 */ /* 0x000fea0003800000 */
.L_x_5993:
        /* <DEDUP_REMOVED lines=9> */
.L_x_5997:
[----:B------:R-:W2:Y:S04]  /*fcf0*/  LDG.E.STRONG.GPU R0, desc[UR38][R2.64] ;  /* 0x0000002602007981 */ /* 0x000ea8000c1ef900 */
[----:B--2---:R-:W-:Y:S01]  /*fd00*/  CCTL.IVALL ;  /* 0x00000000ff00798f */ /* 0x004fe20002000000 */
[----:B------:R-:W-:Y:S05]  /*fd10*/  YIELD ;  /* 0x0000000000007946 */ /* 0x000fea0003800000 */
[----:B------:R-:W-:-:S13]  /*fd20*/  ISETP.NE.AND P1, PT, R0, UR22, PT ;  /* 0x0000001600007c0c */ /* 0x000fda000bf25270 */
[----:B------:R-:W-:Y:S05]  /*fd30*/  @P1 BRA `(.L_x_5997) ;  /* 0xfffffffc00ec1947 */ /* 0x000fea000383ffff */
.L_x_5996:
[----:B------:R-:W-:Y:S05]  /*fd40*/  BSYNC B0 ;  /* 0x0000000000007941 */ /* 0x000fea0003800000 */
.L_x_5995:
[----:B------:R-:W-:-:S03]  /*fd50*/  UMOV UR12, 0xffffffff ;  /* 0xffffffff000c7882 */ /* 0x000fc60000000000 */
[----:B------:R-:W-:Y:S05]  /*fd60*/  BRA.DIV UR12, `(.L_x_5998) ;  /* 0x000000320cf87947 */ /* 0x000fea000b800000 */
[----:B------:R-:W-:Y:S01]  /*fd70*/  NOP ;  /* 0x0000000000007918 */ /* 0x000fe20000000000 */
.L_x_6068:
        /* <DEDUP_REMOVED lines=15> */
.L_x_6000:
[----:B------:R-:W-:Y:S05]  /*fe70*/  BSYNC B0 ;  /* 0x0000000000007941 */ /* 0x000fea0003800000 */
.L_x_5999:
        /* <DEDUP_REMOVED lines=15> */
.L_x_6002:
[----:B------:R-:W-:Y:S05]  /*ff70*/  BSYNC B0 ;  /* 0x0000000000007941 */ /* 0x000fea0003800000 */
.L_x_6001:
[----:B------:R-:W-:Y:S06]  /*ff80*/  BAR.ARV 0xa, 0xa0 ;  /* 0x0282800000007b1d */ /* 0x000fec0000002000 */
[----:B------:R-:W-:Y:S04]  /*ff90*/  BSSY B0, `(.L_x_6003) ;  /* 0x0000003000007945 */ /* 0x000fe80003800000 */
[----:B------:R-:W-:Y:S05]  /*ffa0*/  @!P0 BRA `(.L_x_6004) ;  /* 0x0000000000048947 */ /* 0x000fea0003800000 */
[----:B------:R-:W-:-:S04]  /*ffb0*/  DEPBAR.LE SB0, 0x0 ;  /* 0x000080000000791a */ /* 0x000fc80000000000 */
.L_x_6004:
[----:B------:R-:W-:Y:S05]  /*ffc0*/  BSYNC B0 ;  /* 0x0000000000007941 */ /* 0x000fea0003800000 */
.L_x_6003:
        /* <DEDUP_REMOVED lines=19> */
.L_x_6006:
[----:B------:R-:W-:Y:S05]  /*10100*/  BSYNC B0 ;  /* 0x0000000000007941 */ /* 0x000fea0003800000 */
.L_x_6005:
[----:B------:R-:W-:Y:S02]  /*10110*/  UIADD3 UR9, UR9, 0x2, URZ ;  /* 0x0000000209097890 */ /* 0x000fe4000fffe03f */
[----:B------:R-:W-:-:S04]  /*10120*/  UIADD3 UR4, UR4, 0x4000, URZ ;  /* 0x0000400004047890 */ /* 0x000fc8000fffe03f */
[----:B------:R-:W-:-:S13]  /*10130*/  ISETP.LE.AND P1, PT, R9, UR9, PT ;  /* 0x0000000909007c0c */ /* 0x000fda000bf23270 */
[----:B------:R-:W-:Y:S05]  /*10140*/  @!P1 BRA `(.L_x_6007) ;  /* 0xfffffff400789947 */ /* 0x000fea000383ffff */
.L_x_5968:
        /* <DEDUP_REMOVED lines=41> */
.L_x_6010:
[----:B------:R-:W-:Y:S05]  /*103e0*/  BSYNC B0 ;  /* 0x0000000000007941 */ /* 0x000fea0003800000 */
.L_x_6009:
[----:B------:R-:W-:Y:S05]  /*103f0*/  BRA `(.L_x_6011) ;  /* 0x0000000000047947 */ /* 0x000fea0003800000 */
.L_x_6008:
[----:B------:R-:W-:-:S05]  /*10400*/  UMOV UR4, UR9 ;  /* 0x0000000900047c82 */ /* 0x000fca0008000000 */
.L_x_6011:
        /* <DEDUP_REMOVED lines=11> */
.L_x_6016:
        /* <DEDUP_REMOVED lines=24> */
.L_x_6013:
[----:B------:R-:W-:Y:S05]  /*10640*/  BSYNC B0 ;  /* 0x0000000000007941 */ /* 0x000fea0003800000 */
.L_x_6012:
        /* <DEDUP_REMOVED lines=24> */
.L_x_6015:
[----:B------:R-:W-:Y:S05]  /*107d0*/  BSYNC B0 ;  /* 0x0000000000007941 */ /* 0x000fea0003800000 */
.L_x_6014:
[----:B------:R-:W-:Y:S02]  /*107e0*/  UIADD3 UR7, UR7, 0x2, URZ ;  /* 0x0000000207077890 */ /* 0x000fe4000fffe03f */
[----:B------:R-:W-:Y:S02]  /*107f0*/  ULEA UR5, UR19, UR5, 0x1 ;  /* 0x0000000513057291 */ /* 0x000fe4000f8e083f */
[----:B------:R-:W-:Y:S02]  /*10800*/  ULEA UR6, UR19, UR6, 0x1 ;  /* 0x0000000613067291 */ /* 0x000fe4000f8e083f */
[----:B------:R-:W-:-:S13]  /*10810*/  ISETP.NE.AND P0, PT, RZ, UR7, PT ;  /* 0x00000007ff007c0c */ /* 0x000fda000bf05270 */
[----:B------:R-:W-:Y:S05]  /*10820*/  @!P0 BRA `(.L_x_5894) ;  /* 0x0000002400248947 */ /* 0x000fea0003800000 */
[----:B------:R-:W-:Y:S05]  /*10830*/  BRA `(.L_x_6016) ;  /* 0xfffffffc00207947 */ /* 0x000fea000383ffff */
.L_x_5960:
        /* <DEDUP_REMOVED lines=14> */
.L_x_6017:
        /* <DEDUP_REMOVED lines=14> */
.L_x_6019:
[----:B------:R-:W-:-:S05]  /*10a00*/  ULDC UR4, c[0x0][0x8c4] ;  /* 0x0002310000047ab9 */ /* 0x000fca0000000800 */
.L_x_6018:
        /* <DEDUP_REMOVED lines=59> */
.L_x_6021:
        /* <DEDUP_REMOVED lines=13> */
.L_x_6022:
        /* <DEDUP_REMOVED lines=8> */
.L_x_6023:
        /* <DEDUP_REMOVED lines=21> */
.L_x_6024:
        /* <DEDUP_REMOVED lines=50> */
.L_x_6069:
        /* <DEDUP_REMOVED lines=15> */
.L_x_6027:
        /* <DEDUP_REMOVED lines=77> */
.L_x_6038:
[----:B-123--:R-:W-:-:S04]  /*11940*/  SHF.L.U32 R18, R10, 0x1f, RZ ;  /* 0x0000001f0a127819 */ /* 0x00efc800000006ff */
[----:B------:R-:W2:Y:S02]  /*11950*/  SYNCS.PHASECHK.TRANS64.TRYWAIT P1, [R15+URZ+0x30c40], R18 ;  /* 0x030c40120f0075a7 */ /* 0x000ea4000802017f */
[----:B--2---:R-:W-:Y:S05]  /*11960*/  @!P1 BRA `(.L_x_6030) ;  /* 0x0000001800289947 */ /* 0x004fea0003800000 */
.L_x_6070:
        /* <DEDUP_REMOVED lines=8> */
.L_x_6031:
        /* <DEDUP_REMOVED lines=30> */
.L_x_6071:
        /* <DEDUP_REMOVED lines=8> */
.L_x_6033:
        /* <DEDUP_REMOVED lines=30> */
.L_x_6072:
        /* <DEDUP_REMOVED lines=8> */
.L_x_6035:
        /* <DEDUP_REMOVED lines=24> */
.L_x_6074:
        /* <DEDUP_REMOVED lines=8> */
.L_x_6037:
        /* <DEDUP_REMOVED lines=30> */
.L_x_6029:
[----:B------:R-:W4:Y:S02]  /*12290*/  LDL.LU R4, [R1+0x8] ;  /* 0x0000080001047983 */ /* 0x000f240000300800 */
[----:B----4-:R-:W-:Y:S02]  /*122a0*/  ISETP.NE.AND P1, PT, R4, RZ, PT ;  /* 0x000000ff0400720c */ /* 0x010fe40003f25270 */
[----:B------:R4:W5:Y:S11]  /*122b0*/  LDL R4, [R1+0x4] ;  /* 0x0000040001047983 */ /* 0x0009760000100800 */
[----:B----4-:R-:W-:Y:S05]  /*122c0*/  @!P1 BRA `(.L_x_6028) ;  /* 0x0000000400249947 */ /* 0x010fea0003800000 */
[----:B------:R-:W-:-:S04]  /*122d0*/  SHF.L.U32 R12, R10, 0x1f, RZ ;  /* 0x0000001f0a0c7819 */ /* 0x000fc800000006ff */
[----:B------:R-:W4:Y:S02]  /*122e0*/  SYNCS.PHASECHK.TRANS64.TRYWAIT P1, [R15+URZ+0x30c40], R12 ;  /* 0x030c400c0f0075a7 */ /* 0x000f24000802017f */
[----:B----4-:R-:W-:Y:S05]  /*122f0*/  @!P1 BRA `(.L_x_6039) ;  /* 0x0000001000189947 */ /* 0x010fea0003800000 */
.L_x_6075:
        /* <DEDUP_REMOVED lines=8> */
.L_x_6040:
        /* <DEDUP_REMOVED lines=27> */
.L_x_6076:
        /* <DEDUP_REMOVED lines=8> */
.L_x_6042:
        /* <DEDUP_REMOVED lines=27> */
.L_x_6028:
[----:B------:R-:W1:Y:S01]  /*12760*/  S2R R0, SR_TID.X ;  /* 0x0000000000007919 */ /* 0x000e620000002100 */
[----:B------:R-:W-:Y:S01]  /*12770*/  IMAD R3, R16, 0x8, R15 ;  /* 0x0000000810037824 */ /* 0x000fe200078e020f */
[----:B-1----:R-:W-:Y:S02]  /*12780*/  LOP3.LUT R2, R0, 0x7f, RZ, 0xc0, !PT ;  /* 0x0000007f00027812 */ /* 0x002fe400078ec0ff */
[----:B------:R-:W-:Y:S02]  /*12790*/  SHF.L.U32 R0, R10, 0x1f, RZ ;  /* 0x0000001f0a007819 */ /* 0x000fe400000006ff */
[----:B------:R-:W-:Y:S02]  /*127a0*/  ISETP.NE.AND P1, PT, R2, RZ, PT ;  /* 0x000000ff0200720c */ /* 0x000fe40003f25270 */
[----:B------:R-:W1:Y:S02]  /*127b0*/  SYNCS.PHASECHK.TRANS64.TRYWAIT P0, [R3+URZ+0x30c40], R0 ;  /* 0x030c4000030075a7 */ /* 0x000e64000800017f */
[----:B-1----:R-:W-:Y:S09]  /*127c0*/  @!P0 BRA `(.L_x_6043) ;  /* 0x0000000c000c8947 */ /* 0x002ff20003800000 */
.L_x_6077:
[----:B------:R-:W-:Y:S05]  /*127d0*/  @P1 BRA `(.L_x_6044) ;  /* 0x0000000000181947 */ /* 0x000fea0003800000 */
[----:B------:R-:W1:Y:S01]  /*127e0*/  S2R R2, SR_TID.X ;  /* 0x0000000000027919 */ /* 0x000e620000002100 */
[----:B------:R-:W-:-:S04]  /*127f0*/  IMAD.MOV.U32 R0, RZ, RZ, 0x4200 ;  /* 0x00004200ff007424 */ /* 0x000fc800078e00ff */
[----:B------:R1:W-:Y:S02]  /*12800*/  SYNCS.ARRIVE.TRANS64 RZ, [R3+URZ+0x30c30], R0 ;  /* 0x030c300003ff79a7 */ /* 0x0003e4000800003f */
[----:B-1----:R-:W-:-:S13]  /*12810*/  LOP3.LUT P0, RZ, R2, 0x1f, RZ, 0xc0, !PT ;  /* 0x0000001f02ff7812 */ /* 0x002fda000780c0ff */
[----:B------:R-:W-:Y:S05]  /*12820*/  @!P0 BRA `(.L_x_6044) ;  /* 0x0000000000048947 */ /* 0x000fea0003800000 */
[----:B------:R-:W-:Y:S01]  /*12830*/  BPT.TRAP 0x1 ;  /* 0x000000040000795c */ /* 0x000fe20000300000 */
.L_x_6044:
        /* <DEDUP_REMOVED lines=34> */
.L_x_6025:
[----:B------:R-:W-:Y:S05]  /*12a60*/  BSYNC B0 ;  /* 0x0000000000007941 */ /* 0x000fea0003800000 */
.L_x_6020:
[----:B------:R-:W-:-:S03]  /*12a70*/  UMOV UR8, 0xffffffff ;  /* 0xffffffff00087882 */ /* 0x000fc60000000000 */
[----:B------:R-:W-:Y:S05]  /*12a80*/  BRA.DIV UR8, `(.L_x_6045) ;  /* 0x0000000a08707947 */ /* 0x000fea000b800000 */
[----:B------:R-:W-:-:S13]  /*12a90*/  ELECT P6, URZ, PT ;  /* 0x00000000003f782f */ /* 0x000fda00038c0000 */
.L_x_6080:
[----:B------:R-:W-:Y:S05]  /*12aa0*/  @!P6 BRA `(.L_x_5894) ;  /* 0x000000000084e947 */ /* 0x000fea0003800000 */
[----:B------:R-:W-:-:S06]  /*12ab0*/  ULOP3.LUT UR8, UR36, 0x2, URZ, 0xfc, !UPT ;  /* 0x0000000224087892 */ /* 0x000fcc000f8efc3f */
[----:B------:R-:W-:-:S05]  /*12ac0*/  IMAD.U32 R2, RZ, RZ, UR8 ;  /* 0x00000008ff027e24 */ /* 0x000fca000f8e00ff */
[----:B------:R-:W-:-:S13]  /*12ad0*/  ISETP.NE.AND P2, PT, R2, 0x3, PT ;  /* 0x000000030200780c */ /* 0x000fda0003f45270 */
[----:B------:R-:W-:Y:S05]  /*12ae0*/  @!P2 BRA `(.L_x_6046) ;  /* 0x000000000004a947 */ /* 0x000fea0003800000 */
[----:B---3--:R-:W-:Y:S01]  /*12af0*/  BPT.TRAP 0x1 ;  /* 0x000000040000795c */ /* 0x008fe20000300000 */
.L_x_6046:
        /* <DEDUP_REMOVED lines=15> */
.L_x_6081:
[----:B------:R-:W2:Y:S02]  /*12bf0*/  SYNCS.PHASECHK.TRANS64.TRYWAIT P0, [R3+URZ], R2 ;  /* 0x00000002030075a7 */ /* 0x000ea4000800017f */
[----:B--2---:R-:W-:Y:S05]  /*12c00*/  @!P0 BRA `(.L_x_6048) ;  /* 0x0000000800448947 */ /* 0x004fea0003800000 */
.L_x_6082:
[----:B------:R-:W-:Y:S05]  /*12c10*/  @!P2 BRA `(.L_x_6049) ;  /* 0x000000000004a947 */ /* 0x000fea0003800000 */
[----:B---3--:R-:W-:Y:S01]  /*12c20*/  BPT.TRAP 0x1 ;  /* 0x000000040000795c */ /* 0x008fe20000300000 */
.L_x_6049:
[----:B--2---:R-:W-:-:S04]  /*12c30*/  VIADD R3, R8, 0x30c40 ;  /* 0x00030c4008037836 */ /* 0x004fc80000000000 */
[----:B------:R-:W-:-:S04]  /*12c40*/  IMAD R5, R0, 0x8, R3 ;  /* 0x0000000800057824 */ /* 0x000fc800078e0203 */
[----:B------:R-:W2:Y:S02]  /*12c50*/  SYNCS.PHASECHK.TRANS64.TRYWAIT P0, [R5+URZ], R4 ;  /* 0x00000004050075a7 */ /* 0x000ea4000800017f */
[----:B--2---:R-:W-:Y:S05]  /*12c60*/  @!P0 BRA `(.L_x_6050) ;  /* 0x0000000800408947 */ /* 0x004fea0003800000 */
.L_x_6083:
[----:B------:R-:W-:-:S07]  /*12c70*/  IMAD R3, R6, 0x8, R3 ;  /* 0x0000000806037824 */ /* 0x000fce00078e0203 */
.L_x_6051:
[----:B----4-:R4:W1:Y:S02]  /*12c80*/  SYNCS.PHASECHK.TRANS64.TRYWAIT P0, [R3+URZ], R2 ;  /* 0x00000002030075a7 */ /* 0x010864000800017f */
[----:B-1----:R-:W-:Y:S05]  /*12c90*/  @!P0 NANOSLEEP.SYNCS 0x989680 ;  /* 0x009896800000895d */ /* 0x002fea0003900000 */
[----:B------:R-:W1:Y:S02]  /*12ca0*/  @!P0 SYNCS.PHASECHK.TRANS64 P0, [R3+URZ], R2 ;  /* 0x00000002030085a7 */ /* 0x000e64000800007f */
[----:B-1----:R-:W-:Y:S05]  /*12cb0*/  @!P0 BRA `(.L_x_6051) ;  /* 0xfffffffc00f08947 */ /* 0x002fea000383ffff */
.L_x_5894:
[----:B---3--:R-:W-:Y:S05]  /*12cc0*/  BSYNC B6 ;  /* 0x0000000000067941 */ /* 0x008fea0003800000 */
.L_x_5888:
[----:B------:R-:W-:Y:S05]  /*12cd0*/  EXIT ;  /* 0x000000000000794d */ /* 0x000fea0003800000 */
.L_x_5905:
[----:B------:R-:W-:Y:S02]  /*12ce0*/  IMAD.MOV.U32 R13, RZ, RZ, R10 ;  /* 0x000000ffff0d7224 */ /* 0x000fe400078e000a */
[----:B------:R-:W-:Y:S02]  /*12cf0*/  IMAD.MOV.U32 R12, RZ, RZ, RZ ;  /* 0x000000ffff0c7224 */ /* 0x000fe400078e00ff */
[----:B------:R-:W-:Y:S02]  /*12d00*/  IMAD.MOV.U32 R11, RZ, RZ, 0x1f ;  /* 0x0000001fff0b7424 */ /* 0x000fe400078e00ff */
[----:B------:R-:W-:-:S07]  /*12d10*/  IMAD.MOV.U32 R15, RZ, RZ, -0x1 ;  /* 0xffffffffff0f7424 */ /* 0x000fce00078e00ff */
[----:B------:R-:W-:Y:S05]  /*12d20*/  WARPSYNC.COLLECTIVE R15, `(.L_x_6052) ;  /* 0x000000000f087348 */ /* 0x000fea0003c00000 */
[----:B------:R1:W2:Y:S02]  /*12d30*/  SHFL.IDX P6, R14, R13, R12, R11 ;  /* 0x0000000c0d0e7389 */ /* 0x0002a400000c000b */
[----:B-12---:R-:W-:Y:S01]  /*12d40*/  ENDCOLLECTIVE ;  /* 0x000000000000791b */ /* 0x006fe20003800000 */
.L_x_6052:
[----:B------:R-:W-:Y:S05]  /*12d50*/  BRA `(.L_x_6053) ;  /* 0xfffffee400b07947 */ /* 0x000fea000383ffff */
.L_x_5907:
[----:B--2---:R2:W3:Y:S02]  /*12d60*/  SYNCS.PHASECHK.TRANS64.TRYWAIT P0, [R16+URZ+0x30c00], R11 ;  /* 0x030c000b100075a7 */ /* 0x0044e4000800017f */
[----:B---3--:R-:W-:Y:S05]  /*12d70*/  @!P0 NANOSLEEP.SYNCS 0x989680 ;  /* 0x009896800000895d */ /* 0x008fea0003900000 */
[----:B------:R-:W3:Y:S02]  /*12d80*/  @!P0 SYNCS.PHASECHK.TRANS64 P0, [R16+URZ+0x30c00], R11 ;  /* 0x030c000b100085a7 */ /* 0x000ee4000800007f */
[----:B---3--:R-:W-:Y:S05]  /*12d90*/  @!P0 BRA `(.L_x_5907) ;  /* 0xfffffffc00f08947 */ /* 0x008fea000383ffff */
[----:B------:R-:W-:Y:S05]  /*12da0*/  BRA `(.L_x_5906) ;  /* 0xfffffee400f87947 */ /* 0x000fea000383ffff */
.L_x_5912:
[----:B--2---:R2:W3:Y:S02]  /*12db0*/  SYNCS.PHASECHK.TRANS64.TRYWAIT P0, [R8+URZ+0x30c10], R23 ;  /* 0x030c1017080075a7 */ /* 0x0044e4000800017f */
[----:B---3--:R-:W-:Y:S05]  /*12dc0*/  @!P0 NANOSLEEP.SYNCS 0x989680 ;  /* 0x009896800000895d */ /* 0x008fea0003900000 */
[----:B------:R-:W3:Y:S02]  /*12dd0*/  @!P0 SYNCS.PHASECHK.TRANS64 P0, [R8+URZ+0x30c10], R23 ;  /* 0x030c1017080085a7 */ /* 0x000ee4000800007f */
[----:B---3--:R-:W-:Y:S05]  /*12de0*/  @!P0 BRA `(.L_x_5912) ;  /* 0xfffffffc00f08947 */ /* 0x008fea000383ffff */
[----:B------:R-:W-:Y:S05]  /*12df0*/  BRA `(.L_x_5911) ;  /* 0xfffffef000987947 */ /* 0x000fea000383ffff */
.L_x_5916:
[----:B------:R1:W1:Y:S02]  /*12e00*/  SYNCS.PHASECHK.TRANS64.TRYWAIT P0, [R8+URZ+0x30c30], R23 ;  /* 0x030c3017080075a7 */ /* 0x000264000800017f */
[----:B-1----:R-:W-:Y:S05]  /*12e10*/  @!P0 NANOSLEEP.SYNCS 0x989680 ;  /* 0x009896800000895d */ /* 0x002fea0003900000 */
[----:B------:R-:W1:Y:S02]  /*12e20*/  @!P0 SYNCS.PHASECHK.TRANS64 P0, [R8+URZ+0x30c30], R23 ;  /* 0x030c3017080085a7 */ /* 0x000e64000800007f */
[----:B-1----:R-:W-:Y:S05]  /*12e30*/  @!P0 BRA `(.L_x_5916) ;  /* 0xfffffffc00f08947 */ /* 0x002fea000383ffff */
[----:B------:R-:W-:Y:S05]  /*12e40*/  BRA `(.L_x_5915) ;  /* 0xfffffef400987947 */ /* 0x000fea000383ffff */
.L_x_5924:
[----:B--2---:R2:W3:Y:S02]  /*12e50*/  SYNCS.PHASECHK.TRANS64.TRYWAIT P1, [R7+URZ+0x30c10], R20 ;  /* 0x030c1014070075a7 */ /* 0x0044e4000802017f */
[----:B---3--:R-:W-:Y:S05]  /*12e60*/  @!P1 NANOSLEEP.SYNCS 0x989680 ;  /* 0x009896800000995d */ /* 0x008fea0003900000 */
[----:B------:R-:W3:Y:S02]  /*12e70*/  @!P1 SYNCS.PHASECHK.TRANS64 P1, [R7+URZ+0x30c10], R20 ;  /* 0x030c1014070095a7 */ /* 0x000ee4000802007f */
[----:B---3--:R-:W-:Y:S05]  /*12e80*/  @!P1 BRA `(.L_x_5924) ;  /* 0xfffffffc00f09947 */ /* 0x008fea000383ffff */
[----:B------:R-:W-:Y:S05]  /*12e90*/  BRA `(.L_x_5923) ;  /* 0xffffff3400107947 */ /* 0x000fea000383ffff */
.L_x_5928:
[----:B------:R1:W1:Y:S02]  /*12ea0*/  SYNCS.PHASECHK.TRANS64.TRYWAIT P1, [R7+URZ+0x30c30], R20 ;  /* 0x030c3014070075a7 */ /* 0x000264000802017f */
[----:B-1----:R-:W-:Y:S05]  /*12eb0*/  @!P1 NANOSLEEP.SYNCS 0x989680 ;  /* 0x009896800000995d */ /* 0x002fea0003900000 */
[----:B------:R-:W1:Y:S02]  /*12ec0*/  @!P1 SYNCS.PHASECHK.TRANS64 P1, [R7+URZ+0x30c30], R20 ;  /* 0x030c3014070095a7 */ /* 0x000e64000802007f */
[----:B-1----:R-:W-:Y:S05]  /*12ed0*/  @!P1 BRA `(.L_x_5928) ;  /* 0xfffffffc00f09947 */ /* 0x002fea000383ffff */
[----:B------:R-:W-:Y:S05]  /*12ee0*/  BRA `(.L_x_5927) ;  /* 0xffffff3800247947 */ /* 0x000fea000383ffff */
.L_x_5936:
[----:B-1----:R1:W3:Y:S02]  /*12ef0*/  SYNCS.PHASECHK.TRANS64.TRYWAIT P0, [R7+URZ+0x30c10], R20 ;  /* 0x030c1014070075a7 */ /* 0x0022e4000800017f */
[----:B---3--:R-:W-:Y:S05]  /*12f00*/  @!P0 NANOSLEEP.SYNCS 0x989680 ;  /* 0x009896800000895d */ /* 0x008fea0003900000 */
[----:B------:R-:W3:Y:S02]  /*12f10*/  @!P0 SYNCS.PHASECHK.TRANS64 P0, [R7+URZ+0x30c10], R20 ;  /* 0x030c1014070085a7 */ /* 0x000ee4000800007f */
[----:B---3--:R-:W-:Y:S05]  /*12f20*/  @!P0 BRA `(.L_x_5936) ;  /* 0xfffffffc00f08947 */ /* 0x008fea000383ffff */
[----:B------:R-:W-:Y:S05]  /*12f30*/  BRA `(.L_x_5935) ;  /* 0xffffff6c00547947 */ /* 0x000fea000383ffff */
.L_x_5940:
[----:B------:R1:W1:Y:S02]  /*12f40*/  SYNCS.PHASECHK.TRANS64.TRYWAIT P0, [R7+URZ+0x30c30], R20 ;  /* 0x030c3014070075a7 */ /* 0x000264000800017f */
[----:B-1----:R-:W-:Y:S05]  /*12f50*/  @!P0 NANOSLEEP.SYNCS 0x989680 ;  /* 0x009896800000895d */ /* 0x002fea0003900000 */
[----:B------:R-:W1:Y:S02]  /*12f60*/  @!P0 SYNCS.PHASECHK.TRANS64 P0, [R7+URZ+0x30c30], R20 ;  /* 0x030c3014070085a7 */ /* 0x000e64000800007f */
[----:B-1----:R-:W-:Y:S05]  /*12f70*/  @!P0 BRA `(.L_x_5940) ;  /* 0xfffffffc00f08947 */ /* 0x002fea000383ffff */
[----:B------:R-:W-:Y:S05]  /*12f80*/  BRA `(.L_x_5939) ;  /* 0xffffff7000647947 */ /* 0x000fea000383ffff */
.L_x_5947:
[----:B------:R-:W-:Y:S01]  /*12f90*/  BSSY B0, `(.L_x_6054) ;  /* 0x0000005000007945 */ /* 0x000fe20003800000 */
[----:B------:R-:W-:-:S07]  /*12fa0*/  IMAD.MOV.U32 R15, RZ, RZ, -0x1 ;  /* 0xffffffffff0f7424 */ /* 0x000fce00078e00ff */
[----:B---3--:R-:W-:Y:S05]  /*12fb0*/  WARPSYNC.COLLECTIVE R15, `(.L_x_6055) ;  /* 0x000000000f087348 */ /* 0x008fea0003c00000 */
[----:B------:R-:W-:Y:S01]  /*12fc0*/  NOP ;  /* 0x0000000000007918 */ /* 0x000fe20000000000 */
[----:B---3--:R-:W-:Y:S01]  /*12fd0*/  ENDCOLLECTIVE ;  /* 0x000000000000791b */ /* 0x008fe20003800000 */
.L_x_6055:
[----:B------:R-:W-:Y:S05]  /*12fe0*/  BSYNC B0 ;  /* 0x0000000000007941 */ /* 0x000fea0003800000 */
.L_x_6054:
[----:B------:R-:W-:Y:S05]  /*12ff0*/  BRA `(.L_x_6056) ;  /* 0xffffffb000107947 */ /* 0x000fea000383ffff */
.L_x_5956:
[----:B------:R-:W-:Y:S01]  /*13000*/  BSSY B0, `(.L_x_6057) ;  /* 0x0000005000007945 */ /* 0x000fe20003800000 */
[----:B------:R-:W-:-:S07]  /*13010*/  IMAD.MOV.U32 R15, RZ, RZ, -0x1 ;  /* 0xffffffffff0f7424 */ /* 0x000fce00078e00ff */
[----:B-1-3--:R-:W-:Y:S05]  /*13020*/  WARPSYNC.COLLECTIVE R15, `(.L_x_6058) ;  /* 0x000000000f087348 */ /* 0x00afea0003c00000 */
[----:B------:R-:W-:Y:S01]  /*13030*/  NOP ;  /* 0x0000000000007918 */ /* 0x000fe20000000000 */
[----:B-1-3--:R-:W-:Y:S01]  /*13040*/  ENDCOLLECTIVE ;  /* 0x000000000000791b */ /* 0x00afe20003800000 */
.L_x_6058:
[----:B------:R-:W-:Y:S05]  /*13050*/  BSYNC B0 ;  /* 0x0000000000007941 */ /* 0x000fea0003800000 */
.L_x_6057:
[----:B------:R-:W-:Y:S05]  /*13060*/  BRA `(.L_x_6059) ;  /* 0xffffffb000f07947 */ /* 0x000fea000383ffff */
.L_x_5973:
[----:B------:R-:W-:Y:S01]  /*13070*/  BSSY B0, `(.L_x_6060) ;  /* 0x0000005000007945 */ /* 0x000fe20003800000 */
[----:B------:R-:W-:-:S07]  /*13080*/  IMAD.MOV.U32 R15, RZ, RZ, -0x1 ;  /* 0xffffffffff0f7424 */ /* 0x000fce00078e00ff */
[----:B------:R-:W-:Y:S05]  /*13090*/  WARPSYNC.COLLECTIVE R15, `(.L_x_6061) ;  /* 0x000000000f087348 */ /* 0x000fea0003c00000 */
[----:B------:R-:W-:Y:S01]  /*130a0*/  NOP ;  /* 0x0000000000007918 */ /* 0x000fe20000000000 */
[----:B------:R-:W-:Y:S01]  /*130b0*/  ENDCOLLECTIVE ;  /* 0x000000000000791b */ /* 0x000fe20003800000 */
.L_x_6061:
[----:B------:R-:W-:Y:S05]  /*130c0*/  BSYNC B0 ;  /* 0x0000000000007941 */ /* 0x000fea0003800000 */
.L_x_6060:
[----:B------:R-:W-:Y:S05]  /*130d0*/  BRA `(.L_x_6062) ;  /* 0xffffffc000387947 */ /* 0x000fea000383ffff */
.L_x_5986:
[----:B------:R-:W-:Y:S01]  /*130e0*/  BSSY B0, `(.L_x_6063) ;  /* 0x0000005000007945 */ /* 0x000fe20003800000 */
[----:B------:R-:W-:-:S07]  /*130f0*/  IMAD.MOV.U32 R15, RZ, RZ, -0x1 ;  /* 0xffffffffff0f7424 */ /* 0x000fce00078e00ff */
[----:B------:R-:W-:Y:S05]  /*13100*/  WARPSYNC.COLLECTIVE R15, `(.L_x_6064) ;  /* 0x000000000f087348 */ /* 0x000fea0003c00000 */
[----:B------:R-:W-:Y:S01]  /*13110*/  NOP ;  /* 0x0000000000007918 */ /* 0x000fe20000000000 */
[----:B------:R-:W-:Y:S01]  /*13120*/  ENDCOLLECTIVE ;  /* 0x000000000000791b */ /* 0x000fe20003800000 */
.L_x_6064:
[----:B------:R-:W-:Y:S05]  /*13130*/  BSYNC B0 ;  /* 0x0000000000007941 */ /* 0x000fea0003800000 */
.L_x_6063:
[----:B------:R-:W-:Y:S05]  /*13140*/  BRA `(.L_x_6065) ;  /* 0xffffffc400c87947 */ /* 0x000fea000383ffff */
.L_x_5998:
[----:B------:R-:W-:Y:S01]  /*13150*/  BSSY B0, `(.L_x_6066) ;  /* 0x0000005000007945 */ /* 0x000fe20003800000 */
[----:B------:R-:W-:-:S07]  /*13160*/  IMAD.MOV.U32 R15, RZ, RZ, -0x1 ;  /* 0xffffffffff0f7424 */ /* 0x000fce00078e00ff */
[----:B------:R-:W-:Y:S05]  /*13170*/  WARPSYNC.COLLECTIVE R15, `(.L_x_6067) ;  /* 0x000000000f087348 */ /* 0x000fea0003c00000 */
[----:B------:R-:W-:Y:S01]  /*13180*/  NOP ;  /* 0x0000000000007918 */ /* 0x000fe20000000000 */
[----:B------:R-:W-:Y:S01]  /*13190*/  ENDCOLLECTIVE ;  /* 0x000000000000791b */ /* 0x000fe20003800000 */
.L_x_6067:
[----:B------:R-:W-:Y:S05]  /*131a0*/  BSYNC B0 ;  /* 0x0000000000007941 */ /* 0x000fea0003800000 */
.L_x_6066:
[----:B------:R-:W-:Y:S05]  /*131b0*/  BRA `(.L_x_6068) ;  /* 0xffffffc800f07947 */ /* 0x000fea000383ffff */
.L_x_6026:
[----:B-1----:R1:W2:Y:S02]  /*131c0*/  SYNCS.PHASECHK.TRANS64.TRYWAIT P0, [R15+URZ+0x30c20], R0 ;  /* 0x030c20000f0075a7 */ /* 0x0022a4000800017f */
[----:B--2---:R-:W-:Y:S05]  /*131d0*/  @!P0 NANOSLEEP.SYNCS 0x989680 ;  /* 0x009896800000895d */ /* 0x004fea0003900000 */
[----:B------:R-:W2:Y:S02]  /*131e0*/  @!P0 SYNCS.PHASECHK.TRANS64 P0, [R15+URZ+0x30c20], R0 ;  /* 0x030c20000f0085a7 */ /* 0x000ea4000800007f */
[----:B--2---:R-:W-:Y:S05]  /*131f0*/  @!P0 BRA `(.L_x_6026) ;  /* 0xfffffffc00f08947 */ /* 0x004fea000383ffff */
[----:B------:R-:W-:Y:S05]  /*13200*/  BRA `(.L_x_6069) ;  /* 0xffffffe0005c7947 */ /* 0x000fea000383ffff */
.L_x_6030:
[----:B--2---:R2:W3:Y:S02]  /*13210*/  SYNCS.PHASECHK.TRANS64.TRYWAIT P1, [R15+URZ+0x30c40], R18 ;  /* 0x030c40120f0075a7 */ /* 0x0044e4000802017f */
[----:B---3--:R-:W-:Y:S05]  /*13220*/  @!P1 NANOSLEEP.SYNCS 0x989680 ;  /* 0x009896800000995d */ /* 0x008fea0003900000 */
[----:B------:R-:W3:Y:S02]  /*13230*/  @!P1 SYNCS.PHASECHK.TRANS64 P1, [R15+URZ+0x30c40], R18 ;  /* 0x030c40120f0095a7 */ /* 0x000ee4000802007f */
[----:B---3--:R-:W-:Y:S05]  /*13240*/  @!P1 BRA `(.L_x_6030) ;  /* 0xfffffffc00f09947 */ /* 0x008fea000383ffff */
[----:B------:R-:W-:Y:S05]  /*13250*/  BRA `(.L_x_6070) ;  /* 0xffffffe400c47947 */ /* 0x000fea000383ffff */
.L_x_6032:
[----:B-1----:R1:W3:Y:S02]  /*13260*/  SYNCS.PHASECHK.TRANS64.TRYWAIT P1, [R15+URZ+0x30c28], R18 ;  /* 0x030c28120f0075a7 */ /* 0x0022e4000802017f */
[----:B---3--:R-:W-:Y:S05]  /*13270*/  @!P1 NANOSLEEP.SYNCS 0x989680 ;  /* 0x009896800000995d */ /* 0x008fea0003900000 */
[----:B------:R-:W3:Y:S02]  /*13280*/  @!P1 SYNCS.PHASECHK.TRANS64 P1, [R15+URZ+0x30c28], R18 ;  /* 0x030c28120f0095a7 */ /* 0x000ee4000802007f */
[----:B---3--:R-:W-:Y:S05]  /*13290*/  @!P1 BRA `(.L_x_6032) ;  /* 0xfffffffc00f09947 */ /* 0x008fea000383ffff */
[----:B------:R-:W-:Y:S05]  /*132a0*/  BRA `(.L_x_6071) ;  /* 0xffffffe800487947 */ /* 0x000fea000383ffff */
.L_x_6034:
[----:B---3--:R3:W4:Y:S02]  /*132b0*/  SYNCS.PHASECHK.TRANS64.TRYWAIT P1, [R15+URZ+0x30c48], R18 ;  /* 0x030c48120f0075a7 */ /* 0x008724000802017f */
[----:B----4-:R-:W-:Y:S05]  /*132c0*/  @!P1 NANOSLEEP.SYNCS 0x989680 ;  /* 0x009896800000995d */ /* 0x010fea0003900000 */
[----:B------:R-:W4:Y:S02]  /*132d0*/  @!P1 SYNCS.PHASECHK.TRANS64 P1, [R15+URZ+0x30c48], R18 ;  /* 0x030c48120f0095a7 */ /* 0x000f24000802007f */
[----:B----4-:R-:W-:Y:S05]  /*132e0*/  @!P1 BRA `(.L_x_6034) ;  /* 0xfffffffc00f09947 */ /* 0x010fea000383ffff */
[----:B------:R-:W-:Y:S05]  /*132f0*/  BRA `(.L_x_6072) ;  /* 0xffffffe800cc7947 */ /* 0x000fea000383ffff */
.L_x_6036:
[----:B------:R-:W-:-:S07]  /*13300*/  SHF.L.U32 R4, R10, 0x1f, RZ ;  /* 0x0000001f0a047819 */ /* 0x000fce00000006ff */
.L_x_6073:
[----:B----4-:R4:W1:Y:S02]  /*13310*/  SYNCS.PHASECHK.TRANS64.TRYWAIT P1, [R15+URZ+0x30c20], R4 ;  /* 0x030c20040f0075a7 */ /* 0x010864000802017f */
[----:B-1----:R-:W-:Y:S05]  /*13320*/  @!P1 NANOSLEEP.SYNCS 0x989680 ;  /* 0x009896800000995d */ /* 0x002fea0003900000 */
[----:B------:R-:W1:Y:S02]  /*13330*/  @!P1 SYNCS.PHASECHK.TRANS64 P1, [R15+URZ+0x30c20], R4 ;  /* 0x030c20040f0095a7 */ /* 0x000e64000802007f */
[----:B-1----:R-:W-:Y:S05]  /*13340*/  @!P1 BRA `(.L_x_6073) ;  /* 0xfffffffc00f09947 */ /* 0x002fea000383ffff */
[----:B------:R-:W-:Y:S05]  /*13350*/  BRA `(.L_x_6074) ;  /* 0xffffffec00347947 */ /* 0x000fea000383ffff */
.L_x_6039:
[----:B----4-:R4:W1:Y:S02]  /*13360*/  SYNCS.PHASECHK.TRANS64.TRYWAIT P1, [R15+URZ+0x30c40], R12 ;  /* 0x030c400c0f0075a7 */ /* 0x010864000802017f */
[----:B-1----:R-:W-:Y:S05]  /*13370*/  @!P1 NANOSLEEP.SYNCS 0x989680 ;  /* 0x009896800000995d */ /* 0x002fea0003900000 */
[----:B------:R-:W1:Y:S02]  /*13380*/  @!P1 SYNCS.PHASECHK.TRANS64 P1, [R15+URZ+0x30c40], R12 ;  /* 0x030c400c0f0095a7 */ /* 0x000e64000802007f */
[----:B-1----:R-:W-:Y:S05]  /*13390*/  @!P1 BRA `(.L_x_6039) ;  /* 0xfffffffc00f09947 */ /* 0x002fea000383ffff */
[----:B------:R-:W-:Y:S05]  /*133a0*/  BRA `(.L_x_6075) ;  /* 0xffffffec00d47947 */ /* 0x000fea000383ffff */
.L_x_6041:
[----:B-1----:R1:W2:Y:S02]  /*133b0*/  SYNCS.PHASECHK.TRANS64.TRYWAIT P1, [R15+URZ+0x30c28], R12 ;  /* 0x030c280c0f0075a7 */ /* 0x0022a4000802017f */
[----:B--2---:R-:W-:Y:S05]  /*133c0*/  @!P1 NANOSLEEP.SYNCS 0x989680 ;  /* 0x009896800000995d */ /* 0x004fea0003900000 */
[----:B------:R-:W2:Y:S02]  /*133d0*/  @!P1 SYNCS.PHASECHK.TRANS64 P1, [R15+URZ+0x30c28], R12 ;  /* 0x030c280c0f0095a7 */ /* 0x000ea4000802007f */
[----:B--2---:R-:W-:Y:S05]  /*133e0*/  @!P1 BRA `(.L_x_6041) ;  /* 0xfffffffc00f09947 */ /* 0x004fea000383ffff */
[----:B------:R-:W-:Y:S05]  /*133f0*/  BRA `(.L_x_6076) ;  /* 0xfffffff0004c7947 */ /* 0x000fea000383ffff */
.L_x_6043:
[----:B------:R1:W1:Y:S02]  /*13400*/  SYNCS.PHASECHK.TRANS64.TRYWAIT P0, [R3+URZ+0x30c40], R0 ;  /* 0x030c4000030075a7 */ /* 0x000264000800017f */
[----:B-1----:R-:W-:Y:S05]  /*13410*/  @!P0 NANOSLEEP.SYNCS 0x989680 ;  /* 0x009896800000895d */ /* 0x002fea0003900000 */
[----:B------:R-:W1:Y:S02]  /*13420*/  @!P0 SYNCS.PHASECHK.TRANS64 P0, [R3+URZ+0x30c40], R0 ;  /* 0x030c4000030085a7 */ /* 0x000e64000800007f */
[----:B-1----:R-:W-:Y:S05]  /*13430*/  @!P0 BRA `(.L_x_6043) ;  /* 0xfffffffc00f08947 */ /* 0x002fea000383ffff */
[----:B------:R-:W-:Y:S05]  /*13440*/  BRA `(.L_x_6077) ;  /* 0xfffffff000e07947 */ /* 0x000fea000383ffff */
.L_x_6045:
[----:B------:R-:W-:Y:S01]  /*13450*/  BSSY B0, `(.L_x_6078) ;  /* 0x0000006000007945 */ /* 0x000fe20003800000 */
[----:B------:R-:W-:-:S07]  /*13460*/  IMAD.MOV.U32 R15, RZ, RZ, -0x1 ;  /* 0xffffffffff0f7424 */ /* 0x000fce00078e00ff */
[----:B---3--:R-:W-:Y:S05]  /*13470*/  WARPSYNC.COLLECTIVE R15, `(.L_x_6079) ;  /* 0x000000000f0c7348 */ /* 0x008fea0003c00000 */
[----:B------:R-:W-:Y:S02]  /*13480*/  ELECT P6, UR62, PT ;  /* 0x00000000003e782f */ /* 0x000fe400038c0000 */
[----:B------:R-:W-:Y:S01]  /*13490*/  MOV R14, UR62 ;  /* 0x0000003e000e7c02 */ /* 0x000fe20008000f00 */
[----:B---3--:R-:W-:Y:S10]  /*134a0*/  ENDCOLLECTIVE ;  /* 0x000000000000791b */ /* 0x008ff40003800000 */
.L_x_6079:
[----:B------:R-:W-:Y:S05]  /*134b0*/  BSYNC B0 ;  /* 0x0000000000007941 */ /* 0x000fea0003800000 */
.L_x_6078:
[----:B------:R-:W-:Y:S05]  /*134c0*/  BRA `(.L_x_6080) ;  /* 0xfffffff400747947 */ /* 0x000fea000383ffff */
.L_x_6047:
[----:B-1----:R1:W2:Y:S02]  /*134d0*/  SYNCS.PHASECHK.TRANS64.TRYWAIT P0, [R7+URZ], R4 ;  /* 0x00000004070075a7 */ /* 0x0022a4000800017f */
[----:B--2---:R-:W-:Y:S05]  /*134e0*/  @!P0 NANOSLEEP.SYNCS 0x989680 ;  /* 0x009896800000895d */ /* 0x004fea0003900000 */
[----:B------:R-:W2:Y:S02]  /*134f0*/  @!P0 SYNCS.PHASECHK.TRANS64 P0, [R7+URZ], R4 ;  /* 0x00000004070085a7 */ /* 0x000ea4000800007f */
[----:B--2---:R-:W-:Y:S05]  /*13500*/  @!P0 BRA `(.L_x_6047) ;  /* 0xfffffffc00f08947 */ /* 0x004fea000383ffff */
[----:B------:R-:W-:Y:S05]  /*13510*/  BRA `(.L_x_6081) ;  /* 0xfffffff400b47947 */ /* 0x000fea000383ffff */
.L_x_6048:
[----:B--2---:R2:W4:Y:S02]  /*13520*/  SYNCS.PHASECHK.TRANS64.TRYWAIT P0, [R3+URZ], R2 ;  /* 0x00000002030075a7 */ /* 0x004524000800017f */
[----:B----4-:R-:W-:Y:S05]  /*13530*/  @!P0 NANOSLEEP.SYNCS 0x989680 ;  /* 0x009896800000895d */ /* 0x010fea0003900000 */
[----:B------:R-:W4:Y:S02]  /*13540*/  @!P0 SYNCS.PHASECHK.TRANS64 P0, [R3+URZ], R2 ;  /* 0x00000002030085a7 */ /* 0x000f24000800007f */
[----:B----4-:R-:W-:Y:S05]  /*13550*/  @!P0 BRA `(.L_x_6048) ;  /* 0xfffffffc00f08947 */ /* 0x010fea000383ffff */
[----:B------:R-:W-:Y:S05]  /*13560*/  BRA `(.L_x_6082) ;  /* 0xfffffff400a87947 */ /* 0x000fea000383ffff */
.L_x_6050:
[----:B--2---:R2:W4:Y:S02]  /*13570*/  SYNCS.PHASECHK.TRANS64.TRYWAIT P0, [R5+URZ], R4 ;  /* 0x00000004050075a7 */ /* 0x004524000800017f */
[----:B----4-:R-:W-:Y:S05]  /*13580*/  @!P0 NANOSLEEP.SYNCS 0x989680 ;  /* 0x009896800000895d */ /* 0x010fea0003900000 */
[----:B------:R-:W4:Y:S02]  /*13590*/  @!P0 SYNCS.PHASECHK.TRANS64 P0, [R5+URZ], R4 ;  /* 0x00000004050085a7 */ /* 0x000f24000800007f */
[----:B----4-:R-:W-:Y:S05]  /*135a0*/  @!P0 BRA `(.L_x_6050) ;  /* 0xfffffffc00f08947 */ /* 0x010fea000383ffff */
[----:B------:R-:W-:Y:S05]  /*135b0*/  BRA `(.L_x_6083) ;  /* 0xfffffff400ac7947 */ /* 0x000fea000383ffff */
.L_x_6084:
        /* <DEDUP_REMOVED lines=12> */
.L_x_7416:


//--------------------- .text._ZN7cutlass13device_kernelIN5flash11enable_sm90INS1_16FlashAttnBwdSm90INS1_25CollectiveMainloopBwdSm90ILi2ELi2ELi2EN4cute5tupleIJNS5_1CILi1EEES8_S8_EEENS6_IJNS7_ILi128EEESA_NS7_ILi64EEEEEENS_10bfloat16_tEfNS_4arch4Sm90ELb1ELb0ELb0ELb0ELb0ELb1ELb0ELb0ELi2ELi1ELi2ELi2ELb0EEENS1_21CollectiveEpilogueBwdISC_SD_SF_Li256ELb0ELb0ELi1EEENS1_25SingleTileBwdLPTSchedulerILb0ELi128ELb0EEEEEEEEEvNT_6ParamsE --------------------------
	.section	.text._ZN7cutlass13device_kernelIN5flash11enable_sm90INS1_16FlashAttnBwdSm90INS1_25CollectiveMainloopBwdSm90ILi2ELi2ELi2EN4cute5tupleIJNS5_1CILi1EEES8_S8_EEENS6_IJNS7_ILi128EEESA_NS7_ILi64EEEEEENS_10bfloat16_tEfNS_4arch4Sm90ELb1ELb0ELb0ELb0ELb0ELb1ELb0ELb0ELi2ELi1ELi2ELi2ELb0EEENS1_21CollectiveEpilogueBwdISC_SD_SF_Li256ELb0ELb0ELi1EEENS1_25SingleTileBwdLPTSchedulerILb0ELi128ELb0EEEEEEEEEvNT_6ParamsE,"ax",@progbits
	.align	128
.text._ZN7cutlass13device_kernelIN5flash11enable_sm90INS1_16FlashAttnBwdSm90INS1_25CollectiveMainloopBwdSm90ILi2ELi2ELi2EN4cute5tupleIJNS5_1CILi1EEES8_S8_EEENS6_IJNS7_ILi128EEESA_NS7_ILi64EEEEEENS_10bfloat16_tEfNS_4arch4Sm90ELb1ELb0ELb0ELb0ELb0ELb1ELb0ELb0ELi2ELi1ELi2ELi2ELb0EEENS1_21CollectiveEpilogueBwdISC_SD_SF_Li256ELb0ELb0ELi1EEENS1_25SingleTileBwdLPTSchedulerILb0ELi128ELb0EEEEEEEEEvNT_6ParamsE:
        .type           _ZN7cutlass13device_kernelIN5flash11enable_sm90INS1_16FlashAttnBwdSm90INS1_25CollectiveMainloopBwdSm90ILi2ELi2ELi2EN4cute5tupleIJNS5_1CILi1EEES8_S8_EEENS6_IJNS7_ILi128EEESA_NS7_ILi64EEEEEENS_10bfloat16_tEfNS_4arch4Sm90ELb1ELb0ELb0ELb0ELb0ELb1ELb0ELb0ELi2ELi1ELi2ELi2ELb0EEENS1_21CollectiveEpilogueBwdISC_SD_SF_Li256ELb0ELb0ELi1EEENS1_25SingleTileBwdLPTSchedulerILb0ELi128ELb0EEEEEEEEEvNT_6ParamsE,@function
        .size           _ZN7cutlass13device_kernelIN5flash11enable_sm90INS1_16FlashAttnBwdSm90INS1_25CollectiveMainloopBwdSm90ILi2ELi2ELi2EN4cute5tupleIJNS5_1CILi1EEES8_S8_EEENS6_IJNS7_ILi128EEESA_NS7_ILi64EEEEEENS_10bfloat16_tEfNS_4arch4Sm90ELb1ELb0ELb0ELb0ELb0ELb1ELb0ELb0ELi2ELi1ELi2ELi2ELb0EEENS1_21CollectiveEpilogueBwdISC_SD_SF_Li256ELb0ELb0ELi1EEENS1_25SingleTileBwdLPTSchedulerILb0ELi128ELb0EEEEEEEEEvNT_6ParamsE,(.L_x_7417 - _ZN7cutlass13device_kernelIN5flash11enable_sm90INS1_16FlashAttnBwdSm90INS1_25CollectiveMainloopBwdSm90ILi2ELi2ELi2EN4cute5tupleIJNS5_1CILi1EEES8_S8_EEENS6_IJNS7_ILi128EEESA_NS7_ILi64EEEEEENS_10bfloat16_tEfNS_4arch4Sm90ELb1ELb0ELb0ELb0ELb0ELb1ELb0ELb0ELi2ELi1ELi2ELi2ELb0EEENS1_21CollectiveEpilogueBwdISC_SD_SF_Li256ELb0ELb0ELi1EEENS1_25SingleTileBwdLPTSchedulerILb0ELi128ELb0EEEEEEEEEvNT_6ParamsE)
        .other          _ZN7cutlass13device_kernelIN5flash11enable_sm90INS1_16FlashAttnBwdSm90INS1_25CollectiveMainloopBwdSm90ILi2ELi2ELi2EN4cute5tupleIJNS5_1CILi1EEES8_S8_EEENS6_IJNS7_ILi128EEESA_NS7_ILi64EEEEEENS_10bfloat16_tEfNS_4arch4Sm90ELb1ELb0ELb0ELb0ELb0ELb1ELb0ELb0ELi2ELi1ELi2ELi2ELb0EEENS1_21CollectiveEpilogueBwdISC_SD_SF_Li256ELb0ELb0ELi1EEENS1_25SingleTileBwdLPTSchedulerILb0ELi128ELb0EEEEEEEEEvNT_6ParamsE,@"STO_CUDA_ENTRY STV_DEFAULT"
_ZN7cutlass13device_kernelIN5flash11enable_sm90INS1_16FlashAttnBwdSm90INS1_25CollectiveMainloopBwdSm90ILi2ELi2ELi2EN4cute5tupleIJNS5_1CILi1EEES8_S8_EEENS6_IJNS7_ILi128EEESA_NS7_ILi64EEEEEENS_10bfloat16_tEfNS_4arch4Sm90ELb1ELb0ELb0ELb0ELb0ELb1ELb0ELb0ELi2ELi1ELi2ELi2ELb0EEENS1_21CollectiveEpilogueBwdISC_SD_SF_Li256ELb0ELb0ELi1EEENS1_25SingleTileBwdLPTSchedulerILb0ELi128ELb0EEEEEEEEEvNT_6ParamsE:
        /* <DEDUP_REMOVED lines=29> */
.L_x_6086:
[----:B------:R-:W-:Y:S05]  /*01d0*/  BSYNC B0 ;  /* 0x0000000000007941 */ /* 0x000fea0003800000 */
.L_x_6085:
        /* <DEDUP_REMOVED lines=34> */
.L_x_6087:
        /* <DEDUP_REMOVED lines=22> */
.L_x_6088:
        /* <DEDUP_REMOVED lines=8> */
.L_x_6091:
        /* <DEDUP_REMOVED lines=32> */
.L_x_6092:
[----:B------:R-:W-:Y:S01]  /*07e0*/  ULDC UR7, c[0x0][0xb44] ;  /* 0x0002d10000077ab9 */ /* 0x000fe20000000800 */
[----:B------:R-:W-:Y:S01]  /*07f0*/  UMOV UR36, UR10 ;  /* 0x0000000a00247c82 */ /* 0x000fe20008000000 */
[----:B------:R-:W-:-:S11]  /*0800*/  UISETP.NE.AND UP0, UPT, UR7, 0x1, UPT ;  /* 0x000000010700788c */ /* 0x000fd6000bf05270 */
[----:B------:R-:W-:Y:S02]  /*0810*/  @UP0 ULDC.64 UR8, c[0x0][0xb48] ;  /* 0x0002d20000080ab9 */ /* 0x000fe40000000a00 */
[----:B------:R-:W-:-:S04]  /*0820*/  UIMAD.WIDE.U32 UR4, UR10, UR8, URZ ;  /* 0x000000080a0472a5 */ /* 0x000fc8000f8e003f */
[----:B------:R-:W-:-:S04]  /*0830*/  @UP0 USHF.R.U32.HI UR36, URZ, UR9, UR5 ;  /* 0x000000093f240299 */ /* 0x000fc80008011605 */
[----:B------:R-:W-:-:S12]  /*0840*/  UIMAD UR4, UR36, UR7, URZ ;  /* 0x00000007240472a4 */ /* 0x000fd8000f8e023f */
.L_x_6093:
        /* <DEDUP_REMOVED lines=19> */
[----:B------:R-:W-:Y:S01]  /*0980*/  UIADD3 UR37, UR37, 0x7f, URZ ;  /* 0x0000007f25257890 */ /* 0x000fe2000fffe03f */
[----:B------:R-:W-:Y:S01]  /*0990*/  CS2R R182, SRZ ;  /* 0x0000000000b67805 */ /* 0x000fe2000001ff00 */
[----:B------:R-:W-:Y:S01]  /*09a0*/  UIADD3 UR5, -UR6, UR4, -UR5 ;  /* 0x0000000406057290 */ /* 0x000fe2000fffe905 */
[----:B------:R-:W-:Y:S01]  /*09b0*/  CS2R R180, SRZ ;  /* 0x0000000000b47805 */ /* 0x000fe2000001ff00 */
[----:B------:R-:W-:Y:S01]  /*09c0*/  USHF.R.S32.HI UR4, URZ, 0x1f, UR37 ;  /* 0x0000001f3f047899 */ /* 0x000fe20008011425 */
[----:B------:R-:W-:Y:S01]  /*09d0*/  CS2R R178, SRZ ;  /* 0x0000000000b27805 */ /* 0x000fe2000001ff00 */
[----:B------:R-:W-:Y:S01]  /*09e0*/  USHF.R.S32.HI UR6, URZ, 0x1f, UR5 ;  /* 0x0000001f3f067899 */ /* 0x000fe20008011405 */
[----:B------:R-:W-:Y:S01]  /*09f0*/  CS2R R176, SRZ ;  /* 0x0000000000b07805 */ /* 0x000fe2000001ff00 */
[----:B------:R-:W-:Y:S01]  /*0a00*/  ULEA.HI UR4, UR4, UR37, URZ, 0x7 ;  /* 0x0000002504047291 */ /* 0x000fe2000f8f383f */
[----:B------:R-:W-:Y:S01]  /*0a10*/  CS2R R174, SRZ ;  /* 0x0000000000ae7805 */ /* 0x000fe2000001ff00 */
[----:B------:R-:W-:Y:S01]  /*0a20*/  ULEA.HI UR6, UR6, UR5, URZ, 0x7 ;  /* 0x0000000506067291 */ /* 0x000fe2000f8f383f */
[----:B------:R-:W-:Y:S01]  /*0a30*/  CS2R R172, SRZ ;  /* 0x0000000000ac7805 */ /* 0x000fe2000001ff00 */
[----:B------:R-:W-:Y:S01]  /*0a40*/  USHF.R.S32.HI UR38, URZ, 0x7, UR4 ;  /* 0x000000073f267899 */ /* 0x000fe20008011404 */
[----:B------:R-:W-:Y:S01]  /*0a50*/  CS2R R170, SRZ ;  /* 0x0000000000aa7805 */ /* 0x000fe2000001ff00 */
[----:B------:R-:W-:Y:S01]  /*0a60*/  USHF.R.S32.HI UR6, URZ, 0x7, UR6 ;  /* 0x000000073f067899 */ /* 0x000fe20008011406 */
[----:B------:R-:W-:-:S02]  /*0a70*/  CS2R R168, SRZ ;  /* 0x0000000000a87805 */ /* 0x000fc4000001ff00 */
[----:B------:R-:W-:Y:S02]  /*0a80*/  CS2R R166, SRZ ;  /* 0x0000000000a67805 */ /* 0x000fe4000001ff00 */
[----:B------:R-:W-:Y:S02]  /*0a90*/  CS2R R164, SRZ ;  /* 0x0000000000a47805 */ /* 0x000fe4000001ff00 */
[----:B------:R-:W-:Y:S02]  /*0aa0*/  CS2R R162, SRZ ;  /* 0x0000000000a27805 */ /* 0x000fe4000001ff00 */
[----:B------:R-:W-:Y:S02]  /*0ab0*/  CS2R R160, SRZ ;  /* 0x0000000000a07805 */ /* 0x000fe4000001ff00 */
[----:B------:R-:W-:Y:S02]  /*0ac0*/  VIMNMX R16, RZ, UR6, !PT ;  /* 0x00000006ff107c48 */ /* 0x000fe4000ffe0100 */
[----:B------:R-:W-:-:S02]  /*0ad0*/  CS2R R158, SRZ ;  /* 0x00000000009e7805 */ /* 0x000fc4000001ff00 */
[----:B------:R-:W-:Y:S02]  /*0ae0*/  CS2R R156, SRZ ;  /* 0x00000000009c7805 */ /* 0x000fe4000001ff00 */
[----:B------:R-:W-:Y:S02]  /*0af0*/  CS2R R154, SRZ ;  /* 0x00000000009a7805 */ /* 0x000fe4000001ff00 */
[----:B------:R-:W-:Y:S02]  /*0b00*/  ISETP.LT.AND P1, PT, R16, UR38, PT ;  /* 0x0000002610007c0c */ /* 0x000fe4000bf21270 */
        /* <DEDUP_REMOVED lines=39> */
.L_x_6097:
        /* <DEDUP_REMOVED lines=15> */
.L_x_6096:
        /* <DEDUP_REMOVED lines=22> */
.L_x_6099:
        /* <DEDUP_REMOVED lines=15> */
.L_x_6098:
[----:B------:R-:W-:Y:S01]  /*10c0*/  SHF.R.S32.HI R6, RZ, 0x1f, R17 ;  /* 0x0000001fff067819 */ /* 0x000fe20000011411 */
[----:B------:R-:W-:-:S03]  /*10d0*/  UMOV UR4, 0xffffffff ;  /* 0xffffffff00047882 */ /* 0x000fc60000000000 */
[----:B------:R-:W-:-:S04]  /*10e0*/  LEA.HI R0, R6, R17, RZ, 0x7 ;  /* 0x0000001106007211 */ /* 0x000fc800078f38ff */
[----:B------:R-:W-:Y:S01]  /*10f0*/  SHF.R.S32.HI R13, RZ, 0x7, R0 ;  /* 0x00000007ff0d7819 */ /* 0x000fe20000011400 */
[----:B------:R-:W-:Y:S06]  /*1100*/  BRA.DIV UR4, `(.L_x_6100) ;  /* 0x000000c2040c7947 */ /* 0x000fec000b800000 */
[----:B------:R1:W2:Y:S02]  /*1110*/  SHFL.IDX PT, R14, R13, RZ, 0x1f ;  /* 0x00001fff0d0e7589 */ /* 0x0002a400000e0000 */
.L_x_6203:
[----:B------:R-:W-:Y:S01]  /*1120*/  SHF.L.U32 R9, RZ, 0x1f, RZ ;  /* 0x0000001fff097819 */ /* 0x000fe200000006ff */
[----:B------:R-:W3:Y:S01]  /*1130*/  LDC R10, c[0x0][0x74c] ;  /* 0x0001d300ff0a7b82 */ /* 0x000ee20000000800 */
[CC--:B------:R-:W-:Y:S01]  /*1140*/  LEA.HI R5, R6.reuse, R17.reuse, RZ, 0x5 ;  /* 0x0000001106057211 */ /* 0x0c0fe200078f28ff */
[----:B------:R-:W-:Y:S01]  /*1150*/  IMAD.SHL.U32 R3, R17, 0x40, RZ ;  /* 0x0000004011037824 */ /* 0x000fe200078e00ff */
[----:B------:R-:W-:Y:S02]  /*1160*/  LEA.HI R7, R6, R17, RZ, 0x4 ;  /* 0x0000001106077211 */ /* 0x000fe400078f20ff */
[----:B------:R-:W-:Y:S01]  /*1170*/  SHF.R.S32.HI R2, RZ, 0x5, R5 ;  /* 0x00000005ff027819 */ /* 0x000fe20000011405 */
[----:B------:R-:W4:Y:S02]  /*1180*/  SYNCS.PHASECHK.TRANS64.TRYWAIT P0, [R236+URZ+0x30c00], R9 ;  /* 0x030c0009ec0075a7 */ /* 0x000f24000800017f */
[----:B----4-:R-:W-:Y:S05]  /*1190*/  @P0 BRA `(.L_x_6101) ;  /* 0x0000000000080947 */ /* 0x010fea0003800000 */
[----:B------:R-:W4:Y:S02]  /*11a0*/  SYNCS.PHASECHK.TRANS64.TRYWAIT P0, [R236+URZ+0x30c00], R9 ;  /* 0x030c0009ec0075a7 */ /* 0x000f24000800017f */
[----:B----4-:R-:W-:Y:S05]  /*11b0*/  @!P0 BRA `(.L_x_6102) ;  /* 0x000000bc00fc8947 */ /* 0x010fea0003800000 */
.L_x_6101:
[----:B------:R-:W-:Y:S01]  /*11c0*/  SHF.R.S32.HI R8, RZ, 0x4, R7 ;  /* 0x00000004ff087819 */ /* 0x000fe20000011407 */
[----:B------:R-:W-:Y:S01]  /*11d0*/  ULDC UR5, c[0x0][0x290] ;  /* 0x0000a40000057ab9 */ /* 0x000fe20000000800 */
[----:B------:R-:W-:Y:S01]  /*11e0*/  IMAD.SHL.U32 R4, R2, 0x10, RZ ;  /* 0x0000001002047824 */ /* 0x000fe200078e00ff */
[----:B------:R-:W-:Y:S01]  /*11f0*/  LOP3.LUT R3, R3, 0x1c0, RZ, 0xc0, !PT ;  /* 0x000001c003037812 */ /* 0x000fe200078ec0ff */
[----:B------:R-:W-:Y:S01]  /*1200*/  UIADD3 UR4, UR37, -UR5, URZ ;  /* 0x8000000525047290 */ /* 0x000fe2000fffe03f */
[----:B----4-:R-:W-:Y:S02]  /*1210*/  LEA.HI R9, R7, R8, RZ, 0x1 ;  /* 0x0000000807097211 */ /* 0x010fe400078f08ff */
[----:B------:R-:W-:Y:S02]  /*1220*/  CS2R R182, SRZ ;  /* 0x0000000000b67805 */ /* 0x000fe4000001ff00 */
[----:B------:R-:W-:Y:S01]  /*1230*/  LEA.HI R2, R6, R17, RZ, 0x3 ;  /* 0x0000001106027211 */ /* 0x000fe200078f18ff */
[----:B------:R-:W-:Y:S01]  /*1240*/  ULEA UR4, UR36, UR4, 0x7 ;  /* 0x0000000424047291 */ /* 0x000fe2000f8e383f */
[----:B------:R-:W-:-:S02]  /*1250*/  LOP3.LUT R7, R3, 0x30, R4, 0xf8, !PT ;  /* 0x0000003003077812 */ /* 0x000fc400078ef804 */
[----:B------:R-:W-:Y:S02]  /*1260*/  CS2R R180, SRZ ;  /* 0x0000000000b47805 */ /* 0x000fe4000001ff00 */
[----:B------:R-:W-:Y:S02]  /*1270*/  LOP3.LUT R9, R9, 0x7ffffe, RZ, 0xc0, !PT ;  /* 0x007ffffe09097812 */ /* 0x000fe400078ec0ff */
[----:B------:R-:W-:Y:S02]  /*1280*/  CS2R R178, SRZ ;  /* 0x0000000000b27805 */ /* 0x000fe4000001ff00 */
[----:B------:R-:W-:Y:S02]  /*1290*/  LOP3.LUT R7, R7, 0x8, R2, 0xf8, !PT ;  /* 0x0000000807077812 */ /* 0x000fe400078ef802 */
[----:B------:R-:W-:Y:S02]  /*12a0*/  CS2R R176, SRZ ;  /* 0x0000000000b07805 */ /* 0x000fe4000001ff00 */
[----:B--2---:R-:W-:Y:S01]  /*12b0*/  LEA.HI R2, R14, R14, RZ, 0x1 ;  /* 0x0000000e0e027211 */ /* 0x004fe200078f08ff */
[----:B------:R-:W-:Y:S01]  /*12c0*/  IMAD.IADD R8, R8, 0x1, -R9 ;  /* 0x0000000108087824 */ /* 0x000fe200078e0a09 */
[----:B---3--:R-:W-:-:S02]  /*12d0*/  IADD3 R9, -R10, UR4, RZ ;  /* 0x000000040a097c10 */ /* 0x008fc4000fffe1ff */
[----:B------:R-:W-:Y:S02]  /*12e0*/  CS2R R174, SRZ ;  /* 0x0000000000ae7805 */ /* 0x000fe4000001ff00 */
[----:B------:R-:W-:Y:S02]  /*12f0*/  SHF.R.U32.HI R4, RZ, 0x3, R3 ;  /* 0x00000003ff047819 */ /* 0x000fe40000011603 */
[----:B------:R-:W-:Y:S02]  /*1300*/  CS2R R172, SRZ ;  /* 0x0000000000ac7805 */ /* 0x000fe4000001ff00 */
[----:B------:R-:W-:Y:S02]  /*1310*/  LOP3.LUT R3, R2, 0xffffe, RZ, 0xc0, !PT ;  /* 0x000ffffe02037812 */ /* 0x000fe400078ec0ff */
[----:B------:R-:W-:Y:S02]  /*1320*/  CS2R R170, SRZ ;  /* 0x0000000000aa7805 */ /* 0x000fe4000001ff00 */
[----:B------:R-:W-:-:S02]  /*1330*/  SHF.R.S32.HI R2, RZ, 0x1f, R9 ;  /* 0x0000001fff027819 */ /* 0x000fc40000011409 */
[----:B------:R-:W-:Y:S02]  /*1340*/  CS2R R168, SRZ ;  /* 0x0000000000a87805 */ /* 0x000fe4000001ff00 */
[----:B------:R-:W-:Y:S01]  /*1350*/  LOP3.LUT R4, R7, R4, RZ, 0x3c, !PT ;  /* 0x0000000407047212 */ /* 0x000fe200078e3cff */
[----:B------:R-:W-:Y:S01]  /*1360*/  IMAD R7, R13, 0x10, R8 ;  /* 0x000000100d077824 */ /* 0x000fe200078e0208 */
[----:B------:R-:W-:Y:S01]  /*1370*/  LEA.HI R9, R2, R9, RZ, 0x7 ;  /* 0x0000000902097211 */ /* 0x000fe200078f38ff */
[----:B------:R-:W-:Y:S01]  /*1380*/  IMAD.IADD R230, R14, 0x1, -R3 ;  /* 0x000000010ee67824 */ /* 0x000fe200078e0a03 */
[----:B------:R-:W-:Y:S01]  /*1390*/  LOP3.LUT R2, R0, 0xffffff80, RZ, 0xc0, !PT ;  /* 0xffffff8000027812 */ /* 0x000fe200078ec0ff */
[----:B------:R-:W-:Y:S01]  /*13a0*/  IMAD.U32 R3, R7, 0x200, R4 ;  /* 0x0000020007037824 */ /* 0x000fe200078e0004 */
[----:B------:R-:W-:Y:S01]  /*13b0*/  LEA.HI.SX32 R9, R9, 0x1, 0x19 ;  /* 0x0000000109097811 */ /* 0x000fe200078fcaff */
[----:B------:R-:W-:Y:S01]  /*13c0*/  IMAD.MOV.U32 R0, RZ, RZ, RZ ;  /* 0x000000ffff007224 */ /* 0x000fe200078e00ff */
[----:B------:R-:W-:Y:S01]  /*13d0*/  CS2R R166, SRZ ;  /* 0x0000000000a67805 */ /* 0x000fe2000001ff00 */
[----:B------:R-:W-:Y:S01]  /*13e0*/  IMAD.IADD R8, R17, 0x1, -R2 ;  /* 0x0000000111087824 */ /* 0x000fe200078e0a02 */
[----:B------:R2:W-:Y:S01]  /*13f0*/  STL [R1+0x38], R3 ;  /* 0x0000380301007387 */ /* 0x0005e20000100800 */
[----:B------:R-:W-:Y:S01]  /*1400*/  IMAD.MOV.U32 R4, RZ, RZ, RZ ;  /* 0x000000ffff047224 */ /* 0x000fe200078e00ff */
[----:B------:R-:W-:Y:S01]  /*1410*/  CS2R R164, SRZ ;  /* 0x0000000000a47805 */ /* 0x000fe2000001ff00 */
[--C-:B------:R-:W-:Y:S01]  /*1420*/  IMAD R7, R13, 0x400, R8.reuse ;  /* 0x000004000d077824 */ /* 0x100fe200078e0208 */
[----:B------:R-:W-:-:S02]  /*1430*/  SHF.R.S32.HI R10, RZ, 0x1f, R8 ;  /* 0x0000001fff0a7819 */ /* 0x000fc40000011408 */
[----:B------:R-:W-:Y:S02]  /*1440*/  CS2R R162, SRZ ;  /* 0x0000000000a27805 */ /* 0x000fe4000001ff00 */
[----:B------:R-:W-:Y:S01]  /*1450*/  CS2R R160, SRZ ;  /* 0x0000000000a07805 */ /* 0x000fe2000001ff00 */
[----:B------:R-:W-:Y:S01]  /*1460*/  IMAD.SHL.U32 R7, R7, 0x4, RZ ;  /* 0x0000000407077824 */ /* 0x000fe200078e00ff */
[----:B------:R-:W-:Y:S01]  /*1470*/  LEA.HI R11, R10, R8, RZ, 0x2 ;  /* 0x000000080a0b7211 */ /* 0x000fe200078f10ff */
[----:B------:R-:W-:Y:S01]  /*1480*/  STL [R1+0x28], R10 ;  /* 0x0000280a01007387 */ /* 0x000fe20000100800 */
[----:B--2---:R-:W-:Y:S02]  /*1490*/  VIMNMX R3, R9, UR38, PT ;  /* 0x0000002609037c48 */ /* 0x004fe4000bfe0100 */
[----:B------:R-:W-:Y:S02]  /*14a0*/  CS2R R158, SRZ ;  /* 0x00000000009e7805 */ /* 0x000fe4000001ff00 */
[----:B------:R-:W-:-:S02]  /*14b0*/  CS2R R156, SRZ ;  /* 0x00000000009c7805 */ /* 0x000fc4000001ff00 */
[----:B------:R-:W-:Y:S02]  /*14c0*/  CS2R R154, SRZ ;  /* 0x00000000009a7805 */ /* 0x000fe4000001ff00 */
[----:B------:R-:W-:Y:S01]  /*14d0*/  ISETP.GE.AND P0, PT, R16, R3, PT ;  /* 0x000000031000720c */ /* 0x000fe20003f06270 */
[----:B------:R2:W-:Y:S01]  /*14e0*/  STL [R1+0x4], R3 ;  /* 0x0000040301007387 */ /* 0x0005e20000100800 */
[----:B------:R-:W-:Y:S02]  /*14f0*/  CS2R R152, SRZ ;  /* 0x0000000000987805 */ /* 0x000fe4000001ff00 */
[----:B------:R-:W-:Y:S02]  /*1500*/  CS2R R214, SRZ ;  /* 0x0000000000d67805 */ /* 0x000fe4000001ff00 */
[----:B------:R-:W-:Y:S01]  /*1510*/  CS2R R212, SRZ ;  /* 0x0000000000d47805 */ /* 0x000fe2000001ff00 */
[----:B------:R3:W-:Y:S01]  /*1520*/  STL [R1+0x1c], R11 ;  /* 0x00001c0b01007387 */ /* 0x0007e20000100800 */
[----:B------:R-:W-:-:S02]  /*1530*/  CS2R R210, SRZ ;  /* 0x0000000000d27805 */ /* 0x000fc4000001ff00 */
[----:B------:R-:W-:Y:S02]  /*1540*/  CS2R R208, SRZ ;  /* 0x0000000000d07805 */ /* 0x000fe4000001ff00 */
[----:B------:R-:W-:Y:S02]  /*1550*/  CS2R R206, SRZ ;  /* 0x0000000000ce7805 */ /* 0x000fe4000001ff00 */
[----:B------:R-:W-:Y:S02]  /*1560*/  CS2R R204, SRZ ;  /* 0x0000000000cc7805 */ /* 0x000fe4000001ff00 */
[----:B------:R-:W-:Y:S02]  /*1570*/  CS2R R202, SRZ ;  /* 0x0000000000ca7805 */ /* 0x000fe4000001ff00 */
[----:B--2---:R-:W-:Y:S02]  /*1580*/  LOP3.LUT R3, R11, 0xfffffffc, RZ, 0xc0, !PT ;  /* 0xfffffffc0b037812 */ /* 0x004fe400078ec0ff */
        /* <DEDUP_REMOVED lines=10> */
[----:B------:R-:W-:Y:S01]  /*1630*/  IMAD.IADD R3, R8, 0x1, -R3 ;  /* 0x0000000108037824 */ /* 0x000fe200078e0a03 */
[----:B---3--:R-:W-:Y:S06]  /*1640*/  @P0 BRA `(.L_x_6103) ;  /* 0x0000003800980947 */ /* 0x008fec0003800000 */
[----:B------:R-:W-:Y:S01]  /*1650*/  UIMAD UR4, UR36, -0x80, UR5 ;  /* 0xffffff80240478a4 */ /* 0x000fe2000f8e0205 */
[----:B------:R-:W-:Y:S01]  /*1660*/  LEA.HI R8, R10, R8, RZ, 0x5 ;  /* 0x000000080a087211 */ /* 0x000fe200078f28ff */
[----:B------:R-:W-:Y:S01]  /*1670*/  IMAD.MOV.U32 R183, RZ, RZ, RZ ;  /* 0x000000ffffb77224 */ /* 0x000fe200078e00ff */
[----:B------:R-:W-:Y:S02]  /*1680*/  LOP3.LUT R0, R5, 0xffffffe0, RZ, 0xc0, !PT ;  /* 0xffffffe005007812 */ /* 0x000fe400078ec0ff */
[----:B------:R-:W-:Y:S01]  /*1690*/  LEA.HI R4, R13, R13, RZ, 0x1 ;  /* 0x0000000d0d047211 */ /* 0x000fe200078f08ff */
[----:B------:R-:W-:Y:S01]  /*16a0*/  IMAD.U32 R5, RZ, RZ, UR4 ;  /* 0x00000004ff057e24 */ /* 0x000fe2000f8e00ff */
[----:B------:R-:W-:Y:S01]  /*16b0*/  SHF.R.S32.HI R8, RZ, 0x5, R8 ;  /* 0x00000005ff087819 */ /* 0x000fe20000011408 */
[----:B------:R-:W-:Y:S01]  /*16c0*/  IMAD.IADD R0, R17, 0x1, -R0 ;  /* 0x0000000111007824 */ /* 0x000fe200078e0a00 */
[----:B------:R-:W-:Y:S02]  /*16d0*/  LOP3.LUT R4, R4, 0xfffffffe, RZ, 0xc0, !PT ;  /* 0xfffffffe04047812 */ /* 0x000fe400078ec0ff */
[----:B------:R-:W-:Y:S01]  /*16e0*/  SHF.R.S32.HI R7, RZ, 0x1f, R11 ;  /* 0x0000001fff077819 */ /* 0x000fe2000001140b */
[----:B------:R-:W-:Y:S01]  /*16f0*/  IMAD R10, R8, -0x10, R5 ;  /* 0xfffffff0080a7824 */ /* 0x000fe200078e0205 */
[----:B------:R-:W-:Y:S01]  /*1700*/  SHF.R.S32.HI R5, RZ, 0x1f, R0 ;  /* 0x0000001fff057819 */ /* 0x000fe20000011400 */
[----:B-1----:R-:W-:Y:S01]  /*1710*/  IMAD.IADD R13, R13, 0x1, -R4 ;  /* 0x000000010d0d7824 */ /* 0x002fe200078e0a04 */
[----:B------:R-:W-:-:S02]  /*1720*/  SHF.R.S32.HI R8, RZ, 0x2, R11 ;  /* 0x00000002ff087819 */ /* 0x000fc4000001140b */
[CC--:B------:R-:W-:Y:S02]  /*1730*/  LEA.HI R4, R5.reuse, R0.reuse, RZ, 0x3 ;  /* 0x0000000005047211 */ /* 0x0c0fe400078f18ff */
[----:B------:R-:W-:Y:S02]  /*1740*/  LEA.HI R5, R5, R0, RZ, 0x2 ;  /* 0x0000000005057211 */ /* 0x000fe400078f10ff */
[----:B------:R-:W-:Y:S02]  /*1750*/  LEA.HI R9, R7, R8, RZ, 0x3 ;  /* 0x0000000807097211 */ /* 0x000fe400078f18ff */
[--C-:B------:R-:W-:Y:S02]  /*1760*/  SHF.R.S32.HI R0, RZ, 0x3, R4.reuse ;  /* 0x00000003ff007819 */ /* 0x100fe40000011404 */
[----:B------:R-:W-:Y:S02]  /*1770*/  SHF.R.S32.HI R7, RZ, 0x1f, R4 ;  /* 0x0000001fff077819 */ /* 0x000fe40000011404 */
[----:B------:R-:W-:-:S02]  /*1780*/  LEA.HI R6, R6, R17, RZ, 0x2 ;  /* 0x0000001106067211 */ /* 0x000fc400078f10ff */
[----:B------:R-:W-:Y:S02]  /*1790*/  SHF.R.S32.HI R4, RZ, 0x2, R5 ;  /* 0x00000002ff047819 */ /* 0x000fe40000011405 */
[----:B------:R-:W-:Y:S02]  /*17a0*/  LOP3.LUT R9, R9, 0xfffffff8, RZ, 0xc0, !PT ;  /* 0xfffffff809097812 */ /* 0x000fe400078ec0ff */
[----:B------:R-:W-:Y:S01]  /*17b0*/  LOP3.LUT R14, R6, 0xfffffffc, RZ, 0xc0, !PT ;  /* 0xfffffffc060e7812 */ /* 0x000fe200078ec0ff */
[----:B------:R-:W-:Y:S01]  /*17c0*/  VIADD R6, R4, 0x8 ;  /* 0x0000000804067836 */ /* 0x000fe20000000000 */
[----:B------:R-:W-:Y:S02]  /*17d0*/  LEA.HI R7, R7, R0, RZ, 0x4 ;  /* 0x0000000007077211 */ /* 0x000fe400078f20ff */
[----:B------:R-:W-:Y:S01]  /*17e0*/  IADD3 R12, R10, R9, -R8 ;  /* 0x000000090a0c7210 */ /* 0x000fe20007ffe808 */
[----:B------:R-:W-:Y:S01]  /*17f0*/  IMAD.IADD R8, R17, 0x1, -R14 ;  /* 0x0000000111087824 */ /* 0x000fe200078e0a0e */
[----:B------:R-:W-:Y:S01]  /*1800*/  LOP3.LUT R9, R7, 0x1ffffff0, RZ, 0xc0, !PT ;  /* 0x1ffffff007097812 */ /* 0x000fe200078ec0ff */
[----:B------:R-:W-:Y:S01]  /*1810*/  VIADD R14, R4, 0x18 ;  /* 0x00000018040e7836 */ /* 0x000fe20000000000 */
[----:B------:R-:W-:Y:S01]  /*1820*/  LEA.HI R10, R6, R6, RZ, 0x1 ;  /* 0x00000006060a7211 */ /* 0x000fe200078f08ff */
[----:B------:R-:W-:Y:S01]  /*1830*/  IMAD R7, R13, -0x40, R12 ;  /* 0xffffffc00d077824 */ /* 0x000fe200078e020c */
[----:B------:R-:W-:Y:S01]  /*1840*/  LEA.HI R5, R5, R4, RZ, 0x1 ;  /* 0x0000000405057211 */ /* 0x000fe200078f08ff */
[----:B------:R-:W-:Y:S01]  /*1850*/  IMAD.IADD R0, R0, 0x1, -R9 ;  /* 0x0000000100007824 */ /* 0x000fe200078e0a09 */
[----:B------:R-:W-:Y:S01]  /*1860*/  LOP3.LUT R9, R10, 0xfffffffe, RZ, 0xc0, !PT ;  /* 0xfffffffe0a097812 */ /* 0x000fe200078ec0ff */
[----:B------:R-:W-:Y:S01]  /*1870*/  VIADD R12, R4, 0x10 ;  /* 0x00000010040c7836 */ /* 0x000fe20000000000 */
[----:B------:R-:W-:-:S02]  /*1880*/  LOP3.LUT R5, R5, 0xfffffffe, RZ, 0xc0, !PT ;  /* 0xfffffffe05057812 */ /* 0x000fc400078ec0ff */
[----:B------:R-:W-:Y:S01]  /*1890*/  LEA.HI R17, R14, R14, RZ, 0x1 ;  /* 0x0000000e0e117211 */ /* 0x000fe200078f08ff */
[----:B------:R-:W-:Y:S01]  /*18a0*/  IMAD.IADD R9, R6, 0x1, -R9 ;  /* 0x0000000106097824 */ /* 0x000fe200078e0a09 */
[----:B------:R-:W-:Y:S01]  /*18b0*/  LEA.HI R6, R12, R12, RZ, 0x1 ;  /* 0x0000000c0c067211 */ /* 0x000fe200078f08ff */
[----:B------:R-:W-:Y:S01]  /*18c0*/  IMAD.IADD R5, R4, 0x1, -R5 ;  /* 0x0000000104057824 */ /* 0x000fe200078e0a05 */
[--C-:B------:R-:W-:Y:S02]  /*18d0*/  SHF.R.S32.HI R4, RZ, 0x1, R10.reuse ;  /* 0x00000001ff047819 */ /* 0x100fe4000001140a */
[----:B------:R-:W-:Y:S01]  /*18e0*/  SHF.R.S32.HI R11, RZ, 0x1f, R10 ;  /* 0x0000001fff0b7819 */ /* 0x000fe2000001140a */
[----:B------:R-:W-:Y:S01]  /*18f0*/  IMAD R5, R0, 0x8, R5 ;  /* 0x0000000800057824 */ /* 0x000fe200078e0205 */
[----:B------:R-:W-:Y:S02]  /*1900*/  LOP3.LUT R13, R6, 0xfffffffe, RZ, 0xc0, !PT ;  /* 0xfffffffe060d7812 */ /* 0x000fe400078ec0ff */
[----:B------:R-:W-:-:S02]  /*1910*/  SHF.R.S32.HI R10, RZ, 0x1, R6 ;  /* 0x00000001ff0a7819 */ /* 0x000fc40000011406 */
[----:B------:R-:W-:Y:S01]  /*1920*/  SHF.R.S32.HI R15, RZ, 0x1f, R6 ;  /* 0x0000001fff0f7819 */ /* 0x000fe20000011406 */
[----:B------:R-:W-:Y:S01]  /*1930*/  IMAD.IADD R13, R12, 0x1, -R13 ;  /* 0x000000010c0d7824 */ /* 0x000fe200078e0a0d */
        /* <DEDUP_REMOVED lines=13> */
[----:B------:R-:W-:-:S02]  /*1a10*/  IMAD.IADD R6, R6, 0x1, -R19 ;  /* 0x0000000106067824 */ /* 0x000fc400078e0a13 */
[----:B------:R-:W-:Y:S02]  /*1a20*/  IMAD R4, R4, 0x8, R9 ;  /* 0x0000000804047824 */ /* 0x000fe400078e0209 */
[----:B------:R-:W-:Y:S02]  /*1a30*/  IMAD R0, R10, 0x8, R13 ;  /* 0x000000080a007824 */ /* 0x000fe400078e020d */
[----:B-1----:R-:W-:Y:S01]  /*1a40*/  IMAD R5, R6, 0x8, R17 ;  /* 0x0000000806057824 */ /* 0x002fe200078e0211 */
[----:B------:R1:W-:Y:S04]  /*1a50*/  STL [R1+0x10], R4 ;  /* 0x0000100401007387 */ /* 0x0003e80000100800 */
[----:B------:R2:W-:Y:S04]  /*1a60*/  STL [R1+0xc], R0 ;  /* 0x00000c0001007387 */ /* 0x0005e80000100800 */
[----:B------:R3:W-:Y:S01]  /*1a70*/  STL [R1+0x8], R5 ;  /* 0x0000080501007387 */ /* 0x0007e20000100800 */
[----:B-1----:R-:W-:-:S02]  /*1a80*/  IMAD.MOV.U32 R4, RZ, RZ, RZ ;  /* 0x000000ffff047224 */ /* 0x002fc400078e00ff */
[----:B--2---:R-:W-:-:S07]  /*1a90*/  IMAD.MOV.U32 R0, RZ, RZ, RZ ;  /* 0x000000ffff007224 */ /* 0x004fce00078e00ff */
.L_x_6114:
[----:B---3--:R-:W2:Y:S01]  /*1aa0*/  LDL R5, [R1+0x18] ;  /* 0x0000180001057983 */ /* 0x008ea20000100800 */
[----:B------:R-:W-:Y:S05]  /*1ab0*/  YIELD ;  /* 0x0000000000007946 */ /* 0x000fea0003800000 */
[----:B--2---:R-:W-:-:S04]  /*1ac0*/  LOP3.LUT R5, R5, 0x1, RZ, 0xfc, !PT ;  /* 0x0000000105057812 */ /* 0x004fc800078efcff */
[----:B------:R-:W-:-:S13]  /*1ad0*/  ISETP.NE.AND P0, PT, R5, 0x3, PT ;  /* 0x000000030500780c */ /* 0x000fda0003f05270 */
[----:B------:R-:W-:Y:S05]  /*1ae0*/  @!P0 BRA `(.L_x_6104) ;  /* 0x0000000000048947 */ /* 0x000fea0003800000 */
[----:B------:R-:W-:Y:S01]  /*1af0*/  BPT.TRAP 0x1 ;  /* 0x000000040000795c */ /* 0x000fe20000300000 */
.L_x_6104:
[----:B------:R-:W-:Y:S01]  /*1b00*/  IMAD R6, R0, 0x8, R236 ;  /* 0x0000000800067824 */ /* 0x000fe200078e02ec */
[----:B------:R-:W-:-:S04]  /*1b10*/  SHF.L.U32 R17, R4, 0x1f, RZ ;  /* 0x0000001f04117819 */ /* 0x000fc800000006ff */
[----:B------:R1:W2:Y:S01]  /*1b20*/  SYNCS.PHASECHK.TRANS64.TRYWAIT P1, [R6+URZ+0x30c10], R17 ;  /* 0x030c1011060075a7 */ /* 0x0002a2000802017f */
[----:B------:R-:W-:Y:S05]  /*1b30*/  @!P0 BRA `(.L_x_6105) ;  /* 0x0000000000048947 */ /* 0x000fea0003800000 */
[----:B------:R-:W-:Y:S01]  /*1b40*/  BPT.TRAP 0x1 ;  /* 0x000000040000795c */ /* 0x000fe20000300000 */
.L_x_6105:
[----:B------:R-:W-:-:S05]  /*1b50*/  VIADD R5, R236, 0x10000 ;  /* 0x00010000ec057836 */ /* 0x000fca0000000000 */
[----:B------:R-:W-:-:S04]  /*1b60*/  SHF.R.U32.HI R5, RZ, 0x4, R5 ;  /* 0x00000004ff057819 */ /* 0x000fc80000011605 */
[----:B------:R-:W-:Y:S01]  /*1b70*/  LOP3.LUT R5, R5, 0x3fff, RZ, 0xc0, !PT ;  /* 0x00003fff05057812 */ /* 0x000fe200078ec0ff */
[----:B--2---:R-:W-:Y:S06]  /*1b80*/  @P1 BRA `(.L_x_6106) ;  /* 0x0000000000081947 */ /* 0x004fec0003800000 */
[----:B------:R-:W2:Y:S02]  /*1b90*/  SYNCS.PHASECHK.TRANS64.TRYWAIT P1, [R6+URZ+0x30c10], R17 ;  /* 0x030c1011060075a7 */ /* 0x000ea4000802017f */
[----:B--2---:R-:W-:Y:S05]  /*1ba0*/  @!P1 BRA `(.L_x_6107) ;  /* 0x000000b400949947 */ /* 0x004fea0003800000 */
.L_x_6106:
        /* <DEDUP_REMOVED lines=31> */
[C---:B----4-:R-:W-:Y:S01]  /*1da0*/  IMAD R12, R0.reuse, 0x80, R12 ;  /* 0x00000080000c7824 */ /* 0x050fe200078e020c */
[----:B------:R-:W-:Y:S02]  /*1db0*/  WARPGROUP.DEPBAR.LE gsb0, 0x0 ;  /* 0x00008000000079c5 */ /* 0x000fe40000010000 */
[----:B------:R-:W-:Y:S01]  /*1dc0*/  WARPGROUP.ARRIVE ;  /* 0x00000000000079c5 */ /* 0x000fe20000000000 */
[----:B-----5:R-:W-:-:S02]  /*1dd0*/  IMAD R14, R0, 0x80, R13 ;  /* 0x00000080000e7824 */ /* 0x020fc400078e020d */
[----:B--2---:R-:W-:Y:S02]  /*1de0*/  IMAD R18, R0, 0x80, R11 ;  /* 0x0000008000127824 */ /* 0x004fe400078e020b */
[C---:B------:R-:W-:Y:S01]  /*1df0*/  IMAD R13, R3.reuse, 0x2, R10 ;  /* 0x00000002030d7824 */ /* 0x040fe200078e020a */
[----:B------:R-:W-:Y:S01]  /*1e00*/  HGMMA.64x128x16.F32.BF16 R88, gdesc[UR4], R88, gsb0 ;  /* 0x01e00000045879f0 */ /* 0x000fe20008001858 */
[----:B------:R-:W-:Y:S01]  /*1e10*/  UIADD3 UR6, UR8, 0x6, URZ ;  /* 0x0000000608067890 */ /* 0x000fe2000fffe03f */
[C---:B------:R-:W-:Y:S01]  /*1e20*/  IMAD R229, R3.reuse, 0x2, R12 ;  /* 0x0000000203e57824 */ /* 0x040fe200078e020c */
[----:B------:R-:W-:Y:S01]  /*1e30*/  UIADD3 UR4, UR10, 0x6, URZ ;  /* 0x000000060a047890 */ /* 0x000fe2000fffe03f */
[C---:B------:R-:W-:Y:S01]  /*1e40*/  IMAD R15, R3.reuse, 0x2, R14 ;  /* 0x00000002030f7824 */ /* 0x040fe200078e020e */
[----:B------:R-:W-:Y:S01]  /*1e50*/  UMOV UR7, 0x40000040 ;  /* 0x4000004000077882 */ /* 0x000fe20000000000 */
[----:B------:R-:W-:Y:S01]  /*1e60*/  UMOV UR5, 0x40000040 ;  /* 0x4000004000057882 */ /* 0x000fe20000000000 */
[----:B------:R-:W-:-:S02]  /*1e70*/  IMAD R227, R3, 0x2, R18 ;  /* 0x0000000203e37824 */ /* 0x000fc400078e0212 */
[--C-:B------:R-:W-:Y:S02]  /*1e80*/  IMAD R9, R13, 0x4, R236.reuse ;  /* 0x000000040d097824 */ /* 0x100fe400078e02ec */
        /* <DEDUP_REMOVED lines=18> */
.L_x_6108:
[----:B------:R1:W1:Y:S01]  /*1fb0*/  SYNCS.PHASECHK.TRANS64.TRYWAIT P1, [R6+URZ+0x30c30], R17 ;  /* 0x030c3011060075a7 */ /* 0x000262000802017f */
[----:B------:R-:W-:Y:S05]  /*1fc0*/  @!P0 BRA `(.L_x_6109) ;  /* 0x0000000000048947 */ /* 0x000fea0003800000 */
[----:B------:R-:W-:Y:S01]  /*1fd0*/  BPT.TRAP 0x1 ;  /* 0x000000040000795c */ /* 0x000fe20000300000 */
.L_x_6109:
[----:B------:R-:W5:Y:S01]  /*1fe0*/  LDC R15, c[0x0][0x280] ;  /* 0x0000a000ff0f7b82 */ /* 0x000f620000000800 */
[----:B------:R-:W-:-:S05]  /*1ff0*/  VIADD R13, R236, 0x18000 ;  /* 0x00018000ec0d7836 */ /* 0x000fca0000000000 */
[----:B------:R-:W-:-:S04]  /*2000*/  SHF.R.U32.HI R13, RZ, 0x4, R13 ;  /* 0x00000004ff0d7819 */ /* 0x000fc8000001160d */
[----:B------:R-:W-:Y:S01]  /*2010*/  LOP3.LUT R13, R13, 0x3fff, RZ, 0xc0, !PT ;  /* 0x00003fff0d0d7812 */ /* 0x000fe200078ec0ff */
[----:B-----5:R-:W-:-:S04]  /*2020*/  IMAD R18, R16, -0x80, R15 ;  /* 0xffffff8010127824 */ /* 0x020fc800078e020f */
[----:B------:R-:W-:Y:S01]  /*2030*/  IMAD R18, R3, -0x2, R18 ;  /* 0xfffffffe03127824 */ /* 0x000fe200078e0212 */
[----:B-1----:R-:W-:Y:S06]  /*2040*/  @P1 BRA `(.L_x_6110) ;  /* 0x0000000000081947 */ /* 0x002fec0003800000 */
[----:B------:R-:W1:Y:S02]  /*2050*/  SYNCS.PHASECHK.TRANS64.TRYWAIT P1, [R6+URZ+0x30c30], R17 ;  /* 0x030c3011060075a7 */ /* 0x000e64000802017f */
[----:B-1----:R-:W-:Y:S05]  /*2060*/  @!P1 BRA `(.L_x_6111) ;  /* 0x000000b000789947 */ /* 0x002fea0003800000 */
.L_x_6110:
[----:B------:R-:W-:Y:S01]  /*2070*/  LOP3.LUT R17, R13, 0x10000, RZ, 0xfc, !PT ;  /* 0x000100000d117812 */ /* 0x000fe200078efcff */
[----:B------:R-:W-:Y:S01]  /*2080*/  UIADD3 UR9, UR9, 0x4000, URZ ;  /* 0x0000400009097890 */ /* 0x000fe2000fffe03f */
[----:B------:R-:W-:Y:S01]  /*2090*/  IMAD.IADD R15, R18, 0x1, -R7 ;  /* 0x00000001120f7824 */ /* 0x000fe200078e0a07 */
[----:B------:R-:W-:Y:S01]  /*20a0*/  WARPGROUP.ARRIVE ;  /* 0x00000000000079c5 */ /* 0x000fe20000000000 */
[----:B------:R-:W-:Y:S01]  /*20b0*/  UMOV UR7, 0x40000040 ;  /* 0x4000004000077882 */ /* 0x000fe20000000000 */
[----:B------:R-:W-:Y:S01]  /*20c0*/  IMAD R18, R0, 0x400, R17 ;  /* 0x0000040000127824 */ /* 0x000fe200078e0211 */
[----:B------:R-:W-:Y:S01]  /*20d0*/  USHF.R.U32.HI UR9, URZ, 0x4, UR9 ;  /* 0x000000043f097899 */ /* 0x000fe20008011609 */
[----:B------:R-:W-:Y:S01]  /*20e0*/  ISETP.GT.AND P1, PT, R7, RZ, PT ;  /* 0x000000ff0700720c */ /* 0x000fe20003f24270 */
[----:B------:R-:W-:Y:S01]  /*20f0*/  UMOV UR5, 0x40000040 ;  /* 0x4000004000057882 */ /* 0x000fe20000000000 */
[----:B------:R-:W-:Y:S01]  /*2100*/  VIADD R19, R8, 0x4 ;  /* 0x0000000408137836 */ /* 0x000fe20000000000 */
[----:B------:R-:W-:Y:S01]  /*2110*/  R2UR UR8, R18 ;  /* 0x00000000120872ca */ /* 0x000fe200000e0000 */
[----:B------:R-:W-:Y:S01]  /*2120*/  ULOP3.LUT UR9, UR9, 0x3fff, URZ, 0xc0, !UPT ;  /* 0x00003fff09097892 */ /* 0x000fe2000f8ec03f */
[----:B------:R-:W-:Y:S01]  /*2130*/  SEL R17, R15, 0x80, P1 ;  /* 0x000000800f117807 */ /* 0x000fe20000800000 */
[C---:B------:R-:W-:Y:S01]  /*2140*/  VIADD R237, R8.reuse, 0x8 ;  /* 0x0000000808ed7836 */ /* 0x040fe20000000000 */
[----:B------:R-:W-:Y:S01]  /*2150*/  ULDC UR10, c[0x0][0x744] ;  /* 0x0001d100000a7ab9 */ /* 0x000fe20000000800 */
[----:B------:R-:W-:Y:S01]  /*2160*/  ULOP3.LUT UR9, UR9, 0x10000, URZ, 0xfc, !UPT ;  /* 0x0001000009097892 */ /* 0x000fe2000f8efc3f */
[C---:B------:R-:W-:Y:S01]  /*2170*/  ISETP.GT.AND P5, PT, R17.reuse, RZ, PT ;  /* 0x000000ff1100720c */ /* 0x040fe20003fa4270 */
[C---:B------:R-:W-:Y:S01]  /*2180*/  VIADD R234, R8.reuse, 0x10 ;  /* 0x0000001008ea7836 */ /* 0x040fe20000000000 */
[C---:B------:R-:W-:Y:S01]  /*2190*/  ISETP.GT.AND P6, PT, R17.reuse, 0x1, PT ;  /* 0x000000011100780c */ /* 0x040fe20003fc4270 */
[----:B--2---:R-:W-:Y:S01]  /*21a0*/  SHFL.IDX PT, R220, R9, R237, 0x1f ;  /* 0x00001fed09dc7589 */ /* 0x004fe200000e0000 */
[----:B------:R-:W-:Y:S01]  /*21b0*/  ISETP.GT.AND P1, PT, R17, 0x8, PT ;  /* 0x000000081100780c */ /* 0x000fe20003f24270 */
[----:B------:R-:W-:Y:S01]  /*21c0*/  VIADD R233, R8, 0x14 ;  /* 0x0000001408e97836 */ /* 0x000fe20000000000 */
[----:B------:R-:W-:Y:S01]  /*21d0*/  UMOV UR4, UR9 ;  /* 0x0000000900047c82 */ /* 0x000fe20008000000 */
[----:B------:R-:W-:Y:S01]  /*21e0*/  UMOV UR6, UR8 ;  /* 0x0000000800067c82 */ /* 0x000fe20008000000 */
[----:B------:R-:W-:Y:S01]  /*21f0*/  FSEL R88, R88, -INF , !P5 ;  /* 0xff80000058587808 */ /* 0x000fe20006800000 */
[----:B------:R-:W-:Y:S01]  /*2200*/  HGMMA.64x128x16.F32.BF16 R24, gdesc[UR4], RZ, !UPT, gsb0 ;  /* 0x01e00000041879f0 */ /* 0x000fe2000c0018ff */
[----:B------:R-:W-:Y:S01]  /*2210*/  UIADD3 UR6, UR8, 0x2, URZ ;  /* 0x0000000208067890 */ /* 0x000fe2000fffe03f */
[----:B------:R-:W-:Y:S01]  /*2220*/  FSEL R89, R89, -INF , !P6 ;  /* 0xff80000059597808 */ /* 0x000fe20007000000 */
[----:B------:R-:W-:Y:S01]  /*2230*/  UIADD3 UR4, UR9, 0x2, URZ ;  /* 0x0000000209047890 */ /* 0x000fe2000fffe03f */
[C---:B------:R-:W-:Y:S01]  /*2240*/  ISETP.GT.AND P2, PT, R17.reuse, 0x9, PT ;  /* 0x000000091100780c */ /* 0x040fe20003f44270 */
[----:B------:R-:W-:Y:S01]  /*2250*/  UMOV UR7, 0x40000040 ;  /* 0x4000004000077882 */ /* 0x000fe20000000000 */
[----:B------:R-:W-:Y:S01]  /*2260*/  UMOV UR5, 0x40000040 ;  /* 0x4000004000057882 */ /* 0x000fe20000000000 */
[C---:B------:R-:W-:Y:S01]  /*2270*/  ISETP.GT.AND P3, PT, R17.reuse, 0x10, PT ;  /* 0x000000101100780c */ /* 0x040fe20003f64270 */
[C---:B------:R-:W-:Y:S01]  /*2280*/  VIADD R232, R8.reuse, 0x18 ;  /* 0x0000001808e87836 */ /* 0x040fe20000000000 */
[C---:B------:R-:W-:Y:S01]  /*2290*/  ISETP.GT.AND P4, PT, R17.reuse, 0x11, PT ;  /* 0x000000111100780c */ /* 0x040fe20003f84270 */
[C---:B------:R-:W-:Y:S01]  /*22a0*/  VIADD R231, R8.reuse, 0x1c ;  /* 0x0000001c08e77836 */ /* 0x040fe20000000000 */
[C---:B------:R-:W-:Y:S01]  /*22b0*/  ISETP.GT.AND P5, PT, R17.reuse, 0x18, PT ;  /* 0x000000181100780c */ /* 0x040fe20003fa4270 */
[----:B------:R-:W1:Y:S01]  /*22c0*/  SHFL.IDX PT, R222, R9, R234, 0x1f ;  /* 0x00001fea09de7589 */ /* 0x000e6200000e0000 */
[C---:B------:R-:W-:Y:S01]  /*22d0*/  ISETP.GT.AND P6, PT, R17.reuse, 0x19, PT ;  /* 0x000000191100780c */ /* 0x040fe20003fc4270 */
[----:B------:R-:W-:Y:S01]  /*22e0*/  VIADD R235, R8, 0xc ;  /* 0x0000000c08eb7836 */ /* 0x000fe20000000000 */
[----:B------:R-:W-:Y:S01]  /*22f0*/  FSEL R92, R92, -INF , !P1 ;  /* 0xff8000005c5c7808 */ /* 0x000fe20004800000 */
[----:B------:R-:W2:Y:S01]  /*2300*/  SHFL.IDX PT, R18, R9, R8, 0x1f ;  /* 0x00001f0809127589 */ /* 0x000ea200000e0000 */
[----:B------:R-:W-:Y:S01]  /*2310*/  ISETP.GT.AND P1, PT, R17, 0x20, PT ;  /* 0x000000201100780c */ /* 0x000fe20003f24270 */
[----:B------:R-:W-:Y:S01]  /*2320*/  IMAD R13, R0, 0x400, R13 ;  /* 0x00000400000d7824 */ /* 0x000fe200078e020d */
[----:B------:R-:W-:Y:S01]  /*2330*/  FSEL R93, R93, -INF , !P2 ;  /* 0xff8000005d5d7808 */ /* 0x000fe20005000000 */
[----:B---3--:R-:W-:Y:S01]  /*2340*/  SHFL.IDX PT, R225, R12, R8, 0x1f ;  /* 0x00001f080ce17589 */ /* 0x008fe200000e0000 */
[----:B------:R-:W-:-:S02]  /*2350*/  FSEL R96, R96, -INF , !P3 ;  /* 0xff80000060607808 */ /* 0x000fc40005800000 */
[----:B------:R-:W-:Y:S01]  /*2360*/  FSEL R97, R97, -INF , !P4 ;  /* 0xff80000061617808 */ /* 0x000fe20006000000 */
[----:B------:R-:W-:Y:S01]  /*2370*/  SHFL.IDX PT, R221, R9, R235, 0x1f ;  /* 0x00001feb09dd7589 */ /* 0x000fe200000e0000 */
[----:B------:R-:W-:Y:S02]  /*2380*/  FSEL R100, R100, -INF , !P5 ;  /* 0xff80000064647808 */ /* 0x000fe40006800000 */
[----:B------:R-:W-:Y:S01]  /*2390*/  FSEL R101, R101, -INF , !P6 ;  /* 0xff80000065657808 */ /* 0x000fe20007000000 */
[----:B----4-:R-:W-:Y:S01]  /*23a0*/  SHFL.IDX PT, R224, R10, R237, 0x1f ;  /* 0x00001fed0ae07589 */ /* 0x010fe200000e0000 */
[C---:B------:R-:W-:Y:S02]  /*23b0*/  ISETP.GT.AND P2, PT, R17.reuse, 0x21, PT ;  /* 0x000000211100780c */ /* 0x040fe40003f44270 */
[C---:B------:R-:W-:Y:S01]  /*23c0*/  ISETP.GT.AND P3, PT, R17.reuse, 0x28, PT ;  /* 0x000000281100780c */ /* 0x040fe20003f64270 */
[----:B------:R-:W-:Y:S01]  /*23d0*/  SHFL.IDX PT, R226, R10, R233, 0x1f ;  /* 0x00001fe90ae27589 */ /* 0x000fe200000e0000 */
[----:B------:R-:W-:-:S02]  /*23e0*/  ISETP.GT.AND P4, PT, R17, 0x29, PT ;  /* 0x000000291100780c */ /* 0x000fc40003f84270 */
[C---:B------:R-:W-:Y:S01]  /*23f0*/  ISETP.GT.AND P5, PT, R17.reuse, 0x30, PT ;  /* 0x000000301100780c */ /* 0x040fe20003fa4270 */
[----:B-1----:R-:W-:Y:S01]  /*2400*/  FFMA.FTZ R21, R96, UR10, -R222 ;  /* 0x0000000a60157c23 */ /* 0x002fe200080108de */
[C---:B------:R-:W-:Y:S01]  /*2410*/  ISETP.GT.AND P6, PT, R17.reuse, 0x31, PT ;  /* 0x000000311100780c */ /* 0x040fe20003fc4270 */
[----:B------:R-:W1:Y:S01]  /*2420*/  SHFL.IDX PT, R96, R12, R19, 0x1f ;  /* 0x00001f130c607589 */ /* 0x000e6200000e0000 */
[----:B------:R-:W-:Y:S01]  /*2430*/  FSEL R104, R104, -INF , !P1 ;  /* 0xff80000068687808 */ /* 0x000fe20004800000 */
[----:B--2---:R-:W-:Y:S01]  /*2440*/  FFMA.FTZ R88, R88, UR10, -R18 ;  /* 0x0000000a58587c23 */ /* 0x004fe20008010812 */
[----:B------:R-:W-:Y:S02]  /*2450*/  ISETP.GT.AND P1, PT, R17, 0x38, PT ;  /* 0x000000381100780c */ /* 0x000fe40003f24270 */
[----:B------:R-:W-:Y:S01]  /*2460*/  FSEL R105, R105, -INF , !P2 ;  /* 0xff80000069697808 */ /* 0x000fe20005000000 */
[----:B------:R2:W3:Y:S01]  /*2470*/  MUFU.EX2 R217, R88 ;  /* 0x0000005800d97308 */ /* 0x0004e20000000800 */
[----:B------:R-:W-:-:S02]  /*2480*/  FSEL R108, R108, -INF , !P3 ;  /* 0xff8000006c6c7808 */ /* 0x000fc40005800000 */
[----:B------:R-:W-:Y:S02]  /*2490*/  FSEL R109, R109, -INF , !P4 ;  /* 0xff8000006d6d7808 */ /* 0x000fe40006000000 */
[----:B------:R-:W-:Y:S02]  /*24a0*/  FSEL R112, R112, -INF , !P5 ;  /* 0xff80000070707808 */ /* 0x000fe40006800000 */
[----:B------:R-:W-:Y:S02]  /*24b0*/  FSEL R113, R113, -INF , !P6 ;  /* 0xff80000071717808 */ /* 0x000fe40007000000 */
[C---:B------:R-:W-:Y:S02]  /*24c0*/  ISETP.GT.AND P2, PT, R17.reuse, 0x39, PT ;  /* 0x000000391100780c */ /* 0x040fe40003f44270 */
[C---:B------:R-:W-:Y:S02]  /*24d0*/  ISETP.GT.AND P3, PT, R17.reuse, 0x40, PT ;  /* 0x000000401100780c */ /* 0x040fe40003f64270 */
[----:B------:R-:W-:-:S02]  /*24e0*/  ISETP.GT.AND P4, PT, R17, 0x41, PT ;  /* 0x000000411100780c */ /* 0x000fc40003f84270 */
[C---:B------:R-:W-:Y:S02]  /*24f0*/  ISETP.GT.AND P5, PT, R17.reuse, 0x48, PT ;  /* 0x000000481100780c */ /* 0x040fe40003fa4270 */
[----:B------:R-:W-:Y:S01]  /*2500*/  ISETP.GT.AND P6, PT, R17, 0x49, PT ;  /* 0x000000491100780c */ /* 0x000fe20003fc4270 */
[----:B-1----:R-:W-:Y:S01]  /*2510*/  FFMA.FTZ R22, R105, UR10, -R96 ;  /* 0x0000000a69167c23 */ /* 0x002fe20008010860 */
[----:B------:R-:W-:Y:S02]  /*2520*/  FSEL R116, R116, -INF , !P1 ;  /* 0xff80000074747808 */ /* 0x000fe40004800000 */
[----:B------:R-:W-:Y:S02]  /*2530*/  ISETP.GT.AND P1, PT, R17, 0x50, PT ;  /* 0x000000501100780c */ /* 0x000fe40003f24270 */
[----:B------:R-:W-:Y:S01]  /*2540*/  FSEL R117, R117, -INF , !P2 ;  /* 0xff80000075757808 */ /* 0x000fe20005000000 */
[----:B------:R-:W-:Y:S01]  /*2550*/  MUFU.EX2 R22, R22 ;  /* 0x0000001600167308 */ /* 0x000fe20000000800 */
        /* <DEDUP_REMOVED lines=8> */
[C---:B------:R-:W-:Y:S02]  /*25e0*/  ISETP.GT.AND P6, PT, R17.reuse, 0x61, PT ;  /* 0x000000611100780c */ /* 0x040fe40003fc4270 */
[----:B------:R-:W-:Y:S02]  /*25f0*/  FSEL R128, R128, -INF , !P1 ;  /* 0xff80000080807808 */ /* 0x000fe40004800000 */
[----:B------:R-:W-:Y:S02]  /*2600*/  ISETP.GT.AND P1, PT, R17, 0x68, PT ;  /* 0x000000681100780c */ /* 0x000fe40003f24270 */
[----:B------:R-:W-:Y:S02]  /*2610*/  FSEL R129, R129, -INF , !P2 ;  /* 0xff80000081817808 */ /* 0x000fe40005000000 */
        /* <DEDUP_REMOVED lines=9> */
[----:B------:R-:W-:Y:S01]  /*26b0*/  VIADD R17, R15, 0x8 ;  /* 0x000000080f117836 */ /* 0x000fe20000000000 */
[----:B------:R-:W-:Y:S01]  /*26c0*/  FSEL R140, R140, -INF , !P1 ;  /* 0xff8000008c8c7808 */ /* 0x000fe20004800000 */
[----:B------:R-:W1:Y:S01]  /*26d0*/  SHFL.IDX PT, R15, R9, R19, 0x1f ;  /* 0x00001f13090f7589 */ /* 0x000e6200000e0000 */
[----:B------:R-:W-:Y:S02]  /*26e0*/  ISETP.GT.AND P1, PT, R7, 0x8, PT ;  /* 0x000000080700780c */ /* 0x000fe40003f24270 */
[----:B------:R-:W-:Y:S02]  /*26f0*/  FSEL R149, R149, -INF , !P6 ;  /* 0xff80000095957808 */ /* 0x000fe40007000000 */
[----:B------:R-:W-:-:S02]  /*2700*/  SEL R17, R17, 0x80, P1 ;  /* 0x0000008011117807 */ /* 0x000fc40000800000 */
[----:B------:R-:W-:Y:S02]  /*2710*/  FSEL R141, R141, -INF , !P2 ;  /* 0xff8000008d8d7808 */ /* 0x000fe40005000000 */
[C---:B------:R-:W-:Y:S02]  /*2720*/  ISETP.GT.AND P6, PT, R17.reuse, RZ, PT ;  /* 0x000000ff1100720c */ /* 0x040fe40003fc4270 */
[----:B------:R-:W-:Y:S02]  /*2730*/  ISETP.GT.AND P1, PT, R17, 0x1, PT ;  /* 0x000000011100780c */ /* 0x000fe40003f24270 */
[----:B------:R-:W-:Y:S02]  /*2740*/  FSEL R144, R144, -INF , !P3 ;  /* 0xff80000090907808 */ /* 0x000fe40005800000 */
[----:B------:R-:W-:Y:S02]  /*2750*/  FSEL R145, R145, -INF , !P4 ;  /* 0xff80000091917808 */ /* 0x000fe40006000000 */
[----:B------:R-:W-:-:S02]  /*2760*/  FSEL R148, R148, -INF , !P5 ;  /* 0xff80000094947808 */ /* 0x000fc40006800000 */
[----:B------:R-:W-:Y:S02]  /*2770*/  FSEL R216, R90, -INF , !P6 ;  /* 0xff8000005ad87808 */ /* 0x000fe40007000000 */
[----:B------:R-:W-:Y:S01]  /*2780*/  FSEL R91, R91, -INF , !P1 ;  /* 0xff8000005b5b7808 */ /* 0x000fe20004800000 */
[----:B------:R-:W-:Y:S02]  /*2790*/  WARPGROUP.DEPBAR.LE gsb0, 0x0 ;  /* 0x00008000000079c5 */ /* 0x000fe40000010000 */
[----:B------:R-:W-:Y:S01]  /*27a0*/  WARPGROUP.ARRIVE ;  /* 0x00000000000079c5 */ /* 0x000fe20000000000 */
[----:B------:R-:W-:Y:S01]  /*27b0*/  ISETP.GT.AND P2, PT, R17, 0x8, PT ;  /* 0x000000081100780c */ /* 0x000fe20003f44270 */
[--C-:B-1----:R-:W-:Y:S01]  /*27c0*/  FFMA.FTZ R218, R89, UR10, -R15.reuse ;  /* 0x0000000a59da7c23 */ /* 0x102fe2000801080f */
[C---:B------:R-:W-:Y:S01]  /*27d0*/  ISETP.GT.AND P3, PT, R17.reuse, 0x9, PT ;  /* 0x000000091100780c */ /* 0x040fe20003f64270 */
[----:B------:R-:W1:Y:S01]  /*27e0*/  SHFL.IDX PT, R89, R9, R233, 0x1f ;  /* 0x00001fe909597589 */ /* 0x000e6200000e0000 */
[C---:B------:R-:W-:Y:S01]  /*27f0*/  ISETP.GT.AND P4, PT, R17.reuse, 0x10, PT ;  /* 0x000000101100780c */ /* 0x040fe20003f84270 */
[----:B------:R-:W-:Y:S01]  /*2800*/  HGMMA.64x128x16.F32.BF16 R24, gdesc[UR4], R24, gsb0 ;  /* 0x01e00000041879f0 */ /* 0x000fe20008001818 */
[----:B------:R-:W-:Y:S01]  /*2810*/  UIADD3 UR6, UR8, 0x4, URZ ;  /* 0x0000000408067890 */ /* 0x000fe2000fffe03f */
[C---:B------:R-:W-:Y:S01]  /*2820*/  ISETP.GT.AND P5, PT, R17.reuse, 0x11, PT ;  /* 0x000000111100780c */ /* 0x040fe20003fa4270 */
[----:B------:R-:W-:Y:S01]  /*2830*/  UIADD3 UR4, UR9, 0x4, URZ ;  /* 0x0000000409047890 */ /* 0x000fe2000fffe03f */
[C---:B------:R-:W-:Y:S01]  /*2840*/  ISETP.GT.AND P6, PT, R17.reuse, 0x18, PT ;  /* 0x000000181100780c */ /* 0x040fe20003fc4270 */
[----:B------:R-:W-:Y:S01]  /*2850*/  UMOV UR7, 0x40000040 ;  /* 0x4000004000077882 */ /* 0x000fe20000000000 */
[----:B------:R-:W-:Y:S01]  /*2860*/  UMOV UR5, 0x40000040 ;  /* 0x4000004000057882 */ /* 0x000fe20000000000 */
[----:B------:R-:W-:Y:S01]  /*2870*/  ISETP.GT.AND P1, PT, R17, 0x19, PT ;  /* 0x000000191100780c */ /* 0x000fe20003f24270 */
[----:B------:R-:W4:Y:S01]  /*2880*/  SHFL.IDX PT, R90, R9, R232, 0x1f ;  /* 0x00001fe8095a7589 */ /* 0x000f2200000e0000 */
[----:B------:R-:W-:Y:S01]  /*2890*/  FSEL R94, R94, -INF , !P2 ;  /* 0xff8000005e5e7808 */ /* 0x000fe20005000000 */
[----:B------:R-:W-:Y:S01]  /*28a0*/  FFMA.FTZ R219, R91, UR10, -R15 ;  /* 0x0000000a5bdb7c23 */ /* 0x000fe2000801080f */
[----:B------:R-:W-:Y:S01]  /*28b0*/  FSEL R95, R95, -INF , !P3 ;  /* 0xff8000005f5f7808 */ /* 0x000fe20005800000 */
[----:B------:R-:W-:Y:S01]  /*28c0*/  FFMA.FTZ R216, R216, UR10, -R18 ;  /* 0x0000000ad8d87c23 */ /* 0x000fe20008010812 */
[----:B------:R-:W-:Y:S01]  /*28d0*/  FSEL R98, R98, -INF , !P4 ;  /* 0xff80000062627808 */ /* 0x000fe20006000000 */
[--C-:B------:R-:W-:Y:S01]  /*28e0*/  FFMA.FTZ R18, R93, UR10, -R221.reuse ;  /* 0x0000000a5d127c23 */ /* 0x100fe200080108dd */
[----:B------:R-:W-:Y:S01]  /*28f0*/  FSEL R99, R99, -INF , !P5 ;  /* 0xff80000063637808 */ /* 0x000fe20006800000 */
[----:B------:R-:W-:Y:S01]  /*2900*/  FFMA.FTZ R221, R95, UR10, -R221 ;  /* 0x0000000a5fdd7c23 */ /* 0x000fe200080108dd */
[----:B------:R-:W-:Y:S01]  /*2910*/  FSEL R102, R102, -INF , !P6 ;  /* 0xff80000066667808 */ /* 0x000fe20007000000 */
[----:B------:R-:W-:Y:S01]  /*2920*/  FFMA.FTZ R222, R98, UR10, -R222 ;  /* 0x0000000a62de7c23 */ /* 0x000fe200080108de */
[----:B------:R-:W-:Y:S01]  /*2930*/  FSEL R103, R103, -INF , !P1 ;  /* 0xff80000067677808 */ /* 0x000fe20004800000 */
[----:B------:R-:W-:Y:S01]  /*2940*/  SHFL.IDX PT, R98, R12, R233, 0x1f ;  /* 0x00001fe90c627589 */ /* 0x000fe200000e0000 */
[----:B------:R-:W-:Y:S01]  /*2950*/  ISETP.GT.AND P2, PT, R17, 0x20, PT ;  /* 0x000000201100780c */ /* 0x000fe20003f44270 */
[----:B-1----:R-:W-:Y:S01]  /*2960*/  FFMA.FTZ R15, R97, UR10, -R89 ;  /* 0x0000000a610f7c23 */ /* 0x002fe20008010859 */
[C---:B------:R-:W-:Y:S01]  /*2970*/  ISETP.GT.AND P3, PT, R17.reuse, 0x21, PT ;  /* 0x000000211100780c */ /* 0x040fe20003f64270 */
[----:B------:R-:W1:Y:S01]  /*2980*/  SHFL.IDX PT, R97, R12, R235, 0x1f ;  /* 0x00001feb0c617589 */ /* 0x000e6200000e0000 */
[C---:B------:R-:W-:Y:S01]  /*2990*/  ISETP.GT.AND P4, PT, R17.reuse, 0x28, PT ;  /* 0x000000281100780c */ /* 0x040fe20003f84270 */
[----:B------:R-:W5:Y:S01]  /*29a0*/  MUFU.EX2 R218, R218 ;  /* 0x000000da00da7308 */ /* 0x000f620000000800 */
[----:B------:R-:W-:-:S02]  /*29b0*/  ISETP.GT.AND P5, PT, R17, 0x29, PT ;  /* 0x000000291100780c */ /* 0x000fc40003fa4270 */
[C---:B------:R-:W-:Y:S02]  /*29c0*/  ISETP.GT.AND P6, PT, R17.reuse, 0x30, PT ;  /* 0x000000301100780c */ /* 0x040fe40003fc4270 */
[----:B------:R-:W-:Y:S01]  /*29d0*/  ISETP.GT.AND P1, PT, R17, 0x31, PT ;  /* 0x000000311100780c */ /* 0x000fe20003f24270 */
[----:B----4-:R-:W-:Y:S01]  /*29e0*/  FFMA.FTZ R19, R100, UR10, -R90 ;  /* 0x0000000a64137c23 */ /* 0x010fe2000801085a */
[----:B------:R-:W-:Y:S01]  /*29f0*/  FSEL R106, R106, -INF , !P2 ;  /* 0xff8000006a6a7808 */ /* 0x000fe20005000000 */
[----:B------:R-:W2:Y:S01]  /*2a00*/  SHFL.IDX PT, R100, R12, R237, 0x1f ;  /* 0x00001fed0c647589 */ /* 0x000ea200000e0000 */
[----:B------:R-:W-:Y:S01]  /*2a10*/  FSEL R107, R107, -INF , !P3 ;  /* 0xff8000006b6b7808 */ /* 0x000fe20005800000 */
[----:B------:R-:W4:Y:S01]  /*2a20*/  MUFU.EX2 R216, R216 ;  /* 0x000000d800d87308 */ /* 0x000f220000000800 */
[----:B------:R-:W-:Y:S01]  /*2a30*/  FSEL R110, R110, -INF , !P4 ;  /* 0xff8000006e6e7808 */ /* 0x000fe20006000000 */
[----:B------:R-:W-:Y:S01]  /*2a40*/  FFMA.FTZ R106, R106, UR10, -R225 ;  /* 0x0000000a6a6a7c23 */ /* 0x000fe200080108e1 */
[----:B------:R-:W-:Y:S01]  /*2a50*/  FSEL R111, R111, -INF , !P5 ;  /* 0xff8000006f6f7808 */ /* 0x000fe20006800000 */
[----:B------:R-:W-:Y:S01]  /*2a60*/  FFMA.FTZ R107, R107, UR10, -R96 ;  /* 0x0000000a6b6b7c23 */ /* 0x000fe20008010860 */
[----:B------:R-:W-:Y:S01]  /*2a70*/  FSEL R114, R114, -INF , !P6 ;  /* 0xff80000072727808 */ /* 0x000fe20007000000 */
[----:B------:R-:W-:Y:S01]  /*2a80*/  FFMA.FTZ R96, R129, UR10, -R226 ;  /* 0x0000000a81607c23 */ /* 0x000fe200080108e2 */
[----:B------:R-:W-:Y:S01]  /*2a90*/  FSEL R115, R115, -INF , !P1 ;  /* 0xff80000073737808 */ /* 0x000fe20004800000 */
[----:B------:R-:W3:Y:S01]  /*2aa0*/  SHFL.IDX PT, R129, R11, R8, 0x1f ;  /* 0x00001f080b817589 */ /* 0x000ee200000e0000 */
[C---:B------:R-:W-:Y:S01]  /*2ab0*/  ISETP.GT.AND P2, PT, R17.reuse, 0x38, PT ;  /* 0x000000381100780c */ /* 0x040fe20003f44270 */
[----:B------:R-:W4:Y:S01]  /*2ac0*/  MUFU.EX2 R219, R219 ;  /* 0x000000db00db7308 */ /* 0x000f220000000800 */
[----:B------:R-:W-:Y:S01]  /*2ad0*/  ISETP.GT.AND P3, PT, R17, 0x39, PT ;  /* 0x000000391100780c */ /* 0x000fe20003f64270 */
[--C-:B-1----:R-:W-:Y:S01]  /*2ae0*/  FFMA.FTZ R23, R109, UR10, -R97.reuse ;  /* 0x0000000a6d177c23 */ /* 0x102fe20008010861 */
[C---:B------:R-:W-:Y:S01]  /*2af0*/  ISETP.GT.AND P4, PT, R17.reuse, 0x40, PT ;  /* 0x000000401100780c */ /* 0x040fe20003f84270 */
[----:B------:R-:W1:Y:S01]  /*2b00*/  SHFL.IDX PT, R109, R12, R231, 0x1f ;  /* 0x00001fe70c6d7589 */ /* 0x000e6200000e0000 */
[----:B------:R-:W-:Y:S01]  /*2b10*/  ISETP.GT.AND P5, PT, R17, 0x41, PT ;  /* 0x000000411100780c */ /* 0x000fe20003fa4270 */
[----:B------:R-:W-:Y:S01]  /*2b20*/  FFMA.FTZ R111, R111, UR10, -R97 ;  /* 0x0000000a6f6f7c23 */ /* 0x000fe20008010861 */
[C---:B------:R-:W-:Y:S01]  /*2b30*/  ISETP.GT.AND P6, PT, R17.reuse, 0x48, PT ;  /* 0x000000481100780c */ /* 0x040fe20003fc4270 */
[----:B------:R-:W-:Y:S01]  /*2b40*/  MUFU.EX2 R96, R96 ;  /* 0x0000006000607308 */ /* 0x000fe20000000800 */
[----:B------:R-:W-:-:S02]  /*2b50*/  ISETP.GT.AND P1, PT, R17, 0x49, PT ;  /* 0x000000491100780c */ /* 0x000fc40003f24270 */
[----:B------:R-:W-:Y:S01]  /*2b60*/  FSEL R118, R118, -INF , !P2 ;  /* 0xff80000076767808 */ /* 0x000fe20005000000 */
[--C-:B--2---:R-:W-:Y:S01]  /*2b70*/  FFMA.FTZ R88, R108, UR10, -R100.reuse ;  /* 0x0000000a6c587c23 */ /* 0x104fe20008010864 */
[----:B------:R-:W-:Y:S01]  /*2b80*/  FSEL R119, R119, -INF , !P3 ;  /* 0xff80000077777808 */ /* 0x000fe20005800000 */
[----:B------:R-:W2:Y:S01]  /*2b90*/  SHFL.IDX PT, R108, R12, R232, 0x1f ;  /* 0x00001fe80c6c7589 */ /* 0x000ea200000e0000 */
[----:B------:R-:W-:Y:S01]  /*2ba0*/  FSEL R122, R122, -INF , !P4 ;  /* 0xff8000007a7a7808 */ /* 0x000fe20006000000 */
[----:B------:R-:W-:Y:S01]  /*2bb0*/  FFMA.FTZ R110, R110, UR10, -R100 ;  /* 0x0000000a6e6e7c23 */ /* 0x000fe20008010864 */
[----:B------:R-:W-:Y:S01]  /*2bc0*/  FSEL R123, R123, -INF , !P5 ;  /* 0xff8000007b7b7808 */ /* 0x000fe20006800000 */
[----:B------:R-:W-:Y:S01]  /*2bd0*/  MUFU.EX2 R18, R18 ;  /* 0x0000001200127308 */ /* 0x000fe20000000800 */
[----:B------:R-:W-:Y:S02]  /*2be0*/  FSEL R126, R126, -INF , !P6 ;  /* 0xff8000007e7e7808 */ /* 0x000fe40007000000 */
[----:B------:R-:W-:Y:S01]  /*2bf0*/  FSEL R127, R127, -INF , !P1 ;  /* 0xff8000007f7f7808 */ /* 0x000fe20004800000 */
[----:B---3--:R-:W-:Y:S01]  /*2c00*/  FFMA.FTZ R100, R136, UR10, -R129 ;  /* 0x0000000a88647c23 */ /* 0x008fe20008010881 */
[C---:B------:R-:W-:Y:S01]  /*2c10*/  ISETP.GT.AND P2, PT, R17.reuse, 0x50, PT ;  /* 0x000000501100780c */ /* 0x040fe20003f44270 */
[----:B------:R-:W3:Y:S01]  /*2c20*/  SHFL.IDX PT, R136, R11, R234, 0x1f ;  /* 0x00001fea0b887589 */ /* 0x000ee200000e0000 */
[C---:B------:R-:W-:Y:S01]  /*2c30*/  ISETP.GT.AND P3, PT, R17.reuse, 0x51, PT ;  /* 0x000000511100780c */ /* 0x040fe20003f64270 */
[----:B------:R-:W-:Y:S01]  /*2c40*/  FFMA.FTZ R126, R126, UR10, -R224 ;  /* 0x0000000a7e7e7c23 */ /* 0x000fe200080108e0 */
[----:B------:R-:W-:Y:S01]  /*2c50*/  ISETP.GT.AND P4, PT, R17, 0x58, PT ;  /* 0x000000581100780c */ /* 0x000fe20003f84270 */
[----:B-1----:R-:W-:Y:S01]  /*2c60*/  FFMA.FTZ R119, R119, UR10, -R109 ;  /* 0x0000000a77777c23 */ /* 0x002fe2000801086d */
[C---:B------:R-:W-:Y:S01]  /*2c70*/  ISETP.GT.AND P5, PT, R17.reuse, 0x59, PT ;  /* 0x000000591100780c */ /* 0x040fe20003fa4270 */
[----:B------:R-:W-:Y:S01]  /*2c80*/  MUFU.EX2 R221, R221 ;  /* 0x000000dd00dd7308 */ /* 0x000fe20000000800 */
[----:B------:R-:W-:-:S02]  /*2c90*/  ISETP.GT.AND P6, PT, R17, 0x60, PT ;  /* 0x000000601100780c */ /* 0x000fc40003fc4270 */
[----:B------:R-:W-:Y:S02]  /*2ca0*/  ISETP.GT.AND P1, PT, R17, 0x61, PT ;  /* 0x000000611100780c */ /* 0x000fe40003f24270 */
[----:B------:R-:W-:Y:S02]  /*2cb0*/  FSEL R130, R130, -INF , !P2 ;  /* 0xff80000082827808 */ /* 0x000fe40005000000 */
[----:B------:R-:W-:Y:S01]  /*2cc0*/  FSEL R131, R131, -INF , !P3 ;  /* 0xff80000083837808 */ /* 0x000fe20005800000 */
[----:B--2---:R-:W-:Y:S01]  /*2cd0*/  FFMA.FTZ R91, R116, UR10, -R108 ;  /* 0x0000000a745b7c23 */ /* 0x004fe2000801086c */
[----:B------:R-:W-:Y:S01]  /*2ce0*/  FSEL R134, R134, -INF , !P4 ;  /* 0xff80000086867808 */ /* 0x000fe20006000000 */
[----:B------:R-:W-:Y:S01]  /*2cf0*/  FFMA.FTZ R116, R102, UR10, -R90 ;  /* 0x0000000a66747c23 */ /* 0x000fe2000801085a */
[----:B------:R-:W-:Y:S01]  /*2d00*/  FSEL R135, R135, -INF , !P5 ;  /* 0xff80000087877808 */ /* 0x000fe20006800000 */
[----:B------:R1:W-:Y:S01]  /*2d10*/  MUFU.EX2 R90, R91 ;  /* 0x0000005b005a7308 */ /* 0x0003e20000000800 */
[----:B------:R-:W-:Y:S01]  /*2d20*/  FSEL R138, R138, -INF , !P6 ;  /* 0xff8000008a8a7808 */ /* 0x000fe20007000000 */
[----:B------:R-:W-:Y:S01]  /*2d30*/  FFMA.FTZ R118, R118, UR10, -R108 ;  /* 0x0000000a76767c23 */ /* 0x000fe2000801086c */
[----:B------:R-:W-:Y:S01]  /*2d40*/  FSEL R139, R139, -INF , !P1 ;  /* 0xff8000008b8b7808 */ /* 0x000fe20004800000 */
[----:B------:R-:W-:Y:S01]  /*2d50*/  FFMA.FTZ R131, R131, UR10, -R226 ;  /* 0x0000000a83837c23 */ /* 0x000fe200080108e2 */
[C---:B------:R-:W-:Y:S01]  /*2d60*/  ISETP.GT.AND P2, PT, R17.reuse, 0x68, PT ;  /* 0x000000681100780c */ /* 0x040fe20003f44270 */
[----:B---3--:R-:W-:Y:S01]  /*2d70*/  FFMA.FTZ R102, R144, UR10, -R136 ;  /* 0x0000000a90667c23 */ /* 0x008fe20008010888 */
[C---:B------:R-:W-:Y:S01]  /*2d80*/  ISETP.GT.AND P3, PT, R17.reuse, 0x69, PT ;  /* 0x000000691100780c */ /* 0x040fe20003f64270 */
[----:B------:R-:W2:Y:S01]  /*2d90*/  MUFU.EX2 R126, R126 ;  /* 0x0000007e007e7308 */ /* 0x000ea20000000800 */
[----:B------:R-:W-:Y:S01]  /*2da0*/  ISETP.GT.AND P4, PT, R17, 0x70, PT ;  /* 0x000000701100780c */ /* 0x000fe20003f84270 */
[----:B-1----:R-:W-:Y:S01]  /*2db0*/  FFMA.FTZ R91, R117, UR10, -R109 ;  /* 0x0000000a755b7c23 */ /* 0x002fe2000801086d */
[C---:B------:R-:W-:Y:S01]  /*2dc0*/  ISETP.GT.AND P5, PT, R17.reuse, 0x71, PT ;  /* 0x000000711100780c */ /* 0x040fe20003fa4270 */
[----:B------:R-:W-:Y:S01]  /*2dd0*/  SHFL.IDX PT, R117, R10, R235, 0x1f ;  /* 0x00001feb0a757589 */ /* 0x000fe200000e0000 */
[C---:B------:R-:W-:Y:S01]  /*2de0*/  ISETP.GT.AND P6, PT, R17.reuse, 0x78, PT ;  /* 0x000000781100780c */ /* 0x040fe20003fc4270 */
[----:B------:R-:W-:Y:S01]  /*2df0*/  FFMA.FTZ R138, R138, UR10, -R129 ;  /* 0x0000000a8a8a7c23 */ /* 0x000fe20008010881 */
[----:B------:R-:W-:Y:S01]  /*2e00*/  ISETP.GT.AND P1, PT, R17, 0x79, PT ;  /* 0x000000791100780c */ /* 0x000fe20003f24270 */
[--C-:B------:R-:W-:Y:S01]  /*2e10*/  FFMA.FTZ R17, R92, UR10, -R220.reuse ;  /* 0x0000000a5c117c23 */ /* 0x100fe200080108dc */
[----:B------:R-:W-:Y:S01]  /*2e20*/  FFMA.FTZ R220, R94, UR10, -R220 ;  /* 0x0000000a5edc7c23 */ /* 0x000fe200080108dc */
[----:B------:R-:W1:Y:S01]  /*2e30*/  SHFL.IDX PT, R92, R9, R231, 0x1f ;  /* 0x00001fe7095c7589 */ /* 0x000e6200000e0000 */
[----:B------:R-:W-:Y:S01]  /*2e40*/  FFMA.FTZ R94, R124, UR10, -R224 ;  /* 0x0000000a7c5e7c23 */ /* 0x000fe200080108e0 */
[----:B------:R-:W-:Y:S01]  /*2e50*/  FSEL R108, R143, -INF , !P3 ;  /* 0xff8000008f6c7808 */ /* 0x000fe20005800000 */
[----:B------:R-:W-:-:S02]  /*2e60*/  WARPGROUP.DEPBAR.LE gsb0, 0x0 ;  /* 0x00008000000079c5 */ /* 0x000fc40000010000 */
[----:B------:R-:W-:Y:S01]  /*2e70*/  WARPGROUP.ARRIVE ;  /* 0x00000000000079c5 */ /* 0x000fe20000000000 */
[----:B-1----:R-:W-:Y:S01]  /*2e80*/  FFMA.FTZ R20, R101, UR10, -R92 ;  /* 0x0000000a65147c23 */ /* 0x002fe2000801085c */
[----:B------:R1:W-:Y:S01]  /*2e90*/  MUFU.EX2 R9, R21 ;  /* 0x0000001500097308 */ /* 0x0003e20000000800 */
[----:B------:R-:W3:Y:S01]  /*2ea0*/  SHFL.IDX PT, R101, R12, R234, 0x1f ;  /* 0x00001fea0c657589 */ /* 0x000ee200000e0000 */
[--C-:B------:R-:W-:Y:S01]  /*2eb0*/  FFMA.FTZ R95, R125, UR10, -R117.reuse ;  /* 0x0000000a7d5f7c23 */ /* 0x100fe20008010875 */
[----:B------:R-:W-:Y:S01]  /*2ec0*/  FFMA.FTZ R127, R127, UR10, -R117 ;  /* 0x0000000a7f7f7c23 */ /* 0x000fe20008010875 */
[----:B------:R-:W-:Y:S01]  /*2ed0*/  HGMMA.64x128x16.F32.BF16 R24, gdesc[UR4], R24, gsb0 ;  /* 0x01e00000041879f0 */ /* 0x000fe20008001818 */
[----:B------:R-:W-:Y:S01]  /*2ee0*/  UIADD3 UR6, UR8, 0x6, URZ ;  /* 0x0000000608067890 */ /* 0x000fe2000fffe03f */
[----:B------:R-:W5:Y:S01]  /*2ef0*/  SHFL.IDX PT, R124, R10, R232, 0x1f ;  /* 0x00001fe80a7c7589 */ /* 0x000f6200000e0000 */
[----:B------:R-:W-:Y:S01]  /*2f00*/  UIADD3 UR4, UR9, 0x6, URZ ;  /* 0x0000000609047890 */ /* 0x000fe2000fffe03f */
[----:B------:R-:W-:Y:S01]  /*2f10*/  MUFU.EX2 R94, R94 ;  /* 0x0000005e005e7308 */ /* 0x000fe20000000800 */
[----:B------:R-:W-:Y:S01]  /*2f20*/  UMOV UR7, 0x40000040 ;  /* 0x4000004000077882 */ /* 0x000fe20000000000 */
[----:B------:R-:W-:Y:S01]  /*2f30*/  UMOV UR5, 0x40000040 ;  /* 0x4000004000057882 */ /* 0x000fe20000000000 */
[----:B-1----:R-:W-:Y:S01]  /*2f40*/  FFMA.FTZ R21, R104, UR10, -R225 ;  /* 0x0000000a68157c23 */ /* 0x002fe200080108e1 */
[----:B------:R-:W-:Y:S01]  /*2f50*/  VIADD R104, R8, 0x4 ;  /* 0x0000000408687836 */ /* 0x000fe20000000000 */
[----:B------:R-:W1:Y:S01]  /*2f60*/  SHFL.IDX PT, R125, R10, R231, 0x1f ;  /* 0x00001fe70a7d7589 */ /* 0x000e6200000e0000 */
[----:B------:R-:W-:-:S02]  /*2f70*/  FSEL R142, R142, -INF , !P2 ;  /* 0xff8000008e8e7808 */ /* 0x000fc40005000000 */
[----:B------:R-:W2:Y:S01]  /*2f80*/  MUFU.EX2 R127, R127 ;  /* 0x0000007f007f7308 */ /* 0x000ea20000000800 */
[----:B------:R-:W4:Y:S01]  /*2f90*/  SHFL.IDX PT, R223, R10, R104, 0x1f ;  /* 0x00001f680adf7589 */ /* 0x000f2200000e0000 */
[----:B------:R-:W-:Y:S02]  /*2fa0*/  FSEL R150, R150, -INF , !P6 ;  /* 0xff80000096967808 */ /* 0x000fe40007000000 */
[----:B------:R-:W-:Y:S01]  /*2fb0*/  FSEL R151, R151, -INF , !P1 ;  /* 0xff80000097977808 */ /* 0x000fe20004800000 */
[----:B------:R-:W-:Y:S03]  /*2fc0*/  SHFL.IDX PT, R225, R11, R232, 0x1f ;  /* 0x00001fe80be17589 */ /* 0x000fe600000e0000 */
[----:B------:R-:W2:Y:S01]  /*2fd0*/  MUFU.EX2 R95, R95 ;  /* 0x0000005f005f7308 */ /* 0x000ea20000000800 */
[----:B---3--:R-:W-:Y:S01]  /*2fe0*/  FFMA.FTZ R12, R112, UR10, -R101 ;  /* 0x0000000a700c7c23 */ /* 0x008fe20008010865 */
[----:B------:R-:W-:Y:S01]  /*2ff0*/  FFMA.FTZ R112, R99, UR10, -R89 ;  /* 0x0000000a63707c23 */ /* 0x000fe20008010859 */
[----:B------:R-:W-:Y:S01]  /*3000*/  FFMA.FTZ R89, R113, UR10, -R98 ;  /* 0x0000000a71597c23 */ /* 0x000fe20008010862 */
[----:B------:R-:W-:Y:S01]  /*3010*/  FFMA.FTZ R114, R114, UR10, -R101 ;  /* 0x0000000a72727c23 */ /* 0x000fe20008010865 */
[----:B------:R-:W3:Y:S01]  /*3020*/  SHFL.IDX PT, R113, R10, R8, 0x1f ;  /* 0x00001f080a717589 */ /* 0x000ee200000e0000 */
[--C-:B-----5:R-:W-:Y:S01]  /*3030*/  FFMA.FTZ R132, R132, UR10, -R124.reuse ;  /* 0x0000000a84847c23 */ /* 0x120fe2000801087c */
[----:B------:R-:W-:Y:S01]  /*3040*/  FFMA.FTZ R134, R134, UR10, -R124 ;  /* 0x0000000a86867c23 */ /* 0x000fe2000801087c */
[----:B------:R-:W-:Y:S01]  /*3050*/  FSEL R124, R147, -INF , !P5 ;  /* 0xff800000937c7808 */ /* 0x000fe20006800000 */
[----:B------:R-:W-:Y:S01]  /*3060*/  MUFU.EX2 R131, R131 ;  /* 0x0000008300837308 */ /* 0x000fe20000000800 */
[--C-:B-1----:R-:W-:Y:S01]  /*3070*/  FFMA.FTZ R133, R133, UR10, -R125.reuse ;  /* 0x0000000a85857c23 */ /* 0x102fe2000801087d */
[----:B------:R-:W-:-:S06]  /*3080*/  FFMA.FTZ R135, R135, UR10, -R125 ;  /* 0x0000000a87877c23 */ /* 0x000fcc000801087d */
[----:B------:R1:W-:Y:S01]  /*3090*/  MUFU.EX2 R97, R132 ;  /* 0x0000008400617308 */ /* 0x0003e20000000800 */
[----:B----4-:R-:W-:-:S07]  /*30a0*/  FFMA.FTZ R123, R123, UR10, -R223 ;  /* 0x0000000a7b7b7c23 */ /* 0x010fce00080108df */
[----:B------:R-:W-:Y:S01]  /*30b0*/  MUFU.EX2 R17, R17 ;  /* 0x0000001100117308 */ /* 0x000fe20000000800 */
[----:B-1----:R-:W-:Y:S02]  /*30c0*/  FFMA.FTZ R132, R115, UR10, -R98 ;  /* 0x0000000a73847c23 */ /* 0x002fe40008010862 */
[----:B------:R-:W1:Y:S01]  /*30d0*/  SHFL.IDX PT, R115, R11, R237, 0x1f ;  /* 0x00001fed0b737589 */ /* 0x000e6200000e0000 */
[--C-:B---3--:R-:W-:Y:S01]  /*30e0*/  FFMA.FTZ R93, R120, UR10, -R113.reuse ;  /* 0x0000000a785d7c23 */ /* 0x108fe20008010871 */
[----:B------:R-:W-:Y:S01]  /*30f0*/  FFMA.FTZ R120, R103, UR10, -R92 ;  /* 0x0000000a67787c23 */ /* 0x000fe2000801085c */
[----:B------:R-:W-:Y:S02]  /*3100*/  FFMA.FTZ R122, R122, UR10, -R113 ;  /* 0x0000000a7a7a7c23 */ /* 0x000fe40008010871 */
[----:B------:R3:W-:Y:S08]  /*3110*/  MUFU.EX2 R92, R93 ;  /* 0x0000005d005c7308 */ /* 0x0007f00000000800 */
[----:B------:R4:W-:Y:S01]  /*3120*/  MUFU.EX2 R98, R133 ;  /* 0x0000008500627308 */ /* 0x0009e20000000800 */
[----:B---3--:R-:W-:-:S02]  /*3130*/  FFMA.FTZ R93, R121, UR10, -R223 ;  /* 0x0000000a795d7c23 */ /* 0x008fc400080108df */
[----:B------:R-:W3:Y:S05]  /*3140*/  SHFL.IDX PT, R121, R10, R234, 0x1f ;  /* 0x00001fea0a797589 */ /* 0x000eea00000e0000 */
[----:B------:R-:W-:Y:S01]  /*3150*/  MUFU.EX2 R220, R220 ;  /* 0x000000dc00dc7308 */ /* 0x000fe20000000800 */
[----:B----4-:R-:W-:Y:S01]  /*3160*/  SHFL.IDX PT, R133, R11, R235, 0x1f ;  /* 0x00001feb0b857589 */ /* 0x010fe200000e0000 */
[--C-:B-1----:R-:W-:Y:S01]  /*3170*/  FFMA.FTZ R101, R140, UR10, -R115.reuse ;  /* 0x0000000a8c657c23 */ /* 0x102fe20008010873 */
[----:B------:R-:W-:Y:S02]  /*3180*/  FFMA.FTZ R115, R142, UR10, -R115 ;  /* 0x0000000a8e737c23 */ /* 0x000fe40008010873 */
[----:B------:R-:W1:Y:S03]  /*3190*/  SHFL.IDX PT, R140, R11, R231, 0x1f ;  /* 0x00001fe70b8c7589 */ /* 0x000e6600000e0000 */
[----:B------:R-:W-:Y:S08]  /*31a0*/  MUFU.EX2 R15, R15 ;  /* 0x0000000f000f7308 */ /* 0x000ff00000000800 */
[----:B------:R-:W-:Y:S01]  /*31b0*/  MUFU.EX2 R19, R19 ;  /* 0x0000001300137308 */ /* 0x000fe20000000800 */
[--C-:B---3--:R-:W-:Y:S01]  /*31c0*/  FFMA.FTZ R10, R128, UR10, -R121.reuse ;  /* 0x0000000a800a7c23 */ /* 0x108fe20008010879 */
[----:B------:R-:W-:Y:S01]  /*31d0*/  FFMA.FTZ R130, R130, UR10, -R121 ;  /* 0x0000000a82827c23 */ /* 0x000fe20008010879 */
[----:B------:R3:W4:Y:S05]  /*31e0*/  SHFL.IDX PT, R128, R11, R104, 0x1f ;  /* 0x00001f680b807589 */ /* 0x00072a00000e0000 */
[----:B------:R-:W-:Y:S01]  /*31f0*/  MUFU.EX2 R20, R20 ;  /* 0x0000001400147308 */ /* 0x000fe20000000800 */
[--C-:B-1----:R-:W-:Y:S01]  /*3200*/  FFMA.FTZ R105, R149, UR10, -R140.reuse ;  /* 0x0000000a95697c23 */ /* 0x102fe2000801088c */
[----:B------:R-:W-:Y:S01]  /*3210*/  FFMA.FTZ R140, R151, UR10, -R140 ;  /* 0x0000000a978c7c23 */ /* 0x000fe2000801088c */
[----:B---3--:R-:W-:-:S05]  /*3220*/  FFMA.FTZ R104, R148, UR10, -R225 ;  /* 0x0000000a94687c23 */ /* 0x008fca00080108e1 */
[----:B------:R-:W1:Y:S01]  /*3230*/  MUFU.EX2 R130, R130 ;  /* 0x0000008200827308 */ /* 0x000e620000000800 */
[----:B------:R-:W-:-:S07]  /*3240*/  FFMA.FTZ R225, R150, UR10, -R225 ;  /* 0x0000000a96e17c23 */ /* 0x000fce00080108e1 */
[----:B------:R-:W-:Y:S01]  /*3250*/  MUFU.EX2 R93, R93 ;  /* 0x0000005d005d7308 */ /* 0x000fe20000000800 */
[--C-:B----4-:R-:W-:Y:S01]  /*3260*/  FFMA.FTZ R99, R137, UR10, -R128.reuse ;  /* 0x0000000a89637c23 */ /* 0x110fe20008010880 */
[----:B------:R-:W-:Y:S01]  /*3270*/  FFMA.FTZ R139, R139, UR10, -R128 ;  /* 0x0000000a8b8b7c23 */ /* 0x000fe20008010880 */
[----:B------:R3:W4:Y:S05]  /*3280*/  SHFL.IDX PT, R137, R11, R233, 0x1f ;  /* 0x00001fe90b897589 */ /* 0x00072a00000e0000 */
[----:B------:R-:W-:Y:S08]  /*3290*/  MUFU.EX2 R222, R222 ;  /* 0x000000de00de7308 */ /* 0x000ff00000000800 */
[----:B------:R-:W-:Y:S08]  /*32a0*/  MUFU.EX2 R112, R112 ;  /* 0x0000007000707308 */ /* 0x000ff00000000800 */
[----:B---3--:R3:W5:Y:S01]  /*32b0*/  MUFU.EX2 R11, R101 ;  /* 0x00000065000b7308 */ /* 0x0087620000000800 */
[----:B------:R-:W-:-:S02]  /*32c0*/  WARPGROUP.DEPBAR.LE gsb0, 0x0 ;  /* 0x00008000000079c5 */ /* 0x000fc40000010000 */
[----:B------:R-:W-:Y:S01]  /*32d0*/  WARPGROUP.ARRIVE ;  /* 0x00000000000079c5 */ /* 0x000fe20000000000 */
[--C-:B----4-:R-:W-:Y:S01]  /*32e0*/  FFMA.FTZ R103, R145, UR10, -R137.reuse ;  /* 0x0000000a91677c23 */ /* 0x110fe20008010889 */
[----:B------:R-:W-:-:S04]  /*32f0*/  FFMA.FTZ R137, R124, UR10, -R137 ;  /* 0x0000000a7c897c23 */ /* 0x000fc80008010889 */
[----:B------:R-:W-:Y:S01]  /*3300*/  HGMMA.64x128x16.F32.BF16 R24, gdesc[UR4], R24, gsb0 ;  /* 0x01e00000041879f0 */ /* 0x000fe20008001818 */
[--C-:B---3--:R-:W-:Y:S01]  /*3310*/  FFMA.FTZ R101, R141, UR10, -R133.reuse ;  /* 0x0000000a8d657c23 */ /* 0x108fe20008010885 */
[----:B------:R-:W-:Y:S01]  /*3320*/  VIADD R141, R8, 0x4 ;  /* 0x00000004088d7836 */ /* 0x000fe20000000000 */
[----:B------:R-:W-:Y:S01]  /*3330*/  R2UR UR4, R13 ;  /* 0x000000000d0472ca */ /* 0x000fe200000e0000 */
[----:B------:R-:W-:Y:S01]  /*3340*/  FFMA.FTZ R133, R108, UR10, -R133 ;  /* 0x0000000a6c857c23 */ /* 0x000fe20008010885 */
[----:B------:R-:W-:Y:S01]  /*3350*/  FSEL R13, R146, -INF , !P4 ;  /* 0xff800000920d7808 */ /* 0x000fe20006000000 */
[----:B------:R-:W-:Y:S04]  /*3360*/  MUFU.EX2 R116, R116 ;  /* 0x0000007400747308 */ /* 0x000fe80000000800 */
[----:B------:R-:W-:-:S04]  /*3370*/  FFMA.FTZ R136, R13, UR10, -R136 ;  /* 0x0000000a0d887c23 */ /* 0x000fc80008010888 */
        /* <DEDUP_REMOVED lines=9> */
[----:B------:R-:W-:Y:S08]  /*3410*/  MUFU.EX2 R88, R88 ;  /* 0x0000005800587308 */ /* 0x000ff00000000800 */
[----:B------:R-:W-:Y:S08]  /*3420*/  MUFU.EX2 R23, R23 ;  /* 0x0000001700177308 */ /* 0x000ff00000000800 */
[----:B------:R-:W4:Y:S08]  /*3430*/  MUFU.EX2 R106, R106 ;  /* 0x0000006a006a7308 */ /* 0x000f300000000800 */
[----:B------:R-:W4:Y:S08]  /*3440*/  MUFU.EX2 R107, R107 ;  /* 0x0000006b006b7308 */ /* 0x000f300000000800 */
[----:B------:R-:W4:Y:S08]  /*3450*/  MUFU.EX2 R110, R110 ;  /* 0x0000006e006e7308 */ /* 0x000f300000000800 */
[----:B------:R-:W4:Y:S01]  /*3460*/  MUFU.EX2 R111, R111 ;  /* 0x0000006f006f7308 */ /* 0x000f220000000800 */
[----:B------:R-:W-:-:S02]  /*3470*/  WARPGROUP.DEPBAR.LE gsb0, 0x0 ;  /* 0x00008000000079c5 */ /* 0x000fc40000010000 */
[----:B------:R-:W2:Y:S05]  /*3480*/  LDS R14, [R14+0x400] ;  /* 0x000400000e0e7984 */ /* 0x000eaa0000000800 */
[----:B------:R-:W4:Y:S01]  /*3490*/  MUFU.EX2 R12, R12 ;  /* 0x0000000c000c7308 */ /* 0x000f220000000800 */
[----:B------:R-:W-:Y:S04]  /*34a0*/  LDS R229, [R229+0x400] ;  /* 0x00040000e5e57984 */ /* 0x000fe80000000800 */
[----:B------:R-:W-:Y:S03]  /*34b0*/  LDS R228, [R228+0x400] ;  /* 0x00040000e4e47984 */ /* 0x000fe60000000800 */
[----:B------:R-:W4:Y:S01]  /*34c0*/  MUFU.EX2 R89, R89 ;  /* 0x0000005900597308 */ /* 0x000f220000000800 */
[----:B------:R-:W-:Y:S07]  /*34d0*/  LDS R227, [R227+0x400] ;  /* 0x00040000e3e37984 */ /* 0x000fee0000000800 */
[----:B------:R-:W-:Y:S08]  /*34e0*/  MUFU.EX2 R91, R91 ;  /* 0x0000005b005b7308 */ /* 0x000ff00000000800 */
[----:B------:R-:W4:Y:S08]  /*34f0*/  MUFU.EX2 R114, R114 ;  /* 0x0000007200727308 */ /* 0x000f300000000800 */
[----:B------:R-:W4:Y:S01]  /*3500*/  MUFU.EX2 R132, R132 ;  /* 0x0000008400847308 */ /* 0x000f220000000800 */
[----:B--2---:R-:W2:Y:S07]  /*3510*/  SHFL.IDX PT, R124, R14, R8, 0x1f ;  /* 0x00001f080e7c7589 */ /* 0x004eae00000e0000 */
[----:B------:R-:W4:Y:S01]  /*3520*/  MUFU.EX2 R118, R118 ;  /* 0x0000007600767308 */ /* 0x000f220000000800 */
[----:B------:R-:W1:Y:S04]  /*3530*/  SHFL.IDX PT, R113, R14, R235, 0x1f ;  /* 0x00001feb0e717589 */ /* 0x000e6800000e0000 */
[----:B------:R-:W5:Y:S03]  /*3540*/  SHFL.IDX PT, R121, R14, R141, 0x1f ;  /* 0x00001f8d0e797589 */ /* 0x000f6600000e0000 */
[----:B------:R-:W4:Y:S01]  /*3550*/  MUFU.EX2 R119, R119 ;  /* 0x0000007700777308 */ /* 0x000f220000000800 */
[----:B------:R-:W3:Y:S04]  /*3560*/  SHFL.IDX PT, R13, R14, R232, 0x1f ;  /* 0x00001fe80e0d7589 */ /* 0x000ee800000e0000 */
[----:B------:R-:W4:Y:S03]  /*3570*/  SHFL.IDX PT, R117, R14, R237, 0x1f ;  /* 0x00001fed0e757589 */ /* 0x000f2600000e0000 */
[----:B------:R-:W4:Y:S01]  /*3580*/  MUFU.EX2 R10, R10 ;  /* 0x0000000a000a7308 */ /* 0x000f220000000800 */
[----:B------:R-:W4:Y:S01]  /*3590*/  SHFL.IDX PT, R108, R14, R233, 0x1f ;  /* 0x00001fe90e6c7589 */ /* 0x000f2200000e0000 */
[--C-:B--2---:R-:W-:Y:S01]  /*35a0*/  FADD.FTZ R24, R24, -R124.reuse ;  /* 0x8000007c18187221 */ /* 0x104fe20000010000 */
[----:B------:R-:W-:-:S02]  /*35b0*/  FADD.FTZ R26, R26, -R124 ;  /* 0x8000007c1a1a7221 */ /* 0x000fc40000010000 */
[----:B------:R-:W2:Y:S03]  /*35c0*/  SHFL.IDX PT, R109, R14, R234, 0x1f ;  /* 0x00001fea0e6d7589 */ /* 0x000ea600000e0000 */
[----:B------:R-:W2:Y:S01]  /*35d0*/  MUFU.EX2 R100, R100 ;  /* 0x0000006400647308 */ /* 0x000ea20000000800 */
[--C-:B-1----:R-:W-:Y:S01]  /*35e0*/  FADD.FTZ R29, R29, -R113.reuse ;  /* 0x800000711d1d7221 */ /* 0x102fe20000010000 */
[----:B------:R-:W-:Y:S01]  /*35f0*/  FADD.FTZ R31, R31, -R113 ;  /* 0x800000711f1f7221 */ /* 0x000fe20000010000 */
[----:B------:R-:W1:Y:S01]  /*3600*/  SHFL.IDX PT, R124, R14, R231, 0x1f ;  /* 0x00001fe70e7c7589 */ /* 0x000e6200000e0000 */
[--C-:B-----5:R-:W-:Y:S01]  /*3610*/  FADD.FTZ R25, R25, -R121.reuse ;  /* 0x8000007919197221 */ /* 0x120fe20000010000 */
[----:B------:R-:W-:Y:S02]  /*3620*/  FADD.FTZ R27, R27, -R121 ;  /* 0x800000791b1b7221 */ /* 0x000fe40000010000 */
[----:B------:R-:W5:Y:S01]  /*3630*/  SHFL.IDX PT, R113, R229, R141, 0x1f ;  /* 0x00001f8de5717589 */ /* 0x000f6200000e0000 */
[----:B------:R-:W5:Y:S01]  /*3640*/  MUFU.EX2 R99, R99 ;  /* 0x0000006300637308 */ /* 0x000f620000000800 */
[--C-:B---3--:R-:W-:Y:S01]  /*3650*/  FADD.FTZ R36, R36, -R13.reuse ;  /* 0x8000000d24247221 */ /* 0x108fe20000010000 */
[----:B------:R-:W-:Y:S01]  /*3660*/  FADD.FTZ R38, R38, -R13 ;  /* 0x8000000d26267221 */ /* 0x000fe20000010000 */
[----:B------:R-:W3:Y:S01]  /*3670*/  SHFL.IDX PT, R14, R229, R233, 0x1f ;  /* 0x00001fe9e50e7589 */ /* 0x000ee200000e0000 */
[--C-:B----4-:R-:W-:Y:S01]  /*3680*/  FADD.FTZ R28, R28, -R117.reuse ;  /* 0x800000751c1c7221 */ /* 0x110fe20000010000 */
[----:B------:R-:W-:-:S02]  /*3690*/  FADD.FTZ R30, R30, -R117 ;  /* 0x800000751e1e7221 */ /* 0x000fc40000010000 */
[----:B------:R-:W4:Y:S01]  /*36a0*/  SHFL.IDX PT, R13, R229, R232, 0x1f ;  /* 0x00001fe8e50d7589 */ /* 0x000f2200000e0000 */
[----:B------:R-:W4:Y:S01]  /*36b0*/  MUFU.EX2 R115, R115 ;  /* 0x0000007300737308 */ /* 0x000f220000000800 */
[--C-:B------:R-:W-:Y:S01]  /*36c0*/  FADD.FTZ R33, R33, -R108.reuse ;  /* 0x8000006c21217221 */ /* 0x100fe20000010000 */
[----:B------:R-:W-:Y:S01]  /*36d0*/  FADD.FTZ R35, R35, -R108 ;  /* 0x8000006c23237221 */ /* 0x000fe20000010000 */
[----:B------:R-:W4:Y:S01]  /*36e0*/  SHFL.IDX PT, R117, R229, R237, 0x1f ;  /* 0x00001fede5757589 */ /* 0x000f2200000e0000 */
[--C-:B--2---:R-:W-:Y:S01]  /*36f0*/  FADD.FTZ R32, R32, -R109.reuse ;  /* 0x8000006d20207221 */ /* 0x104fe20000010000 */
[----:B------:R-:W-:Y:S02]  /*3700*/  FADD.FTZ R34, R34, -R109 ;  /* 0x8000006d22227221 */ /* 0x000fe40000010000 */
[----:B------:R-:W2:Y:S01]  /*3710*/  SHFL.IDX PT, R108, R229, R234, 0x1f ;  /* 0x00001feae56c7589 */ /* 0x000ea200000e0000 */
[----:B------:R-:W-:Y:S01]  /*3720*/  MUFU.EX2 R102, R102 ;  /* 0x0000006600667308 */ /* 0x000fe20000000800 */
[--C-:B-1----:R-:W-:Y:S01]  /*3730*/  FADD.FTZ R37, R37, -R124.reuse ;  /* 0x8000007c25257221 */ /* 0x102fe20000010000 */
[----:B------:R-:W-:Y:S01]  /*3740*/  FADD.FTZ R39, R39, -R124 ;  /* 0x8000007c27277221 */ /* 0x000fe20000010000 */
[----:B------:R-:W1:Y:S01]  /*3750*/  SHFL.IDX PT, R121, R229, R8, 0x1f ;  /* 0x00001f08e5797589 */ /* 0x000e6200000e0000 */
[--C-:B-----5:R-:W-:Y:S01]  /*3760*/  FADD.FTZ R41, R41, -R113.reuse ;  /* 0x8000007129297221 */ /* 0x120fe20000010000 */
[----:B------:R-:W-:-:S02]  /*3770*/  FADD.FTZ R43, R43, -R113 ;  /* 0x800000712b2b7221 */ /* 0x000fc40000010000 */
[----:B------:R-:W-:Y:S01]  /*3780*/  SHFL.IDX PT, R124, R228, R141, 0x1f ;  /* 0x00001f8de47c7589 */ /* 0x000fe200000e0000 */
[----:B------:R-:W-:Y:S01]  /*3790*/  MUFU.EX2 R103, R103 ;  /* 0x0000006700677308 */ /* 0x000fe20000000800 */
[--C-:B---3--:R-:W-:Y:S01]  /*37a0*/  FADD.FTZ R49, R49, -R14.reuse ;  /* 0x8000000e31317221 */ /* 0x108fe20000010000 */
[----:B------:R-:W-:Y:S01]  /*37b0*/  FADD.FTZ R51, R51, -R14 ;  /* 0x8000000e33337221 */ /* 0x000fe20000010000 */
[----:B------:R3:W-:Y:S01]  /*37c0*/  SHFL.IDX PT, R113, R227, R141, 0x1f ;  /* 0x00001f8de3717589 */ /* 0x0007e200000e0000 */
[--C-:B----4-:R-:W-:Y:S01]  /*37d0*/  FADD.FTZ R52, R52, -R13.reuse ;  /* 0x8000000d34347221 */ /* 0x110fe20000010000 */
[----:B------:R-:W-:Y:S02]  /*37e0*/  FADD.FTZ R54, R54, -R13 ;  /* 0x8000000d36367221 */ /* 0x000fe40000010000 */
[----:B------:R-:W4:Y:S01]  /*37f0*/  SHFL.IDX PT, R109, R229, R235, 0x1f ;  /* 0x00001febe56d7589 */ /* 0x000f2200000e0000 */
[----:B------:R-:W-:Y:S01]  /*3800*/  MUFU.EX2 R104, R104 ;  /* 0x0000006800687308 */ /* 0x000fe20000000800 */
[--C-:B------:R-:W-:Y:S01]  /*3810*/  FADD.FTZ R44, R44, -R117.reuse ;  /* 0x800000752c2c7221 */ /* 0x100fe20000010000 */
[----:B------:R-:W-:Y:S01]  /*3820*/  FADD.FTZ R46, R46, -R117 ;  /* 0x800000752e2e7221 */ /* 0x000fe20000010000 */
[----:B------:R-:W5:Y:S04]  /*3830*/  SHFL.IDX PT, R13, R228, R235, 0x1f ;  /* 0x00001febe40d7589 */ /* 0x000f6800000e0000 */
[----:B---3--:R-:W3:Y:S01]  /*3840*/  LDL R141, [R1+0x38] ;  /* 0x00003800018d7983 */ /* 0x008ee20000100800 */
[--C-:B--2---:R-:W-:Y:S01]  /*3850*/  FADD.FTZ R48, R48, -R108.reuse ;  /* 0x8000006c30307221 */ /* 0x104fe20000010000 */
[----:B------:R-:W-:Y:S01]  /*3860*/  FADD.FTZ R50, R50, -R108 ;  /* 0x8000006c32327221 */ /* 0x000fe20000010000 */
[----:B------:R-:W-:Y:S01]  /*3870*/  MUFU.EX2 R105, R105 ;  /* 0x0000006900697308 */ /* 0x000fe20000000800 */
[----:B------:R-:W2:Y:S01]  /*3880*/  SHFL.IDX PT, R117, R228, R237, 0x1f ;  /* 0x00001fede4757589 */ /* 0x000ea200000e0000 */
[--C-:B-1----:R-:W-:Y:S01]  /*3890*/  FADD.FTZ R40, R40, -R121.reuse ;  /* 0x8000007928287221 */ /* 0x102fe20000010000 */
[----:B------:R-:W-:-:S02]  /*38a0*/  FADD.FTZ R42, R42, -R121 ;  /* 0x800000792a2a7221 */ /* 0x000fc40000010000 */
[----:B------:R-:W-:Y:S04]  /*38b0*/  SHFL.IDX PT, R14, R228, R232, 0x1f ;  /* 0x00001fe8e40e7589 */ /* 0x000fe800000e0000 */
[----:B------:R-:W1:Y:S01]  /*38c0*/  SHFL.IDX PT, R232, R227, R232, 0x1f ;  /* 0x00001fe8e3e87589 */ /* 0x000e6200000e0000 */
[--C-:B----4-:R-:W-:Y:S01]  /*38d0*/  FADD.FTZ R45, R45, -R109.reuse ;  /* 0x8000006d2d2d7221 */ /* 0x110fe20000010000 */
[----:B------:R-:W-:Y:S02]  /*38e0*/  FADD.FTZ R47, R47, -R109 ;  /* 0x8000006d2f2f7221 */ /* 0x000fe40000010000 */
[----:B------:R-:W4:Y:S04]  /*38f0*/  SHFL.IDX PT, R108, R228, R233, 0x1f ;  /* 0x00001fe9e46c7589 */ /* 0x000f2800000e0000 */
[----:B------:R-:W-:Y:S04]  /*3900*/  SHFL.IDX PT, R121, R228, R8, 0x1f ;  /* 0x00001f08e4797589 */ /* 0x000fe800000e0000 */
[----:B------:R-:W4:Y:S04]  /*3910*/  SHFL.IDX PT, R109, R228, R234, 0x1f ;  /* 0x00001feae46d7589 */ /* 0x000f2800000e0000 */
[----:B------:R-:W4:Y:S04]  /*3920*/  SHFL.IDX PT, R237, R227, R237, 0x1f ;  /* 0x00001fede3ed7589 */ /* 0x000f2800000e0000 */
[----:B------:R-:W4:Y:S04]  /*3930*/  SHFL.IDX PT, R235, R227, R235, 0x1f ;  /* 0x00001febe3eb7589 */ /* 0x000f2800000e0000 */
[----:B------:R-:W-:Y:S04]  /*3940*/  SHFL.IDX PT, R229, R229, R231, 0x1f ;  /* 0x00001fe7e5e57589 */ /* 0x000fe800000e0000 */
[----:B------:R-:W4:Y:S04]  /*3950*/  SHFL.IDX PT, R228, R228, R231, 0x1f ;  /* 0x00001fe7e4e47589 */ /* 0x000f2800000e0000 */
[----:B------:R-:W4:Y:S04]  /*3960*/  SHFL.IDX PT, R231, R227, R231, 0x1f ;  /* 0x00001fe7e3e77589 */ /* 0x000f2800000e0000 */
[----:B------:R-:W-:Y:S04]  /*3970*/  SHFL.IDX PT, R234, R227, R234, 0x1f ;  /* 0x00001feae3ea7589 */ /* 0x000fe800000e0000 */
[----:B------:R-:W-:Y:S04]  /*3980*/  SHFL.IDX PT, R233, R227, R233, 0x1f ;  /* 0x00001fe9e3e97589 */ /* 0x000fe800000e0000 */
[----:B------:R-:W4:Y:S01]  /*3990*/  SHFL.IDX PT, R227, R227, R8, 0x1f ;  /* 0x00001f08e3e37589 */ /* 0x000f2200000e0000 */
[----:B-----5:R-:W-:Y:S01]  /*39a0*/  FADD.FTZ R61, R61, -R13 ;  /* 0x8000000d3d3d7221 */ /* 0x020fe20000010000 */
[----:B--2---:R-:W-:Y:S01]  /*39b0*/  FADD.FTZ R62, R62, -R117 ;  /* 0x800000753e3e7221 */ /* 0x004fe20000010000 */
[----:B------:R-:W-:Y:S01]  /*39c0*/  FADD.FTZ R13, R63, -R13 ;  /* 0x8000000d3f0d7221 */ /* 0x000fe20000010000 */
[----:B-1----:R-:W-:Y:S01]  /*39d0*/  FADD.FTZ R128, R84, -R232 ;  /* 0x800000e854807221 */ /* 0x002fe20000010000 */
[----:B------:R-:W-:Y:S01]  /*39e0*/  FMUL.FTZ R84, R217, R24 ;  /* 0x00000018d9547220 */ /* 0x000fe20000410000 */
[----:B------:R-:W-:Y:S01]  /*39f0*/  FMUL.FTZ R25, R218, R25 ;  /* 0x00000019da197220 */ /* 0x000fe20000410000 */
[----:B------:R-:W-:Y:S01]  /*3a00*/  FMUL.FTZ R26, R216, R26 ;  /* 0x0000001ad81a7220 */ /* 0x000fe20000410000 */
[----:B------:R-:W-:Y:S01]  /*3a10*/  FMUL.FTZ R27, R219, R27 ;  /* 0x0000001bdb1b7220 */ /* 0x000fe20000410000 */
[----:B------:R-:W1:Y:S01]  /*3a20*/  MUFU.EX2 R133, R133 ;  /* 0x0000008500857308 */ /* 0x000e620000000800 */
[----:B------:R-:W-:Y:S01]  /*3a30*/  FMUL.FTZ R62, R126, R62 ;  /* 0x0000003e7e3e7220 */ /* 0x000fe20000410000 */
[----:B------:R-:W-:Y:S01]  /*3a40*/  FMUL.FTZ R13, R127, R13 ;  /* 0x0000000d7f0d7220 */ /* 0x000fe20000410000 */
[--C-:B------:R-:W-:Y:S01]  /*3a50*/  FADD.FTZ R57, R57, -R124.reuse ;  /* 0x8000007c39397221 */ /* 0x100fe20000010000 */
[----:B------:R-:W-:Y:S01]  /*3a60*/  FADD.FTZ R59, R59, -R124 ;  /* 0x8000007c3b3b7221 */ /* 0x000fe20000010000 */
[----:B------:R-:W-:Y:S01]  /*3a70*/  FADD.FTZ R60, R60, -R117 ;  /* 0x800000753c3c7221 */ /* 0x000fe20000010000 */
[----:B----4-:R-:W-:Y:S01]  /*3a80*/  FADD.FTZ R65, R65, -R108 ;  /* 0x8000006c41417221 */ /* 0x010fe20000010000 */
[----:B------:R-:W-:Y:S01]  /*3a90*/  FADD.FTZ R63, R68, -R14 ;  /* 0x8000000e443f7221 */ /* 0x000fe20000010000 */
[----:B------:R-:W2:Y:S01]  /*3aa0*/  MUFU.EX2 R136, R136 ;  /* 0x0000008800887308 */ /* 0x000ea20000000800 */
[----:B------:R-:W-:Y:S01]  /*3ab0*/  FADD.FTZ R66, R66, -R109 ;  /* 0x8000006d42427221 */ /* 0x000fe20000010000 */
[----:B------:R-:W-:Y:S01]  /*3ac0*/  FADD.FTZ R67, R67, -R108 ;  /* 0x8000006c43437221 */ /* 0x000fe20000010000 */
[----:B------:R-:W-:Y:S01]  /*3ad0*/  FADD.FTZ R14, R70, -R14 ;  /* 0x8000000e460e7221 */ /* 0x000fe20000010000 */
[----:B------:R-:W-:Y:S01]  /*3ae0*/  FADD.FTZ R117, R76, -R237 ;  /* 0x800000ed4c757221 */ /* 0x000fe20000010000 */
[----:B------:R-:W-:Y:S01]  /*3af0*/  FADD.FTZ R124, R77, -R235 ;  /* 0x800000eb4d7c7221 */ /* 0x000fe20000010000 */
[----:B------:R-:W-:-:S02]  /*3b00*/  FADD.FTZ R70, R69, -R228 ;  /* 0x800000e445467221 */ /* 0x000fc40000010000 */
[----:B------:R-:W4:Y:S01]  /*3b10*/  MUFU.EX2 R137, R137 ;  /* 0x0000008900897308 */ /* 0x000f220000000800 */
[----:B------:R-:W-:Y:S01]  /*3b20*/  FADD.FTZ R228, R71, -R228 ;  /* 0x800000e447e47221 */ /* 0x000fe20000010000 */
[----:B------:R-:W-:Y:S01]  /*3b30*/  FADD.FTZ R129, R85, -R231 ;  /* 0x800000e755817221 */ /* 0x000fe20000010000 */
[----:B------:R-:W-:Y:S01]  /*3b40*/  F2FP.BF16.F32.PACK_AB R84, R25, R84 ;  /* 0x000000541954723e */ /* 0x000fe200000010ff */
[----:B------:R-:W-:-:S04]  /*3b50*/  FMUL.FTZ R25, R96, R65 ;  /* 0x0000004160197220 */ /* 0x000fc80000410000 */
[----:B------:R-:W5:Y:S01]  /*3b60*/  MUFU.EX2 R225, R225 ;  /* 0x000000e100e17308 */ /* 0x000f620000000800 */
[----:B------:R-:W-:Y:S01]  /*3b70*/  F2FP.BF16.F32.PACK_AB R85, R27, R26 ;  /* 0x0000001a1b55723e */ /* 0x000fe200000010ff */
[----:B------:R-:W-:Y:S01]  /*3b80*/  FADD.FTZ R64, R64, -R109 ;  /* 0x8000006d40407221 */ /* 0x000fe20000010000 */
[----:B------:R-:W-:-:S05]  /*3b90*/  F2FP.BF16.F32.PACK_AB R71, R13, R62 ;  /* 0x0000003e0d47723e */ /* 0x000fca00000010ff */
[----:B------:R-:W5:Y:S01]  /*3ba0*/  MUFU.EX2 R140, R140 ;  /* 0x0000008c008c7308 */ /* 0x000f620000000800 */
        /* <DEDUP_REMOVED lines=8> */
[--C-:B------:R-:W-:Y:S01]  /*3c30*/  FADD.FTZ R56, R56, -R121.reuse ;  /* 0x8000007938387221 */ /* 0x100fe20000010000 */
[----:B------:R-:W-:Y:S01]  /*3c40*/  FADD.FTZ R58, R58, -R121 ;  /* 0x800000793a3a7221 */ /* 0x000fe20000010000 */
[----:B------:R-:W-:Y:S01]  /*3c50*/  FADD.FTZ R227, R74, -R227 ;  /* 0x800000e34ae37221 */ /* 0x000fe20000010000 */
[----:B------:R-:W-:Y:S01]  /*3c60*/  FADD.FTZ R113, R75, -R113 ;  /* 0x800000714b717221 */ /* 0x000fe20000010000 */
        /* <DEDUP_REMOVED lines=60> */
[----:B-1----:R-:W-:Y:S01]  /*4030*/  FMUL.FTZ R28, R133, R235 ;  /* 0x000000eb851c7220 */ /* 0x002fe20000410000 */
        /* <DEDUP_REMOVED lines=35> */
[----:B---3--:R-:W-:-:S04]  /*4270*/  IMAD R13, R0, 0x4000, R141 ;  /* 0x00004000000d7824 */ /* 0x008fc800078e028d */
        /* <DEDUP_REMOVED lines=75> */
[----:B------:R-:W-:-:S04]  /*4730*/  VIADD R28, R236, 0x20c00 ;  /* 0x00020c00ec1c7836 */ /* 0x000fc80000000000 */
        /* <DEDUP_REMOVED lines=71> */
.L_x_6112:
        /* <DEDUP_REMOVED lines=68> */
.L_x_6113:
[----:B-1----:R-:W2:Y:S01]  /*4ff0*/  LDL R5, [R1+0x4] ;  /* 0x0000040001057983 */ /* 0x002ea20000100800 */
[----:B------:R-:W-:Y:S02]  /*5000*/  VIADD R16, R16, 0x1 ;  /* 0x0000000110107836 */ /* 0x000fe40000000000 */
        /* <DEDUP_REMOVED lines=9> */
[----:B----4-:R-:W-:Y:S05]  /*50a0*/  @!P1 BRA `(.L_x_6114) ;  /* 0xffffffc8007c9947 */ /* 0x010fea000383ffff */
.L_x_6103:
[----:B------:R-:W-:-:S13]  /*50b0*/  ISETP.GE.AND P0, PT, R16, UR38, PT ;  /* 0x0000002610007c0c */ /* 0x000fda000bf06270 */
[----:B------:R-:W-:Y:S05]  /*50c0*/  @P0 BRA `(.L_x_6115) ;  /* 0x0000003800500947 */ /* 0x000fea0003800000 */
[----:B------:R-:W1:Y:S01]  /*50d0*/  LDL.LU R11, [R1+0x28] ;  /* 0x00002800010b7983 */ /* 0x000e620000300800 */
[----:B------:R-:W-:-:S03]  /*50e0*/  ULDC UR4, c[0x0][0x290] ;  /* 0x0000a40000047ab9 */ /* 0x000fc60000000800 */
[----:B------:R-:W2:Y:S01]  /*50f0*/  LDL.LU R10, [R1+0x1c] ;  /* 0x00001c00010a7983 */ /* 0x000ea20000300800 */
[----:B------:R-:W-:-:S03]  /*5100*/  UIMAD UR4, UR36, -0x80, UR4 ;  /* 0xffffff80240478a4 */ /* 0x000fc6000f8e0204 */
[----:B------:R-:W3:Y:S01]  /*5110*/  LDL.LU R21, [R1+0x18] ;  /* 0x0000180001157983 */ /* 0x000ee20000300800 */
[----:B------:R-:W4:Y:S02]  /*5120*/  S2R R5, SR_TID.X ;  /* 0x0000000000057919 */ /* 0x000f240000002100 */
[----:B----4-:R-:W-:-:S05]  /*5130*/  VIADD R5, R5, 0xffffff80 ;  /* 0xffffff8005057836 */ /* 0x010fca0000000000 */
[----:B------:R-:W-:-:S04]  /*5140*/  SHF.R.S32.HI R6, RZ, 0x1f, R5 ;  /* 0x0000001fff067819 */ /* 0x000fc80000011405 */
[----:B------:R-:W-:-:S04]  /*5150*/  LEA.HI R7, R6, R5, RZ, 0x7 ;  /* 0x0000000506077211 */ /* 0x000fc800078f38ff */
[----:B------:R-:W-:Y:S02]  /*5160*/  LOP3.LUT R8, R7, 0xffffff80, RZ, 0xc0, !PT ;  /* 0xffffff8007087812 */ /* 0x000fe400078ec0ff */
[----:B------:R-:W-:-:S03]  /*5170*/  SHF.R.S32.HI R7, RZ, 0x7, R7 ;  /* 0x00000007ff077819 */ /* 0x000fc60000011407 */
[----:B------:R-:W-:Y:S01]  /*5180*/  IMAD.IADD R9, R5, 0x1, -R8 ;  /* 0x0000000105097824 */ /* 0x000fe200078e0a08 */
[----:B------:R-:W-:-:S04]  /*5190*/  LEA.HI R8, R6, R5, RZ, 0x5 ;  /* 0x0000000506087211 */ /* 0x000fc800078f28ff */
[----:B------:R-:W-:-:S05]  /*51a0*/  LOP3.LUT R8, R8, 0xffffffe0, RZ, 0xc0, !PT ;  /* 0xffffffe008087812 */ /* 0x000fca00078ec0ff */
[----:B------:R-:W-:Y:S02]  /*51b0*/  IMAD.IADD R8, R5, 0x1, -R8 ;  /* 0x0000000105087824 */ /* 0x000fe400078e0a08 */
[----:B------:R-:W-:Y:S02]  /*51c0*/  IMAD.U32 R15, RZ, RZ, UR4 ;  /* 0x00000004ff0f7e24 */ /* 0x000fe4000f8e00ff */
[----:B------:R-:W-:Y:S02]  /*51d0*/  IMAD R230, R230, 0x2000, R236 ;  /* 0x00002000e6e67824 */ /* 0x000fe400078e02ec */
[----:B------:R-:W-:Y:S02]  /*51e0*/  IMAD.MOV.U32 R19, RZ, RZ, 0x40000040 ;  /* 0x40000040ff137424 */ /* 0x000fe400078e00ff */
[----:B------:R-:W-:Y:S01]  /*51f0*/  IMAD.MOV.U32 R235, RZ, RZ, 0x40000040 ;  /* 0x40000040ffeb7424 */ /* 0x000fe200078e00ff */
[----:B-1----:R-:W-:Y:S02]  /*5200*/  LEA.HI R13, R11, R9, RZ, 0x5 ;  /* 0x000000090b0d7211 */ /* 0x002fe400078f28ff */
[----:B------:R-:W-:-:S02]  /*5210*/  LEA.HI R9, R7, R7, RZ, 0x1 ;  /* 0x0000000707097211 */ /* 0x000fc400078f08ff */
[--C-:B--2---:R-:W-:Y:S02]  /*5220*/  SHF.R.S32.HI R11, RZ, 0x2, R10.reuse ;  /* 0x00000002ff0b7819 */ /* 0x104fe4000001140a */
[----:B------:R-:W-:Y:S02]  /*5230*/  LOP3.LUT R12, R9, 0xfffffffe, RZ, 0xc0, !PT ;  /* 0xfffffffe090c7812 */ /* 0x000fe400078ec0ff */
[----:B------:R-:W-:Y:S02]  /*5240*/  SHF.R.S32.HI R10, RZ, 0x1f, R10 ;  /* 0x0000001fff0a7819 */ /* 0x000fe4000001140a */
[----:B------:R-:W-:Y:S02]  /*5250*/  SHF.R.S32.HI R9, RZ, 0x1f, R8 ;  /* 0x0000001fff097819 */ /* 0x000fe40000011408 */
[----:B------:R-:W-:Y:S01]  /*5260*/  SHF.R.S32.HI R14, RZ, 0x5, R13 ;  /* 0x00000005ff0e7819 */ /* 0x000fe2000001140d */
[----:B------:R-:W-:Y:S01]  /*5270*/  IMAD.IADD R13, R7, 0x1, -R12 ;  /* 0x00000001070d7824 */ /* 0x000fe200078e0a0c */
[----:B------:R-:W-:-:S02]  /*5280*/  LEA.HI R10, R10, R11, RZ, 0x3 ;  /* 0x0000000b0a0a7211 */ /* 0x000fc400078f18ff */
[CC--:B------:R-:W-:Y:S02]  /*5290*/  LEA.HI R7, R9.reuse, R8.reuse, RZ, 0x3 ;  /* 0x0000000809077211 */ /* 0x0c0fe400078f18ff */
[----:B------:R-:W-:Y:S02]  /*52a0*/  LEA.HI R9, R9, R8, RZ, 0x2 ;  /* 0x0000000809097211 */ /* 0x000fe400078f10ff */
[----:B------:R-:W-:Y:S02]  /*52b0*/  LOP3.LUT R12, R10, 0xfffffff8, RZ, 0xc0, !PT ;  /* 0xfffffff80a0c7812 */ /* 0x000fe400078ec0ff */
[--C-:B------:R-:W-:Y:S02]  /*52c0*/  SHF.R.S32.HI R8, RZ, 0x3, R7.reuse ;  /* 0x00000003ff087819 */ /* 0x100fe40000011407 */
[----:B------:R-:W-:Y:S02]  /*52d0*/  SHF.R.S32.HI R7, RZ, 0x1f, R7 ;  /* 0x0000001fff077819 */ /* 0x000fe40000011407 */
[----:B------:R-:W-:Y:S01]  /*52e0*/  SHF.R.S32.HI R10, RZ, 0x2, R9 ;  /* 0x00000002ff0a7819 */ /* 0x000fe20000011409 */
[----:B------:R-:W-:Y:S01]  /*52f0*/  IMAD R14, R14, -0x10, R15 ;  /* 0xfffffff00e0e7824 */ /* 0x000fe200078e020f */
[----:B------:R-:W-:-:S02]  /*5300*/  LEA.HI R7, R7, R8, RZ, 0x4 ;  /* 0x0000000807077211 */ /* 0x000fc400078f20ff */
[----:B------:R-:W-:Y:S02]  /*5310*/  LEA.HI R9, R9, R10, RZ, 0x1 ;  /* 0x0000000a09097211 */ /* 0x000fe400078f08ff */
[----:B------:R-:W-:Y:S02]  /*5320*/  LEA.HI R15, R6, R5, RZ, 0x2 ;  /* 0x00000005060f7211 */ /* 0x000fe400078f10ff */
[----:B------:R-:W-:Y:S02]  /*5330*/  LOP3.LUT R7, R7, 0x1ffffff0, RZ, 0xc0, !PT ;  /* 0x1ffffff007077812 */ /* 0x000fe400078ec0ff */
[----:B------:R-:W-:Y:S02]  /*5340*/  LOP3.LUT R9, R9, 0xfffffffe, RZ, 0xc0, !PT ;  /* 0xfffffffe09097812 */ /* 0x000fe400078ec0ff */
[----:B------:R-:W-:Y:S01]  /*5350*/  IADD3 R6, R14, R12, -R11 ;  /* 0x0000000c0e067210 */ /* 0x000fe20007ffe80b */
[----:B------:R-:W-:Y:S01]  /*5360*/  IMAD.IADD R8, R8, 0x1, -R7 ;  /* 0x0000000108087824 */ /* 0x000fe200078e0a07 */
[----:B------:R-:W-:Y:S01]  /*5370*/  LOP3.LUT R12, R15, 0xfffffffc, RZ, 0xc0, !PT ;  /* 0xfffffffc0f0c7812 */ /* 0x000fe200078ec0ff */
[----:B------:R-:W-:-:S02]  /*5380*/  IMAD.IADD R9, R10, 0x1, -R9 ;  /* 0x000000010a097824 */ /* 0x000fc400078e0a09 */
[C---:B------:R-:W-:Y:S02]  /*5390*/  VIADD R11, R10.reuse, 0x8 ;  /* 0x000000080a0b7836 */ /* 0x040fe40000000000 */
[----:B------:R-:W-:Y:S02]  /*53a0*/  IMAD R6, R13, -0x40, R6 ;  /* 0xffffffc00d067824 */ /* 0x000fe400078e0206 */
[----:B------:R-:W-:Y:S02]  /*53b0*/  VIADD R13, R10, 0x10 ;  /* 0x000000100a0d7836 */ /* 0x000fe40000000000 */
[----:B------:R-:W-:Y:S02]  /*53c0*/  IMAD R7, R8, 0x8, R9 ;  /* 0x0000000808077824 */ /* 0x000fe400078e0209 */
[----:B------:R-:W-:Y:S01]  /*53d0*/  IMAD.IADD R5, R5, 0x1, -R12 ;  /* 0x0000000105057824 */ /* 0x000fe200078e0a0c */
[----:B------:R-:W-:Y:S02]  /*53e0*/  LEA.HI R12, R11, R11, RZ, 0x1 ;  /* 0x0000000b0b0c7211 */ /* 0x000fe400078f08ff */
[----:B------:R-:W-:Y:S01]  /*53f0*/  LEA.HI R8, R13, R13, RZ, 0x1 ;  /* 0x0000000d0d087211 */ /* 0x000fe200078f08ff */
[----:B------:R1:W-:Y:S01]  /*5400*/  STL [R1+0x40], R7 ;  /* 0x0000400701007387 */ /* 0x0003e20000100800 */
[----:B------:R-:W-:Y:S01]  /*5410*/  LOP3.LUT R14, R12, 0xfffffffe, RZ, 0xc0, !PT ;  /* 0xfffffffe0c0e7812 */ /* 0x000fe200078ec0ff */
[----:B------:R-:W-:Y:S01]  /*5420*/  VIADD R15, R10, 0x18 ;  /* 0x000000180a0f7836 */ /* 0x000fe20000000000 */
[----:B------:R-:W-:-:S02]  /*5430*/  LOP3.LUT R10, R8, 0xfffffffe, RZ, 0xc0, !PT ;  /* 0xfffffffe080a7812 */ /* 0x000fc400078ec0ff */
[--C-:B------:R-:W-:Y:S02]  /*5440*/  SHF.R.S32.HI R9, RZ, 0x1, R8.reuse ;  /* 0x00000001ff097819 */ /* 0x100fe40000011408 */
[----:B------:R-:W-:Y:S02]  /*5450*/  SHF.R.S32.HI R8, RZ, 0x1f, R8 ;  /* 0x0000001fff087819 */ /* 0x000fe40000011408 */
[--C-:B-1----:R-:W-:Y:S02]  /*5460*/  SHF.R.S32.HI R7, RZ, 0x1, R12.reuse ;  /* 0x00000001ff077819 */ /* 0x102fe4000001140c */
[----:B------:R-:W-:Y:S01]  /*5470*/  SHF.R.S32.HI R12, RZ, 0x1f, R12 ;  /* 0x0000001fff0c7819 */ /* 0x000fe2000001140c */
[----:B------:R-:W-:Y:S01]  /*5480*/  IMAD.IADD R14, R11, 0x1, -R14 ;  /* 0x000000010b0e7824 */ /* 0x000fe200078e0a0e */
[----:B------:R-:W-:Y:S02]  /*5490*/  LEA.HI R8, R8, R9, RZ, 0x4 ;  /* 0x0000000908087211 */ /* 0x000fe400078f20ff */
[----:B------:R-:W-:-:S02]  /*54a0*/  LEA.HI R12, R12, R7, RZ, 0x4 ;  /* 0x000000070c0c7211 */ /* 0x000fc400078f20ff */
[----:B------:R-:W-:Y:S02]  /*54b0*/  LEA.HI R11, R15, R15, RZ, 0x1 ;  /* 0x0000000f0f0b7211 */ /* 0x000fe400078f08ff */
[----:B------:R-:W-:Y:S02]  /*54c0*/  LOP3.LUT R12, R12, 0x1ffffff0, RZ, 0xc0, !PT ;  /* 0x1ffffff00c0c7812 */ /* 0x000fe400078ec0ff */
[----:B------:R-:W-:Y:S02]  /*54d0*/  LOP3.LUT R8, R8, 0x1ffffff0, RZ, 0xc0, !PT ;  /* 0x1ffffff008087812 */ /* 0x000fe400078ec0ff */
[--C-:B------:R-:W-:Y:S02]  /*54e0*/  SHF.R.S32.HI R17, RZ, 0x1, R11.reuse ;  /* 0x00000001ff117819 */ /* 0x100fe4000001140b */
[----:B------:R-:W-:Y:S01]  /*54f0*/  SHF.R.S32.HI R18, RZ, 0x1f, R11 ;  /* 0x0000001fff127819 */ /* 0x000fe2000001140b */
[----:B------:R-:W-:Y:S02]  /*5500*/  IMAD.IADD R10, R13, 0x1, -R10 ;  /* 0x000000010d0a7824 */ /* 0x000fe400078e0a0a */
[----:B------:R-:W-:Y:S01]  /*5510*/  IMAD.IADD R7, R7, 0x1, -R12 ;  /* 0x0000000107077824 */ /* 0x000fe200078e0a0c */
[----:B------:R-:W-:Y:S01]  /*5520*/  LEA.HI R13, R18, R17, RZ, 0x4 ;  /* 0x00000011120d7211 */ /* 0x000fe200078f20ff */
[----:B------:R-:W-:Y:S01]  /*5530*/  IMAD.IADD R9, R9, 0x1, -R8 ;  /* 0x0000000109097824 */ /* 0x000fe200078e0a08 */
[----:B------:R-:W-:Y:S01]  /*5540*/  LOP3.LUT R18, R11, 0xfffffffe, RZ, 0xc0, !PT ;  /* 0xfffffffe0b127812 */ /* 0x000fe200078ec0ff */
[----:B------:R-:W-:Y:S01]  /*5550*/  IMAD R8, R7, 0x8, R14 ;  /* 0x0000000807087824 */ /* 0x000fe200078e020e */
[----:B------:R-:W-:Y:S01]  /*5560*/  LOP3.LUT R20, R13, 0x1ffffff0, RZ, 0xc0, !PT ;  /* 0x1ffffff00d147812 */ /* 0x000fe200078ec0ff */
[----:B------:R-:W-:-:S02]  /*5570*/  IMAD R7, R9, 0x8, R10 ;  /* 0x0000000809077824 */ /* 0x000fc400078e020a */
[----:B------:R-:W-:Y:S01]  /*5580*/  IMAD.IADD R18, R15, 0x1, -R18 ;  /* 0x000000010f127824 */ /* 0x000fe200078e0a12 */
[----:B------:R1:W-:Y:S01]  /*5590*/  STL [R1+0x34], R8 ;  /* 0x0000340801007387 */ /* 0x0003e20000100800 */
[----:B------:R-:W-:-:S03]  /*55a0*/  IMAD.IADD R17, R17, 0x1, -R20 ;  /* 0x0000000111117824 */ /* 0x000fc600078e0a14 */
[----:B------:R2:W-:Y:S01]  /*55b0*/  STL [R1+0x30], R7 ;  /* 0x0000300701007387 */ /* 0x0005e20000100800 */
[----:B------:R-:W-:Y:S02]  /*55c0*/  IMAD R10, R17, 0x8, R18 ;  /* 0x00000008110a7824 */ /* 0x000fe400078e0212 */
[C---:B-1----:R-:W-:Y:S02]  /*55d0*/  VIADD R8, R230.reuse, 0x4000 ;  /* 0x00004000e6087836 */ /* 0x042fe40000000000 */
[----:B--2---:R-:W-:Y:S01]  /*55e0*/  VIADD R7, R230, 0x20c00 ;  /* 0x00020c00e6077836 */ /* 0x004fe20000000000 */
[----:B------:R-:W-:Y:S02]  /*55f0*/  SHF.R.U32.HI R230, RZ, 0x4, R230 ;  /* 0x00000004ffe67819 */ /* 0x000fe400000116e6 */
[----:B------:R-:W-:Y:S02]  /*5600*/  SHF.R.U32.HI R8, RZ, 0x4, R8 ;  /* 0x00000004ff087819 */ /* 0x000fe40000011608 */
[----:B------:R-:W-:-:S02]  /*5610*/  SHF.R.U32.HI R7, RZ, 0x4, R7 ;  /* 0x00000004ff077819 */ /* 0x000fc40000011607 */
[----:B------:R-:W-:Y:S01]  /*5620*/  LOP3.LUT R230, R230, 0x3fff, RZ, 0xc0, !PT ;  /* 0x00003fffe6e67812 */ /* 0x000fe200078ec0ff */
[----:B------:R1:W-:Y:S01]  /*5630*/  STL [R1+0x2c], R10 ;  /* 0x00002c0a01007387 */ /* 0x0003e20000100800 */
[----:B------:R-:W-:Y:S02]  /*5640*/  LOP3.LUT R8, R8, 0x3fff, RZ, 0xc0, !PT ;  /* 0x00003fff08087812 */ /* 0x000fe400078ec0ff */
[----:B------:R-:W-:Y:S02]  /*5650*/  LOP3.LUT R7, R7, 0x3fff, RZ, 0xc0, !PT ;  /* 0x00003fff07077812 */ /* 0x000fe400078ec0ff */
[----:B------:R-:W-:Y:S02]  /*5660*/  LOP3.LUT R237, R8, 0x10000, RZ, 0xfc, !PT ;  /* 0x0001000008ed7812 */ /* 0x000fe400078efcff */
[----:B-1----:R-:W-:Y:S02]  /*5670*/  LOP3.LUT R10, R230, 0x10000, RZ, 0xfc, !PT ;  /* 0x00010000e60a7812 */ /* 0x002fe400078efcff */
[----:B------:R-:W-:Y:S01]  /*5680*/  LOP3.LUT R7, R7, 0x10000, RZ, 0xfc, !PT ;  /* 0x0001000007077812 */ /* 0x000fe200078efcff */
[----:B------:R-:W-:-:S02]  /*5690*/  IMAD.MOV.U32 R15, RZ, RZ, 0x40000040 ;  /* 0x40000040ff0f7424 */ /* 0x000fc400078e00ff */
[C---:B------:R-:W-:Y:S02]  /*56a0*/  VIADD R18, R10.reuse, 0x2 ;  /* 0x000000020a127836 */ /* 0x040fe40000000000 */
[C---:B------:R-:W-:Y:S01]  /*56b0*/  VIADD R14, R10.reuse, 0x4 ;  /* 0x000000040a0e7836 */ /* 0x040fe20000000000 */
[----:B------:R1:W-:Y:S01]  /*56c0*/  STL [R1+0x28], R10 ;  /* 0x0000280a01007387 */ /* 0x0003e20000100800 */
[----:B------:R-:W-:Y:S02]  /*56d0*/  VIADD R12, R10, 0x6 ;  /* 0x000000060a0c7836 */ /* 0x000fe40000000000 */
[----:B------:R-:W-:Y:S01]  /*56e0*/  IMAD.MOV.U32 R13, RZ, RZ, 0x40000040 ;  /* 0x40000040ff0d7424 */ /* 0x000fe200078e00ff */
[----:B------:R2:W-:Y:S01]  /*56f0*/  STL [R1+0x3c], R7 ;  /* 0x00003c0701007387 */ /* 0x0005e20000100800 */
[----:B------:R-:W-:Y:S02]  /*5700*/  VIADD R8, R237, 0x4 ;  /* 0x00000004ed087836 */ /* 0x000fe40000000000 */
[----:B------:R-:W-:Y:S01]  /*5710*/  IMAD.MOV.U32 R9, RZ, RZ, 0x40000040 ;  /* 0x40000040ff097424 */ /* 0x000fe200078e00ff */
[----:B------:R4:W-:Y:S01]  /*5720*/  STL.64 [R1+0x20], R18 ;  /* 0x0000201201007387 */ /* 0x0009e20000100a00 */
[----:B------:R-:W-:-:S02]  /*5730*/  IMAD.MOV.U32 R11, RZ, RZ, 0x40000040 ;  /* 0x40000040ff0b7424 */ /* 0x000fc400078e00ff */
[----:B-1----:R-:W-:Y:S01]  /*5740*/  VIADD R10, R237, 0x2 ;  /* 0x00000002ed0a7836 */ /* 0x002fe20000000000 */
[----:B------:R4:W-:Y:S04]  /*5750*/  STL.64 [R1+0x18], R14 ;  /* 0x0000180e01007387 */ /* 0x0009e80000100a00 */
[----:B------:R4:W-:Y:S04]  /*5760*/  STL.64 [R1+0x10], R12 ;  /* 0x0000100c01007387 */ /* 0x0009e80000100a00 */
[----:B------:R4:W-:Y:S04]  /*5770*/  STL.64 [R1], R8 ;  /* 0x0000000801007387 */ /* 0x0009e80000100a00 */
[----:B------:R4:W-:Y:S01]  /*5780*/  STL.64 [R1+0x8], R10 ;  /* 0x0000080a01007387 */ /* 0x0009e20000100a00 */
[----:B--2---:R-:W-:Y:S01]  /*5790*/  VIADD R7, R5, 0x4 ;  /* 0x0000000405077836 */ /* 0x004fe20000000000 */
[----:B---3--:R-:W-:Y:S01]  /*57a0*/  LOP3.LUT R231, R21, 0x1, RZ, 0xfc, !PT ;  /* 0x0000000115e77812 */ /* 0x008fe200078efcff */
[----:B------:R-:W-:-:S02]  /*57b0*/  VIADD R20, R5, 0x8 ;  /* 0x0000000805147836 */ /* 0x000fc40000000000 */
[C---:B------:R-:W-:Y:S02]  /*57c0*/  VIADD R17, R5.reuse, 0xc ;  /* 0x0000000c05117836 */ /* 0x040fe40000000000 */
[----:B------:R-:W-:Y:S02]  /*57d0*/  VIADD R7, R5, 0x10 ;  /* 0x0000001005077836 */ /* 0x000fe40000000000 */
[----:B------:R-:W-:Y:S02]  /*57e0*/  VIADD R234, R237, 0x6 ;  /* 0x00000006edea7836 */ /* 0x000fe40000000000 */
[C---:B------:R-:W-:Y:S02]  /*57f0*/  VIADD R20, R5.reuse, 0x14 ;  /* 0x0000001405147836 */ /* 0x040fe40000000000 */
[C---:B------:R-:W-:Y:S02]  /*5800*/  VIADD R17, R5.reuse, 0x18 ;  /* 0x0000001805117836 */ /* 0x040fe40000000000 */
[----:B----4-:R-:W-:-:S07]  /*5810*/  VIADD R7, R5, 0x1c ;  /* 0x0000001c05077836 */ /* 0x010fce0000000000 */
.L_x_6126:
[----:B------:R-:W-:Y:S01]  /*5820*/  ISETP.NE.AND P0, PT, R231, 0x3, PT ;  /* 0x00000003e700780c */ /* 0x000fe20003f05270 */
[----:B------:R-:W-:-:S12]  /*5830*/  YIELD ;  /* 0x0000000000007946 */ /* 0x000fd80003800000 */
[----:B--2---:R-:W-:Y:S05]  /*5840*/  @!P0 BRA `(.L_x_6116) ;  /* 0x0000000000048947 */ /* 0x004fea0003800000 */
[----:B------:R-:W-:Y:S01]  /*5850*/  BPT.TRAP 0x1 ;  /* 0x000000040000795c */ /* 0x000fe20000300000 */
.L_x_6116:
[----:B------:R-:W-:Y:S01]  /*5860*/  IMAD R7, R0, 0x8, R236 ;  /* 0x0000000800077824 */ /* 0x000fe200078e02ec */
[----:B------:R-:W-:-:S04]  /*5870*/  SHF.L.U32 R20, R4, 0x1f, RZ ;  /* 0x0000001f04147819 */ /* 0x000fc800000006ff */
[----:B------:R1:W2:Y:S01]  /*5880*/  SYNCS.PHASECHK.TRANS64.TRYWAIT P1, [R7+URZ+0x30c10], R20 ;  /* 0x030c1014070075a7 */ /* 0x0002a2000802017f */
[----:B------:R-:W-:Y:S05]  /*5890*/  @!P0 BRA `(.L_x_6117) ;  /* 0x0000000000048947 */ /* 0x000fea0003800000 */
[----:B------:R-:W-:Y:S01]  /*58a0*/  BPT.TRAP 0x1 ;  /* 0x000000040000795c */ /* 0x000fe20000300000 */
.L_x_6117:
[----:B------:R-:W-:-:S05]  /*58b0*/  VIADD R8, R236, 0x10000 ;  /* 0x00010000ec087836 */ /* 0x000fca0000000000 */
[----:B------:R-:W-:-:S04]  /*58c0*/  SHF.R.U32.HI R8, RZ, 0x4, R8 ;  /* 0x00000004ff087819 */ /* 0x000fc80000011608 */
[----:B------:R-:W-:-:S04]  /*58d0*/  LOP3.LUT R8, R8, 0x3fff, RZ, 0xc0, !PT ;  /* 0x00003fff08087812 */ /* 0x000fc800078ec0ff */
[----:B------:R-:W-:Y:S01]  /*58e0*/  LOP3.LUT R9, R8, 0x10000, RZ, 0xfc, !PT ;  /* 0x0001000008097812 */ /* 0x000fe200078efcff */
[----:B--2---:R-:W-:Y:S06]  /*58f0*/  @P1 BRA `(.L_x_6118) ;  /* 0x0000000000081947 */ /* 0x004fec0003800000 */
[----:B------:R-:W2:Y:S02]  /*5900*/  SYNCS.PHASECHK.TRANS64.TRYWAIT P1, [R7+URZ+0x30c10], R20 ;  /* 0x030c1014070075a7 */ /* 0x000ea4000802017f */
[----:B--2---:R-:W-:Y:S05]  /*5910*/  @!P1 BRA `(.L_x_6119) ;  /* 0x0000007800609947 */ /* 0x004fea0003800000 */
.L_x_6118:
        /* <DEDUP_REMOVED lines=63> */
.L_x_6120:
[----:B------:R1:W1:Y:S01]  /*5d10*/  SYNCS.PHASECHK.TRANS64.TRYWAIT P1, [R7+URZ+0x30c30], R20 ;  /* 0x030c3014070075a7 */ /* 0x000262000802017f */
[----:B------:R-:W-:Y:S05]  /*5d20*/  @!P0 BRA `(.L_x_6121) ;  /* 0x0000000000048947 */ /* 0x000fea0003800000 */
[----:B------:R-:W-:Y:S01]  /*5d30*/  BPT.TRAP 0x1 ;  /* 0x000000040000795c */ /* 0x000fe20000300000 */
.L_x_6121:
        /* <DEDUP_REMOVED lines=8> */
.L_x_6122:
[----:B------:R-:W5:Y:S01]  /*5dc0*/  LDL.64 R12, [R1+0x8] ;  /* 0x00000800010c7983 */ /* 0x000f620000100a00 */
[----:B------:R-:W-:Y:S01]  /*5dd0*/  R2UR UR4, R237 ;  /* 0x00000000ed0472ca */ /* 0x000fe200000e0000 */
[----:B------:R-:W-:Y:S01]  /*5de0*/  WARPGROUP.ARRIVE ;  /* 0x00000000000079c5 */ /* 0x000fe20000000000 */
[----:B------:R-:W-:Y:S01]  /*5df0*/  R2UR UR6, R9 ;  /* 0x00000000090672ca */ /* 0x000fe200000e0000 */
[----:B------:R-:W4:Y:S01]  /*5e00*/  LDL.64 R20, [R1] ;  /* 0x0000000001147983 */ /* 0x000f220000100a00 */
[----:B------:R-:W-:Y:S01]  /*5e10*/  UMOV UR5, 0x40000040 ;  /* 0x4000004000057882 */ /* 0x000fe20000000000 */
[----:B------:R-:W-:Y:S01]  /*5e20*/  UMOV UR7, 0x40000040 ;  /* 0x4000004000077882 */ /* 0x000fe20000000000 */
[----:B------:R-:W-:Y:S01]  /*5e30*/  UMOV UR11, 0x40000040 ;  /* 0x40000040000b7882 */ /* 0x000fe20000000000 */
[C---:B------:R-:W-:Y:S01]  /*5e40*/  VIADD R14, R5.reuse, 0x4 ;  /* 0x00000004050e7836 */ /* 0x040fe20000000000 */
[----:B--2---:R-:W1:Y:S01]  /*5e50*/  SHFL.IDX PT, R9, R10, R5, 0x1f ;  /* 0x00001f050a097589 */ /* 0x004e6200000e0000 */
[C---:B------:R-:W-:Y:S01]  /*5e60*/  ISETP.GT.AND P1, PT, R6.reuse, 0x8, PT ;  /* 0x000000080600780c */ /* 0x040fe20003f24270 */
[----:B------:R-:W-:Y:S01]  /*5e70*/  VIADD R17, R5, 0x8 ;  /* 0x0000000805117836 */ /* 0x000fe20000000000 */
[----:B------:R-:W-:Y:S01]  /*5e80*/  ISETP.GT.AND P2, PT, R6, RZ, PT ;  /* 0x000000ff0600720c */ /* 0x000fe20003f44270 */
[----:B------:R-:W2:Y:S01]  /*5e90*/  SHFL.IDX PT, R11, R10, R14, 0x1f ;  /* 0x00001f0e0a0b7589 */ /* 0x000ea200000e0000 */
[----:B------:R-:W-:-:S02]  /*5ea0*/  FSEL R91, R91, -INF , P1 ;  /* 0xff8000005b5b7808 */ /* 0x000fc40000800000 */
[----:B------:R-:W-:Y:S01]  /*5eb0*/  HGMMA.64x128x16.F32.BF16 R24, gdesc[UR4], RZ, !UPT, gsb0 ;  /* 0x01e00000041879f0 */ /* 0x000fe2000c0018ff */
[----:B------:R-:W-:Y:S01]  /*5ec0*/  UIADD3 UR4, UR6, 0x2, URZ ;  /* 0x0000000206047890 */ /* 0x000fe2000fffe03f */
[----:B------:R-:W-:Y:S01]  /*5ed0*/  FSEL R88, R88, -INF , P2 ;  /* 0xff80000058587808 */ /* 0x000fe20001000000 */
[----:B------:R-:W-:Y:S01]  /*5ee0*/  ULDC UR5, c[0x0][0x744] ;  /* 0x0001d10000057ab9 */ /* 0x000fe20000000800 */
[----:B------:R-:W-:Y:S02]  /*5ef0*/  FSEL R90, R90, -INF , P1 ;  /* 0xff8000005a5a7808 */ /* 0x000fe40000800000 */
[----:B------:R-:W-:Y:S02]  /*5f00*/  FSEL R89, R89, -INF , P2 ;  /* 0xff80000059597808 */ /* 0x000fe40001000000 */
[----:B------:R-:W-:Y:S01]  /*5f10*/  UMOV UR10, UR4 ;  /* 0x00000004000a7c82 */ /* 0x000fe20008000000 */
[----:B---3--:R-:W-:Y:S01]  /*5f20*/  SHFL.IDX PT, R18, R233, R5, 0x1f ;  /* 0x00001f05e9127589 */ /* 0x008fe200000e0000 */
[----:B------:R-:W-:-:S02]  /*5f30*/  FSEL R92, R92, -INF , P2 ;  /* 0xff8000005c5c7808 */ /* 0x000fc40001000000 */
[----:B------:R-:W-:Y:S01]  /*5f40*/  FSEL R94, R94, -INF , P1 ;  /* 0xff8000005e5e7808 */ /* 0x000fe20000800000 */
[--C-:B-1----:R-:W-:Y:S01]  /*5f50*/  FFMA.FTZ R88, R88, UR5, -R9.reuse ;  /* 0x0000000558587c23 */ /* 0x102fe20008010809 */
[----:B------:R-:W-:Y:S01]  /*5f60*/  FFMA.FTZ R90, R90, UR5, -R9 ;  /* 0x000000055a5a7c23 */ /* 0x000fe20008010809 */
[--C-:B--2---:R-:W-:Y:S01]  /*5f70*/  FFMA.FTZ R91, R91, UR5, -R11.reuse ;  /* 0x000000055b5b7c23 */ /* 0x104fe2000801080b */
[----:B------:R-:W-:Y:S01]  /*5f80*/  FFMA.FTZ R89, R89, UR5, -R11 ;  /* 0x0000000559597c23 */ /* 0x000fe2000801080b */
[----:B------:R-:W-:Y:S02]  /*5f90*/  WARPGROUP.DEPBAR.LE gsb0, 0x0 ;  /* 0x00008000000079c5 */ /* 0x000fe40000010000 */
[----:B------:R-:W-:Y:S01]  /*5fa0*/  WARPGROUP.ARRIVE ;  /* 0x00000000000079c5 */ /* 0x000fe20000000000 */
[----:B------:R1:W-:Y:S01]  /*5fb0*/  MUFU.EX2 R230, R91 ;  /* 0x0000005b00e67308 */ /* 0x0003e20000000800 */
[----:B------:R-:W-:Y:S01]  /*5fc0*/  UIADD3 UR4, UR6, 0x4, URZ ;  /* 0x0000000406047890 */ /* 0x000fe2000fffe03f */
[----:B------:R-:W-:-:S02]  /*5fd0*/  FSEL R93, R93, -INF , P2 ;  /* 0xff8000005d5d7808 */ /* 0x000fc40001000000 */
[----:B------:R-:W-:Y:S02]  /*5fe0*/  FSEL R95, R95, -INF , P1 ;  /* 0xff8000005f5f7808 */ /* 0x000fe40000800000 */
[----:B------:R-:W-:Y:S02]  /*5ff0*/  FSEL R101, R101, -INF , P2 ;  /* 0xff80000065657808 */ /* 0x000fe40001000000 */
[----:B------:R-:W-:Y:S01]  /*6000*/  FSEL R104, R104, -INF , P2 ;  /* 0xff80000068687808 */ /* 0x000fe20001000000 */
[----:B-1----:R-:W-:Y:S01]  /*6010*/  VIADD R91, R5, 0x1c ;  /* 0x0000001c055b7836 */ /* 0x002fe20000000000 */
[----:B------:R-:W-:Y:S02]  /*6020*/  FSEL R98, R98, -INF , P1 ;  /* 0xff80000062627808 */ /* 0x000fe40000800000 */
[----:B------:R-:W-:Y:S02]  /*6030*/  FSEL R103, R103, -INF , P1 ;  /* 0xff80000067677808 */ /* 0x000fe40000800000 */
[----:B------:R-:W-:Y:S01]  /*6040*/  FSEL R106, R106, -INF , P1 ;  /* 0xff8000006a6a7808 */ /* 0x000fe20000800000 */
[----:B------:R-:W-:Y:S01]  /*6050*/  SHFL.IDX PT, R15, R10, R91, 0x1f ;  /* 0x00001f5b0a0f7589 */ /* 0x000fe200000e0000 */
[----:B------:R1:W-:Y:S01]  /*6060*/  MUFU.EX2 R222, R88 ;  /* 0x0000005800de7308 */ /* 0x0003e20000000800 */
[----:B-----5:R-:W-:-:S02]  /*6070*/  R2UR UR8, R12 ;  /* 0x000000000c0872ca */ /* 0x020fc400000e0000 */
[----:B------:R-:W-:Y:S01]  /*6080*/  R2UR UR9, R13 ;  /* 0x000000000d0972ca */ /* 0x000fe200000e0000 */
[----:B------:R-:W-:Y:S01]  /*6090*/  VIADD R13, R5, 0xc ;  /* 0x0000000c050d7836 */ /* 0x000fe20000000000 */
[----:B------:R-:W2:Y:S03]  /*60a0*/  SHFL.IDX PT, R12, R10, R17, 0x1f ;  /* 0x00001f110a0c7589 */ /* 0x000ea600000e0000 */
[----:B------:R3:W5:Y:S01]  /*60b0*/  MUFU.EX2 R232, R90 ;  /* 0x0000005a00e87308 */ /* 0x0007620000000800 */
[----:B------:R1:W3:Y:S04]  /*60c0*/  SHFL.IDX PT, R9, R10, R13, 0x1f ;  /* 0x00001f0d0a097589 */ /* 0x0002e800000e0000 */
[----:B------:R-:W-:Y:S01]  /*60d0*/  SHFL.IDX PT, R22, R233, R17, 0x1f ;  /* 0x00001f11e9167589 */ /* 0x000fe200000e0000 */
[----:B------:R-:W-:-:S02]  /*60e0*/  FSEL R97, R97, -INF , P2 ;  /* 0xff80000061617808 */ /* 0x000fc40001000000 */
[----:B------:R-:W-:Y:S01]  /*60f0*/  MUFU.EX2 R225, R89 ;  /* 0x0000005900e17308 */ /* 0x000fe20000000800 */
[----:B------:R-:W-:Y:S01]  /*6100*/  HGMMA.64x128x16.F32.BF16 R24, gdesc[UR8], R24, gsb0 ;  /* 0x01e00000081879f0 */ /* 0x000fe20008001818 */
[----:B-1----:R-:W-:Y:S01]  /*6110*/  VIADD R13, R5, 0x10 ;  /* 0x00000010050d7836 */ /* 0x002fe20000000000 */
[----:B----4-:R-:W-:-:S04]  /*6120*/  R2UR UR8, R20 ;  /* 0x00000000140872ca */ /* 0x010fc800000e0000 */
[----:B------:R1:W4:Y:S01]  /*6130*/  SHFL.IDX PT, R11, R10, R13, 0x1f ;  /* 0x00001f0d0a0b7589 */ /* 0x00032200000e0000 */
[----:B------:R-:W-:Y:S01]  /*6140*/  R2UR UR9, R21 ;  /* 0x00000000150972ca */ /* 0x000fe200000e0000 */
[----:B------:R-:W-:Y:S01]  /*6150*/  UMOV UR10, UR4 ;  /* 0x00000004000a7c82 */ /* 0x000fe20008000000 */
[----:B------:R-:W-:Y:S01]  /*6160*/  UMOV UR11, 0x40000040 ;  /* 0x40000040000b7882 */ /* 0x000fe20000000000 */
[----:B------:R5:W-:Y:S01]  /*6170*/  SHFL.IDX PT, R20, R233, R14, 0x1f ;  /* 0x00001f0ee9147589 */ /* 0x000be200000e0000 */
[--C-:B--2---:R-:W-:Y:S01]  /*6180*/  FFMA.FTZ R92, R92, UR5, -R12.reuse ;  /* 0x000000055c5c7c23 */ /* 0x104fe2000801080c */
[----:B------:R-:W-:Y:S01]  /*6190*/  FFMA.FTZ R94, R94, UR5, -R12 ;  /* 0x000000055e5e7c23 */ /* 0x000fe2000801080c */
[----:B-1----:R-:W-:Y:S02]  /*61a0*/  VIADD R13, R5, 0x14 ;  /* 0x00000014050d7836 */ /* 0x002fe40000000000 */
[--C-:B---3--:R-:W-:Y:S01]  /*61b0*/  FFMA.FTZ R93, R93, UR5, -R9.reuse ;  /* 0x000000055d5d7c23 */ /* 0x108fe20008010809 */
[----:B------:R-:W-:Y:S01]  /*61c0*/  FFMA.FTZ R95, R95, UR5, -R9 ;  /* 0x000000055f5f7c23 */ /* 0x000fe20008010809 */
[--C-:B------:R-:W-:Y:S01]  /*61d0*/  FFMA.FTZ R17, R104, UR5, -R18.reuse ;  /* 0x0000000568117c23 */ /* 0x100fe20008010812 */
[--C-:B-----5:R-:W-:Y:S01]  /*61e0*/  FFMA.FTZ R14, R101, UR5, -R15.reuse ;  /* 0x00000005650e7c23 */ /* 0x120fe2000801080f */
[----:B------:R1:W2:Y:S01]  /*61f0*/  SHFL.IDX PT, R12, R10, R13, 0x1f ;  /* 0x00001f0d0a0c7589 */ /* 0x0002a200000e0000 */
[----:B------:R-:W-:Y:S01]  /*6200*/  FFMA.FTZ R15, R103, UR5, -R15 ;  /* 0x00000005670f7c23 */ /* 0x000fe2000801080f */
[----:B------:R-:W-:Y:S01]  /*6210*/  FFMA.FTZ R18, R106, UR5, -R18 ;  /* 0x000000056a127c23 */ /* 0x000fe20008010812 */
[----:B------:R-:W-:-:S02]  /*6220*/  VIADD R103, R5, 0xc ;  /* 0x0000000c05677836 */ /* 0x000fc40000000000 */
[C---:B------:R-:W-:Y:S02]  /*6230*/  VIADD R106, R5.reuse, 0x10 ;  /* 0x00000010056a7836 */ /* 0x040fe40000000000 */
[C---:B------:R-:W-:Y:S02]  /*6240*/  VIADD R101, R5.reuse, 0x14 ;  /* 0x0000001405657836 */ /* 0x040fe40000000000 */
[----:B----4-:R-:W-:Y:S01]  /*6250*/  FFMA.FTZ R9, R98, UR5, -R11 ;  /* 0x0000000562097c23 */ /* 0x010fe2000801080b */
[C---:B------:R-:W-:Y:S01]  /*6260*/  VIADD R104, R5.reuse, 0x18 ;  /* 0x0000001805687836 */ /* 0x040fe20000000000 */
[----:B------:R-:W3:Y:S01]  /*6270*/  SHFL.IDX PT, R98, R223, R5, 0x1f ;  /* 0x00001f05df627589 */ /* 0x000ee200000e0000 */
[----:B------:R4:W-:Y:S03]  /*6280*/  MUFU.EX2 R229, R92 ;  /* 0x0000005c00e57308 */ /* 0x0009e60000000800 */
[----:B------:R-:W-:Y:S04]  /*6290*/  SHFL.IDX PT, R88, R233, R103, 0x1f ;  /* 0x00001f67e9587589 */ /* 0x000fe800000e0000 */
[----:B------:R-:W-:Y:S01]  /*62a0*/  SHFL.IDX PT, R90, R233, R106, 0x1f ;  /* 0x00001f6ae95a7589 */ /* 0x000fe200000e0000 */
[----:B------:R5:W-:Y:S03]  /*62b0*/  MUFU.EX2 R228, R94 ;  /* 0x0000005e00e47308 */ /* 0x000be60000000800 */
[----:B----4-:R-:W-:Y:S04]  /*62c0*/  SHFL.IDX PT, R92, R233, R101, 0x1f ;  /* 0x00001f65e95c7589 */ /* 0x010fe800000e0000 */
[----:B-----5:R-:W-:Y:S04]  /*62d0*/  SHFL.IDX PT, R94, R233, R104, 0x1f ;  /* 0x00001f68e95e7589 */ /* 0x020fe800000e0000 */
[----:B------:R-:W4:Y:S01]  /*62e0*/  SHFL.IDX PT, R233, R233, R91, 0x1f ;  /* 0x00001f5be9e97589 */ /* 0x000f2200000e0000 */
[----:B-1----:R-:W-:Y:S01]  /*62f0*/  VIADD R13, R5, 0x18 ;  /* 0x00000018050d7836 */ /* 0x002fe20000000000 */
[----:B------:R-:W-:-:S02]  /*6300*/  FSEL R120, R120, -INF , P2 ;  /* 0xff80000078787808 */ /* 0x000fc40001000000 */
[----:B------:R-:W-:-:S03]  /*6310*/  FSEL R117, R117, -INF , P2 ;  /* 0xff80000075757808 */ /* 0x000fc60001000000 */
[----:B------:R2:W-:Y:S01]  /*6320*/  SHFL.IDX PT, R13, R10, R13, 0x1f ;  /* 0x00001f0d0a0d7589 */ /* 0x0005e200000e0000 */
[----:B------:R4:W-:Y:S01]  /*6330*/  MUFU.EX2 R226, R95 ;  /* 0x0000005f00e27308 */ /* 0x0009e20000000800 */
[----:B--2---:R-:W-:Y:S01]  /*6340*/  FFMA.FTZ R10, R97, UR5, -R12 ;  /* 0x00000005610a7c23 */ /* 0x004fe2000801080c */
[----:B---3--:R-:W-:Y:S01]  /*6350*/  FFMA.FTZ R97, R120, UR5, -R98 ;  /* 0x0000000578617c23 */ /* 0x008fe20008010862 */
[----:B------:R-:W-:Y:S01]  /*6360*/  FSEL R120, R144, -INF , P2 ;  /* 0xff80000090787808 */ /* 0x000fe20001000000 */
[----:B------:R-:W-:Y:S02]  /*6370*/  VIADD R144, R5, 0x14 ;  /* 0x0000001405907836 */ /* 0x000fe40000000000 */
[----:B----4-:R-:W-:-:S03]  /*6380*/  FFMA.FTZ R95, R117, UR5, -R233 ;  /* 0x00000005755f7c23 */ /* 0x010fc600080108e9 */
[----:B------:R-:W1:Y:S01]  /*6390*/  SHFL.IDX PT, R117, R219, R144, 0x1f ;  /* 0x00001f90db757589 */ /* 0x000e6200000e0000 */
[----:B------:R-:W-:Y:S02]  /*63a0*/  WARPGROUP.DEPBAR.LE gsb0, 0x0 ;  /* 0x00008000000079c5 */ /* 0x000fe40000010000 */
[----:B------:R-:W-:-:S06]  /*63b0*/  WARPGROUP.ARRIVE ;  /* 0x00000000000079c5 */ /* 0x000fcc0000000000 */
[----:B------:R-:W-:Y:S01]  /*63c0*/  HGMMA.64x128x16.F32.BF16 R24, gdesc[UR8], R24, gsb0 ;  /* 0x01e00000081879f0 */ /* 0x000fe20008001818 */
[----:B------:R-:W-:Y:S02]  /*63d0*/  FSEL R116, R116, -INF , P2 ;  /* 0xff80000074747808 */ /* 0x000fe40001000000 */
[----:B------:R-:W-:Y:S01]  /*63e0*/  FSEL R118, R118, -INF , P1 ;  /* 0xff80000076767808 */ /* 0x000fe20000800000 */
[----:B------:R2:W-:Y:S01]  /*63f0*/  MUFU.EX2 R227, R93 ;  /* 0x0000005d00e37308 */ /* 0x0005e20000000800 */
[----:B------:R-:W-:Y:S01]  /*6400*/  FSEL R147, R147, -INF , P1 ;  /* 0xff80000093937808 */ /* 0x000fe20000800000 */
[--C-:B--2---:R-:W-:Y:S02]  /*6410*/  FFMA.FTZ R93, R116, UR5, -R94.reuse ;  /* 0x00000005745d7c23 */ /* 0x104fe4000801085e */
[----:B------:R-:W-:Y:S01]  /*6420*/  FFMA.FTZ R94, R118, UR5, -R94 ;  /* 0x00000005765e7c23 */ /* 0x000fe2000801085e */
[----:B------:R-:W-:-:S05]  /*6430*/  FSEL R118, R145, -INF , P2 ;  /* 0xff80000091767808 */ /* 0x000fca0001000000 */
[--C-:B-1----:R-:W-:Y:S01]  /*6440*/  FFMA.FTZ R118, R118, UR5, -R117.reuse ;  /* 0x0000000576767c23 */ /* 0x102fe20008010875 */
[----:B------:R-:W-:Y:S02]  /*6450*/  FFMA.FTZ R117, R147, UR5, -R117 ;  /* 0x0000000593757c23 */ /* 0x000fe40008010875 */
[----:B------:R-:W2:Y:S01]  /*6460*/  LDL R147, [R1+0x38] ;  /* 0x0000380001937983 */ /* 0x000ea20000100800 */
[----:B------:R-:W-:Y:S02]  /*6470*/  R2UR UR8, R234 ;  /* 0x00000000ea0872ca */ /* 0x000fe400000e0000 */
[----:B------:R-:W-:Y:S01]  /*6480*/  R2UR UR9, R235 ;  /* 0x00000000eb0972ca */ /* 0x000fe200000e0000 */
[----:B------:R-:W-:Y:S01]  /*6490*/  UIADD3 UR6, UR6, 0x6, URZ ;  /* 0x0000000606067890 */ /* 0x000fe2000fffe03f */
[----:B------:R-:W-:-:S06]  /*64a0*/  UMOV UR11, 0x40000040 ;  /* 0x40000040000b7882 */ /* 0x000fcc0000000000 */
[----:B------:R-:W-:Y:S01]  /*64b0*/  UMOV UR10, UR6 ;  /* 0x00000006000a7c82 */ /* 0x000fe20008000000 */
[----:B------:R-:W-:Y:S02]  /*64c0*/  WARPGROUP.DEPBAR.LE gsb0, 0x0 ;  /* 0x00008000000079c5 */ /* 0x000fe40000010000 */
[----:B------:R-:W-:-:S06]  /*64d0*/  WARPGROUP.ARRIVE ;  /* 0x00000000000079c5 */ /* 0x000fcc0000000000 */
[----:B------:R-:W-:Y:S01]  /*64e0*/  HGMMA.64x128x16.F32.BF16 R24, gdesc[UR8], R24, gsb0 ;  /* 0x01e00000081879f0 */ /* 0x000fe20008001818 */
[----:B------:R-:W-:Y:S01]  /*64f0*/  FSEL R113, R113, -INF , P2 ;  /* 0xff80000071717808 */ /* 0x000fe20001000000 */
[----:B------:R-:W1:Y:S01]  /*6500*/  SHFL.IDX PT, R103, R223, R103, 0x1f ;  /* 0x00001f67df677589 */ /* 0x000e6200000e0000 */
[----:B------:R-:W-:Y:S02]  /*6510*/  FSEL R96, R96, -INF , P2 ;  /* 0xff80000060607808 */ /* 0x000fe40001000000 */
[----:B------:R-:W-:Y:S01]  /*6520*/  FSEL R99, R99, -INF , P1 ;  /* 0xff80000063637808 */ /* 0x000fe20000800000 */
[----:B------:R-:W-:Y:S01]  /*6530*/  FFMA.FTZ R91, R113, UR5, -R92 ;  /* 0x00000005715b7c23 */ /* 0x000fe2000801085c */
[----:B------:R-:W-:Y:S01]  /*6540*/  FSEL R108, R108, -INF , P2 ;  /* 0xff8000006c6c7808 */ /* 0x000fe20001000000 */
[----:B------:R-:W-:Y:S01]  /*6550*/  VIADD R113, R5, 0x4 ;  /* 0x0000000405717836 */ /* 0x000fe20000000000 */
[----:B------:R-:W-:Y:S02]  /*6560*/  FSEL R100, R100, -INF , P2 ;  /* 0xff80000064647808 */ /* 0x000fe40001000000 */
[----:B------:R-:W-:-:S02]  /*6570*/  FSEL R110, R110, -INF , P1 ;  /* 0xff8000006e6e7808 */ /* 0x000fc40000800000 */
[----:B------:R-:W-:Y:S01]  /*6580*/  FSEL R112, R112, -INF , P2 ;  /* 0xff80000070707808 */ /* 0x000fe20001000000 */
[----:B------:R-:W-:Y:S01]  /*6590*/  FFMA.FTZ R96, R96, UR5, -R11 ;  /* 0x0000000560607c23 */ /* 0x000fe2000801080b */
[----:B------:R-:W-:Y:S01]  /*65a0*/  FSEL R114, R114, -INF , P1 ;  /* 0xff80000072727808 */ /* 0x000fe20000800000 */
[----:B------:R-:W-:Y:S01]  /*65b0*/  FFMA.FTZ R11, R99, UR5, -R12 ;  /* 0x00000005630b7c23 */ /* 0x000fe2000801080c */
[--C-:B------:R-:W-:Y:S01]  /*65c0*/  FFMA.FTZ R21, R108, UR5, -R22.reuse ;  /* 0x000000056c157c23 */ /* 0x100fe20008010816 */
[----:B------:R-:W-:Y:S01]  /*65d0*/  FFMA.FTZ R12, R100, UR5, -R13 ;  /* 0x00000005640c7c23 */ /* 0x000fe2000801080d */
[----:B------:R-:W-:Y:S01]  /*65e0*/  FFMA.FTZ R22, R110, UR5, -R22 ;  /* 0x000000056e167c23 */ /* 0x000fe20008010816 */
[--C-:B------:R-:W-:Y:S01]  /*65f0*/  FFMA.FTZ R89, R112, UR5, -R90.reuse ;  /* 0x0000000570597c23 */ /* 0x100fe2000801085a */
[----:B------:R-:W3:Y:S01]  /*6600*/  SHFL.IDX PT, R100, R223, R113, 0x1f ;  /* 0x00001f71df647589 */ /* 0x000ee200000e0000 */
[----:B------:R-:W-:Y:S01]  /*6610*/  FSEL R102, R102, -INF , P1 ;  /* 0xff80000066667808 */ /* 0x000fe20000800000 */
[----:B------:R-:W-:-:S02]  /*6620*/  FFMA.FTZ R90, R114, UR5, -R90 ;  /* 0x00000005725a7c23 */ /* 0x000fc4000801085a */
[----:B------:R4:W5:Y:S01]  /*6630*/  SHFL.IDX PT, R110, R223, R104, 0x1f ;  /* 0x00001f68df6e7589 */ /* 0x00096200000e0000 */
[----:B------:R-:W-:Y:S01]  /*6640*/  VIADD R114, R5, 0x8 ;  /* 0x0000000805727836 */ /* 0x000fe20000000000 */
[----:B------:R-:W-:Y:S02]  /*6650*/  FSEL R109, R109, -INF , P2 ;  /* 0xff8000006d6d7808 */ /* 0x000fe40001000000 */
[----:B------:R5:W5:Y:S01]  /*6660*/  SHFL.IDX PT, R108, R223, R101, 0x1f ;  /* 0x00001f65df6c7589 */ /* 0x000b6200000e0000 */
[----:B------:R-:W-:Y:S02]  /*6670*/  FFMA.FTZ R13, R102, UR5, -R13 ;  /* 0x00000005660d7c23 */ /* 0x000fe4000801080d */
[----:B------:R-:W-:Y:S01]  /*6680*/  FFMA.FTZ R23, R109, UR5, -R88 ;  /* 0x000000056d177c23 */ /* 0x000fe20008010858 */
[----:B------:R-:W5:Y:S01]  /*6690*/  SHFL.IDX PT, R102, R223, R114, 0x1f ;  /* 0x00001f72df667589 */ /* 0x000f6200000e0000 */
[----:B------:R-:W-:Y:S02]  /*66a0*/  FSEL R109, R125, -INF , P2 ;  /* 0xff8000007d6d7808 */ /* 0x000fe40001000000 */
[----:B----4-:R-:W-:-:S02]  /*66b0*/  FSEL R104, R127, -INF , P1 ;  /* 0xff8000007f687808 */ /* 0x010fc40000800000 */
[----:B------:R-:W-:Y:S01]  /*66c0*/  FSEL R119, R119, -INF , P1 ;  /* 0xff80000077777808 */ /* 0x000fe20000800000 */
[--C-:B-1----:R-:W-:Y:S01]  /*66d0*/  FFMA.FTZ R109, R109, UR5, -R103.reuse ;  /* 0x000000056d6d7c23 */ /* 0x102fe20008010867 */
[----:B------:R-:W-:Y:S01]  /*66e0*/  FSEL R105, R105, -INF , P2 ;  /* 0xff80000069697808 */ /* 0x000fe20001000000 */
[----:B------:R-:W-:Y:S01]  /*66f0*/  FFMA.FTZ R104, R104, UR5, -R103 ;  /* 0x0000000568687c23 */ /* 0x000fe20008010867 */
[----:B------:R-:W-:Y:S01]  /*6700*/  FSEL R107, R107, -INF , P1 ;  /* 0xff8000006b6b7808 */ /* 0x000fe20000800000 */
[----:B------:R1:W-:Y:S01]  /*6710*/  MUFU.EX2 R224, R96 ;  /* 0x0000006000e07308 */ /* 0x0003e20000000800 */
[----:B------:R-:W-:Y:S01]  /*6720*/  FSEL R99, R121, -INF , P2 ;  /* 0xff80000079637808 */ /* 0x000fe20001000000 */
[----:B------:R-:W-:Y:S01]  /*6730*/  FFMA.FTZ R19, R105, UR5, -R20 ;  /* 0x0000000569137c23 */ /* 0x000fe20008010814 */
[----:B------:R-:W-:Y:S02]  /*6740*/  FSEL R123, R123, -INF , P1 ;  /* 0xff8000007b7b7808 */ /* 0x000fe40000800000 */
[----:B------:R-:W-:-:S03]  /*6750*/  FSEL R134, R134, -INF , P1 ;  /* 0xff80000086867808 */ /* 0x000fc60000800000 */
[----:B------:R4:W-:Y:S01]  /*6760*/  MUFU.EX2 R103, R109 ;  /* 0x0000006d00677308 */ /* 0x0009e20000000800 */
[----:B-1----:R-:W-:Y:S01]  /*6770*/  FFMA.FTZ R96, R119, UR5, -R233 ;  /* 0x0000000577607c23 */ /* 0x002fe200080108e9 */
[----:B------:R-:W-:Y:S02]  /*6780*/  VIADD R233, R5, 0x1c ;  /* 0x0000001c05e97836 */ /* 0x000fe40000000000 */
[----:B------:R-:W-:Y:S01]  /*6790*/  FFMA.FTZ R20, R107, UR5, -R20 ;  /* 0x000000056b147c23 */ /* 0x000fe20008010814 */
[----:B------:R-:W1:Y:S01]  /*67a0*/  SHFL.IDX PT, R106, R223, R106, 0x1f ;  /* 0x00001f6adf6a7589 */ /* 0x000e6200000e0000 */
[----:B------:R-:W-:Y:S02]  /*67b0*/  FSEL R107, R129, -INF , P2 ;  /* 0xff800000816b7808 */ /* 0x000fe40001000000 */
[----:B----4-:R-:W-:Y:S01]  /*67c0*/  FSEL R109, R132, -INF , P2 ;  /* 0xff800000846d7808 */ /* 0x010fe20001000000 */
[--C-:B---3--:R-:W-:Y:S01]  /*67d0*/  FFMA.FTZ R99, R99, UR5, -R100.reuse ;  /* 0x0000000563637c23 */ /* 0x108fe20008010864 */
[----:B------:R-:W-:Y:S01]  /*67e0*/  FSEL R131, R131, -INF , P1 ;  /* 0xff80000083837808 */ /* 0x000fe20000800000 */
[----:B------:R-:W-:Y:S01]  /*67f0*/  FFMA.FTZ R100, R123, UR5, -R100 ;  /* 0x000000057b647c23 */ /* 0x000fe20008010864 */
[----:B------:R-:W3:Y:S01]  /*6800*/  SHFL.IDX PT, R112, R223, R233, 0x1f ;  /* 0x00001fe9df707589 */ /* 0x000ee200000e0000 */
[--C-:B-----5:R-:W-:Y:S01]  /*6810*/  FFMA.FTZ R109, R109, UR5, -R110.reuse ;  /* 0x000000056d6d7c23 */ /* 0x120fe2000801086e */
[----:B------:R-:W-:Y:S01]  /*6820*/  FFMA.FTZ R110, R134, UR5, -R110 ;  /* 0x00000005866e7c23 */ /* 0x000fe2000801086e */
[----:B------:R-:W-:Y:S01]  /*6830*/  FSEL R111, R111, -INF , P1 ;  /* 0xff8000006f6f7808 */ /* 0x000fe20000800000 */
[----:B------:R4:W-:Y:S01]  /*6840*/  SHFL.IDX PT, R134, R219, R113, 0x1f ;  /* 0x00001f71db867589 */ /* 0x0009e200000e0000 */
[----:B------:R-:W-:Y:S01]  /*6850*/  FSEL R101, R124, -INF , P2 ;  /* 0xff8000007c657808 */ /* 0x000fe20001000000 */
[--C-:B------:R-:W-:Y:S01]  /*6860*/  FFMA.FTZ R107, R107, UR5, -R108.reuse ;  /* 0x000000056b6b7c23 */ /* 0x100fe2000801086c */
[----:B------:R-:W-:Y:S01]  /*6870*/  FSEL R126, R126, -INF , P1 ;  /* 0xff8000007e7e7808 */ /* 0x000fe20000800000 */
[----:B------:R5:W-:Y:S01]  /*6880*/  SHFL.IDX PT, R123, R219, R114, 0x1f ;  /* 0x00001f72db7b7589 */ /* 0x000be200000e0000 */
[----:B------:R-:W-:Y:S01]  /*6890*/  FFMA.FTZ R108, R131, UR5, -R108 ;  /* 0x00000005836c7c23 */ /* 0x000fe2000801086c */
[----:B------:R-:W-:Y:S01]  /*68a0*/  FSEL R116, R148, -INF , P2 ;  /* 0xff80000094747808 */ /* 0x000fe20001000000 */
[----:B------:R-:W-:Y:S01]  /*68b0*/  VIADD R148, R5, 0xc ;  /* 0x0000000c05947836 */ /* 0x000fe20000000000 */
[----:B----4-:R-:W-:Y:S01]  /*68c0*/  FSEL R113, R151, -INF , P1 ;  /* 0xff80000097717808 */ /* 0x010fe20000800000 */
[----:B------:R-:W-:Y:S01]  /*68d0*/  VIADD R151, R5, 0x4 ;  /* 0x0000000405977836 */ /* 0x000fe20000000000 */
[----:B-----5:R-:W-:Y:S01]  /*68e0*/  FSEL R114, R149, -INF , P2 ;  /* 0xff80000095727808 */ /* 0x020fe20001000000 */
[----:B------:R-:W-:Y:S01]  /*68f0*/  VIADD R149, R5, 0x8 ;  /* 0x0000000805957836 */ /* 0x000fe20000000000 */
[----:B------:R-:W-:Y:S01]  /*6900*/  SHFL.IDX PT, R131, R219, R5, 0x1f ;  /* 0x00001f05db837589 */ /* 0x000fe200000e0000 */
[----:B------:R-:W-:Y:S01]  /*6910*/  FFMA.FTZ R88, R111, UR5, -R88 ;  /* 0x000000056f587c23 */ /* 0x000fe20008010858 */
[----:B------:R-:W-:Y:S01]  /*6920*/  FFMA.FTZ R101, R101, UR5, -R102 ;  /* 0x0000000565657c23 */ /* 0x000fe20008010866 */
[----:B------:R-:W-:-:S02]  /*6930*/  VIADD R145, R5, 0x10 ;  /* 0x0000001005917836 */ /* 0x000fc40000000000 */
[----:B------:R-:W-:Y:S01]  /*6940*/  FFMA.FTZ R102, R126, UR5, -R102 ;  /* 0x000000057e667c23 */ /* 0x000fe20008010866 */
[----:B------:R-:W-:Y:S02]  /*6950*/  FSEL R111, R133, -INF , P2 ;  /* 0xff800000856f7808 */ /* 0x000fe40001000000 */
[----:B------:R-:W-:Y:S01]  /*6960*/  FSEL R105, R128, -INF , P2 ;  /* 0xff80000080697808 */ /* 0x000fe20001000000 */
[----:B------:R-:W-:Y:S02]  /*6970*/  WARPGROUP.DEPBAR.LE gsb0, 0x0 ;  /* 0x00008000000079c5 */ /* 0x000fe40000010000 */
[----:B------:R-:W4:Y:S04]  /*6980*/  LDS R221, [R221+0x400] ;  /* 0x00040000dddd7984 */ /* 0x000f280000000800 */
[----:B------:R-:W-:Y:S04]  /*6990*/  LDS R218, [R218+0x400] ;  /* 0x00040000dada7984 */ /* 0x000fe80000000800 */
[----:B------:R-:W-:Y:S04]  /*69a0*/  LDS R217, [R217+0x400] ;  /* 0x00040000d9d97984 */ /* 0x000fe80000000800 */
[----:B------:R-:W-:Y:S01]  /*69b0*/  SHFL.IDX PT, R121, R219, R148, 0x1f ;  /* 0x00001f94db797589 */ /* 0x000fe200000e0000 */
[----:B------:R-:W-:-:S02]  /*69c0*/  FSEL R130, R130, -INF , P1 ;  /* 0xff80000082827808 */ /* 0x000fc40000800000 */
[----:B------:R-:W-:Y:S01]  /*69d0*/  FSEL R135, R135, -INF , P1 ;  /* 0xff80000087877808 */ /* 0x000fe20000800000 */
[----:B------:R-:W-:Y:S01]  /*69e0*/  LDS R216, [R216+0x400] ;  /* 0x00040000d8d87984 */ /* 0x000fe20000000800 */
[--C-:B-1----:R-:W-:Y:S01]  /*69f0*/  FFMA.FTZ R105, R105, UR5, -R106.reuse ;  /* 0x0000000569697c23 */ /* 0x102fe2000801086a */
[----:B------:R-:W-:Y:S01]  /*6a00*/  FFMA.FTZ R106, R130, UR5, -R106 ;  /* 0x00000005826a7c23 */ /* 0x000fe2000801086a */
[----:B------:R-:W-:Y:S01]  /*6a10*/  FSEL R122, R122, -INF , P1 ;  /* 0xff8000007a7a7808 */ /* 0x000fe20000800000 */
[--C-:B---3--:R-:W-:Y:S01]  /*6a20*/  FFMA.FTZ R111, R111, UR5, -R112.reuse ;  /* 0x000000056f6f7c23 */ /* 0x108fe20008010870 */
[----:B------:R-:W-:Y:S01]  /*6a30*/  FSEL R130, R136, -INF , P2 ;  /* 0xff80000088827808 */ /* 0x000fe20001000000 */
[----:B------:R-:W-:Y:S01]  /*6a40*/  FFMA.FTZ R112, R135, UR5, -R112 ;  /* 0x0000000587707c23 */ /* 0x000fe20008010870 */
[----:B----4-:R-:W1:Y:S04]  /*6a50*/  SHFL.IDX PT, R124, R221, R5, 0x1f ;  /* 0x00001f05dd7c7589 */ /* 0x010e6800000e0000 */
[----:B------:R-:W3:Y:S04]  /*6a60*/  SHFL.IDX PT, R126, R221, R151, 0x1f ;  /* 0x00001f97dd7e7589 */ /* 0x000ee800000e0000 */
[----:B------:R-:W4:Y:S04]  /*6a70*/  SHFL.IDX PT, R133, R221, R149, 0x1f ;  /* 0x00001f95dd857589 */ /* 0x000f2800000e0000 */
[----:B------:R-:W5:Y:S04]  /*6a80*/  SHFL.IDX PT, R128, R221, R148, 0x1f ;  /* 0x00001f94dd807589 */ /* 0x000f6800000e0000 */
[----:B------:R-:W5:Y:S01]  /*6a90*/  SHFL.IDX PT, R129, R221, R145, 0x1f ;  /* 0x00001f91dd817589 */ /* 0x000f6200000e0000 */
[----:B------:R-:W-:Y:S01]  /*6aa0*/  FSEL R135, R137, -INF , P2 ;  /* 0xff80000089877808 */ /* 0x000fe20001000000 */
[----:B------:R-:W-:Y:S01]  /*6ab0*/  FFMA.FTZ R98, R122, UR5, -R98 ;  /* 0x000000057a627c23 */ /* 0x000fe20008010862 */
[----:B------:R-:W-:Y:S01]  /*6ac0*/  FFMA.FTZ R130, R130, UR5, -R131 ;  /* 0x0000000582827c23 */ /* 0x000fe20008010883 */
[----:B------:R-:W-:Y:S01]  /*6ad0*/  FSEL R122, R141, -INF , P2 ;  /* 0xff8000008d7a7808 */ /* 0x000fe20001000000 */
[----:B------:R-:W-:Y:S01]  /*6ae0*/  VIADD R223, R5, 0x18 ;  /* 0x0000001805df7836 */ /* 0x000fe20000000000 */
[----:B------:R-:W-:Y:S01]  /*6af0*/  FSEL R139, R139, -INF , P1 ;  /* 0xff8000008b8b7808 */ /* 0x000fe20000800000 */
[----:B------:R-:W-:Y:S01]  /*6b00*/  FFMA.FTZ R135, R135, UR5, -R134 ;  /* 0x0000000587877c23 */ /* 0x000fe20008010886 */
[----:B------:R-:W-:Y:S01]  /*6b10*/  FSEL R138, R138, -INF , P1 ;  /* 0xff8000008a8a7808 */ /* 0x000fe20000800000 */
[--C-:B-1----:R-:W-:Y:S01]  /*6b20*/  FADD.FTZ R24, R24, -R124.reuse ;  /* 0x8000007c18187221 */ /* 0x102fe20000010000 */
[----:B------:R-:W-:Y:S01]  /*6b30*/  FSEL R143, R143, -INF , P1 ;  /* 0xff8000008f8f7808 */ /* 0x000fe20000800000 */
[----:B------:R-:W-:Y:S01]  /*6b40*/  FADD.FTZ R26, R26, -R124 ;  /* 0x8000007c1a1a7221 */ /* 0x000fe20000010000 */
[--C-:B---3--:R-:W-:Y:S01]  /*6b50*/  FADD.FTZ R124, R25, -R126.reuse ;  /* 0x8000007e197c7221 */ /* 0x108fe20000010000 */
[----:B------:R-:W-:Y:S01]  /*6b60*/  FADD.FTZ R126, R27, -R126 ;  /* 0x8000007e1b7e7221 */ /* 0x000fe20000010000 */
[----:B----4-:R-:W-:-:S02]  /*6b70*/  FADD.FTZ R127, R28, -R133 ;  /* 0x800000851c7f7221 */ /* 0x010fc40000010000 */
[----:B------:R1:W-:Y:S01]  /*6b80*/  MUFU.EX2 R28, R130 ;  /* 0x00000082001c7308 */ /* 0x0003e20000000800 */
[----:B------:R-:W-:Y:S01]  /*6b90*/  FFMA.FTZ R134, R139, UR5, -R134 ;  /* 0x000000058b867c23 */ /* 0x000fe20008010886 */
[--C-:B-----5:R-:W-:Y:S01]  /*6ba0*/  FADD.FTZ R27, R31, -R128.reuse ;  /* 0x800000801f1b7221 */ /* 0x120fe20000010000 */
[----:B------:R-:W-:Y:S01]  /*6bb0*/  FFMA.FTZ R122, R122, UR5, -R121 ;  /* 0x000000057a7a7c23 */ /* 0x000fe20008010879 */
[----:B------:R-:W-:Y:S01]  /*6bc0*/  FADD.FTZ R25, R30, -R133 ;  /* 0x800000851e197221 */ /* 0x000fe20000010000 */
[----:B------:R-:W-:Y:S01]  /*6bd0*/  FFMA.FTZ R131, R138, UR5, -R131 ;  /* 0x000000058a837c23 */ /* 0x000fe20008010883 */
[----:B------:R-:W-:Y:S01]  /*6be0*/  FFMA.FTZ R121, R143, UR5, -R121 ;  /* 0x000000058f797c23 */ /* 0x000fe20008010879 */
[----:B------:R-:W3:Y:S01]  /*6bf0*/  SHFL.IDX PT, R139, R218, R149, 0x1f ;  /* 0x00001f95da8b7589 */ /* 0x000ee200000e0000 */
[----:B-1----:R-:W-:Y:S01]  /*6c00*/  FADD.FTZ R130, R29, -R128 ;  /* 0x800000801d827221 */ /* 0x002fe20000010000 */
[----:B------:R-:W-:Y:S02]  /*6c10*/  FADD.FTZ R128, R32, -R129 ;  /* 0x8000008120807221 */ /* 0x000fe40000010000 */
[----:B------:R-:W-:Y:S01]  /*6c20*/  SHFL.IDX PT, R136, R218, R223, 0x1f ;  /* 0x00001fdfda887589 */ /* 0x000fe200000e0000 */
[----:B------:R1:W-:Y:S03]  /*6c30*/  MUFU.EX2 R30, R135 ;  /* 0x00000087001e7308 */ /* 0x0003e60000000800 */
[----:B------:R-:W4:Y:S04]  /*6c40*/  SHFL.IDX PT, R32, R218, R144, 0x1f ;  /* 0x00001f90da207589 */ /* 0x000f2800000e0000 */
[----:B------:R-:W5:Y:S04]  /*6c50*/  SHFL.IDX PT, R143, R221, R223, 0x1f ;  /* 0x00001fdfdd8f7589 */ /* 0x000f6800000e0000 */
[----:B------:R-:W5:Y:S04]  /*6c60*/  SHFL.IDX PT, R141, R218, R5, 0x1f ;  /* 0x00001f05da8d7589 */ /* 0x000f6800000e0000 */
[----:B------:R-:W5:Y:S04]  /*6c70*/  SHFL.IDX PT, R138, R218, R145, 0x1f ;  /* 0x00001f91da8a7589 */ /* 0x000f6800000e0000 */
[----:B-1----:R-:W1:Y:S04]  /*6c80*/  SHFL.IDX PT, R135, R217, R5, 0x1f ;  /* 0x00001f05d9877589 */ /* 0x002e6800000e0000 */
[----:B------:R-:W1:Y:S04]  /*6c90*/  SHFL.IDX PT, R137, R218, R148, 0x1f ;  /* 0x00001f94da897589 */ /* 0x000e6800000e0000 */
[----:B------:R-:W1:Y:S01]  /*6ca0*/  SHFL.IDX PT, R132, R221, R144, 0x1f ;  /* 0x00001f90dd847589 */ /* 0x000e6200000e0000 */
[----:B------:R-:W-:-:S02]  /*6cb0*/  FSEL R125, R140, -INF , P2 ;  /* 0xff8000008c7d7808 */ /* 0x000fc40001000000 */
[----:B------:R-:W-:-:S03]  /*6cc0*/  FSEL R142, R142, -INF , P1 ;  /* 0xff8000008e8e7808 */ /* 0x000fc60000800000 */
[----:B------:R-:W-:Y:S01]  /*6cd0*/  FFMA.FTZ R125, R125, UR5, -R123 ;  /* 0x000000057d7d7c23 */ /* 0x000fe2000801087b */
[----:B------:R-:W-:Y:S01]  /*6ce0*/  FSEL R115, R115, -INF , P1 ;  /* 0xff80000073737808 */ /* 0x000fe20000800000 */
[--C-:B---3--:R-:W-:Y:S01]  /*6cf0*/  FADD.FTZ R44, R44, -R139.reuse ;  /* 0x8000008b2c2c7221 */ /* 0x108fe20000010000 */
[----:B------:R-:W-:Y:S01]  /*6d00*/  FADD.FTZ R46, R46, -R139 ;  /* 0x8000008b2e2e7221 */ /* 0x000fe20000010000 */
[--C-:B----4-:R-:W-:Y:S01]  /*6d10*/  FADD.FTZ R49, R49, -R32.reuse ;  /* 0x8000002031317221 */ /* 0x110fe20000010000 */
[----:B------:R-:W-:Y:S01]  /*6d20*/  FADD.FTZ R51, R51, -R32 ;  /* 0x8000002033337221 */ /* 0x000fe20000010000 */
[--C-:B------:R-:W-:Y:S01]  /*6d30*/  FADD.FTZ R52, R52, -R136.reuse ;  /* 0x8000008834347221 */ /* 0x100fe20000010000 */
[----:B------:R-:W-:Y:S01]  /*6d40*/  FADD.FTZ R54, R54, -R136 ;  /* 0x8000008836367221 */ /* 0x000fe20000010000 */
[----:B------:R-:W3:Y:S01]  /*6d50*/  SHFL.IDX PT, R119, R219, R145, 0x1f ;  /* 0x00001f91db777589 */ /* 0x000ee200000e0000 */
[--C-:B-----5:R-:W-:Y:S01]  /*6d60*/  FADD.FTZ R133, R36, -R143.reuse ;  /* 0x8000008f24857221 */ /* 0x120fe20000010000 */
[----:B------:R-:W-:Y:S01]  /*6d70*/  FADD.FTZ R38, R38, -R143 ;  /* 0x8000008f26267221 */ /* 0x000fe20000010000 */
[--C-:B------:R-:W-:Y:S01]  /*6d80*/  FADD.FTZ R40, R40, -R141.reuse ;  /* 0x8000008d28287221 */ /* 0x100fe20000010000 */
[----:B------:R-:W-:Y:S01]  /*6d90*/  FADD.FTZ R42, R42, -R141 ;  /* 0x8000008d2a2a7221 */ /* 0x000fe20000010000 */
[--C-:B------:R-:W-:Y:S01]  /*6da0*/  FADD.FTZ R48, R48, -R138.reuse ;  /* 0x8000008a30307221 */ /* 0x100fe20000010000 */
[----:B------:R-:W-:Y:S01]  /*6db0*/  FADD.FTZ R50, R50, -R138 ;  /* 0x8000008a32327221 */ /* 0x000fe20000010000 */
[----:B------:R4:W-:Y:S01]  /*6dc0*/  MUFU.EX2 R32, R125 ;  /* 0x0000007d00207308 */ /* 0x0009e20000000800 */
[----:B------:R-:W-:Y:S01]  /*6dd0*/  SHFL.IDX PT, R136, R217, R145, 0x1f ;  /* 0x00001f91d9887589 */ /* 0x000fe200000e0000 */
[--C-:B-1----:R-:W-:Y:S01]  /*6de0*/  FADD.FTZ R56, R56, -R135.reuse ;  /* 0x8000008738387221 */ /* 0x102fe20000010000 */
[----:B------:R-:W-:Y:S01]  /*6df0*/  FADD.FTZ R58, R58, -R135 ;  /* 0x800000873a3a7221 */ /* 0x000fe20000010000 */
[----:B------:R-:W-:Y:S01]  /*6e00*/  FFMA.FTZ R123, R142, UR5, -R123 ;  /* 0x000000058e7b7c23 */ /* 0x000fe2000801087b */
[----:B------:R-:W-:Y:S01]  /*6e10*/  SHFL.IDX PT, R139, R216, R145, 0x1f ;  /* 0x00001f91d88b7589 */ /* 0x000fe200000e0000 */
[--C-:B------:R-:W-:Y:S01]  /*6e20*/  FADD.FTZ R45, R45, -R137.reuse ;  /* 0x800000892d2d7221 */ /* 0x100fe20000010000 */
[----:B------:R-:W-:-:S02]  /*6e30*/  FADD.FTZ R47, R47, -R137 ;  /* 0x800000892f2f7221 */ /* 0x000fc40000010000 */
[----:B----4-:R-:W-:Y:S01]  /*6e40*/  SHFL.IDX PT, R125, R216, R5, 0x1f ;  /* 0x00001f05d87d7589 */ /* 0x010fe200000e0000 */
[----:B------:R-:W-:-:S03]  /*6e50*/  FFMA.FTZ R92, R115, UR5, -R92 ;  /* 0x00000005735c7c23 */ /* 0x000fc6000801085c */
[----:B------:R-:W-:Y:S01]  /*6e60*/  SHFL.IDX PT, R135, R216, R151, 0x1f ;  /* 0x00001f97d8877589 */ /* 0x000fe200000e0000 */
[----:B------:R-:W-:-:S03]  /*6e70*/  FADD.FTZ R129, R34, -R129 ;  /* 0x8000008122817221 */ /* 0x000fc60000010000 */
[----:B------:R-:W-:Y:S04]  /*6e80*/  SHFL.IDX PT, R138, R216, R149, 0x1f ;  /* 0x00001f95d88a7589 */ /* 0x000fe800000e0000 */
[----:B------:R-:W-:Y:S04]  /*6e90*/  SHFL.IDX PT, R143, R216, R148, 0x1f ;  /* 0x00001f94d88f7589 */ /* 0x000fe800000e0000 */
[----:B------:R-:W-:Y:S04]  /*6ea0*/  SHFL.IDX PT, R141, R216, R144, 0x1f ;  /* 0x00001f90d88d7589 */ /* 0x000fe800000e0000 */
[----:B------:R-:W-:Y:S01]  /*6eb0*/  SHFL.IDX PT, R145, R216, R223, 0x1f ;  /* 0x00001fdfd8917589 */ /* 0x000fe200000e0000 */
[----:B------:R1:W-:Y:S03]  /*6ec0*/  MUFU.EX2 R29, R131 ;  /* 0x00000083001d7308 */ /* 0x0003e60000000800 */
[----:B------:R-:W4:Y:S04]  /*6ed0*/  SHFL.IDX PT, R142, R221, R233, 0x1f ;  /* 0x00001fe9dd8e7589 */ /* 0x000f2800000e0000 */
[----:B------:R-:W5:Y:S04]  /*6ee0*/  SHFL.IDX PT, R216, R216, R233, 0x1f ;  /* 0x00001fe9d8d87589 */ /* 0x000f6800000e0000 */
[----:B------:R-:W2:Y:S01]  /*6ef0*/  SHFL.IDX PT, R137, R217, R149, 0x1f ;  /* 0x00001f95d9897589 */ /* 0x000ea200000e0000 */
[--C-:B-1----:R-:W-:Y:S01]  /*6f00*/  FADD.FTZ R131, R33, -R132.reuse ;  /* 0x8000008421837221 */ /* 0x102fe20000010000 */
[----:B------:R-:W-:-:S02]  /*6f10*/  FADD.FTZ R132, R35, -R132 ;  /* 0x8000008423847221 */ /* 0x000fc40000010000 */
[----:B------:R-:W1:Y:S04]  /*6f20*/  SHFL.IDX PT, R115, R219, R223, 0x1f ;  /* 0x00001fdfdb737589 */ /* 0x000e6800000e0000 */
[----:B------:R-:W1:Y:S01]  /*6f30*/  SHFL.IDX PT, R34, R217, R151, 0x1f ;  /* 0x00001f97d9227589 */ /* 0x000e6200000e0000 */
[----:B------:R3:W-:Y:S03]  /*6f40*/  MUFU.EX2 R31, R134 ;  /* 0x00000086001f7308 */ /* 0x0007e60000000800 */
[----:B------:R-:W1:Y:S04]  /*6f50*/  SHFL.IDX PT, R219, R219, R233, 0x1f ;  /* 0x00001fe9dbdb7589 */ /* 0x000e6800000e0000 */
[----:B------:R-:W1:Y:S01]  /*6f60*/  SHFL.IDX PT, R35, R217, R148, 0x1f ;  /* 0x00001f94d9237589 */ /* 0x000e6200000e0000 */
[----:B------:R-:W1:Y:S03]  /*6f70*/  MUFU.EX2 R12, R12 ;  /* 0x0000000c000c7308 */ /* 0x000e660000000800 */
[----:B------:R-:W1:Y:S04]  /*6f80*/  SHFL.IDX PT, R33, R218, R233, 0x1f ;  /* 0x00001fe9da217589 */ /* 0x000e6800000e0000 */
[----:B---3--:R-:W3:Y:S01]  /*6f90*/  SHFL.IDX PT, R134, R217, R144, 0x1f ;  /* 0x00001f90d9867589 */ /* 0x008ee200000e0000 */
[----:B------:R-:W3:Y:S03]  /*6fa0*/  MUFU.EX2 R14, R14 ;  /* 0x0000000e000e7308 */ /* 0x000ee60000000800 */
[----:B------:R-:W3:Y:S04]  /*6fb0*/  SHFL.IDX PT, R36, R217, R223, 0x1f ;  /* 0x00001fdfd9247589 */ /* 0x000ee800000e0000 */
[----:B------:R-:W3:Y:S01]  /*6fc0*/  SHFL.IDX PT, R217, R217, R233, 0x1f ;  /* 0x00001fe9d9d97589 */ /* 0x000ee200000e0000 */
[----:B------:R-:W-:-:S03]  /*6fd0*/  FSEL R146, R146, -INF , P1 ;  /* 0xff80000092927808 */ /* 0x000fc60000800000 */
[----:B------:R-:W3:Y:S01]  /*6fe0*/  SHFL.IDX PT, R140, R218, R151, 0x1f ;  /* 0x00001f97da8c7589 */ /* 0x000ee200000e0000 */
[----:B------:R-:W3:Y:S01]  /*6ff0*/  MUFU.EX2 R107, R107 ;  /* 0x0000006b006b7308 */ /* 0x000ee20000000800 */
[--C-:B------:R-:W-:Y:S01]  /*7000*/  FFMA.FTZ R120, R120, UR5, -R119.reuse ;  /* 0x0000000578787c23 */ /* 0x100fe20008010877 */
[----:B------:R-:W-:Y:S01]  /*7010*/  FSEL R150, R150, -INF , P1 ;  /* 0xff80000096967808 */ /* 0x000fe20000800000 */
[----:B------:R-:W-:Y:S01]  /*7020*/  FFMA.FTZ R119, R146, UR5, -R119 ;  /* 0x0000000592777c23 */ /* 0x000fe20008010877 */
[----:B----4-:R-:W-:Y:S01]  /*7030*/  FADD.FTZ R37, R37, -R142 ;  /* 0x8000008e25257221 */ /* 0x010fe20000010000 */
[----:B-----5:R-:W-:-:S03]  /*7040*/  FADD.FTZ R146, R85, -R216 ;  /* 0x800000d855927221 */ /* 0x020fc60000010000 */
[----:B------:R-:W4:Y:S01]  /*7050*/  MUFU.EX2 R106, R106 ;  /* 0x0000006a006a7308 */ /* 0x000f220000000800 */
[--C-:B--2---:R-:W-:Y:S01]  /*7060*/  FADD.FTZ R60, R60, -R137.reuse ;  /* 0x800000893c3c7221 */ /* 0x104fe20000010000 */
[----:B------:R-:W-:Y:S01]  /*7070*/  FADD.FTZ R62, R62, -R137 ;  /* 0x800000893e3e7221 */ /* 0x000fe20000010000 */
[----:B------:R-:W-:Y:S01]  /*7080*/  FMUL.FTZ R26, R232, R26 ;  /* 0x0000001ae81a7220 */ /* 0x000fe20000410000 */
[----:B------:R-:W-:-:S04]  /*7090*/  FMUL.FTZ R85, R230, R126 ;  /* 0x0000007ee6557220 */ /* 0x000fc80000410000 */
[----:B------:R-:W2:Y:S01]  /*70a0*/  MUFU.EX2 R13, R13 ;  /* 0x0000000d000d7308 */ /* 0x000ea20000000800 */
[----:B------:R-:W-:Y:S01]  /*70b0*/  FADD.FTZ R137, R80, -R139 ;  /* 0x8000008b50897221 */ /* 0x000fe20000010000 */
[----:B-1----:R-:W-:Y:S01]  /*70c0*/  FFMA.FTZ R116, R116, UR5, -R115 ;  /* 0x0000000574747c23 */ /* 0x002fe20008010873 */
[----:B------:R-:W-:-:S05]  /*70d0*/  FADD.FTZ R57, R57, -R34 ;  /* 0x8000002239397221 */ /* 0x000fca0000010000 */
[----:B------:R-:W1:Y:S01]  /*70e0*/  MUFU.EX2 R15, R15 ;  /* 0x0000000f000f7308 */ /* 0x000e620000000800 */
[----:B------:R-:W-:Y:S01]  /*70f0*/  FADD.FTZ R59, R59, -R34 ;  /* 0x800000223b3b7221 */ /* 0x000fe20000010000 */
[----:B------:R-:W-:-:S06]  /*7100*/  FADD.FTZ R139, R82, -R139 ;  /* 0x8000008b528b7221 */ /* 0x000fcc0000010000 */
[----:B------:R-:W5:Y:S01]  /*7110*/  MUFU.EX2 R101, R101 ;  /* 0x0000006500657308 */ /* 0x000f620000000800 */
[----:B------:R-:W-:Y:S01]  /*7120*/  FFMA.FTZ R115, R150, UR5, -R115 ;  /* 0x0000000596737c23 */ /* 0x000fe20008010873 */
[----:B------:R-:W-:-:S06]  /*7130*/  FFMA.FTZ R114, R114, UR5, -R219 ;  /* 0x0000000572727c23 */ /* 0x000fcc00080108db */
[----:B------:R-:W5:Y:S01]  /*7140*/  MUFU.EX2 R102, R102 ;  /* 0x0000006600667308 */ /* 0x000f620000000800 */
[----:B------:R-:W-:Y:S01]  /*7150*/  FMUL.FTZ R82, R12, R133 ;  /* 0x000000850c527220 */ /* 0x000fe20000410000 */
[----:B---3--:R-:W-:-:S06]  /*7160*/  FMUL.FTZ R37, R14, R37 ;  /* 0x000000250e257220 */ /* 0x008fcc0000410000 */
[----:B------:R-:W3:Y:S08]  /*7170*/  MUFU.EX2 R104, R104 ;  /* 0x0000006800687308 */ /* 0x000ef00000000800 */
[----:B------:R-:W3:Y:S08]  /*7180*/  MUFU.EX2 R105, R105 ;  /* 0x0000006900697308 */ /* 0x000ef00000000800 */
[----:B------:R-:W3:Y:S08]  /*7190*/  MUFU.EX2 R108, R108 ;  /* 0x0000006c006c7308 */ /* 0x000ef00000000800 */
[----:B------:R-:W3:Y:S08]  /*71a0*/  MUFU.EX2 R109, R109 ;  /* 0x0000006d006d7308 */ /* 0x000ef00000000800 */
[----:B------:R-:W3:Y:S01]  /*71b0*/  MUFU.EX2 R111, R111 ;  /* 0x0000006f006f7308 */ /* 0x000ee20000000800 */
[----:B------:R-:W-:Y:S01]  /*71c0*/  FFMA.FTZ R113, R113, UR5, -R219 ;  /* 0x0000000571717c23 */ /* 0x000fe200080108db */
[--C-:B------:R-:W-:Y:S01]  /*71d0*/  FADD.FTZ R61, R61, -R35.reuse ;  /* 0x800000233d3d7221 */ /* 0x100fe20000010000 */
[----:B------:R-:W-:Y:S01]  /*71e0*/  FADD.FTZ R63, R63, -R35 ;  /* 0x800000233f3f7221 */ /* 0x000fe20000010000 */
[----:B------:R-:W-:Y:S01]  /*71f0*/  F2FP.BF16.F32.PACK_AB R85, R85, R26 ;  /* 0x0000001a5555723e */ /* 0x000fe200000010ff */
[----:B------:R-:W-:-:S03]  /*7200*/  FMUL.FTZ R25, R228, R25 ;  /* 0x00000019e4197220 */ /* 0x000fc60000410000 */
[----:B------:R-:W-:Y:S01]  /*7210*/  MUFU.EX2 R9, R9 ;  /* 0x0000000900097308 */ /* 0x000fe20000000800 */
[----:B------:R-:W-:Y:S01]  /*7220*/  FMUL.FTZ R26, R226, R27 ;  /* 0x0000001be21a7220 */ /* 0x000fe20000410000 */
[--C-:B------:R-:W-:Y:S01]  /*7230*/  FADD.FTZ R53, R53, -R33.reuse ;  /* 0x8000002135357221 */ /* 0x100fe20000010000 */
[----:B------:R-:W-:-:S05]  /*7240*/  FADD.FTZ R55, R55, -R33 ;  /* 0x8000002137377221 */ /* 0x000fca0000010000 */
[----:B------:R-:W3:Y:S01]  /*7250*/  MUFU.EX2 R10, R10 ;  /* 0x0000000a000a7308 */ /* 0x000ee20000000800 */
[----:B------:R-:W-:Y:S01]  /*7260*/  FADD.FTZ R65, R65, -R134 ;  /* 0x8000008641417221 */ /* 0x000fe20000010000 */
[----:B------:R-:W-:-:S06]  /*7270*/  F2FP.BF16.F32.PACK_AB R82, R37, R82 ;  /* 0x000000522552723e */ /* 0x000fcc00000010ff */
[----:B------:R-:W3:Y:S01]  /*7280*/  MUFU.EX2 R11, R11 ;  /* 0x0000000b000b7308 */ /* 0x000ee20000000800 */
[----:B------:R-:W-:-:S07]  /*7290*/  FADD.FTZ R66, R66, -R136 ;  /* 0x8000008842427221 */ /* 0x000fce0000010000 */
[----:B------:R-:W3:Y:S01]  /*72a0*/  MUFU.EX2 R97, R97 ;  /* 0x0000006100617308 */ /* 0x000ee20000000800 */
[----:B------:R-:W-:-:S07]  /*72b0*/  FADD.FTZ R39, R39, -R142 ;  /* 0x8000008e27277221 */ /* 0x000fce0000010000 */
[----:B------:R-:W-:Y:S01]  /*72c0*/  MUFU.EX2 R98, R98 ;  /* 0x0000006200627308 */ /* 0x000fe20000000800 */
[----:B------:R-:W-:-:S07]  /*72d0*/  FADD.FTZ R64, R64, -R136 ;  /* 0x8000008840407221 */ /* 0x000fce0000010000 */
[----:B------:R-:W3:Y:S01]  /*72e0*/  MUFU.EX2 R99, R99 ;  /* 0x0000006300637308 */ /* 0x000ee20000000800 */
[----:B------:R-:W-:-:S07]  /*72f0*/  FADD.FTZ R216, R87, -R216 ;  /* 0x800000d857d87221 */ /* 0x000fce0000010000 */
[----:B------:R-:W3:Y:S08]  /*7300*/  MUFU.EX2 R100, R100 ;  /* 0x0000006400647308 */ /* 0x000ef00000000800 */
[----:B------:R4:W3:Y:S01]  /*7310*/  MUFU.EX2 R34, R122 ;  /* 0x0000007a00227308 */ /* 0x0008e20000000800 */
[----:B------:R-:W-:-:S07]  /*7320*/  FADD.FTZ R144, R84, -R145 ;  /* 0x8000009154907221 */ /* 0x000fce0000010000 */
[----:B------:R-:W3:Y:S01]  /*7330*/  MUFU.EX2 R17, R17 ;  /* 0x0000001100117308 */ /* 0x000ee20000000800 */
[----:B----4-:R-:W-:-:S07]  /*7340*/  FADD.FTZ R122, R68, -R36 ;  /* 0x80000024447a7221 */ /* 0x010fce0000010000 */
[----:B------:R-:W-:Y:S01]  /*7350*/  MUFU.EX2 R18, R18 ;  /* 0x0000001200127308 */ /* 0x000fe20000000800 */
[----:B------:R-:W-:-:S07]  /*7360*/  F2FP.BF16.F32.PACK_AB R87, R26, R25 ;  /* 0x000000191a57723e */ /* 0x000fce00000010ff */
[----:B------:R-:W4:Y:S08]  /*7370*/  MUFU.EX2 R19, R19 ;  /* 0x0000001300137308 */ /* 0x000f300000000800 */
[----:B------:R-:W4:Y:S08]  /*7380*/  MUFU.EX2 R20, R20 ;  /* 0x0000001400147308 */ /* 0x000f300000000800 */
[----:B------:R-:W4:Y:S08]  /*7390*/  MUFU.EX2 R21, R21 ;  /* 0x0000001500157308 */ /* 0x000f300000000800 */
[----:B------:R-:W-:Y:S08]  /*73a0*/  MUFU.EX2 R22, R22 ;  /* 0x0000001600167308 */ /* 0x000ff00000000800 */
[----:B------:R-:W4:Y:S08]  /*73b0*/  MUFU.EX2 R23, R23 ;  /* 0x0000001700177308 */ /* 0x000f300000000800 */
[----:B------:R-:W4:Y:S01]  /*73c0*/  MUFU.EX2 R88, R88 ;  /* 0x0000005800587308 */ /* 0x000f220000000800 */
[----:B------:R-:W-:-:S07]  /*73d0*/  FADD.FTZ R145, R86, -R145 ;  /* 0x8000009156917221 */ /* 0x000fce0000010000 */
[----:B------:R-:W4:Y:S01]  /*73e0*/  MUFU.EX2 R89, R89 ;  /* 0x0000005900597308 */ /* 0x000f220000000800 */
[----:B------:R-:W-:-:S07]  /*73f0*/  FMUL.FTZ R25, R107, R65 ;  /* 0x000000416b197220 */ /* 0x000fce0000410000 */
[----:B------:R-:W-:Y:S08]  /*7400*/  MUFU.EX2 R90, R90 ;  /* 0x0000005a005a7308 */ /* 0x000ff00000000800 */
[----:B------:R-:W4:Y:S08]  /*7410*/  MUFU.EX2 R91, R91 ;  /* 0x0000005b005b7308 */ /* 0x000f300000000800 */
[----:B------:R-:W4:Y:S08]  /*7420*/  MUFU.EX2 R92, R92 ;  /* 0x0000005c005c7308 */ /* 0x000f300000000800 */
[----:B------:R-:W4:Y:S08]  /*7430*/  MUFU.EX2 R93, R93 ;  /* 0x0000005d005d7308 */ /* 0x000f300000000800 */
[----:B------:R-:W-:Y:S08]  /*7440*/  MUFU.EX2 R94, R94 ;  /* 0x0000005e005e7308 */ /* 0x000ff00000000800 */
[----:B------:R-:W4:Y:S08]  /*7450*/  MUFU.EX2 R95, R95 ;  /* 0x0000005f005f7308 */ /* 0x000f300000000800 */
[----:B------:R-:W4:Y:S01]  /*7460*/  MUFU.EX2 R96, R96 ;  /* 0x0000006000607308 */ /* 0x000f220000000800 */
[----:B------:R-:W-:-:S07]  /*7470*/  FMUL.FTZ R86, R229, R127 ;  /* 0x0000007fe5567220 */ /* 0x000fce0000410000 */
[----:B------:R2:W-:Y:S01]  /*7480*/  MUFU.EX2 R35, R121 ;  /* 0x0000007900237308 */ /* 0x0005e20000000800 */
[----:B------:R-:W-:-:S07]  /*7490*/  FMUL.FTZ R65, R106, R66 ;  /* 0x000000426a417220 */ /* 0x000fce0000410000 */
[----:B------:R-:W4:Y:S01]  /*74a0*/  MUFU.EX2 R110, R110 ;  /* 0x0000006e006e7308 */ /* 0x000f220000000800 */
[----:B--2---:R-:W-:Y:S01]  /*74b0*/  FADD.FTZ R121, R67, -R134 ;  /* 0x8000008643797221 */ /* 0x004fe20000010000 */
[----:B------:R-:W-:Y:S01]  /*74c0*/  FADD.FTZ R67, R70, -R36 ;  /* 0x8000002446437221 */ /* 0x000fe20000010000 */
[----:B------:R-:W-:-:S05]  /*74d0*/  FADD.FTZ R70, R69, -R217 ;  /* 0x800000d945467221 */ /* 0x000fca0000010000 */
[----:B------:R-:W2:Y:S01]  /*74e0*/  MUFU.EX2 R112, R112 ;  /* 0x0000007000707308 */ /* 0x000ea20000000800 */
[----:B------:R-:W-:Y:S01]  /*74f0*/  FMUL.FTZ R38, R13, R38 ;  /* 0x000000260d267220 */ /* 0x000fe20000410000 */
[----:B-1----:R-:W-:-:S06]  /*7500*/  FMUL.FTZ R39, R15, R39 ;  /* 0x000000270f277220 */ /* 0x002fcc0000410000 */
[----:B------:R-:W1:Y:S01]  /*7510*/  MUFU.EX2 R33, R123 ;  /* 0x0000007b00217308 */ /* 0x000e620000000800 */
[----:B-----5:R-:W-:Y:S01]  /*7520*/  FMUL.FTZ R60, R101, R60 ;  /* 0x0000003c653c7220 */ /* 0x020fe20000410000 */
[----:B------:R-:W-:Y:S01]  /*7530*/  FMUL.FTZ R61, R103, R61 ;  /* 0x0000003d673d7220 */ /* 0x000fe20000410000 */
[----:B------:R-:W-:-:S05]  /*7540*/  FMUL.FTZ R62, R102, R62 ;  /* 0x0000003e663e7220 */ /* 0x000fca0000410000 */
[----:B------:R5:W1:Y:S01]  /*7550*/  MUFU.EX2 R36, R120 ;  /* 0x0000007800247308 */ /* 0x000a620000000800 */
[----:B---3--:R-:W-:Y:S01]  /*7560*/  FMUL.FTZ R63, R104, R63 ;  /* 0x0000003f683f7220 */ /* 0x008fe20000410000 */
[----:B------:R-:W-:Y:S01]  /*7570*/  FMUL.FTZ R64, R105, R64 ;  /* 0x0000004069407220 */ /* 0x000fe20000410000 */
[----:B------:R-:W-:-:S05]  /*7580*/  FMUL.FTZ R26, R108, R121 ;  /* 0x000000796c1a7220 */ /* 0x000fca0000410000 */
[----:B------:R-:W3:Y:S01]  /*7590*/  MUFU.EX2 R119, R119 ;  /* 0x0000007700777308 */ /* 0x000ee20000000800 */
[----:B-----5:R-:W-:Y:S01]  /*75a0*/  FADD.FTZ R120, R71, -R217 ;  /* 0x800000d947787221 */ /* 0x020fe20000010000 */
[----:B------:R-:W-:Y:S01]  /*75b0*/  FMUL.FTZ R71, R227, R130 ;  /* 0x00000082e3477220 */ /* 0x000fe20000410000 */
[----:B------:R-:W-:-:S05]  /*75c0*/  FMUL.FTZ R66, R109, R122 ;  /* 0x0000007a6d427220 */ /* 0x000fca0000410000 */
[----:B------:R-:W5:Y:S01]  /*75d0*/  MUFU.EX2 R118, R118 ;  /* 0x0000007600767308 */ /* 0x000f620000000800 */
[----:B------:R-:W-:Y:S01]  /*75e0*/  FMUL.FTZ R27, R111, R70 ;  /* 0x000000466f1b7220 */ /* 0x000fe20000410000 */
[----:B------:R-:W-:-:S06]  /*75f0*/  FADD.FTZ R123, R72, -R125 ;  /* 0x8000007d487b7221 */ /* 0x000fcc0000010000 */
[----:B------:R-:W5:Y:S01]  /*7600*/  MUFU.EX2 R117, R117 ;  /* 0x0000007500757308 */ /* 0x000f620000000800 */
[----:B------:R-:W-:-:S07]  /*7610*/  FADD.FTZ R134, R73, -R135 ;  /* 0x8000008749867221 */ /* 0x000fce0000010000 */
[----:B------:R-:W5:Y:S01]  /*7620*/  MUFU.EX2 R116, R116 ;  /* 0x0000007400747308 */ /* 0x000f620000000800 */
[----:B------:R-:W-:-:S07]  /*7630*/  FADD.FTZ R41, R41, -R140 ;  /* 0x8000008c29297221 */ /* 0x000fce0000010000 */
[----:B------:R-:W5:Y:S01]  /*7640*/  MUFU.EX2 R115, R115 ;  /* 0x0000007300737308 */ /* 0x000f620000000800 */
[----:B------:R-:W-:-:S07]  /*7650*/  FADD.FTZ R43, R43, -R140 ;  /* 0x8000008c2b2b7221 */ /* 0x000fce0000010000 */
[----:B------:R-:W5:Y:S01]  /*7660*/  MUFU.EX2 R114, R114 ;  /* 0x0000007200727308 */ /* 0x000f620000000800 */
[----:B------:R-:W-:-:S07]  /*7670*/  FADD.FTZ R125, R74, -R125 ;  /* 0x8000007d4a7d7221 */ /* 0x000fce0000010000 */
[----:B------:R-:W5:Y:S01]  /*7680*/  MUFU.EX2 R37, R113 ;  /* 0x0000007100257308 */ /* 0x000f620000000800 */
[----:B------:R-:W-:Y:S01]  /*7690*/  FADD.FTZ R135, R75, -R135 ;  /* 0x800000874b877221 */ /* 0x000fe20000010000 */
[----:B------:R-:W-:Y:S01]  /*76a0*/  FADD.FTZ R136, R76, -R138 ;  /* 0x8000008a4c887221 */ /* 0x000fe20000010000 */
[----:B------:R-:W-:Y:S01]  /*76b0*/  FADD.FTZ R142, R77, -R143 ;  /* 0x8000008f4d8e7221 */ /* 0x000fe20000010000 */
[--C-:B------:R-:W-:Y:S01]  /*76c0*/  FADD.FTZ R140, R81, -R141.reuse ;  /* 0x8000008d518c7221 */ /* 0x100fe20000010000 */
[----:B------:R-:W-:Y:S01]  /*76d0*/  FADD.FTZ R141, R83, -R141 ;  /* 0x8000008d538d7221 */ /* 0x000fe20000010000 */
        /* <DEDUP_REMOVED lines=42> */
[----:B------:R-:W-:Y:S01]  /*7980*/  IMAD R220, R0, 0x400, R220 ;  /* 0x0000040000dc7824 */ /* 0x000fe200078e02dc */
[----:B------:R-:W-:Y:S01]  /*7990*/  F2FP.BF16.F32.PACK_AB R84, R69, R84 ;  /* 0x000000544554723e */ /* 0x000fe200000010ff */
[----:B------:R-:W-:Y:S01]  /*79a0*/  FMUL.FTZ R67, R110, R67 ;  /* 0x000000436e437220 */ /* 0x000fe20000410000 */
[----:B--2---:R-:W-:Y:S01]  /*79b0*/  FMUL.FTZ R120, R112, R120 ;  /* 0x0000007870787220 */ /* 0x004fe20000410000 */
[----:B------:R-:W-:Y:S01]  /*79c0*/  IMAD R39, R39, 0x2, R236 ;  /* 0x0000000227277824 */ /* 0x000fe200078e02ec */
[----:B------:R-:W-:Y:S01]  /*79d0*/  F2FP.BF16.F32.PACK_AB R80, R131, R80 ;  /* 0x000000508350723e */ /* 0x000fe200000010ff */
[----:B-1----:R-:W-:Y:S01]  /*79e0*/  FMUL.FTZ R63, R33, R138 ;  /* 0x0000008a213f7220 */ /* 0x002fe20000410000 */
        /* <DEDUP_REMOVED lines=24> */
[----:B------:R-:W-:Y:S02]  /*7b70*/  R2UR UR4, R220 ;  /* 0x00000000dc0472ca */ /* 0x000fe400000e0000 */
        /* <DEDUP_REMOVED lines=14> */
[----:B------:R-:W-:-:S03]  /*7c60*/  F2FP.BF16.F32.PACK_AB R27, R226, R228 ;  /* 0x000000e4e21b723e */ /* 0x000fc600000010ff */
        /* <DEDUP_REMOVED lines=137> */
.L_x_6124:
        /* <DEDUP_REMOVED lines=70> */
.L_x_6125:
[----:B------:R-:W-:Y:S02]  /*8960*/  VIADD R16, R16, 0x1 ;  /* 0x0000000110107836 */ /* 0x000fe40000000000 */
[----:B------:R-:W-:Y:S02]  /*8970*/  VIADD R7, R7, 0x30c20 ;  /* 0x00030c2007077836 */ /* 0x000fe40000000000 */
[----:B------:R-:W-:Y:S01]  /*8980*/  VIADD R0, R0, 0x1 ;  /* 0x0000000100007836 */ /* 0x000fe20000000000 */
[----:B------:R-:W-:Y:S02]  /*8990*/  ISETP.GE.AND P1, PT, R16, UR38, PT ;  /* 0x0000002610007c0c */ /* 0x000fe4000bf26270 */
[----:B------:R-:W-:Y:S02]  /*89a0*/  PRMT R7, RZ, 0x654, R7 ;  /* 0x00000654ff077816 */ /* 0x000fe40000000007 */
[C---:B------:R-:W-:Y:S02]  /*89b0*/  ISETP.NE.AND P0, PT, R0.reuse, 0x2, PT ;  /* 0x000000020000780c */ /* 0x040fe40003f05270 */
[----:B------:R1:W-:Y:S02]  /*89c0*/  SYNCS.ARRIVE.TRANS64.RED.A1T0 RZ, [R7+URZ], RZ ;  /* 0x000000ff07ff79a7 */ /* 0x0003e4000810043f */
[----:B------:R-:W-:-:S02]  /*89d0*/  SEL R0, R0, RZ, P0 ;  /* 0x000000ff00007207 */ /* 0x000fc40000000000 */
[----:B-1----:R-:W-:-:S04]  /*89e0*/  SEL R7, RZ, 0x1, P0 ;  /* 0x00000001ff077807 */ /* 0x002fc80000000000 */
[----:B------:R-:W-:Y:S01]  /*89f0*/  LOP3.LUT R4, R4, R7, RZ, 0x3c, !PT ;  /* 0x0000000704047212 */ /* 0x000fe200078e3cff */
[----:B------:R-:W-:Y:S06]  /*8a00*/  @!P1 BRA `(.L_x_6126) ;  /* 0xffffffcc00849947 */ /* 0x000fec000383ffff */
.L_x_6115:
        /* <DEDUP_REMOVED lines=34> */
.L_x_6095:
[----:B------:R-:W-:Y:S05]  /*8c30*/  @P0 BRA `(.L_x_6127) ;  /* 0x0000000800c80947 */ /* 0x000fea0003800000 */
[----:B------:R-:W3:Y:S01]  /*8c40*/  S2R R3, SR_CgaCtaId ;  /* 0x0000000000037919 */ /* 0x000ee20000008800 */
[----:B------:R-:W-:-:S04]  /*8c50*/  MOV R0, 0x400 ;  /* 0x0000040000007802 */ /* 0x000fc80000000f00 */
[----:B---3--:R-:W-:-:S04]  /*8c60*/  LEA R17, R3, R0, 0x18 ;  /* 0x0000000003117211 */ /* 0x008fc800078ec0ff */
[----:B------:R-:W-:-:S13]  /*8c70*/  LOP3.LUT P0, RZ, R17, 0x3ff, RZ, 0xc0, !PT ;  /* 0x000003ff11ff7812 */ /* 0x000fda000780c0ff */
[----:B------:R-:W-:Y:S05]  /*8c80*/  @!P0 BRA `(.L_x_6128) ;  /* 0x0000000000408947 */ /* 0x000fea0003800000 */
[----:B------:R-:W-:Y:S01]  /*8c90*/  MOV R0, 0x0 ;  /* 0x0000000000007802 */ /* 0x000fe20000000f00 */
[----:B------:R-:W-:Y:S01]  /*8ca0*/  ULDC.64 UR4, c[0x4][0x90] ;  /* 0x0100240000047ab9 */ /* 0x000fe20000000a00 */
[----:B------:R-:W-:Y:S01]  /*8cb0*/  ULDC.64 UR6, c[0x4][0x98] ;  /* 0x0100260000067ab9 */ /* 0x000fe20000000a00 */
[----:B------:R-:W-:Y:S01]  /*8cc0*/  IMAD.U32 R4, RZ, RZ, UR4 ;  /* 0x00000004ff047e24 */ /* 0x000fe2000f8e00ff */
[----:B--2---:R2:W3:Y:S01]  /*8cd0*/  LDC.64 R2, c[0x4][R0] ;  /* 0x0100000000027b82 */ /* 0x0044e20000000a00 */
        /* <DEDUP_REMOVED lines=8> */
[----:B-12---:R-:W-:-:S07]  /*8d60*/  IMAD.MOV.U32 R13, RZ, RZ, RZ ;  /* 0x000000ffff0d7224 */ /* 0x006fce00078e00ff */
[----:B------:R-:W-:-:S07]  /*8d70*/  LEPC R20, `(.L_x_6128) ;  /* 0x000000001014794e */ /* 0x000fce0000000000 */
[----:B---3--:R-:W-:Y:S05]  /*8d80*/  CALL.ABS.NOINC R2 ;  /* 0x0000000002007343 */ /* 0x008fea0003c00000 */
.L_x_6128:
[----:B------:R-:W-:-:S05]  /*8d90*/  VIADD R16, R17, 0x4000 ;  /* 0x0000400011107836 */ /* 0x000fca0000000000 */
        /* <DEDUP_REMOVED lines=18> */
.L_x_6129:
        /* <DEDUP_REMOVED lines=18> */
.L_x_6130:
        /* <DEDUP_REMOVED lines=18> */
.L_x_6131:
[----:B------:R-:W3:Y:S01]  /*9100*/  S2R R0, SR_TID.X ;  /* 0x0000000000007919 */ /* 0x000ee20000002100 */
        /* <DEDUP_REMOVED lines=62> */
[----:B------:R-:W-:Y:S01]  /*94f0*/  STSM.16.M88.4 [R0+0x4000], R184 ;  /* 0x004000b800007844 */ /* 0x000fe20000000200 */
[----:B------:R-:W-:-:S03]  /*9500*/  IADD3 R2, R3, 0x4000, R0 ;  /* 0x0000400003027810 */ /* 0x000fc60007ffe000 */
[----:B------:R-:W2:Y:S01]  /*9510*/  SHFL.IDX PT, R5, R6, RZ, 0x1f ;  /* 0x00001fff06057589 */ /* 0x000ea200000e0000 */
[----:B------:R-:W-:-:S03]  /*9520*/  IMAD.IADD R3, R3, 0x1, R4 ;  /* 0x0000000103037824 */ /* 0x000fc600078e0204 */
[----:B------:R3:W-:Y:S04]  /*9530*/  STSM.16.M88.4 [R2], R192 ;  /* 0x000000c002007844 */ /* 0x0007e80000000200 */
[----:B------:R3:W-:Y:S04]  /*9540*/  STSM.16.M88.4 [R4], R200 ;  /* 0x000000c804007844 */ /* 0x0007e80000000200 */
[----:B------:R3:W-:Y:S04]  /*9550*/  STSM.16.M88.4 [R3], R208 ;  /* 0x000000d003007844 */ /* 0x0007e80000000200 */
[----:B------:R3:W-:Y:S04]  /*9560*/  STSM.16.M88.4 [R0], R152 ;  /* 0x0000009800007844 */ /* 0x0007e80000000200 */
[----:B------:R3:W-:Y:S04]  /*9570*/  STSM.16.M88.4 [R2+-0x4000], R160 ;  /* 0xffc000a002007844 */ /* 0x0007e80000000200 */
[----:B------:R3:W-:Y:S01]  /*9580*/  STSM.16.M88.4 [R4+-0x4000], R168 ;  /* 0xffc000a804007844 */ /* 0x0007e20000000200 */
[----:B--2---:R-:W-:-:S03]  /*9590*/  ISETP.NE.AND P0, PT, R5, 0x7, PT ;  /* 0x000000070500780c */ /* 0x004fc60003f05270 */
        /* <DEDUP_REMOVED lines=22> */
[----:B--2---:R-:W-:Y:S02]  /*9700*/  UMOV UR40, UR6 ;  /* 0x0000000600287c82 */ /* 0x004fe40008000000 */
[----:B------:R2:W-:Y:S02]  /*9710*/  UTMASTG.4D [UR40], [UR8] ;  /* 0x00000028080073b5 */ /* 0x0005e40008018000 */
[----:B--2---:R0:W-:Y:S02]  /*9720*/  UTMACMDFLUSH ;  /* 0x00000000000079b7 */ /* 0x0041e40000000000 */
.L_x_6133:
[----:B------:R-:W-:Y:S05]  /*9730*/  BSYNC B0 ;  /* 0x0000000000007941 */ /* 0x000fea0003800000 */
.L_x_6132:
[----:B------:R-:W-:-:S04]  /*9740*/  DEPBAR.LE SB0, 0x0 ;  /* 0x000080000000791a */ /* 0x000fc80000000000 */
[----:B------:R-:W-:Y:S05]  /*9750*/  BRA `(.L_x_6094) ;  /* 0x0000003800707947 */ /* 0x000fea0003800000 */
.L_x_6127:
[----:B------:R-:W3:Y:S01]  /*9760*/  S2R R0, SR_TID.X ;  /* 0x0000000000007919 */ /* 0x000ee20000002100 */
[----:B--2---:R-:W2:Y:S01]  /*9770*/  LDC.64 R2, c[0x0][0x820] ;  /* 0x00020800ff027b82 */ /* 0x004ea20000000a00 */
[----:B------:R-:W-:Y:S01]  /*9780*/  IMAD.U32 R9, RZ, RZ, UR43 ;  /* 0x0000002bff097e24 */ /* 0x000fe2000f8e00ff */
[----:B------:R-:W-:Y:S01]  /*9790*/  BSSY B0, `(.L_x_6134) ;  /* 0x0000038000007945 */ /* 0x000fe20003800000 */
[----:B------:R-:W-:Y:S02]  /*97a0*/  IMAD.U32 R27, RZ, RZ, UR36 ;  /* 0x00000024ff1b7e24 */ /* 0x000fe4000f8e00ff */
[----:B------:R-:W-:Y:S01]  /*97b0*/  IMAD.U32 R25, RZ, RZ, UR44 ;  /* 0x0000002cff197e24 */ /* 0x000fe2000f8e00ff */
[----:B------:R-:W-:Y:S02]  /*97c0*/  SHF.R.S32.HI R9, RZ, 0x1f, R9 ;  /* 0x0000001fff097819 */ /* 0x000fe40000011409 */
[----:B------:R-:W4:Y:S02]  /*97d0*/  LDC.64 R18, c[0x0][0x808] ;  /* 0x00020200ff127b82 */ /* 0x000f240000000a00 */
[----:B------:R-:W-:-:S06]  /*97e0*/  SHF.R.S32.HI R25, RZ, 0x1f, R25 ;  /* 0x0000001fff197819 */ /* 0x000fcc0000011419 */
[----:B------:R-:W5:Y:S08]  /*97f0*/  LDC.64 R14, c[0x0][0x828] ;  /* 0x00020a00ff0e7b82 */ /* 0x000f700000000a00 */
[----:B------:R-:W1:Y:S01]  /*9800*/  LDC.64 R16, c[0x0][0x850] ;  /* 0x00021400ff107b82 */ /* 0x000e620000000a00 */
[----:B---3--:R-:W-:-:S07]  /*9810*/  VIADD R5, R0, 0xffffff80 ;  /* 0xffffff8000057836 */ /* 0x008fce0000000000 */
[----:B------:R-:W3:Y:S01]  /*9820*/  LDC R23, c[0x0][0x83c] ;  /* 0x00020f00ff177b82 */ /* 0x000ee20000000800 */
[----:B----4-:R-:W-:Y:S01]  /*9830*/  IMAD R11, R27, -0x80, R18 ;  /* 0xffffff801b0b7824 */ /* 0x010fe200078e0212 */
[----:B------:R-:W-:-:S04]  /*9840*/  SHF.R.S32.HI R0, RZ, 0x1f, R5 ;  /* 0x0000001fff007819 */ /* 0x000fc80000011405 */
[----:B------:R-:W-:Y:S02]  /*9850*/  LEA.HI R8, R0, R5, RZ, 0x3 ;  /* 0x0000000500087211 */ /* 0x000fe400078f18ff */
[----:B------:R-:W4:Y:S02]  /*9860*/  LDC.64 R20, c[0x0][0x858] ;  /* 0x00021600ff147b82 */ /* 0x000f240000000a00 */
[----:B------:R-:W-:-:S05]  /*9870*/  LOP3.LUT R0, R8, 0x1ffffff8, RZ, 0xc0, !PT ;  /* 0x1ffffff808007812 */ /* 0x000fca00078ec0ff */
[----:B------:R-:W-:-:S04]  /*9880*/  IMAD.IADD R0, R5, 0x1, -R0 ;  /* 0x0000000105007824 */ /* 0x000fc800078e0a00 */
[----:B------:R-:W-:Y:S02]  /*9890*/  IMAD.SHL.U32 R6, R0, 0x8, RZ ;  /* 0x0000000800067824 */ /* 0x000fe400078e00ff */
[----:B--2---:R-:W-:-:S03]  /*98a0*/  IMAD R0, R9, R2, RZ ;  /* 0x0000000209007224 */ /* 0x004fc600078e02ff */
[----:B------:R-:W-:Y:S01]  /*98b0*/  SHF.R.S32.HI R7, RZ, 0x1f, R6 ;  /* 0x0000001fff077819 */ /* 0x000fe20000011406 */
[----:B------:R-:W-:Y:S02]  /*98c0*/  IMAD R3, R3, UR43, R0 ;  /* 0x0000002b03037c24 */ /* 0x000fe4000f8e0200 */
[----:B------:R-:W-:Y:S01]  /*98d0*/  IMAD.WIDE.U32 R4, R2, UR43, R6 ;  /* 0x0000002b02047c25 */ /* 0x000fe2000f8e0006 */
[----:B------:R-:W-:-:S03]  /*98e0*/  SHF.R.S32.HI R2, RZ, 0x3, R8 ;  /* 0x00000003ff027819 */ /* 0x000fc60000011408 */
[----:B------:R-:W-:Y:S01]  /*98f0*/  IMAD.IADD R5, R5, 0x1, R3 ;  /* 0x0000000105057824 */ /* 0x000fe200078e0203 */
[C---:B------:R-:W-:Y:S01]  /*9900*/  ISETP.GE.AND P2, PT, R2.reuse, R11, PT ;  /* 0x0000000b0200720c */ /* 0x040fe20003f46270 */
[C---:B------:R-:W-:Y:S02]  /*9910*/  VIADD R0, R2.reuse, 0x20 ;  /* 0x0000002002007836 */ /* 0x040fe40000000000 */
[----:B------:R-:W-:Y:S01]  /*9920*/  VIADD R3, R2, 0x60 ;  /* 0x0000006002037836 */ /* 0x000fe20000000000 */
[----:B------:R-:W-:Y:S01]  /*9930*/  ISETP.GE.OR P6, PT, R6, R19, P2 ;  /* 0x000000130600720c */ /* 0x000fe200017c6670 */
[----:B-----5:R-:W-:Y:S01]  /*9940*/  IMAD R8, R25, R14, RZ ;  /* 0x0000000e19087224 */ /* 0x020fe200078e02ff */
[-C--:B------:R-:W-:Y:S01]  /*9950*/  ISETP.GE.AND P3, PT, R0, R11.reuse, PT ;  /* 0x0000000b0000720c */ /* 0x080fe20003f66270 */
[----:B------:R-:W-:Y:S01]  /*9960*/  VIADD R0, R2, 0x40 ;  /* 0x0000004002007836 */ /* 0x000fe20000000000 */
[-C--:B------:R-:W-:Y:S01]  /*9970*/  ISETP.GE.AND P1, PT, R3, R11.reuse, PT ;  /* 0x0000000b0300720c */ /* 0x080fe20003f26270 */
[----:B------:R-:W-:Y:S01]  /*9980*/  IMAD R15, R15, UR44, R8 ;  /* 0x0000002c0f0f7c24 */ /* 0x000fe2000f8e0208 */
[----:B------:R-:W-:Y:S01]  /*9990*/  SHF.R.S32.HI R3, RZ, 0x1f, R2 ;  /* 0x0000001fff037819 */ /* 0x000fe20000011402 */
[----:B-1----:R-:W-:Y:S01]  /*99a0*/  IMAD.WIDE.U32 R12, R14, UR44, R4 ;  /* 0x0000002c0e0c7c25 */ /* 0x002fe2000f8e0004 */
[----:B------:R-:W-:-:S02]  /*99b0*/  ISETP.GE.AND P0, PT, R0, R11, PT ;  /* 0x0000000b0000720c */ /* 0x000fc40003f06270 */
[CC--:B------:R-:W-:Y:S01]  /*99c0*/  ISETP.GE.OR P4, PT, R6.reuse, R19.reuse, P3 ;  /* 0x000000130600720c */ /* 0x0c0fe20001f86670 */
[----:B------:R-:W-:Y:S01]  /*99d0*/  IMAD.WIDE R10, R27, 0x80, R2 ;  /* 0x000000801b0a7825 */ /* 0x000fe200078e0202 */
[----:B------:R-:W-:Y:S01]  /*99e0*/  ISETP.GE.OR P5, PT, R6, R19, P0 ;  /* 0x000000130600720c */ /* 0x000fe200007a6670 */
[----:B------:R-:W1:Y:S02]  /*99f0*/  LDC.64 R26, c[0x0][0x208] ;  /* 0x00008200ff1a7b82 */ /* 0x000e640000000a00 */
[----:B------:R-:W-:Y:S02]  /*9a00*/  IMAD R0, R9, R16, RZ ;  /* 0x0000001009007224 */ /* 0x000fe400078e02ff */
[----:B------:R-:W-:-:S04]  /*9a10*/  IMAD.WIDE.U32 R8, R16, UR43, R6 ;  /* 0x0000002b10087c25 */ /* 0x000fc8000f8e0006 */
[----:B------:R-:W-:Y:S02]  /*9a20*/  IMAD R17, R17, UR43, R0 ;  /* 0x0000002b11117c24 */ /* 0x000fe4000f8e0200 */
[----:B------:R-:W-:Y:S01]  /*9a30*/  IMAD.IADD R5, R13, 0x1, R15 ;  /* 0x000000010d057824 */ /* 0x000fe200078e020f */
[----:B---34-:R-:W-:Y:S06]  /*9a40*/  @P6 BRA `(.L_x_6135) ;  /* 0x0000000000306947 */ /* 0x018fec0003800000 */
[----:B------:R-:W-:Y:S01]  /*9a50*/  ULDC.64 UR4, c[0x0][0x818] ;  /* 0x0002060000047ab9 */ /* 0x000fe20000000a00 */
[----:B------:R-:W-:Y:S01]  /*9a60*/  IMAD.MOV.U32 R4, RZ, RZ, R12 ;  /* 0x000000ffff047224 */ /* 0x000fe200078e000c */
[----:B-1----:R-:W-:Y:S01]  /*9a70*/  R2UR UR6, R26 ;  /* 0x000000001a0672ca */ /* 0x002fe200000e0000 */
        /* <DEDUP_REMOVED lines=9> */
.L_x_6135:
[----:B------:R-:W-:Y:S05]  /*9b10*/  BSYNC B0 ;  /* 0x0000000000007941 */ /* 0x000fea0003800000 */
.L_x_6134:
[----:B------:R-:W-:Y:S01]  /*9b20*/  IMAD.IADD R9, R9, 0x1, R17 ;  /* 0x0000000109097824 */ /* 0x000fe200078e0211 */
[----:B------:R-:W-:Y:S01]  /*9b30*/  BSSY B0, `(.L_x_6136) ;  /* 0x0000019000007945 */ /* 0x000fe20003800000 */
[----:B------:R-:W-:Y:S01]  /*9b40*/  IMAD R0, R25, R20, RZ ;  /* 0x0000001419007224 */ /* 0x000fe200078e02ff */
[----:B------:R-:W-:Y:S01]  /*9b50*/  ISETP.GE.OR P6, PT, R6, R19, P1 ;  /* 0x000000130600720c */ /* 0x000fe20000fc6670 */
[----:B------:R-:W-:Y:S01]  /*9b60*/  IMAD.WIDE.U32 R8, R20, UR44, R8 ;  /* 0x0000002c14087c25 */ /* 0x000fe2000f8e0008 */
[CC--:B------:R-:W-:Y:S02]  /*9b70*/  ISETP.GE.OR P2, PT, R6.reuse, R23.reuse, P2 ;  /* 0x000000170600720c */ /* 0x0c0fe40001746670 */
[CC--:B------:R-:W-:Y:S01]  /*9b80*/  ISETP.GE.OR P3, PT, R6.reuse, R23.reuse, P3 ;  /* 0x000000170600720c */ /* 0x0c0fe20001f66670 */
[----:B--2---:R-:W-:Y:S01]  /*9b90*/  IMAD R15, R21, UR44, R0 ;  /* 0x0000002c150f7c24 */ /* 0x004fe2000f8e0200 */
[CC--:B------:R-:W-:Y:S02]  /*9ba0*/  ISETP.GE.OR P0, PT, R6.reuse, R23.reuse, P0 ;  /* 0x000000170600720c */ /* 0x0c0fe40000706670 */
[----:B------:R-:W-:Y:S01]  /*9bb0*/  ISETP.GE.OR P1, PT, R6, R23, P1 ;  /* 0x000000170600720c */ /* 0x000fe20000f26670 */
[----:B------:R-:W-:-:S12]  /*9bc0*/  @P4 BRA `(.L_x_6137) ;  /* 0x00000000003c4947 */ /* 0x000fd80003800000 */
[----:B------:R-:W-:Y:S01]  /*9bd0*/  IADD3 R7, P4, R10, 0x20, RZ ;  /* 0x000000200a077810 */ /* 0x000fe20007f9e0ff */
[----:B------:R-:W-:Y:S01]  /*9be0*/  ULDC.64 UR4, c[0x0][0x818] ;  /* 0x0002060000047ab9 */ /* 0x000fe20000000a00 */
[----:B------:R-:W-:Y:S01]  /*9bf0*/  IMAD.MOV.U32 R2, RZ, RZ, R12 ;  /* 0x000000ffff027224 */ /* 0x000fe200078e000c */
[----:B-1----:R-:W-:Y:S01]  /*9c00*/  R2UR UR6, R26 ;  /* 0x000000001a0672ca */ /* 0x002fe200000e0000 */
        /* <DEDUP_REMOVED lines=11> */
.L_x_6137:
[----:B------:R-:W-:Y:S05]  /*9cc0*/  BSYNC B0 ;  /* 0x0000000000007941 */ /* 0x000fea0003800000 */
.L_x_6136:
[----:B------:R-:W-:Y:S04]  /*9cd0*/  BSSY B0, `(.L_x_6138) ;  /* 0x0000011000007945 */ /* 0x000fe80003800000 */
[----:B------:R-:W-:Y:S05]  /*9ce0*/  @P5 BRA `(.L_x_6139) ;  /* 0x00000000003c5947 */ /* 0x000fea0003800000 */
[----:B--2---:R-:W-:Y:S01]  /*9cf0*/  IADD3 R7, P4, R10, 0x40, RZ ;  /* 0x000000400a077810 */ /* 0x004fe20007f9e0ff */
        /* <DEDUP_REMOVED lines=14> */
.L_x_6139:
[----:B------:R-:W-:Y:S05]  /*9de0*/  BSYNC B0 ;  /* 0x0000000000007941 */ /* 0x000fea0003800000 */
.L_x_6138:
[----:B------:R-:W-:Y:S04]  /*9df0*/  BSSY B0, `(.L_x_6140) ;  /* 0x0000011000007945 */ /* 0x000fe80003800000 */
[----:B------:R-:W-:Y:S05]  /*9e00*/  @P6 BRA `(.L_x_6141) ;  /* 0x00000000003c6947 */ /* 0x000fea0003800000 */
[----:B--23--:R-:W-:Y:S01]  /*9e10*/  IADD3 R7, P4, R10, 0x60, RZ ;  /* 0x000000600a077810 */ /* 0x00cfe20007f9e0ff */
        /* <DEDUP_REMOVED lines=14> */
.L_x_6141:
[----:B------:R-:W-:Y:S05]  /*9f00*/  BSYNC B0 ;  /* 0x0000000000007941 */ /* 0x000fea0003800000 */
.L_x_6140:
[----:B------:R-:W-:Y:S01]  /*9f10*/  BSSY B0, `(.L_x_6142) ;  /* 0x000000f000007945 */ /* 0x000fe20003800000 */
[----:B----4-:R-:W-:-:S03]  /*9f20*/  IMAD.IADD R5, R9, 0x1, R15 ;  /* 0x0000000109057824 */ /* 0x010fc600078e020f */
[----:B------:R-:W-:Y:S05]  /*9f30*/  @P2 BRA `(.L_x_6143) ;  /* 0x0000000000302947 */ /* 0x000fea0003800000 */
[----:B------:R-:W-:Y:S01]  /*9f40*/  ULDC.64 UR4, c[0x0][0x848] ;  /* 0x0002120000047ab9 */ /* 0x000fe20000000a00 */
[----:B------:R-:W-:Y:S01]  /*9f50*/  IMAD.MOV.U32 R4, RZ, RZ, R8 ;  /* 0x000000ffff047224 */ /* 0x000fe200078e0008 */
[----:B-1----:R-:W-:Y:S01]  /*9f60*/  R2UR UR6, R26 ;  /* 0x000000001a0672ca */ /* 0x002fe200000e0000 */
[----:B--23--:R-:W-:Y:S01]  /*9f70*/  IMAD R7, R11, UR4, RZ ;  /* 0x000000040b077c24 */ /* 0x00cfe2000f8e02ff */
        /* <DEDUP_REMOVED lines=8> */
.L_x_6143:
[----:B------:R-:W-:Y:S05]  /*a000*/  BSYNC B0 ;  /* 0x0000000000007941 */ /* 0x000fea0003800000 */
.L_x_6142:
[----:B------:R-:W-:Y:S04]  /*a010*/  BSSY B0, `(.L_x_6144) ;  /* 0x0000011000007945 */ /* 0x000fe80003800000 */
[----:B------:R-:W-:Y:S05]  /*a020*/  @P3 BRA `(.L_x_6145) ;  /* 0x00000000003c3947 */ /* 0x000fea0003800000 */
[----:B--234-:R-:W-:Y:S01]  /*a030*/  IADD3 R7, P2, R10, 0x20, RZ ;  /* 0x000000200a077810 */ /* 0x01cfe20007f5e0ff */
        /* <DEDUP_REMOVED lines=14> */
.L_x_6145:
[----:B------:R-:W-:Y:S05]  /*a120*/  BSYNC B0 ;  /* 0x0000000000007941 */ /* 0x000fea0003800000 */
.L_x_6144:
[----:B------:R-:W-:Y:S04]  /*a130*/  BSSY B0, `(.L_x_6146) ;  /* 0x0000011000007945 */ /* 0x000fe80003800000 */
[----:B------:R-:W-:Y:S05]  /*a140*/  @P0 BRA `(.L_x_6147) ;  /* 0x00000000003c0947 */ /* 0x000fea0003800000 */
[----:B-1234-:R-:W-:Y:S01]  /*a150*/  IADD3 R7, P0, R10, 0x40, RZ ;  /* 0x000000400a077810 */ /* 0x01efe20007f1e0ff */
        /* <DEDUP_REMOVED lines=14> */
.L_x_6147:
[----:B------:R-:W-:Y:S05]  /*a240*/  BSYNC B0 ;  /* 0x0000000000007941 */ /* 0x000fea0003800000 */
.L_x_6146:
        /* <DEDUP_REMOVED lines=17> */
.L_x_6090:
        /* <DEDUP_REMOVED lines=29> */
.L_x_6149:
[----:B------:R-:W-:Y:S01]  /*a530*/  ULDC UR9, c[0x0][0xb44] ;  /* 0x0002d10000097ab9 */ /* 0x000fe20000000800 */
[----:B------:R-:W-:Y:S01]  /*a540*/  UMOV UR7, UR8 ;  /* 0x0000000800077c82 */ /* 0x000fe20008000000 */
[----:B------:R-:W-:-:S11]  /*a550*/  UISETP.NE.AND UP0, UPT, UR9, 0x1, UPT ;  /* 0x000000010900788c */ /* 0x000fd6000bf05270 */
[----:B------:R-:W-:Y:S02]  /*a560*/  @UP0 ULDC.64 UR10, c[0x0][0xb48] ;  /* 0x0002d200000a0ab9 */ /* 0x000fe40000000a00 */
[----:B------:R-:W-:-:S04]  /*a570*/  UIMAD.WIDE.U32 UR4, UR8, UR10, URZ ;  /* 0x0000000a080472a5 */ /* 0x000fc8000f8e003f */
[----:B------:R-:W-:-:S04]  /*a580*/  @UP0 USHF.R.U32.HI UR7, URZ, UR11, UR5 ;  /* 0x0000000b3f070299 */ /* 0x000fc80008011605 */
[----:B------:R-:W-:-:S12]  /*a590*/  UIMAD UR4, UR7, UR9, URZ ;  /* 0x00000009070472a4 */ /* 0x000fd8000f8e023f */
.L_x_6150:
        /* <DEDUP_REMOVED lines=20> */
[----:B------:R-:W-:Y:S02]  /*a6e0*/  USHF.R.S32.HI UR6, URZ, 0x1f, UR5 ;  /* 0x0000001f3f067899 */ /* 0x000fe40008011405 */
[----:B------:R-:W-:-:S02]  /*a6f0*/  USHF.R.S32.HI UR4, URZ, 0x1f, UR7 ;  /* 0x0000001f3f047899 */ /* 0x000fc40008011407 */
[----:B------:R-:W-:Y:S02]  /*a700*/  ULEA.HI UR5, UR6, UR5, URZ, 0x7 ;  /* 0x0000000506057291 */ /* 0x000fe4000f8f383f */
[----:B------:R-:W-:Y:S02]  /*a710*/  ULEA.HI UR4, UR4, UR7, URZ, 0x7 ;  /* 0x0000000704047291 */ /* 0x000fe4000f8f383f */
[----:B------:R-:W-:Y:S02]  /*a720*/  USHF.R.S32.HI UR5, URZ, 0x7, UR5 ;  /* 0x000000073f057899 */ /* 0x000fe40008011405 */
[----:B------:R-:W-:-:S04]  /*a730*/  USHF.R.S32.HI UR4, URZ, 0x7, UR4 ;  /* 0x000000073f047899 */ /* 0x000fc80008011404 */
        /* <DEDUP_REMOVED lines=41> */
.L_x_6153:
[----:B------:R-:W-:Y:S05]  /*a9d0*/  BSYNC B0 ;  /* 0x0000000000007941 */ /* 0x000fea0003800000 */
.L_x_6152:
        /* <DEDUP_REMOVED lines=19> */
.L_x_6155:
[----:B------:R-:W-:Y:S05]  /*ab10*/  BSYNC B0 ;  /* 0x0000000000007941 */ /* 0x000fea0003800000 */
.L_x_6154:
[----:B------:R-:W-:Y:S06]  /*ab20*/  BAR.ARV 0xa, 0xa0 ;  /* 0x0282800000007b1d */ /* 0x000fec0000002000 */
[----:B------:R-:W-:Y:S04]  /*ab30*/  BSSY B0, `(.L_x_6156) ;  /* 0x0000003000007945 */ /* 0x000fe80003800000 */
[----:B------:R-:W-:Y:S05]  /*ab40*/  @!P0 BRA `(.L_x_6157) ;  /* 0x0000000000048947 */ /* 0x000fea0003800000 */
[----:B------:R-:W-:-:S04]  /*ab50*/  DEPBAR.LE SB0, 0x0 ;  /* 0x000080000000791a */ /* 0x000fc80000000000 */
.L_x_6157:
[----:B------:R-:W-:Y:S05]  /*ab60*/  BSYNC B0 ;  /* 0x0000000000007941 */ /* 0x000fea0003800000 */
.L_x_6156:
[----:B------:R-:W-:Y:S06]  /*ab70*/  BAR.ARV 0xb, 0xa0 ;  /* 0x02c2800000007b1d */ /* 0x000fec0000002000 */
[----:B------:R-:W-:Y:S01]  /*ab80*/  UIADD3 UR12, UR8, 0x1, URZ ;  /* 0x00000001080c7890 */ /* 0x000fe2000fffe03f */
[----:B------:R-:W-:Y:S11]  /*ab90*/  BRA `(.L_x_6158) ;  /* 0x0000000000047947 */ /* 0x000ff60003800000 */
.L_x_6151:
[----:B------:R-:W-:-:S05]  /*aba0*/  UMOV UR12, UR8 ;  /* 0x00000008000c7c82 */ /* 0x000fca0008000000 */
.L_x_6158:
[----:B------:R-:W-:-:S04]  /*abb0*/  UIADD3 UR4, UR8, 0x1, URZ ;  /* 0x0000000108047890 */ /* 0x000fc8000fffe03f */
[----:B------:R-:W-:-:S06]  /*abc0*/  UISETP.NE.AND UP0, UPT, UR5, UR4, UPT ;  /* 0x000000040500728c */ /* 0x000fcc000bf05270 */
[----:B------:R-:W-:-:S13]  /*abd0*/  PLOP3.LUT P1, PT, PT, PT, UP0, 0x80, 0x0 ;  /* 0x000000000000781c */ /* 0x000fda0003f2f008 */
[----:B------:R-:W-:Y:S05]  /*abe0*/  @!P1 BRA `(.L_x_6094) ;  /* 0x00000024004c9947 */ /* 0x000fea0003800000 */
[----:B------:R-:W-:Y:S01]  /*abf0*/  ULDC.64 UR10, c[0x0][0x2c0] ;  /* 0x0000b000000a7ab9 */ /* 0x000fe20000000a00 */
[----:B------:R-:W-:Y:S02]  /*ac00*/  UIADD3 UR19, UR9, UR7, URZ ;  /* 0x0000000709137290 */ /* 0x000fe4000fffe03f */
        /* <DEDUP_REMOVED lines=12> */
.L_x_6171:
        /* <DEDUP_REMOVED lines=20> */
.L_x_6160:
[----:B------:R-:W-:Y:S05]  /*ae10*/  BSYNC B0 ;  /* 0x0000000000007941 */ /* 0x000fea0003800000 */
.L_x_6159:
        /* <DEDUP_REMOVED lines=13> */
.L_x_6162:
[----:B------:R-:W-:Y:S05]  /*aef0*/  BSYNC B0 ;  /* 0x0000000000007941 */ /* 0x000fea0003800000 */
.L_x_6161:
[----:B------:R-:W-:Y:S06]  /*af00*/  BAR.ARV 0xa, 0xa0 ;  /* 0x0282800000007b1d */ /* 0x000fec0000002000 */
[----:B------:R-:W-:Y:S04]  /*af10*/  BSSY B0, `(.L_x_6163) ;  /* 0x0000003000007945 */ /* 0x000fe80003800000 */
[----:B------:R-:W-:Y:S05]  /*af20*/  @!P0 BRA `(.L_x_6164) ;  /* 0x0000000000048947 */ /* 0x000fea0003800000 */
[----:B------:R-:W-:-:S04]  /*af30*/  DEPBAR.LE SB0, 0x0 ;  /* 0x000080000000791a */ /* 0x000fc80000000000 */
.L_x_6164:
[----:B------:R-:W-:Y:S05]  /*af40*/  BSYNC B0 ;  /* 0x0000000000007941 */ /* 0x000fea0003800000 */
.L_x_6163:
        /* <DEDUP_REMOVED lines=13> */
.L_x_6166:
[----:B------:R-:W-:Y:S05]  /*b020*/  BSYNC B0 ;  /* 0x0000000000007941 */ /* 0x000fea0003800000 */
.L_x_6165:
        /* <DEDUP_REMOVED lines=13> */
.L_x_6168:
[----:B------:R-:W-:Y:S05]  /*b100*/  BSYNC B0 ;  /* 0x0000000000007941 */ /* 0x000fea0003800000 */
.L_x_6167:
[----:B------:R-:W-:Y:S01]  /*b110*/  UIADD3 UR12, UR12, 0x2, URZ ;  /* 0x000000020c0c7890 */ /* 0x000fe2000fffe03f */
[----:B------:R-:W-:Y:S06]  /*b120*/  BAR.ARV 0xa, 0xa0 ;  /* 0x0282800000007b1d */ /* 0x000fec0000002000 */
[----:B------:R-:W-:Y:S01]  /*b130*/  UISETP.GE.AND UP0, UPT, UR12, UR5, UPT ;  /* 0x000000050c00728c */ /* 0x000fe2000bf06270 */
[----:B------:R-:W-:Y:S04]  /*b140*/  BSSY B0, `(.L_x_6169) ;  /* 0x0000003000007945 */ /* 0x000fe80003800000 */
[----:B------:R-:W-:Y:S06]  /*b150*/  @!P0 BRA `(.L_x_6170) ;  /* 0x0000000000048947 */ /* 0x000fec0003800000 */
[----:B------:R-:W-:-:S04]  /*b160*/  DEPBAR.LE SB0, 0x0 ;  /* 0x000080000000791a */ /* 0x000fc80000000000 */
.L_x_6170:
[----:B------:R-:W-:Y:S05]  /*b170*/  BSYNC B0 ;  /* 0x0000000000007941 */ /* 0x000fea0003800000 */
.L_x_6169:
[----:B------:R-:W-:Y:S06]  /*b180*/  BAR.ARV 0xb, 0xa0 ;  /* 0x02c2800000007b1d */ /* 0x000fec0000002000 */
[----:B------:R-:W-:Y:S01]  /*b190*/  PLOP3.LUT P1, PT, PT, PT, UP0, 0x80, 0x0 ;  /* 0x000000000000781c */ /* 0x000fe20003f2f008 */
[----:B------:R-:W-:Y:S02]  /*b1a0*/  UIADD3 UR20, UR20, 0x4000, URZ ;  /* 0x0000400014147890 */ /* 0x000fe4000fffe03f */
[----:B------:R-:W-:-:S10]  /*b1b0*/  UIADD3 UR4, UR4, 0x4000, URZ ;  /* 0x0000400004047890 */ /* 0x000fd4000fffe03f */
[----:B------:R-:W-:Y:S05]  /*b1c0*/  @!P1 BRA `(.L_x_6171) ;  /* 0xfffffff800c09947 */ /* 0x000fea000383ffff */
[----:B------:R-:W-:Y:S05]  /*b1d0*/  BRA `(.L_x_6094) ;  /* 0x0000001c00d07947 */ /* 0x000fea0003800000 */
.L_x_6148:
        /* <DEDUP_REMOVED lines=21> */
.L_x_6172:
[----:B------:R-:W-:Y:S01]  /*b330*/  ULDC UR8, c[0x0][0xb44] ;  /* 0x0002d10000087ab9 */ /* 0x000fe20000000800 */
[----:B------:R-:W-:Y:S01]  /*b340*/  UMOV UR11, UR7 ;  /* 0x00000007000b7c82 */ /* 0x000fe20008000000 */
[----:B------:R-:W-:-:S11]  /*b350*/  UISETP.NE.AND UP0, UPT, UR8, 0x1, UPT ;  /* 0x000000010800788c */ /* 0x000fd6000bf05270 */
[----:B------:R-:W-:Y:S02]  /*b360*/  @UP0 ULDC.64 UR12, c[0x0][0xb48] ;  /* 0x0002d200000c0ab9 */ /* 0x000fe40000000a00 */
[----:B------:R-:W-:-:S04]  /*b370*/  UIMAD.WIDE.U32 UR4, UR7, UR12, URZ ;  /* 0x0000000c070472a5 */ /* 0x000fc8000f8e003f */
[----:B------:R-:W-:-:S04]  /*b380*/  @UP0 USHF.R.U32.HI UR11, URZ, UR13, UR5 ;  /* 0x0000000d3f0b0299 */ /* 0x000fc80008011605 */
[----:B------:R-:W-:-:S12]  /*b390*/  UIMAD UR4, UR11, UR8, URZ ;  /* 0x000000080b0472a4 */ /* 0x000fd8000f8e023f */
.L_x_6173:
[----:B------:R-:W-:Y:S01]  /*b3a0*/  ULDC UR8, c[0x0][0xb38] ;  /* 0x0002ce0000087ab9 */ /* 0x000fe20000000800 */
[----:B------:R-:W-:Y:S01]  /*b3b0*/  UIADD3 UR4, UR7, -UR4, URZ ;  /* 0x8000000407047290 */ /* 0x000fe2000fffe03f */
[----:B------:R-:W-:Y:S01]  /*b3c0*/  IMAD.MOV.U32 R10, RZ, RZ, 0x1 ;  /* 0x00000001ff0a7424 */ /* 0x000fe200078e00ff */
        /* <DEDUP_REMOVED lines=16> */
[----:B------:R-:W2:Y:S01]  /*b4d0*/  LDC R2, c[0x0][0x290] ;  /* 0x0000a400ff027b82 */ /* 0x000ea20000000800 */
[----:B-1----:R-:W-:-:S05]  /*b4e0*/  VIADD R4, R3, 0x7f ;  /* 0x0000007f03047836 */ /* 0x002fca0000000000 */
[----:B------:R-:W-:Y:S02]  /*b4f0*/  SHF.R.S32.HI R5, RZ, 0x1f, R4 ;  /* 0x0000001fff057819 */ /* 0x000fe40000011404 */
[----:B--2---:R-:W-:Y:S02]  /*b500*/  IADD3 R2, -R2, UR11, R3 ;  /* 0x0000000b02027c10 */ /* 0x004fe4000fffe103 */
[----:B------:R-:W-:-:S03]  /*b510*/  LEA.HI R4, R5, R4, RZ, 0x7 ;  /* 0x0000000405047211 */ /* 0x000fc600078f38ff */
[----:B------:R-:W-:Y:S01]  /*b520*/  VIADD R2, R2, -UR4 ;  /* 0x8000000402027c36 */ /* 0x000fe20008000000 */
[----:B------:R-:W-:-:S04]  /*b530*/  SHF.R.S32.HI R4, RZ, 0x7, R4 ;  /* 0x00000007ff047819 */ /* 0x000fc80000011404 */
[----:B------:R-:W-:-:S04]  /*b540*/  SHF.R.S32.HI R3, RZ, 0x1f, R2 ;  /* 0x0000001fff037819 */ /* 0x000fc80000011402 */
[----:B------:R-:W-:-:S04]  /*b550*/  LEA.HI R3, R3, R2, RZ, 0x7 ;  /* 0x0000000203037211 */ /* 0x000fc800078f38ff */
[----:B------:R-:W-:-:S04]  /*b560*/  SHF.R.S32.HI R3, RZ, 0x7, R3 ;  /* 0x00000007ff037819 */ /* 0x000fc80000011403 */
        /* <DEDUP_REMOVED lines=22> */
[----:B------:R-:W-:Y:S02]  /*b6d0*/  IMAD.IADD R9, R9, 0x1, R3 ;  /* 0x0000000109097824 */ /* 0x000fe400078e0203 */
[----:B------:R-:W1:Y:S01]  /*b6e0*/  LDC.64 R2, c[0x0][0x738] ;  /* 0x0001ce00ff027b82 */ /* 0x000e620000000a00 */
[----:B------:R-:W-:-:S04]  /*b6f0*/  IMAD.WIDE.U32 R6, R6, UR20, RZ ;  /* 0x0000001406067c25 */ /* 0x000fc8000f8e00ff */
[----:B------:R-:W-:Y:S02]  /*b700*/  IMAD.IADD R7, R7, 0x1, R11 ;  /* 0x0000000107077824 */ /* 0x000fe400078e020b */
[----:B------:R-:W-:Y:S02]  /*b710*/  IMAD.U32 R11, RZ, RZ, UR21 ;  /* 0x00000015ff0b7e24 */ /* 0x000fe4000f8e00ff */
[----:B---3--:R-:W-:-:S03]  /*b720*/  IMAD.WIDE.U32 R8, R12, UR21, R8 ;  /* 0x000000150c087c25 */ /* 0x008fc6000f8e0008 */
[----:B------:R-:W-:-:S05]  /*b730*/  SHF.R.S32.HI R11, RZ, 0x1f, R11 ;  /* 0x0000001fff0b7819 */ /* 0x000fca000001140b */
[----:B------:R-:W-:-:S04]  /*b740*/  IMAD R0, R11, R12, RZ ;  /* 0x0000000c0b007224 */ /* 0x000fc800078e02ff */
[----:B------:R-:W-:Y:S02]  /*b750*/  IMAD R13, R13, UR21, R0 ;  /* 0x000000150d0d7c24 */ /* 0x000fe4000f8e0200 */
[----:B-1----:R-:W-:Y:S02]  /*b760*/  IMAD R0, R11, R2, RZ ;  /* 0x000000020b007224 */ /* 0x002fe400078e02ff */
[----:B------:R-:W-:-:S04]  /*b770*/  IMAD.WIDE.U32 R6, R2, UR21, R6 ;  /* 0x0000001502067c25 */ /* 0x000fc8000f8e0006 */
[----:B------:R-:W-:Y:S02]  /*b780*/  IMAD R3, R3, UR21, R0 ;  /* 0x0000001503037c24 */ /* 0x000fe4000f8e0200 */
[----:B------:R-:W-:Y:S01]  /*b790*/  IMAD.MOV.U32 R0, RZ, RZ, RZ ;  /* 0x000000ffff007224 */ /* 0x000fe200078e00ff */
        /* <DEDUP_REMOVED lines=11> */
.L_x_6204:
[----:B------:R-:W-:Y:S02]  /*b850*/  IMAD.IADD R12, R9, 0x1, R13 ;  /* 0x00000001090c7824 */ /* 0x000fe400078e020d */
[----:B------:R-:W-:Y:S02]  /*b860*/  IMAD.IADD R2, R7, 0x1, R3 ;  /* 0x0000000107027824 */ /* 0x000fe400078e0203 */
[----:B------:R-:W-:Y:S01]  /*b870*/  IMAD.MOV.U32 R10, RZ, RZ, 0x1 ;  /* 0x00000001ff0a7424 */ /* 0x000fe200078e00ff */
[----:B------:R2:W-:Y:S04]  /*b880*/  STL [R1+0x4], R12 ;  /* 0x0000040c01007387 */ /* 0x0005e80000100800 */
[----:B------:R2:W-:Y:S01]  /*b890*/  STL [R1], R2 ;  /* 0x0000000201007387 */ /* 0x0005e20000100800 */
[----:B------:R-:W-:Y:S05]  /*b8a0*/  @P0 BRA `(.L_x_6177) ;  /* 0x0000000000180947 */ /* 0x000fea0003800000 */
[----:B--2---:R-:W2:Y:S01]  /*b8b0*/  S2R R2, SR_TID.X ;  /* 0x0000000000027919 */ /* 0x004ea20000002100 */
[----:B------:R-:W-:-:S04]  /*b8c0*/  IMAD.MOV.U32 R3, RZ, RZ, 0x4200 ;  /* 0x00004200ff037424 */ /* 0x000fc800078e00ff */
[----:B------:R3:W-:Y:S01]  /*b8d0*/  SYNCS.ARRIVE.TRANS64 RZ, [R0+URZ+0x30c10], R3 ;  /* 0x030c100300ff79a7 */ /* 0x0007e2000800003f */
[----:B--2---:R-:W-:-:S13]  /*b8e0*/  LOP3.LUT P1, RZ, R2, 0x1f, RZ, 0xc0, !PT ;  /* 0x0000001f02ff7812 */ /* 0x004fda000782c0ff */
[----:B---3--:R-:W-:Y:S05]  /*b8f0*/  @!P1 BRA `(.L_x_6177) ;  /* 0x0000000000049947 */ /* 0x008fea0003800000 */
[----:B------:R-:W-:Y:S01]  /*b900*/  BPT.TRAP 0x1 ;  /* 0x000000040000795c */ /* 0x000fe20000300000 */
.L_x_6177:
[----:B------:R-:W-:Y:S01]  /*b910*/  R2UR UR19, R5 ;  /* 0x00000000051372ca */ /* 0x000fe200000e0000 */
[----:B------:R-:W3:Y:S01]  /*b920*/  LDC.64 R14, c[0x0][0x198] ;  /* 0x00006600ff0e7b82 */ /* 0x000ee20000000a00 */
[----:B------:R-:W-:Y:S01]  /*b930*/  ULDC.64 UR4, c[0x0][0x700] ;  /* 0x0001c00000047ab9 */ /* 0x000fe20000000a00 */
[----:B------:R-:W-:Y:S01]  /*b940*/  R2UR UR8, R0 ;  /* 0x00000000000872ca */ /* 0x000fe200000e0000 */
[----:B-1----:R-:W-:Y:S01]  /*b950*/  IMAD.U32 R11, RZ, RZ, UR4 ;  /* 0x00000004ff0b7e24 */ /* 0x002fe2000f8e00ff */
[----:B------:R-:W-:Y:S01]  /*b960*/  UMOV UR24, 0x0 ;  /* 0x0000000000187882 */ /* 0x000fe20000000000 */
[----:B------:R-:W-:Y:S01]  /*b970*/  VIADD R17, R4, 0xffffffff ;  /* 0xffffffff04117836 */ /* 0x000fe20000000000 */
[----:B------:R-:W-:Y:S01]  /*b980*/  UMOV UR25, 0x14f00000 ;  /* 0x14f0000000197882 */ /* 0x000fe20000000000 */
[----:B------:R-:W-:Y:S01]  /*b990*/  UMOV UR18, URZ ;  /* 0x0000003f00127c82 */ /* 0x000fe20008000000 */
[----:B------:R-:W-:Y:S01]  /*b9a0*/  UMOV UR9, 0x20 ;  /* 0x0000002000097882 */ /* 0x000fe20000000000 */
[----:B------:R-:W-:Y:S01]  /*b9b0*/  UMOV UR13, UR21 ;  /* 0x00000015000d7c82 */ /* 0x000fe20008000000 */
[----:B------:R1:W-:Y:S01]  /*b9c0*/  STL [R1+0x14], R17 ;  /* 0x0000141101007387 */ /* 0x0003e20000100800 */
[----:B------:R-:W-:Y:S01]  /*b9d0*/  UMOV UR10, UR18 ;  /* 0x00000012000a7c82 */ /* 0x000fe20008000000 */
[----:B------:R-:W-:-:S02]  /*b9e0*/  USHF.L.U32 UR19, UR19, 0x7, URZ ;  /* 0x0000000713137899 */ /* 0x000fc4000800063f */
[----:B------:R1:W-:Y:S01]  /*b9f0*/  STL [R1+0x8], RZ ;  /* 0x000008ff01007387 */ /* 0x0003e20000100800 */
[----:B------:R-:W-:Y:S02]  /*ba00*/  UIADD3 UR16, UR8, 0x10000, URZ ;  /* 0x0001000008107890 */ /* 0x000fe4000fffe03f */
[----:B------:R-:W-:Y:S01]  /*ba10*/  UIADD3 UR17, UR8, 0x30c10, URZ ;  /* 0x00030c1008117890 */ /* 0x000fe2000fffe03f */
[----:B------:R-:W-:Y:S01]  /*ba20*/  IMAD.U32 R3, RZ, RZ, UR19 ;  /* 0x00000013ff037e24 */ /* 0x000fe2000f8e00ff */
[----:B--2---:R-:W-:Y:S01]  /*ba30*/  IADD3 R2, P1, R8, UR19, RZ ;  /* 0x0000001308027c10 */ /* 0x004fe2000ff3e0ff */
[----:B------:R-:W-:Y:S01]  /*ba40*/  UIADD3 UR26, UR8, 0x20000, URZ ;  /* 0x00020000081a7890 */ /* 0x000fe2000fffe03f */
[----:B------:R-:W-:Y:S02]  /*ba50*/  UMOV UR28, UR12 ;  /* 0x0000000c001c7c82 */ /* 0x000fe40008000000 */
[----:B------:R-:W-:Y:S01]  /*ba60*/  LEA.HI.X.SX32 R3, R3, R12, 0x1, P1 ;  /* 0x0000000c03037211 */ /* 0x000fe200008f0eff */
[----:B------:R-:W-:Y:S01]  /*ba70*/  IMAD.U32 R12, RZ, RZ, UR5 ;  /* 0x00000005ff0c7e24 */ /* 0x000fe2000f8e00ff */
[C---:B------:R-:W-:Y:S01]  /*ba80*/  LEA R13, P1, R2.reuse, R11, 0x2 ;  /* 0x0000000b020d7211 */ /* 0x040fe200078210ff */
[----:B---3--:R-:W-:Y:S01]  /*ba90*/  IMAD.MOV.U32 R16, RZ, RZ, R15 ;  /* 0x000000ffff107224 */ /* 0x008fe200078e000f */
[----:B------:R-:W-:Y:S01]  /*baa0*/  UMOV UR27, UR17 ;  /* 0x00000011001b7c82 */ /* 0x000fe20008000000 */
[----:B------:R-:W-:Y:S01]  /*bab0*/  IMAD.MOV.U32 R15, RZ, RZ, 0x8000 ;  /* 0x00008000ff0f7424 */ /* 0x000fe200078e00ff */
[----:B------:R-:W-:Y:S01]  /*bac0*/  R2UR UR4, R13 ;  /* 0x000000000d0472ca */ /* 0x000fe200000e0000 */
[----:B------:R-:W-:Y:S01]  /*bad0*/  IMAD.MOV.U32 R13, RZ, RZ, R14 ;  /* 0x000000ffff0d7224 */ /* 0x000fe200078e000e */
[----:B------:R-:W-:Y:S01]  /*bae0*/  LEA.HI.X R2, R2, R12, R3, 0x2, P1 ;  /* 0x0000000c02027211 */ /* 0x000fe200008f1403 */
[----:B------:R-:W-:-:S03]  /*baf0*/  UMOV UR29, UR21 ;  /* 0x00000015001d7c82 */ /* 0x000fc60008000000 */
[----:B------:R-:W-:Y:S02]  /*bb00*/  R2UR UR5, R2 ;  /* 0x00000000020572ca */ /* 0x000fe400000e0000 */
[----:B------:R-:W-:-:S04]  /*bb10*/  IADD3 R2, P1, R13, 0xf0, RZ ;  /* 0x000000f00d027810 */ /* 0x000fc80007f3e0ff */
[----:B------:R-:W-:Y:S01]  /*bb20*/  R2UR UR22, R2 ;  /* 0x00000000021672ca */ /* 0x000fe200000e0000 */
[----:B------:R-:W-:Y:S01]  /*bb30*/  IMAD.X R3, RZ, RZ, R16, P1 ;  /* 0x000000ffff037224 */ /* 0x000fe200008e0610 */
[----:B------:R-:W-:-:S04]  /*bb40*/  IADD3 R14, P1, R13, 0x2f0, RZ ;  /* 0x000002f00d0e7810 */ /* 0x000fc80007f3e0ff */
[----:B------:R-:W-:Y:S01]  /*bb50*/  R2UR UR6, R14 ;  /* 0x000000000e0672ca */ /* 0x000fe200000e0000 */
[----:B------:R-:W-:Y:S01]  /*bb60*/  IMAD.X R14, RZ, RZ, R16, P1 ;  /* 0x000000ffff0e7224 */ /* 0x000fe200008e0610 */
[----:B------:R-:W-:-:S04]  /*bb70*/  R2UR UR23, R3 ;  /* 0x00000000031772ca */ /* 0x000fc800000e0000 */
[----:B------:R-:W-:Y:S02]  /*bb80*/  R2UR UR7, R14 ;  /* 0x000000000e0772ca */ /* 0x000fe400000e0000 */
[----:B------:R-:W-:-:S04]  /*bb90*/  IADD3 R14, P1, R13, 0x3f0, RZ ;  /* 0x000003f00d0e7810 */ /* 0x000fc80007f3e0ff */
[----:B------:R-:W-:Y:S01]  /*bba0*/  R2UR UR14, R14 ;  /* 0x000000000e0e72ca */ /* 0x000fe200000e0000 */
[----:B------:R-:W-:Y:S01]  /*bbb0*/  IMAD.X R14, RZ, RZ, R16, P1 ;  /* 0x000000ffff0e7224 */ /* 0x000fe200008e0610 */
[----:B------:R-:W-:Y:S01]  /*bbc0*/  ISETP.GE.AND P1, PT, R5, R17, PT ;  /* 0x000000110500720c */ /* 0x000fe20003f26270 */
[----:B------:R-:W-:Y:S03]  /*bbd0*/  UTMALDG.4D [UR16], [UR22], desc[UR24] ;  /* 0x00001810160075b4 */ /* 0x000fe60008019000 */
[----:B------:R-:W-:Y:S01]  /*bbe0*/  R2UR UR15, R14 ;  /* 0x000000000e0f72ca */ /* 0x000fe200000e0000 */
[----:B------:R2:W-:Y:S01]  /*bbf0*/  UBLKCP.S.G [UR26], [UR4], UR9 ;  /* 0x0000001a040073ba */ /* 0x0005e20008000209 */
[----:B------:R1:W-:Y:S01]  /*bc00*/  SYNCS.ARRIVE.TRANS64 RZ, [R0+URZ+0x30c00], R15 ;  /* 0x030c000f00ff79a7 */ /* 0x0003e2000800003f */
[----:B--2---:R-:W-:Y:S02]  /*bc10*/  UIADD3 UR9, UR8, 0x30c00, URZ ;  /* 0x00030c0008097890 */ /* 0x004fe4000fffe03f */
[----:B------:R-:W-:Y:S01]  /*bc20*/  UIADD3 UR24, UR8, 0x4000, URZ ;  /* 0x0000400008187890 */ /* 0x000fe2000fffe03f */
[----:B------:R-:W-:Y:S01]  /*bc30*/  UMOV UR16, 0x0 ;  /* 0x0000000000107882 */ /* 0x000fe20000000000 */
[----:B------:R-:W-:Y:S01]  /*bc40*/  UMOV UR17, 0x10000000 ;  /* 0x1000000000117882 */ /* 0x000fe20000000000 */
[----:B------:R-:W-:Y:S01]  /*bc50*/  UMOV UR27, UR11 ;  /* 0x0000000b001b7c82 */ /* 0x000fe20008000000 */
[----:B------:R-:W-:Y:S01]  /*bc60*/  UMOV UR26, UR18 ;  /* 0x00000012001a7c82 */ /* 0x000fe20008000000 */
[----:B------:R-:W-:-:S02]  /*bc70*/  UMOV UR25, UR9 ;  /* 0x0000000900197c82 */ /* 0x000fc40008000000 */
[----:B------:R1:W-:Y:S02]  /*bc80*/  UTMALDG.4D [UR8], [UR6], desc[UR16] ;  /* 0x00001008060075b4 */ /* 0x0003e40008019000 */
[----:B------:R1:W-:Y:S02]  /*bc90*/  UTMALDG.4D [UR24], [UR14], desc[UR16] ;  /* 0x000010180e0075b4 */ /* 0x0003e40008019000 */
[----:B-1----:R-:W-:Y:S05]  /*bca0*/  @P1 BRA `(.L_x_6178) ;  /* 0x0000000c00b41947 */ /* 0x002fea0003800000 */
[----:B------:R-:W-:Y:S01]  /*bcb0*/  LOP3.LUT R18, RZ, R5, RZ, 0x33, !PT ;  /* 0x00000005ff127212 */ /* 0x000fe200078e33ff */
[----:B------:R-:W-:Y:S02]  /*bcc0*/  IMAD.MOV.U32 R10, RZ, RZ, 0x1 ;  /* 0x00000001ff0a7424 */ /* 0x000fe400078e00ff */
[----:B------:R-:W-:Y:S02]  /*bcd0*/  IMAD.MOV.U32 R17, RZ, RZ, R5 ;  /* 0x000000ffff117224 */ /* 0x000fe400078e0005 */
[C---:B------:R-:W-:Y:S02]  /*bce0*/  IMAD.IADD R18, R4.reuse, 0x1, R18 ;  /* 0x0000000104127824 */ /* 0x040fe400078e0212 */
[----:B------:R-:W-:-:S05]  /*bcf0*/  VIADD R4, R4, 0xfffffffe ;  /* 0xfffffffe04047836 */ /* 0x000fca0000000000 */
[----:B------:R-:W-:Y:S02]  /*bd00*/  ISETP.NE.AND P1, PT, R4, R5, PT ;  /* 0x000000050400720c */ /* 0x000fe40003f25270 */
[----:B------:R-:W-:-:S05]  /*bd10*/  LOP3.LUT R4, R18, 0x1, RZ, 0xc0, !PT ;  /* 0x0000000112047812 */ /* 0x000fca00078ec0ff */
[----:B------:R1:W-:Y:S06]  /*bd20*/  STL [R1+0x10], R4 ;  /* 0x0000100401007387 */ /* 0x0003ec0000100800 */
[----:B------:R-:W-:Y:S05]  /*bd30*/  @!P1 BRA `(.L_x_6179) ;  /* 0x00000008005c9947 */ /* 0x000fea0003800000 */
[----:B------:R-:W-:Y:S02]  /*bd40*/  IMAD.IADD R18, R18, 0x1, -R4 ;  /* 0x0000000112127824 */ /* 0x000fe400078e0a04 */
[----:B------:R-:W-:Y:S02]  /*bd50*/  IMAD.MOV.U32 R17, RZ, RZ, R5 ;  /* 0x000000ffff117224 */ /* 0x000fe400078e0005 */
[----:B------:R-:W-:-:S07]  /*bd60*/  IMAD.MOV.U32 R10, RZ, RZ, 0x1 ;  /* 0x00000001ff0a7424 */ /* 0x000fce00078e00ff */
.L_x_6188:
[----:B------:R-:W-:-:S04]  /*bd70*/  SHF.L.U32 R19, R10, 0x1f, RZ ;  /* 0x0000001f0a137819 */ /* 0x000fc800000006ff */
[----:B------:R-:W2:Y:S02]  /*bd80*/  SYNCS.PHASECHK.TRANS64.TRYWAIT P1, [R0+URZ+0x30c40], R19 ;  /* 0x030c4013000075a7 */ /* 0x000ea4000802017f */
[----:B--2---:R-:W-:Y:S05]  /*bd90*/  @!P1 BRA `(.L_x_6180) ;  /* 0x00000014007c9947 */ /* 0x004fea0003800000 */
.L_x_6205:
        /* <DEDUP_REMOVED lines=8> */
.L_x_6181:
[----:B------:R-:W3:Y:S01]  /*be20*/  LDL R11, [R1] ;  /* 0x00000000010b7983 */ /* 0x000ee20000100800 */
[----:B------:R-:W4:Y:S01]  /*be30*/  LDC.64 R14, c[0x0][0x728] ;  /* 0x0001ca00ff0e7b82 */ /* 0x000f220000000a00 */
[----:B------:R-:W-:Y:S01]  /*be40*/  IMAD.SHL.U32 R20, R17, 0x80, RZ ;  /* 0x0000008011147824 */ /* 0x000fe200078e00ff */
        /* <DEDUP_REMOVED lines=11> */
[----:B----4-:R-:W-:-:S04]  /*bf00*/  LEA R3, P2, R2, R14, 0x2 ;  /* 0x0000000e02037211 */ /* 0x010fc800078410ff */
[----:B------:R-:W-:Y:S01]  /*bf10*/  UMOV UR5, UR17 ;  /* 0x0000001100057c82 */ /* 0x000fe20008000000 */
[----:B------:R-:W-:Y:S01]  /*bf20*/  R2UR UR6, R3 ;  /* 0x00000000030672ca */ /* 0x000fe200000e0000 */
[----:B-1----:R-:W-:Y:S02]  /*bf30*/  IMAD.MOV.U32 R13, RZ, RZ, R4 ;  /* 0x000000ffff0d7224 */ /* 0x002fe400078e0004 */
[----:B------:R-:W-:Y:S01]  /*bf40*/  IMAD.MOV.U32 R16, RZ, RZ, R5 ;  /* 0x000000ffff107224 */ /* 0x000fe200078e0005 */
[----:B---3--:R-:W-:Y:S02]  /*bf50*/  LEA.HI.X.SX32 R3, R20, R11, 0x1, P1 ;  /* 0x0000000b14037211 */ /* 0x008fe400008f0eff */
[----:B------:R-:W-:Y:S02]  /*bf60*/  IADD3 R4, P1, R13, 0x1f0, RZ ;  /* 0x000001f00d047810 */ /* 0x000fe40007f3e0ff */
[----:B------:R-:W-:Y:S02]  /*bf70*/  LEA.HI.X R3, R2, R15, R3, 0x2, P2 ;  /* 0x0000000f02037211 */ /* 0x000fe400010f1403 */
[----:B------:R-:W-:Y:S01]  /*bf80*/  R2UR UR8, R4 ;  /* 0x00000000040872ca */ /* 0x000fe200000e0000 */
[----:B------:R-:W-:Y:S01]  /*bf90*/  IMAD.X R5, RZ, RZ, R16, P1 ;  /* 0x000000ffff057224 */ /* 0x000fe200008e0610 */
[----:B------:R-:W-:-:S04]  /*bfa0*/  R2UR UR7, R3 ;  /* 0x00000000030772ca */ /* 0x000fc800000e0000 */
[----:B------:R-:W-:-:S13]  /*bfb0*/  R2UR UR9, R5 ;  /* 0x00000000050972ca */ /* 0x000fda00000e0000 */
[----:B------:R1:W-:Y:S01]  /*bfc0*/  UTMALDG.4D [UR16], [UR8], desc[UR14] ;  /* 0x00000e10080075b4 */ /* 0x0003e20008019000 */
[----:B------:R1:W-:Y:S01]  /*bfd0*/  UBLKCP.S.G [UR4], [UR6], UR10 ;  /* 0x00000004060073ba */ /* 0x0003e2000800020a */
[----:B------:R-:W3:Y:S02]  /*bfe0*/  SYNCS.PHASECHK.TRANS64.TRYWAIT P1, [R0+URZ+0x30c28], R19 ;  /* 0x030c2813000075a7 */ /* 0x000ee4000802017f */
[----:B-1-3--:R-:W-:Y:S05]  /*bff0*/  @!P1 BRA `(.L_x_6182) ;  /* 0x0000001000f89947 */ /* 0x00afea0003800000 */
.L_x_6206:
        /* <DEDUP_REMOVED lines=8> */
.L_x_6183:
[----:B------:R-:W-:Y:S01]  /*c080*/  VIADD R20, R20, 0x80 ;  /* 0x0000008014147836 */ /* 0x000fe20000000000 */
[----:B------:R-:W-:Y:S02]  /*c090*/  ULDC.64 UR4, c[0x0][0x700] ;  /* 0x0001c00000047ab9 */ /* 0x000fe40000000a00 */
[----:B------:R-:W-:Y:S02]  /*c0a0*/  IMAD.U32 R11, RZ, RZ, UR4 ;  /* 0x00000004ff0b7e24 */ /* 0x000fe4000f8e00ff */
[----:B------:R-:W-:-:S04]  /*c0b0*/  IADD3 R2, P1, R20, R8, RZ ;  /* 0x0000000814027210 */ /* 0x000fc80007f3e0ff */
        /* <DEDUP_REMOVED lines=26> */
.L_x_6207:
        /* <DEDUP_REMOVED lines=8> */
.L_x_6185:
[----:B-123--:R-:W2:Y:S01]  /*c2e0*/  LDL R19, [R1] ;  /* 0x0000000001137983 */ /* 0x00eea20000100800 */
[C---:B------:R-:W-:Y:S01]  /*c2f0*/  R2UR UR19, R20.reuse ;  /* 0x00000000141372ca */ /* 0x040fe200000e0000 */
[----:B------:R-:W-:Y:S01]  /*c300*/  UMOV UR6, 0x0 ;  /* 0x0000000000067882 */ /* 0x000fe20000000000 */
[----:B------:R-:W-:Y:S01]  /*c310*/  IADD3 R20, P1, R20, R6, RZ ;  /* 0x0000000614147210 */ /* 0x000fe20007f3e0ff */
[----:B------:R-:W-:Y:S01]  /*c320*/  UMOV UR7, 0x14f00000 ;  /* 0x14f0000000077882 */ /* 0x000fe20000000000 */
[----:B------:R-:W-:Y:S01]  /*c330*/  R2UR UR8, R0 ;  /* 0x00000000000872ca */ /* 0x000fe200000e0000 */
[----:B------:R-:W-:Y:S01]  /*c340*/  UMOV UR18, URZ ;  /* 0x0000003f00127c82 */ /* 0x000fe20008000000 */
[----:B------:R-:W-:Y:S01]  /*c350*/  R2UR UR4, R4 ;  /* 0x00000000040472ca */ /* 0x000fe200000e0000 */
[----:B------:R-:W-:Y:S01]  /*c360*/  UMOV UR10, 0x20 ;  /* 0x00000020000a7882 */ /* 0x000fe20000000000 */
[----:B------:R-:W-:Y:S02]  /*c370*/  R2UR UR5, R5 ;  /* 0x00000000050572ca */ /* 0x000fe400000e0000 */
[----:B------:R-:W-:-:S04]  /*c380*/  LOP3.LUT R10, R10, 0x1, RZ, 0x3c, !PT ;  /* 0x000000010a0a7812 */ /* 0x000fc800078e3cff */
[----:B------:R-:W-:-:S03]  /*c390*/  SHF.L.U32 R4, R10, 0x1f, RZ ;  /* 0x0000001f0a047819 */ /* 0x000fc600000006ff */
[----:B------:R-:W-:Y:S02]  /*c3a0*/  UIADD3 UR16, UR8, 0x1c000, URZ ;  /* 0x0001c00008107890 */ /* 0x000fe4000fffe03f */
[----:B------:R-:W-:Y:S02]  /*c3b0*/  UIADD3 UR17, UR8, 0x30c38, URZ ;  /* 0x00030c3808117890 */ /* 0x000fe4000fffe03f */
[----:B------:R-:W-:-:S05]  /*c3c0*/  UIADD3 UR8, UR8, 0x20600, URZ ;  /* 0x0002060008087890 */ /* 0x000fca000fffe03f */
[----:B------:R-:W-:Y:S02]  /*c3d0*/  UMOV UR9, UR17 ;  /* 0x0000001100097c82 */ /* 0x000fe40008000000 */
[----:B------:R1:W-:Y:S01]  /*c3e0*/  UTMALDG.4D [UR16], [UR4], desc[UR6] ;  /* 0x00000610040075b4 */ /* 0x0003e20008019000 */
[----:B--2---:R-:W-:Y:S01]  /*c3f0*/  IMAD.X R21, R21, 0x1, R19, P1 ;  /* 0x0000000115157824 */ /* 0x004fe200008e0613 */
[----:B------:R-:W-:-:S04]  /*c400*/  LEA R14, P1, R20, R14, 0x2 ;  /* 0x0000000e140e7211 */ /* 0x000fc800078210ff */
[----:B------:R-:W-:Y:S02]  /*c410*/  LEA.HI.X R21, R20, R15, R21, 0x2, P1 ;  /* 0x0000000f14157211 */ /* 0x000fe400008f1415 */
[----:B------:R-:W-:Y:S02]  /*c420*/  R2UR UR14, R14 ;  /* 0x000000000e0e72ca */ /* 0x000fe400000e0000 */
[----:B------:R-:W-:-:S13]  /*c430*/  R2UR UR15, R21 ;  /* 0x00000000150f72ca */ /* 0x000fda00000e0000 */
[----:B------:R1:W-:Y:S01]  /*c440*/  UBLKCP.S.G [UR8], [UR14], UR10 ;  /* 0x000000080e0073ba */ /* 0x0003e2000800020a */
[----:B------:R-:W2:Y:S02]  /*c450*/  SYNCS.PHASECHK.TRANS64.TRYWAIT P1, [R0+URZ+0x30c20], R4 ;  /* 0x030c2004000075a7 */ /* 0x000ea4000802017f */
[----:B-12---:R-:W-:Y:S05]  /*c460*/  @!P1 BRA `(.L_x_6186) ;  /* 0x0000001000049947 */ /* 0x006fea0003800000 */
.L_x_6209:
[----:B------:R-:W-:Y:S05]  /*c470*/  @P0 BRA `(.L_x_6187) ;  /* 0x00000000001c0947 */ /* 0x000fea0003800000 */
[----:B------:R-:W2:Y:S01]  /*c480*/  S2R R5, SR_TID.X ;  /* 0x0000000000057919 */ /* 0x000ea20000002100 */
[----:B-1----:R-:W-:-:S04]  /*c490*/  IMAD.MOV.U32 R4, RZ, RZ, 0x4200 ;  /* 0x00004200ff047424 */ /* 0x002fc800078e00ff */
[----:B------:R3:W-:Y:S01]  /*c4a0*/  SYNCS.ARRIVE.TRANS64 RZ, [R0+URZ+0x30c10], R4 ;  /* 0x030c100400ff79a7 */ /* 0x0007e2000800003f */
[----:B--2---:R-:W-:-:S04]  /*c4b0*/  LOP3.LUT R5, R5, 0x1f, RZ, 0xc0, !PT ;  /* 0x0000001f05057812 */ /* 0x004fc800078ec0ff */
[----:B------:R-:W-:-:S13]  /*c4c0*/  ISETP.NE.AND P1, PT, R5, RZ, PT ;  /* 0x000000ff0500720c */ /* 0x000fda0003f25270 */
[----:B---3--:R-:W-:Y:S05]  /*c4d0*/  @!P1 BRA `(.L_x_6187) ;  /* 0x0000000000049947 */ /* 0x008fea0003800000 */
[----:B------:R-:W-:Y:S01]  /*c4e0*/  BPT.TRAP 0x1 ;  /* 0x000000040000795c */ /* 0x000fe20000300000 */
.L_x_6187:
[----:B------:R-:W2:Y:S01]  /*c4f0*/  LDL R14, [R1+0x4] ;  /* 0x00000400010e7983 */ /* 0x000ea20000100800 */
        /* <DEDUP_REMOVED lines=8> */
[----:B------:R-:W-:-:S05]  /*c580*/  UMOV UR9, 0x20 ;  /* 0x0000002000097882 */ /* 0x000fca0000000000 */
[----:B------:R-:W-:Y:S02]  /*c590*/  UIADD3 UR8, UR8, 0x2, URZ ;  /* 0x0000000208087890 */ /* 0x000fe4000fffe03f */
[----:B------:R-:W-:Y:S02]  /*c5a0*/  UIADD3 UR16, UR14, 0x10000, URZ ;  /* 0x000100000e107890 */ /* 0x000fe4000fffe03f */
[----:B------:R-:W-:Y:S02]  /*c5b0*/  USHF.L.U32 UR19, UR8, 0x7, URZ ;  /* 0x0000000708137899 */ /* 0x000fe4000800063f */
[----:B------:R-:W-:Y:S01]  /*c5c0*/  UIADD3 UR17, UR14, 0x30c10, URZ ;  /* 0x00030c100e117890 */ /* 0x000fe2000fffe03f */
[----:B------:R-:W-:Y:S01]  /*c5d0*/  IMAD.U32 R17, RZ, RZ, UR8 ;  /* 0x00000008ff117e24 */ /* 0x000fe2000f8e00ff */
[----:B------:R-:W-:Y:S02]  /*c5e0*/  UIADD3 UR14, UR14, 0x20000, URZ ;  /* 0x000200000e0e7890 */ /* 0x000fe4000fffe03f */
[----:B-1----:R-:W-:-:S03]  /*c5f0*/  IADD3 R4, P1, R8, UR19, RZ ;  /* 0x0000001308047c10 */ /* 0x002fc6000ff3e0ff */
[----:B------:R-:W-:Y:S01]  /*c600*/  UMOV UR15, UR17 ;  /* 0x00000011000f7c82 */ /* 0x000fe20008000000 */
[----:B------:R-:W-:Y:S01]  /*c610*/  LEA R5, P2, R4, R11, 0x2 ;  /* 0x0000000b04057211 */ /* 0x000fe200078410ff */
[----:B------:R3:W-:Y:S03]  /*c620*/  UTMALDG.4D [UR16], [UR4], desc[UR6] ;  /* 0x00000610040075b4 */ /* 0x0007e60008019000 */
[----:B------:R-:W-:Y:S01]  /*c630*/  R2UR UR22, R5 ;  /* 0x00000000051672ca */ /* 0x000fe200000e0000 */
[----:B------:R-:W-:-:S05]  /*c640*/  IMAD.U32 R5, RZ, RZ, UR19 ;  /* 0x00000013ff057e24 */ /* 0x000fca000f8e00ff */
[----:B--2---:R-:W-:Y:S02]  /*c650*/  LEA.HI.X.SX32 R5, R5, R14, 0x1, P1 ;  /* 0x0000000e05057211 */ /* 0x004fe400008f0eff */
[----:B------:R-:W-:Y:S02]  /*c660*/  ISETP.NE.AND P1, PT, R18, RZ, PT ;  /* 0x000000ff1200720c */ /* 0x000fe40003f25270 */
[----:B------:R-:W-:-:S04]  /*c670*/  LEA.HI.X R5, R4, R12, R5, 0x2, P2 ;  /* 0x0000000c04057211 */ /* 0x000fc800010f1405 */
[----:B------:R-:W-:-:S13]  /*c680*/  R2UR UR23, R5 ;  /* 0x00000000051772ca */ /* 0x000fda00000e0000 */
[----:B------:R3:W-:Y:S02]  /*c690*/  UBLKCP.S.G [UR14], [UR22], UR9 ;  /* 0x0000000e160073ba */ /* 0x0007e40008000209 */
[----:B---3--:R-:W-:Y:S05]  /*c6a0*/  @P1 BRA `(.L_x_6188) ;  /* 0xfffffff400b01947 */ /* 0x008fea000383ffff */
.L_x_6179:
[----:B-1----:R-:W2:Y:S04]  /*c6b0*/  LDL.LU R4, [R1+0x10] ;  /* 0x0000100001047983 */ /* 0x002ea80000300800 */
[----:B------:R1:W5:Y:S01]  /*c6c0*/  LDL R5, [R1+0x14] ;  /* 0x0000140001057983 */ /* 0x0003620000100800 */
[----:B--2---:R-:W-:-:S13]  /*c6d0*/  ISETP.NE.AND P1, PT, R4, RZ, PT ;  /* 0x000000ff0400720c */ /* 0x004fda0003f25270 */
[----:B-1----:R-:W-:Y:S05]  /*c6e0*/  @!P1 BRA `(.L_x_6178) ;  /* 0x0000000400249947 */ /* 0x002fea0003800000 */
[----:B------:R-:W-:-:S04]  /*c6f0*/  SHF.L.U32 R14, R10, 0x1f, RZ ;  /* 0x0000001f0a0e7819 */ /* 0x000fc800000006ff */
[----:B------:R-:W1:Y:S02]  /*c700*/  SYNCS.PHASECHK.TRANS64.TRYWAIT P1, [R0+URZ+0x30c40], R14 ;  /* 0x030c400e000075a7 */ /* 0x000e64000802017f */
[----:B-1----:R-:W-:Y:S05]  /*c710*/  @!P1 BRA `(.L_x_6189) ;  /* 0x0000000c00709947 */ /* 0x002fea0003800000 */
.L_x_6210:
[----:B------:R-:W-:Y:S05]  /*c720*/  @P0 BRA `(.L_x_6190) ;  /* 0x00000000001c0947 */ /* 0x000fea0003800000 */
[----:B------:R-:W2:Y:S02]  /*c730*/  S2R R4, SR_TID.X ;  /* 0x0000000000047919 */ /* 0x000ea40000002100 */
[----:B--2--5:R-:W-:Y:S01]  /*c740*/  LOP3.LUT R5, R4, 0x1f, RZ, 0xc0, !PT ;  /* 0x0000001f04057812 */ /* 0x024fe200078ec0ff */
[----:B------:R-:W-:-:S03]  /*c750*/  IMAD.MOV.U32 R4, RZ, RZ, 0x4200 ;  /* 0x00004200ff047424 */ /* 0x000fc600078e00ff */
[----:B------:R-:W-:Y:S01]  /*c760*/  ISETP.NE.AND P1, PT, R5, RZ, PT ;  /* 0x000000ff0500720c */ /* 0x000fe20003f25270 */
[----:B------:R2:W-:-:S12]  /*c770*/  SYNCS.ARRIVE.TRANS64 RZ, [R0+URZ+0x30c30], R4 ;  /* 0x030c300400ff79a7 */ /* 0x0005d8000800003f */
[----:B--2---:R-:W-:Y:S05]  /*c780*/  @!P1 BRA `(.L_x_6190) ;  /* 0x0000000000049947 */ /* 0x004fea0003800000 */
[----:B------:R-:W-:Y:S01]  /*c790*/  BPT.TRAP 0x1 ;  /* 0x000000040000795c */ /* 0x000fe20000300000 */
.L_x_6190:
[----:B------:R-:W2:Y:S01]  /*c7a0*/  LDL R18, [R1] ;  /* 0x0000000001127983 */ /* 0x000ea20000100800 */
[----:B-----5:R-:W3:Y:S01]  /*c7b0*/  LDC.64 R4, c[0x0][0x728] ;  /* 0x0001ca00ff047b82 */ /* 0x020ee20000000a00 */
        /* <DEDUP_REMOVED lines=11> */
[----:B---3--:R-:W-:-:S04]  /*c870*/  LEA R4, P2, R15, R4, 0x2 ;  /* 0x000000040f047211 */ /* 0x008fc800078410ff */
[----:B------:R-:W-:Y:S01]  /*c880*/  UMOV UR9, UR17 ;  /* 0x0000001100097c82 */ /* 0x000fe20008000000 */
[----:B------:R-:W-:Y:S02]  /*c890*/  R2UR UR14, R4 ;  /* 0x00000000040e72ca */ /* 0x000fe400000e0000 */
[----:B--2---:R-:W-:-:S04]  /*c8a0*/  LEA.HI.X.SX32 R4, R17, R18, 0x1, P1 ;  /* 0x0000001211047211 */ /* 0x004fc800008f0eff */
        /* <DEDUP_REMOVED lines=8> */
[----:B------:R-:W3:Y:S02]  /*c930*/  SYNCS.PHASECHK.TRANS64.TRYWAIT P1, [R0+URZ+0x30c28], R14 ;  /* 0x030c280e000075a7 */ /* 0x000ee4000802017f */
[----:B--23--:R-:W-:Y:S05]  /*c940*/  @!P1 BRA `(.L_x_6191) ;  /* 0x0000000800f89947 */ /* 0x00cfea0003800000 */
.L_x_6211:
        /* <DEDUP_REMOVED lines=8> */
.L_x_6192:
[----:B------:R-:W3:Y:S01]  /*c9d0*/  LDL.LU R4, [R1+0x4] ;  /* 0x0000040001047983 */ /* 0x000ee20000300800 */
        /* <DEDUP_REMOVED lines=11> */
[----:B------:R-:W-:Y:S01]  /*ca90*/  IMAD.U32 R5, RZ, RZ, UR19 ;  /* 0x00000013ff057e24 */ /* 0x000fe2000f8e00ff */
[----:B------:R-:W-:Y:S01]  /*caa0*/  IADD3 R8, P0, R8, UR19, RZ ;  /* 0x0000001308087c10 */ /* 0x000fe2000ff1e0ff */
[----:B------:R-:W-:Y:S01]  /*cab0*/  UIADD3 UR8, UR8, 0x20200, URZ ;  /* 0x0002020008087890 */ /* 0x000fe2000fffe03f */
[----:B------:R-:W-:Y:S02]  /*cac0*/  IMAD.MOV.U32 R2, RZ, RZ, 0x1 ;  /* 0x00000001ff027424 */ /* 0x000fe400078e00ff */
[----:B------:R-:W-:-:S02]  /*cad0*/  UMOV UR9, UR17 ;  /* 0x0000001100097c82 */ /* 0x000fc40008000000 */
[----:B------:R4:W-:Y:S01]  /*cae0*/  UTMALDG.4D [UR16], [UR4], desc[UR6] ;  /* 0x00000610040075b4 */ /* 0x0009e20008019000 */
[----:B---3--:R-:W-:Y:S02]  /*caf0*/  LEA.HI.X.SX32 R5, R5, R4, 0x1, P0 ;  /* 0x0000000405057211 */ /* 0x008fe400000f0eff */
[----:B------:R-:W-:-:S04]  /*cb00*/  LEA R11, P0, R8, R11, 0x2 ;  /* 0x0000000b080b7211 */ /* 0x000fc800078010ff */
[----:B------:R-:W-:Y:S02]  /*cb10*/  LEA.HI.X R12, R8, R12, R5, 0x2, P0 ;  /* 0x0000000c080c7211 */ /* 0x000fe400000f1405 */
[----:B------:R-:W-:Y:S01]  /*cb20*/  R2UR UR14, R11 ;  /* 0x000000000b0e72ca */ /* 0x000fe200000e0000 */
[----:B------:R4:W5:Y:S01]  /*cb30*/  LDL.LU R5, [R1+0x14] ;  /* 0x0000140001057983 */ /* 0x0009620000300800 */
[----:B------:R-:W-:-:S03]  /*cb40*/  R2UR UR15, R12 ;  /* 0x000000000c0f72ca */ /* 0x000fc600000e0000 */
[----:B------:R4:W-:Y:S10]  /*cb50*/  STL [R1+0x8], R2 ;  /* 0x0000080201007387 */ /* 0x0009f40000100800 */
[----:B------:R4:W-:Y:S02]  /*cb60*/  UBLKCP.S.G [UR8], [UR14], UR10 ;  /* 0x000000080e0073ba */ /* 0x0009e4000800020a */
[----:B----4-:R-:W-:Y:S01]  /*cb70*/  NOP ;  /* 0x0000000000007918 */ /* 0x010fe20000000000 */
.L_x_6178:
[----:B------:R-:W3:Y:S01]  /*cb80*/  LDL R3, [R1+0x8] ;  /* 0x0000080001037983 */ /* 0x000ee20000100800 */
[----:B------:R-:W4:Y:S02]  /*cb90*/  S2R R2, SR_TID.X ;  /* 0x0000000000027919 */ /* 0x000f240000002100 */
[----:B----4-:R-:W-:-:S04]  /*cba0*/  LOP3.LUT R2, R2, 0x7f, RZ, 0xc0, !PT ;  /* 0x0000007f02027812 */ /* 0x010fc800078ec0ff */
[----:B------:R-:W-:Y:S01]  /*cbb0*/  ISETP.NE.AND P1, PT, R2, RZ, PT ;  /* 0x000000ff0200720c */ /* 0x000fe20003f25270 */
[----:B---3--:R-:W-:Y:S01]  /*cbc0*/  IMAD R4, R3, 0x8, R0 ;  /* 0x0000000803047824 */ /* 0x008fe200078e0200 */
[----:B------:R-:W-:-:S04]  /*cbd0*/  SHF.L.U32 R3, R10, 0x1f, RZ ;  /* 0x0000001f0a037819 */ /* 0x000fc800000006ff */
[----:B------:R-:W3:Y:S02]  /*cbe0*/  SYNCS.PHASECHK.TRANS64.TRYWAIT P0, [R4+URZ+0x30c40], R3 ;  /* 0x030c4003040075a7 */ /* 0x000ee4000800017f */
[----:B---3--:R-:W-:Y:S05]  /*cbf0*/  @!P0 BRA `(.L_x_6193) ;  /* 0x0000000800608947 */ /* 0x008fea0003800000 */
.L_x_6212:
[----:B------:R-:W-:Y:S05]  /*cc00*/  @P1 BRA `(.L_x_6194) ;  /* 0x0000000000181947 */ /* 0x000fea0003800000 */
[----:B------:R-:W4:Y:S01]  /*cc10*/  S2R R2, SR_TID.X ;  /* 0x0000000000027919 */ /* 0x000f220000002100 */
[----:B---3--:R-:W-:-:S04]  /*cc20*/  IMAD.MOV.U32 R3, RZ, RZ, 0x4200 ;  /* 0x00004200ff037424 */ /* 0x008fc800078e00ff */
[----:B------:R3:W-:Y:S01]  /*cc30*/  SYNCS.ARRIVE.TRANS64 RZ, [R4+URZ+0x30c30], R3 ;  /* 0x030c300304ff79a7 */ /* 0x0007e2000800003f */
[----:B----4-:R-:W-:-:S13]  /*cc40*/  LOP3.LUT P0, RZ, R2, 0x1f, RZ, 0xc0, !PT ;  /* 0x0000001f02ff7812 */ /* 0x010fda000780c0ff */
[----:B---3--:R-:W-:Y:S05]  /*cc50*/  @!P0 BRA `(.L_x_6194) ;  /* 0x0000000000048947 */ /* 0x008fea0003800000 */
[----:B------:R-:W-:Y:S01]  /*cc60*/  BPT.TRAP 0x1 ;  /* 0x000000040000795c */ /* 0x000fe20000300000 */
.L_x_6194:
[----:B------:R-:W4:Y:S01]  /*cc70*/  LDL.LU R9, [R1] ;  /* 0x0000000001097983 */ /* 0x000f220000300800 */
[----:B-----5:R-:W-:Y:S01]  /*cc80*/  R2UR UR19, R5 ;  /* 0x00000000051372ca */ /* 0x020fe200000e0000 */
[----:B---3--:R-:W3:Y:S02]  /*cc90*/  LDC.64 R2, c[0x0][0x728] ;  /* 0x0001ca00ff027b82 */ /* 0x008ee40000000a00 */
[----:B------:R-:W2:Y:S01]  /*cca0*/  LDL.LU R8, [R1+0x8] ;  /* 0x0000080001087983 */ /* 0x000ea20000300800 */
[----:B------:R-:W-:Y:S01]  /*ccb0*/  R2UR UR17, R4 ;  /* 0x00000000041172ca */ /* 0x000fe200000e0000 */
[----:B------:R-:W-:Y:S01]  /*ccc0*/  UMOV UR6, 0x0 ;  /* 0x0000000000067882 */ /* 0x000fe20000000000 */
[----:B------:R-:W-:Y:S01]  /*ccd0*/  UMOV UR7, 0x14f00000 ;  /* 0x14f0000000077882 */ /* 0x000fe20000000000 */
[----:B------:R-:W-:Y:S01]  /*cce0*/  UMOV UR18, URZ ;  /* 0x0000003f00127c82 */ /* 0x000fe20008000000 */
[----:B------:R-:W-:-:S05]  /*ccf0*/  UMOV UR10, 0x20 ;  /* 0x00000020000a7882 */ /* 0x000fca0000000000 */
[----:B------:R-:W-:-:S04]  /*cd00*/  USHF.L.U32 UR19, UR19, 0x7, URZ ;  /* 0x0000000713137899 */ /* 0x000fc8000800063f */
[----:B------:R-:W-:Y:S02]  /*cd10*/  UIADD3 UR17, UR17, 0x30c30, URZ ;  /* 0x00030c3011117890 */ /* 0x000fe4000fffe03f */
[----:B------:R-:W-:Y:S01]  /*cd20*/  IMAD.U32 R5, RZ, RZ, UR19 ;  /* 0x00000013ff057e24 */ /* 0x000fe2000f8e00ff */
[----:B------:R-:W-:-:S04]  /*cd30*/  IADD3 R6, P0, R6, UR19, RZ ;  /* 0x0000001306067c10 */ /* 0x000fc8000ff1e0ff */
[----:B------:R-:W-:Y:S01]  /*cd40*/  UMOV UR9, UR17 ;  /* 0x0000001100097c82 */ /* 0x000fe20008000000 */
[----:B----4-:R-:W-:Y:S02]  /*cd50*/  LEA.HI.X.SX32 R5, R5, R9, 0x1, P0 ;  /* 0x0000000905057211 */ /* 0x010fe400000f0eff */
[----:B---3--:R-:W-:Y:S01]  /*cd60*/  LEA R2, P0, R6, R2, 0x2 ;  /* 0x0000000206027211 */ /* 0x008fe200078010ff */
[C-C-:B--2---:R-:W-:Y:S02]  /*cd70*/  IMAD R4, R8.reuse, 0x4000, R0.reuse ;  /* 0x0000400008047824 */ /* 0x144fe400078e0200 */
[----:B-1----:R-:W-:Y:S01]  /*cd80*/  IMAD R0, R8, 0x200, R0 ;  /* 0x0000020008007824 */ /* 0x002fe200078e0200 */
[----:B------:R-:W-:Y:S02]  /*cd90*/  LEA.HI.X R3, R6, R3, R5, 0x2, P0 ;  /* 0x0000000306037211 */ /* 0x000fe400000f1405 */
[----:B------:R-:W-:Y:S02]  /*cda0*/  IADD3 R13, P0, R13, 0x1f0, RZ ;  /* 0x000001f00d0d7810 */ /* 0x000fe40007f1e0ff */
[----:B------:R-:W-:-:S02]  /*cdb0*/  R2UR UR16, R4 ;  /* 0x00000000041072ca */ /* 0x000fc400000e0000 */
[----:B------:R-:W-:Y:S01]  /*cdc0*/  R2UR UR8, R0 ;  /* 0x00000000000872ca */ /* 0x000fe200000e0000 */
[----:B------:R-:W-:Y:S01]  /*cdd0*/  IMAD.X R16, RZ, RZ, R16, P0 ;  /* 0x000000ffff107224 */ /* 0x000fe200000e0610 */
[----:B------:R-:W-:Y:S01]  /*cde0*/  R2UR UR4, R13 ;  /* 0x000000000d0472ca */ /* 0x000fe200000e0000 */
[----:B------:R-:W-:Y:S01]  /*cdf0*/  VIADD R0, R8, 0x1 ;  /* 0x0000000108007836 */ /* 0x000fe20000000000 */
[----:B------:R-:W-:Y:S02]  /*ce00*/  R2UR UR14, R2 ;  /* 0x00000000020e72ca */ /* 0x000fe400000e0000 */
[----:B------:R-:W-:Y:S02]  /*ce10*/  R2UR UR5, R16 ;  /* 0x00000000100572ca */ /* 0x000fe400000e0000 */
[----:B------:R-:W-:Y:S02]  /*ce20*/  R2UR UR15, R3 ;  /* 0x00000000030f72ca */ /* 0x000fe400000e0000 */
[----:B------:R-:W-:Y:S01]  /*ce30*/  ISETP.NE.AND P0, PT, R0, 0x2, PT ;  /* 0x000000020000780c */ /* 0x000fe20003f05270 */
[----:B------:R-:W-:-:S02]  /*ce40*/  UIADD3 UR16, UR16, 0x18000, URZ ;  /* 0x0001800010107890 */ /* 0x000fc4000fffe03f */
[----:B------:R-:W-:Y:S01]  /*ce50*/  UIADD3 UR8, UR8, 0x20400, URZ ;  /* 0x0002040008087890 */ /* 0x000fe2000fffe03f */
[----:B------:R-:W-:Y:S02]  /*ce60*/  SEL R3, RZ, 0x1, P0 ;  /* 0x00000001ff037807 */ /* 0x000fe40000000000 */
[----:B------:R-:W-:Y:S02]  /*ce70*/  SEL R0, R0, RZ, P0 ;  /* 0x000000ff00007207 */ /* 0x000fe40000000000 */
[----:B------:R-:W-:Y:S02]  /*ce80*/  LOP3.LUT R10, R10, R3, RZ, 0x3c, !PT ;  /* 0x000000030a0a7212 */ /* 0x000fe400078e3cff */
[----:B------:R1:W-:Y:S02]  /*ce90*/  UTMALDG.4D [UR16], [UR4], desc[UR6] ;  /* 0x00000610040075b4 */ /* 0x0003e40008019000 */
[----:B------:R1:W-:Y:S02]  /*cea0*/  UBLKCP.S.G [UR8], [UR14], UR10 ;  /* 0x000000080e0073ba */ /* 0x0003e4000800020a */
[----:B-1----:R-:W-:Y:S01]  /*ceb0*/  NOP ;  /* 0x0000000000007918 */ /* 0x002fe20000000000 */
.L_x_6175:
[----:B------:R-:W-:Y:S05]  /*cec0*/  BSYNC B0 ;  /* 0x0000000000007941 */ /* 0x000fea0003800000 */
.L_x_6174:
[----:B------:R-:W-:-:S03]  /*ced0*/  UMOV UR4, 0xffffffff ;  /* 0xffffffff00047882 */ /* 0x000fc60000000000 */
[----:B------:R-:W-:Y:S05]  /*cee0*/  BRA.DIV UR4, `(.L_x_6195) ;  /* 0x0000000604b87947 */ /* 0x000fea000b800000 */
[----:B------:R-:W-:-:S13]  /*cef0*/  ELECT P6, URZ, PT ;  /* 0x00000000003f782f */ /* 0x000fda00038c0000 */
.L_x_6215:
[----:B------:R-:W-:Y:S05]  /*cf00*/  @!P6 BRA `(.L_x_6094) ;  /* 0x000000000084e947 */ /* 0x000fea0003800000 */
[----:B------:R-:W2:Y:S02]  /*cf10*/  LDL.LU R2, [R1+0x18] ;  /* 0x0000180001027983 */ /* 0x000ea40000300800 */
[----:B--2---:R-:W-:-:S04]  /*cf20*/  LOP3.LUT R2, R2, 0x2, RZ, 0xfc, !PT ;  /* 0x0000000202027812 */ /* 0x004fc800078efcff */
[----:B------:R-:W-:-:S13]  /*cf30*/  ISETP.NE.AND P2, PT, R2, 0x3, PT ;  /* 0x000000030200780c */ /* 0x000fda0003f45270 */
[----:B------:R-:W-:Y:S05]  /*cf40*/  @!P2 BRA `(.L_x_6196) ;  /* 0x000000000004a947 */ /* 0x000fea0003800000 */
[----:B------:R-:W-:Y:S01]  /*cf50*/  BPT.TRAP 0x1 ;  /* 0x000000040000795c */ /* 0x000fe20000300000 */
.L_x_6196:
        /* <DEDUP_REMOVED lines=15> */
.L_x_6216:
[----:B------:R-:W2:Y:S02]  /*d050*/  SYNCS.PHASECHK.TRANS64.TRYWAIT P0, [R3+URZ], R2 ;  /* 0x00000002030075a7 */ /* 0x000ea4000800017f */
[----:B--2---:R-:W-:Y:S05]  /*d060*/  @!P0 BRA `(.L_x_6198) ;  /* 0x00000004008c8947 */ /* 0x004fea0003800000 */
.L_x_6217:
[----:B------:R-:W-:Y:S05]  /*d070*/  @!P2 BRA `(.L_x_6199) ;  /* 0x000000000004a947 */ /* 0x000fea0003800000 */
[----:B------:R-:W-:Y:S01]  /*d080*/  BPT.TRAP 0x1 ;  /* 0x000000040000795c */ /* 0x000fe20000300000 */
.L_x_6199:
[----:B--2---:R-:W-:-:S04]  /*d090*/  VIADD R3, R8, 0x30c40 ;  /* 0x00030c4008037836 */ /* 0x004fc80000000000 */
[----:B------:R-:W-:-:S04]  /*d0a0*/  IMAD R5, R0, 0x8, R3 ;  /* 0x0000000800057824 */ /* 0x000fc800078e0203 */
[----:B------:R-:W2:Y:S02]  /*d0b0*/  SYNCS.PHASECHK.TRANS64.TRYWAIT P0, [R5+URZ], R4 ;  /* 0x00000004050075a7 */ /* 0x000ea4000800017f */
[----:B--2---:R-:W-:Y:S05]  /*d0c0*/  @!P0 BRA `(.L_x_6200) ;  /* 0x0000000400888947 */ /* 0x004fea0003800000 */
.L_x_6218:
[----:B------:R-:W-:-:S07]  /*d0d0*/  IMAD R3, R6, 0x8, R3 ;  /* 0x0000000806037824 */ /* 0x000fce00078e0203 */
.L_x_6201:
[----:B---3--:R3:W4:Y:S02]  /*d0e0*/  SYNCS.PHASECHK.TRANS64.TRYWAIT P0, [R3+URZ], R2 ;  /* 0x00000002030075a7 */ /* 0x008724000800017f */
[----:B----4-:R-:W-:Y:S05]  /*d0f0*/  @!P0 NANOSLEEP.SYNCS 0x989680 ;  /* 0x009896800000895d */ /* 0x010fea0003900000 */
[----:B------:R-:W4:Y:S02]  /*d100*/  @!P0 SYNCS.PHASECHK.TRANS64 P0, [R3+URZ], R2 ;  /* 0x00000002030085a7 */ /* 0x000f24000800007f */
[----:B----4-:R-:W-:Y:S05]  /*d110*/  @!P0 BRA `(.L_x_6201) ;  /* 0xfffffffc00f08947 */ /* 0x010fea000383ffff */
.L_x_6094:
[----:B------:R-:W-:Y:S05]  /*d120*/  BSYNC B6 ;  /* 0x0000000000067941 */ /* 0x000fea0003800000 */
.L_x_6089:
[----:B------:R-:W-:Y:S05]  /*d130*/  EXIT ;  /* 0x000000000000794d */ /* 0x000fea0003800000 */
.L_x_6100:
[----:B------:R-:W-:Y:S02]  /*d140*/  IMAD.MOV.U32 R12, RZ, RZ, RZ ;  /* 0x000000ffff0c7224 */ /* 0x000fe400078e00ff */
[----:B------:R-:W-:Y:S02]  /*d150*/  IMAD.MOV.U32 R11, RZ, RZ, 0x1f ;  /* 0x0000001fff0b7424 */ /* 0x000fe400078e00ff */
[----:B------:R-:W-:-:S07]  /*d160*/  IMAD.MOV.U32 R15, RZ, RZ, -0x1 ;  /* 0xffffffffff0f7424 */ /* 0x000fce00078e00ff */
[----:B------:R-:W-:Y:S05]  /*d170*/  WARPSYNC.COLLECTIVE R15, `(.L_x_6202) ;  /* 0x000000000f087348 */ /* 0x000fea0003c00000 */
[----:B------:R1:W2:Y:S02]  /*d180*/  SHFL.IDX P6, R14, R13, R12, R11 ;  /* 0x0000000c0d0e7389 */ /* 0x0002a400000c000b */
[----:B-12---:R-:W-:Y:S01]  /*d190*/  ENDCOLLECTIVE ;  /* 0x000000000000791b */ /* 0x006fe20003800000 */
.L_x_6202:
[----:B------:R-:W-:Y:S05]  /*d1a0*/  BRA `(.L_x_6203) ;  /* 0xffffff3c00dc7947 */ /* 0x000fea000383ffff */
.L_x_6102:
[----:B----4-:R4:W1:Y:S02]  /*d1b0*/  SYNCS.PHASECHK.TRANS64.TRYWAIT P0, [R236+URZ+0x30c00], R9 ;  /* 0x030c0009ec0075a7 */ /* 0x010864000800017f */
[----:B-1----:R-:W-:Y:S05]  /*d1c0*/  @!P0 NANOSLEEP.SYNCS 0x989680 ;  /* 0x009896800000895d */ /* 0x002fea0003900000 */
[----:B------:R-:W1:Y:S02]  /*d1d0*/  @!P0 SYNCS.PHASECHK.TRANS64 P0, [R236+URZ+0x30c00], R9 ;  /* 0x030c0009ec0085a7 */ /* 0x000e64000800007f */
[----:B-1----:R-:W-:Y:S05]  /*d1e0*/  @!P0 BRA `(.L_x_6102) ;  /* 0xfffffffc00f08947 */ /* 0x002fea000383ffff */
[----:B------:R-:W-:Y:S05]  /*d1f0*/  BRA `(.L_x_6101) ;  /* 0xffffff3c00f07947 */ /* 0x000fea000383ffff */
.L_x_6107:
[----:B--2---:R2:W3:Y:S02]  /*d200*/  SYNCS.PHASECHK.TRANS64.TRYWAIT P1, [R6+URZ+0x30c10], R17 ;  /* 0x030c1011060075a7 */ /* 0x0044e4000802017f */
[----:B---3--:R-:W-:Y:S05]  /*d210*/  @!P1 NANOSLEEP.SYNCS 0x989680 ;  /* 0x009896800000995d */ /* 0x008fea0003900000 */
[----:B------:R-:W3:Y:S02]  /*d220*/  @!P1 SYNCS.PHASECHK.TRANS64 P1, [R6+URZ+0x30c10], R17 ;  /* 0x030c1011060095a7 */ /* 0x000ee4000802007f */
[----:B---3--:R-:W-:Y:S05]  /*d230*/  @!P1 BRA `(.L_x_6107) ;  /* 0xfffffffc00f09947 */ /* 0x008fea000383ffff */
[----:B------:R-:W-:Y:S05]  /*d240*/  BRA `(.L_x_6106) ;  /* 0xffffff4800587947 */ /* 0x000fea000383ffff */
.L_x_6111:
[----:B------:R1:W1:Y:S02]  /*d250*/  SYNCS.PHASECHK.TRANS64.TRYWAIT P1, [R6+URZ+0x30c30], R17 ;  /* 0x030c3011060075a7 */ /* 0x000264000802017f */
[----:B-1----:R-:W-:Y:S05]  /*d260*/  @!P1 NANOSLEEP.SYNCS 0x989680 ;  /* 0x009896800000995d */ /* 0x002fea0003900000 */
[----:B------:R-:W1:Y:S02]  /*d270*/  @!P1 SYNCS.PHASECHK.TRANS64 P1, [R6+URZ+0x30c30], R17 ;  /* 0x030c3011060095a7 */ /* 0x000e64000802007f */
[----:B-1----:R-:W-:Y:S05]  /*d280*/  @!P1 BRA `(.L_x_6111) ;  /* 0xfffffffc00f09947 */ /* 0x002fea000383ffff */
[----:B------:R-:W-:Y:S05]  /*d290*/  BRA `(.L_x_6110) ;  /* 0xffffff4c00747947 */ /* 0x000fea000383ffff */
.L_x_6119:
[----:B--2---:R2:W3:Y:S02]  /*d2a0*/  SYNCS.PHASECHK.TRANS64.TRYWAIT P1, [R7+URZ+0x30c10], R20 ;  /* 0x030c1014070075a7 */ /* 0x0044e4000802017f */
[----:B---3--:R-:W-:Y:S05]  /*d2b0*/  @!P1 NANOSLEEP.SYNCS 0x989680 ;  /* 0x009896800000995d */ /* 0x008fea0003900000 */
[----:B------:R-:W3:Y:S02]  /*d2c0*/  @!P1 SYNCS.PHASECHK.TRANS64 P1, [R7+URZ+0x30c10], R20 ;  /* 0x030c1014070095a7 */ /* 0x000ee4000802007f */
[----:B---3--:R-:W-:Y:S05]  /*d2d0*/  @!P1 BRA `(.L_x_6119) ;  /* 0xfffffffc00f09947 */ /* 0x008fea000383ffff */
[----:B------:R-:W-:Y:S05]  /*d2e0*/  BRA `(.L_x_6118) ;  /* 0xffffff84008c7947 */ /* 0x000fea000383ffff */
.L_x_6123:
[----:B------:R1:W1:Y:S02]  /*d2f0*/  SYNCS.PHASECHK.TRANS64.TRYWAIT P1, [R7+URZ+0x30c30], R20 ;  /* 0x030c3014070075a7 */ /* 0x000264000802017f */
[----:B-1----:R-:W-:Y:S05]  /*d300*/  @!P1 NANOSLEEP.SYNCS 0x989680 ;  /* 0x009896800000995d */ /* 0x002fea0003900000 */
[----:B------:R-:W1:Y:S02]  /*d310*/  @!P1 SYNCS.PHASECHK.TRANS64 P1, [R7+URZ+0x30c30], R20 ;  /* 0x030c3014070095a7 */ /* 0x000e64000802007f */
[----:B-1----:R-:W-:Y:S05]  /*d320*/  @!P1 BRA `(.L_x_6123) ;  /* 0xfffffffc00f09947 */ /* 0x002fea000383ffff */
[----:B------:R-:W-:Y:S05]  /*d330*/  BRA `(.L_x_6122) ;  /* 0xffffff8800a07947 */ /* 0x000fea000383ffff */
.L_x_6176:
[----:B-1----:R1:W2:Y:S02]  /*d340*/  SYNCS.PHASECHK.TRANS64.TRYWAIT P1, [R0+URZ+0x30c20], R11 ;  /* 0x030c200b000075a7 */ /* 0x0022a4000802017f */
[----:B--2---:R-:W-:Y:S05]  /*d350*/  @!P1 NANOSLEEP.SYNCS 0x989680 ;  /* 0x009896800000995d */ /* 0x004fea0003900000 */
[----:B------:R-:W2:Y:S02]  /*d360*/  @!P1 SYNCS.PHASECHK.TRANS64 P1, [R0+URZ+0x30c20], R11 ;  /* 0x030c200b000095a7 */ /* 0x000ea4000802007f */
[----:B--2---:R-:W-:Y:S05]  /*d370*/  @!P1 BRA `(.L_x_6176) ;  /* 0xfffffffc00f09947 */ /* 0x004fea000383ffff */
[----:B------:R-:W-:Y:S05]  /*d380*/  BRA `(.L_x_6204) ;  /* 0xffffffe400307947 */ /* 0x000fea000383ffff */
.L_x_6180:
[----:B--2---:R2:W3:Y:S02]  /*d390*/  SYNCS.PHASECHK.TRANS64.TRYWAIT P1, [R0+URZ+0x30c40], R19 ;  /* 0x030c4013000075a7 */ /* 0x0044e4000802017f */
[----:B---3--:R-:W-:Y:S05]  /*d3a0*/  @!P1 NANOSLEEP.SYNCS 0x989680 ;  /* 0x009896800000995d */ /* 0x008fea0003900000 */
[----:B------:R-:W3:Y:S02]  /*d3b0*/  @!P1 SYNCS.PHASECHK.TRANS64 P1, [R0+URZ+0x30c40], R19 ;  /* 0x030c4013000095a7 */ /* 0x000ee4000802007f */
[----:B---3--:R-:W-:Y:S05]  /*d3c0*/  @!P1 BRA `(.L_x_6180) ;  /* 0xfffffffc00f09947 */ /* 0x008fea000383ffff */
[----:B------:R-:W-:Y:S05]  /*d3d0*/  BRA `(.L_x_6205) ;  /* 0xffffffe800707947 */ /* 0x000fea000383ffff */
.L_x_6182:
[----:B-1----:R1:W3:Y:S02]  /*d3e0*/  SYNCS.PHASECHK.TRANS64.TRYWAIT P1, [R0+URZ+0x30c28], R19 ;  /* 0x030c2813000075a7 */ /* 0x0022e4000802017f */
[----:B---3--:R-:W-:Y:S05]  /*d3f0*/  @!P1 NANOSLEEP.SYNCS 0x989680 ;  /* 0x009896800000995d */ /* 0x008fea0003900000 */
[----:B------:R-:W3:Y:S02]  /*d400*/  @!P1 SYNCS.PHASECHK.TRANS64 P1, [R0+URZ+0x30c28], R19 ;  /* 0x030c2813000095a7 */ /* 0x000ee4000802007f */
[----:B---3--:R-:W-:Y:S05]  /*d410*/  @!P1 BRA `(.L_x_6182) ;  /* 0xfffffffc00f09947 */ /* 0x008fea000383ffff */
[----:B------:R-:W-:Y:S05]  /*d420*/  BRA `(.L_x_6206) ;  /* 0xffffffe800f47947 */ /* 0x000fea000383ffff */
.L_x_6184:
[----:B---3--:R3:W4:Y:S02]  /*d430*/  SYNCS.PHASECHK.TRANS64.TRYWAIT P1, [R0+URZ+0x30c48], R19 ;  /* 0x030c4813000075a7 */ /* 0x008724000802017f */
[----:B----4-:R-:W-:Y:S05]  /*d440*/  @!P1 NANOSLEEP.SYNCS 0x989680 ;  /* 0x009896800000995d */ /* 0x010fea0003900000 */
[----:B------:R-:W4:Y:S02]  /*d450*/  @!P1 SYNCS.PHASECHK.TRANS64 P1, [R0+URZ+0x30c48], R19 ;  /* 0x030c4813000095a7 */ /* 0x000f24000802007f */
[----:B----4-:R-:W-:Y:S05]  /*d460*/  @!P1 BRA `(.L_x_6184) ;  /* 0xfffffffc00f09947 */ /* 0x010fea000383ffff */
[----:B------:R-:W-:Y:S05]  /*d470*/  BRA `(.L_x_6207) ;  /* 0xffffffec00787947 */ /* 0x000fea000383ffff */
.L_x_6186:
[----:B------:R-:W-:-:S07]  /*d480*/  SHF.L.U32 R4, R10, 0x1f, RZ ;  /* 0x0000001f0a047819 */ /* 0x000fce00000006ff */
.L_x_6208:
[----:B-1----:R1:W2:Y:S02]  /*d490*/  SYNCS.PHASECHK.TRANS64.TRYWAIT P1, [R0+URZ+0x30c20], R4 ;  /* 0x030c2004000075a7 */ /* 0x0022a4000802017f */
[----:B--2---:R-:W-:Y:S05]  /*d4a0*/  @!P1 NANOSLEEP.SYNCS 0x989680 ;  /* 0x009896800000995d */ /* 0x004fea0003900000 */
[----:B------:R-:W2:Y:S02]  /*d4b0*/  @!P1 SYNCS.PHASECHK.TRANS64 P1, [R0+URZ+0x30c20], R4 ;  /* 0x030c2004000095a7 */ /* 0x000ea4000802007f */
[----:B--2---:R-:W-:Y:S05]  /*d4c0*/  @!P1 BRA `(.L_x_6208) ;  /* 0xfffffffc00f09947 */ /* 0x004fea000383ffff */
[----:B------:R-:W-:Y:S05]  /*d4d0*/  BRA `(.L_x_6209) ;  /* 0xffffffec00e47947 */ /* 0x000fea000383ffff */
.L_x_6189:
[----:B-1----:R1:W2:Y:S02]  /*d4e0*/  SYNCS.PHASECHK.TRANS64.TRYWAIT P1, [R0+URZ+0x30c40], R14 ;  /* 0x030c400e000075a7 */ /* 0x0022a4000802017f */
[----:B--2---:R-:W-:Y:S05]  /*d4f0*/  @!P1 NANOSLEEP.SYNCS 0x989680 ;  /* 0x009896800000995d */ /* 0x004fea0003900000 */
[----:B------:R-:W2:Y:S02]  /*d500*/  @!P1 SYNCS.PHASECHK.TRANS64 P1, [R0+URZ+0x30c40], R14 ;  /* 0x030c400e000095a7 */ /* 0x000ea4000802007f */
[----:B--2---:R-:W-:Y:S05]  /*d510*/  @!P1 BRA `(.L_x_6189) ;  /* 0xfffffffc00f09947 */ /* 0x004fea000383ffff */
[----:B------:R-:W-:Y:S05]  /*d520*/  BRA `(.L_x_6210) ;  /* 0xfffffff0007c7947 */ /* 0x000fea000383ffff */
.L_x_6191:
[----:B--2---:R2:W3:Y:S02]  /*d530*/  SYNCS.PHASECHK.TRANS64.TRYWAIT P1, [R0+URZ+0x30c28], R14 ;  /* 0x030c280e000075a7 */ /* 0x0044e4000802017f */
[----:B---3--:R-:W-:Y:S05]  /*d540*/  @!P1 NANOSLEEP.SYNCS 0x989680 ;  /* 0x009896800000995d */ /* 0x008fea0003900000 */
[----:B------:R-:W3:Y:S02]  /*d550*/  @!P1 SYNCS.PHASECHK.TRANS64 P1, [R0+URZ+0x30c28], R14 ;  /* 0x030c280e000095a7 */ /* 0x000ee4000802007f */
[----:B---3--:R-:W-:Y:S05]  /*d560*/  @!P1 BRA `(.L_x_6191) ;  /* 0xfffffffc00f09947 */ /* 0x008fea000383ffff */
[----:B------:R-:W-:Y:S05]  /*d570*/  BRA `(.L_x_6211) ;  /* 0xfffffff000f47947 */ /* 0x000fea000383ffff */
.L_x_6193:
[----:B---3--:R3:W4:Y:S02]  /*d580*/  SYNCS.PHASECHK.TRANS64.TRYWAIT P0, [R4+URZ+0x30c40], R3 ;  /* 0x030c4003040075a7 */ /* 0x008724000800017f */
[----:B----4-:R-:W-:Y:S05]  /*d590*/  @!P0 NANOSLEEP.SYNCS 0x989680 ;  /* 0x009896800000895d */ /* 0x010fea0003900000 */
[----:B------:R-:W4:Y:S02]  /*d5a0*/  @!P0 SYNCS.PHASECHK.TRANS64 P0, [R4+URZ+0x30c40], R3 ;  /* 0x030c4003040085a7 */ /* 0x000f24000800007f */
[----:B----4-:R-:W-:Y:S05]  /*d5b0*/  @!P0 BRA `(.L_x_6193) ;  /* 0xfffffffc00f08947 */ /* 0x010fea000383ffff */
[----:B------:R-:W-:Y:S05]  /*d5c0*/  BRA `(.L_x_6212) ;  /* 0xfffffff4008c7947 */ /* 0x000fea000383ffff */
.L_x_6195:
[----:B------:R-:W-:Y:S01]  /*d5d0*/  BSSY B0, `(.L_x_6213) ;  /* 0x0000006000007945 */ /* 0x000fe20003800000 */
[----:B------:R-:W-:-:S07]  /*d5e0*/  IMAD.MOV.U32 R15, RZ, RZ, -0x1 ;  /* 0xffffffffff0f7424 */ /* 0x000fce00078e00ff */
[----:B------:R-:W-:Y:S05]  /*d5f0*/  WARPSYNC.COLLECTIVE R15, `(.L_x_6214) ;  /* 0x000000000f0c7348 */ /* 0x000fea0003c00000 */
[----:B------:R-:W-:Y:S02]  /*d600*/  ELECT P6, UR62, PT ;  /* 0x00000000003e782f */ /* 0x000fe400038c0000 */
[----:B------:R-:W-:Y:S01]  /*d610*/  MOV R14, UR62 ;  /* 0x0000003e000e7c02 */ /* 0x000fe20008000f00 */
[----:B------:R-:W-:Y:S10]  /*d620*/  ENDCOLLECTIVE ;  /* 0x000000000000791b */ /* 0x000ff40003800000 */
.L_x_6214:
[----:B------:R-:W-:Y:S05]  /*d630*/  BSYNC B0 ;  /* 0x0000000000007941 */ /* 0x000fea0003800000 */
.L_x_6213:
[----:B------:R-:W-:Y:S05]  /*d640*/  BRA `(.L_x_6215) ;  /* 0xfffffff8002c7947 */ /* 0x000fea000383ffff */
.L_x_6197:
[----:B-1----:R1:W2:Y:S02]  /*d650*/  SYNCS.PHASECHK.TRANS64.TRYWAIT P0, [R7+URZ], R4 ;  /* 0x00000004070075a7 */ /* 0x0022a4000800017f */
[----:B--2---:R-:W-:Y:S05]  /*d660*/  @!P0 NANOSLEEP.SYNCS 0x989680 ;  /* 0x009896800000895d */ /* 0x004fea0003900000 */
[----:B------:R-:W2:Y:S02]  /*d670*/  @!P0 SYNCS.PHASECHK.TRANS64 P0, [R7+URZ], R4 ;  /* 0x00000004070085a7 */ /* 0x000ea4000800007f */
[----:B--2---:R-:W-:Y:S05]  /*d680*/  @!P0 BRA `(.L_x_6197) ;  /* 0xfffffffc00f08947 */ /* 0x004fea000383ffff */
[----:B------:R-:W-:Y:S05]  /*d690*/  BRA `(.L_x_6216) ;  /* 0xfffffff8006c7947 */ /* 0x000fea000383ffff */
.L_x_6198:
[----:B--2---:R2:W3:Y:S02]  /*d6a0*/  SYNCS.PHASECHK.TRANS64.TRYWAIT P0, [R3+URZ], R2 ;  /* 0x00000002030075a7 */ /* 0x0044e4000800017f */
[----:B---3--:R-:W-:Y:S05]  /*d6b0*/  @!P0 NANOSLEEP.SYNCS 0x989680 ;  /* 0x009896800000895d */ /* 0x008fea0003900000 */
[----:B------:R-:W3:Y:S02]  /*d6c0*/  @!P0 SYNCS.PHASECHK.TRANS64 P0, [R3+URZ], R2 ;  /* 0x00000002030085a7 */ /* 0x000ee4000800007f */
[----:B---3--:R-:W-:Y:S05]  /*d6d0*/  @!P0 BRA `(.L_x_6198) ;  /* 0xfffffffc00f08947 */ /* 0x008fea000383ffff */
[----:B------:R-:W-:Y:S05]  /*d6e0*/  BRA `(.L_x_6217) ;  /* 0xfffffff800607947 */ /* 0x000fea000383ffff */
.L_x_6200:
[----:B--2---:R2:W3:Y:S02]  /*d6f0*/  SYNCS.PHASECHK.TRANS64.TRYWAIT P0, [R5+URZ], R4 ;  /* 0x00000004050075a7 */ /* 0x0044e4000800017f */
[----:B---3--:R-:W-:Y:S05]  /*d700*/  @!P0 NANOSLEEP.SYNCS 0x989680 ;  /* 0x009896800000895d */ /* 0x008fea0003900000 */
[----:B------:R-:W3:Y:S02]  /*d710*/  @!P0 SYNCS.PHASECHK.TRANS64 P0, [R5+URZ], R4 ;  /* 0x00000004050085a7 */ /* 0x000ee4000800007f */
[----:B---3--:R-:W-:Y:S05]  /*d720*/  @!P0 BRA `(.L_x_6200) ;  /* 0xfffffffc00f08947 */ /* 0x008fea000383ffff */
[----:B------:R-:W-:Y:S05]  /*d730*/  BRA `(.L_x_6218) ;  /* 0xfffffff800647947 */ /* 0x000fea000383ffff */
.L_x_6219:
        /* <DEDUP_REMOVED lines=12> */
.L_x_7417:


//--------------------- .text._ZN7cutlass13device_kernelIN5flash11enable_sm90INS1_16FlashAttnBwdSm90INS1_25CollectiveMainloopBwdSm90ILi2ELi2ELi2EN4cute5tupleIJNS5_1CILi1EEES8_S8_EEENS6_IJNS7_ILi128EEESA_NS7_ILi64EEEEEENS_10bfloat16_tEfNS_4arch4Sm90ELb1ELb0ELb0ELb0ELb1ELb1ELb0ELb0ELi2ELi1ELi2ELi2ELb0EEENS1_21CollectiveEpilogueBwdISC_SD_SF_Li256ELb0ELb0ELi1EEENS1_25SingleTileBwdLPTSchedulerILb0ELi128ELb1EEEEEEEEEvNT_6ParamsE --------------------------
	.section	.text._ZN7cutlass13device_kernelIN5flash11enable_sm90INS1_16FlashAttnBwdSm90INS1_25CollectiveMainloopBwdSm90ILi2ELi2ELi2EN4cute5tupleIJNS5_1CILi1EEES8_S8_EEENS6_IJNS7_ILi128EEESA_NS7_ILi64EEEEEENS_10bfloat16_tEfNS_4arch4Sm90ELb1ELb0ELb0ELb0ELb1ELb1ELb0ELb0ELi2ELi1ELi2ELi2ELb0EEENS1_21CollectiveEpilogueBwdISC_SD_SF_Li256ELb0ELb0ELi1EEENS1_25SingleTileBwdLPTSchedulerILb0ELi128ELb1EEEEEEEEEvNT_6ParamsE,"ax",@progbits
	.align	128
.text._ZN7cutlass13device_kernelIN5flash11enable_sm90INS1_16FlashAttnBwdSm90INS1_25CollectiveMainloopBwdSm90ILi2ELi2ELi2EN4cute5tupleIJNS5_1CILi1EEES8_S8_EEENS6_IJNS7_ILi128EEESA_NS7_ILi64EEEEEENS_10bfloat16_tEfNS_4arch4Sm90ELb1ELb0ELb0ELb0ELb1ELb1ELb0ELb0ELi2ELi1ELi2ELi2ELb0EEENS1_21CollectiveEpilogueBwdISC_SD_SF_Li256ELb0ELb0ELi1EEENS1_25SingleTileBwdLPTSchedulerILb0ELi128ELb1EEEEEEEEEvNT_6ParamsE:
        .type           _ZN7cutlass13device_kernelIN5flash11enable_sm90INS1_16FlashAttnBwdSm90INS1_25CollectiveMainloopBwdSm90ILi2ELi2ELi2EN4cute5tupleIJNS5_1CILi1EEES8_S8_EEENS6_IJNS7_ILi128EEESA_NS7_ILi64EEEEEENS_10bfloat16_tEfNS_4arch4Sm90ELb1ELb0ELb0ELb0ELb1ELb1ELb0ELb0ELi2ELi1ELi2ELi2ELb0EEENS1_21CollectiveEpilogueBwdISC_SD_SF_Li256ELb0ELb0ELi1EEENS1_25SingleTileBwdLPTSchedulerILb0ELi128ELb1EEEEEEEEEvNT_6ParamsE,@function
        .size           _ZN7cutlass13device_kernelIN5flash11enable_sm90INS1_16FlashAttnBwdSm90INS1_25CollectiveMainloopBwdSm90ILi2ELi2ELi2EN4cute5tupleIJNS5_1CILi1EEES8_S8_EEENS6_IJNS7_ILi128EEESA_NS7_ILi64EEEEEENS_10bfloat16_tEfNS_4arch4Sm90ELb1ELb0ELb0ELb0ELb1ELb1ELb0ELb0ELi2ELi1ELi2ELi2ELb0EEENS1_21CollectiveEpilogueBwdISC_SD_SF_Li256ELb0ELb0ELi1EEENS1_25SingleTileBwdLPTSchedulerILb0ELi128ELb1EEEEEEEEEvNT_6ParamsE,(.L_x_7418 - _ZN7cutlass13device_kernelIN5flash11enable_sm90INS1_16FlashAttnBwdSm90INS1_25CollectiveMainloopBwdSm90ILi2ELi2ELi2EN4cute5tupleIJNS5_1CILi1EEES8_S8_EEENS6_IJNS7_ILi128EEESA_NS7_ILi64EEEEEENS_10bfloat16_tEfNS_4arch4Sm90ELb1ELb0ELb0ELb0ELb1ELb1ELb0ELb0ELi2ELi1ELi2ELi2ELb0EEENS1_21CollectiveEpilogueBwdISC_SD_SF_Li256ELb0ELb0ELi1EEENS1_25SingleTileBwdLPTSchedulerILb0ELi128ELb1EEEEEEEEEvNT_6ParamsE)
        .other          _ZN7cutlass13device_kernelIN5flash11enable_sm90INS1_16FlashAttnBwdSm90INS1_25CollectiveMainloopBwdSm90ILi2ELi2ELi2EN4cute5tupleIJNS5_1CILi1EEES8_S8_EEENS6_IJNS7_ILi128EEESA_NS7_ILi64EEEEEENS_10bfloat16_tEfNS_4arch4Sm90ELb1ELb0ELb0ELb0ELb1ELb1ELb0ELb0ELi2ELi1ELi2ELi2ELb0EEENS1_21CollectiveEpilogueBwdISC_SD_SF_Li256ELb0ELb0ELi1EEENS1_25SingleTileBwdLPTSchedulerILb0ELi128ELb1EEEEEEEEEvNT_6ParamsE,@"STO_CUDA_ENTRY STV_DEFAULT"
_ZN7cutlass13device_kernelIN5flash11enable_sm90INS1_16FlashAttnBwdSm90INS1_25CollectiveMainloopBwdSm90ILi2ELi2ELi2EN4cute5tupleIJNS5_1CILi1EEES8_S8_EEENS6_IJNS7_ILi128EEESA_NS7_ILi64EEEEEENS_10bfloat16_tEfNS_4arch4Sm90ELb1ELb0ELb0ELb0ELb1ELb1ELb0ELb0ELi2ELi1ELi2ELi2ELb0EEENS1_21CollectiveEpilogueBwdISC_SD_SF_Li256ELb0ELb0ELi1EEENS1_25SingleTileBwdLPTSchedulerILb0ELi128ELb1EEEEEEEEEvNT_6ParamsE:
        /* <DEDUP_REMOVED lines=29> */
.L_x_6221:
[----:B------:R-:W-:Y:S05]  /*01d0*/  BSYNC B0 ;  /* 0x0000000000007941 */ /* 0x000fea0003800000 */
.L_x_6220:
        /* <DEDUP_REMOVED lines=34> */
.L_x_6222:
        /* <DEDUP_REMOVED lines=22> */
.L_x_6223:
        /* <DEDUP_REMOVED lines=9> */
.L_x_6226:
        /* <DEDUP_REMOVED lines=32> */
.L_x_6227:
[----:B------:R-:W-:Y:S01]  /*07f0*/  ULDC UR7, c[0x0][0xb44] ;  /* 0x0002d10000077ab9 */ /* 0x000fe20000000800 */
[----:B------:R-:W-:Y:S01]  /*0800*/  UMOV UR38, UR10 ;  /* 0x0000000a00267c82 */ /* 0x000fe20008000000 */
[----:B------:R-:W-:-:S11]  /*0810*/  UISETP.NE.AND UP0, UPT, UR7, 0x1, UPT ;  /* 0x000000010700788c */ /* 0x000fd6000bf05270 */
[----:B------:R-:W-:Y:S02]  /*0820*/  @UP0 ULDC.64 UR8, c[0x0][0xb48] ;  /* 0x0002d20000080ab9 */ /* 0x000fe40000000a00 */
[----:B------:R-:W-:-:S04]  /*0830*/  UIMAD.WIDE.U32 UR4, UR10, UR8, URZ ;  /* 0x000000080a0472a5 */ /* 0x000fc8000f8e003f */
[----:B------:R-:W-:-:S04]  /*0840*/  @UP0 USHF.R.U32.HI UR38, URZ, UR9, UR5 ;  /* 0x000000093f260299 */ /* 0x000fc80008011605 */
[----:B------:R-:W-:-:S12]  /*0850*/  UIMAD UR4, UR38, UR7, URZ ;  /* 0x00000007260472a4 */ /* 0x000fd8000f8e023f */
.L_x_6228:
        /* <DEDUP_REMOVED lines=55> */
[----:B------:R-:W-:Y:S02]  /*0bd0*/  CS2R R186, SRZ ;  /* 0x0000000000ba7805 */ /* 0x000fe4000001ff00 */
[----:B------:R-:W-:Y:S02]  /*0be0*/  CS2R R184, SRZ ;  /* 0x0000000000b87805 */ /* 0x000fe4000001ff00 */
[----:B------:R-:W-:-:S04]  /*0bf0*/  SHF.R.S32.HI R3, RZ, 0x1f, R0 ;  /* 0x0000001fff037819 */ /* 0x000fc80000011400 */
[----:B------:R-:W-:Y:S02]  /*0c00*/  LEA.HI R0, R3, R0, RZ, 0x7 ;  /* 0x0000000003007211 */ /* 0x000fe400078f38ff */
[----:B------:R-:W-:Y:S02]  /*0c10*/  SHF.R.S32.HI R3, RZ, 0x1f, R18 ;  /* 0x0000001fff037819 */ /* 0x000fe40000011412 */
[----:B------:R-:W-:Y:S02]  /*0c20*/  SHF.R.S32.HI R0, RZ, 0x7, R0 ;  /* 0x00000007ff007819 */ /* 0x000fe40000011400 */
[----:B------:R-:W-:Y:S02]  /*0c30*/  LEA.HI R3, R3, R18, RZ, 0x7 ;  /* 0x0000001203037211 */ /* 0x000fe400078f38ff */
[----:B------:R-:W-:Y:S02]  /*0c40*/  VIMNMX R16, RZ, R0, !PT ;  /* 0x00000000ff107248 */ /* 0x000fe40007fe0100 */
[----:B------:R-:W-:-:S04]  /*0c50*/  SHF.R.S32.HI R2, RZ, 0x7, R3 ;  /* 0x00000007ff027819 */ /* 0x000fc80000011403 */
[----:B------:R-:W-:Y:S01]  /*0c60*/  ISETP.GT.AND P1, PT, R2, R16, PT ;  /* 0x000000100200720c */ /* 0x000fe20003f24270 */
[----:B------:R1:W-:-:S12]  /*0c70*/  STL [R1+0x44], R2 ;  /* 0x0000440201007387 */ /* 0x0003d80000100800 */
        /* <DEDUP_REMOVED lines=22> */
.L_x_6232:
        /* <DEDUP_REMOVED lines=15> */
.L_x_6231:
        /* <DEDUP_REMOVED lines=22> */
.L_x_6234:
        /* <DEDUP_REMOVED lines=15> */
.L_x_6233:
[----:B------:R-:W-:Y:S01]  /*1120*/  SHF.R.S32.HI R6, RZ, 0x1f, R17 ;  /* 0x0000001fff067819 */ /* 0x000fe20000011411 */
[----:B------:R-:W-:-:S03]  /*1130*/  UMOV UR4, 0xffffffff ;  /* 0xffffffff00047882 */ /* 0x000fc60000000000 */
[----:B------:R-:W-:-:S04]  /*1140*/  LEA.HI R0, R6, R17, RZ, 0x7 ;  /* 0x0000001106007211 */ /* 0x000fc800078f38ff */
[----:B------:R-:W-:Y:S01]  /*1150*/  SHF.R.S32.HI R13, RZ, 0x7, R0 ;  /* 0x00000007ff0d7819 */ /* 0x000fe20000011400 */
[----:B------:R-:W-:Y:S06]  /*1160*/  BRA.DIV UR4, `(.L_x_6235) ;  /* 0x000000ca04547947 */ /* 0x000fec000b800000 */
[----:B------:R1:W2:Y:S02]  /*1170*/  SHFL.IDX PT, R14, R13, RZ, 0x1f ;  /* 0x00001fff0d0e7589 */ /* 0x0002a400000e0000 */
.L_x_6356:
[----:B------:R-:W-:Y:S01]  /*1180*/  SHF.L.U32 R11, RZ, 0x1f, RZ ;  /* 0x0000001fff0b7819 */ /* 0x000fe200000006ff */
[----:B------:R-:W3:Y:S01]  /*1190*/  LDC R15, c[0x0][0x290] ;  /* 0x0000a400ff0f7b82 */ /* 0x000ee20000000800 */
[CC--:B------:R-:W-:Y:S01]  /*11a0*/  LEA.HI R5, R6.reuse, R17.reuse, RZ, 0x5 ;  /* 0x0000001106057211 */ /* 0x0c0fe200078f28ff */
[----:B------:R-:W-:Y:S01]  /*11b0*/  IMAD.SHL.U32 R3, R17, 0x40, RZ ;  /* 0x0000004011037824 */ /* 0x000fe200078e00ff */
[-C--:B------:R-:W-:Y:S02]  /*11c0*/  LEA.HI R8, R6, R17.reuse, RZ, 0x4 ;  /* 0x0000001106087211 */ /* 0x080fe400078f20ff */
[----:B------:R-:W-:Y:S02]  /*11d0*/  SHF.R.S32.HI R2, RZ, 0x5, R5 ;  /* 0x00000005ff027819 */ /* 0x000fe40000011405 */
[----:B------:R-:W-:Y:S01]  /*11e0*/  LOP3.LUT R3, R3, 0x1c0, RZ, 0xc0, !PT ;  /* 0x000001c003037812 */ /* 0x000fe200078ec0ff */
[----:B------:R-:W4:Y:S01]  /*11f0*/  SYNCS.PHASECHK.TRANS64.TRYWAIT P0, [R236+URZ+0x30c00], R11 ;  /* 0x030c000bec0075a7 */ /* 0x000f22000800017f */
[----:B------:R-:W-:Y:S01]  /*1200*/  SHF.R.S32.HI R9, RZ, 0x4, R8 ;  /* 0x00000004ff097819 */ /* 0x000fe20000011408 */
[----:B------:R-:W-:Y:S01]  /*1210*/  IMAD.SHL.U32 R4, R2, 0x10, RZ ;  /* 0x0000001002047824 */ /* 0x000fe200078e00ff */
[----:B------:R-:W-:-:S02]  /*1220*/  LEA.HI R2, R6, R17, RZ, 0x3 ;  /* 0x0000001106027211 */ /* 0x000fc400078f18ff */
[----:B------:R-:W-:Y:S02]  /*1230*/  LEA.HI R8, R8, R9, RZ, 0x1 ;  /* 0x0000000908087211 */ /* 0x000fe400078f08ff */
[----:B------:R-:W-:-:S04]  /*1240*/  LOP3.LUT R7, R3, 0x30, R4, 0xf8, !PT ;  /* 0x0000003003077812 */ /* 0x000fc800078ef804 */
[----:B------:R-:W-:Y:S01]  /*1250*/  LOP3.LUT R7, R7, 0x8, R2, 0xf8, !PT ;  /* 0x0000000807077812 */ /* 0x000fe200078ef802 */
[----:B---34-:R-:W-:Y:S06]  /*1260*/  @P0 BRA `(.L_x_6236) ;  /* 0x0000000000080947 */ /* 0x018fec0003800000 */
[----:B------:R-:W3:Y:S02]  /*1270*/  SYNCS.PHASECHK.TRANS64.TRYWAIT P0, [R236+URZ+0x30c00], R11 ;  /* 0x030c000bec0075a7 */ /* 0x000ee4000800017f */
[----:B---3--:R-:W-:Y:S05]  /*1280*/  @!P0 BRA `(.L_x_6237) ;  /* 0x000000c800288947 */ /* 0x008fea0003800000 */
.L_x_6236:
[----:B--2---:R-:W-:Y:S01]  /*1290*/  LEA.HI R2, R14, R14, RZ, 0x1 ;  /* 0x0000000e0e027211 */ /* 0x004fe200078f08ff */
[----:B------:R-:W-:Y:S01]  /*12a0*/  ULDC UR4, c[0x0][0x74c] ;  /* 0x0001d30000047ab9 */ /* 0x000fe20000000800 */
[----:B------:R-:W-:Y:S02]  /*12b0*/  SHF.R.U32.HI R4, RZ, 0x3, R3 ;  /* 0x00000003ff047819 */ /* 0x000fe40000011603 */
[----:B------:R-:W-:Y:S02]  /*12c0*/  LOP3.LUT R3, R2, 0xffffe, RZ, 0xc0, !PT ;  /* 0x000ffffe02037812 */ /* 0x000fe400078ec0ff */
[----:B------:R-:W-:Y:S02]  /*12d0*/  LOP3.LUT R8, R8, 0x7ffffe, RZ, 0xc0, !PT ;  /* 0x007ffffe08087812 */ /* 0x000fe400078ec0ff */
[----:B------:R-:W-:Y:S01]  /*12e0*/  LOP3.LUT R4, R7, R4, RZ, 0x3c, !PT ;  /* 0x0000000407047212 */ /* 0x000fe200078e3cff */
[----:B------:R-:W-:Y:S01]  /*12f0*/  IMAD.IADD R230, R14, 0x1, -R3 ;  /* 0x000000010ee67824 */ /* 0x000fe200078e0a03 */
[----:B------:R-:W-:Y:S01]  /*1300*/  IADD3 R18, -R15, UR42, R18 ;  /* 0x0000002a0f127c10 */ /* 0x000fe2000fffe112 */
[----:B------:R-:W2:Y:S01]  /*1310*/  LDL R3, [R1+0x44] ;  /* 0x0000440001037983 */ /* 0x000ea20000100800 */
[----:B------:R-:W-:-:S03]  /*1320*/  IMAD.IADD R8, R9, 0x1, -R8 ;  /* 0x0000000109087824 */ /* 0x000fc600078e0a08 */
[----:B------:R-:W-:Y:S02]  /*1330*/  VIADD R18, R18, -UR4 ;  /* 0x8000000412127c36 */ /* 0x000fe40008000000 */
[----:B------:R-:W-:-:S03]  /*1340*/  IMAD R9, R13, 0x10, R8 ;  /* 0x000000100d097824 */ /* 0x000fc600078e0208 */
[----:B------:R-:W-:Y:S01]  /*1350*/  SHF.R.S32.HI R7, RZ, 0x1f, R18 ;  /* 0x0000001fff077819 */ /* 0x000fe20000011412 */
[----:B------:R-:W-:-:S05]  /*1360*/  IMAD.U32 R2, R9, 0x200, R4 ;  /* 0x0000020009027824 */ /* 0x000fca00078e0004 */
[----:B------:R4:W-:Y:S01]  /*1370*/  STL [R1+0x38], R2 ;  /* 0x0000380201007387 */ /* 0x0009e20000100800 */
[----:B------:R-:W-:Y:S02]  /*1380*/  LEA.HI R7, R7, R18, RZ, 0x7 ;  /* 0x0000001207077211 */ /* 0x000fe400078f38ff */
[----:B----4-:R-:W-:-:S05]  /*1390*/  LOP3.LUT R2, R0, 0xffffff80, RZ, 0xc0, !PT ;  /* 0xffffff8000027812 */ /* 0x010fca00078ec0ff */
[----:B------:R-:W-:Y:S01]  /*13a0*/  IMAD.IADD R8, R17, 0x1, -R2 ;  /* 0x0000000111087824 */ /* 0x000fe200078e0a02 */
[----:B------:R-:W-:-:S04]  /*13b0*/  LEA.HI.SX32 R7, R7, 0x1, 0x19 ;  /* 0x0000000107077811 */ /* 0x000fc800078fcaff */
[----:B------:R-:W-:-:S04]  /*13c0*/  SHF.R.S32.HI R10, RZ, 0x1f, R8 ;  /* 0x0000001fff0a7819 */ /* 0x000fc80000011408 */
[----:B------:R-:W-:Y:S01]  /*13d0*/  LEA.HI R9, R10, R8, RZ, 0x2 ;  /* 0x000000080a097211 */ /* 0x000fe200078f10ff */
[----:B------:R-:W-:Y:S01]  /*13e0*/  STL [R1+0x28], R10 ;  /* 0x0000280a01007387 */ /* 0x000fe20000100800 */
        /* <DEDUP_REMOVED lines=34> */
[----:B--2---:R-:W-:-:S05]  /*1610*/  VIMNMX R3, R3, R7, PT ;  /* 0x0000000703037248 */ /* 0x004fca0003fe0100 */
[----:B------:R2:W-:Y:S04]  /*1620*/  STL [R1+0x4], R3 ;  /* 0x0000040301007387 */ /* 0x0005e80000100800 */
[----:B------:R4:W-:Y:S01]  /*1630*/  STL [R1+0x1c], R9 ;  /* 0x00001c0901007387 */ /* 0x0009e20000100800 */
[----:B------:R-:W-:Y:S01]  /*1640*/  ISETP.GE.AND P0, PT, R16, R3, PT ;  /* 0x000000031000720c */ /* 0x000fe20003f06270 */
[----:B------:R-:W-:Y:S01]  /*1650*/  IMAD R7, R13, 0x400, R8 ;  /* 0x000004000d077824 */ /* 0x000fe200078e0208 */
[----:B--2---:R-:W-:-:S03]  /*1660*/  LOP3.LUT R3, R9, 0xfffffffc, RZ, 0xc0, !PT ;  /* 0xfffffffc09037812 */ /* 0x004fc600078ec0ff */
[----:B------:R-:W-:-:S04]  /*1670*/  IMAD.SHL.U32 R7, R7, 0x4, RZ ;  /* 0x0000000407077824 */ /* 0x000fc800078e00ff */
[----:B------:R-:W-:Y:S02]  /*1680*/  IMAD R2, R7, 0x4, R236 ;  /* 0x0000000407027824 */ /* 0x000fe400078e02ec */
[----:B------:R-:W-:Y:S02]  /*1690*/  IMAD.IADD R3, R8, 0x1, -R3 ;  /* 0x0000000108037824 */ /* 0x000fe400078e0a03 */
[----:B----4-:R-:W-:Y:S05]  /*16a0*/  @P0 BRA `(.L_x_6238) ;  /* 0x0000003800940947 */ /* 0x010fea0003800000 */
[----:B------:R-:W-:Y:S01]  /*16b0*/  LEA.HI R8, R10, R8, RZ, 0x5 ;  /* 0x000000080a087211 */ /* 0x000fe200078f28ff */
[----:B------:R-:W-:Y:S01]  /*16c0*/  IMAD.MOV.U32 R183, RZ, RZ, RZ ;  /* 0x000000ffffb77224 */ /* 0x000fe200078e00ff */
[----:B------:R-:W-:Y:S01]  /*16d0*/  LOP3.LUT R0, R5, 0xffffffe0, RZ, 0xc0, !PT ;  /* 0xffffffe005007812 */ /* 0x000fe200078ec0ff */
[----:B------:R-:W-:Y:S01]  /*16e0*/  VIADD R5, R15, -UR42 ;  /* 0x8000002a0f057c36 */ /* 0x000fe20008000000 */
[----:B------:R-:W-:Y:S02]  /*16f0*/  LEA.HI R4, R13, R13, RZ, 0x1 ;  /* 0x0000000d0d047211 */ /* 0x000fe400078f08ff */
        /* <DEDUP_REMOVED lines=35> */
[----:B---3--:R-:W-:Y:S01]  /*1930*/  SHF.R.S32.HI R11, RZ, 0x1f, R10 ;  /* 0x0000001fff0b7819 */ /* 0x008fe2000001140a */
        /* <DEDUP_REMOVED lines=27> */
.L_x_6249:
[----:B---3--:R-:W2:Y:S01]  /*1af0*/  LDL R5, [R1+0x18] ;  /* 0x0000180001057983 */ /* 0x008ea20000100800 */
[----:B------:R-:W-:Y:S05]  /*1b00*/  YIELD ;  /* 0x0000000000007946 */ /* 0x000fea0003800000 */
[----:B--2---:R-:W-:-:S04]  /*1b10*/  LOP3.LUT R5, R5, 0x1, RZ, 0xfc, !PT ;  /* 0x0000000105057812 */ /* 0x004fc800078efcff */
[----:B------:R-:W-:-:S13]  /*1b20*/  ISETP.NE.AND P0, PT, R5, 0x3, PT ;  /* 0x000000030500780c */ /* 0x000fda0003f05270 */
[----:B------:R-:W-:Y:S05]  /*1b30*/  @!P0 BRA `(.L_x_6239) ;  /* 0x0000000000048947 */ /* 0x000fea0003800000 */
[----:B------:R-:W-:Y:S01]  /*1b40*/  BPT.TRAP 0x1 ;  /* 0x000000040000795c */ /* 0x000fe20000300000 */
.L_x_6239:
[----:B------:R-:W-:Y:S01]  /*1b50*/  IMAD R6, R0, 0x8, R236 ;  /* 0x0000000800067824 */ /* 0x000fe200078e02ec */
[----:B------:R-:W-:-:S04]  /*1b60*/  SHF.L.U32 R17, R4, 0x1f, RZ ;  /* 0x0000001f04117819 */ /* 0x000fc800000006ff */
[----:B------:R1:W2:Y:S01]  /*1b70*/  SYNCS.PHASECHK.TRANS64.TRYWAIT P1, [R6+URZ+0x30c10], R17 ;  /* 0x030c1011060075a7 */ /* 0x0002a2000802017f */
[----:B------:R-:W-:Y:S05]  /*1b80*/  @!P0 BRA `(.L_x_6240) ;  /* 0x0000000000048947 */ /* 0x000fea0003800000 */
[----:B------:R-:W-:Y:S01]  /*1b90*/  BPT.TRAP 0x1 ;  /* 0x000000040000795c */ /* 0x000fe20000300000 */
.L_x_6240:
[----:B------:R-:W-:-:S05]  /*1ba0*/  VIADD R5, R236, 0x10000 ;  /* 0x00010000ec057836 */ /* 0x000fca0000000000 */
[----:B------:R-:W-:-:S04]  /*1bb0*/  SHF.R.U32.HI R5, RZ, 0x4, R5 ;  /* 0x00000004ff057819 */ /* 0x000fc80000011605 */
[----:B------:R-:W-:Y:S01]  /*1bc0*/  LOP3.LUT R5, R5, 0x3fff, RZ, 0xc0, !PT ;  /* 0x00003fff05057812 */ /* 0x000fe200078ec0ff */
[----:B--2---:R-:W-:Y:S06]  /*1bd0*/  @P1 BRA `(.L_x_6241) ;  /* 0x0000000000081947 */ /* 0x004fec0003800000 */
[----:B------:R-:W2:Y:S02]  /*1be0*/  SYNCS.PHASECHK.TRANS64.TRYWAIT P1, [R6+URZ+0x30c10], R17 ;  /* 0x030c1011060075a7 */ /* 0x000ea4000802017f */
[----:B--2---:R-:W-:Y:S05]  /*1bf0*/  @!P1 BRA `(.L_x_6242) ;  /* 0x000000bc00e09947 */ /* 0x004fea0003800000 */
.L_x_6241:
        /* <DEDUP_REMOVED lines=64> */
.L_x_6243:
[----:B------:R1:W1:Y:S01]  /*2000*/  SYNCS.PHASECHK.TRANS64.TRYWAIT P1, [R6+URZ+0x30c30], R17 ;  /* 0x030c3011060075a7 */ /* 0x000262000802017f */
[----:B------:R-:W-:Y:S05]  /*2010*/  @!P0 BRA `(.L_x_6244) ;  /* 0x0000000000048947 */ /* 0x000fea0003800000 */
[----:B------:R-:W-:Y:S01]  /*2020*/  BPT.TRAP 0x1 ;  /* 0x000000040000795c */ /* 0x000fe20000300000 */
.L_x_6244:
        /* <DEDUP_REMOVED lines=9> */
.L_x_6245:
        /* <DEDUP_REMOVED lines=37> */
[----:B------:R-:W-:Y:S01]  /*2310*/  SHFL.IDX PT, R222, R9, R234, 0x1f ;  /* 0x00001fea09de7589 */ /* 0x000fe200000e0000 */
[C---:B------:R-:W-:Y:S01]  /*2320*/  ISETP.GT.AND P6, PT, R17.reuse, 0x19, PT ;  /* 0x000000191100780c */ /* 0x040fe20003fc4270 */
[----:B------:R-:W-:Y:S01]  /*2330*/  VIADD R235, R8, 0xc ;  /* 0x0000000c08eb7836 */ /* 0x000fe20000000000 */
[----:B------:R-:W-:Y:S01]  /*2340*/  FSEL R92, R92, -INF , !P1 ;  /* 0xff8000005c5c7808 */ /* 0x000fe20004800000 */
[----:B------:R-:W1:Y:S01]  /*2350*/  SHFL.IDX PT, R18, R9, R8, 0x1f ;  /* 0x00001f0809127589 */ /* 0x000e6200000e0000 */
[----:B------:R-:W-:Y:S01]  /*2360*/  ISETP.GT.AND P1, PT, R17, 0x20, PT ;  /* 0x000000201100780c */ /* 0x000fe20003f24270 */
[----:B------:R-:W-:Y:S01]  /*2370*/  IMAD R13, R0, 0x400, R13 ;  /* 0x00000400000d7824 */ /* 0x000fe200078e020d */
[----:B------:R-:W-:Y:S01]  /*2380*/  FSEL R93, R93, -INF , !P2 ;  /* 0xff8000005d5d7808 */ /* 0x000fe20005000000 */
[----:B------:R-:W-:Y:S01]  /*2390*/  SHFL.IDX PT, R221, R9, R235, 0x1f ;  /* 0x00001feb09dd7589 */ /* 0x000fe200000e0000 */
[----:B------:R-:W-:-:S02]  /*23a0*/  FSEL R96, R96, -INF , !P3 ;  /* 0xff80000060607808 */ /* 0x000fc40005800000 */
[----:B------:R-:W-:Y:S01]  /*23b0*/  FSEL R97, R97, -INF , !P4 ;  /* 0xff80000061617808 */ /* 0x000fe20006000000 */
[----:B---3--:R-:W2:Y:S01]  /*23c0*/  SHFL.IDX PT, R225, R12, R8, 0x1f ;  /* 0x00001f080ce17589 */ /* 0x008ea200000e0000 */
[----:B------:R-:W-:Y:S02]  /*23d0*/  FSEL R100, R100, -INF , !P5 ;  /* 0xff80000064647808 */ /* 0x000fe40006800000 */
[----:B------:R-:W-:Y:S01]  /*23e0*/  FSEL R101, R101, -INF , !P6 ;  /* 0xff80000065657808 */ /* 0x000fe20007000000 */
[----:B----4-:R-:W-:Y:S01]  /*23f0*/  SHFL.IDX PT, R224, R10, R237, 0x1f ;  /* 0x00001fed0ae07589 */ /* 0x010fe200000e0000 */
[C---:B------:R-:W-:Y:S02]  /*2400*/  ISETP.GT.AND P2, PT, R17.reuse, 0x21, PT ;  /* 0x000000211100780c */ /* 0x040fe40003f44270 */
[C---:B------:R-:W-:Y:S01]  /*2410*/  ISETP.GT.AND P3, PT, R17.reuse, 0x28, PT ;  /* 0x000000281100780c */ /* 0x040fe20003f64270 */
[----:B------:R-:W-:Y:S01]  /*2420*/  SHFL.IDX PT, R226, R10, R233, 0x1f ;  /* 0x00001fe90ae27589 */ /* 0x000fe200000e0000 */
[----:B------:R-:W-:-:S02]  /*2430*/  ISETP.GT.AND P4, PT, R17, 0x29, PT ;  /* 0x000000291100780c */ /* 0x000fc40003f84270 */
[C---:B------:R-:W-:Y:S02]  /*2440*/  ISETP.GT.AND P5, PT, R17.reuse, 0x30, PT ;  /* 0x000000301100780c */ /* 0x040fe40003fa4270 */
[C---:B------:R-:W-:Y:S02]  /*2450*/  ISETP.GT.AND P6, PT, R17.reuse, 0x31, PT ;  /* 0x000000311100780c */ /* 0x040fe40003fc4270 */
[----:B------:R-:W-:Y:S01]  /*2460*/  FSEL R104, R104, -INF , !P1 ;  /* 0xff80000068687808 */ /* 0x000fe20004800000 */
[----:B-1----:R-:W-:Y:S01]  /*2470*/  FFMA.FTZ R88, R88, UR10, -R18 ;  /* 0x0000000a58587c23 */ /* 0x002fe20008010812 */
[----:B------:R-:W-:Y:S02]  /*2480*/  ISETP.GT.AND P1, PT, R17, 0x38, PT ;  /* 0x000000381100780c */ /* 0x000fe40003f24270 */
[----:B------:R-:W-:Y:S01]  /*2490*/  FSEL R105, R105, -INF , !P2 ;  /* 0xff80000069697808 */ /* 0x000fe20005000000 */
[----:B------:R-:W1:Y:S01]  /*24a0*/  MUFU.EX2 R217, R88 ;  /* 0x0000005800d97308 */ /* 0x000e620000000800 */
[----:B------:R-:W-:-:S02]  /*24b0*/  FSEL R108, R108, -INF , !P3 ;  /* 0xff8000006c6c7808 */ /* 0x000fc40005800000 */
[----:B------:R-:W-:Y:S01]  /*24c0*/  FSEL R109, R109, -INF , !P4 ;  /* 0xff8000006d6d7808 */ /* 0x000fe20006000000 */
[----:B--2---:R-:W-:Y:S01]  /*24d0*/  FFMA.FTZ R21, R104, UR10, -R225 ;  /* 0x0000000a68157c23 */ /* 0x004fe200080108e1 */
[----:B------:R-:W-:Y:S01]  /*24e0*/  FSEL R112, R112, -INF , !P5 ;  /* 0xff80000070707808 */ /* 0x000fe20006800000 */
[----:B------:R-:W-:Y:S01]  /*24f0*/  VIADD R104, R8, 0x4 ;  /* 0x0000000408687836 */ /* 0x000fe20000000000 */
[----:B------:R-:W-:Y:S02]  /*2500*/  FSEL R113, R113, -INF , !P6 ;  /* 0xff80000071717808 */ /* 0x000fe40007000000 */
[C---:B------:R-:W-:Y:S01]  /*2510*/  ISETP.GT.AND P2, PT, R17.reuse, 0x39, PT ;  /* 0x000000391100780c */ /* 0x040fe20003f44270 */
[----:B------:R-:W-:Y:S01]  /*2520*/  MUFU.EX2 R21, R21 ;  /* 0x0000001500157308 */ /* 0x000fe20000000800 */
[C---:B------:R-:W-:Y:S01]  /*2530*/  ISETP.GT.AND P3, PT, R17.reuse, 0x40, PT ;  /* 0x000000401100780c */ /* 0x040fe20003f64270 */
[----:B------:R-:W-:Y:S01]  /*2540*/  SHFL.IDX PT, R223, R10, R104, 0x1f ;  /* 0x00001f680adf7589 */ /* 0x000fe200000e0000 */
        /* <DEDUP_REMOVED lines=29> */
[----:B------:R-:W2:Y:S01]  /*2720*/  SHFL.IDX PT, R15, R9, R19, 0x1f ;  /* 0x00001f13090f7589 */ /* 0x000ea200000e0000 */
        /* <DEDUP_REMOVED lines=14> */
[--C-:B--2---:R-:W-:Y:S01]  /*2810*/  FFMA.FTZ R218, R89, UR10, -R15.reuse ;  /* 0x0000000a59da7c23 */ /* 0x104fe2000801080f */
[C---:B------:R-:W-:Y:S01]  /*2820*/  ISETP.GT.AND P3, PT, R17.reuse, 0x9, PT ;  /* 0x000000091100780c */ /* 0x040fe20003f64270 */
[----:B------:R-:W2:Y:S01]  /*2830*/  SHFL.IDX PT, R89, R9, R233, 0x1f ;  /* 0x00001fe909597589 */ /* 0x000ea200000e0000 */
        /* <DEDUP_REMOVED lines=9> */
[----:B------:R-:W-:Y:S01]  /*28d0*/  SHFL.IDX PT, R90, R9, R232, 0x1f ;  /* 0x00001fe8095a7589 */ /* 0x000fe200000e0000 */
        /* <DEDUP_REMOVED lines=9> */
[----:B------:R-:W3:Y:S01]  /*2970*/  MUFU.EX2 R218, R218 ;  /* 0x000000da00da7308 */ /* 0x000ee20000000800 */
[----:B------:R-:W-:-:S02]  /*2980*/  FSEL R103, R103, -INF , !P1 ;  /* 0xff80000067677808 */ /* 0x000fc40004800000 */
[----:B------:R-:W-:Y:S01]  /*2990*/  ISETP.GT.AND P2, PT, R17, 0x20, PT ;  /* 0x000000201100780c */ /* 0x000fe20003f44270 */
[----:B--2---:R-:W-:Y:S01]  /*29a0*/  FFMA.FTZ R15, R97, UR10, -R89 ;  /* 0x0000000a610f7c23 */ /* 0x004fe20008010859 */
[C---:B------:R-:W-:Y:S01]  /*29b0*/  ISETP.GT.AND P3, PT, R17.reuse, 0x21, PT ;  /* 0x000000211100780c */ /* 0x040fe20003f64270 */
[----:B------:R-:W2:Y:S01]  /*29c0*/  SHFL.IDX PT, R97, R12, R235, 0x1f ;  /* 0x00001feb0c617589 */ /* 0x000ea200000e0000 */
[C---:B------:R-:W-:Y:S01]  /*29d0*/  ISETP.GT.AND P4, PT, R17.reuse, 0x28, PT ;  /* 0x000000281100780c */ /* 0x040fe20003f84270 */
[----:B------:R-:W4:Y:S01]  /*29e0*/  MUFU.EX2 R216, R216 ;  /* 0x000000d800d87308 */ /* 0x000f220000000800 */
[C---:B------:R-:W-:Y:S02]  /*29f0*/  ISETP.GT.AND P5, PT, R17.reuse, 0x29, PT ;  /* 0x000000291100780c */ /* 0x040fe40003fa4270 */
[C---:B------:R-:W-:Y:S02]  /*2a00*/  ISETP.GT.AND P6, PT, R17.reuse, 0x30, PT ;  /* 0x000000301100780c */ /* 0x040fe40003fc4270 */
[----:B------:R-:W-:-:S02]  /*2a10*/  ISETP.GT.AND P1, PT, R17, 0x31, PT ;  /* 0x000000311100780c */ /* 0x000fc40003f24270 */
[----:B------:R-:W-:Y:S01]  /*2a20*/  FSEL R106, R106, -INF , !P2 ;  /* 0xff8000006a6a7808 */ /* 0x000fe20005000000 */
[----:B------:R-:W5:Y:S01]  /*2a30*/  MUFU.EX2 R219, R219 ;  /* 0x000000db00db7308 */ /* 0x000f620000000800 */
[----:B------:R-:W-:Y:S02]  /*2a40*/  FSEL R107, R107, -INF , !P3 ;  /* 0xff8000006b6b7808 */ /* 0x000fe40005800000 */
[----:B------:R-:W-:Y:S01]  /*2a50*/  FSEL R110, R110, -INF , !P4 ;  /* 0xff8000006e6e7808 */ /* 0x000fe20006000000 */
[----:B------:R-:W-:Y:S01]  /*2a60*/  FFMA.FTZ R106, R106, UR10, -R225 ;  /* 0x0000000a6a6a7c23 */ /* 0x000fe200080108e1 */
[----:B------:R-:W-:Y:S01]  /*2a70*/  FSEL R111, R111, -INF , !P5 ;  /* 0xff8000006f6f7808 */ /* 0x000fe20006800000 */
[----:B------:R-:W-:Y:S01]  /*2a80*/  SHFL.IDX PT, R225, R11, R232, 0x1f ;  /* 0x00001fe80be17589 */ /* 0x000fe200000e0000 */
[----:B------:R-:W-:Y:S01]  /*2a90*/  FSEL R114, R114, -INF , !P6 ;  /* 0xff80000072727808 */ /* 0x000fe20007000000 */
[----:B------:R-:W-:Y:S01]  /*2aa0*/  MUFU.EX2 R18, R18 ;  /* 0x0000001200127308 */ /* 0x000fe20000000800 */
[----:B------:R-:W-:-:S02]  /*2ab0*/  FSEL R115, R115, -INF , !P1 ;  /* 0xff80000073737808 */ /* 0x000fc40004800000 */
[C---:B------:R-:W-:Y:S02]  /*2ac0*/  ISETP.GT.AND P2, PT, R17.reuse, 0x38, PT ;  /* 0x000000381100780c */ /* 0x040fe40003f44270 */
[----:B------:R-:W-:Y:S01]  /*2ad0*/  ISETP.GT.AND P3, PT, R17, 0x39, PT ;  /* 0x000000391100780c */ /* 0x000fe20003f64270 */
[--C-:B--2---:R-:W-:Y:S01]  /*2ae0*/  FFMA.FTZ R23, R109, UR10, -R97.reuse ;  /* 0x0000000a6d177c23 */ /* 0x104fe20008010861 */
[C---:B------:R-:W-:Y:S01]  /*2af0*/  ISETP.GT.AND P4, PT, R17.reuse, 0x40, PT ;  /* 0x000000401100780c */ /* 0x040fe20003f84270 */
[----:B------:R-:W2:Y:S01]  /*2b00*/  SHFL.IDX PT, R109, R12, R231, 0x1f ;  /* 0x00001fe70c6d7589 */ /* 0x000ea200000e0000 */
[----:B------:R-:W-:Y:S01]  /*2b10*/  ISETP.GT.AND P5, PT, R17, 0x41, PT ;  /* 0x000000411100780c */ /* 0x000fe20003fa4270 */
[----:B------:R-:W-:Y:S01]  /*2b20*/  FFMA.FTZ R111, R111, UR10, -R97 ;  /* 0x0000000a6f6f7c23 */ /* 0x000fe20008010861 */
[C---:B------:R-:W-:Y:S01]  /*2b30*/  ISETP.GT.AND P6, PT, R17.reuse, 0x48, PT ;  /* 0x000000481100780c */ /* 0x040fe20003fc4270 */
[----:B------:R-:W-:Y:S01]  /*2b40*/  MUFU.EX2 R221, R221 ;  /* 0x000000dd00dd7308 */ /* 0x000fe20000000800 */
[----:B------:R-:W-:-:S02]  /*2b50*/  ISETP.GT.AND P1, PT, R17, 0x49, PT ;  /* 0x000000491100780c */ /* 0x000fc40003f24270 */
[----:B------:R-:W-:Y:S02]  /*2b60*/  FSEL R118, R118, -INF , !P2 ;  /* 0xff80000076767808 */ /* 0x000fe40005000000 */
[----:B------:R-:W-:Y:S02]  /*2b70*/  FSEL R119, R119, -INF , !P3 ;  /* 0xff80000077777808 */ /* 0x000fe40005800000 */
[----:B------:R-:W-:Y:S01]  /*2b80*/  FSEL R122, R122, -INF , !P4 ;  /* 0xff8000007a7a7808 */ /* 0x000fe20006000000 */
[----:B------:R-:W-:Y:S01]  /*2b90*/  MUFU.EX2 R15, R15 ;  /* 0x0000000f000f7308 */ /* 0x000fe20000000800 */
[----:B------:R-:W-:Y:S02]  /*2ba0*/  FSEL R123, R123, -INF , !P5 ;  /* 0xff8000007b7b7808 */ /* 0x000fe40006800000 */
[----:B------:R-:W-:Y:S02]  /*2bb0*/  FSEL R126, R126, -INF , !P6 ;  /* 0xff8000007e7e7808 */ /* 0x000fe40007000000 */
[----:B------:R-:W-:Y:S01]  /*2bc0*/  FSEL R127, R127, -INF , !P1 ;  /* 0xff8000007f7f7808 */ /* 0x000fe20004800000 */
[----:B------:R-:W-:Y:S01]  /*2bd0*/  FFMA.FTZ R123, R123, UR10, -R223 ;  /* 0x0000000a7b7b7c23 */ /* 0x000fe200080108df */
[C---:B------:R-:W-:Y:S01]  /*2be0*/  ISETP.GT.AND P2, PT, R17.reuse, 0x50, PT ;  /* 0x000000501100780c */ /* 0x040fe20003f44270 */
[----:B------:R-:W-:Y:S01]  /*2bf0*/  FFMA.FTZ R126, R126, UR10, -R224 ;  /* 0x0000000a7e7e7c23 */ /* 0x000fe200080108e0 */
[C---:B------:R-:W-:Y:S01]  /*2c00*/  ISETP.GT.AND P3, PT, R17.reuse, 0x51, PT ;  /* 0x000000511100780c */ /* 0x040fe20003f64270 */
[----:B------:R-:W-:Y:S01]  /*2c10*/  MUFU.EX2 R23, R23 ;  /* 0x0000001700177308 */ /* 0x000fe20000000800 */
[----:B------:R-:W-:Y:S01]  /*2c20*/  ISETP.GT.AND P4, PT, R17, 0x58, PT ;  /* 0x000000581100780c */ /* 0x000fe20003f84270 */
[----:B--2---:R-:W-:Y:S01]  /*2c30*/  FFMA.FTZ R119, R119, UR10, -R109 ;  /* 0x0000000a77777c23 */ /* 0x004fe2000801086d */
[----:B------:R-:W-:-:S02]  /*2c40*/  ISETP.GT.AND P5, PT, R17, 0x59, PT ;  /* 0x000000591100780c */ /* 0x000fc40003fa4270 */
[C---:B------:R-:W-:Y:S02]  /*2c50*/  ISETP.GT.AND P6, PT, R17.reuse, 0x60, PT ;  /* 0x000000601100780c */ /* 0x040fe40003fc4270 */
[----:B------:R-:W-:Y:S01]  /*2c60*/  ISETP.GT.AND P1, PT, R17, 0x61, PT ;  /* 0x000000611100780c */ /* 0x000fe20003f24270 */
[----:B------:R-:W2:Y:S01]  /*2c70*/  MUFU.EX2 R126, R126 ;  /* 0x0000007e007e7308 */ /* 0x000ea20000000800 */
[----:B------:R-:W-:Y:S02]  /*2c80*/  FSEL R130, R130, -INF , !P2 ;  /* 0xff80000082827808 */ /* 0x000fe40005000000 */
[----:B------:R-:W-:Y:S02]  /*2c90*/  FSEL R131, R131, -INF , !P3 ;  /* 0xff80000083837808 */ /* 0x000fe40005800000 */
[----:B------:R-:W-:Y:S02]  /*2ca0*/  FSEL R134, R134, -INF , !P4 ;  /* 0xff80000086867808 */ /* 0x000fe40006000000 */
[----:B------:R-:W-:Y:S01]  /*2cb0*/  FSEL R135, R135, -INF , !P5 ;  /* 0xff80000087877808 */ /* 0x000fe20006800000 */
[----:B------:R-:W-:Y:S01]  /*2cc0*/  FFMA.FTZ R131, R131, UR10, -R226 ;  /* 0x0000000a83837c23 */ /* 0x000fe200080108e2 */
[----:B------:R-:W-:Y:S01]  /*2cd0*/  FSEL R138, R138, -INF , !P6 ;  /* 0xff8000008a8a7808 */ /* 0x000fe20007000000 */
[----:B------:R-:W-:Y:S01]  /*2ce0*/  MUFU.EX2 R123, R123 ;  /* 0x0000007b007b7308 */ /* 0x000fe20000000800 */
[----:B------:R-:W-:-:S02]  /*2cf0*/  FSEL R139, R139, -INF , !P1 ;  /* 0xff8000008b8b7808 */ /* 0x000fc40004800000 */
[C---:B------:R-:W-:Y:S02]  /*2d00*/  ISETP.GT.AND P2, PT, R17.reuse, 0x68, PT ;  /* 0x000000681100780c */ /* 0x040fe40003f44270 */
[C---:B------:R-:W-:Y:S02]  /*2d10*/  ISETP.GT.AND P3, PT, R17.reuse, 0x69, PT ;  /* 0x000000691100780c */ /* 0x040fe40003f64270 */
[C---:B------:R-:W-:Y:S01]  /*2d20*/  ISETP.GT.AND P4, PT, R17.reuse, 0x70, PT ;  /* 0x000000701100780c */ /* 0x040fe20003f84270 */
[----:B------:R-:W-:Y:S01]  /*2d30*/  MUFU.EX2 R106, R106 ;  /* 0x0000006a006a7308 */ /* 0x000fe20000000800 */
[C---:B------:R-:W-:Y:S02]  /*2d40*/  ISETP.GT.AND P5, PT, R17.reuse, 0x71, PT ;  /* 0x000000711100780c */ /* 0x040fe40003fa4270 */
[C---:B------:R-:W-:Y:S02]  /*2d50*/  ISETP.GT.AND P6, PT, R17.reuse, 0x78, PT ;  /* 0x000000781100780c */ /* 0x040fe40003fc4270 */
[----:B------:R-:W-:Y:S01]  /*2d60*/  ISETP.GT.AND P1, PT, R17, 0x79, PT ;  /* 0x000000791100780c */ /* 0x000fe20003f24270 */
[--C-:B------:R-:W-:Y:S01]  /*2d70*/  FFMA.FTZ R17, R92, UR10, -R220.reuse ;  /* 0x0000000a5c117c23 */ /* 0x100fe200080108dc */
[----:B------:R-:W-:Y:S01]  /*2d80*/  FFMA.FTZ R220, R94, UR10, -R220 ;  /* 0x0000000a5edc7c23 */ /* 0x000fe200080108dc */
[----:B------:R1:W3:Y:S01]  /*2d90*/  SHFL.IDX PT, R92, R9, R231, 0x1f ;  /* 0x00001fe7095c7589 */ /* 0x0002e200000e0000 */
[----:B------:R-:W-:Y:S01]  /*2da0*/  FFMA.FTZ R94, R124, UR10, -R224 ;  /* 0x0000000a7c5e7c23 */ /* 0x000fe200080108e0 */
[----:B------:R-:W-:Y:S01]  /*2db0*/  FSEL R142, R142, -INF , !P2 ;  /* 0xff8000008e8e7808 */ /* 0x000fe20005000000 */
[----:B------:R-:W-:Y:S01]  /*2dc0*/  MUFU.EX2 R111, R111 ;  /* 0x0000006f006f7308 */ /* 0x000fe20000000800 */
[----:B------:R-:W4:Y:S01]  /*2dd0*/  SHFL.IDX PT, R124, R10, R232, 0x1f ;  /* 0x00001fe80a7c7589 */ /* 0x000f2200000e0000 */
[----:B------:R-:W-:-:S02]  /*2de0*/  FSEL R150, R150, -INF , !P6 ;  /* 0xff80000096967808 */ /* 0x000fc40007000000 */
[----:B------:R-:W-:Y:S01]  /*2df0*/  FSEL R151, R151, -INF , !P1 ;  /* 0xff80000097977808 */ /* 0x000fe20004800000 */
[--C-:B-1----:R-:W-:Y:S01]  /*2e00*/  FFMA.FTZ R9, R96, UR10, -R222.reuse ;  /* 0x0000000a60097c23 */ /* 0x102fe200080108de */
[----:B------:R-:W-:Y:S01]  /*2e10*/  FFMA.FTZ R222, R98, UR10, -R222 ;  /* 0x0000000a62de7c23 */ /* 0x000fe200080108de */
[----:B------:R1:W5:Y:S01]  /*2e20*/  SHFL.IDX PT, R96, R12, R19, 0x1f ;  /* 0x00001f130c607589 */ /* 0x00036200000e0000 */
[----:B------:R-:W-:Y:S03]  /*2e30*/  MUFU.EX2 R94, R94 ;  /* 0x0000005e005e7308 */ /* 0x000fe60000000800 */
[----:B------:R-:W2:Y:S01]  /*2e40*/  SHFL.IDX PT, R98, R12, R233, 0x1f ;  /* 0x00001fe90c627589 */ /* 0x000ea200000e0000 */
[----:B------:R-:W-:Y:S02]  /*2e50*/  WARPGROUP.DEPBAR.LE gsb0, 0x0 ;  /* 0x00008000000079c5 */ /* 0x000fe40000010000 */
[----:B------:R-:W-:Y:S01]  /*2e60*/  WARPGROUP.ARRIVE ;  /* 0x00000000000079c5 */ /* 0x000fe20000000000 */
[----:B-1----:R-:W-:Y:S01]  /*2e70*/  FFMA.FTZ R19, R100, UR10, -R90 ;  /* 0x0000000a64137c23 */ /* 0x002fe2000801085a */
[----:B---3--:R-:W-:Y:S01]  /*2e80*/  FFMA.FTZ R20, R101, UR10, -R92 ;  /* 0x0000000a65147c23 */ /* 0x008fe2000801085c */
[----:B------:R-:W1:Y:S01]  /*2e90*/  SHFL.IDX PT, R100, R12, R237, 0x1f ;  /* 0x00001fed0c647589 */ /* 0x000e6200000e0000 */
[--C-:B----4-:R-:W-:Y:S01]  /*2ea0*/  FFMA.FTZ R132, R132, UR10, -R124.reuse ;  /* 0x0000000a84847c23 */ /* 0x110fe2000801087c */
[----:B------:R-:W-:Y:S01]  /*2eb0*/  FFMA.FTZ R134, R134, UR10, -R124 ;  /* 0x0000000a86867c23 */ /* 0x000fe2000801087c */
[----:B------:R-:W-:Y:S01]  /*2ec0*/  HGMMA.64x128x16.F32.BF16 R24, gdesc[UR4], R24, gsb0 ;  /* 0x01e00000041879f0 */ /* 0x000fe20008001818 */
[----:B------:R-:W-:Y:S01]  /*2ed0*/  UIADD3 UR6, UR8, 0x6, URZ ;  /* 0x0000000608067890 */ /* 0x000fe2000fffe03f */
[----:B------:R-:W3:Y:S01]  /*2ee0*/  SHFL.IDX PT, R101, R12, R234, 0x1f ;  /* 0x00001fea0c657589 */ /* 0x000ee200000e0000 */
[----:B------:R-:W-:Y:S01]  /*2ef0*/  UIADD3 UR4, UR9, 0x6, URZ ;  /* 0x0000000609047890 */ /* 0x000fe2000fffe03f */
[----:B------:R2:W-:Y:S01]  /*2f00*/  MUFU.EX2 R97, R132 ;  /* 0x0000008400617308 */ /* 0x0005e20000000800 */
[----:B------:R-:W-:Y:S01]  /*2f10*/  UMOV UR7, 0x40000040 ;  /* 0x4000004000077882 */ /* 0x000fe20000000000 */
[----:B------:R-:W-:Y:S01]  /*2f20*/  UMOV UR5, 0x40000040 ;  /* 0x4000004000057882 */ /* 0x000fe20000000000 */
[--C-:B-----5:R-:W-:Y:S01]  /*2f30*/  FFMA.FTZ R22, R105, UR10, -R96.reuse ;  /* 0x0000000a69167c23 */ /* 0x120fe20008010860 */
[----:B------:R-:W-:Y:S01]  /*2f40*/  FFMA.FTZ R107, R107, UR10, -R96 ;  /* 0x0000000a6b6b7c23 */ /* 0x000fe20008010860 */
[----:B------:R-:W-:Y:S01]  /*2f50*/  FFMA.FTZ R96, R129, UR10, -R226 ;  /* 0x0000000a81607c23 */ /* 0x000fe200080108e2 */
[----:B------:R-:W-:Y:S01]  /*2f60*/  FSEL R124, R147, -INF , !P5 ;  /* 0xff800000937c7808 */ /* 0x000fe20006800000 */
[----:B------:R-:W4:Y:S01]  /*2f70*/  SHFL.IDX PT, R129, R11, R8, 0x1f ;  /* 0x00001f080b817589 */ /* 0x000f2200000e0000 */
[----:B------:R-:W-:Y:S01]  /*2f80*/  MUFU.EX2 R131, R131 ;  /* 0x0000008300837308 */ /* 0x000fe20000000800 */
[----:B--2---:R-:W-:-:S02]  /*2f90*/  FFMA.FTZ R132, R115, UR10, -R98 ;  /* 0x0000000a73847c23 */ /* 0x004fc40008010862 */
[----:B------:R-:W2:Y:S05]  /*2fa0*/  SHFL.IDX PT, R115, R11, R237, 0x1f ;  /* 0x00001fed0b737589 */ /* 0x000eaa00000e0000 */
[----:B------:R-:W-:Y:S01]  /*2fb0*/  MUFU.EX2 R96, R96 ;  /* 0x0000006000607308 */ /* 0x000fe20000000800 */
[--C-:B-1----:R-:W-:Y:S01]  /*2fc0*/  FFMA.FTZ R88, R108, UR10, -R100.reuse ;  /* 0x0000000a6c587c23 */ /* 0x102fe20008010864 */
[----:B------:R-:W-:Y:S01]  /*2fd0*/  FFMA.FTZ R110, R110, UR10, -R100 ;  /* 0x0000000a6e6e7c23 */ /* 0x000fe20008010864 */
[----:B------:R1:W5:Y:S01]  /*2fe0*/  SHFL.IDX PT, R108, R12, R232, 0x1f ;  /* 0x00001fe80c6c7589 */ /* 0x00036200000e0000 */
[----:B---3--:R-:W-:-:S04]  /*2ff0*/  FFMA.FTZ R114, R114, UR10, -R101 ;  /* 0x0000000a72727c23 */ /* 0x008fc80008010865 */
[----:B------:R-:W-:Y:S01]  /*3000*/  MUFU.EX2 R17, R17 ;  /* 0x0000001100117308 */ /* 0x000fe20000000800 */
[----:B-1----:R-:W-:Y:S01]  /*3010*/  FFMA.FTZ R12, R112, UR10, -R101 ;  /* 0x0000000a700c7c23 */ /* 0x002fe20008010865 */
[----:B------:R-:W-:Y:S01]  /*3020*/  FFMA.FTZ R112, R99, UR10, -R89 ;  /* 0x0000000a63707c23 */ /* 0x000fe20008010859 */
[----:B------:R-:W-:Y:S01]  /*3030*/  FFMA.FTZ R89, R113, UR10, -R98 ;  /* 0x0000000a71597c23 */ /* 0x000fe20008010862 */
[--C-:B----4-:R-:W-:Y:S01]  /*3040*/  FFMA.FTZ R100, R136, UR10, -R129.reuse ;  /* 0x0000000a88647c23 */ /* 0x110fe20008010881 */
[----:B------:R-:W1:Y:S01]  /*3050*/  SHFL.IDX PT, R113, R10, R8, 0x1f ;  /* 0x00001f080a717589 */ /* 0x000e6200000e0000 */
[----:B------:R-:W-:Y:S01]  /*3060*/  FFMA.FTZ R138, R138, UR10, -R129 ;  /* 0x0000000a8a8a7c23 */ /* 0x000fe20008010881 */
[--C-:B--2---:R-:W-:Y:S01]  /*3070*/  FFMA.FTZ R101, R140, UR10, -R115.reuse ;  /* 0x0000000a8c657c23 */ /* 0x104fe20008010873 */
[----:B------:R-:W-:Y:S01]  /*3080*/  MUFU.EX2 R220, R220 ;  /* 0x000000dc00dc7308 */ /* 0x000fe20000000800 */
[----:B------:R-:W2:Y:S01]  /*3090*/  SHFL.IDX PT, R136, R11, R234, 0x1f ;  /* 0x00001fea0b887589 */ /* 0x000ea200000e0000 */
[----:B------:R-:W-:-:S03]  /*30a0*/  FFMA.FTZ R115, R142, UR10, -R115 ;  /* 0x0000000a8e737c23 */ /* 0x000fc60008010873 */
[----:B------:R-:W3:Y:S01]  /*30b0*/  SHFL.IDX PT, R140, R11, R231, 0x1f ;  /* 0x00001fe70b8c7589 */ /* 0x000ee200000e0000 */
[----:B-----5:R-:W-:Y:S01]  /*30c0*/  FFMA.FTZ R91, R116, UR10, -R108 ;  /* 0x0000000a745b7c23 */ /* 0x020fe2000801086c */
[----:B------:R-:W-:Y:S01]  /*30d0*/  FFMA.FTZ R116, R102, UR10, -R90 ;  /* 0x0000000a66747c23 */ /* 0x000fe2000801085a */
[----:B------:R-:W-:Y:S01]  /*30e0*/  FFMA.FTZ R118, R118, UR10, -R108 ;  /* 0x0000000a76767c23 */ /* 0x000fe2000801086c */
[----:B------:R-:W-:Y:S01]  /*30f0*/  FSEL R108, R143, -INF , !P3 ;  /* 0xff8000008f6c7808 */ /* 0x000fe20005800000 */
[----:B------:R4:W-:Y:S08]  /*3100*/  MUFU.EX2 R90, R91 ;  /* 0x0000005b005a7308 */ /* 0x0009f00000000800 */
[----:B------:R-:W-:Y:S01]  /*3110*/  MUFU.EX2 R9, R9 ;  /* 0x0000000900097308 */ /* 0x000fe20000000800 */
[----:B----4-:R-:W-:Y:S01]  /*3120*/  FFMA.FTZ R91, R117, UR10, -R109 ;  /* 0x0000000a755b7c23 */ /* 0x010fe2000801086d */
[--C-:B-1----:R-:W-:Y:S01]  /*3130*/  FFMA.FTZ R93, R120, UR10, -R113.reuse ;  /* 0x0000000a785d7c23 */ /* 0x102fe20008010871 */
[----:B------:R-:W-:Y:S01]  /*3140*/  FFMA.FTZ R120, R103, UR10, -R92 ;  /* 0x0000000a67787c23 */ /* 0x000fe2000801085c */
[----:B------:R-:W1:Y:S01]  /*3150*/  SHFL.IDX PT, R117, R10, R235, 0x1f ;  /* 0x00001feb0a757589 */ /* 0x000e6200000e0000 */
[----:B------:R-:W-:Y:S01]  /*3160*/  FFMA.FTZ R122, R122, UR10, -R113 ;  /* 0x0000000a7a7a7c23 */ /* 0x000fe20008010871 */
[----:B--2---:R-:W-:-:S02]  /*3170*/  FFMA.FTZ R102, R144, UR10, -R136 ;  /* 0x0000000a90667c23 */ /* 0x004fc40008010888 */
[----:B------:R2:W-:Y:S01]  /*3180*/  MUFU.EX2 R92, R93 ;  /* 0x0000005d005c7308 */ /* 0x0005e20000000800 */
[--C-:B---3--:R-:W-:Y:S01]  /*3190*/  FFMA.FTZ R105, R149, UR10, -R140.reuse ;  /* 0x0000000a95697c23 */ /* 0x108fe2000801088c */
[----:B------:R-:W-:-:S06]  /*31a0*/  FFMA.FTZ R140, R151, UR10, -R140 ;  /* 0x0000000a978c7c23 */ /* 0x000fcc000801088c */
[----:B------:R-:W-:Y:S01]  /*31b0*/  MUFU.EX2 R19, R19 ;  /* 0x0000001300137308 */ /* 0x000fe20000000800 */
[----:B--2---:R-:W-:Y:S02]  /*31c0*/  FFMA.FTZ R93, R121, UR10, -R223 ;  /* 0x0000000a795d7c23 */ /* 0x004fe400080108df */
[----:B------:R-:W2:Y:S05]  /*31d0*/  SHFL.IDX PT, R121, R10, R234, 0x1f ;  /* 0x00001fea0a797589 */ /* 0x000eaa00000e0000 */
[----:B------:R-:W-:Y:S01]  /*31e0*/  MUFU.EX2 R20, R20 ;  /* 0x0000001400147308 */ /* 0x000fe20000000800 */
[--C-:B-1----:R-:W-:Y:S01]  /*31f0*/  FFMA.FTZ R95, R125, UR10, -R117.reuse ;  /* 0x0000000a7d5f7c23 */ /* 0x102fe20008010875 */
[----:B------:R-:W-:Y:S01]  /*3200*/  FFMA.FTZ R127, R127, UR10, -R117 ;  /* 0x0000000a7f7f7c23 */ /* 0x000fe20008010875 */
[----:B------:R2:W1:Y:S05]  /*3210*/  SHFL.IDX PT, R125, R10, R231, 0x1f ;  /* 0x00001fe70a7d7589 */ /* 0x00046a00000e0000 */
[----:B------:R-:W-:Y:S08]  /*3220*/  MUFU.EX2 R93, R93 ;  /* 0x0000005d005d7308 */ /* 0x000ff00000000800 */
[----:B------:R-:W3:Y:S01]  /*3230*/  MUFU.EX2 R127, R127 ;  /* 0x0000007f007f7308 */ /* 0x000ee20000000800 */
[--C-:B--2---:R-:W-:Y:S01]  /*3240*/  FFMA.FTZ R10, R128, UR10, -R121.reuse ;  /* 0x0000000a800a7c23 */ /* 0x104fe20008010879 */
[----:B------:R-:W-:Y:S01]  /*3250*/  FFMA.FTZ R130, R130, UR10, -R121 ;  /* 0x0000000a82827c23 */ /* 0x000fe20008010879 */
[----:B------:R2:W4:Y:S05]  /*3260*/  SHFL.IDX PT, R128, R11, R104, 0x1f ;  /* 0x00001f680b807589 */ /* 0x00052a00000e0000 */
[----:B------:R-:W5:Y:S01]  /*3270*/  MUFU.EX2 R95, R95 ;  /* 0x0000005f005f7308 */ /* 0x000f620000000800 */
[--C-:B-1----:R-:W-:Y:S01]  /*3280*/  FFMA.FTZ R133, R133, UR10, -R125.reuse ;  /* 0x0000000a85857c23 */ /* 0x102fe2000801087d */
[----:B------:R-:W-:-:S06]  /*3290*/  FFMA.FTZ R135, R135, UR10, -R125 ;  /* 0x0000000a87877c23 */ /* 0x000fcc000801087d */
[----:B------:R-:W1:Y:S01]  /*32a0*/  MUFU.EX2 R130, R130 ;  /* 0x0000008200827308 */ /* 0x000e620000000800 */
[--C-:B--2---:R-:W-:Y:S01]  /*32b0*/  FFMA.FTZ R104, R148, UR10, -R225.reuse ;  /* 0x0000000a94687c23 */ /* 0x104fe200080108e1 */
[----:B------:R-:W-:-:S06]  /*32c0*/  FFMA.FTZ R225, R150, UR10, -R225 ;  /* 0x0000000a96e17c23 */ /* 0x000fcc00080108e1 */
[----:B------:R2:W-:Y:S01]  /*32d0*/  MUFU.EX2 R98, R133 ;  /* 0x0000008500627308 */ /* 0x0005e20000000800 */
[--C-:B----4-:R-:W-:Y:S01]  /*32e0*/  FFMA.FTZ R99, R137, UR10, -R128.reuse ;  /* 0x0000000a89637c23 */ /* 0x110fe20008010880 */
[----:B------:R-:W-:Y:S01]  /*32f0*/  FFMA.FTZ R139, R139, UR10, -R128 ;  /* 0x0000000a8b8b7c23 */ /* 0x000fe20008010880 */
[----:B------:R-:W4:Y:S05]  /*3300*/  SHFL.IDX PT, R137, R11, R233, 0x1f ;  /* 0x00001fe90b897589 */ /* 0x000f2a00000e0000 */
[----:B------:R-:W-:Y:S01]  /*3310*/  MUFU.EX2 R222, R222 ;  /* 0x000000de00de7308 */ /* 0x000fe20000000800 */
[----:B------:R-:W-:Y:S02]  /*3320*/  WARPGROUP.DEPBAR.LE gsb0, 0x0 ;  /* 0x00008000000079c5 */ /* 0x000fe40000010000 */
[----:B------:R-:W-:Y:S01]  /*3330*/  WARPGROUP.ARRIVE ;  /* 0x00000000000079c5 */ /* 0x000fe20000000000 */
[----:B--2---:R2:W3:Y:S04]  /*3340*/  SHFL.IDX PT, R133, R11, R235, 0x1f ;  /* 0x00001feb0b857589 */ /* 0x0044e800000e0000 */
[----:B------:R-:W-:Y:S01]  /*3350*/  MUFU.EX2 R112, R112 ;  /* 0x0000007000707308 */ /* 0x000fe20000000800 */
[----:B------:R-:W-:Y:S01]  /*3360*/  HGMMA.64x128x16.F32.BF16 R24, gdesc[UR4], R24, gsb0 ;  /* 0x01e00000041879f0 */ /* 0x000fe20008001818 */
[----:B------:R-:W-:-:S02]  /*3370*/  R2UR UR4, R13 ;  /* 0x000000000d0472ca */ /* 0x000fc400000e0000 */
[----:B------:R-:W-:-:S04]  /*3380*/  FSEL R13, R146, -INF , !P4 ;  /* 0xff800000920d7808 */ /* 0x000fc80006000000 */
[----:B--2---:R3:W2:Y:S01]  /*3390*/  MUFU.EX2 R11, R101 ;  /* 0x00000065000b7308 */ /* 0x0046a20000000800 */
[----:B------:R-:W-:Y:S01]  /*33a0*/  FFMA.FTZ R136, R13, UR10, -R136 ;  /* 0x0000000a0d887c23 */ /* 0x000fe20008010888 */
[--C-:B----4-:R-:W-:Y:S01]  /*33b0*/  FFMA.FTZ R103, R145, UR10, -R137.reuse ;  /* 0x0000000a91677c23 */ /* 0x110fe20008010889 */
[----:B------:R-:W-:-:S05]  /*33c0*/  FFMA.FTZ R137, R124, UR10, -R137 ;  /* 0x0000000a7c897c23 */ /* 0x000fca0008010889 */
[----:B------:R-:W-:Y:S01]  /*33d0*/  MUFU.EX2 R116, R116 ;  /* 0x0000007400747308 */ /* 0x000fe20000000800 */
[--C-:B---3--:R-:W-:Y:S01]  /*33e0*/  FFMA.FTZ R101, R141, UR10, -R133.reuse ;  /* 0x0000000a8d657c23 */ /* 0x108fe20008010885 */
[----:B------:R-:W-:Y:S02]  /*33f0*/  VIADD R141, R8, 0x4 ;  /* 0x00000004088d7836 */ /* 0x000fe40000000000 */
[----:B------:R-:W-:-:S04]  /*3400*/  FFMA.FTZ R133, R108, UR10, -R133 ;  /* 0x0000000a6c857c23 */ /* 0x000fc80008010885 */
[----:B------:R-:W-:Y:S08]  /*3410*/  MUFU.EX2 R120, R120 ;  /* 0x0000007800787308 */ /* 0x000ff00000000800 */
[----:B------:R-:W3:Y:S08]  /*3420*/  MUFU.EX2 R101, R101 ;  /* 0x0000006500657308 */ /* 0x000ef00000000800 */
[----:B------:R-:W4:Y:S08]  /*3430*/  MUFU.EX2 R122, R122 ;  /* 0x0000007a007a7308 */ /* 0x000f300000000800 */
        /* <DEDUP_REMOVED lines=13> */
[----:B------:R-:W4:Y:S01]  /*3510*/  MUFU.EX2 R139, R139 ;  /* 0x0000008b008b7308 */ /* 0x000f220000000800 */
[----:B------:R-:W-:Y:S04]  /*3520*/  LDS R229, [R229+0x400] ;  /* 0x00040000e5e57984 */ /* 0x000fe80000000800 */
[----:B------:R-:W-:Y:S03]  /*3530*/  LDS R228, [R228+0x400] ;  /* 0x00040000e4e47984 */ /* 0x000fe60000000800 */
[----:B------:R-:W4:Y:S01]  /*3540*/  MUFU.EX2 R132, R132 ;  /* 0x0000008400847308 */ /* 0x000f220000000800 */
[----:B------:R-:W-:Y:S07]  /*3550*/  LDS R227, [R227+0x400] ;  /* 0x00040000e3e37984 */ /* 0x000fee0000000800 */
[----:B------:R-:W4:Y:S08]  /*3560*/  MUFU.EX2 R118, R118 ;  /* 0x0000007600767308 */ /* 0x000f300000000800 */
[----:B------:R-:W4:Y:S08]  /*3570*/  MUFU.EX2 R119, R119 ;  /* 0x0000007700777308 */ /* 0x000f300000000800 */
[----:B------:R-:W4:Y:S01]  /*3580*/  MUFU.EX2 R10, R10 ;  /* 0x0000000a000a7308 */ /* 0x000f220000000800 */
[----:B-----5:R-:W5:Y:S07]  /*3590*/  SHFL.IDX PT, R124, R14, R8, 0x1f ;  /* 0x00001f080e7c7589 */ /* 0x020f6e00000e0000 */
[----:B------:R-:W4:Y:S01]  /*35a0*/  MUFU.EX2 R100, R100 ;  /* 0x0000006400647308 */ /* 0x000f220000000800 */
[----:B------:R-:W1:Y:S04]  /*35b0*/  SHFL.IDX PT, R113, R14, R235, 0x1f ;  /* 0x00001feb0e717589 */ /* 0x000e6800000e0000 */
[----:B------:R-:W2:Y:S03]  /*35c0*/  SHFL.IDX PT, R121, R14, R141, 0x1f ;  /* 0x00001f8d0e797589 */ /* 0x000ea600000e0000 */
[----:B------:R-:W4:Y:S01]  /*35d0*/  MUFU.EX2 R99, R99 ;  /* 0x0000006300637308 */ /* 0x000f220000000800 */
[----:B------:R-:W3:Y:S04]  /*35e0*/  SHFL.IDX PT, R13, R14, R232, 0x1f ;  /* 0x00001fe80e0d7589 */ /* 0x000ee800000e0000 */
[----:B------:R-:W4:Y:S03]  /*35f0*/  SHFL.IDX PT, R117, R14, R237, 0x1f ;  /* 0x00001fed0e757589 */ /* 0x000f2600000e0000 */
[----:B------:R-:W4:Y:S01]  /*3600*/  MUFU.EX2 R115, R115 ;  /* 0x0000007300737308 */ /* 0x000f220000000800 */
[----:B------:R-:W4:Y:S01]  /*3610*/  SHFL.IDX PT, R108, R14, R233, 0x1f ;  /* 0x00001fe90e6c7589 */ /* 0x000f2200000e0000 */
[--C-:B-----5:R-:W-:Y:S01]  /*3620*/  FADD.FTZ R24, R24, -R124.reuse ;  /* 0x8000007c18187221 */ /* 0x120fe20000010000 */
[----:B------:R-:W-:-:S02]  /*3630*/  FADD.FTZ R26, R26, -R124 ;  /* 0x8000007c1a1a7221 */ /* 0x000fc40000010000 */
[----:B------:R-:W5:Y:S03]  /*3640*/  SHFL.IDX PT, R109, R14, R234, 0x1f ;  /* 0x00001fea0e6d7589 */ /* 0x000f6600000e0000 */
[----:B------:R-:W-:Y:S01]  /*3650*/  MUFU.EX2 R102, R102 ;  /* 0x0000006600667308 */ /* 0x000fe20000000800 */
[--C-:B-1----:R-:W-:Y:S01]  /*3660*/  FADD.FTZ R29, R29, -R113.reuse ;  /* 0x800000711d1d7221 */ /* 0x102fe20000010000 */
[----:B------:R-:W-:Y:S01]  /*3670*/  FADD.FTZ R31, R31, -R113 ;  /* 0x800000711f1f7221 */ /* 0x000fe20000010000 */
[----:B------:R-:W1:Y:S01]  /*3680*/  SHFL.IDX PT, R124, R14, R231, 0x1f ;  /* 0x00001fe70e7c7589 */ /* 0x000e6200000e0000 */
[--C-:B--2---:R-:W-:Y:S01]  /*3690*/  FADD.FTZ R25, R25, -R121.reuse ;  /* 0x8000007919197221 */ /* 0x104fe20000010000 */
[----:B------:R-:W-:Y:S02]  /*36a0*/  FADD.FTZ R27, R27, -R121 ;  /* 0x800000791b1b7221 */ /* 0x000fe40000010000 */
[----:B------:R-:W2:Y:S01]  /*36b0*/  SHFL.IDX PT, R113, R229, R141, 0x1f ;  /* 0x00001f8de5717589 */ /* 0x000ea200000e0000 */
[----:B------:R-:W-:Y:S01]  /*36c0*/  MUFU.EX2 R103, R103 ;  /* 0x0000006700677308 */ /* 0x000fe20000000800 */
[--C-:B---3--:R-:W-:Y:S01]  /*36d0*/  FADD.FTZ R36, R36, -R13.reuse ;  /* 0x8000000d24247221 */ /* 0x108fe20000010000 */
[----:B------:R-:W-:Y:S01]  /*36e0*/  FADD.FTZ R38, R38, -R13 ;  /* 0x8000000d26267221 */ /* 0x000fe20000010000 */
[----:B------:R-:W3:Y:S01]  /*36f0*/  SHFL.IDX PT, R14, R229, R233, 0x1f ;  /* 0x00001fe9e50e7589 */ /* 0x000ee200000e0000 */
[--C-:B----4-:R-:W-:Y:S01]  /*3700*/  FADD.FTZ R28, R28, -R117.reuse ;  /* 0x800000751c1c7221 */ /* 0x110fe20000010000 */
[----:B------:R-:W-:-:S02]  /*3710*/  FADD.FTZ R30, R30, -R117 ;  /* 0x800000751e1e7221 */ /* 0x000fc40000010000 */
[----:B------:R-:W4:Y:S01]  /*3720*/  SHFL.IDX PT, R13, R229, R232, 0x1f ;  /* 0x00001fe8e50d7589 */ /* 0x000f2200000e0000 */
[----:B------:R-:W-:Y:S01]  /*3730*/  MUFU.EX2 R104, R104 ;  /* 0x0000006800687308 */ /* 0x000fe20000000800 */
[--C-:B------:R-:W-:Y:S01]  /*3740*/  FADD.FTZ R33, R33, -R108.reuse ;  /* 0x8000006c21217221 */ /* 0x100fe20000010000 */
[----:B------:R-:W-:Y:S01]  /*3750*/  FADD.FTZ R35, R35, -R108 ;  /* 0x8000006c23237221 */ /* 0x000fe20000010000 */
[----:B------:R-:W4:Y:S01]  /*3760*/  SHFL.IDX PT, R117, R229, R237, 0x1f ;  /* 0x00001fede5757589 */ /* 0x000f2200000e0000 */
[--C-:B-----5:R-:W-:Y:S01]  /*3770*/  FADD.FTZ R32, R32, -R109.reuse ;  /* 0x8000006d20207221 */ /* 0x120fe20000010000 */
[----:B------:R-:W-:Y:S02]  /*3780*/  FADD.FTZ R34, R34, -R109 ;  /* 0x8000006d22227221 */ /* 0x000fe40000010000 */
[----:B------:R-:W5:Y:S01]  /*3790*/  SHFL.IDX PT, R108, R229, R234, 0x1f ;  /* 0x00001feae56c7589 */ /* 0x000f6200000e0000 */
[----:B------:R-:W-:Y:S01]  /*37a0*/  MUFU.EX2 R105, R105 ;  /* 0x0000006900697308 */ /* 0x000fe20000000800 */
[--C-:B-1----:R-:W-:Y:S01]  /*37b0*/  FADD.FTZ R37, R37, -R124.reuse ;  /* 0x8000007c25257221 */ /* 0x102fe20000010000 */
[----:B------:R-:W-:Y:S01]  /*37c0*/  FADD.FTZ R39, R39, -R124 ;  /* 0x8000007c27277221 */ /* 0x000fe20000010000 */
[----:B------:R-:W1:Y:S01]  /*37d0*/  SHFL.IDX PT, R121, R229, R8, 0x1f ;  /* 0x00001f08e5797589 */ /* 0x000e6200000e0000 */
[--C-:B--2---:R-:W-:Y:S01]  /*37e0*/  FADD.FTZ R41, R41, -R113.reuse ;  /* 0x8000007129297221 */ /* 0x104fe20000010000 */
[----:B------:R-:W-:-:S02]  /*37f0*/  FADD.FTZ R43, R43, -R113 ;  /* 0x800000712b2b7221 */ /* 0x000fc40000010000 */
[----:B------:R-:W-:Y:S01]  /*3800*/  SHFL.IDX PT, R124, R228, R141, 0x1f ;  /* 0x00001f8de47c7589 */ /* 0x000fe200000e0000 */
[--C-:B---3--:R-:W-:Y:S01]  /*3810*/  FADD.FTZ R49, R49, -R14.reuse ;  /* 0x8000000e31317221 */ /* 0x108fe20000010000 */
[----:B------:R-:W-:Y:S02]  /*3820*/  FADD.FTZ R51, R51, -R14 ;  /* 0x8000000e33337221 */ /* 0x000fe40000010000 */
[----:B------:R2:W-:Y:S01]  /*3830*/  SHFL.IDX PT, R113, R227, R141, 0x1f ;  /* 0x00001f8de3717589 */ /* 0x0005e200000e0000 */
[--C-:B----4-:R-:W-:Y:S01]  /*3840*/  FADD.FTZ R52, R52, -R13.reuse ;  /* 0x8000000d34347221 */ /* 0x110fe20000010000 */
[----:B------:R-:W-:Y:S02]  /*3850*/  FADD.FTZ R54, R54, -R13 ;  /* 0x8000000d36367221 */ /* 0x000fe40000010000 */
[----:B------:R-:W3:Y:S01]  /*3860*/  SHFL.IDX PT, R109, R229, R235, 0x1f ;  /* 0x00001febe56d7589 */ /* 0x000ee200000e0000 */
[--C-:B------:R-:W-:Y:S01]  /*3870*/  FADD.FTZ R44, R44, -R117.reuse ;  /* 0x800000752c2c7221 */ /* 0x100fe20000010000 */
[----:B------:R-:W-:-:S02]  /*3880*/  FADD.FTZ R46, R46, -R117 ;  /* 0x800000752e2e7221 */ /* 0x000fc40000010000 */
[----:B------:R-:W4:Y:S04]  /*3890*/  SHFL.IDX PT, R13, R228, R235, 0x1f ;  /* 0x00001febe40d7589 */ /* 0x000f2800000e0000 */
[----:B--2---:R-:W2:Y:S01]  /*38a0*/  LDL R141, [R1+0x38] ;  /* 0x00003800018d7983 */ /* 0x004ea20000100800 */
[--C-:B-----5:R-:W-:Y:S01]  /*38b0*/  FADD.FTZ R48, R48, -R108.reuse ;  /* 0x8000006c30307221 */ /* 0x120fe20000010000 */
[----:B------:R-:W-:Y:S02]  /*38c0*/  FADD.FTZ R50, R50, -R108 ;  /* 0x8000006c32327221 */ /* 0x000fe40000010000 */
[----:B------:R-:W5:Y:S01]  /*38d0*/  SHFL.IDX PT, R117, R228, R237, 0x1f ;  /* 0x00001fede4757589 */ /* 0x000f6200000e0000 */
[--C-:B-1----:R-:W-:Y:S01]  /*38e0*/  FADD.FTZ R40, R40, -R121.reuse ;  /* 0x8000007928287221 */ /* 0x102fe20000010000 */
[----:B------:R-:W-:-:S02]  /*38f0*/  FADD.FTZ R42, R42, -R121 ;  /* 0x800000792a2a7221 */ /* 0x000fc40000010000 */
[----:B------:R-:W-:Y:S04]  /*3900*/  SHFL.IDX PT, R14, R228, R232, 0x1f ;  /* 0x00001fe8e40e7589 */ /* 0x000fe800000e0000 */
[----:B------:R-:W1:Y:S01]  /*3910*/  SHFL.IDX PT, R232, R227, R232, 0x1f ;  /* 0x00001fe8e3e87589 */ /* 0x000e6200000e0000 */
[--C-:B---3--:R-:W-:Y:S01]  /*3920*/  FADD.FTZ R45, R45, -R109.reuse ;  /* 0x8000006d2d2d7221 */ /* 0x108fe20000010000 */
[----:B------:R-:W-:Y:S02]  /*3930*/  FADD.FTZ R47, R47, -R109 ;  /* 0x8000006d2f2f7221 */ /* 0x000fe40000010000 */
[----:B------:R-:W3:Y:S04]  /*3940*/  SHFL.IDX PT, R108, R228, R233, 0x1f ;  /* 0x00001fe9e46c7589 */ /* 0x000ee800000e0000 */
[----:B------:R-:W-:Y:S04]  /*3950*/  SHFL.IDX PT, R121, R228, R8, 0x1f ;  /* 0x00001f08e4797589 */ /* 0x000fe800000e0000 */
[----:B------:R-:W3:Y:S04]  /*3960*/  SHFL.IDX PT, R109, R228, R234, 0x1f ;  /* 0x00001feae46d7589 */ /* 0x000ee800000e0000 */
[----:B------:R-:W3:Y:S04]  /*3970*/  SHFL.IDX PT, R237, R227, R237, 0x1f ;  /* 0x00001fede3ed7589 */ /* 0x000ee800000e0000 */
[----:B------:R-:W3:Y:S04]  /*3980*/  SHFL.IDX PT, R235, R227, R235, 0x1f ;  /* 0x00001febe3eb7589 */ /* 0x000ee800000e0000 */
[----:B------:R-:W-:Y:S04]  /*3990*/  SHFL.IDX PT, R229, R229, R231, 0x1f ;  /* 0x00001fe7e5e57589 */ /* 0x000fe800000e0000 */
[----:B------:R-:W3:Y:S04]  /*39a0*/  SHFL.IDX PT, R228, R228, R231, 0x1f ;  /* 0x00001fe7e4e47589 */ /* 0x000ee800000e0000 */
[----:B------:R-:W3:Y:S04]  /*39b0*/  SHFL.IDX PT, R231, R227, R231, 0x1f ;  /* 0x00001fe7e3e77589 */ /* 0x000ee800000e0000 */
[----:B------:R-:W-:Y:S04]  /*39c0*/  SHFL.IDX PT, R234, R227, R234, 0x1f ;  /* 0x00001feae3ea7589 */ /* 0x000fe800000e0000 */
[----:B------:R-:W-:Y:S04]  /*39d0*/  SHFL.IDX PT, R233, R227, R233, 0x1f ;  /* 0x00001fe9e3e97589 */ /* 0x000fe800000e0000 */
[----:B------:R-:W3:Y:S01]  /*39e0*/  SHFL.IDX PT, R227, R227, R8, 0x1f ;  /* 0x00001f08e3e37589 */ /* 0x000ee200000e0000 */
[----:B----4-:R-:W-:Y:S01]  /*39f0*/  FADD.FTZ R61, R61, -R13 ;  /* 0x8000000d3d3d7221 */ /* 0x010fe20000010000 */
[----:B-----5:R-:W-:Y:S01]  /*3a00*/  FADD.FTZ R62, R62, -R117 ;  /* 0x800000753e3e7221 */ /* 0x020fe20000010000 */
        /* <DEDUP_REMOVED lines=12> */
[----:B---3--:R-:W-:Y:S01]  /*3ad0*/  FADD.FTZ R65, R65, -R108 ;  /* 0x8000006c41417221 */ /* 0x008fe20000010000 */
[----:B------:R-:W-:Y:S01]  /*3ae0*/  FADD.FTZ R63, R68, -R14 ;  /* 0x8000000e443f7221 */ /* 0x000fe20000010000 */
[----:B------:R-:W3:Y:S01]  /*3af0*/  MUFU.EX2 R136, R136 ;  /* 0x0000008800887308 */ /* 0x000ee20000000800 */
        /* <DEDUP_REMOVED lines=124> */
[----:B--2---:R-:W-:-:S04]  /*42c0*/  IMAD R13, R0, 0x4000, R141 ;  /* 0x00004000000d7824 */ /* 0x004fc800078e028d */
        /* <DEDUP_REMOVED lines=147> */
.L_x_6247:
        /* <DEDUP_REMOVED lines=68> */
.L_x_6248:
        /* <DEDUP_REMOVED lines=12> */
.L_x_6238:
[----:B------:R-:W2:Y:S02]  /*5100*/  LDL R5, [R1+0x44] ;  /* 0x0000440001057983 */ /* 0x000ea40000100800 */
[----:B--2---:R-:W-:-:S13]  /*5110*/  ISETP.GE.AND P0, PT, R16, R5, PT ;  /* 0x000000051000720c */ /* 0x004fda0003f06270 */
[----:B------:R-:W-:Y:S05]  /*5120*/  @P0 BRA `(.L_x_6250) ;  /* 0x0000003800500947 */ /* 0x000fea0003800000 */
[----:B-1----:R-:W2:Y:S01]  /*5130*/  LDL.LU R13, [R1+0x28] ;  /* 0x00002800010d7983 */ /* 0x002ea20000300800 */
[----:B------:R-:W1:Y:S03]  /*5140*/  LDC R15, c[0x0][0x290] ;  /* 0x0000a400ff0f7b82 */ /* 0x000e660000000800 */
[----:B------:R-:W4:Y:S04]  /*5150*/  LDL.LU R22, [R1+0x1c] ;  /* 0x00001c0001167983 */ /* 0x000f280000300800 */
[----:B------:R-:W5:Y:S01]  /*5160*/  LDL.LU R21, [R1+0x18] ;  /* 0x0000180001157983 */ /* 0x000f620000300800 */
[----:B------:R-:W3:Y:S01]  /*5170*/  S2R R5, SR_TID.X ;  /* 0x0000000000057919 */ /* 0x000ee20000002100 */
[----:B-1----:R-:W-:-:S02]  /*5180*/  VIADD R20, R15, -UR42 ;  /* 0x8000002a0f147c36 */ /* 0x002fc40008000000 */
[----:B---3--:R-:W-:-:S05]  /*5190*/  VIADD R5, R5, 0xffffff80 ;  /* 0xffffff8005057836 */ /* 0x008fca0000000000 */
        /* <DEDUP_REMOVED lines=9> */
[----:B------:R-:W-:Y:S01]  /*5230*/  SHF.R.S32.HI R9, RZ, 0x1f, R8 ;  /* 0x0000001fff097819 */ /* 0x000fe20000011408 */
[----:B------:R-:W-:Y:S01]  /*5240*/  IMAD.IADD R6, R5, 0x1, -R6 ;  /* 0x0000000105067824 */ /* 0x000fe200078e0a06 */
[----:B------:R-:W-:Y:S01]  /*5250*/  LEA.HI R12, R7, R7, RZ, 0x1 ;  /* 0x00000007070c7211 */ /* 0x000fe200078f08ff */
[----:B------:R-:W-:Y:S01]  /*5260*/  IMAD.IADD R5, R5, 0x1, -R14 ;  /* 0x0000000105057824 */ /* 0x000fe200078e0a0e */
[CC--:B------:R-:W-:Y:S02]  /*5270*/  LEA.HI R10, R9.reuse, R8.reuse, RZ, 0x3 ;  /* 0x00000008090a7211 */ /* 0x0c0fe400078f18ff */
[----:B------:R-:W-:Y:S02]  /*5280*/  LEA.HI R9, R9, R8, RZ, 0x2 ;  /* 0x0000000809097211 */ /* 0x000fe400078f10ff */
        /* <DEDUP_REMOVED lines=11> */
[----:B------:R-:W-:Y:S02]  /*5340*/  IMAD.IADD R8, R8, 0x1, -R11 ;  /* 0x0000000108087824 */ /* 0x000fe400078e0a0b */
[C---:B------:R-:W-:Y:S01]  /*5350*/  IMAD.IADD R9, R10.reuse, 0x1, -R9 ;  /* 0x000000010a097824 */ /* 0x040fe200078e0a09 */
[----:B------:R-:W-:Y:S01]  /*5360*/  LOP3.LUT R17, R15, 0xfffffffe, RZ, 0xc0, !PT ;  /* 0xfffffffe0f117812 */ /* 0x000fe200078ec0ff */
[----:B------:R-:W-:Y:S02]  /*5370*/  VIADD R12, R10, 0x10 ;  /* 0x000000100a0c7836 */ /* 0x000fe40000000000 */
[----:B------:R-:W-:-:S05]  /*5380*/  IMAD R8, R8, 0x8, R9 ;  /* 0x0000000808087824 */ /* 0x000fca00078e0209 */
[----:B------:R1:W-:Y:S01]  /*5390*/  STL [R1+0x40], R8 ;  /* 0x0000400801007387 */ /* 0x0003e20000100800 */
[----:B------:R-:W-:Y:S02]  /*53a0*/  IMAD.IADD R17, R14, 0x1, -R17 ;  /* 0x000000010e117824 */ /* 0x000fe400078e0a11 */
[----:B------:R-:W-:Y:S02]  /*53b0*/  IMAD R230, R230, 0x2000, R236 ;  /* 0x00002000e6e67824 */ /* 0x000fe400078e02ec */
[----:B------:R-:W-:Y:S01]  /*53c0*/  IMAD.MOV.U32 R235, RZ, RZ, 0x40000040 ;  /* 0x40000040ffeb7424 */ /* 0x000fe200078e00ff */
[----:B--2---:R-:W-:Y:S01]  /*53d0*/  LEA.HI R13, R13, R6, RZ, 0x5 ;  /* 0x000000060d0d7211 */ /* 0x004fe200078f28ff */
[----:B------:R-:W-:Y:S01]  /*53e0*/  VIADD R6, R10, 0x8 ;  /* 0x000000080a067836 */ /* 0x000fe20000000000 */
[----:B------:R-:W-:Y:S02]  /*53f0*/  LEA.HI R10, R12, R12, RZ, 0x1 ;  /* 0x0000000c0c0a7211 */ /* 0x000fe400078f08ff */
[----:B------:R-:W-:-:S02]  /*5400*/  SHF.R.S32.HI R19, RZ, 0x5, R13 ;  /* 0x00000005ff137819 */ /* 0x000fc4000001140d */
[----:B------:R-:W-:Y:S02]  /*5410*/  LEA.HI R7, R6, R6, RZ, 0x1 ;  /* 0x0000000606077211 */ /* 0x000fe400078f08ff */
[----:B------:R-:W-:Y:S02]  /*5420*/  LOP3.LUT R13, R10, 0xfffffffe, RZ, 0xc0, !PT ;  /* 0xfffffffe0a0d7812 */ /* 0x000fe400078ec0ff */
[----:B------:R-:W-:Y:S02]  /*5430*/  LOP3.LUT R11, R7, 0xfffffffe, RZ, 0xc0, !PT ;  /* 0xfffffffe070b7812 */ /* 0x000fe400078ec0ff */
[----:B-1----:R-:W-:-:S03]  /*5440*/  SHF.R.S32.HI R8, RZ, 0x1, R10 ;  /* 0x00000001ff087819 */ /* 0x002fc6000001140a */
[----:B------:R-:W-:Y:S01]  /*5450*/  IMAD.IADD R11, R6, 0x1, -R11 ;  /* 0x00000001060b7824 */ /* 0x000fe200078e0a0b */
        /* <DEDUP_REMOVED lines=10> */
[----:B------:R-:W-:Y:S01]  /*5500*/  LOP3.LUT R15, R15, 0x1ffffff0, RZ, 0xc0, !PT ;  /* 0x1ffffff00f0f7812 */ /* 0x000fe200078ec0ff */
[----:B------:R-:W-:Y:S02]  /*5510*/  IMAD.IADD R6, R6, 0x1, -R7 ;  /* 0x0000000106067824 */ /* 0x000fe400078e0a07 */
[----:B------:R-:W-:-:S02]  /*5520*/  IMAD.IADD R13, R12, 0x1, -R13 ;  /* 0x000000010c0d7824 */ /* 0x000fc400078e0a0d */
[----:B------:R-:W-:Y:S02]  /*5530*/  IMAD.IADD R8, R8, 0x1, -R9 ;  /* 0x0000000108087824 */ /* 0x000fe400078e0a09 */
[----:B------:R-:W-:Y:S02]  /*5540*/  IMAD.IADD R10, R10, 0x1, -R15 ;  /* 0x000000010a0a7824 */ /* 0x000fe400078e0a0f */
[----:B------:R-:W-:Y:S02]  /*5550*/  IMAD R6, R6, 0x8, R11 ;  /* 0x0000000806067824 */ /* 0x000fe400078e020b */
[----:B------:R-:W-:Y:S02]  /*5560*/  IMAD R8, R8, 0x8, R13 ;  /* 0x0000000808087824 */ /* 0x000fe400078e020d */
[----:B------:R-:W-:Y:S01]  /*5570*/  IMAD R7, R10, 0x8, R17 ;  /* 0x000000080a077824 */ /* 0x000fe200078e0211 */
[----:B----4-:R-:W-:Y:S01]  /*5580*/  SHF.R.S32.HI R12, RZ, 0x2, R22 ;  /* 0x00000002ff0c7819 */ /* 0x010fe20000011416 */
[----:B------:R-:W-:Y:S01]  /*5590*/  IMAD R20, R19, -0x10, R20 ;  /* 0xfffffff013147824 */ /* 0x000fe200078e0214 */
[----:B------:R-:W-:Y:S01]  /*55a0*/  SHF.R.S32.HI R19, RZ, 0x1f, R22 ;  /* 0x0000001fff137819 */ /* 0x000fe20000011416 */
[----:B------:R-:W-:Y:S04]  /*55b0*/  STL [R1+0x3c], R6 ;  /* 0x00003c0601007387 */ /* 0x000fe80000100800 */
[----:B------:R1:W-:Y:S01]  /*55c0*/  STL [R1+0x30], R8 ;  /* 0x0000300801007387 */ /* 0x0003e20000100800 */
[----:B------:R-:W-:-:S03]  /*55d0*/  LEA.HI R19, R19, R12, RZ, 0x3 ;  /* 0x0000000c13137211 */ /* 0x000fc600078f18ff */
[----:B------:R2:W-:Y:S01]  /*55e0*/  STL [R1+0x2c], R7 ;  /* 0x00002c0701007387 */ /* 0x0005e20000100800 */
[----:B------:R-:W-:Y:S01]  /*55f0*/  LOP3.LUT R19, R19, 0xfffffff8, RZ, 0xc0, !PT ;  /* 0xfffffff813137812 */ /* 0x000fe200078ec0ff */
[C---:B-1----:R-:W-:Y:S02]  /*5600*/  VIADD R8, R230.reuse, 0x4000 ;  /* 0x00004000e6087836 */ /* 0x042fe40000000000 */
[----:B--2---:R-:W-:Y:S01]  /*5610*/  VIADD R7, R230, 0x20c00 ;  /* 0x00020c00e6077836 */ /* 0x004fe20000000000 */
[----:B------:R-:W-:Y:S02]  /*5620*/  SHF.R.U32.HI R230, RZ, 0x4, R230 ;  /* 0x00000004ffe67819 */ /* 0x000fe400000116e6 */
[----:B------:R-:W-:Y:S02]  /*5630*/  SHF.R.U32.HI R8, RZ, 0x4, R8 ;  /* 0x00000004ff087819 */ /* 0x000fe40000011608 */
[----:B------:R-:W-:Y:S02]  /*5640*/  SHF.R.U32.HI R7, RZ, 0x4, R7 ;  /* 0x00000004ff077819 */ /* 0x000fe40000011607 */
[----:B------:R-:W-:-:S02]  /*5650*/  LOP3.LUT R230, R230, 0x3fff, RZ, 0xc0, !PT ;  /* 0x00003fffe6e67812 */ /* 0x000fc400078ec0ff */
[----:B------:R-:W-:Y:S02]  /*5660*/  IADD3 R19, R20, R19, -R12 ;  /* 0x0000001314137210 */ /* 0x000fe40007ffe80c */
[----:B------:R-:W-:Y:S02]  /*5670*/  LOP3.LUT R8, R8, 0x3fff, RZ, 0xc0, !PT ;  /* 0x00003fff08087812 */ /* 0x000fe400078ec0ff */
[----:B------:R-:W-:Y:S02]  /*5680*/  LOP3.LUT R7, R7, 0x3fff, RZ, 0xc0, !PT ;  /* 0x00003fff07077812 */ /* 0x000fe400078ec0ff */
[----:B------:R-:W-:Y:S01]  /*5690*/  LOP3.LUT R10, R230, 0x10000, RZ, 0xfc, !PT ;  /* 0x00010000e60a7812 */ /* 0x000fe200078efcff */
[----:B------:R-:W-:Y:S01]  /*56a0*/  IMAD R6, R18, -0x40, R19 ;  /* 0xffffffc012067824 */ /* 0x000fe200078e0213 */
[----:B------:R-:W-:Y:S01]  /*56b0*/  LOP3.LUT R237, R8, 0x10000, RZ, 0xfc, !PT ;  /* 0x0001000008ed7812 */ /* 0x000fe200078efcff */
[----:B------:R-:W-:Y:S01]  /*56c0*/  IMAD.MOV.U32 R19, RZ, RZ, 0x40000040 ;  /* 0x40000040ff137424 */ /* 0x000fe200078e00ff */
[----:B------:R-:W-:Y:S01]  /*56d0*/  LOP3.LUT R7, R7, 0x10000, RZ, 0xfc, !PT ;  /* 0x0001000007077812 */ /* 0x000fe200078efcff */
[----:B------:R-:W-:-:S02]  /*56e0*/  VIADD R18, R10, 0x2 ;  /* 0x000000020a127836 */ /* 0x000fc40000000000 */
[C---:B------:R-:W-:Y:S02]  /*56f0*/  VIADD R14, R10.reuse, 0x4 ;  /* 0x000000040a0e7836 */ /* 0x040fe40000000000 */
[----:B------:R-:W-:Y:S01]  /*5700*/  IMAD.MOV.U32 R15, RZ, RZ, 0x40000040 ;  /* 0x40000040ff0f7424 */ /* 0x000fe200078e00ff */
        /* <DEDUP_REMOVED lines=14> */
[----:B-----5:R-:W-:Y:S01]  /*57f0*/  LOP3.LUT R231, R21, 0x1, RZ, 0xfc, !PT ;  /* 0x0000000115e77812 */ /* 0x020fe200078efcff */
[----:B------:R-:W-:-:S02]  /*5800*/  VIADD R20, R5, 0x8 ;  /* 0x0000000805147836 */ /* 0x000fc40000000000 */
[C---:B------:R-:W-:Y:S02]  /*5810*/  VIADD R17, R5.reuse, 0xc ;  /* 0x0000000c05117836 */ /* 0x040fe40000000000 */
[----:B------:R-:W-:Y:S02]  /*5820*/  VIADD R7, R5, 0x10 ;  /* 0x0000001005077836 */ /* 0x000fe40000000000 */
[----:B------:R-:W-:Y:S02]  /*5830*/  VIADD R234, R237, 0x6 ;  /* 0x00000006edea7836 */ /* 0x000fe40000000000 */
[C---:B------:R-:W-:Y:S02]  /*5840*/  VIADD R20, R5.reuse, 0x14 ;  /* 0x0000001405147836 */ /* 0x040fe40000000000 */
[C---:B------:R-:W-:Y:S02]  /*5850*/  VIADD R17, R5.reuse, 0x18 ;  /* 0x0000001805117836 */ /* 0x040fe40000000000 */
[----:B---3--:R-:W-:-:S07]  /*5860*/  VIADD R7, R5, 0x1c ;  /* 0x0000001c05077836 */ /* 0x008fce0000000000 */
.L_x_6261:
[----:B------:R-:W-:Y:S01]  /*5870*/  ISETP.NE.AND P0, PT, R231, 0x3, PT ;  /* 0x00000003e700780c */ /* 0x000fe20003f05270 */
[----:B------:R-:W-:-:S12]  /*5880*/  YIELD ;  /* 0x0000000000007946 */ /* 0x000fd80003800000 */
[----:B------:R-:W-:Y:S05]  /*5890*/  @!P0 BRA `(.L_x_6251) ;  /* 0x0000000000048947 */ /* 0x000fea0003800000 */
[----:B------:R-:W-:Y:S01]  /*58a0*/  BPT.TRAP 0x1 ;  /* 0x000000040000795c */ /* 0x000fe20000300000 */
.L_x_6251:
[----:B------:R-:W-:Y:S01]  /*58b0*/  IMAD R7, R0, 0x8, R236 ;  /* 0x0000000800077824 */ /* 0x000fe200078e02ec */
[----:B------:R-:W-:-:S04]  /*58c0*/  SHF.L.U32 R20, R4, 0x1f, RZ ;  /* 0x0000001f04147819 */ /* 0x000fc800000006ff */
[----:B------:R1:W2:Y:S01]  /*58d0*/  SYNCS.PHASECHK.TRANS64.TRYWAIT P1, [R7+URZ+0x30c10], R20 ;  /* 0x030c1014070075a7 */ /* 0x0002a2000802017f */
[----:B------:R-:W-:Y:S05]  /*58e0*/  @!P0 BRA `(.L_x_6252) ;  /* 0x0000000000048947 */ /* 0x000fea0003800000 */
[----:B------:R-:W-:Y:S01]  /*58f0*/  BPT.TRAP 0x1 ;  /* 0x000000040000795c */ /* 0x000fe20000300000 */
.L_x_6252:
[----:B------:R-:W-:-:S05]  /*5900*/  VIADD R8, R236, 0x10000 ;  /* 0x00010000ec087836 */ /* 0x000fca0000000000 */
[----:B------:R-:W-:-:S04]  /*5910*/  SHF.R.U32.HI R8, RZ, 0x4, R8 ;  /* 0x00000004ff087819 */ /* 0x000fc80000011608 */
[----:B------:R-:W-:-:S04]  /*5920*/  LOP3.LUT R8, R8, 0x3fff, RZ, 0xc0, !PT ;  /* 0x00003fff08087812 */ /* 0x000fc800078ec0ff */
[----:B------:R-:W-:Y:S01]  /*5930*/  LOP3.LUT R9, R8, 0x10000, RZ, 0xfc, !PT ;  /* 0x0001000008097812 */ /* 0x000fe200078efcff */
[----:B--2---:R-:W-:Y:S06]  /*5940*/  @P1 BRA `(.L_x_6253) ;  /* 0x0000000000081947 */ /* 0x004fec0003800000 */
[----:B------:R-:W2:Y:S02]  /*5950*/  SYNCS.PHASECHK.TRANS64.TRYWAIT P1, [R7+URZ+0x30c10], R20 ;  /* 0x030c1014070075a7 */ /* 0x000ea4000802017f */
[----:B--2---:R-:W-:Y:S05]  /*5960*/  @!P1 BRA `(.L_x_6254) ;  /* 0x0000008000ac9947 */ /* 0x004fea0003800000 */
.L_x_6253:
        /* <DEDUP_REMOVED lines=63> */
.L_x_6255:
[----:B------:R1:W1:Y:S01]  /*5d60*/  SYNCS.PHASECHK.TRANS64.TRYWAIT P1, [R7+URZ+0x30c30], R20 ;  /* 0x030c3014070075a7 */ /* 0x000262000802017f */
[----:B------:R-:W-:Y:S05]  /*5d70*/  @!P0 BRA `(.L_x_6256) ;  /* 0x0000000000048947 */ /* 0x000fea0003800000 */
[----:B------:R-:W-:Y:S01]  /*5d80*/  BPT.TRAP 0x1 ;  /* 0x000000040000795c */ /* 0x000fe20000300000 */
.L_x_6256:
        /* <DEDUP_REMOVED lines=8> */
.L_x_6257:
        /* <DEDUP_REMOVED lines=342> */
[----:B------:R-:W-:-:S07]  /*7370*/  F2FP.BF16.F32.PACK_AB R87, R26, R25 ;  /* 0x000000191a57723e */ /* 0x000fce00000010ff */
[----:B------:R-:W3:Y:S01]  /*7380*/  MUFU.EX2 R17, R17 ;  /* 0x0000001100117308 */ /* 0x000ee20000000800 */
[----:B----4-:R-:W-:-:S07]  /*7390*/  FADD.FTZ R122, R68, -R36 ;  /* 0x80000024447a7221 */ /* 0x010fce0000010000 */
        /* <DEDUP_REMOVED lines=8> */
[----:B------:R-:W4:Y:S08]  /*7420*/  MUFU.EX2 R89, R89 ;  /* 0x0000005900597308 */ /* 0x000f300000000800 */
        /* <DEDUP_REMOVED lines=9> */
[----:B--2---:R-:W-:-:S07]  /*74c0*/  FMUL.FTZ R38, R13, R38 ;  /* 0x000000260d267220 */ /* 0x004fce0000410000 */
[----:B------:R-:W2:Y:S01]  /*74d0*/  MUFU.EX2 R110, R110 ;  /* 0x0000006e006e7308 */ /* 0x000ea20000000800 */
[----:B-1----:R-:W-:Y:S01]  /*74e0*/  FADD.FTZ R121, R67, -R134 ;  /* 0x8000008643797221 */ /* 0x002fe20000010000 */
[----:B------:R-:W-:Y:S01]  /*74f0*/  FADD.FTZ R67, R70, -R36 ;  /* 0x8000002446437221 */ /* 0x000fe20000010000 */
[----:B------:R-:W-:-:S05]  /*7500*/  FADD.FTZ R70, R69, -R217 ;  /* 0x800000d945467221 */ /* 0x000fca0000010000 */
[----:B------:R-:W1:Y:S01]  /*7510*/  MUFU.EX2 R112, R112 ;  /* 0x0000007000707308 */ /* 0x000e620000000800 */
[----:B------:R-:W-:Y:S01]  /*7520*/  FMUL.FTZ R39, R15, R39 ;  /* 0x000000270f277220 */ /* 0x000fe20000410000 */
[----:B-----5:R-:W-:-:S06]  /*7530*/  FMUL.FTZ R60, R101, R60 ;  /* 0x0000003c653c7220 */ /* 0x020fcc0000410000 */
[----:B------:R5:W1:Y:S01]  /*7540*/  MUFU.EX2 R33, R123 ;  /* 0x0000007b00217308 */ /* 0x000a620000000800 */
[----:B------:R-:W-:Y:S01]  /*7550*/  FMUL.FTZ R61, R103, R61 ;  /* 0x0000003d673d7220 */ /* 0x000fe20000410000 */
[----:B------:R-:W-:Y:S01]  /*7560*/  FMUL.FTZ R62, R102, R62 ;  /* 0x0000003e663e7220 */ /* 0x000fe20000410000 */
[----:B---3--:R-:W-:-:S05]  /*7570*/  FMUL.FTZ R63, R104, R63 ;  /* 0x0000003f683f7220 */ /* 0x008fca0000410000 */
[----:B------:R3:W1:Y:S01]  /*7580*/  MUFU.EX2 R36, R120 ;  /* 0x0000007800247308 */ /* 0x0006620000000800 */
[----:B------:R-:W-:Y:S01]  /*7590*/  FMUL.FTZ R64, R105, R64 ;  /* 0x0000004069407220 */ /* 0x000fe20000410000 */
[----:B------:R-:W-:Y:S01]  /*75a0*/  FMUL.FTZ R26, R108, R121 ;  /* 0x000000796c1a7220 */ /* 0x000fe20000410000 */
[----:B------:R-:W-:-:S05]  /*75b0*/  FMUL.FTZ R66, R109, R122 ;  /* 0x0000007a6d427220 */ /* 0x000fca0000410000 */
[----:B------:R-:W1:Y:S01]  /*75c0*/  MUFU.EX2 R119, R119 ;  /* 0x0000007700777308 */ /* 0x000e620000000800 */
[----:B------:R-:W-:Y:S01]  /*75d0*/  FMUL.FTZ R27, R111, R70 ;  /* 0x000000466f1b7220 */ /* 0x000fe20000410000 */
[----:B-----5:R-:W-:-:S06]  /*75e0*/  FADD.FTZ R123, R72, -R125 ;  /* 0x8000007d487b7221 */ /* 0x020fcc0000010000 */
        /* <DEDUP_REMOVED lines=14> */
[----:B------:R-:W-:Y:S01]  /*76d0*/  FADD.FTZ R144, R84, -R145 ;  /* 0x8000009154907221 */ /* 0x000fe20000010000 */
[----:B---3--:R-:W-:Y:S01]  /*76e0*/  FADD.FTZ R120, R71, -R217 ;  /* 0x800000d947787221 */ /* 0x008fe20000010000 */
        /* <DEDUP_REMOVED lines=47> */
[----:B--2---:R-:W-:Y:S01]  /*79e0*/  FMUL.FTZ R67, R110, R67 ;  /* 0x000000436e437220 */ /* 0x004fe20000410000 */
[----:B------:R-:W-:Y:S01]  /*79f0*/  F2FP.BF16.F32.PACK_AB R86, R130, R86 ;  /* 0x000000568256723e */ /* 0x000fe200000010ff */
[----:B-1----:R-:W-:Y:S01]  /*7a00*/  FMUL.FTZ R120, R112, R120 ;  /* 0x0000007870787220 */ /* 0x002fe20000410000 */
        /* <DEDUP_REMOVED lines=180> */
.L_x_6259:
        /* <DEDUP_REMOVED lines=70> */
.L_x_6260:
[----:B--2---:R-:W2:Y:S01]  /*89b0*/  LDL R8, [R1+0x44] ;  /* 0x0000440001087983 */ /* 0x004ea20000100800 */
[----:B------:R-:W-:Y:S02]  /*89c0*/  VIADD R16, R16, 0x1 ;  /* 0x0000000110107836 */ /* 0x000fe40000000000 */
        /* <DEDUP_REMOVED lines=10> */
.L_x_6250:
        /* <DEDUP_REMOVED lines=34> */
.L_x_6230:
        /* <DEDUP_REMOVED lines=13> */
[----:B------:R-:W-:Y:S02]  /*8d60*/  IMAD.U32 R6, RZ, RZ, UR6 ;  /* 0x00000006ff067e24 */ /* 0x000fe4000f8e00ff */
[----:B------:R-:W-:Y:S02]  /*8d70*/  IMAD.U32 R7, RZ, RZ, UR7 ;  /* 0x00000007ff077e24 */ /* 0x000fe4000f8e00ff */
[----:B------:R-:W-:-:S02]  /*8d80*/  IMAD.U32 R10, RZ, RZ, UR4 ;  /* 0x00000004ff0a7e24 */ /* 0x000fc4000f8e00ff */
[----:B---3--:R-:W-:Y:S02]  /*8d90*/  IMAD.U32 R11, RZ, RZ, UR5 ;  /* 0x00000005ff0b7e24 */ /* 0x008fe4000f8e00ff */
[----:B------:R-:W-:Y:S02]  /*8da0*/  IMAD.MOV.U32 R8, RZ, RZ, 0x70 ;  /* 0x00000070ff087424 */ /* 0x000fe400078e00ff */
[----:B------:R-:W-:Y:S02]  /*8db0*/  IMAD.MOV.U32 R12, RZ, RZ, 0x1 ;  /* 0x00000001ff0c7424 */ /* 0x000fe400078e00ff */
[----:B-12---:R-:W-:-:S07]  /*8dc0*/  IMAD.MOV.U32 R13, RZ, RZ, RZ ;  /* 0x000000ffff0d7224 */ /* 0x006fce00078e00ff */
[----:B------:R-:W-:-:S07]  /*8dd0*/  LEPC R20, `(.L_x_6263) ;  /* 0x000000001014794e */ /* 0x000fce0000000000 */
[----:B----4-:R-:W-:Y:S05]  /*8de0*/  CALL.ABS.NOINC R2 ;  /* 0x0000000002007343 */ /* 0x010fea0003c00000 */
.L_x_6263:
        /* <DEDUP_REMOVED lines=19> */
.L_x_6264:
        /* <DEDUP_REMOVED lines=18> */
.L_x_6265:
        /* <DEDUP_REMOVED lines=18> */
.L_x_6266:
        /* <DEDUP_REMOVED lines=95> */
[----:B--2---:R-:W-:Y:S02]  /*9750*/  UMOV UR40, UR6 ;  /* 0x0000000600287c82 */ /* 0x004fe40008000000 */
[----:B------:R2:W-:Y:S02]  /*9760*/  UTMASTG.4D [UR40], [UR8] ;  /* 0x00000028080073b5 */ /* 0x0005e40008018000 */
[----:B--2---:R0:W-:Y:S02]  /*9770*/  UTMACMDFLUSH ;  /* 0x00000000000079b7 */ /* 0x0041e40000000000 */
.L_x_6268:
[----:B------:R-:W-:Y:S05]  /*9780*/  BSYNC B0 ;  /* 0x0000000000007941 */ /* 0x000fea0003800000 */
.L_x_6267:
[----:B------:R-:W-:-:S04]  /*9790*/  DEPBAR.LE SB0, 0x0 ;  /* 0x000080000000791a */ /* 0x000fc80000000000 */
[----:B------:R-:W-:Y:S05]  /*97a0*/  BRA `(.L_x_6229) ;  /* 0x0000004000bc7947 */ /* 0x000fea0003800000 */
.L_x_6262:
[----:B------:R-:W2:Y:S01]  /*97b0*/  S2R R0, SR_TID.X ;  /* 0x0000000000007919 */ /* 0x000ea20000002100 */
[----:B------:R-:W4:Y:S01]  /*97c0*/  LDC.64 R6, c[0x0][0x820] ;  /* 0x00020800ff067b82 */ /* 0x000f220000000a00 */
[----:B------:R-:W-:Y:S01]  /*97d0*/  IMAD.U32 R9, RZ, RZ, UR43 ;  /* 0x0000002bff097e24 */ /* 0x000fe2000f8e00ff */
[----:B------:R-:W-:Y:S01]  /*97e0*/  ULOP3.LUT UR4, URZ, UR38, URZ, 0x33, !UPT ;  /* 0x000000263f047292 */ /* 0x000fe2000f8e333f */
[----:B------:R-:W-:Y:S01]  /*97f0*/  IMAD.U32 R25, RZ, RZ, UR44 ;  /* 0x0000002cff197e24 */ /* 0x000fe2000f8e00ff */
[----:B------:R-:W-:Y:S02]  /*9800*/  BSSY B0, `(.L_x_6269) ;  /* 0x0000036000007945 */ /* 0x000fe40003800000 */
[----:B------:R-:W-:Y:S02]  /*9810*/  SHF.R.S32.HI R9, RZ, 0x1f, R9 ;  /* 0x0000001fff097819 */ /* 0x000fe40000011409 */
[----:B------:R-:W3:Y:S01]  /*9820*/  LDC.64 R18, c[0x0][0x808] ;  /* 0x00020200ff127b82 */ /* 0x000ee20000000a00 */
[----:B------:R-:W-:-:S07]  /*9830*/  SHF.R.S32.HI R25, RZ, 0x1f, R25 ;  /* 0x0000001fff197819 */ /* 0x000fce0000011419 */
[----:B------:R-:W5:Y:S08]  /*9840*/  LDC.64 R14, c[0x0][0x828] ;  /* 0x00020a00ff0e7b82 */ /* 0x000f700000000a00 */
[----:B------:R-:W1:Y:S01]  /*9850*/  LDC R10, c[0x0][0xb2c] ;  /* 0x0002cb00ff0a7b82 */ /* 0x000e620000000800 */
[----:B--2---:R-:W-:-:S07]  /*9860*/  VIADD R3, R0, 0xffffff80 ;  /* 0xffffff8000037836 */ /* 0x004fce0000000000 */
[----:B------:R-:W2:Y:S01]  /*9870*/  LDC.64 R16, c[0x0][0x850] ;  /* 0x00021400ff107b82 */ /* 0x000ea20000000a00 */
[----:B---3--:R-:W-:Y:S01]  /*9880*/  VIADD R11, R18, -UR42 ;  /* 0x8000002a120b7c36 */ /* 0x008fe20008000000 */
[----:B------:R-:W-:-:S04]  /*9890*/  SHF.R.S32.HI R0, RZ, 0x1f, R3 ;  /* 0x0000001fff007819 */ /* 0x000fc80000011403 */
[----:B------:R-:W-:Y:S02]  /*98a0*/  LEA.HI R8, R0, R3, RZ, 0x3 ;  /* 0x0000000300087211 */ /* 0x000fe400078f18ff */
[----:B------:R-:W3:Y:S02]  /*98b0*/  LDC R23, c[0x0][0x83c] ;  /* 0x00020f00ff177b82 */ /* 0x000ee40000000800 */
[----:B------:R-:W-:-:S05]  /*98c0*/  LOP3.LUT R0, R8, 0x1ffffff8, RZ, 0xc0, !PT ;  /* 0x1ffffff808007812 */ /* 0x000fca00078ec0ff */
[----:B------:R-:W-:Y:S01]  /*98d0*/  IMAD.IADD R0, R3, 0x1, -R0 ;  /* 0x0000000103007824 */ /* 0x000fe200078e0a00 */
[----:B------:R-:W3:Y:S03]  /*98e0*/  LDC.64 R20, c[0x0][0x858] ;  /* 0x00021600ff147b82 */ /* 0x000ee60000000a00 */
[----:B------:R-:W-:Y:S02]  /*98f0*/  IMAD.SHL.U32 R4, R0, 0x8, RZ ;  /* 0x0000000800047824 */ /* 0x000fe400078e00ff */
[----:B----4-:R-:W-:-:S03]  /*9900*/  IMAD R0, R9, R6, RZ ;  /* 0x0000000609007224 */ /* 0x010fc600078e02ff */
[----:B------:R-:W-:Y:S01]  /*9910*/  SHF.R.S32.HI R5, RZ, 0x1f, R4 ;  /* 0x0000001fff057819 */ /* 0x000fe20000011404 */
[----:B------:R-:W-:Y:S02]  /*9920*/  IMAD R7, R7, UR43, R0 ;  /* 0x0000002b07077c24 */ /* 0x000fe4000f8e0200 */
[----:B-----5:R-:W-:Y:S02]  /*9930*/  IMAD R0, R25, R14, RZ ;  /* 0x0000000e19007224 */ /* 0x020fe400078e02ff */
[----:B------:R-:W-:-:S04]  /*9940*/  IMAD.WIDE.U32 R2, R6, UR43, R4 ;  /* 0x0000002b06027c25 */ /* 0x000fc8000f8e0004 */
[----:B------:R-:W-:Y:S01]  /*9950*/  IMAD.MOV.U32 R6, RZ, RZ, R2 ;  /* 0x000000ffff067224 */ /* 0x000fe200078e0002 */
[----:B------:R-:W-:Y:S01]  /*9960*/  SHF.R.S32.HI R2, RZ, 0x3, R8 ;  /* 0x00000003ff027819 */ /* 0x000fe20000011408 */
[----:B------:R-:W-:Y:S02]  /*9970*/  IMAD.IADD R7, R3, 0x1, R7 ;  /* 0x0000000103077824 */ /* 0x000fe400078e0207 */
[----:B------:R-:W-:Y:S01]  /*9980*/  IMAD R15, R15, UR44, R0 ;  /* 0x0000002c0f0f7c24 */ /* 0x000fe2000f8e0200 */
[C---:B------:R-:W-:Y:S01]  /*9990*/  ISETP.GE.AND P2, PT, R2.reuse, R11, PT ;  /* 0x0000000b0200720c */ /* 0x040fe20003f46270 */
[C---:B------:R-:W-:Y:S02]  /*99a0*/  VIADD R3, R2.reuse, 0x40 ;  /* 0x0000004002037836 */ /* 0x040fe40000000000 */
[----:B------:R-:W-:Y:S01]  /*99b0*/  VIADD R0, R2, 0x20 ;  /* 0x0000002002007836 */ /* 0x000fe20000000000 */
[----:B------:R-:W-:Y:S01]  /*99c0*/  ISETP.GE.OR P6, PT, R4, R19, P2 ;  /* 0x000000130400720c */ /* 0x000fe200017c6670 */
[----:B------:R-:W-:Y:S01]  /*99d0*/  VIADD R8, R2, 0x60 ;  /* 0x0000006002087836 */ /* 0x000fe20000000000 */
[-C--:B------:R-:W-:Y:S01]  /*99e0*/  ISETP.GE.AND P0, PT, R3, R11.reuse, PT ;  /* 0x0000000b0300720c */ /* 0x080fe20003f06270 */
[----:B-1----:R-:W-:Y:S01]  /*99f0*/  IMAD.WIDE.U32 R12, R14, UR44, R6 ;  /* 0x0000002c0e0c7c25 */ /* 0x002fe2000f8e0006 */
[----:B------:R-:W-:-:S02]  /*9a00*/  ISETP.GE.AND P3, PT, R0, R11, PT ;  /* 0x0000000b0000720c */ /* 0x000fc40003f66270 */
[----:B------:R-:W-:Y:S01]  /*9a10*/  ISETP.GE.AND P1, PT, R8, R11, PT ;  /* 0x0000000b0800720c */ /* 0x000fe20003f26270 */
[----:B------:R-:W-:Y:S01]  /*9a20*/  VIADD R11, R10, UR4 ;  /* 0x000000040a0b7c36 */ /* 0x000fe20008000000 */
[----:B------:R-:W-:Y:S01]  /*9a30*/  SHF.R.S32.HI R3, RZ, 0x1f, R2 ;  /* 0x0000001fff037819 */ /* 0x000fe20000011402 */
[----:B--2---:R-:W-:Y:S01]  /*9a40*/  IMAD R0, R9, R16, RZ ;  /* 0x0000001009007224 */ /* 0x004fe200078e02ff */
[-C--:B------:R-:W-:Y:S01]  /*9a50*/  ISETP.GE.OR P4, PT, R4, R19.reuse, P3 ;  /* 0x000000130400720c */ /* 0x080fe20001f86670 */
[----:B------:R-:W-:Y:S01]  /*9a60*/  IMAD.WIDE.U32 R8, R16, UR43, R4 ;  /* 0x0000002b10087c25 */ /* 0x000fe2000f8e0004 */
[----:B------:R-:W-:-:S03]  /*9a70*/  ISETP.GE.OR P5, PT, R4, R19, P0 ;  /* 0x000000130400720c */ /* 0x000fc600007a6670 */
[----:B------:R-:W-:-:S04]  /*9a80*/  IMAD.WIDE R10, R11, 0x80, R2 ;  /* 0x000000800b0a7825 */ /* 0x000fc800078e0202 */
[----:B------:R-:W-:Y:S02]  /*9a90*/  IMAD R17, R17, UR43, R0 ;  /* 0x0000002b11117c24 */ /* 0x000fe4000f8e0200 */
[----:B------:R-:W-:Y:S01]  /*9aa0*/  IMAD.IADD R7, R13, 0x1, R15 ;  /* 0x000000010d077824 */ /* 0x000fe200078e020f */
[----:B---3--:R-:W-:Y:S06]  /*9ab0*/  @P6 BRA `(.L_x_6270) ;  /* 0x0000000000286947 */ /* 0x008fec0003800000 */
        /* <DEDUP_REMOVED lines=10> */
.L_x_6270:
[----:B------:R-:W-:Y:S05]  /*9b60*/  BSYNC B0 ;  /* 0x0000000000007941 */ /* 0x000fea0003800000 */
.L_x_6269:
        /* <DEDUP_REMOVED lines=24> */
.L_x_6272:
[----:B------:R-:W-:Y:S05]  /*9cf0*/  BSYNC B0 ;  /* 0x0000000000007941 */ /* 0x000fea0003800000 */
.L_x_6271:
        /* <DEDUP_REMOVED lines=15> */
.L_x_6274:
[----:B------:R-:W-:Y:S05]  /*9df0*/  BSYNC B0 ;  /* 0x0000000000007941 */ /* 0x000fea0003800000 */
.L_x_6273:
        /* <DEDUP_REMOVED lines=15> */
.L_x_6276:
[----:B------:R-:W-:Y:S05]  /*9ef0*/  BSYNC B0 ;  /* 0x0000000000007941 */ /* 0x000fea0003800000 */
.L_x_6275:
[----:B------:R-:W-:Y:S01]  /*9f00*/  BSSY B0, `(.L_x_6277) ;  /* 0x000000d000007945 */ /* 0x000fe20003800000 */
[----:B-123--:R-:W-:-:S03]  /*9f10*/  IMAD.IADD R5, R9, 0x1, R15 ;  /* 0x0000000109057824 */ /* 0x00efc600078e020f */
[----:B------:R-:W-:Y:S05]  /*9f20*/  @P2 BRA `(.L_x_6278) ;  /* 0x0000000000282947 */ /* 0x000fea0003800000 */
        /* <DEDUP_REMOVED lines=10> */
.L_x_6278:
[----:B------:R-:W-:Y:S05]  /*9fd0*/  BSYNC B0 ;  /* 0x0000000000007941 */ /* 0x000fea0003800000 */
.L_x_6277:
        /* <DEDUP_REMOVED lines=15> */
.L_x_6280:
[----:B------:R-:W-:Y:S05]  /*a0d0*/  BSYNC B0 ;  /* 0x0000000000007941 */ /* 0x000fea0003800000 */
.L_x_6279:
        /* <DEDUP_REMOVED lines=15> */
.L_x_6282:
[----:B------:R-:W-:Y:S05]  /*a1d0*/  BSYNC B0 ;  /* 0x0000000000007941 */ /* 0x000fea0003800000 */
.L_x_6281:
[----:B------:R-:W-:Y:S05]  /*a1e0*/  @P1 BRA `(.L_x_6229) ;  /* 0x00000038002c1947 */ /* 0x000fea0003800000 */
[----:B-123--:R-:W-:Y:S01]  /*a1f0*/  IADD3 R7, P0, R10, 0x60, RZ ;  /* 0x000000600a077810 */ /* 0x00efe20007f1e0ff */
        /* <DEDUP_REMOVED lines=13> */
.L_x_6225:
        /* <DEDUP_REMOVED lines=29> */
.L_x_6284:
[----:B------:R-:W-:Y:S01]  /*a4a0*/  ULDC UR9, c[0x0][0xb44] ;  /* 0x0002d10000097ab9 */ /* 0x000fe20000000800 */
[----:B------:R-:W-:Y:S01]  /*a4b0*/  UMOV UR7, UR8 ;  /* 0x0000000800077c82 */ /* 0x000fe20008000000 */
[----:B------:R-:W-:-:S11]  /*a4c0*/  UISETP.NE.AND UP0, UPT, UR9, 0x1, UPT ;  /* 0x000000010900788c */ /* 0x000fd6000bf05270 */
[----:B------:R-:W-:Y:S02]  /*a4d0*/  @UP0 ULDC.64 UR10, c[0x0][0xb48] ;  /* 0x0002d200000a0ab9 */ /* 0x000fe40000000a00 */
[----:B------:R-:W-:-:S04]  /*a4e0*/  UIMAD.WIDE.U32 UR4, UR8, UR10, URZ ;  /* 0x0000000a080472a5 */ /* 0x000fc8000f8e003f */
[----:B------:R-:W-:-:S04]  /*a4f0*/  @UP0 USHF.R.U32.HI UR7, URZ, UR11, UR5 ;  /* 0x0000000b3f070299 */ /* 0x000fc80008011605 */
[----:B------:R-:W-:-:S12]  /*a500*/  UIMAD UR4, UR7, UR9, URZ ;  /* 0x00000009070472a4 */ /* 0x000fd8000f8e023f */
.L_x_6285:
        /* <DEDUP_REMOVED lines=22> */
[----:B------:R-:W-:-:S04]  /*a670*/  UIADD3 UR4, -UR5, UR4, -UR16 ;  /* 0x0000000405047290 */ /* 0x000fc8000fffe910 */
        /* <DEDUP_REMOVED lines=54> */
[----:B------:R-:W-:-:S04]  /*a9e0*/  ULEA UR4, UR8, UR12, 0x7 ;  /* 0x0000000c08047291 */ /* 0x000fc8000f8e383f */
[----:B------:R-:W-:-:S04]  /*a9f0*/  USHF.R.S32.HI UR10, URZ, 0x1f, UR4 ;  /* 0x0000001f3f0a7899 */ /* 0x000fc80008011404 */
[----:B------:R-:W-:-:S04]  /*aa00*/  ULEA.HI UR10, UR10, UR4, URZ, 0x7 ;  /* 0x000000040a0a7291 */ /* 0x000fc8000f8f383f */
[----:B------:R-:W-:-:S04]  /*aa10*/  USHF.R.S32.HI UR10, URZ, 0x7, UR10 ;  /* 0x000000073f0a7899 */ /* 0x000fc8000801140a */
[----:B------:R-:W-:-:S04]  /*aa20*/  UISETP.LT.AND UP0, UPT, UR16, UR10, UPT ;  /* 0x0000000a1000728c */ /* 0x000fc8000bf01270 */
[----:B------:R-:W-:-:S06]  /*aa30*/  USEL UR10, UR16, UR10, UP0 ;  /* 0x0000000a100a7287 */ /* 0x000fcc0008000000 */
[----:B------:R-:W-:-:S07]  /*aa40*/  VIADD R5, R8, UR10 ;  /* 0x0000000a08057c36 */ /* 0x000fce0008000000 */
.L_x_6289:
[----:B------:R-:W2:Y:S04]  /*aa50*/  LDG.E.STRONG.GPU R4, desc[UR36][R2.64] ;  /* 0x0000002402047981 */ /* 0x000ea8000c1ef900 */
[----:B--2---:R-:W-:Y:S01]  /*aa60*/  CCTL.IVALL ;  /* 0x00000000ff00798f */ /* 0x004fe20002000000 */
[----:B------:R-:W-:Y:S05]  /*aa70*/  YIELD ;  /* 0x0000000000007946 */ /* 0x000fea0003800000 */
[----:B------:R-:W-:-:S13]  /*aa80*/  ISETP.NE.AND P1, PT, R4, R5, PT ;  /* 0x000000050400720c */ /* 0x000fda0003f25270 */
[----:B------:R-:W-:Y:S05]  /*aa90*/  @P1 BRA `(.L_x_6289) ;  /* 0xfffffffc00ec1947 */ /* 0x000fea000383ffff */
.L_x_6288:
[----:B------:R-:W-:Y:S05]  /*aaa0*/  BSYNC B0 ;  /* 0x0000000000007941 */ /* 0x000fea0003800000 */
.L_x_6287:
[----:B------:R-:W-:-:S03]  /*aab0*/  UMOV UR4, 0xffffffff ;  /* 0xffffffff00047882 */ /* 0x000fc60000000000 */
[----:B------:R-:W-:Y:S05]  /*aac0*/  BRA.DIV UR4, `(.L_x_6290) ;  /* 0x00000032047c7947 */ /* 0x000fea000b800000 */
[----:B------:R-:W-:Y:S01]  /*aad0*/  NOP ;  /* 0x0000000000007918 */ /* 0x000fe20000000000 */
.L_x_6359:
[----:B------:R-:W-:Y:S01]  /*aae0*/  IMAD.U32 R9, RZ, RZ, UR8 ;  /* 0x00000008ff097e24 */ /* 0x000fe2000f8e00ff */
[----:B------:R-:W-:Y:S05]  /*aaf0*/  WARPSYNC.ALL ;  /* 0x0000000000007948 */ /* 0x000fea0003800000 */
[----:B------:R-:W-:Y:S01]  /*ab00*/  BAR.SYNC.DEFER_BLOCKING 0xd, 0xa0 ;  /* 0x0342800000007b1d */ /* 0x000fe20000010000 */
[----:B------:R-:W-:-:S05]  /*ab10*/  IMAD.SHL.U32 R9, R9, 0x2000, RZ ;  /* 0x0000200009097824 */ /* 0x000fca00078e00ff */
        /* <DEDUP_REMOVED lines=18> */
.L_x_6292:
[----:B------:R-:W-:Y:S05]  /*ac40*/  BSYNC B0 ;  /* 0x0000000000007941 */ /* 0x000fea0003800000 */
.L_x_6291:
        /* <DEDUP_REMOVED lines=20> */
.L_x_6294:
[----:B------:R-:W-:Y:S05]  /*ad90*/  BSYNC B0 ;  /* 0x0000000000007941 */ /* 0x000fea0003800000 */
.L_x_6293:
[----:B------:R-:W-:Y:S06]  /*ada0*/  BAR.ARV 0xa, 0xa0 ;  /* 0x0282800000007b1d */ /* 0x000fec0000002000 */
[----:B------:R-:W-:Y:S04]  /*adb0*/  BSSY B0, `(.L_x_6295) ;  /* 0x0000003000007945 */ /* 0x000fe80003800000 */
[----:B------:R-:W-:Y:S05]  /*adc0*/  @!P0 BRA `(.L_x_6296) ;  /* 0x0000000000048947 */ /* 0x000fea0003800000 */
[----:B------:R-:W-:-:S04]  /*add0*/  DEPBAR.LE SB0, 0x0 ;  /* 0x000080000000791a */ /* 0x000fc80000000000 */
.L_x_6296:
[----:B------:R-:W-:Y:S05]  /*ade0*/  BSYNC B0 ;  /* 0x0000000000007941 */ /* 0x000fea0003800000 */
.L_x_6295:
        /* <DEDUP_REMOVED lines=19> */
.L_x_6298:
[----:B------:R-:W-:Y:S05]  /*af20*/  BSYNC B0 ;  /* 0x0000000000007941 */ /* 0x000fea0003800000 */
.L_x_6297:
[----:B------:R-:W-:Y:S01]  /*af30*/  UIADD3 UR17, UR8, 0x1, URZ ;  /* 0x0000000108117890 */ /* 0x000fe2000fffe03f */
[----:B------:R-:W-:Y:S11]  /*af40*/  BRA `(.L_x_6299) ;  /* 0x0000000000047947 */ /* 0x000ff60003800000 */
.L_x_6286:
[----:B------:R-:W-:-:S05]  /*af50*/  UMOV UR17, UR8 ;  /* 0x0000000800117c82 */ /* 0x000fca0008000000 */
.L_x_6299:
        /* <DEDUP_REMOVED lines=12> */
.L_x_6324:
        /* <DEDUP_REMOVED lines=18> */
.L_x_6302:
[----:B------:R-:W2:Y:S04]  /*b140*/  LDG.E.STRONG.GPU R4, desc[UR36][R2.64] ;  /* 0x0000002402047981 */ /* 0x000ea8000c1ef900 */
[----:B--2---:R-:W-:Y:S01]  /*b150*/  CCTL.IVALL ;  /* 0x00000000ff00798f */ /* 0x004fe20002000000 */
[----:B------:R-:W-:Y:S05]  /*b160*/  YIELD ;  /* 0x0000000000007946 */ /* 0x000fea0003800000 */
[----:B------:R-:W-:-:S13]  /*b170*/  ISETP.NE.AND P1, PT, R4, R5, PT ;  /* 0x000000050400720c */ /* 0x000fda0003f25270 */
[----:B------:R-:W-:Y:S05]  /*b180*/  @P1 BRA `(.L_x_6302) ;  /* 0xfffffffc00ec1947 */ /* 0x000fea000383ffff */
.L_x_6301:
[----:B------:R-:W-:Y:S05]  /*b190*/  BSYNC B0 ;  /* 0x0000000000007941 */ /* 0x000fea0003800000 */
.L_x_6300:
[----:B------:R-:W-:-:S03]  /*b1a0*/  UMOV UR18, 0xffffffff ;  /* 0xffffffff00127882 */ /* 0x000fc60000000000 */
[----:B------:R-:W-:Y:S05]  /*b1b0*/  BRA.DIV UR18, `(.L_x_6303) ;  /* 0x0000002a12dc7947 */ /* 0x000fea000b800000 */
[----:B------:R-:W-:Y:S01]  /*b1c0*/  NOP ;  /* 0x0000000000007918 */ /* 0x000fe20000000000 */
.L_x_6362:
        /* <DEDUP_REMOVED lines=17> */
[----:B------:R1:W-:Y:S02]  /*b2e0*/  UBLKRED.G.S.ADD.F32.RN [UR18], [UR24], UR26, desc[UR28] ;  /* 0x00001c12180073bb */ /* 0x0003e400080a141a */
[----:B-1----:R0:W-:Y:S02]  /*b2f0*/  UTMACMDFLUSH ;  /* 0x00000000000079b7 */ /* 0x0021e40000000000 */
.L_x_6305:
[----:B------:R-:W-:Y:S05]  /*b300*/  BSYNC B0 ;  /* 0x0000000000007941 */ /* 0x000fea0003800000 */
.L_x_6304:
        /* <DEDUP_REMOVED lines=15> */
.L_x_6307:
[----:B------:R-:W-:Y:S05]  /*b400*/  BSYNC B0 ;  /* 0x0000000000007941 */ /* 0x000fea0003800000 */
.L_x_6306:
[----:B------:R-:W-:Y:S06]  /*b410*/  BAR.ARV 0xa, 0xa0 ;  /* 0x0282800000007b1d */ /* 0x000fec0000002000 */
[----:B------:R-:W-:Y:S04]  /*b420*/  BSSY B0, `(.L_x_6308) ;  /* 0x0000003000007945 */ /* 0x000fe80003800000 */
[----:B------:R-:W-:Y:S05]  /*b430*/  @!P0 BRA `(.L_x_6309) ;  /* 0x0000000000048947 */ /* 0x000fea0003800000 */
[----:B------:R-:W-:-:S04]  /*b440*/  DEPBAR.LE SB0, 0x0 ;  /* 0x000080000000791a */ /* 0x000fc80000000000 */
.L_x_6309:
[----:B------:R-:W-:Y:S05]  /*b450*/  BSYNC B0 ;  /* 0x0000000000007941 */ /* 0x000fea0003800000 */
.L_x_6308:
        /* <DEDUP_REMOVED lines=19> */
.L_x_6311:
[----:B------:R-:W-:Y:S05]  /*b590*/  BSYNC B0 ;  /* 0x0000000000007941 */ /* 0x000fea0003800000 */
.L_x_6310:
        /* <DEDUP_REMOVED lines=10> */
[----:B------:R-:W-:-:S04]  /*b640*/  UIADD3 UR10, UR10, 0x80, URZ ;  /* 0x000000800a0a7890 */ /* 0x000fc8000fffe03f */
[----:B------:R-:W-:-:S04]  /*b650*/  USHF.R.S32.HI UR11, URZ, 0x1f, UR10 ;  /* 0x0000001f3f0b7899 */ /* 0x000fc8000801140a */
[----:B------:R-:W-:-:S04]  /*b660*/  ULEA.HI UR11, UR11, UR10, URZ, 0x7 ;  /* 0x0000000a0b0b7291 */ /* 0x000fc8000f8f383f */
[----:B------:R-:W-:-:S04]  /*b670*/  USHF.R.S32.HI UR11, URZ, 0x7, UR11 ;  /* 0x000000073f0b7899 */ /* 0x000fc8000801140b */
[----:B------:R-:W-:-:S04]  /*b680*/  UISETP.LT.AND UP0, UPT, UR16, UR11, UPT ;  /* 0x0000000b1000728c */ /* 0x000fc8000bf01270 */
[----:B------:R-:W-:-:S06]  /*b690*/  USEL UR11, UR16, UR11, UP0 ;  /* 0x0000000b100b7287 */ /* 0x000fcc0008000000 */
[----:B------:R-:W-:-:S07]  /*b6a0*/  VIADD R5, R8, UR11 ;  /* 0x0000000b08057c36 */ /* 0x000fce0008000000 */
.L_x_6314:
[----:B------:R-:W2:Y:S04]  /*b6b0*/  LDG.E.STRONG.GPU R4, desc[UR36][R2.64] ;  /* 0x0000002402047981 */ /* 0x000ea8000c1ef900 */
[----:B--2---:R-:W-:Y:S01]  /*b6c0*/  CCTL.IVALL ;  /* 0x00000000ff00798f */ /* 0x004fe20002000000 */
[----:B------:R-:W-:Y:S05]  /*b6d0*/  YIELD ;  /* 0x0000000000007946 */ /* 0x000fea0003800000 */
[----:B------:R-:W-:-:S13]  /*b6e0*/  ISETP.NE.AND P1, PT, R4, R5, PT ;  /* 0x000000050400720c */ /* 0x000fda0003f25270 */
[----:B------:R-:W-:Y:S05]  /*b6f0*/  @P1 BRA `(.L_x_6314) ;  /* 0xfffffffc00ec1947 */ /* 0x000fea000383ffff */
.L_x_6313:
[----:B------:R-:W-:Y:S05]  /*b700*/  BSYNC B0 ;  /* 0x0000000000007941 */ /* 0x000fea0003800000 */
.L_x_6312:
[----:B------:R-:W-:-:S03]  /*b710*/  UMOV UR10, 0xffffffff ;  /* 0xffffffff000a7882 */ /* 0x000fc60000000000 */
[----:B------:R-:W-:Y:S05]  /*b720*/  BRA.DIV UR10, `(.L_x_6315) ;  /* 0x000000260a9c7947 */ /* 0x000fea000b800000 */
[----:B------:R-:W-:Y:S01]  /*b730*/  NOP ;  /* 0x0000000000007918 */ /* 0x000fe20000000000 */
.L_x_6365:
        /* <DEDUP_REMOVED lines=15> */
.L_x_6317:
[----:B------:R-:W-:Y:S05]  /*b830*/  BSYNC B0 ;  /* 0x0000000000007941 */ /* 0x000fea0003800000 */
.L_x_6316:
        /* <DEDUP_REMOVED lines=15> */
.L_x_6319:
[----:B------:R-:W-:Y:S05]  /*b930*/  BSYNC B0 ;  /* 0x0000000000007941 */ /* 0x000fea0003800000 */
.L_x_6318:
[----:B------:R-:W-:Y:S06]  /*b940*/  BAR.ARV 0xa, 0xa0 ;  /* 0x0282800000007b1d */ /* 0x000fec0000002000 */
[----:B------:R-:W-:Y:S04]  /*b950*/  BSSY B0, `(.L_x_6320) ;  /* 0x0000003000007945 */ /* 0x000fe80003800000 */
[----:B------:R-:W-:Y:S05]  /*b960*/  @!P0 BRA `(.L_x_6321) ;  /* 0x0000000000048947 */ /* 0x000fea0003800000 */
[----:B------:R-:W-:-:S04]  /*b970*/  DEPBAR.LE SB0, 0x0 ;  /* 0x000080000000791a */ /* 0x000fc80000000000 */
.L_x_6321:
[----:B------:R-:W-:Y:S05]  /*b980*/  BSYNC B0 ;  /* 0x0000000000007941 */ /* 0x000fea0003800000 */
.L_x_6320:
        /* <DEDUP_REMOVED lines=19> */
.L_x_6323:
[----:B------:R-:W-:Y:S05]  /*bac0*/  BSYNC B0 ;  /* 0x0000000000007941 */ /* 0x000fea0003800000 */
.L_x_6322:
[----:B------:R-:W-:Y:S02]  /*bad0*/  UIADD3 UR17, UR17, 0x2, URZ ;  /* 0x0000000211117890 */ /* 0x000fe4000fffe03f */
[----:B------:R-:W-:Y:S02]  /*bae0*/  UIADD3 UR4, UR4, 0x4000, URZ ;  /* 0x0000400004047890 */ /* 0x000fe4000fffe03f */
[----:B------:R-:W-:-:S06]  /*baf0*/  UISETP.GE.AND UP0, UPT, UR17, UR5, UPT ;  /* 0x000000051100728c */ /* 0x000fcc000bf06270 */
[----:B------:R-:W-:-:S13]  /*bb00*/  PLOP3.LUT P1, PT, PT, PT, UP0, 0x80, 0x0 ;  /* 0x000000000000781c */ /* 0x000fda0003f2f008 */
[----:B------:R-:W-:Y:S05]  /*bb10*/  @!P1 BRA `(.L_x_6324) ;  /* 0xfffffff400409947 */ /* 0x000fea000383ffff */
[----:B------:R-:W-:Y:S05]  /*bb20*/  BRA `(.L_x_6229) ;  /* 0x0000001c00dc7947 */ /* 0x000fea0003800000 */
.L_x_6283:
        /* <DEDUP_REMOVED lines=21> */
.L_x_6325:
[----:B------:R-:W-:Y:S01]  /*bc80*/  ULDC UR9, c[0x0][0xb44] ;  /* 0x0002d10000097ab9 */ /* 0x000fe20000000800 */
[----:B------:R-:W-:Y:S01]  /*bc90*/  UMOV UR7, UR8 ;  /* 0x0000000800077c82 */ /* 0x000fe20008000000 */
[----:B------:R-:W-:-:S11]  /*bca0*/  UISETP.NE.AND UP0, UPT, UR9, 0x1, UPT ;  /* 0x000000010900788c */ /* 0x000fd6000bf05270 */
[----:B------:R-:W-:Y:S02]  /*bcb0*/  @UP0 ULDC.64 UR10, c[0x0][0xb48] ;  /* 0x0002d200000a0ab9 */ /* 0x000fe40000000a00 */
[----:B------:R-:W-:-:S04]  /*bcc0*/  UIMAD.WIDE.U32 UR4, UR8, UR10, URZ ;  /* 0x0000000a080472a5 */ /* 0x000fc8000f8e003f */
[----:B------:R-:W-:-:S04]  /*bcd0*/  @UP0 USHF.R.U32.HI UR7, URZ, UR11, UR5 ;  /* 0x0000000b3f070299 */ /* 0x000fc80008011605 */
[----:B------:R-:W-:-:S12]  /*bce0*/  UIMAD UR4, UR7, UR9, URZ ;  /* 0x00000009070472a4 */ /* 0x000fd8000f8e023f */
.L_x_6326:
        /* <DEDUP_REMOVED lines=20> */
[----:B------:R-:W2:Y:S01]  /*be30*/  LDC R2, c[0x0][0x290] ;  /* 0x0000a400ff027b82 */ /* 0x000ea20000000800 */
[----:B------:R-:W-:Y:S01]  /*be40*/  USHF.L.U32 UR11, UR7, 0x7, URZ ;  /* 0x00000007070b7899 */ /* 0x000fe2000800063f */
[----:B------:R-:W-:Y:S01]  /*be50*/  ULDC UR4, c[0x0][0x74c] ;  /* 0x0001d30000047ab9 */ /* 0x000fe20000000800 */
        /* <DEDUP_REMOVED lines=55> */
.L_x_6366:
        /* <DEDUP_REMOVED lines=12> */
.L_x_6330:
        /* <DEDUP_REMOVED lines=70> */
.L_x_6341:
[----:B------:R-:W-:-:S04]  /*c6f0*/  SHF.L.U32 R19, R10, 0x1f, RZ ;  /* 0x0000001f0a137819 */ /* 0x000fc800000006ff */
[----:B------:R-:W2:Y:S02]  /*c700*/  SYNCS.PHASECHK.TRANS64.TRYWAIT P1, [R0+URZ+0x30c40], R19 ;  /* 0x030c4013000075a7 */ /* 0x000ea4000802017f */
[----:B--2---:R-:W-:Y:S05]  /*c710*/  @!P1 BRA `(.L_x_6333) ;  /* 0x0000001400d09947 */ /* 0x004fea0003800000 */
.L_x_6367:
        /* <DEDUP_REMOVED lines=8> */
.L_x_6334:
        /* <DEDUP_REMOVED lines=30> */
.L_x_6368:
        /* <DEDUP_REMOVED lines=8> */
.L_x_6336:
        /* <DEDUP_REMOVED lines=30> */
.L_x_6369:
        /* <DEDUP_REMOVED lines=8> */
.L_x_6338:
        /* <DEDUP_REMOVED lines=25> */
.L_x_6371:
        /* <DEDUP_REMOVED lines=8> */
.L_x_6340:
        /* <DEDUP_REMOVED lines=28> */
.L_x_6332:
[----:B-1----:R-:W2:Y:S04]  /*d030*/  LDL.LU R4, [R1+0x10] ;  /* 0x0000100001047983 */ /* 0x002ea80000300800 */
[----:B------:R1:W5:Y:S01]  /*d040*/  LDL R5, [R1+0x14] ;  /* 0x0000140001057983 */ /* 0x0003620000100800 */
[----:B--2---:R-:W-:-:S13]  /*d050*/  ISETP.NE.AND P1, PT, R4, RZ, PT ;  /* 0x000000ff0400720c */ /* 0x004fda0003f25270 */
[----:B-1----:R-:W-:Y:S05]  /*d060*/  @!P1 BRA `(.L_x_6331) ;  /* 0x0000000400249947 */ /* 0x002fea0003800000 */
[----:B------:R-:W-:-:S04]  /*d070*/  SHF.L.U32 R14, R10, 0x1f, RZ ;  /* 0x0000001f0a0e7819 */ /* 0x000fc800000006ff */
[----:B------:R-:W1:Y:S02]  /*d080*/  SYNCS.PHASECHK.TRANS64.TRYWAIT P1, [R0+URZ+0x30c40], R14 ;  /* 0x030c400e000075a7 */ /* 0x000e64000802017f */
[----:B-1----:R-:W-:Y:S05]  /*d090*/  @!P1 BRA `(.L_x_6342) ;  /* 0x0000000c00c49947 */ /* 0x002fea0003800000 */
.L_x_6372:
        /* <DEDUP_REMOVED lines=8> */
.L_x_6343:
        /* <DEDUP_REMOVED lines=27> */
.L_x_6373:
        /* <DEDUP_REMOVED lines=8> */
.L_x_6345:
        /* <DEDUP_REMOVED lines=27> */
.L_x_6331:
        /* <DEDUP_REMOVED lines=8> */
.L_x_6374:
[----:B------:R-:W-:Y:S05]  /*d580*/  @P1 BRA `(.L_x_6347) ;  /* 0x0000000000181947 */ /* 0x000fea0003800000 */
[----:B------:R-:W4:Y:S01]  /*d590*/  S2R R2, SR_TID.X ;  /* 0x0000000000027919 */ /* 0x000f220000002100 */
[----:B---3--:R-:W-:-:S04]  /*d5a0*/  IMAD.MOV.U32 R3, RZ, RZ, 0x4200 ;  /* 0x00004200ff037424 */ /* 0x008fc800078e00ff */
[----:B------:R3:W-:Y:S01]  /*d5b0*/  SYNCS.ARRIVE.TRANS64 RZ, [R4+URZ+0x30c30], R3 ;  /* 0x030c300304ff79a7 */ /* 0x0007e2000800003f */
[----:B----4-:R-:W-:-:S13]  /*d5c0*/  LOP3.LUT P0, RZ, R2, 0x1f, RZ, 0xc0, !PT ;  /* 0x0000001f02ff7812 */ /* 0x010fda000780c0ff */
[----:B---3--:R-:W-:Y:S05]  /*d5d0*/  @!P0 BRA `(.L_x_6347) ;  /* 0x0000000000048947 */ /* 0x008fea0003800000 */
[----:B------:R-:W-:Y:S01]  /*d5e0*/  BPT.TRAP 0x1 ;  /* 0x000000040000795c */ /* 0x000fe20000300000 */
.L_x_6347:
        /* <DEDUP_REMOVED lines=37> */
.L_x_6328:
[----:B------:R-:W-:Y:S05]  /*d840*/  BSYNC B0 ;  /* 0x0000000000007941 */ /* 0x000fea0003800000 */
.L_x_6327:
[----:B------:R-:W-:-:S03]  /*d850*/  UMOV UR4, 0xffffffff ;  /* 0xffffffff00047882 */ /* 0x000fc60000000000 */
[----:B------:R-:W-:Y:S05]  /*d860*/  BRA.DIV UR4, `(.L_x_6348) ;  /* 0x0000000a040c7947 */ /* 0x000fea000b800000 */
[----:B------:R-:W-:-:S13]  /*d870*/  ELECT P6, URZ, PT ;  /* 0x00000000003f782f */ /* 0x000fda00038c0000 */
.L_x_6377:
[----:B------:R-:W-:Y:S05]  /*d880*/  @!P6 BRA `(.L_x_6229) ;  /* 0x000000000084e947 */ /* 0x000fea0003800000 */
[----:B------:R-:W2:Y:S02]  /*d890*/  LDL.LU R2, [R1+0x18] ;  /* 0x0000180001027983 */ /* 0x000ea40000300800 */
[----:B--2---:R-:W-:-:S04]  /*d8a0*/  LOP3.LUT R2, R2, 0x2, RZ, 0xfc, !PT ;  /* 0x0000000202027812 */ /* 0x004fc800078efcff */
[----:B------:R-:W-:-:S13]  /*d8b0*/  ISETP.NE.AND P2, PT, R2, 0x3, PT ;  /* 0x000000030200780c */ /* 0x000fda0003f45270 */
[----:B------:R-:W-:Y:S05]  /*d8c0*/  @!P2 BRA `(.L_x_6349) ;  /* 0x000000000004a947 */ /* 0x000fea0003800000 */
[----:B------:R-:W-:Y:S01]  /*d8d0*/  BPT.TRAP 0x1 ;  /* 0x000000040000795c */ /* 0x000fe20000300000 */
.L_x_6349:
        /* <DEDUP_REMOVED lines=15> */
.L_x_6378:
[----:B------:R-:W2:Y:S02]  /*d9d0*/  SYNCS.PHASECHK.TRANS64.TRYWAIT P0, [R3+URZ], R2 ;  /* 0x00000002030075a7 */ /* 0x000ea4000800017f */
[----:B--2---:R-:W-:Y:S05]  /*d9e0*/  @!P0 BRA `(.L_x_6351) ;  /* 0x0000000400e08947 */ /* 0x004fea0003800000 */
.L_x_6379:
[----:B------:R-:W-:Y:S05]  /*d9f0*/  @!P2 BRA `(.L_x_6352) ;  /* 0x000000000004a947 */ /* 0x000fea0003800000 */
[----:B------:R-:W-:Y:S01]  /*da00*/  BPT.TRAP 0x1 ;  /* 0x000000040000795c */ /* 0x000fe20000300000 */
.L_x_6352:
[----:B--2---:R-:W-:-:S04]  /*da10*/  VIADD R3, R8, 0x30c40 ;  /* 0x00030c4008037836 */ /* 0x004fc80000000000 */
[----:B------:R-:W-:-:S04]  /*da20*/  IMAD R5, R0, 0x8, R3 ;  /* 0x0000000800057824 */ /* 0x000fc800078e0203 */
[----:B------:R-:W2:Y:S02]  /*da30*/  SYNCS.PHASECHK.TRANS64.TRYWAIT P0, [R5+URZ], R4 ;  /* 0x00000004050075a7 */ /* 0x000ea4000800017f */
[----:B--2---:R-:W-:Y:S05]  /*da40*/  @!P0 BRA `(.L_x_6353) ;  /* 0x0000000400dc8947 */ /* 0x004fea0003800000 */
.L_x_6380:
[----:B------:R-:W-:-:S07]  /*da50*/  IMAD R3, R6, 0x8, R3 ;  /* 0x0000000806037824 */ /* 0x000fce00078e0203 */
.L_x_6354:
[----:B---3--:R3:W4:Y:S02]  /*da60*/  SYNCS.PHASECHK.TRANS64.TRYWAIT P0, [R3+URZ], R2 ;  /* 0x00000002030075a7 */ /* 0x008724000800017f */
[----:B----4-:R-:W-:Y:S05]  /*da70*/  @!P0 NANOSLEEP.SYNCS 0x989680 ;  /* 0x009896800000895d */ /* 0x010fea0003900000 */
[----:B------:R-:W4:Y:S02]  /*da80*/  @!P0 SYNCS.PHASECHK.TRANS64 P0, [R3+URZ], R2 ;  /* 0x00000002030085a7 */ /* 0x000f24000800007f */
[----:B----4-:R-:W-:Y:S05]  /*da90*/  @!P0 BRA `(.L_x_6354) ;  /* 0xfffffffc00f08947 */ /* 0x010fea000383ffff */
.L_x_6229:
[----:B------:R-:W-:Y:S05]  /*daa0*/  BSYNC B6 ;  /* 0x0000000000067941 */ /* 0x000fea0003800000 */
.L_x_6224:
[----:B------:R-:W-:Y:S05]  /*dab0*/  EXIT ;  /* 0x000000000000794d */ /* 0x000fea0003800000 */
.L_x_6235:
[----:B------:R-:W-:Y:S02]  /*dac0*/  IMAD.MOV.U32 R12, RZ, RZ, RZ ;  /* 0x000000ffff0c7224 */ /* 0x000fe400078e00ff */
[----:B------:R-:W-:Y:S02]  /*dad0*/  IMAD.MOV.U32 R11, RZ, RZ, 0x1f ;  /* 0x0000001fff0b7424 */ /* 0x000fe400078e00ff */
[----:B------:R-:W-:-:S07]  /*dae0*/  IMAD.MOV.U32 R15, RZ, RZ, -0x1 ;  /* 0xffffffffff0f7424 */ /* 0x000fce00078e00ff */
[----:B------:R-:W-:Y:S05]  /*daf0*/  WARPSYNC.COLLECTIVE R15, `(.L_x_6355) ;  /* 0x000000000f087348 */ /* 0x000fea0003c00000 */
[----:B------:R1:W2:Y:S02]  /*db00*/  SHFL.IDX P6, R14, R13, R12, R11 ;  /* 0x0000000c0d0e7389 */ /* 0x0002a400000c000b */
[----:B-12---:R-:W-:Y:S01]  /*db10*/  ENDCOLLECTIVE ;  /* 0x000000000000791b */ /* 0x006fe20003800000 */
.L_x_6355:
[----:B------:R-:W-:Y:S05]  /*db20*/  BRA `(.L_x_6356) ;  /* 0xffffff3400947947 */ /* 0x000fea000383ffff */
.L_x_6237:
[----:B---3--:R3:W4:Y:S02]  /*db30*/  SYNCS.PHASECHK.TRANS64.TRYWAIT P0, [R236+URZ+0x30c00], R11 ;  /* 0x030c000bec0075a7 */ /* 0x008724000800017f */
[----:B----4-:R-:W-:Y:S05]  /*db40*/  @!P0 NANOSLEEP.SYNCS 0x989680 ;  /* 0x009896800000895d */ /* 0x010fea0003900000 */
[----:B------:R-:W4:Y:S02]  /*db50*/  @!P0 SYNCS.PHASECHK.TRANS64 P0, [R236+URZ+0x30c00], R11 ;  /* 0x030c000bec0085a7 */ /* 0x000f24000800007f */
[----:B----4-:R-:W-:Y:S05]  /*db60*/  @!P0 BRA `(.L_x_6237) ;  /* 0xfffffffc00f08947 */ /* 0x010fea000383ffff */
[----:B------:R-:W-:Y:S05]  /*db70*/  BRA `(.L_x_6236) ;  /* 0xffffff3400c47947 */ /* 0x000fea000383ffff */
.L_x_6242:
[----:B--2---:R2:W3:Y:S02]  /*db80*/  SYNCS.PHASECHK.TRANS64.TRYWAIT P1, [R6+URZ+0x30c10], R17 ;  /* 0x030c1011060075a7 */ /* 0x0044e4000802017f */
[----:B---3--:R-:W-:Y:S05]  /*db90*/  @!P1 NANOSLEEP.SYNCS 0x989680 ;  /* 0x009896800000995d */ /* 0x008fea0003900000 */
[----:B------:R-:W3:Y:S02]  /*dba0*/  @!P1 SYNCS.PHASECHK.TRANS64 P1, [R6+URZ+0x30c10], R17 ;  /* 0x030c1011060095a7 */ /* 0x000ee4000802007f */
[----:B---3--:R-:W-:Y:S05]  /*dbb0*/  @!P1 BRA `(.L_x_6242) ;  /* 0xfffffffc00f09947 */ /* 0x008fea000383ffff */
[----:B------:R-:W-:Y:S05]  /*dbc0*/  BRA `(.L_x_6241) ;  /* 0xffffff40000c7947 */ /* 0x000fea000383ffff */
.L_x_6246:
[----:B------:R1:W1:Y:S02]  /*dbd0*/  SYNCS.PHASECHK.TRANS64.TRYWAIT P1, [R6+URZ+0x30c30], R17 ;  /* 0x030c3011060075a7 */ /* 0x000264000802017f */
[----:B-1----:R-:W-:Y:S05]  /*dbe0*/  @!P1 NANOSLEEP.SYNCS 0x989680 ;  /* 0x009896800000995d */ /* 0x002fea0003900000 */
[----:B------:R-:W1:Y:S02]  /*dbf0*/  @!P1 SYNCS.PHASECHK.TRANS64 P1, [R6+URZ+0x30c30], R17 ;  /* 0x030c3011060095a7 */ /* 0x000e64000802007f */
[----:B-1----:R-:W-:Y:S05]  /*dc00*/  @!P1 BRA `(.L_x_6246) ;  /* 0xfffffffc00f09947 */ /* 0x002fea000383ffff */
[----:B------:R-:W-:Y:S05]  /*dc10*/  BRA `(.L_x_6245) ;  /* 0xffffff4400287947 */ /* 0x000fea000383ffff */
.L_x_6254:
[----:B--2---:R2:W3:Y:S02]  /*dc20*/  SYNCS.PHASECHK.TRANS64.TRYWAIT P1, [R7+URZ+0x30c10], R20 ;  /* 0x030c1014070075a7 */ /* 0x0044e4000802017f */
[----:B---3--:R-:W-:Y:S05]  /*dc30*/  @!P1 NANOSLEEP.SYNCS 0x989680 ;  /* 0x009896800000995d */ /* 0x008fea0003900000 */
[----:B------:R-:W3:Y:S02]  /*dc40*/  @!P1 SYNCS.PHASECHK.TRANS64 P1, [R7+URZ+0x30c10], R20 ;  /* 0x030c1014070095a7 */ /* 0x000ee4000802007f */
[----:B---3--:R-:W-:Y:S05]  /*dc50*/  @!P1 BRA `(.L_x_6254) ;  /* 0xfffffffc00f09947 */ /* 0x008fea000383ffff */
[----:B------:R-:W-:Y:S05]  /*dc60*/  BRA `(.L_x_6253) ;  /* 0xffffff7c00407947 */ /* 0x000fea000383ffff */
.L_x_6258:
[----:B------:R1:W1:Y:S02]  /*dc70*/  SYNCS.PHASECHK.TRANS64.TRYWAIT P1, [R7+URZ+0x30c30], R20 ;  /* 0x030c3014070075a7 */ /* 0x000264000802017f */
[----:B-1----:R-:W-:Y:S05]  /*dc80*/  @!P1 NANOSLEEP.SYNCS 0x989680 ;  /* 0x009896800000995d */ /* 0x002fea0003900000 */
[----:B------:R-:W1:Y:S02]  /*dc90*/  @!P1 SYNCS.PHASECHK.TRANS64 P1, [R7+URZ+0x30c30], R20 ;  /* 0x030c3014070095a7 */ /* 0x000e64000802007f */
[----:B-1----:R-:W-:Y:S05]  /*dca0*/  @!P1 BRA `(.L_x_6258) ;  /* 0xfffffffc00f09947 */ /* 0x002fea000383ffff */
[----:B------:R-:W-:Y:S05]  /*dcb0*/  BRA `(.L_x_6257) ;  /* 0xffffff8000547947 */ /* 0x000fea000383ffff */
.L_x_6290:
[----:B------:R-:W-:Y:S01]  /*dcc0*/  BSSY B0, `(.L_x_6357) ;  /* 0x0000005000007945 */ /* 0x000fe20003800000 */
[----:B------:R-:W-:-:S07]  /*dcd0*/  IMAD.MOV.U32 R15, RZ, RZ, -0x1 ;  /* 0xffffffffff0f7424 */ /* 0x000fce00078e00ff */
[----:B------:R-:W-:Y:S05]  /*dce0*/  WARPSYNC.COLLECTIVE R15, `(.L_x_6358) ;  /* 0x000000000f087348 */ /* 0x000fea0003c00000 */
[----:B------:R-:W-:Y:S01]  /*dcf0*/  NOP ;  /* 0x0000000000007918 */ /* 0x000fe20000000000 */
[----:B------:R-:W-:Y:S01]  /*dd00*/  ENDCOLLECTIVE ;  /* 0x000000000000791b */ /* 0x000fe20003800000 */
.L_x_6358:
[----:B------:R-:W-:Y:S05]  /*dd10*/  BSYNC B0 ;  /* 0x0000000000007941 */ /* 0x000fea0003800000 */
.L_x_6357:
[----:B------:R-:W-:Y:S05]  /*dd20*/  BRA `(.L_x_6359) ;  /* 0xffffffcc006c7947 */ /* 0x000fea000383ffff */
.L_x_6303:
[----:B------:R-:W-:Y:S01]  /*dd30*/  BSSY B0, `(.L_x_6360) ;  /* 0x0000005000007945 */ /* 0x000fe20003800000 */
[----:B------:R-:W-:-:S07]  /*dd40*/  IMAD.MOV.U32 R15, RZ, RZ, -0x1 ;  /* 0xffffffffff0f7424 */ /* 0x000fce00078e00ff */
[----:B------:R-:W-:Y:S05]  /*dd50*/  WARPSYNC.COLLECTIVE R15, `(.L_x_6361) ;  /* 0x000000000f087348 */ /* 0x000fea0003c00000 */
[----:B------:R-:W-:Y:S01]  /*dd60*/  NOP ;  /* 0x0000000000007918 */ /* 0x000fe20000000000 */
[----:B------:R-:W-:Y:S01]  /*dd70*/  ENDCOLLECTIVE ;  /* 0x000000000000791b */ /* 0x000fe20003800000 */
.L_x_6361:
[----:B------:R-:W-:Y:S05]  /*dd80*/  BSYNC B0 ;  /* 0x0000000000007941 */ /* 0x000fea0003800000 */
.L_x_6360:
[----:B------:R-:W-:Y:S05]  /*dd90*/  BRA `(.L_x_6362) ;  /* 0xffffffd4000c7947 */ /* 0x000fea000383ffff */
.L_x_6315:
[----:B------:R-:W-:Y:S01]  /*dda0*/  BSSY B0, `(.L_x_6363) ;  /* 0x0000005000007945 */ /* 0x000fe20003800000 */
[----:B------:R-:W-:-:S07]  /*ddb0*/  IMAD.MOV.U32 R15, RZ, RZ, -0x1 ;  /* 0xffffffffff0f7424 */ /* 0x000fce00078e00ff */
[----:B------:R-:W-:Y:S05]  /*ddc0*/  WARPSYNC.COLLECTIVE R15, `(.L_x_6364) ;  /* 0x000000000f087348 */ /* 0x000fea0003c00000 */
[----:B------:R-:W-:Y:S01]  /*ddd0*/  NOP ;  /* 0x0000000000007918 */ /* 0x000fe20000000000 */
[----:B------:R-:W-:Y:S01]  /*dde0*/  ENDCOLLECTIVE ;  /* 0x000000000000791b */ /* 0x000fe20003800000 */
.L_x_6364:
[----:B------:R-:W-:Y:S05]  /*ddf0*/  BSYNC B0 ;  /* 0x0000000000007941 */ /* 0x000fea0003800000 */
.L_x_6363:
[----:B------:R-:W-:Y:S05]  /*de00*/  BRA `(.L_x_6365) ;  /* 0xffffffd8004c7947 */ /* 0x000fea000383ffff */
.L_x_6329:
[----:B-1----:R1:W2:Y:S02]  /*de10*/  SYNCS.PHASECHK.TRANS64.TRYWAIT P1, [R0+URZ+0x30c20], R11 ;  /* 0x030c200b000075a7 */ /* 0x0022a4000802017f */
[----:B--2---:R-:W-:Y:S05]  /*de20*/  @!P1 NANOSLEEP.SYNCS 0x989680 ;  /* 0x009896800000995d */ /* 0x004fea0003900000 */
[----:B------:R-:W2:Y:S02]  /*de30*/  @!P1 SYNCS.PHASECHK.TRANS64 P1, [R0+URZ+0x30c20], R11 ;  /* 0x030c200b000095a7 */ /* 0x000ea4000802007f */
[----:B--2---:R-:W-:Y:S05]  /*de40*/  @!P1 BRA `(.L_x_6329) ;  /* 0xfffffffc00f09947 */ /* 0x004fea000383ffff */
[----:B------:R-:W-:Y:S05]  /*de50*/  BRA `(.L_x_6366) ;  /* 0xffffffe000dc7947 */ /* 0x000fea000383ffff */
.L_x_6333:
[----:B--2---:R2:W3:Y:S02]  /*de60*/  SYNCS.PHASECHK.TRANS64.TRYWAIT P1, [R0+URZ+0x30c40], R19 ;  /* 0x030c4013000075a7 */ /* 0x0044e4000802017f */
[----:B---3--:R-:W-:Y:S05]  /*de70*/  @!P1 NANOSLEEP.SYNCS 0x989680 ;  /* 0x009896800000995d */ /* 0x008fea0003900000 */
[----:B------:R-:W3:Y:S02]  /*de80*/  @!P1 SYNCS.PHASECHK.TRANS64 P1, [R0+URZ+0x30c40], R19 ;  /* 0x030c4013000095a7 */ /* 0x000ee4000802007f */
[----:B---3--:R-:W-:Y:S05]  /*de90*/  @!P1 BRA `(.L_x_6333) ;  /* 0xfffffffc00f09947 */ /* 0x008fea000383ffff */
[----:B------:R-:W-:Y:S05]  /*dea0*/  BRA `(.L_x_6367) ;  /* 0xffffffe8001c7947 */ /* 0x000fea000383ffff */
.L_x_6335:
[----:B-1----:R1:W3:Y:S02]  /*deb0*/  SYNCS.PHASECHK.TRANS64.TRYWAIT P1, [R0+URZ+0x30c28], R19 ;  /* 0x030c2813000075a7 */ /* 0x0022e4000802017f */
[----:B---3--:R-:W-:Y:S05]  /*dec0*/  @!P1 NANOSLEEP.SYNCS 0x989680 ;  /* 0x009896800000995d */ /* 0x008fea0003900000 */
[----:B------:R-:W3:Y:S02]  /*ded0*/  @!P1 SYNCS.PHASECHK.TRANS64 P1, [R0+URZ+0x30c28], R19 ;  /* 0x030c2813000095a7 */ /* 0x000ee4000802007f */
[----:B---3--:R-:W-:Y:S05]  /*dee0*/  @!P1 BRA `(.L_x_6335) ;  /* 0xfffffffc00f09947 */ /* 0x008fea000383ffff */
[----:B------:R-:W-:Y:S05]  /*def0*/  BRA `(.L_x_6368) ;  /* 0xffffffe800a07947 */ /* 0x000fea000383ffff */
.L_x_6337:
[----:B---3--:R3:W4:Y:S02]  /*df00*/  SYNCS.PHASECHK.TRANS64.TRYWAIT P1, [R0+URZ+0x30c48], R19 ;  /* 0x030c4813000075a7 */ /* 0x008724000802017f */
[----:B----4-:R-:W-:Y:S05]  /*df10*/  @!P1 NANOSLEEP.SYNCS 0x989680 ;  /* 0x009896800000995d */ /* 0x010fea0003900000 */
[----:B------:R-:W4:Y:S02]  /*df20*/  @!P1 SYNCS.PHASECHK.TRANS64 P1, [R0+URZ+0x30c48], R19 ;  /* 0x030c4813000095a7 */ /* 0x000f24000802007f */
[----:B----4-:R-:W-:Y:S05]  /*df30*/  @!P1 BRA `(.L_x_6337) ;  /* 0xfffffffc00f09947 */ /* 0x010fea000383ffff */
[----:B------:R-:W-:Y:S05]  /*df40*/  BRA `(.L_x_6369) ;  /* 0xffffffec00247947 */ /* 0x000fea000383ffff */
.L_x_6339:
[----:B------:R-:W-:-:S07]  /*df50*/  SHF.L.U32 R4, R10, 0x1f, RZ ;  /* 0x0000001f0a047819 */ /* 0x000fce00000006ff */
.L_x_6370:
[----:B-1----:R1:W2:Y:S02]  /*df60*/  SYNCS.PHASECHK.TRANS64.TRYWAIT P1, [R0+URZ+0x30c20], R4 ;  /* 0x030c2004000075a7 */ /* 0x0022a4000802017f */
[----:B--2---:R-:W-:Y:S05]  /*df70*/  @!P1 NANOSLEEP.SYNCS 0x989680 ;  /* 0x009896800000995d */ /* 0x004fea0003900000 */
[----:B------:R-:W2:Y:S02]  /*df80*/  @!P1 SYNCS.PHASECHK.TRANS64 P1, [R0+URZ+0x30c20], R4 ;  /* 0x030c2004000095a7 */ /* 0x000ea4000802007f */
[----:B--2---:R-:W-:Y:S05]  /*df90*/  @!P1 BRA `(.L_x_6370) ;  /* 0xfffffffc00f09947 */ /* 0x004fea000383ffff */
[----:B------:R-:W-:Y:S05]  /*dfa0*/  BRA `(.L_x_6371) ;  /* 0xffffffec00907947 */ /* 0x000fea000383ffff */
.L_x_6342:
[----:B-1----:R1:W2:Y:S02]  /*dfb0*/  SYNCS.PHASECHK.TRANS64.TRYWAIT P1, [R0+URZ+0x30c40], R14 ;  /* 0x030c400e000075a7 */ /* 0x0022a4000802017f */
[----:B--2---:R-:W-:Y:S05]  /*dfc0*/  @!P1 NANOSLEEP.SYNCS 0x989680 ;  /* 0x009896800000995d */ /* 0x004fea0003900000 */
[----:B------:R-:W2:Y:S02]  /*dfd0*/  @!P1 SYNCS.PHASECHK.TRANS64 P1, [R0+URZ+0x30c40], R14 ;  /* 0x030c400e000095a7 */ /* 0x000ea4000802007f */
[----:B--2---:R-:W-:Y:S05]  /*dfe0*/  @!P1 BRA `(.L_x_6342) ;  /* 0xfffffffc00f09947 */ /* 0x004fea000383ffff */
[----:B------:R-:W-:Y:S05]  /*dff0*/  BRA `(.L_x_6372) ;  /* 0xfffffff000287947 */ /* 0x000fea000383ffff */
.L_x_6344:
[----:B--2---:R2:W3:Y:S02]  /*e000*/  SYNCS.PHASECHK.TRANS64.TRYWAIT P1, [R0+URZ+0x30c28], R14 ;  /* 0x030c280e000075a7 */ /* 0x0044e4000802017f */
[----:B---3--:R-:W-:Y:S05]  /*e010*/  @!P1 NANOSLEEP.SYNCS 0x989680 ;  /* 0x009896800000995d */ /* 0x008fea0003900000 */
[----:B------:R-:W3:Y:S02]  /*e020*/  @!P1 SYNCS.PHASECHK.TRANS64 P1, [R0+URZ+0x30c28], R14 ;  /* 0x030c280e000095a7 */ /* 0x000ee4000802007f */
[----:B---3--:R-:W-:Y:S05]  /*e030*/  @!P1 BRA `(.L_x_6344) ;  /* 0xfffffffc00f09947 */ /* 0x008fea000383ffff */
[----:B------:R-:W-:Y:S05]  /*e040*/  BRA `(.L_x_6373) ;  /* 0xfffffff000a07947 */ /* 0x000fea000383ffff */
.L_x_6346:
[----:B---3--:R3:W4:Y:S02]  /*e050*/  SYNCS.PHASECHK.TRANS64.TRYWAIT P0, [R4+URZ+0x30c40], R3 ;  /* 0x030c4003040075a7 */ /* 0x008724000800017f */
[----:B----4-:R-:W-:Y:S05]  /*e060*/  @!P0 NANOSLEEP.SYNCS 0x989680 ;  /* 0x009896800000895d */ /* 0x010fea0003900000 */
[----:B------:R-:W4:Y:S02]  /*e070*/  @!P0 SYNCS.PHASECHK.TRANS64 P0, [R4+URZ+0x30c40], R3 ;  /* 0x030c4003040085a7 */ /* 0x000f24000800007f */
[----:B----4-:R-:W-:Y:S05]  /*e080*/  @!P0 BRA `(.L_x_6346) ;  /* 0xfffffffc00f08947 */ /* 0x010fea000383ffff */
[----:B------:R-:W-:Y:S05]  /*e090*/  BRA `(.L_x_6374) ;  /* 0xfffffff400387947 */ /* 0x000fea000383ffff */
.L_x_6348:
[----:B------:R-:W-:Y:S01]  /*e0a0*/  BSSY B0, `(.L_x_6375) ;  /* 0x0000006000007945 */ /* 0x000fe20003800000 */
[----:B------:R-:W-:-:S07]  /*e0b0*/  IMAD.MOV.U32 R15, RZ, RZ, -0x1 ;  /* 0xffffffffff0f7424 */ /* 0x000fce00078e00ff */
[----:B------:R-:W-:Y:S05]  /*e0c0*/  WARPSYNC.COLLECTIVE R15, `(.L_x_6376) ;  /* 0x000000000f0c7348 */ /* 0x000fea0003c00000 */
[----:B------:R-:W-:Y:S02]  /*e0d0*/  ELECT P6, UR62, PT ;  /* 0x00000000003e782f */ /* 0x000fe400038c0000 */
[----:B------:R-:W-:Y:S01]  /*e0e0*/  MOV R14, UR62 ;  /* 0x0000003e000e7c02 */ /* 0x000fe20008000f00 */
[----:B------:R-:W-:Y:S10]  /*e0f0*/  ENDCOLLECTIVE ;  /* 0x000000000000791b */ /* 0x000ff40003800000 */
.L_x_6376:
[----:B------:R-:W-:Y:S05]  /*e100*/  BSYNC B0 ;  /* 0x0000000000007941 */ /* 0x000fea0003800000 */
.L_x_6375:
[----:B------:R-:W-:Y:S05]  /*e110*/  BRA `(.L_x_6377) ;  /* 0xfffffff400d87947 */ /* 0x000fea000383ffff */
.L_x_6350:
[----:B-1----:R1:W2:Y:S02]  /*e120*/  SYNCS.PHASECHK.TRANS64.TRYWAIT P0, [R7+URZ], R4 ;  /* 0x00000004070075a7 */ /* 0x0022a4000800017f */
[----:B--2---:R-:W-:Y:S05]  /*e130*/  @!P0 NANOSLEEP.SYNCS 0x989680 ;  /* 0x009896800000895d */ /* 0x004fea0003900000 */
[----:B------:R-:W2:Y:S02]  /*e140*/  @!P0 SYNCS.PHASECHK.TRANS64 P0, [R7+URZ], R4 ;  /* 0x00000004070085a7 */ /* 0x000ea4000800007f */
[----:B--2---:R-:W-:Y:S05]  /*e150*/  @!P0 BRA `(.L_x_6350) ;  /* 0xfffffffc00f08947 */ /* 0x004fea000383ffff */
[----:B------:R-:W-:Y:S05]  /*e160*/  BRA `(.L_x_6378) ;  /* 0xfffffff800187947 */ /* 0x000fea000383ffff */
.L_x_6351:
[----:B--2---:R2:W3:Y:S02]  /*e170*/  SYNCS.PHASECHK.TRANS64.TRYWAIT P0, [R3+URZ], R2 ;  /* 0x00000002030075a7 */ /* 0x0044e4000800017f */
[----:B---3--:R-:W-:Y:S05]  /*e180*/  @!P0 NANOSLEEP.SYNCS 0x989680 ;  /* 0x009896800000895d */ /* 0x008fea0003900000 */
[----:B------:R-:W3:Y:S02]  /*e190*/  @!P0 SYNCS.PHASECHK.TRANS64 P0, [R3+URZ], R2 ;  /* 0x00000002030085a7 */ /* 0x000ee4000800007f */
[----:B---3--:R-:W-:Y:S05]  /*e1a0*/  @!P0 BRA `(.L_x_6351) ;  /* 0xfffffffc00f08947 */ /* 0x008fea000383ffff */
[----:B------:R-:W-:Y:S05]  /*e1b0*/  BRA `(.L_x_6379) ;  /* 0xfffffff8000c7947 */ /* 0x000fea000383ffff */
.L_x_6353:
[----:B--2---:R2:W3:Y:S02]  /*e1c0*/  SYNCS.PHASECHK.TRANS64.TRYWAIT P0, [R5+URZ], R4 ;  /* 0x00000004050075a7 */ /* 0x0044e4000800017f */
[----:B---3--:R-:W-:Y:S05]  /*e1d0*/  @!P0 NANOSLEEP.SYNCS 0x989680 ;  /* 0x009896800000895d */ /* 0x008fea0003900000 */
[----:B------:R-:W3:Y:S02]  /*e1e0*/  @!P0 SYNCS.PHASECHK.TRANS64 P0, [R5+URZ], R4 ;  /* 0x00000004050085a7 */ /* 0x000ee4000800007f */
[----:B---3--:R-:W-:Y:S05]  /*e1f0*/  @!P0 BRA `(.L_x_6353) ;  /* 0xfffffffc00f08947 */ /* 0x008fea000383ffff */
[----:B------:R-:W-:Y:S05]  /*e200*/  BRA `(.L_x_6380) ;  /* 0xfffffff800107947 */ /* 0x000fea000383ffff */
.L_x_6381:
        /* <DEDUP_REMOVED lines=15> */
.L_x_7418:


//--------------------- .text._ZN7cutlass13device_kernelIN5flash11enable_sm90INS1_16FlashAttnBwdSm90INS1_25CollectiveMainloopBwdSm90ILi2ELi2ELi2EN4cute5tupleIJNS5_1CILi1EEES8_S8_EEENS6_IJNS7_ILi128EEESA_NS7_ILi64EEEEEENS_10bfloat16_tEfNS_4arch4Sm90ELb1ELb0ELb0ELb0ELb0ELb1ELb0ELb0ELi2ELi1ELi2ELi2ELb0EEENS1_24CollectiveEpilogueBwdGQAISC_fSF_Li256ELb0ELb0EEENS1_25SingleTileBwdLPTSchedulerILb0ELi128ELb0EEEEEEEEEvNT_6ParamsE --------------------------
	.section	.text._ZN7cutlass13device_kernelIN5flash11enable_sm90INS1_16FlashAttnBwdSm90INS1_25CollectiveMainloopBwdSm90ILi2ELi2ELi2EN4cute5tupleIJNS5_1CILi1EEES8_S8_EEENS6_IJNS7_ILi128EEESA_NS7_ILi64EEEEEENS_10bfloat16_tEfNS_4arch4Sm90ELb1ELb0ELb0ELb0ELb0ELb1ELb0ELb0ELi2ELi1ELi2ELi2ELb0EEENS1_24CollectiveEpilogueBwdGQAISC_fSF_Li256ELb0ELb0EEENS1_25SingleTileBwdLPTSchedulerILb0ELi128ELb0EEEEEEEEEvNT_6ParamsE,"ax",@progbits
	.align	128
.text._ZN7cutlass13device_kernelIN5flash11enable_sm90INS1_16FlashAttnBwdSm90INS1_25CollectiveMainloopBwdSm90ILi2ELi2ELi2EN4cute5tupleIJNS5_1CILi1EEES8_S8_EEENS6_IJNS7_ILi128EEESA_NS7_ILi64EEEEEENS_10bfloat16_tEfNS_4arch4Sm90ELb1ELb0ELb0ELb0ELb0ELb1ELb0ELb0ELi2ELi1ELi2ELi2ELb0EEENS1_24CollectiveEpilogueBwdGQAISC_fSF_Li256ELb0ELb0EEENS1_25SingleTileBwdLPTSchedulerILb0ELi128ELb0EEEEEEEEEvNT_6ParamsE:
        .type           _ZN7cutlass13device_kernelIN5flash11enable_sm90INS1_16FlashAttnBwdSm90INS1_25CollectiveMainloopBwdSm90ILi2ELi2ELi2EN4cute5tupleIJNS5_1CILi1EEES8_S8_EEENS6_IJNS7_ILi128EEESA_NS7_ILi64EEEEEENS_10bfloat16_tEfNS_4arch4Sm90ELb1ELb0ELb0ELb0ELb0ELb1ELb0ELb0ELi2ELi1ELi2ELi2ELb0EEENS1_24CollectiveEpilogueBwdGQAISC_fSF_Li256ELb0ELb0EEENS1_25SingleTileBwdLPTSchedulerILb0ELi128ELb0EEEEEEEEEvNT_6ParamsE,@function
        .size           _ZN7cutlass13device_kernelIN5flash11enable_sm90INS1_16FlashAttnBwdSm90INS1_25CollectiveMainloopBwdSm90ILi2ELi2ELi2EN4cute5tupleIJNS5_1CILi1EEES8_S8_EEENS6_IJNS7_ILi128EEESA_NS7_ILi64EEEEEENS_10bfloat16_tEfNS_4arch4Sm90ELb1ELb0ELb0ELb0ELb0ELb1ELb0ELb0ELi2ELi1ELi2ELi2ELb0EEENS1_24CollectiveEpilogueBwdGQAISC_fSF_Li256ELb0ELb0EEENS1_25SingleTileBwdLPTSchedulerILb0ELi128ELb0EEEEEEEEEvNT_6ParamsE,(.L_x_7419 - _ZN7cutlass13device_kernelIN5flash11enable_sm90INS1_16FlashAttnBwdSm90INS1_25CollectiveMainloopBwdSm90ILi2ELi2ELi2EN4cute5tupleIJNS5_1CILi1EEES8_S8_EEENS6_IJNS7_ILi128EEESA_NS7_ILi64EEEEEENS_10bfloat16_tEfNS_4arch4Sm90ELb1ELb0ELb0ELb0ELb0ELb1ELb0ELb0ELi2ELi1ELi2ELi2ELb0EEENS1_24CollectiveEpilogueBwdGQAISC_fSF_Li256ELb0ELb0EEENS1_25SingleTileBwdLPTSchedulerILb0ELi128ELb0EEEEEEEEEvNT_6ParamsE)
        .other          _ZN7cutlass13device_kernelIN5flash11enable_sm90INS1_16FlashAttnBwdSm90INS1_25CollectiveMainloopBwdSm90ILi2ELi2ELi2EN4cute5tupleIJNS5_1CILi1EEES8_S8_EEENS6_IJNS7_ILi128EEESA_NS7_ILi64EEEEEENS_10bfloat16_tEfNS_4arch4Sm90ELb1ELb0ELb0ELb0ELb0ELb1ELb0ELb0ELi2ELi1ELi2ELi2ELb0EEENS1_24CollectiveEpilogueBwdGQAISC_fSF_Li256ELb0ELb0EEENS1_25SingleTileBwdLPTSchedulerILb0ELi128ELb0EEEEEEEEEvNT_6ParamsE,@"STO_CUDA_ENTRY STV_DEFAULT"
_ZN7cutlass13device_kernelIN5flash11enable_sm90INS1_16FlashAttnBwdSm90INS1_25CollectiveMainloopBwdSm90ILi2ELi2ELi2EN4cute5tupleIJNS5_1CILi1EEES8_S8_EEENS6_IJNS7_ILi128EEESA_NS7_ILi64EEEEEENS_10bfloat16_tEfNS_4arch4Sm90ELb1ELb0ELb0ELb0ELb0ELb1ELb0ELb0ELi2ELi1ELi2ELi2ELb0EEENS1_24CollectiveEpilogueBwdGQAISC_fSF_Li256ELb0ELb0EEENS1_25SingleTileBwdLPTSchedulerILb0ELi128ELb0EEEEEEEEEvNT_6ParamsE:
        /* <DEDUP_REMOVED lines=24> */
.L_x_6383:
[----:B------:R-:W-:Y:S05]  /*0180*/  BSYNC B0 ;  /* 0x0000000000007941 */ /* 0x000fea0003800000 */
.L_x_6382:
        /* <DEDUP_REMOVED lines=37> */
.L_x_6384:
        /* <DEDUP_REMOVED lines=22> */
.L_x_6385:
[----:B------:R-:W-:Y:S01]  /*0540*/  PLOP3.LUT P0, PT, PT, PT, UP0, 0x80, 0x0 ;  /* 0x000000000000781c */ /* 0x000fe20003f0f008 */
[----:B------:R-:W-:Y:S01]  /*0550*/  NOP ;  /* 0x0000000000007918 */ /* 0x000fe20000000000 */
[----:B------:R-:W-:Y:S01]  /*0560*/  BSSY B6, `(.L_x_6386) ;  /* 0x0000bd2000067945 */ /* 0x000fe20003800000 */
[----:B-12-4-:R-:W-:Y:S10]  /*0570*/  BAR.SYNC.DEFER_BLOCKING 0x0 ;  /* 0x0000000000007b1d */ /* 0x016ff40000010000 */
[----:B------:R-:W-:Y:S05]  /*0580*/  @!P0 BRA `(.L_x_6387) ;  /* 0x0000009000088947 */ /* 0x000fea0003800000 */
.L_x_6388:
        /* <DEDUP_REMOVED lines=32> */
.L_x_6389:
[----:B------:R-:W-:Y:S01]  /*0790*/  ULDC UR7, c[0x0][0x8cc] ;  /* 0x0002330000077ab9 */ /* 0x000fe20000000800 */
[----:B------:R-:W-:Y:S01]  /*07a0*/  UMOV UR37, UR10 ;  /* 0x0000000a00257c82 */ /* 0x000fe20008000000 */
[----:B------:R-:W-:-:S11]  /*07b0*/  UISETP.NE.AND UP0, UPT, UR7, 0x1, UPT ;  /* 0x000000010700788c */ /* 0x000fd6000bf05270 */
[----:B------:R-:W-:Y:S02]  /*07c0*/  @UP0 ULDC.64 UR8, c[0x0][0x8d0] ;  /* 0x0002340000080ab9 */ /* 0x000fe40000000a00 */
[----:B------:R-:W-:-:S04]  /*07d0*/  UIMAD.WIDE.U32 UR4, UR10, UR8, URZ ;  /* 0x000000080a0472a5 */ /* 0x000fc8000f8e003f */
[----:B------:R-:W-:-:S04]  /*07e0*/  @UP0 USHF.R.U32.HI UR37, URZ, UR9, UR5 ;  /* 0x000000093f250299 */ /* 0x000fc80008011605 */
[----:B------:R-:W-:-:S12]  /*07f0*/  UIMAD UR4, UR37, UR7, URZ ;  /* 0x00000007250472a4 */ /* 0x000fd8000f8e023f */
.L_x_6390:
        /* <DEDUP_REMOVED lines=15> */
[----:B------:R-:W-:Y:S01]  /*08f0*/  IMAD.U32 R0, RZ, RZ, UR4 ;  /* 0x00000004ff007e24 */ /* 0x000fe2000f8e00ff */
[----:B------:R-:W-:Y:S01]  /*0900*/  ULEA UR4, UR37, UR39, 0x7 ;  /* 0x0000002725047291 */ /* 0x000fe2000f8e383f */
[----:B------:R-:W-:Y:S01]  /*0910*/  PLOP3.LUT P0, PT, PT, PT, PT, 0x80, 0x0 ;  /* 0x000000000000781c */ /* 0x000fe20003f0f070 */
[----:B------:R-:W-:Y:S01]  /*0920*/  ULDC UR5, c[0x0][0x290] ;  /* 0x0000a40000057ab9 */ /* 0x000fe20000000800 */
[----:B------:R-:W-:Y:S01]  /*0930*/  ULDC UR6, c[0x0][0x74c] ;  /* 0x0001d30000067ab9 */ /* 0x000fe20000000800 */
[----:B------:R-:W-:Y:S01]  /*0940*/  UIADD3 UR39, UR39, 0x7f, URZ ;  /* 0x0000007f27277890 */ /* 0x000fe2000fffe03f */
[----:B------:R1:W-:Y:S01]  /*0950*/  STL [R1+0x3c], R0 ;  /* 0x00003c0001007387 */ /* 0x0003e20000100800 */
[----:B------:R-:W-:Y:S01]  /*0960*/  UIADD3 UR4, -UR6, UR4, -UR5 ;  /* 0x0000000406047290 */ /* 0x000fe2000fffe905 */
[----:B------:R-:W-:Y:S02]  /*0970*/  CS2R R152, SRZ ;  /* 0x0000000000987805 */ /* 0x000fe4000001ff00 */
[----:B------:R-:W-:-:S02]  /*0980*/  CS2R R184, SRZ ;  /* 0x0000000000b87805 */ /* 0x000fc4000001ff00 */
[----:B------:R-:W-:Y:S01]  /*0990*/  CS2R R154, SRZ ;  /* 0x00000000009a7805 */ /* 0x000fe2000001ff00 */
[----:B------:R-:W-:Y:S01]  /*09a0*/  USHF.R.S32.HI UR5, URZ, 0x1f, UR4 ;  /* 0x0000001f3f057899 */ /* 0x000fe20008011404 */
[----:B------:R-:W-:Y:S02]  /*09b0*/  CS2R R156, SRZ ;  /* 0x00000000009c7805 */ /* 0x000fe4000001ff00 */
        /* <DEDUP_REMOVED lines=17> */
[----:B------:R-:W-:Y:S01]  /*0ad0*/  CS2R R178, SRZ ;  /* 0x0000000000b27805 */ /* 0x000fe2000001ff00 */
[----:B------:R-:W-:Y:S01]  /*0ae0*/  UISETP.GT.AND UP0, UPT, UR40, UR41, UPT ;  /* 0x000000292800728c */ /* 0x000fe2000bf04270 */
[----:B------:R-:W-:Y:S02]  /*0af0*/  CS2R R180, SRZ ;  /* 0x0000000000b47805 */ /* 0x000fe4000001ff00 */
[----:B------:R-:W-:Y:S02]  /*0b00*/  CS2R R182, SRZ ;  /* 0x0000000000b67805 */ /* 0x000fe4000001ff00 */
[----:B------:R-:W-:Y:S02]  /*0b10*/  CS2R R186, SRZ ;  /* 0x0000000000ba7805 */ /* 0x000fe4000001ff00 */
[----:B------:R-:W-:-:S02]  /*0b20*/  CS2R R188, SRZ ;  /* 0x0000000000bc7805 */ /* 0x000fc4000001ff00 */
[----:B------:R-:W-:Y:S02]  /*0b30*/  CS2R R190, SRZ ;  /* 0x0000000000be7805 */ /* 0x000fe4000001ff00 */
[----:B------:R-:W-:Y:S02]  /*0b40*/  PLOP3.LUT P1, PT, PT, PT, UP0, 0x80, 0x0 ;  /* 0x000000000000781c */ /* 0x000fe40003f2f008 */
        /* <DEDUP_REMOVED lines=12> */
[----:B-1----:R-:W-:Y:S06]  /*0c10*/  @!P1 BRA `(.L_x_6392) ;  /* 0x0000008000749947 */ /* 0x002fec0003800000 */
        /* <DEDUP_REMOVED lines=21> */
.L_x_6394:
        /* <DEDUP_REMOVED lines=15> */
.L_x_6393:
        /* <DEDUP_REMOVED lines=22> */
.L_x_6396:
        /* <DEDUP_REMOVED lines=15> */
.L_x_6395:
[----:B------:R-:W-:Y:S01]  /*10b0*/  SHF.R.S32.HI R5, RZ, 0x1f, R16 ;  /* 0x0000001fff057819 */ /* 0x000fe20000011410 */
[----:B------:R-:W-:-:S03]  /*10c0*/  UMOV UR4, 0xffffffff ;  /* 0xffffffff00047882 */ /* 0x000fc60000000000 */
[----:B------:R-:W-:-:S04]  /*10d0*/  LEA.HI R0, R5, R16, RZ, 0x7 ;  /* 0x0000001005007211 */ /* 0x000fc800078f38ff */
[----:B------:R-:W-:Y:S01]  /*10e0*/  SHF.R.S32.HI R13, RZ, 0x7, R0 ;  /* 0x00000007ff0d7819 */ /* 0x000fe20000011400 */
[----:B------:R-:W-:Y:S06]  /*10f0*/  BRA.DIV UR4, `(.L_x_6397) ;  /* 0x000000b204687947 */ /* 0x000fec000b800000 */
[----:B------:R1:W2:Y:S02]  /*1100*/  SHFL.IDX PT, R14, R13, RZ, 0x1f ;  /* 0x00001fff0d0e7589 */ /* 0x0002a400000e0000 */
.L_x_6483:
[----:B------:R-:W-:Y:S01]  /*1110*/  SHF.L.U32 R15, RZ, 0x1f, RZ ;  /* 0x0000001fff0f7819 */ /* 0x000fe200000006ff */
[----:B------:R-:W-:Y:S01]  /*1120*/  IMAD.SHL.U32 R3, R16, 0x40, RZ ;  /* 0x0000004010037824 */ /* 0x000fe200078e00ff */
[CC--:B------:R-:W-:Y:S02]  /*1130*/  LEA.HI R7, R5.reuse, R16.reuse, RZ, 0x5 ;  /* 0x0000001005077211 */ /* 0x0c0fe400078f28ff */
[----:B------:R-:W3:Y:S01]  /*1140*/  SYNCS.PHASECHK.TRANS64.TRYWAIT P0, [R236+URZ+0x30c00], R15 ;  /* 0x030c000fec0075a7 */ /* 0x000ee2000800017f */
[----:B------:R-:W-:Y:S02]  /*1150*/  LEA.HI R6, R5, R16, RZ, 0x4 ;  /* 0x0000001005067211 */ /* 0x000fe400078f20ff */
[----:B------:R-:W-:Y:S02]  /*1160*/  SHF.R.S32.HI R2, RZ, 0x5, R7 ;  /* 0x00000005ff027819 */ /* 0x000fe40000011407 */
[----:B------:R-:W-:Y:S02]  /*1170*/  SHF.R.S32.HI R11, RZ, 0x4, R6 ;  /* 0x00000004ff0b7819 */ /* 0x000fe40000011406 */
[----:B------:R-:W-:Y:S01]  /*1180*/  LOP3.LUT R4, R3, 0x1c0, RZ, 0xc0, !PT ;  /* 0x000001c003047812 */ /* 0x000fe200078ec0ff */
[----:B------:R-:W-:Y:S01]  /*1190*/  IMAD.SHL.U32 R9, R2, 0x10, RZ ;  /* 0x0000001002097824 */ /* 0x000fe200078e00ff */
[----:B------:R-:W-:-:S02]  /*11a0*/  LEA.HI R8, R6, R11, RZ, 0x1 ;  /* 0x0000000b06087211 */ /* 0x000fc400078f08ff */
[----:B--2---:R-:W-:Y:S02]  /*11b0*/  LEA.HI R2, R14, R14, RZ, 0x1 ;  /* 0x0000000e0e027211 */ /* 0x004fe400078f08ff */
[----:B------:R-:W-:Y:S02]  /*11c0*/  LOP3.LUT R8, R8, 0x7ffffe, RZ, 0xc0, !PT ;  /* 0x007ffffe08087812 */ /* 0x000fe400078ec0ff */
[----:B------:R-:W-:Y:S02]  /*11d0*/  LEA.HI R3, R5, R16, RZ, 0x3 ;  /* 0x0000001005037211 */ /* 0x000fe400078f18ff */
[----:B------:R-:W-:Y:S01]  /*11e0*/  LOP3.LUT R6, R4, 0x30, R9, 0xf8, !PT ;  /* 0x0000003004067812 */ /* 0x000fe200078ef809 */
[----:B------:R-:W-:Y:S01]  /*11f0*/  IMAD.IADD R8, R11, 0x1, -R8 ;  /* 0x000000010b087824 */ /* 0x000fe200078e0a08 */
[----:B------:R-:W-:Y:S02]  /*1200*/  LOP3.LUT R229, R2, 0xffffe, RZ, 0xc0, !PT ;  /* 0x000ffffe02e57812 */ /* 0x000fe400078ec0ff */
[----:B------:R-:W-:Y:S01]  /*1210*/  LOP3.LUT R3, R6, 0x8, R3, 0xf8, !PT ;  /* 0x0000000806037812 */ /* 0x000fe200078ef803 */
[----:B------:R-:W-:Y:S01]  /*1220*/  IMAD R8, R13, 0x10, R8 ;  /* 0x000000100d087824 */ /* 0x000fe200078e0208 */
[----:B------:R-:W-:Y:S01]  /*1230*/  SHF.R.U32.HI R4, RZ, 0x3, R4 ;  /* 0x00000003ff047819 */ /* 0x000fe20000011604 */
[----:B------:R-:W-:-:S03]  /*1240*/  IMAD.IADD R229, R14, 0x1, -R229 ;  /* 0x000000010ee57824 */ /* 0x000fc600078e0ae5 */
[----:B------:R-:W-:Y:S01]  /*1250*/  LOP3.LUT R3, R3, R4, RZ, 0x3c, !PT ;  /* 0x0000000403037212 */ /* 0x000fe200078e3cff */
[----:B---3--:R-:W-:Y:S06]  /*1260*/  @P0 BRA `(.L_x_6398) ;  /* 0x0000000000080947 */ /* 0x008fec0003800000 */
[----:B------:R-:W2:Y:S02]  /*1270*/  SYNCS.PHASECHK.TRANS64.TRYWAIT P0, [R236+URZ+0x30c00], R15 ;  /* 0x030c000fec0075a7 */ /* 0x000ea4000800017f */
[----:B--2---:R-:W-:Y:S05]  /*1280*/  @!P0 BRA `(.L_x_6399) ;  /* 0x000000b000208947 */ /* 0x004fea0003800000 */
.L_x_6398:
[----:B------:R-:W-:Y:S01]  /*1290*/  ULDC UR6, c[0x0][0x290] ;  /* 0x0000a40000067ab9 */ /* 0x000fe20000000800 */
[----:B------:R-:W-:Y:S01]  /*12a0*/  ULDC UR5, c[0x0][0x74c] ;  /* 0x0001d30000057ab9 */ /* 0x000fe20000000800 */
[----:B------:R-:W-:Y:S01]  /*12b0*/  UIADD3 UR4, UR39, -UR6, URZ ;  /* 0x8000000627047290 */ /* 0x000fe2000fffe03f */
[----:B------:R-:W-:Y:S01]  /*12c0*/  IMAD.U32 R2, R8, 0x200, R3 ;  /* 0x0000020008027824 */ /* 0x000fe200078e0003 */
[----:B------:R-:W-:Y:S01]  /*12d0*/  LOP3.LUT R3, R0, 0xffffff80, RZ, 0xc0, !PT ;  /* 0xffffff8000037812 */ /* 0x000fe200078ec0ff */
[----:B------:R-:W-:Y:S01]  /*12e0*/  IMAD.MOV.U32 R0, RZ, RZ, RZ ;  /* 0x000000ffff007224 */ /* 0x000fe200078e00ff */
[----:B------:R-:W-:Y:S01]  /*12f0*/  ULEA UR4, UR37, UR4, 0x7 ;  /* 0x0000000425047291 */ /* 0x000fe2000f8e383f */
[----:B------:R-:W-:Y:S01]  /*1300*/  IMAD.MOV.U32 R4, RZ, RZ, RZ ;  /* 0x000000ffff047224 */ /* 0x000fe200078e00ff */
[----:B------:R3:W-:Y:S01]  /*1310*/  STL [R1+0x30], R2 ;  /* 0x0000300201007387 */ /* 0x0007e20000100800 */
[----:B------:R-:W-:Y:S01]  /*1320*/  IMAD.IADD R6, R16, 0x1, -R3 ;  /* 0x0000000110067824 */ /* 0x000fe200078e0a03 */
[----:B------:R-:W-:Y:S01]  /*1330*/  UIADD3 UR4, UR4, -UR5, URZ ;  /* 0x8000000504047290 */ /* 0x000fe2000fffe03f */
[----:B------:R-:W-:-:S02]  /*1340*/  CS2R R152, SRZ ;  /* 0x0000000000987805 */ /* 0x000fc4000001ff00 */
[----:B------:R-:W-:Y:S01]  /*1350*/  CS2R R154, SRZ ;  /* 0x00000000009a7805 */ /* 0x000fe2000001ff00 */
[--C-:B------:R-:W-:Y:S01]  /*1360*/  IMAD R9, R13, 0x400, R6.reuse ;  /* 0x000004000d097824 */ /* 0x100fe200078e0206 */
[----:B------:R-:W-:Y:S01]  /*1370*/  USHF.R.S32.HI UR5, URZ, 0x1f, UR4 ;  /* 0x0000001f3f057899 */ /* 0x000fe20008011404 */
[----:B------:R-:W-:Y:S02]  /*1380*/  SHF.R.S32.HI R11, RZ, 0x1f, R6 ;  /* 0x0000001fff0b7819 */ /* 0x000fe40000011406 */
[----:B------:R-:W-:Y:S01]  /*1390*/  CS2R R156, SRZ ;  /* 0x00000000009c7805 */ /* 0x000fe2000001ff00 */
[----:B------:R-:W-:Y:S01]  /*13a0*/  IMAD.SHL.U32 R9, R9, 0x4, RZ ;  /* 0x0000000409097824 */ /* 0x000fe200078e00ff */
[----:B------:R-:W-:Y:S01]  /*13b0*/  ULEA.HI UR5, UR5, UR4, URZ, 0x7 ;  /* 0x0000000405057291 */ /* 0x000fe2000f8f383f */
[----:B------:R-:W-:Y:S01]  /*13c0*/  LEA.HI R10, R11, R6, RZ, 0x2 ;  /* 0x000000060b0a7211 */ /* 0x000fe200078f10ff */
[----:B------:R4:W-:Y:S01]  /*13d0*/  STL [R1+0x20], R11 ;  /* 0x0000200b01007387 */ /* 0x0009e20000100800 */
[----:B------:R-:W-:Y:S01]  /*13e0*/  CS2R R158, SRZ ;  /* 0x00000000009e7805 */ /* 0x000fe2000001ff00 */
[----:B------:R-:W-:Y:S01]  /*13f0*/  ULEA.HI.SX32 UR5, UR5, 0x1, 0x19 ;  /* 0x0000000105057891 */ /* 0x000fe2000f8fca3f */
[----:B------:R-:W-:-:S02]  /*1400*/  LOP3.LUT R3, R10, 0xfffffffc, RZ, 0xc0, !PT ;  /* 0xfffffffc0a037812 */ /* 0x000fc400078ec0ff */
[----:B------:R-:W-:Y:S02]  /*1410*/  CS2R R160, SRZ ;  /* 0x0000000000a07805 */ /* 0x000fe4000001ff00 */
[----:B------:R-:W-:Y:S02]  /*1420*/  CS2R R162, SRZ ;  /* 0x0000000000a27805 */ /* 0x000fe4000001ff00 */
[----:B------:R-:W-:Y:S02]  /*1430*/  CS2R R164, SRZ ;  /* 0x0000000000a47805 */ /* 0x000fe4000001ff00 */
[----:B------:R-:W-:Y:S01]  /*1440*/  CS2R R166, SRZ ;  /* 0x0000000000a67805 */ /* 0x000fe2000001ff00 */
[----:B---3--:R-:W-:Y:S01]  /*1450*/  IMAD.U32 R2, RZ, RZ, UR5 ;  /* 0x00000005ff027e24 */ /* 0x008fe2000f8e00ff */
[----:B------:R-:W-:Y:S02]  /*1460*/  CS2R R168, SRZ ;  /* 0x0000000000a87805 */ /* 0x000fe4000001ff00 */
[----:B------:R-:W-:-:S02]  /*1470*/  CS2R R170, SRZ ;  /* 0x0000000000aa7805 */ /* 0x000fc4000001ff00 */
[----:B------:R-:W-:Y:S02]  /*1480*/  CS2R R172, SRZ ;  /* 0x0000000000ac7805 */ /* 0x000fe4000001ff00 */
[----:B------:R-:W-:Y:S02]  /*1490*/  CS2R R174, SRZ ;  /* 0x0000000000ae7805 */ /* 0x000fe4000001ff00 */
[----:B------:R-:W-:Y:S02]  /*14a0*/  VIMNMX R12, R2, UR40, PT ;  /* 0x00000028020c7c48 */ /* 0x000fe4000bfe0100 */
[----:B------:R-:W-:Y:S02]  /*14b0*/  CS2R R176, SRZ ;  /* 0x0000000000b07805 */ /* 0x000fe4000001ff00 */
[----:B------:R-:W-:Y:S02]  /*14c0*/  CS2R R178, SRZ ;  /* 0x0000000000b27805 */ /* 0x000fe4000001ff00 */
[----:B------:R-:W-:-:S02]  /*14d0*/  CS2R R180, SRZ ;  /* 0x0000000000b47805 */ /* 0x000fc4000001ff00 */
[----:B------:R-:W-:Y:S01]  /*14e0*/  ISETP.LE.AND P0, PT, R12, UR41, PT ;  /* 0x000000290c007c0c */ /* 0x000fe2000bf03270 */
[----:B------:R4:W-:Y:S01]  /*14f0*/  STL [R1], R12 ;  /* 0x0000000c01007387 */ /* 0x0009e20000100800 */
        /* <DEDUP_REMOVED lines=17> */
[----:B------:R-:W-:Y:S01]  /*1610*/  CS2R R214, SRZ ;  /* 0x0000000000d67805 */ /* 0x000fe2000001ff00 */
[----:B------:R-:W-:-:S02]  /*1620*/  IMAD R2, R9, 0x4, R236 ;  /* 0x0000000409027824 */ /* 0x000fc400078e02ec */
[----:B------:R-:W-:Y:S01]  /*1630*/  IMAD.IADD R3, R6, 0x1, -R3 ;  /* 0x0000000106037824 */ /* 0x000fe200078e0a03 */
[----:B----4-:R-:W-:Y:S06]  /*1640*/  @P0 BRA `(.L_x_6400) ;  /* 0x0000003c000c0947 */ /* 0x010fec0003800000 */
[----:B------:R-:W-:Y:S01]  /*1650*/  UIMAD UR4, UR37, -0x80, UR6 ;  /* 0xffffff80250478a4 */ /* 0x000fe2000f8e0206 */
[----:B------:R-:W-:Y:S02]  /*1660*/  LOP3.LUT R7, R7, 0xffffffe0, RZ, 0xc0, !PT ;  /* 0xffffffe007077812 */ /* 0x000fe400078ec0ff */
[----:B------:R-:W-:Y:S02]  /*1670*/  CS2R R182, SRZ ;  /* 0x0000000000b67805 */ /* 0x000fe4000001ff00 */
        /* <DEDUP_REMOVED lines=10> */
[----:B------:R-:W-:Y:S01]  /*1720*/  SHF.R.S32.HI R6, RZ, 0x2, R10 ;  /* 0x00000002ff067819 */ /* 0x000fe2000001140a */
[----:B-1----:R-:W-:Y:S01]  /*1730*/  IMAD.IADD R13, R13, 0x1, -R4 ;  /* 0x000000010d0d7824 */ /* 0x002fe200078e0a04 */
[----:B------:R-:W-:Y:S02]  /*1740*/  SHF.R.S32.HI R9, RZ, 0x1f, R10 ;  /* 0x0000001fff097819 */ /* 0x000fe4000001140a */
[----:B------:R-:W-:Y:S02]  /*1750*/  CS2R R176, SRZ ;  /* 0x0000000000b07805 */ /* 0x000fe4000001ff00 */
[----:B------:R-:W-:-:S02]  /*1760*/  LEA.HI R4, R0, R7, RZ, 0x3 ;  /* 0x0000000700047211 */ /* 0x000fc400078f18ff */
[----:B------:R-:W-:Y:S02]  /*1770*/  CS2R R174, SRZ ;  /* 0x0000000000ae7805 */ /* 0x000fe4000001ff00 */
[----:B------:R-:W-:Y:S02]  /*1780*/  LEA.HI R7, R0, R7, RZ, 0x2 ;  /* 0x0000000700077211 */ /* 0x000fe400078f10ff */
[----:B------:R-:W-:Y:S02]  /*1790*/  CS2R R172, SRZ ;  /* 0x0000000000ac7805 */ /* 0x000fe4000001ff00 */
[----:B------:R-:W-:Y:S02]  /*17a0*/  LEA.HI R9, R9, R6, RZ, 0x3 ;  /* 0x0000000609097211 */ /* 0x000fe400078f18ff */
[----:B------:R-:W-:Y:S02]  /*17b0*/  CS2R R170, SRZ ;  /* 0x0000000000aa7805 */ /* 0x000fe4000001ff00 */
[----:B------:R-:W-:-:S02]  /*17c0*/  LEA.HI R10, R5, R16, RZ, 0x2 ;  /* 0x00000010050a7211 */ /* 0x000fc400078f10ff */
[----:B------:R-:W-:Y:S02]  /*17d0*/  CS2R R168, SRZ ;  /* 0x0000000000a87805 */ /* 0x000fe4000001ff00 */
[--C-:B------:R-:W-:Y:S02]  /*17e0*/  SHF.R.S32.HI R0, RZ, 0x3, R4.reuse ;  /* 0x00000003ff007819 */ /* 0x100fe40000011404 */
[----:B------:R-:W-:Y:S02]  /*17f0*/  CS2R R166, SRZ ;  /* 0x0000000000a67805 */ /* 0x000fe4000001ff00 */
[----:B------:R-:W-:Y:S02]  /*1800*/  SHF.R.S32.HI R5, RZ, 0x1f, R4 ;  /* 0x0000001fff057819 */ /* 0x000fe40000011404 */
[----:B------:R-:W-:Y:S02]  /*1810*/  CS2R R164, SRZ ;  /* 0x0000000000a47805 */ /* 0x000fe4000001ff00 */
[----:B------:R-:W-:-:S02]  /*1820*/  LOP3.LUT R9, R9, 0xfffffff8, RZ, 0xc0, !PT ;  /* 0xfffffff809097812 */ /* 0x000fc400078ec0ff */
[----:B------:R-:W-:Y:S02]  /*1830*/  CS2R R162, SRZ ;  /* 0x0000000000a27805 */ /* 0x000fe4000001ff00 */
[----:B------:R-:W-:Y:S02]  /*1840*/  SHF.R.S32.HI R4, RZ, 0x2, R7 ;  /* 0x00000002ff047819 */ /* 0x000fe40000011407 */
[----:B------:R-:W-:Y:S02]  /*1850*/  CS2R R160, SRZ ;  /* 0x0000000000a07805 */ /* 0x000fe4000001ff00 */
[----:B------:R-:W-:Y:S02]  /*1860*/  LEA.HI R5, R5, R0, RZ, 0x4 ;  /* 0x0000000005057211 */ /* 0x000fe400078f20ff */
[----:B------:R-:W-:Y:S02]  /*1870*/  CS2R R158, SRZ ;  /* 0x00000000009e7805 */ /* 0x000fe4000001ff00 */
[----:B------:R-:W-:Y:S01]  /*1880*/  IADD3 R12, R8, R9, -R6 ;  /* 0x00000009080c7210 */ /* 0x000fe20007ffe806 */
[C---:B------:R-:W-:Y:S01]  /*1890*/  VIADD R6, R4.reuse, 0x8 ;  /* 0x0000000804067836 */ /* 0x040fe20000000000 */
[----:B------:R-:W-:Y:S01]  /*18a0*/  LOP3.LUT R9, R5, 0x1ffffff0, RZ, 0xc0, !PT ;  /* 0x1ffffff005097812 */ /* 0x000fe200078ec0ff */
[----:B------:R-:W-:Y:S01]  /*18b0*/  VIADD R14, R4, 0x18 ;  /* 0x00000018040e7836 */ /* 0x000fe20000000000 */
[----:B------:R-:W-:-:S02]  /*18c0*/  LOP3.LUT R11, R10, 0xfffffffc, RZ, 0xc0, !PT ;  /* 0xfffffffc0a0b7812 */ /* 0x000fc400078ec0ff */
[----:B------:R-:W-:Y:S02]  /*18d0*/  CS2R R156, SRZ ;  /* 0x00000000009c7805 */ /* 0x000fe4000001ff00 */
[----:B------:R-:W-:Y:S01]  /*18e0*/  LEA.HI R10, R6, R6, RZ, 0x1 ;  /* 0x00000006060a7211 */ /* 0x000fe200078f08ff */
[----:B------:R-:W-:Y:S01]  /*18f0*/  IMAD.IADD R0, R0, 0x1, -R9 ;  /* 0x0000000100007824 */ /* 0x000fe200078e0a09 */
[----:B------:R-:W-:Y:S01]  /*1900*/  LEA.HI R5, R7, R4, RZ, 0x1 ;  /* 0x0000000407057211 */ /* 0x000fe200078f08ff */
[----:B------:R-:W-:Y:S01]  /*1910*/  IMAD R7, R13, -0x40, R12 ;  /* 0xffffffc00d077824 */ /* 0x000fe200078e020c */
[----:B------:R-:W-:Y:S01]  /*1920*/  LOP3.LUT R9, R10, 0xfffffffe, RZ, 0xc0, !PT ;  /* 0xfffffffe0a097812 */ /* 0x000fe200078ec0ff */
[----:B------:R-:W-:Y:S01]  /*1930*/  VIADD R12, R4, 0x10 ;  /* 0x00000010040c7836 */ /* 0x000fe20000000000 */
[----:B------:R-:W-:Y:S01]  /*1940*/  LOP3.LUT R5, R5, 0xfffffffe, RZ, 0xc0, !PT ;  /* 0xfffffffe05057812 */ /* 0x000fe200078ec0ff */
[----:B------:R-:W-:Y:S01]  /*1950*/  IMAD.IADD R8, R16, 0x1, -R11 ;  /* 0x0000000110087824 */ /* 0x000fe200078e0a0b */
[----:B------:R-:W-:Y:S01]  /*1960*/  LEA.HI R16, R14, R14, RZ, 0x1 ;  /* 0x0000000e0e107211 */ /* 0x000fe200078f08ff */
[----:B------:R-:W-:Y:S01]  /*1970*/  IMAD.IADD R9, R6, 0x1, -R9 ;  /* 0x0000000106097824 */ /* 0x000fe200078e0a09 */
[----:B------:R-:W-:Y:S01]  /*1980*/  LEA.HI R6, R12, R12, RZ, 0x1 ;  /* 0x0000000c0c067211 */ /* 0x000fe200078f08ff */
[----:B------:R-:W-:Y:S01]  /*1990*/  IMAD.IADD R5, R4, 0x1, -R5 ;  /* 0x0000000104057824 */ /* 0x000fe200078e0a05 */
[----:B------:R-:W-:-:S02]  /*19a0*/  SHF.R.S32.HI R4, RZ, 0x1, R10 ;  /* 0x00000001ff047819 */ /* 0x000fc4000001140a */
[----:B------:R-:W-:Y:S02]  /*19b0*/  CS2R R154, SRZ ;  /* 0x00000000009a7805 */ /* 0x000fe4000001ff00 */
[----:B------:R-:W-:Y:S01]  /*19c0*/  SHF.R.S32.HI R11, RZ, 0x1f, R10 ;  /* 0x0000001fff0b7819 */ /* 0x000fe2000001140a */
[----:B------:R-:W-:Y:S01]  /*19d0*/  IMAD R5, R0, 0x8, R5 ;  /* 0x0000000800057824 */ /* 0x000fe200078e0205 */
[----:B------:R-:W-:Y:S02]  /*19e0*/  LOP3.LUT R13, R6, 0xfffffffe, RZ, 0xc0, !PT ;  /* 0xfffffffe060d7812 */ /* 0x000fe400078ec0ff */
[----:B------:R-:W-:Y:S02]  /*19f0*/  CS2R R152, SRZ ;  /* 0x0000000000987805 */ /* 0x000fe4000001ff00 */
[----:B------:R-:W-:Y:S02]  /*1a00*/  SHF.R.S32.HI R10, RZ, 0x1, R6 ;  /* 0x00000001ff0a7819 */ /* 0x000fe40000011406 */
[----:B------:R-:W-:-:S02]  /*1a10*/  CS2R R214, SRZ ;  /* 0x0000000000d67805 */ /* 0x000fc4000001ff00 */
[----:B--2---:R-:W-:Y:S01]  /*1a20*/  SHF.R.S32.HI R15, RZ, 0x1f, R6 ;  /* 0x0000001fff0f7819 */ /* 0x004fe20000011406 */
[----:B------:R-:W-:Y:S01]  /*1a30*/  IMAD.IADD R13, R12, 0x1, -R13 ;  /* 0x000000010c0d7824 */ /* 0x000fe200078e0a0d */
[--C-:B------:R-:W-:Y:S01]  /*1a40*/  SHF.R.S32.HI R6, RZ, 0x1, R16.reuse ;  /* 0x00000001ff067819 */ /* 0x100fe20000011410 */
[----:B------:R1:W-:Y:S01]  /*1a50*/  STL [R1+0x10], R5 ;  /* 0x0000100501007387 */ /* 0x0003e20000100800 */
[----:B------:R-:W-:Y:S02]  /*1a60*/  SHF.R.S32.HI R17, RZ, 0x1f, R16 ;  /* 0x0000001fff117819 */ /* 0x000fe40000011410 */
[----:B------:R-:W-:Y:S02]  /*1a70*/  CS2R R212, SRZ ;  /* 0x0000000000d47805 */ /* 0x000fe4000001ff00 */
[----:B------:R-:W-:Y:S02]  /*1a80*/  LEA.HI R11, R11, R4, RZ, 0x4 ;  /* 0x000000040b0b7211 */ /* 0x000fe400078f20ff */
[----:B------:R-:W-:-:S02]  /*1a90*/  CS2R R210, SRZ ;  /* 0x0000000000d27805 */ /* 0x000fc4000001ff00 */
[----:B------:R-:W-:Y:S02]  /*1aa0*/  LEA.HI R15, R15, R10, RZ, 0x4 ;  /* 0x0000000a0f0f7211 */ /* 0x000fe400078f20ff */
[----:B------:R-:W-:Y:S02]  /*1ab0*/  CS2R R208, SRZ ;  /* 0x0000000000d07805 */ /* 0x000fe4000001ff00 */
[----:B------:R-:W-:Y:S02]  /*1ac0*/  LEA.HI R12, R17, R6, RZ, 0x4 ;  /* 0x00000006110c7211 */ /* 0x000fe400078f20ff */
[----:B------:R-:W-:Y:S02]  /*1ad0*/  CS2R R206, SRZ ;  /* 0x0000000000ce7805 */ /* 0x000fe4000001ff00 */
[----:B------:R-:W-:Y:S02]  /*1ae0*/  LOP3.LUT R11, R11, 0x1ffffff0, RZ, 0xc0, !PT ;  /* 0x1ffffff00b0b7812 */ /* 0x000fe400078ec0ff */
[----:B------:R-:W-:-:S02]  /*1af0*/  CS2R R204, SRZ ;  /* 0x0000000000cc7805 */ /* 0x000fc4000001ff00 */
[----:B------:R-:W-:Y:S02]  /*1b00*/  LOP3.LUT R15, R15, 0x1ffffff0, RZ, 0xc0, !PT ;  /* 0x1ffffff00f0f7812 */ /* 0x000fe400078ec0ff */
        /* <DEDUP_REMOVED lines=14> */
[----:B-1----:R-:W-:Y:S01]  /*1bf0*/  IMAD R5, R6, 0x8, R17 ;  /* 0x0000000806057824 */ /* 0x002fe200078e0211 */
[----:B------:R1:W-:Y:S01]  /*1c00*/  STL [R1+0xc], R4 ;  /* 0x00000c0401007387 */ /* 0x0003e20000100800 */
[----:B------:R-:W-:-:S02]  /*1c10*/  CS2R R190, SRZ ;  /* 0x0000000000be7805 */ /* 0x000fc4000001ff00 */
[----:B------:R-:W-:Y:S02]  /*1c20*/  CS2R R188, SRZ ;  /* 0x0000000000bc7805 */ /* 0x000fe4000001ff00 */
[----:B------:R-:W-:Y:S01]  /*1c30*/  CS2R R186, SRZ ;  /* 0x0000000000ba7805 */ /* 0x000fe2000001ff00 */
[----:B------:R2:W-:Y:S01]  /*1c40*/  STL [R1+0x8], R0 ;  /* 0x0000080001007387 */ /* 0x0005e20000100800 */
[----:B------:R-:W-:-:S03]  /*1c50*/  CS2R R184, SRZ ;  /* 0x0000000000b87805 */ /* 0x000fc6000001ff00 */
[----:B------:R3:W-:Y:S01]  /*1c60*/  STL [R1+0x4], R5 ;  /* 0x0000040501007387 */ /* 0x0007e20000100800 */
[----:B-1----:R-:W-:Y:S02]  /*1c70*/  IMAD.MOV.U32 R4, RZ, RZ, RZ ;  /* 0x000000ffff047224 */ /* 0x002fe400078e00ff */
[----:B--2---:R-:W-:-:S07]  /*1c80*/  IMAD.MOV.U32 R0, RZ, RZ, RZ ;  /* 0x000000ffff007224 */ /* 0x004fce00078e00ff */
.L_x_6411:
[----:B------:R-:W-:-:S06]  /*1c90*/  ULOP3.LUT UR4, UR36, 0x1, URZ, 0xfc, !UPT ;  /* 0x0000000124047892 */ /* 0x000fcc000f8efc3f */
[----:B---3--:R-:W-:-:S05]  /*1ca0*/  IMAD.U32 R5, RZ, RZ, UR4 ;  /* 0x00000004ff057e24 */ /* 0x008fca000f8e00ff */
[----:B------:R-:W-:-:S13]  /*1cb0*/  ISETP.NE.AND P0, PT, R5, 0x3, PT ;  /* 0x000000030500780c */ /* 0x000fda0003f05270 */
[----:B------:R-:W-:Y:S05]  /*1cc0*/  @!P0 BRA `(.L_x_6401) ;  /* 0x0000000000048947 */ /* 0x000fea0003800000 */
[----:B------:R-:W-:Y:S01]  /*1cd0*/  BPT.TRAP 0x1 ;  /* 0x000000040000795c */ /* 0x000fe20000300000 */
.L_x_6401:
[----:B------:R-:W-:Y:S01]  /*1ce0*/  IMAD R6, R0, 0x8, R236 ;  /* 0x0000000800067824 */ /* 0x000fe200078e02ec */
[----:B------:R-:W-:-:S04]  /*1cf0*/  SHF.L.U32 R19, R4, 0x1f, RZ ;  /* 0x0000001f04137819 */ /* 0x000fc800000006ff */
[----:B------:R1:W2:Y:S01]  /*1d00*/  SYNCS.PHASECHK.TRANS64.TRYWAIT P1, [R6+URZ+0x30c10], R19 ;  /* 0x030c1013060075a7 */ /* 0x0002a2000802017f */
[----:B------:R-:W-:Y:S05]  /*1d10*/  @!P0 BRA `(.L_x_6402) ;  /* 0x0000000000048947 */ /* 0x000fea0003800000 */
[----:B------:R-:W-:Y:S01]  /*1d20*/  BPT.TRAP 0x1 ;  /* 0x000000040000795c */ /* 0x000fe20000300000 */
.L_x_6402:
[----:B------:R-:W-:-:S05]  /*1d30*/  VIADD R5, R236, 0x10000 ;  /* 0x00010000ec057836 */ /* 0x000fca0000000000 */
[----:B------:R-:W-:-:S04]  /*1d40*/  SHF.R.U32.HI R5, RZ, 0x4, R5 ;  /* 0x00000004ff057819 */ /* 0x000fc80000011605 */
[----:B------:R-:W-:Y:S01]  /*1d50*/  LOP3.LUT R5, R5, 0x3fff, RZ, 0xc0, !PT ;  /* 0x00003fff05057812 */ /* 0x000fe200078ec0ff */
[----:B--2---:R-:W-:Y:S06]  /*1d60*/  @P1 BRA `(.L_x_6403) ;  /* 0x0000000000081947 */ /* 0x004fec0003800000 */
[----:B------:R-:W2:Y:S02]  /*1d70*/  SYNCS.PHASECHK.TRANS64.TRYWAIT P1, [R6+URZ+0x30c10], R19 ;  /* 0x030c1013060075a7 */ /* 0x000ea4000802017f */
[----:B--2---:R-:W-:Y:S05]  /*1d80*/  @!P1 BRA `(.L_x_6404) ;  /* 0x000000a400749947 */ /* 0x004fea0003800000 */
.L_x_6403:
        /* <DEDUP_REMOVED lines=32> */
[----:B----4-:R-:W-:Y:S02]  /*1f90*/  IMAD R12, R0, 0x80, R12 ;  /* 0x00000080000c7824 */ /* 0x010fe400078e020c */
[----:B------:R-:W-:Y:S01]  /*1fa0*/  VIADD R10, R236, 0x20000 ;  /* 0x00020000ec0a7836 */ /* 0x000fe20000000000 */
[----:B------:R-:W-:Y:S02]  /*1fb0*/  WARPGROUP.DEPBAR.LE gsb0, 0x0 ;  /* 0x00008000000079c5 */ /* 0x000fe40000010000 */
[----:B------:R-:W-:Y:S01]  /*1fc0*/  WARPGROUP.ARRIVE ;  /* 0x00000000000079c5 */ /* 0x000fe20000000000 */
[C---:B-----5:R-:W-:Y:S02]  /*1fd0*/  IMAD R14, R0.reuse, 0x80, R13 ;  /* 0x00000080000e7824 */ /* 0x060fe400078e020d */
        /* <DEDUP_REMOVED lines=9> */
[--C-:B------:R-:W-:Y:S02]  /*2070*/  IMAD R11, R9, 0x4, R236.reuse ;  /* 0x00000004090b7824 */ /* 0x100fe400078e02ec */
[----:B------:R-:W-:-:S02]  /*2080*/  IMAD R14, R227, 0x4, R236 ;  /* 0x00000004e30e7824 */ /* 0x000fc400078e02ec */
[--C-:B------:R-:W-:Y:S02]  /*2090*/  IMAD R13, R15, 0x4, R236.reuse ;  /* 0x000000040f0d7824 */ /* 0x100fe400078e02ec */
[----:B------:R-:W-:Y:S02]  /*20a0*/  IMAD R12, R17, 0x4, R236 ;  /* 0x00000004110c7824 */ /* 0x000fe400078e02ec */
[--C-:B------:R-:W-:Y:S02]  /*20b0*/  IMAD R9, R9, 0x4, R10.reuse ;  /* 0x0000000409097824 */ /* 0x100fe400078e020a */
[--C-:B------:R-:W-:Y:S02]  /*20c0*/  IMAD R227, R227, 0x4, R10.reuse ;  /* 0x00000004e3e37824 */ /* 0x100fe400078e020a */
[--C-:B------:R-:W-:Y:S02]  /*20d0*/  IMAD R15, R15, 0x4, R10.reuse ;  /* 0x000000040f0f7824 */ /* 0x100fe400078e020a */
[----:B------:R-:W-:Y:S01]  /*20e0*/  IMAD R10, R17, 0x4, R10 ;  /* 0x00000004110a7824 */ /* 0x000fe200078e020a */
[----:B------:R-:W-:-:S02]  /*20f0*/  WARPGROUP.DEPBAR.LE gsb0, 0x0 ;  /* 0x00008000000079c5 */ /* 0x000fc40000010000 */
        /* <DEDUP_REMOVED lines=9> */
.L_x_6405:
[----:B------:R1:W1:Y:S01]  /*2190*/  SYNCS.PHASECHK.TRANS64.TRYWAIT P1, [R6+URZ+0x30c30], R19 ;  /* 0x030c3013060075a7 */ /* 0x000262000802017f */
[----:B------:R-:W-:Y:S05]  /*21a0*/  @!P0 BRA `(.L_x_6406) ;  /* 0x0000000000048947 */ /* 0x000fea0003800000 */
[----:B------:R-:W-:Y:S01]  /*21b0*/  BPT.TRAP 0x1 ;  /* 0x000000040000795c */ /* 0x000fe20000300000 */
.L_x_6406:
[----:B------:R-:W-:-:S05]  /*21c0*/  VIADD R16, R236, 0x18000 ;  /* 0x00018000ec107836 */ /* 0x000fca0000000000 */
[----:B------:R-:W-:-:S04]  /*21d0*/  SHF.R.U32.HI R16, RZ, 0x4, R16 ;  /* 0x00000004ff107819 */ /* 0x000fc80000011610 */
[----:B------:R-:W-:-:S04]  /*21e0*/  LOP3.LUT R16, R16, 0x3fff, RZ, 0xc0, !PT ;  /* 0x00003fff10107812 */ /* 0x000fc800078ec0ff */
[----:B------:R-:W-:Y:S01]  /*21f0*/  LOP3.LUT R17, R16, 0x10000, RZ, 0xfc, !PT ;  /* 0x0001000010117812 */ /* 0x000fe200078efcff */
[----:B-1----:R-:W-:Y:S06]  /*2200*/  @P1 BRA `(.L_x_6407) ;  /* 0x0000000000081947 */ /* 0x002fec0003800000 */
[----:B------:R-:W1:Y:S02]  /*2210*/  SYNCS.PHASECHK.TRANS64.TRYWAIT P1, [R6+URZ+0x30c30], R19 ;  /* 0x030c3013060075a7 */ /* 0x000e64000802017f */
[----:B-1----:R-:W-:Y:S05]  /*2220*/  @!P1 BRA `(.L_x_6408) ;  /* 0x000000a000609947 */ /* 0x002fea0003800000 */
.L_x_6407:
[----:B------:R-:W-:Y:S01]  /*2230*/  UIADD3 UR9, UR9, 0x4000, URZ ;  /* 0x0000400009097890 */ /* 0x000fe2000fffe03f */
[----:B------:R-:W-:Y:S01]  /*2240*/  IMAD R17, R0, 0x400, R17 ;  /* 0x0000040000117824 */ /* 0x000fe200078e0211 */
[----:B------:R-:W-:Y:S01]  /*2250*/  ULDC UR4, c[0x0][0x280] ;  /* 0x0000a00000047ab9 */ /* 0x000fe20000000800 */
[----:B------:R-:W-:Y:S01]  /*2260*/  IMAD.MOV.U32 R18, RZ, RZ, -0x2 ;  /* 0xfffffffeff127424 */ /* 0x000fe200078e00ff */
[----:B------:R-:W-:Y:S01]  /*2270*/  USHF.R.U32.HI UR9, URZ, 0x4, UR9 ;  /* 0x000000043f097899 */ /* 0x000fe20008011609 */
[----:B------:R-:W-:Y:S01]  /*2280*/  WARPGROUP.ARRIVE ;  /* 0x00000000000079c5 */ /* 0x000fe20000000000 */
[----:B------:R-:W-:Y:S01]  /*2290*/  R2UR UR8, R17 ;  /* 0x00000000110872ca */ /* 0x000fe200000e0000 */
[----:B------:R-:W-:Y:S01]  /*22a0*/  UIMAD UR4, UR41, -0x80, UR4 ;  /* 0xffffff80290478a4 */ /* 0x000fe2000f8e0204 */
[----:B------:R-:W-:Y:S01]  /*22b0*/  ISETP.GT.AND P1, PT, R7, RZ, PT ;  /* 0x000000ff0700720c */ /* 0x000fe20003f24270 */
[----:B------:R-:W-:Y:S01]  /*22c0*/  ULOP3.LUT UR9, UR9, 0x3fff, URZ, 0xc0, !UPT ;  /* 0x00003fff09097892 */ /* 0x000fe2000f8ec03f */
[C---:B------:R-:W-:Y:S01]  /*22d0*/  VIADD R233, R8.reuse, 0x10 ;  /* 0x0000001008e97836 */ /* 0x040fe20000000000 */
[----:B------:R-:W-:Y:S01]  /*22e0*/  UMOV UR7, 0x40000040 ;  /* 0x4000004000077882 */ /* 0x000fe20000000000 */
[----:B------:R-:W-:Y:S01]  /*22f0*/  UMOV UR5, 0x40000040 ;  /* 0x4000004000057882 */ /* 0x000fe20000000000 */
[----:B------:R-:W-:Y:S01]  /*2300*/  ULOP3.LUT UR9, UR9, 0x10000, URZ, 0xfc, !UPT ;  /* 0x0001000009097892 */ /* 0x000fe2000f8efc3f */
[----:B------:R-:W-:Y:S01]  /*2310*/  IMAD R18, R3, R18, UR4 ;  /* 0x0000000403127e24 */ /* 0x000fe2000f8e0212 */
[----:B--2---:R-:W1:Y:S01]  /*2320*/  SHFL.IDX PT, R222, R11, R233, 0x1f ;  /* 0x00001fe90bde7589 */ /* 0x004e6200000e0000 */
[----:B------:R-:W-:Y:S01]  /*2330*/  VIADD R235, R8, 0x8 ;  /* 0x0000000808eb7836 */ /* 0x000fe20000000000 */
[----:B------:R-:W-:Y:S01]  /*2340*/  ULDC UR10, c[0x0][0x744] ;  /* 0x0001d100000a7ab9 */ /* 0x000fe20000000800 */
[----:B------:R-:W-:Y:S01]  /*2350*/  IMAD.IADD R17, R18, 0x1, -R7 ;  /* 0x0000000112117824 */ /* 0x000fe200078e0a07 */
[----:B------:R-:W-:Y:S01]  /*2360*/  UMOV UR6, UR8 ;  /* 0x0000000800067c82 */ /* 0x000fe20008000000 */
[----:B------:R-:W-:Y:S01]  /*2370*/  UMOV UR4, UR9 ;  /* 0x0000000900047c82 */ /* 0x000fe20008000000 */
[----:B------:R-:W-:Y:S01]  /*2380*/  VIADD R237, R8, 0x4 ;  /* 0x0000000408ed7836 */ /* 0x000fe20000000000 */
[----:B------:R-:W-:Y:S01]  /*2390*/  HGMMA.64x128x16.F32.BF16 R24, gdesc[UR4], RZ, !UPT, gsb0 ;  /* 0x01e00000041879f0 */ /* 0x000fe2000c0018ff */
[----:B------:R-:W-:Y:S01]  /*23a0*/  SEL R18, R17, 0x80, P1 ;  /* 0x0000008011127807 */ /* 0x000fe20000800000 */
[----:B------:R-:W-:Y:S01]  /*23b0*/  UIADD3 UR6, UR8, 0x2, URZ ;  /* 0x0000000208067890 */ /* 0x000fe2000fffe03f */
[----:B------:R-:W-:Y:S01]  /*23c0*/  SHFL.IDX PT, R220, R11, R235, 0x1f ;  /* 0x00001feb0bdc7589 */ /* 0x000fe200000e0000 */
[----:B------:R-:W-:Y:S01]  /*23d0*/  UIADD3 UR4, UR9, 0x2, URZ ;  /* 0x0000000209047890 */ /* 0x000fe2000fffe03f */
[C---:B------:R-:W-:Y:S01]  /*23e0*/  ISETP.GT.AND P5, PT, R18.reuse, RZ, PT ;  /* 0x000000ff1200720c */ /* 0x040fe20003fa4270 */
[----:B------:R-:W-:Y:S01]  /*23f0*/  UMOV UR7, 0x40000040 ;  /* 0x4000004000077882 */ /* 0x000fe20000000000 */
[----:B------:R-:W-:Y:S01]  /*2400*/  ISETP.GT.AND P6, PT, R18, 0x1, PT ;  /* 0x000000011200780c */ /* 0x000fe20003fc4270 */
[----:B------:R-:W-:Y:S01]  /*2410*/  UMOV UR5, 0x40000040 ;  /* 0x4000004000057882 */ /* 0x000fe20000000000 */
[----:B------:R-:W-:Y:S01]  /*2420*/  FSEL R88, R88, -INF , !P5 ;  /* 0xff80000058587808 */ /* 0x000fe20006800000 */
[----:B------:R-:W-:Y:S01]  /*2430*/  VIADD R231, R8, 0x18 ;  /* 0x0000001808e77836 */ /* 0x000fe20000000000 */
[----:B------:R-:W-:Y:S01]  /*2440*/  FSEL R89, R89, -INF , !P6 ;  /* 0xff80000059597808 */ /* 0x000fe20007000000 */
[----:B------:R-:W-:Y:S01]  /*2450*/  VIADD R19, R17, 0x8 ;  /* 0x0000000811137836 */ /* 0x000fe20000000000 */
[C---:B------:R-:W-:Y:S01]  /*2460*/  ISETP.GT.AND P1, PT, R18.reuse, 0x8, PT ;  /* 0x000000081200780c */ /* 0x040fe20003f24270 */
[----:B------:R-:W2:Y:S01]  /*2470*/  SHFL.IDX PT, R17, R11, R237, 0x1f ;  /* 0x00001fed0b117589 */ /* 0x000ea200000e0000 */
[----:B------:R-:W-:Y:S01]  /*2480*/  ISETP.GT.AND P2, PT, R18, 0x9, PT ;  /* 0x000000091200780c */ /* 0x000fe20003f44270 */
[----:B------:R-:W-:Y:S01]  /*2490*/  VIADD R230, R8, 0x1c ;  /* 0x0000001c08e67836 */ /* 0x000fe20000000000 */
[C---:B------:R-:W-:Y:S01]  /*24a0*/  ISETP.GT.AND P3, PT, R18.reuse, 0x10, PT ;  /* 0x000000101200780c */ /* 0x040fe20003f64270 */
[----:B------:R-:W5:Y:S01]  /*24b0*/  SHFL.IDX PT, R224, R11, R231, 0x1f ;  /* 0x00001fe70be07589 */ /* 0x000f6200000e0000 */
[----:B------:R-:W-:Y:S01]  /*24c0*/  ISETP.GT.AND P4, PT, R18, 0x11, PT ;  /* 0x000000111200780c */ /* 0x000fe20003f84270 */
[----:B------:R-:W-:Y:S01]  /*24d0*/  VIADD R232, R8, 0x14 ;  /* 0x0000001408e87836 */ /* 0x000fe20000000000 */
[----:B------:R-:W-:Y:S01]  /*24e0*/  ISETP.GT.AND P5, PT, R18, 0x18, PT ;  /* 0x000000181200780c */ /* 0x000fe20003fa4270 */
[----:B------:R-:W-:Y:S01]  /*24f0*/  VIADD R234, R8, 0xc ;  /* 0x0000000c08ea7836 */ /* 0x000fe20000000000 */
[----:B------:R-:W-:Y:S01]  /*2500*/  ISETP.GT.AND P6, PT, R18, 0x19, PT ;  /* 0x000000191200780c */ /* 0x000fe20003fc4270 */
[----:B---3--:R-:W-:Y:S01]  /*2510*/  SHFL.IDX PT, R223, R14, R230, 0x1f ;  /* 0x00001fe60edf7589 */ /* 0x008fe200000e0000 */
[----:B------:R-:W-:-:S02]  /*2520*/  FSEL R92, R92, -INF , !P1 ;  /* 0xff8000005c5c7808 */ /* 0x000fc40004800000 */
[----:B------:R-:W-:Y:S01]  /*2530*/  FSEL R93, R93, -INF , !P2 ;  /* 0xff8000005d5d7808 */ /* 0x000fe20005000000 */
[----:B------:R-:W-:Y:S01]  /*2540*/  SHFL.IDX PT, R221, R11, R234, 0x1f ;  /* 0x00001fea0bdd7589 */ /* 0x000fe200000e0000 */
[----:B------:R-:W-:Y:S02]  /*2550*/  FSEL R96, R96, -INF , !P3 ;  /* 0xff80000060607808 */ /* 0x000fe40005800000 */
[----:B------:R-:W-:Y:S01]  /*2560*/  FSEL R97, R97, -INF , !P4 ;  /* 0xff80000061617808 */ /* 0x000fe20006000000 */
[----:B----4-:R-:W-:Y:S01]  /*2570*/  SHFL.IDX PT, R226, R13, R231, 0x1f ;  /* 0x00001fe70de27589 */ /* 0x010fe200000e0000 */
[----:B------:R-:W-:Y:S01]  /*2580*/  FSEL R100, R100, -INF , !P5 ;  /* 0xff80000064647808 */ /* 0x000fe20006800000 */
[----:B-1----:R-:W-:Y:S01]  /*2590*/  FFMA.FTZ R21, R96, UR10, -R222 ;  /* 0x0000000a60157c23 */ /* 0x002fe200080108de */
[----:B------:R-:W-:Y:S01]  /*25a0*/  FSEL R101, R101, -INF , !P6 ;  /* 0xff80000065657808 */ /* 0x000fe20007000000 */
[----:B------:R-:W1:Y:S01]  /*25b0*/  SHFL.IDX PT, R96, R14, R8, 0x1f ;  /* 0x00001f080e607589 */ /* 0x000e6200000e0000 */
[C---:B------:R-:W-:Y:S01]  /*25c0*/  ISETP.GT.AND P1, PT, R18.reuse, 0x20, PT ;  /* 0x000000201200780c */ /* 0x040fe20003f24270 */
[----:B--2---:R-:W-:Y:S01]  /*25d0*/  FFMA.FTZ R218, R89, UR10, -R17 ;  /* 0x0000000a59da7c23 */ /* 0x004fe20008010811 */
[C---:B------:R-:W-:Y:S01]  /*25e0*/  ISETP.GT.AND P2, PT, R18.reuse, 0x21, PT ;  /* 0x000000211200780c */ /* 0x040fe20003f44270 */
[----:B------:R-:W-:Y:S01]  /*25f0*/  SHFL.IDX PT, R89, R11, R232, 0x1f ;  /* 0x00001fe80b597589 */ /* 0x000fe200000e0000 */
[----:B------:R-:W-:Y:S01]  /*2600*/  ISETP.GT.AND P3, PT, R18, 0x28, PT ;  /* 0x000000281200780c */ /* 0x000fe20003f64270 */
[----:B-----5:R-:W-:Y:S01]  /*2610*/  FFMA.FTZ R20, R100, UR10, -R224 ;  /* 0x0000000a64147c23 */ /* 0x020fe200080108e0 */
[C---:B------:R-:W-:Y:S01]  /*2620*/  ISETP.GT.AND P4, PT, R18.reuse, 0x29, PT ;  /* 0x000000291200780c */ /* 0x040fe20003f84270 */
[----:B------:R-:W-:Y:S01]  /*2630*/  SHFL.IDX PT, R100, R14, R235, 0x1f ;  /* 0x00001feb0e647589 */ /* 0x000fe200000e0000 */
[----:B------:R-:W-:Y:S01]  /*2640*/  ISETP.GT.AND P5, PT, R18, 0x30, PT ;  /* 0x000000301200780c */ /* 0x000fe20003fa4270 */
[----:B------:R-:W-:Y:S01]  /*2650*/  IMAD R16, R0, 0x400, R16 ;  /* 0x0000040000107824 */ /* 0x000fe200078e0210 */
[----:B------:R-:W-:Y:S01]  /*2660*/  ISETP.GT.AND P6, PT, R18, 0x31, PT ;  /* 0x000000311200780c */ /* 0x000fe20003fc4270 */
[----:B------:R-:W-:Y:S01]  /*2670*/  SHFL.IDX PT, R225, R13, R232, 0x1f ;  /* 0x00001fe80de17589 */ /* 0x000fe200000e0000 */
[----:B------:R-:W-:Y:S01]  /*2680*/  FSEL R104, R104, -INF , !P1 ;  /* 0xff80000068687808 */ /* 0x000fe20004800000 */
[----:B------:R-:W-:Y:S01]  /*2690*/  MUFU.EX2 R218, R218 ;  /* 0x000000da00da7308 */ /* 0x000fe20000000800 */
[----:B------:R-:W-:Y:S01]  /*26a0*/  FSEL R105, R105, -INF , !P2 ;  /* 0xff80000069697808 */ /* 0x000fe20005000000 */
[----:B------:R-:W-:Y:S01]  /*26b0*/  SHFL.IDX PT, R228, R12, R231, 0x1f ;  /* 0x00001fe70ce47589 */ /* 0x000fe200000e0000 */
[----:B------:R-:W-:-:S02]  /*26c0*/  FSEL R108, R108, -INF , !P3 ;  /* 0xff8000006c6c7808 */ /* 0x000fc40005800000 */
[----:B------:R-:W-:Y:S02]  /*26d0*/  FSEL R109, R109, -INF , !P4 ;  /* 0xff8000006d6d7808 */ /* 0x000fe40006000000 */
[----:B------:R-:W-:Y:S01]  /*26e0*/  FSEL R112, R112, -INF , !P5 ;  /* 0xff80000070707808 */ /* 0x000fe20006800000 */
[----:B------:R-:W-:Y:S01]  /*26f0*/  MUFU.EX2 R20, R20 ;  /* 0x0000001400147308 */ /* 0x000fe20000000800 */
[----:B------:R-:W-:Y:S01]  /*2700*/  FSEL R113, R113, -INF , !P6 ;  /* 0xff80000071717808 */ /* 0x000fe20007000000 */
[----:B-1----:R-:W-:Y:S01]  /*2710*/  FFMA.FTZ R22, R104, UR10, -R96 ;  /* 0x0000000a68167c23 */ /* 0x002fe20008010860 */
[C---:B------:R-:W-:Y:S01]  /*2720*/  ISETP.GT.AND P1, PT, R18.reuse, 0x38, PT ;  /* 0x000000381200780c */ /* 0x040fe20003f24270 */
[----:B------:R-:W-:Y:S01]  /*2730*/  SHFL.IDX PT, R104, R14, R233, 0x1f ;  /* 0x00001fe90e687589 */ /* 0x000fe200000e0000 */
[C---:B------:R-:W-:Y:S02]  /*2740*/  ISETP.GT.AND P2, PT, R18.reuse, 0x39, PT ;  /* 0x000000391200780c */ /* 0x040fe40003f44270 */
[C---:B------:R-:W-:Y:S01]  /*2750*/  ISETP.GT.AND P3, PT, R18.reuse, 0x40, PT ;  /* 0x000000401200780c */ /* 0x040fe20003f64270 */
[----:B------:R-:W-:Y:S01]  /*2760*/  MUFU.EX2 R22, R22 ;  /* 0x0000001600167308 */ /* 0x000fe20000000800 */
[----:B------:R-:W-:-:S02]  /*2770*/  ISETP.GT.AND P4, PT, R18, 0x41, PT ;  /* 0x000000411200780c */ /* 0x000fc40003f84270 */
[C---:B------:R-:W-:Y:S02]  /*2780*/  ISETP.GT.AND P5, PT, R18.reuse, 0x48, PT ;  /* 0x000000481200780c */ /* 0x040fe40003fa4270 */
[----:B------:R-:W-:Y:S02]  /*2790*/  ISETP.GT.AND P6, PT, R18, 0x49, PT ;  /* 0x000000491200780c */ /* 0x000fe40003fc4270 */
[----:B------:R-:W-:Y:S02]  /*27a0*/  FSEL R116, R116, -INF , !P1 ;  /* 0xff80000074747808 */ /* 0x000fe40004800000 */
[----:B------:R-:W-:Y:S02]  /*27b0*/  FSEL R117, R117, -INF , !P2 ;  /* 0xff80000075757808 */ /* 0x000fe40005000000 */
[----:B------:R-:W-:Y:S02]  /*27c0*/  FSEL R120, R120, -INF , !P3 ;  /* 0xff80000078787808 */ /* 0x000fe40005800000 */
[----:B------:R-:W-:-:S02]  /*27d0*/  FSEL R121, R121, -INF , !P4 ;  /* 0xff80000079797808 */ /* 0x000fc40006000000 */
[----:B------:R-:W-:Y:S02]  /*27e0*/  FSEL R124, R124, -INF , !P5 ;  /* 0xff8000007c7c7808 */ /* 0x000fe40006800000 */
[----:B------:R-:W-:Y:S02]  /*27f0*/  FSEL R125, R125, -INF , !P6 ;  /* 0xff8000007d7d7808 */ /* 0x000fe40007000000 */
[C---:B------:R-:W-:Y:S02]  /*2800*/  ISETP.GT.AND P1, PT, R18.reuse, 0x50, PT ;  /* 0x000000501200780c */ /* 0x040fe40003f24270 */
[C---:B------:R-:W-:Y:S02]  /*2810*/  ISETP.GT.AND P2, PT, R18.reuse, 0x51, PT ;  /* 0x000000511200780c */ /* 0x040fe40003f44270 */
[C---:B------:R-:W-:Y:S02]  /*2820*/  ISETP.GT.AND P3, PT, R18.reuse, 0x58, PT ;  /* 0x000000581200780c */ /* 0x040fe40003f64270 */
        /* <DEDUP_REMOVED lines=15> */
[----:B------:R-:W1:Y:S01]  /*2920*/  SHFL.IDX PT, R18, R11, R8, 0x1f ;  /* 0x00001f080b127589 */ /* 0x000e6200000e0000 */
[----:B------:R-:W-:Y:S02]  /*2930*/  FSEL R140, R140, -INF , !P1 ;  /* 0xff8000008c8c7808 */ /* 0x000fe40004800000 */
[----:B------:R-:W-:Y:S02]  /*2940*/  ISETP.GT.AND P1, PT, R7, 0x8, PT ;  /* 0x000000080700780c */ /* 0x000fe40003f24270 */
[----:B------:R-:W-:Y:S02]  /*2950*/  FSEL R149, R149, -INF , !P6 ;  /* 0xff80000095957808 */ /* 0x000fe40007000000 */
[----:B------:R-:W-:-:S02]  /*2960*/  SEL R19, R19, 0x80, P1 ;  /* 0x0000008013137807 */ /* 0x000fc40000800000 */
[----:B------:R-:W-:Y:S02]  /*2970*/  FSEL R145, R145, -INF , !P4 ;  /* 0xff80000091917808 */ /* 0x000fe40006000000 */
[C---:B------:R-:W-:Y:S01]  /*2980*/  ISETP.GT.AND P6, PT, R19.reuse, RZ, PT ;  /* 0x000000ff1300720c */ /* 0x040fe20003fc4270 */
[----:B------:R-:W-:Y:S02]  /*2990*/  WARPGROUP.DEPBAR.LE gsb0, 0x0 ;  /* 0x00008000000079c5 */ /* 0x000fe40000010000 */
[----:B------:R-:W-:Y:S01]  /*29a0*/  WARPGROUP.ARRIVE ;  /* 0x00000000000079c5 */ /* 0x000fe20000000000 */
[----:B------:R-:W-:Y:S02]  /*29b0*/  FSEL R216, R90, -INF , !P6 ;  /* 0xff8000005ad87808 */ /* 0x000fe40007000000 */
[C---:B------:R-:W-:Y:S02]  /*29c0*/  ISETP.GT.AND P4, PT, R19.reuse, 0x10, PT ;  /* 0x000000101300780c */ /* 0x040fe40003f84270 */
[C---:B------:R-:W-:Y:S01]  /*29d0*/  ISETP.GT.AND P1, PT, R19.reuse, 0x1, PT ;  /* 0x000000011300780c */ /* 0x040fe20003f24270 */
[----:B------:R-:W-:Y:S01]  /*29e0*/  HGMMA.64x128x16.F32.BF16 R24, gdesc[UR4], R24, gsb0 ;  /* 0x01e00000041879f0 */ /* 0x000fe20008001818 */
[----:B------:R-:W-:Y:S01]  /*29f0*/  FSEL R98, R98, -INF , !P4 ;  /* 0xff80000062627808 */ /* 0x000fe20006000000 */
[----:B------:R-:W-:Y:S01]  /*2a00*/  UIADD3 UR6, UR8, 0x4, URZ ;  /* 0x0000000408067890 */ /* 0x000fe2000fffe03f */
[--C-:B-1----:R-:W-:Y:S01]  /*2a10*/  FFMA.FTZ R88, R88, UR10, -R18.reuse ;  /* 0x0000000a58587c23 */ /* 0x102fe20008010812 */
[----:B------:R-:W-:Y:S01]  /*2a20*/  FFMA.FTZ R216, R216, UR10, -R18 ;  /* 0x0000000ad8d87c23 */ /* 0x000fe20008010812 */
[----:B------:R-:W-:Y:S01]  /*2a30*/  FFMA.FTZ R18, R92, UR10, -R220 ;  /* 0x0000000a5c127c23 */ /* 0x000fe200080108dc */
[----:B------:R-:W-:Y:S01]  /*2a40*/  FFMA.FTZ R222, R98, UR10, -R222 ;  /* 0x0000000a62de7c23 */ /* 0x000fe200080108de */
[----:B------:R1:W2:Y:S01]  /*2a50*/  SHFL.IDX PT, R92, R11, R230, 0x1f ;  /* 0x00001fe60b5c7589 */ /* 0x0002a200000e0000 */
[----:B------:R-:W-:Y:S01]  /*2a60*/  FSEL R148, R148, -INF , !P5 ;  /* 0xff80000094947808 */ /* 0x000fe20006800000 */
[----:B------:R2:W-:Y:S01]  /*2a70*/  MUFU.EX2 R217, R88 ;  /* 0x0000005800d97308 */ /* 0x0005e20000000800 */
[----:B------:R-:W-:Y:S01]  /*2a80*/  ISETP.GT.AND P5, PT, R19, 0x11, PT ;  /* 0x000000111300780c */ /* 0x000fe20003fa4270 */
[----:B------:R-:W-:Y:S01]  /*2a90*/  SHFL.IDX PT, R98, R14, R234, 0x1f ;  /* 0x00001fea0e627589 */ /* 0x000fe200000e0000 */
[----:B------:R-:W-:Y:S01]  /*2aa0*/  FSEL R91, R91, -INF , !P1 ;  /* 0xff8000005b5b7808 */ /* 0x000fe20004800000 */
[----:B------:R-:W-:Y:S01]  /*2ab0*/  UIADD3 UR4, UR9, 0x4, URZ ;  /* 0x0000000409047890 */ /* 0x000fe2000fffe03f */
[----:B------:R-:W-:Y:S01]  /*2ac0*/  FSEL R99, R99, -INF , !P5 ;  /* 0xff80000063637808 */ /* 0x000fe20006800000 */
[----:B------:R-:W-:Y:S01]  /*2ad0*/  UMOV UR7, 0x40000040 ;  /* 0x4000004000077882 */ /* 0x000fe20000000000 */
[----:B------:R-:W-:Y:S01]  /*2ae0*/  FSEL R141, R141, -INF , !P2 ;  /* 0xff8000008d8d7808 */ /* 0x000fe20005000000 */
[----:B-1----:R-:W-:Y:S01]  /*2af0*/  MUFU.EX2 R11, R21 ;  /* 0x00000015000b7308 */ /* 0x002fe20000000800 */
[----:B------:R-:W-:Y:S01]  /*2b00*/  FFMA.FTZ R219, R91, UR10, -R17 ;  /* 0x0000000a5bdb7c23 */ /* 0x000fe20008010811 */
[----:B------:R-:W-:Y:S01]  /*2b10*/  FFMA.FTZ R17, R97, UR10, -R89 ;  /* 0x0000000a61117c23 */ /* 0x000fe20008010859 */
[----:B------:R-:W-:Y:S01]  /*2b20*/  FSEL R144, R144, -INF , !P3 ;  /* 0xff80000090907808 */ /* 0x000fe20005800000 */
[----:B------:R-:W1:Y:S01]  /*2b30*/  SHFL.IDX PT, R97, R14, R237, 0x1f ;  /* 0x00001fed0e617589 */ /* 0x000e6200000e0000 */
[C---:B------:R-:W-:Y:S01]  /*2b40*/  ISETP.GT.AND P2, PT, R19.reuse, 0x8, PT ;  /* 0x000000081300780c */ /* 0x040fe20003f44270 */
[----:B------:R-:W-:Y:S01]  /*2b50*/  UMOV UR5, 0x40000040 ;  /* 0x4000004000057882 */ /* 0x000fe20000000000 */
[----:B------:R-:W-:-:S02]  /*2b60*/  ISETP.GT.AND P3, PT, R19, 0x9, PT ;  /* 0x000000091300780c */ /* 0x000fc40003f64270 */
[C---:B------:R-:W-:Y:S02]  /*2b70*/  ISETP.GT.AND P6, PT, R19.reuse, 0x18, PT ;  /* 0x000000181300780c */ /* 0x040fe40003fc4270 */
[----:B------:R-:W-:Y:S01]  /*2b80*/  ISETP.GT.AND P4, PT, R19, 0x28, PT ;  /* 0x000000281300780c */ /* 0x000fe20003f84270 */
[----:B------:R-:W-:Y:S02]  /*2b90*/  WARPGROUP.DEPBAR.LE gsb0, 0x0 ;  /* 0x00008000000079c5 */ /* 0x000fe40000010000 */
[----:B--2---:R-:W-:Y:S01]  /*2ba0*/  FFMA.FTZ R88, R101, UR10, -R92 ;  /* 0x0000000a65587c23 */ /* 0x004fe2000801085c */
[----:B------:R-:W-:Y:S01]  /*2bb0*/  ISETP.GT.AND P1, PT, R19, 0x19, PT ;  /* 0x000000191300780c */ /* 0x000fe20003f24270 */
[----:B------:R-:W2:Y:S01]  /*2bc0*/  SHFL.IDX PT, R101, R14, R232, 0x1f ;  /* 0x00001fe80e657589 */ /* 0x000ea200000e0000 */
[----:B------:R-:W-:Y:S01]  /*2bd0*/  FSEL R94, R94, -INF , !P2 ;  /* 0xff8000005e5e7808 */ /* 0x000fe20005000000 */
[----:B------:R3:W-:Y:S01]  /*2be0*/  MUFU.EX2 R21, R88 ;  /* 0x0000005800157308 */ /* 0x0007e20000000800 */
[----:B------:R-:W-:Y:S01]  /*2bf0*/  FSEL R95, R95, -INF , !P3 ;  /* 0xff8000005f5f7808 */ /* 0x000fe20005800000 */
[----:B------:R-:W-:Y:S01]  /*2c00*/  WARPGROUP.ARRIVE ;  /* 0x00000000000079c5 */ /* 0x000fe20000000000 */
[----:B------:R-:W-:Y:S01]  /*2c10*/  FSEL R102, R102, -INF , !P6 ;  /* 0xff80000066667808 */ /* 0x000fe20007000000 */
[----:B------:R-:W-:Y:S01]  /*2c20*/  FFMA.FTZ R220, R94, UR10, -R220 ;  /* 0x0000000a5edc7c23 */ /* 0x000fe200080108dc */
[----:B------:R-:W-:Y:S01]  /*2c30*/  FSEL R103, R103, -INF , !P1 ;  /* 0xff80000067677808 */ /* 0x000fe20004800000 */
[----:B-1----:R-:W-:Y:S01]  /*2c40*/  FFMA.FTZ R23, R105, UR10, -R97 ;  /* 0x0000000a69177c23 */ /* 0x002fe20008010861 */
[C---:B------:R-:W-:Y:S01]  /*2c50*/  ISETP.GT.AND P2, PT, R19.reuse, 0x20, PT ;  /* 0x000000201300780c */ /* 0x040fe20003f44270 */
[----:B------:R-:W-:Y:S01]  /*2c60*/  HGMMA.64x128x16.F32.BF16 R24, gdesc[UR4], R24, gsb0 ;  /* 0x01e00000041879f0 */ /* 0x000fe20008001818 */
[----:B---3--:R-:W-:Y:S01]  /*2c70*/  FFMA.FTZ R88, R108, UR10, -R100 ;  /* 0x0000000a6c587c23 */ /* 0x008fe20008010864 */
[C---:B------:R-:W-:Y:S01]  /*2c80*/  ISETP.GT.AND P3, PT, R19.reuse, 0x21, PT ;  /* 0x000000211300780c */ /* 0x040fe20003f64270 */
[----:B------:R1:W3:Y:S01]  /*2c90*/  SHFL.IDX PT, R108, R14, R231, 0x1f ;  /* 0x00001fe70e6c7589 */ /* 0x0002e200000e0000 */
[C---:B------:R-:W-:Y:S01]  /*2ca0*/  ISETP.GT.AND P5, PT, R19.reuse, 0x29, PT ;  /* 0x000000291300780c */ /* 0x040fe20003fa4270 */
[----:B------:R-:W-:Y:S01]  /*2cb0*/  FFMA.FTZ R224, R102, UR10, -R224 ;  /* 0x0000000a66e07c23 */ /* 0x000fe200080108e0 */
[C---:B------:R-:W-:Y:S01]  /*2cc0*/  ISETP.GT.AND P6, PT, R19.reuse, 0x30, PT ;  /* 0x000000301300780c */ /* 0x040fe20003fc4270 */
[----:B------:R-:W-:Y:S01]  /*2cd0*/  UIADD3 UR6, UR8, 0x6, URZ ;  /* 0x0000000608067890 */ /* 0x000fe2000fffe03f */
[----:B------:R-:W-:Y:S01]  /*2ce0*/  ISETP.GT.AND P1, PT, R19, 0x31, PT ;  /* 0x000000311300780c */ /* 0x000fe20003f24270 */
[----:B------:R-:W-:Y:S01]  /*2cf0*/  UIADD3 UR4, UR9, 0x6, URZ ;  /* 0x0000000609047890 */ /* 0x000fe2000fffe03f */
[----:B------:R-:W-:Y:S01]  /*2d00*/  FSEL R106, R106, -INF , !P2 ;  /* 0xff8000006a6a7808 */ /* 0x000fe20005000000 */
[----:B------:R-:W-:Y:S01]  /*2d10*/  UMOV UR7, 0x40000040 ;  /* 0x4000004000077882 */ /* 0x000fe20000000000 */
[----:B------:R-:W-:Y:S01]  /*2d20*/  FSEL R107, R107, -INF , !P3 ;  /* 0xff8000006b6b7808 */ /* 0x000fe20005800000 */
[----:B-1----:R-:W-:Y:S01]  /*2d30*/  FFMA.FTZ R14, R109, UR10, -R98 ;  /* 0x0000000a6d0e7c23 */ /* 0x002fe20008010862 */
[----:B------:R-:W-:Y:S01]  /*2d40*/  FFMA.FTZ R109, R99, UR10, -R89 ;  /* 0x0000000a636d7c23 */ /* 0x000fe20008010859 */
[----:B------:R-:W-:Y:S01]  /*2d50*/  FFMA.FTZ R89, R112, UR10, -R104 ;  /* 0x0000000a70597c23 */ /* 0x000fe20008010868 */
[----:B------:R-:W-:Y:S01]  /*2d60*/  FSEL R110, R110, -INF , !P4 ;  /* 0xff8000006e6e7808 */ /* 0x000fe20006000000 */
[----:B------:R-:W-:Y:S01]  /*2d70*/  SHFL.IDX PT, R112, R13, R8, 0x1f ;  /* 0x00001f080d707589 */ /* 0x000fe200000e0000 */
[----:B------:R-:W-:Y:S01]  /*2d80*/  FSEL R111, R111, -INF , !P5 ;  /* 0xff8000006f6f7808 */ /* 0x000fe20006800000 */
[----:B--2---:R-:W-:Y:S01]  /*2d90*/  FFMA.FTZ R90, R113, UR10, -R101 ;  /* 0x0000000a715a7c23 */ /* 0x004fe20008010865 */
[----:B------:R-:W-:Y:S01]  /*2da0*/  FSEL R114, R114, -INF , !P6 ;  /* 0xff80000072727808 */ /* 0x000fe20007000000 */
[----:B------:R-:W1:Y:S01]  /*2db0*/  SHFL.IDX PT, R113, R13, R237, 0x1f ;  /* 0x00001fed0d717589 */ /* 0x000e6200000e0000 */
[----:B------:R-:W-:Y:S01]  /*2dc0*/  FSEL R115, R115, -INF , !P1 ;  /* 0xff80000073737808 */ /* 0x000fe20004800000 */
[----:B------:R-:W-:Y:S01]  /*2dd0*/  FFMA.FTZ R111, R111, UR10, -R98 ;  /* 0x0000000a6f6f7c23 */ /* 0x000fe20008010862 */
[C---:B------:R-:W-:Y:S01]  /*2de0*/  ISETP.GT.AND P2, PT, R19.reuse, 0x38, PT ;  /* 0x000000381300780c */ /* 0x040fe20003f44270 */
[----:B------:R-:W-:Y:S01]  /*2df0*/  FFMA.FTZ R98, R132, UR10, -R226 ;  /* 0x0000000a84627c23 */ /* 0x000fe200080108e2 */
[C---:B------:R-:W-:Y:S01]  /*2e00*/  ISETP.GT.AND P3, PT, R19.reuse, 0x39, PT ;  /* 0x000000391300780c */ /* 0x040fe20003f64270 */
[----:B---3--:R-:W-:Y:S01]  /*2e10*/  FFMA.FTZ R91, R116, UR10, -R108 ;  /* 0x0000000a745b7c23 */ /* 0x008fe2000801086c */
[----:B------:R-:W-:Y:S01]  /*2e20*/  ISETP.GT.AND P4, PT, R19, 0x40, PT ;  /* 0x000000401300780c */ /* 0x000fe20003f84270 */
[----:B------:R-:W-:Y:S01]  /*2e30*/  FFMA.FTZ R116, R103, UR10, -R92 ;  /* 0x0000000a67747c23 */ /* 0x000fe2000801085c */
[----:B------:R-:W-:Y:S01]  /*2e40*/  ISETP.GT.AND P5, PT, R19, 0x41, PT ;  /* 0x000000411300780c */ /* 0x000fe20003fa4270 */
[----:B------:R-:W-:Y:S01]  /*2e50*/  FFMA.FTZ R92, R117, UR10, -R223 ;  /* 0x0000000a755c7c23 */ /* 0x000fe200080108df */
[C---:B------:R-:W-:Y:S01]  /*2e60*/  ISETP.GT.AND P6, PT, R19.reuse, 0x48, PT ;  /* 0x000000481300780c */ /* 0x040fe20003fc4270 */
[----:B------:R-:W-:Y:S01]  /*2e70*/  SHFL.IDX PT, R117, R13, R235, 0x1f ;  /* 0x00001feb0d757589 */ /* 0x000fe200000e0000 */
[----:B------:R-:W-:Y:S01]  /*2e80*/  ISETP.GT.AND P1, PT, R19, 0x49, PT ;  /* 0x000000491300780c */ /* 0x000fe20003f24270 */
[----:B------:R-:W-:Y:S01]  /*2e90*/  FFMA.FTZ R107, R107, UR10, -R97 ;  /* 0x0000000a6b6b7c23 */ /* 0x000fe20008010861 */
[----:B------:R-:W-:Y:S01]  /*2ea0*/  FSEL R118, R118, -INF , !P2 ;  /* 0xff80000076767808 */ /* 0x000fe20005000000 */
[----:B------:R-:W2:Y:S01]  /*2eb0*/  SHFL.IDX PT, R132, R12, R235, 0x1f ;  /* 0x00001feb0c847589 */ /* 0x000ea200000e0000 */
[----:B------:R-:W-:Y:S01]  /*2ec0*/  FSEL R119, R119, -INF , !P3 ;  /* 0xff80000077777808 */ /* 0x000fe20005800000 */
[----:B------:R-:W-:Y:S01]  /*2ed0*/  FFMA.FTZ R97, R129, UR10, -R225 ;  /* 0x0000000a81617c23 */ /* 0x000fe200080108e1 */
[----:B------:R-:W-:Y:S01]  /*2ee0*/  FSEL R122, R122, -INF , !P4 ;  /* 0xff8000007a7a7808 */ /* 0x000fe20006000000 */
[----:B------:R-:W3:Y:S01]  /*2ef0*/  SHFL.IDX PT, R129, R12, R237, 0x1f ;  /* 0x00001fed0c817589 */ /* 0x000ee200000e0000 */
[----:B------:R-:W-:Y:S01]  /*2f00*/  FSEL R123, R123, -INF , !P5 ;  /* 0xff8000007b7b7808 */ /* 0x000fe20006800000 */
[----:B------:R-:W-:Y:S01]  /*2f10*/  FFMA.FTZ R110, R110, UR10, -R100 ;  /* 0x0000000a6e6e7c23 */ /* 0x000fe20008010864 */
[----:B------:R-:W-:Y:S01]  /*2f20*/  FSEL R126, R126, -INF , !P6 ;  /* 0xff8000007e7e7808 */ /* 0x000fe20007000000 */
[----:B-1----:R-:W-:Y:S01]  /*2f30*/  FFMA.FTZ R94, R121, UR10, -R113 ;  /* 0x0000000a795e7c23 */ /* 0x002fe20008010871 */
[----:B------:R-:W-:Y:S01]  /*2f40*/  FSEL R127, R127, -INF , !P1 ;  /* 0xff8000007f7f7808 */ /* 0x000fe20004800000 */
[----:B------:R-:W1:Y:S01]  /*2f50*/  SHFL.IDX PT, R121, R13, R233, 0x1f ;  /* 0x00001fe90d797589 */ /* 0x000e6200000e0000 */
[----:B------:R-:W-:Y:S01]  /*2f60*/  ISETP.GT.AND P2, PT, R19, 0x50, PT ;  /* 0x000000501300780c */ /* 0x000fe20003f44270 */
[----:B------:R-:W-:Y:S01]  /*2f70*/  FFMA.FTZ R115, R115, UR10, -R101 ;  /* 0x0000000a73737c23 */ /* 0x000fe20008010865 */
[C---:B------:R-:W-:Y:S01]  /*2f80*/  ISETP.GT.AND P3, PT, R19.reuse, 0x51, PT ;  /* 0x000000511300780c */ /* 0x040fe20003f64270 */
[----:B------:R-:W-:Y:S01]  /*2f90*/  UMOV UR5, 0x40000040 ;  /* 0x4000004000057882 */ /* 0x000fe20000000000 */
[C---:B------:R-:W-:Y:S01]  /*2fa0*/  ISETP.GT.AND P4, PT, R19.reuse, 0x58, PT ;  /* 0x000000581300780c */ /* 0x040fe20003f84270 */
[----:B------:R-:W-:Y:S01]  /*2fb0*/  FFMA.FTZ R105, R148, UR10, -R228 ;  /* 0x0000000a94697c23 */ /* 0x000fe200080108e4 */
[C---:B------:R-:W-:Y:S01]  /*2fc0*/  ISETP.GT.AND P5, PT, R19.reuse, 0x59, PT ;  /* 0x000000591300780c */ /* 0x040fe20003fa4270 */
[----:B------:R-:W4:Y:S01]  /*2fd0*/  MUFU.EX2 R216, R216 ;  /* 0x000000d800d87308 */ /* 0x000f220000000800 */
[----:B------:R-:W-:-:S02]  /*2fe0*/  ISETP.GT.AND P6, PT, R19, 0x60, PT ;  /* 0x000000601300780c */ /* 0x000fc40003fc4270 */
[----:B------:R-:W-:Y:S02]  /*2ff0*/  ISETP.GT.AND P1, PT, R19, 0x61, PT ;  /* 0x000000611300780c */ /* 0x000fe40003f24270 */
[----:B------:R-:W-:Y:S01]  /*3000*/  FSEL R130, R130, -INF , !P2 ;  /* 0xff80000082827808 */ /* 0x000fe20005000000 */
[----:B--2---:R-:W-:Y:S01]  /*3010*/  FFMA.FTZ R102, R140, UR10, -R132 ;  /* 0x0000000a8c667c23 */ /* 0x004fe20008010884 */
[----:B------:R-:W-:Y:S01]  /*3020*/  FSEL R131, R131, -INF , !P3 ;  /* 0xff80000083837808 */ /* 0x000fe20005800000 */
[----:B------:R-:W-:Y:S01]  /*3030*/  SHFL.IDX PT, R140, R12, R230, 0x1f ;  /* 0x00001fe60c8c7589 */ /* 0x000fe200000e0000 */
[----:B------:R-:W-:Y:S01]  /*3040*/  FSEL R134, R134, -INF , !P4 ;  /* 0xff80000086867808 */ /* 0x000fe20006000000 */
[----:B---3--:R-:W-:Y:S01]  /*3050*/  FFMA.FTZ R101, R137, UR10, -R129 ;  /* 0x0000000a89657c23 */ /* 0x008fe20008010881 */
[----:B------:R-:W-:Y:S01]  /*3060*/  FSEL R135, R135, -INF , !P5 ;  /* 0xff80000087877808 */ /* 0x000fe20006800000 */
[----:B------:R-:W-:Y:S01]  /*3070*/  SHFL.IDX PT, R137, R12, R232, 0x1f ;  /* 0x00001fe80c897589 */ /* 0x000fe200000e0000 */
[----:B------:R-:W-:Y:S01]  /*3080*/  FSEL R138, R138, -INF , !P6 ;  /* 0xff8000008a8a7808 */ /* 0x000fe20007000000 */
[----:B------:R-:W2:Y:S01]  /*3090*/  MUFU.EX2 R219, R219 ;  /* 0x000000db00db7308 */ /* 0x000ea20000000800 */
[----:B------:R-:W-:Y:S01]  /*30a0*/  FSEL R139, R139, -INF , !P1 ;  /* 0xff8000008b8b7808 */ /* 0x000fe20004800000 */
[----:B-1----:R-:W-:Y:S01]  /*30b0*/  FFMA.FTZ R128, R128, UR10, -R121 ;  /* 0x0000000a80807c23 */ /* 0x002fe20008010879 */
[----:B------:R-:W-:-:S02]  /*30c0*/  ISETP.GT.AND P2, PT, R19, 0x68, PT ;  /* 0x000000681300780c */ /* 0x000fc40003f44270 */
[C---:B------:R-:W-:Y:S02]  /*30d0*/  ISETP.GT.AND P3, PT, R19.reuse, 0x69, PT ;  /* 0x000000691300780c */ /* 0x040fe40003f64270 */
[C---:B------:R-:W-:Y:S01]  /*30e0*/  ISETP.GT.AND P4, PT, R19.reuse, 0x70, PT ;  /* 0x000000701300780c */ /* 0x040fe20003f84270 */
[----:B------:R-:W1:Y:S01]  /*30f0*/  MUFU.EX2 R18, R18 ;  /* 0x0000001200127308 */ /* 0x000e620000000800 */
[C---:B------:R-:W-:Y:S02]  /*3100*/  ISETP.GT.AND P5, PT, R19.reuse, 0x71, PT ;  /* 0x000000711300780c */ /* 0x040fe40003fa4270 */
[C---:B------:R-:W-:Y:S02]  /*3110*/  ISETP.GT.AND P6, PT, R19.reuse, 0x78, PT ;  /* 0x000000781300780c */ /* 0x040fe40003fc4270 */
[----:B------:R-:W-:Y:S01]  /*3120*/  ISETP.GT.AND P1, PT, R19, 0x79, PT ;  /* 0x000000791300780c */ /* 0x000fe20003f24270 */
[--C-:B------:R-:W-:Y:S01]  /*3130*/  FFMA.FTZ R19, R93, UR10, -R221.reuse ;  /* 0x0000000a5d137c23 */ /* 0x100fe200080108dd */
[----:B------:R-:W-:Y:S01]  /*3140*/  FFMA.FTZ R93, R120, UR10, -R112 ;  /* 0x0000000a785d7c23 */ /* 0x000fe20008010870 */
[----:B------:R-:W-:Y:S01]  /*3150*/  FFMA.FTZ R221, R95, UR10, -R221 ;  /* 0x0000000a5fdd7c23 */ /* 0x000fe200080108dd */
[----:B------:R-:W3:Y:S01]  /*3160*/  SHFL.IDX PT, R120, R13, R234, 0x1f ;  /* 0x00001fea0d787589 */ /* 0x000ee200000e0000 */
[----:B------:R-:W-:Y:S01]  /*3170*/  FFMA.FTZ R95, R124, UR10, -R117 ;  /* 0x0000000a7c5f7c23 */ /* 0x000fe20008010875 */
[----:B------:R-:W-:Y:S01]  /*3180*/  FFMA.FTZ R124, R106, UR10, -R96 ;  /* 0x0000000a6a7c7c23 */ /* 0x000fe20008010860 */
[----:B------:R-:W-:Y:S08]  /*3190*/  MUFU.EX2 R220, R220 ;  /* 0x000000dc00dc7308 */ /* 0x000ff00000000800 */
[----:B------:R-:W-:Y:S08]  /*31a0*/  MUFU.EX2 R17, R17 ;  /* 0x0000001100117308 */ /* 0x000ff00000000800 */
[----:B------:R-:W-:Y:S01]  /*31b0*/  MUFU.EX2 R222, R222 ;  /* 0x000000de00de7308 */ /* 0x000fe20000000800 */
[----:B---3--:R-:W-:-:S02]  /*31c0*/  FFMA.FTZ R96, R125, UR10, -R120 ;  /* 0x0000000a7d607c23 */ /* 0x008fc40008010878 */
[----:B------:R3:W5:Y:S05]  /*31d0*/  SHFL.IDX PT, R125, R13, R230, 0x1f ;  /* 0x00001fe60d7d7589 */ /* 0x00076a00000e0000 */
[----:B------:R-:W-:Y:S01]  /*31e0*/  MUFU.EX2 R23, R23 ;  /* 0x0000001700177308 */ /* 0x000fe20000000800 */
[----:B------:R-:W-:-:S07]  /*31f0*/  WARPGROUP.DEPBAR.LE gsb0, 0x0 ;  /* 0x00008000000079c5 */ /* 0x000fce0000010000 */
[----:B---3--:R3:W-:Y:S01]  /*3200*/  MUFU.EX2 R13, R128 ;  /* 0x00000080000d7308 */ /* 0x0087e20000000800 */
[----:B-----5:R-:W-:Y:S01]  /*3210*/  FFMA.FTZ R99, R133, UR10, -R125 ;  /* 0x0000000a85637c23 */ /* 0x020fe2000801087d */
[----:B------:R-:W-:Y:S01]  /*3220*/  WARPGROUP.ARRIVE ;  /* 0x00000000000079c5 */ /* 0x000fe20000000000 */
[----:B------:R-:W-:Y:S05]  /*3230*/  SHFL.IDX PT, R133, R12, R234, 0x1f ;  /* 0x00001fea0c857589 */ /* 0x000fea00000e0000 */
[----:B------:R-:W-:Y:S01]  /*3240*/  HGMMA.64x128x16.F32.BF16 R24, gdesc[UR4], R24, gsb0 ;  /* 0x01e00000041879f0 */ /* 0x000fe20008001818 */
[----:B---3--:R-:W-:Y:S01]  /*3250*/  FFMA.FTZ R128, R114, UR10, -R104 ;  /* 0x0000000a72807c23 */ /* 0x008fe20008010868 */
[----:B------:R-:W-:Y:S01]  /*3260*/  FFMA.FTZ R123, R123, UR10, -R113 ;  /* 0x0000000a7b7b7c23 */ /* 0x000fe20008010871 */
[----:B------:R-:W3:Y:S01]  /*3270*/  SHFL.IDX PT, R114, R12, R8, 0x1f ;  /* 0x00001f080c727589 */ /* 0x000ee200000e0000 */
[----:B------:R-:W-:Y:S01]  /*3280*/  FFMA.FTZ R127, R127, UR10, -R120 ;  /* 0x0000000a7f7f7c23 */ /* 0x000fe20008010878 */
[----:B------:R-:W-:Y:S01]  /*3290*/  FFMA.FTZ R118, R118, UR10, -R108 ;  /* 0x0000000a76767c23 */ /* 0x000fe2000801086c */
[----:B------:R-:W-:Y:S01]  /*32a0*/  FFMA.FTZ R122, R122, UR10, -R112 ;  /* 0x0000000a7a7a7c23 */ /* 0x000fe20008010870 */
[----:B------:R-:W-:Y:S01]  /*32b0*/  FFMA.FTZ R126, R126, UR10, -R117 ;  /* 0x0000000a7e7e7c23 */ /* 0x000fe20008010875 */
[----:B------:R-:W5:Y:S01]  /*32c0*/  MUFU.EX2 R19, R19 ;  /* 0x0000001300137308 */ /* 0x000f620000000800 */
[----:B------:R-:W-:Y:S01]  /*32d0*/  FFMA.FTZ R130, R130, UR10, -R121 ;  /* 0x0000000a82827c23 */ /* 0x000fe20008010879 */
[----:B------:R-:W-:-:S06]  /*32e0*/  FFMA.FTZ R135, R135, UR10, -R125 ;  /* 0x0000000a87877c23 */ /* 0x000fcc000801087d */
[----:B------:R-:W5:Y:S01]  /*32f0*/  MUFU.EX2 R98, R98 ;  /* 0x0000006200627308 */ /* 0x000f620000000800 */
[----:B------:R-:W-:-:S07]  /*3300*/  FFMA.FTZ R131, R131, UR10, -R225 ;  /* 0x0000000a83837c23 */ /* 0x000fce00080108e1 */
[----:B------:R-:W5:Y:S01]  /*3310*/  MUFU.EX2 R99, R99 ;  /* 0x0000006300637308 */ /* 0x000f620000000800 */
[--C-:B---3--:R-:W-:Y:S02]  /*3320*/  FFMA.FTZ R100, R136, UR10, -R114.reuse ;  /* 0x0000000a88647c23 */ /* 0x108fe40008010872 */
[----:B------:R3:W4:Y:S01]  /*3330*/  SHFL.IDX PT, R136, R12, R233, 0x1f ;  /* 0x00001fe90c887589 */ /* 0x00072200000e0000 */
[----:B------:R-:W-:Y:S02]  /*3340*/  R2UR UR4, R16 ;  /* 0x00000000100472ca */ /* 0x000fe400000e0000 */
[----:B------:R-:W-:Y:S01]  /*3350*/  FSEL R113, R142, -INF , !P2 ;  /* 0xff8000008e717808 */ /* 0x000fe20005000000 */
[----:B------:R-:W-:Y:S01]  /*3360*/  FFMA.FTZ R104, R145, UR10, -R137 ;  /* 0x0000000a91687c23 */ /* 0x000fe20008010889 */
[----:B------:R-:W-:Y:S01]  /*3370*/  FFMA.FTZ R138, R138, UR10, -R114 ;  /* 0x0000000a8a8a7c23 */ /* 0x000fe20008010872 */
[----:B------:R-:W5:Y:S08]  /*3380*/  MUFU.EX2 R95, R95 ;  /* 0x0000005f005f7308 */ /* 0x000f700000000800 */
[----:B---3--:R3:W-:Y:S01]  /*3390*/  MUFU.EX2 R12, R102 ;  /* 0x00000066000c7308 */ /* 0x0087e20000000800 */
[----:B------:R-:W-:-:S07]  /*33a0*/  FFMA.FTZ R134, R134, UR10, -R226 ;  /* 0x0000000a86867c23 */ /* 0x000fce00080108e2 */
[----:B------:R-:W5:Y:S01]  /*33b0*/  MUFU.EX2 R96, R96 ;  /* 0x0000006000607308 */ /* 0x000f620000000800 */
[--C-:B---3--:R-:W-:Y:S02]  /*33c0*/  FFMA.FTZ R102, R141, UR10, -R133.reuse ;  /* 0x0000000a8d667c23 */ /* 0x108fe40008010885 */
[----:B------:R-:W3:Y:S01]  /*33d0*/  LDL R141, [R1+0x30] ;  /* 0x00003000018d7983 */ /* 0x000ee20000100800 */
[----:B------:R-:W-:Y:S01]  /*33e0*/  FSEL R16, R143, -INF , !P3 ;  /* 0xff8000008f107808 */ /* 0x000fe20005800000 */
[----:B------:R-:W-:Y:S01]  /*33f0*/  FFMA.FTZ R132, R113, UR10, -R132 ;  /* 0x0000000a71847c23 */ /* 0x000fe20008010884 */
[----:B------:R-:W-:Y:S02]  /*3400*/  FSEL R113, R146, -INF , !P4 ;  /* 0xff80000092717808 */ /* 0x000fe40006000000 */
[----:B------:R-:W5:Y:S01]  /*3410*/  MUFU.EX2 R97, R97 ;  /* 0x0000006100617308 */ /* 0x000f620000000800 */
[----:B------:R-:W-:Y:S01]  /*3420*/  FFMA.FTZ R133, R16, UR10, -R133 ;  /* 0x0000000a10857c23 */ /* 0x000fe20008010885 */
[----:B------:R-:W-:Y:S01]  /*3430*/  FSEL R16, R147, -INF , !P5 ;  /* 0xff80000093107808 */ /* 0x000fe20006800000 */
[--C-:B----4-:R-:W-:Y:S01]  /*3440*/  FFMA.FTZ R103, R144, UR10, -R136.reuse ;  /* 0x0000000a90677c23 */ /* 0x110fe20008010888 */
[----:B------:R-:W-:-:S03]  /*3450*/  FFMA.FTZ R136, R113, UR10, -R136 ;  /* 0x0000000a71887c23 */ /* 0x000fc60008010888 */
[----:B------:R-:W-:Y:S01]  /*3460*/  FFMA.FTZ R137, R16, UR10, -R137 ;  /* 0x0000000a10897c23 */ /* 0x000fe20008010889 */
[----:B------:R-:W-:Y:S01]  /*3470*/  FSEL R113, R150, -INF , !P6 ;  /* 0xff80000096717808 */ /* 0x000fe20007000000 */
[----:B------:R-:W-:Y:S04]  /*3480*/  MUFU.EX2 R101, R101 ;  /* 0x0000006500657308 */ /* 0x000fe80000000800 */
[----:B------:R-:W-:Y:S01]  /*3490*/  FFMA.FTZ R228, R113, UR10, -R228 ;  /* 0x0000000a71e47c23 */ /* 0x000fe200080108e4 */
[----:B------:R-:W-:Y:S01]  /*34a0*/  FFMA.FTZ R119, R119, UR10, -R223 ;  /* 0x0000000a77777c23 */ /* 0x000fe200080108df */
[----:B------:R-:W-:Y:S01]  /*34b0*/  FSEL R151, R151, -INF , !P1 ;  /* 0xff80000097977808 */ /* 0x000fe20004800000 */
[----:B------:R-:W-:Y:S01]  /*34c0*/  FFMA.FTZ R139, R139, UR10, -R129 ;  /* 0x0000000a8b8b7c23 */ /* 0x000fe20008010881 */
        /* <DEDUP_REMOVED lines=10> */
[----:B------:R-:W-:Y:S01]  /*3570*/  LDS R227, [R227+0x400] ;  /* 0x00040000e3e37984 */ /* 0x000fe20000000800 */
[----:B------:R-:W5:Y:S03]  /*3580*/  MUFU.EX2 R130, R130 ;  /* 0x0000008200827308 */ /* 0x000f660000000800 */
[----:B------:R-:W-:Y:S04]  /*3590*/  LDS R15, [R15+0x400] ;  /* 0x000400000f0f7984 */ /* 0x000fe80000000800 */
[----:B------:R-:W-:Y:S01]  /*35a0*/  LDS R10, [R10+0x400] ;  /* 0x000400000a0a7984 */ /* 0x000fe20000000800 */
[----:B------:R-:W5:Y:S01]  /*35b0*/  MUFU.EX2 R135, R135 ;  /* 0x0000008700877308 */ /* 0x000f620000000800 */
[----:B------:R-:W-:-:S07]  /*35c0*/  FFMA.FTZ R106, R149, UR10, -R140 ;  /* 0x0000000a956a7c23 */ /* 0x000fce000801088c */
[----:B------:R-:W5:Y:S08]  /*35d0*/  MUFU.EX2 R100, R100 ;  /* 0x0000006400647308 */ /* 0x000f700000000800 */
[----:B------:R-:W-:Y:S08]  /*35e0*/  MUFU.EX2 R89, R89 ;  /* 0x0000005900597308 */ /* 0x000ff00000000800 */
[----:B------:R-:W-:Y:S01]  /*35f0*/  MUFU.EX2 R90, R90 ;  /* 0x0000005a005a7308 */ /* 0x000fe20000000800 */
[----:B----4-:R-:W4:Y:S04]  /*3600*/  SHFL.IDX PT, R120, R9, R8, 0x1f ;  /* 0x00001f0809787589 */ /* 0x010f2800000e0000 */
[----:B------:R-:W2:Y:S03]  /*3610*/  SHFL.IDX PT, R117, R9, R237, 0x1f ;  /* 0x00001fed09757589 */ /* 0x000ea600000e0000 */
[----:B------:R-:W-:Y:S01]  /*3620*/  MUFU.EX2 R91, R91 ;  /* 0x0000005b005b7308 */ /* 0x000fe20000000800 */
[----:B------:R-:W1:Y:S04]  /*3630*/  SHFL.IDX PT, R114, R9, R235, 0x1f ;  /* 0x00001feb09727589 */ /* 0x000e6800000e0000 */
[----:B------:R-:W5:Y:S03]  /*3640*/  SHFL.IDX PT, R112, R9, R233, 0x1f ;  /* 0x00001fe909707589 */ /* 0x000f6600000e0000 */
[----:B------:R-:W-:Y:S01]  /*3650*/  MUFU.EX2 R92, R92 ;  /* 0x0000005c005c7308 */ /* 0x000fe20000000800 */
[----:B------:R-:W5:Y:S04]  /*3660*/  SHFL.IDX PT, R108, R9, R232, 0x1f ;  /* 0x00001fe8096c7589 */ /* 0x000f6800000e0000 */
[----:B------:R-:W5:Y:S04]  /*3670*/  SHFL.IDX PT, R16, R9, R231, 0x1f ;  /* 0x00001fe709107589 */ /* 0x000f6800000e0000 */
[----:B------:R-:W5:Y:S01]  /*3680*/  SHFL.IDX PT, R113, R9, R234, 0x1f ;  /* 0x00001fea09717589 */ /* 0x000f6200000e0000 */
[--C-:B----4-:R-:W-:Y:S01]  /*3690*/  FADD.FTZ R24, R24, -R120.reuse ;  /* 0x8000007818187221 */ /* 0x110fe20000010000 */
[----:B------:R-:W-:-:S02]  /*36a0*/  FADD.FTZ R26, R26, -R120 ;  /* 0x800000781a1a7221 */ /* 0x000fc40000010000 */
[----:B------:R-:W-:Y:S01]  /*36b0*/  SHFL.IDX PT, R120, R9, R230, 0x1f ;  /* 0x00001fe609787589 */ /* 0x000fe200000e0000 */
[--C-:B--2---:R-:W-:Y:S01]  /*36c0*/  FADD.FTZ R25, R25, -R117.reuse ;  /* 0x8000007519197221 */ /* 0x104fe20000010000 */
[----:B------:R-:W-:Y:S01]  /*36d0*/  FADD.FTZ R27, R27, -R117 ;  /* 0x800000751b1b7221 */ /* 0x000fe20000010000 */
[--C-:B-1----:R-:W-:Y:S01]  /*36e0*/  FADD.FTZ R28, R28, -R114.reuse ;  /* 0x800000721c1c7221 */ /* 0x102fe20000010000 */
[----:B------:R-:W-:Y:S01]  /*36f0*/  FADD.FTZ R30, R30, -R114 ;  /* 0x800000721e1e7221 */ /* 0x000fe20000010000 */
[----:B------:R-:W1:Y:S01]  /*3700*/  SHFL.IDX PT, R9, R227, R231, 0x1f ;  /* 0x00001fe7e3097589 */ /* 0x000e6200000e0000 */
[--C-:B-----5:R-:W-:Y:S01]  /*3710*/  FADD.FTZ R32, R32, -R112.reuse ;  /* 0x8000007020207221 */ /* 0x120fe20000010000 */
[----:B------:R-:W-:Y:S02]  /*3720*/  FADD.FTZ R34, R34, -R112 ;  /* 0x8000007022227221 */ /* 0x000fe40000010000 */
[----:B------:R-:W2:Y:S01]  /*3730*/  SHFL.IDX PT, R117, R227, R8, 0x1f ;  /* 0x00001f08e3757589 */ /* 0x000ea200000e0000 */
[--C-:B------:R-:W-:Y:S01]  /*3740*/  FADD.FTZ R33, R33, -R108.reuse ;  /* 0x8000006c21217221 */ /* 0x100fe20000010000 */
[----:B------:R-:W-:-:S02]  /*3750*/  FADD.FTZ R35, R35, -R108 ;  /* 0x8000006c23237221 */ /* 0x000fc40000010000 */
[----:B------:R-:W4:Y:S01]  /*3760*/  SHFL.IDX PT, R114, R227, R235, 0x1f ;  /* 0x00001febe3727589 */ /* 0x000f2200000e0000 */
[--C-:B------:R-:W-:Y:S01]  /*3770*/  FADD.FTZ R36, R36, -R16.reuse ;  /* 0x8000001024247221 */ /* 0x100fe20000010000 */
[----:B------:R-:W-:Y:S02]  /*3780*/  FADD.FTZ R38, R38, -R16 ;  /* 0x8000001026267221 */ /* 0x000fe40000010000 */
[----:B------:R-:W5:Y:S04]  /*3790*/  SHFL.IDX PT, R112, R227, R234, 0x1f ;  /* 0x00001feae3707589 */ /* 0x000f6800000e0000 */
[----:B------:R-:W5:Y:S04]  /*37a0*/  SHFL.IDX PT, R108, R227, R233, 0x1f ;  /* 0x00001fe9e36c7589 */ /* 0x000f6800000e0000 */
[----:B------:R-:W5:Y:S01]  /*37b0*/  SHFL.IDX PT, R16, R227, R232, 0x1f ;  /* 0x00001fe8e3107589 */ /* 0x000f6200000e0000 */
[--C-:B------:R-:W-:Y:S01]  /*37c0*/  FADD.FTZ R29, R29, -R113.reuse ;  /* 0x800000711d1d7221 */ /* 0x100fe20000010000 */
[----:B------:R-:W-:-:S02]  /*37d0*/  FADD.FTZ R31, R31, -R113 ;  /* 0x800000711f1f7221 */ /* 0x000fc40000010000 */
[----:B------:R-:W5:Y:S01]  /*37e0*/  SHFL.IDX PT, R113, R227, R237, 0x1f ;  /* 0x00001fede3717589 */ /* 0x000f6200000e0000 */
[--C-:B-1----:R-:W-:Y:S01]  /*37f0*/  FADD.FTZ R52, R52, -R9.reuse ;  /* 0x8000000934347221 */ /* 0x102fe20000010000 */
[----:B------:R-:W-:Y:S01]  /*3800*/  FADD.FTZ R54, R54, -R9 ;  /* 0x8000000936367221 */ /* 0x000fe20000010000 */
[--C-:B------:R-:W-:Y:S01]  /*3810*/  FADD.FTZ R37, R37, -R120.reuse ;  /* 0x8000007825257221 */ /* 0x100fe20000010000 */
[----:B------:R-:W-:Y:S01]  /*3820*/  FADD.FTZ R39, R39, -R120 ;  /* 0x8000007827277221 */ /* 0x000fe20000010000 */
[--C-:B--2---:R-:W-:Y:S01]  /*3830*/  FADD.FTZ R40, R40, -R117.reuse ;  /* 0x8000007528287221 */ /* 0x104fe20000010000 */
[----:B------:R-:W-:Y:S01]  /*3840*/  FADD.FTZ R42, R42, -R117 ;  /* 0x800000752a2a7221 */ /* 0x000fe20000010000 */
[----:B------:R-:W-:Y:S01]  /*3850*/  SHFL.IDX PT, R9, R15, R231, 0x1f ;  /* 0x00001fe70f097589 */ /* 0x000fe200000e0000 */
[--C-:B----4-:R-:W-:Y:S01]  /*3860*/  FADD.FTZ R44, R44, -R114.reuse ;  /* 0x800000722c2c7221 */ /* 0x110fe20000010000 */
[----:B------:R-:W-:Y:S02]  /*3870*/  FADD.FTZ R46, R46, -R114 ;  /* 0x800000722e2e7221 */ /* 0x000fe40000010000 */
[----:B------:R-:W-:Y:S01]  /*3880*/  SHFL.IDX PT, R117, R15, R8, 0x1f ;  /* 0x00001f080f757589 */ /* 0x000fe200000e0000 */
[--C-:B-----5:R-:W-:Y:S01]  /*3890*/  FADD.FTZ R45, R45, -R112.reuse ;  /* 0x800000702d2d7221 */ /* 0x120fe20000010000 */
[----:B------:R-:W-:-:S02]  /*38a0*/  FADD.FTZ R47, R47, -R112 ;  /* 0x800000702f2f7221 */ /* 0x000fc40000010000 */
[----:B------:R-:W-:Y:S01]  /*38b0*/  SHFL.IDX PT, R120, R15, R237, 0x1f ;  /* 0x00001fed0f787589 */ /* 0x000fe200000e0000 */
[--C-:B------:R-:W-:Y:S01]  /*38c0*/  FADD.FTZ R48, R48, -R108.reuse ;  /* 0x8000006c30307221 */ /* 0x100fe20000010000 */
[----:B------:R-:W-:Y:S02]  /*38d0*/  FADD.FTZ R50, R50, -R108 ;  /* 0x8000006c32327221 */ /* 0x000fe40000010000 */
[----:B------:R-:W-:Y:S01]  /*38e0*/  SHFL.IDX PT, R114, R15, R235, 0x1f ;  /* 0x00001feb0f727589 */ /* 0x000fe200000e0000 */
[--C-:B------:R-:W-:Y:S01]  /*38f0*/  FADD.FTZ R49, R49, -R16.reuse ;  /* 0x8000001031317221 */ /* 0x100fe20000010000 */
[----:B------:R-:W-:Y:S02]  /*3900*/  FADD.FTZ R51, R51, -R16 ;  /* 0x8000001033337221 */ /* 0x000fe40000010000 */
[----:B------:R-:W-:Y:S04]  /*3910*/  SHFL.IDX PT, R112, R15, R234, 0x1f ;  /* 0x00001fea0f707589 */ /* 0x000fe800000e0000 */
[----:B------:R-:W-:Y:S04]  /*3920*/  SHFL.IDX PT, R108, R15, R233, 0x1f ;  /* 0x00001fe90f6c7589 */ /* 0x000fe800000e0000 */
[----:B------:R-:W-:Y:S04]  /*3930*/  SHFL.IDX PT, R16, R15, R232, 0x1f ;  /* 0x00001fe80f107589 */ /* 0x000fe800000e0000 */
[----:B------:R-:W-:Y:S04]  /*3940*/  SHFL.IDX PT, R15, R15, R230, 0x1f ;  /* 0x00001fe60f0f7589 */ /* 0x000fe800000e0000 */
[----:B------:R-:W1:Y:S04]  /*3950*/  SHFL.IDX PT, R231, R10, R231, 0x1f ;  /* 0x00001fe70ae77589 */ /* 0x000e6800000e0000 */
[----:B------:R-:W-:Y:S04]  /*3960*/  SHFL.IDX PT, R227, R227, R230, 0x1f ;  /* 0x00001fe6e3e37589 */ /* 0x000fe800000e0000 */
[----:B------:R-:W2:Y:S01]  /*3970*/  SHFL.IDX PT, R230, R10, R230, 0x1f ;  /* 0x00001fe60ae67589 */ /* 0x000ea200000e0000 */
[--C-:B------:R-:W-:Y:S01]  /*3980*/  FADD.FTZ R41, R41, -R113.reuse ;  /* 0x8000007129297221 */ /* 0x100fe20000010000 */
[----:B------:R-:W-:-:S02]  /*3990*/  FADD.FTZ R43, R43, -R113 ;  /* 0x800000712b2b7221 */ /* 0x000fc40000010000 */
[----:B------:R-:W-:Y:S04]  /*39a0*/  SHFL.IDX PT, R237, R10, R237, 0x1f ;  /* 0x00001fed0aed7589 */ /* 0x000fe800000e0000 */
[----:B------:R-:W4:Y:S04]  /*39b0*/  SHFL.IDX PT, R113, R10, R8, 0x1f ;  /* 0x00001f080a717589 */ /* 0x000f2800000e0000 */
[----:B------:R-:W5:Y:S04]  /*39c0*/  SHFL.IDX PT, R235, R10, R235, 0x1f ;  /* 0x00001feb0aeb7589 */ /* 0x000f6800000e0000 */
[----:B------:R-:W5:Y:S04]  /*39d0*/  SHFL.IDX PT, R234, R10, R234, 0x1f ;  /* 0x00001fea0aea7589 */ /* 0x000f6800000e0000 */
[----:B------:R-:W3:Y:S04]  /*39e0*/  SHFL.IDX PT, R233, R10, R233, 0x1f ;  /* 0x00001fe90ae97589 */ /* 0x000ee800000e0000 */
[----:B------:R2:W3:Y:S01]  /*39f0*/  SHFL.IDX PT, R232, R10, R232, 0x1f ;  /* 0x00001fe80ae87589 */ /* 0x0004e200000e0000 */
[----:B------:R-:W-:Y:S01]  /*3a00*/  FMUL.FTZ R26, R216, R26 ;  /* 0x0000001ad81a7220 */ /* 0x000fe20000410000 */
[----:B------:R-:W-:Y:S01]  /*3a10*/  FMUL.FTZ R27, R219, R27 ;  /* 0x0000001bdb1b7220 */ /* 0x000fe20000410000 */
[----:B------:R-:W5:Y:S01]  /*3a20*/  MUFU.EX2 R221, R221 ;  /* 0x000000dd00dd7308 */ /* 0x000f620000000800 */
[----:B-1----:R-:W-:Y:S01]  /*3a30*/  FADD.FTZ R121, R84, -R231 ;  /* 0x800000e754797221 */ /* 0x002fe20000010000 */
[----:B------:R-:W-:Y:S01]  /*3a40*/  FMUL.FTZ R28, R18, R28 ;  /* 0x0000001c121c7220 */ /* 0x000fe20000410000 */
[----:B------:R-:W-:Y:S01]  /*3a50*/  FMUL.FTZ R29, R19, R29 ;  /* 0x0000001d131d7220 */ /* 0x000fe20000410000 */
[----:B------:R-:W-:Y:S01]  /*3a60*/  FADD.FTZ R60, R60, -R114 ;  /* 0x800000723c3c7221 */ /* 0x000fe20000010000 */
[----:B--2---:R-:W-:-:S03]  /*3a70*/  FADD.FTZ R10, R68, -R9 ;  /* 0x80000009440a7221 */ /* 0x004fc60000010000 */
[----:B------:R-:W1:Y:S01]  /*3a80*/  MUFU.EX2 R126, R126 ;  /* 0x0000007e007e7308 */ /* 0x000e620000000800 */
[----:B------:R-:W-:Y:S01]  /*3a90*/  FADD.FTZ R9, R70, -R9 ;  /* 0x8000000946097221 */ /* 0x000fe20000010000 */
[----:B------:R-:W-:Y:S01]  /*3aa0*/  FADD.FTZ R70, R69, -R15 ;  /* 0x8000000f45467221 */ /* 0x000fe20000010000 */
[----:B------:R-:W-:Y:S01]  /*3ab0*/  FADD.FTZ R61, R61, -R112 ;  /* 0x800000703d3d7221 */ /* 0x000fe20000010000 */
[----:B------:R-:W-:Y:S01]  /*3ac0*/  FMUL.FTZ R84, R217, R24 ;  /* 0x00000018d9547220 */ /* 0x000fe20000410000 */
[----:B------:R-:W-:-:S03]  /*3ad0*/  FMUL.FTZ R25, R218, R25 ;  /* 0x00000019da197220 */ /* 0x000fc60000410000 */
[----:B------:R-:W2:Y:S01]  /*3ae0*/  MUFU.EX2 R127, R127 ;  /* 0x0000007f007f7308 */ /* 0x000ea20000000800 */
[----:B------:R-:W-:Y:S01]  /*3af0*/  FFMA.FTZ R140, R151, UR10, -R140 ;  /* 0x0000000a978c7c23 */ /* 0x000fe2000801088c */
[----:B------:R-:W-:Y:S01]  /*3b00*/  FADD.FTZ R125, R85, -R230 ;  /* 0x800000e6557d7221 */ /* 0x000fe20000010000 */
[----:B------:R-:W-:Y:S01]  /*3b10*/  FADD.FTZ R65, R65, -R16 ;  /* 0x8000001041417221 */ /* 0x000fe20000010000 */
[----:B------:R-:W-:-:S04]  /*3b20*/  F2FP.BF16.F32.PACK_AB R85, R27, R26 ;  /* 0x0000001a1b55723e */ /* 0x000fc800000010ff */
[----:B------:R-:W2:Y:S01]  /*3b30*/  MUFU.EX2 R131, R131 ;  /* 0x0000008300837308 */ /* 0x000ea20000000800 */
[----:B------:R-:W-:Y:S01]  /*3b40*/  FADD.FTZ R66, R66, -R108 ;  /* 0x8000006c42427221 */ /* 0x000fe20000010000 */
[----:B------:R-:W-:Y:S01]  /*3b50*/  FADD.FTZ R231, R86, -R231 ;  /* 0x800000e756e77221 */ /* 0x000fe20000010000 */
[----:B------:R-:W-:Y:S01]  /*3b60*/  FMUL.FTZ R10, R98, R10 ;  /* 0x0000000a620a7220 */ /* 0x000fe20000410000 */
[----:B------:R-:W-:-:S04]  /*3b70*/  FMUL.FTZ R27, R99, R70 ;  /* 0x00000046631b7220 */ /* 0x000fc80000410000 */
[----:B------:R-:W3:Y:S01]  /*3b80*/  MUFU.EX2 R122, R122 ;  /* 0x0000007a007a7308 */ /* 0x000ee20000000800 */
[----:B------:R-:W-:Y:S01]  /*3b90*/  F2FP.BF16.F32.PACK_AB R86, R29, R28 ;  /* 0x0000001c1d56723e */ /* 0x000fe200000010ff */
[----:B------:R-:W-:Y:S01]  /*3ba0*/  FMUL.FTZ R60, R95, R60 ;  /* 0x0000003c5f3c7220 */ /* 0x000fe20000410000 */
[----:B------:R-:W-:-:S05]  /*3bb0*/  FMUL.FTZ R61, R96, R61 ;  /* 0x0000003d603d7220 */ /* 0x000fca0000410000 */
[----:B------:R-:W3:Y:S01]  /*3bc0*/  MUFU.EX2 R123, R123 ;  /* 0x0000007b007b7308 */ /* 0x000ee20000000800 */
[----:B------:R-:W-:Y:S01]  /*3bd0*/  FADD.FTZ R64, R64, -R108 ;  /* 0x8000006c40407221 */ /* 0x000fe20000010000 */
[----:B------:R-:W-:-:S06]  /*3be0*/  FADD.FTZ R16, R67, -R16 ;  /* 0x8000001043107221 */ /* 0x000fcc0000010000 */
[----:B------:R-:W3:Y:S01]  /*3bf0*/  MUFU.EX2 R134, R134 ;  /* 0x0000008600867308 */ /* 0x000ee20000000800 */
[----:B------:R-:W-:Y:S01]  /*3c00*/  FADD.FTZ R15, R71, -R15 ;  /* 0x8000000f470f7221 */ /* 0x000fe20000010000 */
[----:B------:R-:W-:-:S06]  /*3c10*/  F2FP.BF16.F32.PACK_AB R84, R25, R84 ;  /* 0x000000541954723e */ /* 0x000fcc00000010ff */
[----:B------:R-:W3:Y:S01]  /*3c20*/  MUFU.EX2 R124, R124 ;  /* 0x0000007c007c7308 */ /* 0x000ee20000000800 */
[----:B----4-:R-:W-:Y:S01]  /*3c30*/  FADD.FTZ R67, R72, -R113 ;  /* 0x8000007148437221 */ /* 0x010fe20000010000 */
[----:B------:R-:W-:-:S06]  /*3c40*/  FADD.FTZ R108, R73, -R237 ;  /* 0x800000ed496c7221 */ /* 0x000fcc0000010000 */
[----:B------:R-:W4:Y:S01]  /*3c50*/  MUFU.EX2 R107, R107 ;  /* 0x0000006b006b7308 */ /* 0x000f220000000800 */
[----:B------:R-:W-:-:S07]  /*3c60*/  FMUL.FTZ R25, R97, R65 ;  /* 0x0000004161197220 */ /* 0x000fce0000410000 */
[----:B------:R-:W4:Y:S01]  /*3c70*/  MUFU.EX2 R110, R110 ;  /* 0x0000006e006e7308 */ /* 0x000f220000000800 */
[----:B------:R-:W-:-:S07]  /*3c80*/  FMUL.FTZ R65, R130, R66 ;  /* 0x0000004282417220 */ /* 0x000fce0000410000 */
[----:B------:R-:W4:Y:S01]  /*3c90*/  MUFU.EX2 R128, R128 ;  /* 0x0000008000807308 */ /* 0x000f220000000800 */
[----:B------:R-:W-:-:S07]  /*3ca0*/  F2FP.BF16.F32.PACK_AB R66, R27, R10 ;  /* 0x0000000a1b42723e */ /* 0x000fce00000010ff */
[----:B------:R-:W4:Y:S08]  /*3cb0*/  MUFU.EX2 R115, R115 ;  /* 0x0000007300737308 */ /* 0x000f300000000800 */
[----:B------:R-:W4:Y:S08]  /*3cc0*/  MUFU.EX2 R118, R118 ;  /* 0x0000007600767308 */ /* 0x000f300000000800 */
[----:B------:R-:W4:Y:S01]  /*3cd0*/  MUFU.EX2 R119, R119 ;  /* 0x0000007700777308 */ /* 0x000f220000000800 */
[----:B------:R-:W-:Y:S01]  /*3ce0*/  F2FP.BF16.F32.PACK_AB R70, R61, R60 ;  /* 0x0000003c3d46723e */ /* 0x000fe200000010ff */
[----:B------:R-:W-:-:S06]  /*3cf0*/  FMUL.FTZ R10, R135, R15 ;  /* 0x0000000f870a7220 */ /* 0x000fcc0000410000 */
[----:B------:R-:W-:Y:S01]  /*3d00*/  MUFU.EX2 R102, R102 ;  /* 0x0000006600667308 */ /* 0x000fe20000000800 */
[----:B------:R-:W-:Y:S01]  /*3d10*/  FMUL.FTZ R60, R100, R67 ;  /* 0x00000043643c7220 */ /* 0x000fe20000410000 */
[----:B------:R-:W-:-:S06]  /*3d20*/  FMUL.FTZ R15, R101, R108 ;  /* 0x0000006c650f7220 */ /* 0x000fcc0000410000 */
[----:B------:R-:W4:Y:S01]  /*3d30*/  MUFU.EX2 R138, R138 ;  /* 0x0000008a008a7308 */ /* 0x000f220000000800 */
[----:B------:R-:W-:-:S07]  /*3d40*/  FADD.FTZ R62, R62, -R114 ;  /* 0x800000723e3e7221 */ /* 0x000fce0000010000 */
[----:B------:R-:W4:Y:S01]  /*3d50*/  MUFU.EX2 R139, R139 ;  /* 0x0000008b008b7308 */ /* 0x000f220000000800 */
[----:B------:R-:W-:-:S07]  /*3d60*/  FADD.FTZ R63, R63, -R112 ;  /* 0x800000703f3f7221 */ /* 0x000fce0000010000 */
[----:B------:R-:W4:Y:S08]  /*3d70*/  MUFU.EX2 R132, R132 ;  /* 0x0000008400847308 */ /* 0x000f300000000800 */
[----:B------:R-:W4:Y:S01]  /*3d80*/  MUFU.EX2 R133, R133 ;  /* 0x0000008500857308 */ /* 0x000f220000000800 */
[----:B------:R-:W-:-:S07]  /*3d90*/  FADD.FTZ R56, R56, -R117 ;  /* 0x8000007538387221 */ /* 0x000fce0000010000 */
[----:B------:R-:W4:Y:S01]  /*3da0*/  MUFU.EX2 R103, R103 ;  /* 0x0000006700677308 */ /* 0x000f220000000800 */
[----:B------:R-:W-:-:S07]  /*3db0*/  FADD.FTZ R58, R58, -R117 ;  /* 0x800000753a3a7221 */ /* 0x000fce0000010000 */
[----:B------:R-:W-:Y:S01]  /*3dc0*/  MUFU.EX2 R104, R104 ;  /* 0x0000006800687308 */ /* 0x000fe20000000800 */
[----:B------:R-:W-:-:S07]  /*3dd0*/  FADD.FTZ R57, R57, -R120 ;  /* 0x8000007839397221 */ /* 0x000fce0000010000 */
[----:B------:R-:W-:Y:S01]  /*3de0*/  MUFU.EX2 R105, R105 ;  /* 0x0000006900697308 */ /* 0x000fe20000000800 */
[----:B------:R-:W-:-:S07]  /*3df0*/  FADD.FTZ R59, R59, -R120 ;  /* 0x800000783b3b7221 */ /* 0x000fce0000010000 */
[----:B------:R-:W-:Y:S08]  /*3e00*/  MUFU.EX2 R106, R106 ;  /* 0x0000006a006a7308 */ /* 0x000ff00000000800 */
[----:B------:R-:W4:Y:S08]  /*3e10*/  MUFU.EX2 R136, R136 ;  /* 0x0000008800887308 */ /* 0x000f300000000800 */
[----:B------:R-:W4:Y:S08]  /*3e20*/  MUFU.EX2 R137, R137 ;  /* 0x0000008900897308 */ /* 0x000f300000000800 */
[----:B------:R-:W4:Y:S08]  /*3e30*/  MUFU.EX2 R228, R228 ;  /* 0x000000e400e47308 */ /* 0x000f300000000800 */
[----:B------:R-:W4:Y:S01]  /*3e40*/  MUFU.EX2 R29, R140 ;  /* 0x0000008c001d7308 */ /* 0x000f220000000800 */
[--C-:B------:R-:W-:Y:S01]  /*3e50*/  FADD.FTZ R53, R53, -R227.reuse ;  /* 0x800000e335357221 */ /* 0x100fe20000010000 */
[----:B------:R-:W-:Y:S01]  /*3e60*/  FADD.FTZ R55, R55, -R227 ;  /* 0x800000e337377221 */ /* 0x000fe20000010000 */
[----:B------:R-:W-:Y:S01]  /*3e70*/  FMUL.FTZ R30, R220, R30 ;  /* 0x0000001edc1e7220 */ /* 0x000fe20000410000 */
[----:B-----5:R-:W-:Y:S01]  /*3e80*/  FMUL.FTZ R31, R221, R31 ;  /* 0x0000001fdd1f7220 */ /* 0x020fe20000410000 */
[----:B-1----:R-:W-:Y:S01]  /*3e90*/  FMUL.FTZ R62, R126, R62 ;  /* 0x0000003e7e3e7220 */ /* 0x002fe20000410000 */
[----:B--2---:R-:W-:Y:S01]  /*3ea0*/  FMUL.FTZ R63, R127, R63 ;  /* 0x0000003f7f3f7220 */ /* 0x004fe20000410000 */
[----:B------:R-:W-:Y:S01]  /*3eb0*/  FMUL.FTZ R16, R131, R16 ;  /* 0x0000001083107220 */ /* 0x000fe20000410000 */
[----:B------:R-:W-:Y:S01]  /*3ec0*/  F2FP.BF16.F32.PACK_AB R60, R15, R60 ;  /* 0x0000003c0f3c723e */ /* 0x000fe200000010ff */
        /* <DEDUP_REMOVED lines=12> */
[----:B---3--:R-:W-:Y:S01]  /*3f90*/  FMUL.FTZ R58, R122, R58 ;  /* 0x0000003a7a3a7220 */ /* 0x008fe20000410000 */
[----:B------:R-:W-:Y:S01]  /*3fa0*/  FMUL.FTZ R59, R123, R59 ;  /* 0x0000003b7b3b7220 */ /* 0x000fe20000410000 */
[----:B------:R-:W-:Y:S01]  /*3fb0*/  FMUL.FTZ R9, R134, R9 ;  /* 0x0000000986097220 */ /* 0x000fe20000410000 */
[----:B------:R-:W-:-:S02]  /*3fc0*/  IMAD R15, R0, 0x4000, R141 ;  /* 0x00004000000f7824 */ /* 0x000fc400078e028d */
[----:B------:R-:W-:Y:S01]  /*3fd0*/  FADD.FTZ R113, R74, -R113 ;  /* 0x800000714a717221 */ /* 0x000fe20000010000 */
[----:B------:R-:W-:Y:S01]  /*3fe0*/  FADD.FTZ R237, R75, -R237 ;  /* 0x800000ed4bed7221 */ /* 0x000fe20000010000 */
[----:B------:R-:W-:Y:S01]  /*3ff0*/  FADD.FTZ R235, R78, -R235 ;  /* 0x800000eb4eeb7221 */ /* 0x000fe20000010000 */
[----:B------:R-:W-:Y:S01]  /*4000*/  FADD.FTZ R234, R79, -R234 ;  /* 0x800000ea4fea7221 */ /* 0x000fe20000010000 */
[--C-:B------:R-:W-:Y:S01]  /*4010*/  FADD.FTZ R114, R80, -R233.reuse ;  /* 0x800000e950727221 */ /* 0x100fe20000010000 */
[--C-:B------:R-:W-:Y:S01]  /*4020*/  FADD.FTZ R120, R81, -R232.reuse ;  /* 0x800000e851787221 */ /* 0x100fe20000010000 */
        /* <DEDUP_REMOVED lines=59> */
[----:B------:R1:W-:Y:S01]  /*43e0*/  STSM.16.MT88.4 [R15+0x21c00], R76 ;  /* 0x021c004c0f007844 */ /* 0x0003e20000004200 */
        /* <DEDUP_REMOVED lines=11> */
[----:B------:R1:W-:Y:S04]  /*44a0*/  STSM.16.MT88.4 [R15+0x23c00], R60 ;  /* 0x023c003c0f007844 */ /* 0x0003e80000004200 */
[----:B------:R1:W-:Y:S01]  /*44b0*/  STSM.16.MT88.4 [R15+0x24400], R56 ;  /* 0x024400380f007844 */ /* 0x0003e20000004200 */
[----:B------:R-:W-:Y:S01]  /*44c0*/  WARPGROUP.ARRIVE ;  /* 0x00000000000079c5 */ /* 0x000fe20000000000 */
[----:B------:R-:W-:Y:S01]  /*44d0*/  UMOV UR6, UR4 ;  /* 0x0000000400067c82 */ /* 0x000fe20008000000 */
[----:B------:R-:W-:-:S04]  /*44e0*/  UMOV UR7, 0x40000040 ;  /* 0x4000004000077882 */ /* 0x000fc80000000000 */
        /* <DEDUP_REMOVED lines=137> */
.L_x_6409:
        /* <DEDUP_REMOVED lines=68> */
.L_x_6410:
[----:B-1----:R-:W2:Y:S01]  /*51c0*/  LDL R5, [R1] ;  /* 0x0000000001057983 */ /* 0x002ea20000100800 */
        /* <DEDUP_REMOVED lines=11> */
.L_x_6400:
[----:B------:R-:W-:-:S06]  /*5280*/  UISETP.GE.AND UP0, UPT, UR41, UR40, UPT ;  /* 0x000000282900728c */ /* 0x000fcc000bf06270 */
[----:B------:R-:W-:-:S13]  /*5290*/  PLOP3.LUT P0, PT, PT, PT, UP0, 0x80, 0x0 ;  /* 0x000000000000781c */ /* 0x000fda0003f0f008 */
[----:B------:R-:W-:Y:S05]  /*52a0*/  @P0 BRA `(.L_x_6412) ;  /* 0x0000003800480947 */ /* 0x000fea0003800000 */
[----:B------:R-:W1:Y:S01]  /*52b0*/  LDL.LU R11, [R1+0x20] ;  /* 0x00002000010b7983 */ /* 0x000e620000300800 */
[----:B------:R-:W-:-:S03]  /*52c0*/  ULDC UR4, c[0x0][0x290] ;  /* 0x0000a40000047ab9 */ /* 0x000fc60000000800 */
[----:B------:R-:W3:Y:S01]  /*52d0*/  LDL.LU R10, [R1+0x14] ;  /* 0x00001400010a7983 */ /* 0x000ee20000300800 */
[----:B------:R-:W-:Y:S01]  /*52e0*/  UIMAD UR4, UR37, -0x80, UR4 ;  /* 0xffffff80250478a4 */ /* 0x000fe2000f8e0204 */
[----:B------:R-:W-:Y:S01]  /*52f0*/  IMAD R229, R229, 0x2000, R236 ;  /* 0x00002000e5e57824 */ /* 0x000fe200078e02ec */
[----:B------:R-:W4:Y:S01]  /*5300*/  S2R R5, SR_TID.X ;  /* 0x0000000000057919 */ /* 0x000f220000002100 */
[----:B------:R-:W-:-:S03]  /*5310*/  IMAD.MOV.U32 R235, RZ, RZ, 0x40000040 ;  /* 0x40000040ffeb7424 */ /* 0x000fc600078e00ff */
[----:B--2---:R-:W-:Y:S02]  /*5320*/  IMAD.U32 R15, RZ, RZ, UR4 ;  /* 0x00000004ff0f7e24 */ /* 0x004fe4000f8e00ff */
[----:B------:R-:W-:Y:S02]  /*5330*/  IMAD.MOV.U32 R233, RZ, RZ, 0x40000040 ;  /* 0x40000040ffe97424 */ /* 0x000fe400078e00ff */
        /* <DEDUP_REMOVED lines=8> */
[----:B------:R-:W-:Y:S01]  /*53c0*/  IMAD.IADD R8, R5, 0x1, -R8 ;  /* 0x0000000105087824 */ /* 0x000fe200078e0a08 */
[----:B-1----:R-:W-:Y:S02]  /*53d0*/  LEA.HI R13, R11, R9, RZ, 0x5 ;  /* 0x000000090b0d7211 */ /* 0x002fe400078f28ff */
[----:B------:R-:W-:Y:S02]  /*53e0*/  LEA.HI R9, R7, R7, RZ, 0x1 ;  /* 0x0000000707097211 */ /* 0x000fe400078f08ff */
[--C-:B---3--:R-:W-:Y:S02]  /*53f0*/  SHF.R.S32.HI R11, RZ, 0x2, R10.reuse ;  /* 0x00000002ff0b7819 */ /* 0x108fe4000001140a */
[----:B------:R-:W-:Y:S02]  /*5400*/  LOP3.LUT R12, R9, 0xfffffffe, RZ, 0xc0, !PT ;  /* 0xfffffffe090c7812 */ /* 0x000fe400078ec0ff */
[----:B------:R-:W-:Y:S02]  /*5410*/  SHF.R.S32.HI R10, RZ, 0x1f, R10 ;  /* 0x0000001fff0a7819 */ /* 0x000fe4000001140a */
[----:B------:R-:W-:-:S02]  /*5420*/  SHF.R.S32.HI R9, RZ, 0x1f, R8 ;  /* 0x0000001fff097819 */ /* 0x000fc40000011408 */
[----:B------:R-:W-:Y:S01]  /*5430*/  SHF.R.S32.HI R14, RZ, 0x5, R13 ;  /* 0x00000005ff0e7819 */ /* 0x000fe2000001140d */
[----:B------:R-:W-:Y:S01]  /*5440*/  IMAD.IADD R13, R7, 0x1, -R12 ;  /* 0x00000001070d7824 */ /* 0x000fe200078e0a0c */
[----:B------:R-:W-:Y:S02]  /*5450*/  LEA.HI R10, R10, R11, RZ, 0x3 ;  /* 0x0000000b0a0a7211 */ /* 0x000fe400078f18ff */
[CC--:B------:R-:W-:Y:S01]  /*5460*/  LEA.HI R7, R9.reuse, R8.reuse, RZ, 0x3 ;  /* 0x0000000809077211 */ /* 0x0c0fe200078f18ff */
[----:B------:R-:W-:Y:S01]  /*5470*/  IMAD R14, R14, -0x10, R15 ;  /* 0xfffffff00e0e7824 */ /* 0x000fe200078e020f */
[----:B------:R-:W-:Y:S02]  /*5480*/  LEA.HI R9, R9, R8, RZ, 0x2 ;  /* 0x0000000809097211 */ /* 0x000fe400078f10ff */
[----:B------:R-:W-:Y:S02]  /*5490*/  LOP3.LUT R12, R10, 0xfffffff8, RZ, 0xc0, !PT ;  /* 0xfffffff80a0c7812 */ /* 0x000fe400078ec0ff */
[----:B------:R-:W-:-:S02]  /*54a0*/  SHF.R.S32.HI R8, RZ, 0x3, R7 ;  /* 0x00000003ff087819 */ /* 0x000fc40000011407 */
[----:B------:R-:W-:Y:S02]  /*54b0*/  SHF.R.S32.HI R7, RZ, 0x1f, R7 ;  /* 0x0000001fff077819 */ /* 0x000fe40000011407 */
[----:B------:R-:W-:Y:S02]  /*54c0*/  SHF.R.S32.HI R10, RZ, 0x2, R9 ;  /* 0x00000002ff0a7819 */ /* 0x000fe40000011409 */
[----:B------:R-:W-:Y:S02]  /*54d0*/  LEA.HI R7, R7, R8, RZ, 0x4 ;  /* 0x0000000807077211 */ /* 0x000fe400078f20ff */
[----:B------:R-:W-:Y:S02]  /*54e0*/  LEA.HI R9, R9, R10, RZ, 0x1 ;  /* 0x0000000a09097211 */ /* 0x000fe400078f08ff */
[----:B------:R-:W-:Y:S02]  /*54f0*/  LEA.HI R15, R6, R5, RZ, 0x2 ;  /* 0x00000005060f7211 */ /* 0x000fe400078f10ff */
[----:B------:R-:W-:-:S02]  /*5500*/  LOP3.LUT R7, R7, 0x1ffffff0, RZ, 0xc0, !PT ;  /* 0x1ffffff007077812 */ /* 0x000fc400078ec0ff */
[----:B------:R-:W-:Y:S02]  /*5510*/  LOP3.LUT R9, R9, 0xfffffffe, RZ, 0xc0, !PT ;  /* 0xfffffffe09097812 */ /* 0x000fe400078ec0ff */
[----:B------:R-:W-:Y:S01]  /*5520*/  IADD3 R6, R14, R12, -R11 ;  /* 0x0000000c0e067210 */ /* 0x000fe20007ffe80b */
[----:B------:R-:W-:Y:S01]  /*5530*/  IMAD.IADD R8, R8, 0x1, -R7 ;  /* 0x0000000108087824 */ /* 0x000fe200078e0a07 */
[----:B------:R-:W-:Y:S01]  /*5540*/  LOP3.LUT R12, R15, 0xfffffffc, RZ, 0xc0, !PT ;  /* 0xfffffffc0f0c7812 */ /* 0x000fe200078ec0ff */
[C---:B------:R-:W-:Y:S02]  /*5550*/  IMAD.IADD R9, R10.reuse, 0x1, -R9 ;  /* 0x000000010a097824 */ /* 0x040fe400078e0a09 */
[C---:B------:R-:W-:Y:S02]  /*5560*/  VIADD R11, R10.reuse, 0x8 ;  /* 0x000000080a0b7836 */ /* 0x040fe40000000000 */
[----:B------:R-:W-:Y:S02]  /*5570*/  IMAD R6, R13, -0x40, R6 ;  /* 0xffffffc00d067824 */ /* 0x000fe400078e0206 */
[----:B------:R-:W-:-:S02]  /*5580*/  VIADD R13, R10, 0x10 ;  /* 0x000000100a0d7836 */ /* 0x000fc40000000000 */
[----:B------:R-:W-:Y:S02]  /*5590*/  IMAD R7, R8, 0x8, R9 ;  /* 0x0000000808077824 */ /* 0x000fe400078e0209 */
[----:B------:R-:W-:Y:S01]  /*55a0*/  IMAD.IADD R5, R5, 0x1, -R12 ;  /* 0x0000000105057824 */ /* 0x000fe200078e0a0c */
[----:B------:R-:W-:Y:S01]  /*55b0*/  LEA.HI R12, R11, R11, RZ, 0x1 ;  /* 0x0000000b0b0c7211 */ /* 0x000fe200078f08ff */
[----:B------:R-:W-:Y:S01]  /*55c0*/  VIADD R15, R10, 0x18 ;  /* 0x000000180a0f7836 */ /* 0x000fe20000000000 */
[----:B------:R-:W-:Y:S01]  /*55d0*/  LEA.HI R8, R13, R13, RZ, 0x1 ;  /* 0x0000000d0d087211 */ /* 0x000fe200078f08ff */
[----:B------:R1:W-:Y:S01]  /*55e0*/  STL [R1+0x38], R7 ;  /* 0x0000380701007387 */ /* 0x0003e20000100800 */
[----:B------:R-:W-:Y:S02]  /*55f0*/  LOP3.LUT R14, R12, 0xfffffffe, RZ, 0xc0, !PT ;  /* 0xfffffffe0c0e7812 */ /* 0x000fe400078ec0ff */
[----:B------:R-:W-:Y:S02]  /*5600*/  LOP3.LUT R10, R8, 0xfffffffe, RZ, 0xc0, !PT ;  /* 0xfffffffe080a7812 */ /* 0x000fe400078ec0ff */
[----:B------:R-:W-:Y:S01]  /*5610*/  SHF.R.S32.HI R9, RZ, 0x1, R8 ;  /* 0x00000001ff097819 */ /* 0x000fe20000011408 */
[----:B------:R-:W-:Y:S01]  /*5620*/  IMAD.IADD R14, R11, 0x1, -R14 ;  /* 0x000000010b0e7824 */ /* 0x000fe200078e0a0e */
[----:B------:R-:W-:Y:S01]  /*5630*/  SHF.R.S32.HI R8, RZ, 0x1f, R8 ;  /* 0x0000001fff087819 */ /* 0x000fe20000011408 */
[----:B------:R-:W-:Y:S01]  /*5640*/  IMAD.IADD R10, R13, 0x1, -R10 ;  /* 0x000000010d0a7824 */ /* 0x000fe200078e0a0a */
[----:B------:R-:W-:Y:S01]  /*5650*/  LEA.HI R11, R15, R15, RZ, 0x1 ;  /* 0x0000000f0f0b7211 */ /* 0x000fe200078f08ff */
[----:B------:R-:W-:Y:S01]  /*5660*/  IMAD.MOV.U32 R13, RZ, RZ, 0x40000040 ;  /* 0x40000040ff0d7424 */ /* 0x000fe200078e00ff */
[----:B-1----:R-:W-:-:S02]  /*5670*/  SHF.R.S32.HI R7, RZ, 0x1, R12 ;  /* 0x00000001ff077819 */ /* 0x002fc4000001140c */
[----:B------:R-:W-:Y:S02]  /*5680*/  SHF.R.S32.HI R12, RZ, 0x1f, R12 ;  /* 0x0000001fff0c7819 */ /* 0x000fe4000001140c */
[----:B------:R-:W-:Y:S02]  /*5690*/  LEA.HI R8, R8, R9, RZ, 0x4 ;  /* 0x0000000908087211 */ /* 0x000fe400078f20ff */
[----:B------:R-:W-:Y:S02]  /*56a0*/  LEA.HI R12, R12, R7, RZ, 0x4 ;  /* 0x000000070c0c7211 */ /* 0x000fe400078f20ff */
[----:B------:R-:W-:Y:S02]  /*56b0*/  LOP3.LUT R8, R8, 0x1ffffff0, RZ, 0xc0, !PT ;  /* 0x1ffffff008087812 */ /* 0x000fe400078ec0ff */
[----:B------:R-:W-:Y:S02]  /*56c0*/  LOP3.LUT R12, R12, 0x1ffffff0, RZ, 0xc0, !PT ;  /* 0x1ffffff00c0c7812 */ /* 0x000fe400078ec0ff */
[--C-:B------:R-:W-:Y:S01]  /*56d0*/  SHF.R.S32.HI R16, RZ, 0x1, R11.reuse ;  /* 0x00000001ff107819 */ /* 0x100fe2000001140b */
[----:B------:R-:W-:Y:S01]  /*56e0*/  IMAD.IADD R9, R9, 0x1, -R8 ;  /* 0x0000000109097824 */ /* 0x000fe200078e0a08 */
[----:B------:R-:W-:Y:S01]  /*56f0*/  SHF.R.S32.HI R17, RZ, 0x1f, R11 ;  /* 0x0000001fff117819 */ /* 0x000fe2000001140b */
[----:B------:R-:W-:Y:S01]  /*5700*/  IMAD.IADD R7, R7, 0x1, -R12 ;  /* 0x0000000107077824 */ /* 0x000fe200078e0a0c */
[----:B------:R-:W-:Y:S01]  /*5710*/  LOP3.LUT R18, R11, 0xfffffffe, RZ, 0xc0, !PT ;  /* 0xfffffffe0b127812 */ /* 0x000fe200078ec0ff */
[----:B------:R-:W-:Y:S01]  /*5720*/  IMAD.MOV.U32 R11, RZ, RZ, 0x40000040 ;  /* 0x40000040ff0b7424 */ /* 0x000fe200078e00ff */
[----:B------:R-:W-:Y:S01]  /*5730*/  LEA.HI R17, R17, R16, RZ, 0x4 ;  /* 0x0000001011117211 */ /* 0x000fe200078f20ff */
[----:B------:R-:W-:-:S02]  /*5740*/  IMAD R8, R7, 0x8, R14 ;  /* 0x0000000807087824 */ /* 0x000fc400078e020e */
[----:B------:R-:W-:Y:S01]  /*5750*/  IMAD R7, R9, 0x8, R10 ;  /* 0x0000000809077824 */ /* 0x000fe200078e020a */
[----:B------:R-:W-:Y:S01]  /*5760*/  LOP3.LUT R17, R17, 0x1ffffff0, RZ, 0xc0, !PT ;  /* 0x1ffffff011117812 */ /* 0x000fe200078ec0ff */
[----:B------:R-:W-:Y:S01]  /*5770*/  IMAD.IADD R18, R15, 0x1, -R18 ;  /* 0x000000010f127824 */ /* 0x000fe200078e0a12 */
[----:B------:R1:W-:Y:S01]  /*5780*/  STL [R1+0x34], R8 ;  /* 0x0000340801007387 */ /* 0x0003e20000100800 */
[----:B------:R-:W-:Y:S02]  /*5790*/  IMAD.MOV.U32 R15, RZ, RZ, 0x40000040 ;  /* 0x40000040ff0f7424 */ /* 0x000fe400078e00ff */
[----:B------:R-:W-:Y:S01]  /*57a0*/  IMAD.IADD R17, R16, 0x1, -R17 ;  /* 0x0000000110117824 */ /* 0x000fe200078e0a11 */
[----:B------:R2:W-:Y:S01]  /*57b0*/  STL [R1+0x28], R7 ;  /* 0x0000280701007387 */ /* 0x0005e20000100800 */
[----:B------:R-:W-:Y:S02]  /*57c0*/  IMAD.MOV.U32 R9, RZ, RZ, 0x40000040 ;  /* 0x40000040ff097424 */ /* 0x000fe400078e00ff */
[----:B------:R-:W-:-:S02]  /*57d0*/  IMAD R10, R17, 0x8, R18 ;  /* 0x00000008110a7824 */ /* 0x000fc400078e0212 */
[----:B------:R-:W-:Y:S02]  /*57e0*/  VIADD R17, R5, 0x8 ;  /* 0x0000000805117836 */ /* 0x000fe40000000000 */
[----:B-1----:R-:W-:Y:S01]  /*57f0*/  VIADD R8, R229, 0x4000 ;  /* 0x00004000e5087836 */ /* 0x002fe20000000000 */
[----:B------:R1:W-:Y:S01]  /*5800*/  STL [R1+0x24], R10 ;  /* 0x0000240a01007387 */ /* 0x0003e20000100800 */
[----:B------:R-:W-:Y:S02]  /*5810*/  VIADD R16, R5, 0xc ;  /* 0x0000000c05107836 */ /* 0x000fe40000000000 */
[----:B--2---:R-:W-:Y:S01]  /*5820*/  VIADD R7, R229, 0x20c00 ;  /* 0x00020c00e5077836 */ /* 0x004fe20000000000 */
[----:B------:R-:W-:Y:S01]  /*5830*/  SHF.R.U32.HI R229, RZ, 0x4, R229 ;  /* 0x00000004ffe57819 */ /* 0x000fe200000116e5 */
[C---:B------:R-:W-:Y:S01]  /*5840*/  VIADD R17, R5.reuse, 0x14 ;  /* 0x0000001405117836 */ /* 0x040fe20000000000 */
[----:B------:R-:W-:Y:S01]  /*5850*/  SHF.R.U32.HI R8, RZ, 0x4, R8 ;  /* 0x00000004ff087819 */ /* 0x000fe20000011608 */
[----:B------:R-:W-:Y:S01]  /*5860*/  VIADD R16, R5, 0x18 ;  /* 0x0000001805107836 */ /* 0x000fe20000000000 */
[----:B------:R-:W-:-:S02]  /*5870*/  SHF.R.U32.HI R7, RZ, 0x4, R7 ;  /* 0x00000004ff077819 */ /* 0x000fc40000011607 */
[----:B------:R-:W-:Y:S02]  /*5880*/  LOP3.LUT R229, R229, 0x3fff, RZ, 0xc0, !PT ;  /* 0x00003fffe5e57812 */ /* 0x000fe400078ec0ff */
[----:B------:R-:W-:Y:S02]  /*5890*/  LOP3.LUT R8, R8, 0x3fff, RZ, 0xc0, !PT ;  /* 0x00003fff08087812 */ /* 0x000fe400078ec0ff */
[----:B------:R-:W-:Y:S02]  /*58a0*/  LOP3.LUT R7, R7, 0x3fff, RZ, 0xc0, !PT ;  /* 0x00003fff07077812 */ /* 0x000fe400078ec0ff */
[----:B-1----:R-:W-:Y:S02]  /*58b0*/  LOP3.LUT R10, R229, 0x10000, RZ, 0xfc, !PT ;  /* 0x00010000e50a7812 */ /* 0x002fe400078efcff */
[----:B------:R-:W-:Y:S02]  /*58c0*/  LOP3.LUT R237, R8, 0x10000, RZ, 0xfc, !PT ;  /* 0x0001000008ed7812 */ /* 0x000fe400078efcff */
[----:B------:R-:W-:Y:S01]  /*58d0*/  LOP3.LUT R7, R7, 0x10000, RZ, 0xfc, !PT ;  /* 0x0001000007077812 */ /* 0x000fe200078efcff */
[C---:B------:R-:W-:Y:S01]  /*58e0*/  VIADD R14, R10.reuse, 0x2 ;  /* 0x000000020a0e7836 */ /* 0x040fe20000000000 */
[----:B------:R1:W-:Y:S01]  /*58f0*/  STL [R1+0x20], R10 ;  /* 0x0000200a01007387 */ /* 0x0003e20000100800 */
[----:B------:R-:W-:-:S02]  /*5900*/  VIADD R12, R10, 0x4 ;  /* 0x000000040a0c7836 */ /* 0x000fc40000000000 */
[C---:B------:R-:W-:Y:S01]  /*5910*/  VIADD R8, R237.reuse, 0x2 ;  /* 0x00000002ed087836 */ /* 0x040fe20000000000 */
[----:B------:R2:W-:Y:S01]  /*5920*/  STL [R1+0x2c], R7 ;  /* 0x00002c0701007387 */ /* 0x0005e20000100800 */
[C---:B------:R-:W-:Y:S02]  /*5930*/  VIADD R234, R237.reuse, 0x4 ;  /* 0x00000004edea7836 */ /* 0x040fe40000000000 */
[----:B------:R-:W-:Y:S01]  /*5940*/  VIADD R232, R237, 0x6 ;  /* 0x00000006ede87836 */ /* 0x000fe20000000000 */
[----:B------:R3:W-:Y:S01]  /*5950*/  STL.64 [R1+0x18], R14 ;  /* 0x0000180e01007387 */ /* 0x0007e20000100a00 */
[----:B-1----:R-:W-:-:S03]  /*5960*/  VIADD R10, R10, 0x6 ;  /* 0x000000060a0a7836 */ /* 0x002fc60000000000 */
[----:B------:R3:W-:Y:S01]  /*5970*/  STL.64 [R1+0x10], R12 ;  /* 0x0000100c01007387 */ /* 0x0007e20000100a00 */
[----:B--2---:R-:W-:-:S03]  /*5980*/  VIADD R7, R5, 0x4 ;  /* 0x0000000405077836 */ /* 0x004fc60000000000 */
[----:B------:R3:W-:Y:S01]  /*5990*/  STL.64 [R1+0x8], R10 ;  /* 0x0000080a01007387 */ /* 0x0007e20000100a00 */
[C---:B------:R-:W-:Y:S02]  /*59a0*/  VIADD R7, R5.reuse, 0x10 ;  /* 0x0000001005077836 */ /* 0x040fe40000000000 */
[----:B------:R-:W-:Y:S01]  /*59b0*/  VIADD R7, R5, 0x1c ;  /* 0x0000001c05077836 */ /* 0x000fe20000000000 */
[----:B------:R3:W-:Y:S06]  /*59c0*/  STL.64 [R1], R8 ;  /* 0x0000000801007387 */ /* 0x0007ec0000100a00 */
.L_x_6423:
[----:B------:R-:W-:-:S05]  /*59d0*/  IMAD.U32 R7, RZ, RZ, UR36 ;  /* 0x00000024ff077e24 */ /* 0x000fca000f8e00ff */
[----:B------:R-:W-:-:S04]  /*59e0*/  LOP3.LUT R7, R7, 0x1, RZ, 0xfc, !PT ;  /* 0x0000000107077812 */ /* 0x000fc800078efcff */
[----:B------:R-:W-:-:S13]  /*59f0*/  ISETP.NE.AND P0, PT, R7, 0x3, PT ;  /* 0x000000030700780c */ /* 0x000fda0003f05270 */
[----:B--2---:R-:W-:Y:S05]  /*5a00*/  @!P0 BRA `(.L_x_6413) ;  /* 0x0000000000048947 */ /* 0x004fea0003800000 */
[----:B------:R-:W-:Y:S01]  /*5a10*/  BPT.TRAP 0x1 ;  /* 0x000000040000795c */ /* 0x000fe20000300000 */
.L_x_6413:
[----:B------:R-:W-:Y:S01]  /*5a20*/  IMAD R7, R0, 0x8, R236 ;  /* 0x0000000800077824 */ /* 0x000fe200078e02ec */
[----:B------:R-:W-:-:S04]  /*5a30*/  SHF.L.U32 R18, R4, 0x1f, RZ ;  /* 0x0000001f04127819 */ /* 0x000fc800000006ff */
[----:B------:R1:W2:Y:S01]  /*5a40*/  SYNCS.PHASECHK.TRANS64.TRYWAIT P1, [R7+URZ+0x30c10], R18 ;  /* 0x030c1012070075a7 */ /* 0x0002a2000802017f */
[----:B------:R-:W-:Y:S05]  /*5a50*/  @!P0 BRA `(.L_x_6414) ;  /* 0x0000000000048947 */ /* 0x000fea0003800000 */
[----:B------:R-:W-:Y:S01]  /*5a60*/  BPT.TRAP 0x1 ;  /* 0x000000040000795c */ /* 0x000fe20000300000 */
.L_x_6414:
[----:B---3--:R-:W-:-:S05]  /*5a70*/  VIADD R8, R236, 0x10000 ;  /* 0x00010000ec087836 */ /* 0x008fca0000000000 */
[----:B------:R-:W-:-:S04]  /*5a80*/  SHF.R.U32.HI R8, RZ, 0x4, R8 ;  /* 0x00000004ff087819 */ /* 0x000fc80000011608 */
[----:B------:R-:W-:-:S04]  /*5a90*/  LOP3.LUT R8, R8, 0x3fff, RZ, 0xc0, !PT ;  /* 0x00003fff08087812 */ /* 0x000fc800078ec0ff */
[----:B------:R-:W-:Y:S01]  /*5aa0*/  LOP3.LUT R9, R8, 0x10000, RZ, 0xfc, !PT ;  /* 0x0001000008097812 */ /* 0x000fe200078efcff */
[----:B--2---:R-:W-:Y:S06]  /*5ab0*/  @P1 BRA `(.L_x_6415) ;  /* 0x0000000000081947 */ /* 0x004fec0003800000 */
[----:B------:R-:W2:Y:S02]  /*5ac0*/  SYNCS.PHASECHK.TRANS64.TRYWAIT P1, [R7+URZ+0x30c10], R18 ;  /* 0x030c1012070075a7 */ /* 0x000ea4000802017f */
[----:B--2---:R-:W-:Y:S05]  /*5ad0*/  @!P1 BRA `(.L_x_6416) ;  /* 0x0000006800489947 */ /* 0x004fea0003800000 */
.L_x_6415:
        /* <DEDUP_REMOVED lines=63> */
.L_x_6417:
[----:B------:R1:W1:Y:S01]  /*5ed0*/  SYNCS.PHASECHK.TRANS64.TRYWAIT P1, [R7+URZ+0x30c30], R18 ;  /* 0x030c3012070075a7 */ /* 0x000262000802017f */
[----:B------:R-:W-:Y:S05]  /*5ee0*/  @!P0 BRA `(.L_x_6418) ;  /* 0x0000000000048947 */ /* 0x000fea0003800000 */
[----:B------:R-:W-:Y:S01]  /*5ef0*/  BPT.TRAP 0x1 ;  /* 0x000000040000795c */ /* 0x000fe20000300000 */
.L_x_6418:
        /* <DEDUP_REMOVED lines=8> */
.L_x_6419:
[----:B------:R-:W5:Y:S01]  /*5f80*/  LDL.64 R12, [R1] ;  /* 0x00000000010c7983 */ /* 0x000f620000100a00 */
[----:B------:R-:W-:Y:S01]  /*5f90*/  R2UR UR4, R237 ;  /* 0x00000000ed0472ca */ /* 0x000fe200000e0000 */
[----:B------:R-:W-:Y:S01]  /*5fa0*/  WARPGROUP.ARRIVE ;  /* 0x00000000000079c5 */ /* 0x000fe20000000000 */
[----:B------:R-:W-:Y:S01]  /*5fb0*/  R2UR UR6, R9 ;  /* 0x00000000090672ca */ /* 0x000fe200000e0000 */
[----:B------:R-:W-:Y:S01]  /*5fc0*/  UMOV UR5, 0x40000040 ;  /* 0x4000004000057882 */ /* 0x000fe20000000000 */
[----:B------:R-:W-:Y:S01]  /*5fd0*/  UMOV UR7, 0x40000040 ;  /* 0x4000004000077882 */ /* 0x000fe20000000000 */
[----:B------:R-:W-:Y:S01]  /*5fe0*/  UMOV UR11, 0x40000040 ;  /* 0x40000040000b7882 */ /* 0x000fe20000000000 */
[C---:B------:R-:W-:Y:S01]  /*5ff0*/  VIADD R15, R5.reuse, 0x4 ;  /* 0x00000004050f7836 */ /* 0x040fe20000000000 */
[C---:B------:R-:W-:Y:S01]  /*6000*/  ISETP.GT.AND P1, PT, R6.reuse, 0x8, PT ;  /* 0x000000080600780c */ /* 0x040fe20003f24270 */
[----:B------:R-:W-:Y:S01]  /*6010*/  VIADD R17, R5, 0x8 ;  /* 0x0000000805117836 */ /* 0x000fe20000000000 */
[----:B--2---:R-:W1:Y:S01]  /*6020*/  SHFL.IDX PT, R9, R11, R5, 0x1f ;  /* 0x00001f050b097589 */ /* 0x004e6200000e0000 */
[----:B------:R-:W-:Y:S01]  /*6030*/  ISETP.GT.AND P2, PT, R6, RZ, PT ;  /* 0x000000ff0600720c */ /* 0x000fe20003f44270 */
[----:B------:R-:W-:Y:S01]  /*6040*/  IMAD R217, R0, 0x400, R217 ;  /* 0x0000040000d97824 */ /* 0x000fe200078e02d9 */
[----:B------:R-:W-:Y:S01]  /*6050*/  FSEL R91, R91, -INF , P1 ;  /* 0xff8000005b5b7808 */ /* 0x000fe20000800000 */
[----:B------:R-:W2:Y:S01]  /*6060*/  SHFL.IDX PT, R10, R11, R15, 0x1f ;  /* 0x00001f0f0b0a7589 */ /* 0x000ea200000e0000 */
[----:B------:R-:W-:Y:S01]  /*6070*/  FSEL R88, R88, -INF , P2 ;  /* 0xff80000058587808 */ /* 0x000fe20001000000 */
[----:B------:R-:W-:Y:S01]  /*6080*/  HGMMA.64x128x16.F32.BF16 R24, gdesc[UR4], RZ, !UPT, gsb0 ;  /* 0x01e00000041879f0 */ /* 0x000fe2000c0018ff */
[----:B------:R-:W-:Y:S01]  /*6090*/  UIADD3 UR4, UR6, 0x2, URZ ;  /* 0x0000000206047890 */ /* 0x000fe2000fffe03f */
[----:B---3--:R-:W-:Y:S01]  /*60a0*/  SHFL.IDX PT, R18, R231, R5, 0x1f ;  /* 0x00001f05e7127589 */ /* 0x008fe200000e0000 */
[----:B------:R-:W-:Y:S01]  /*60b0*/  ULDC UR5, c[0x0][0x744] ;  /* 0x0001d10000057ab9 */ /* 0x000fe20000000800 */
[----:B------:R-:W-:-:S02]  /*60c0*/  FSEL R90, R90, -INF , P1 ;  /* 0xff8000005a5a7808 */ /* 0x000fc40000800000 */
[----:B------:R-:W-:Y:S01]  /*60d0*/  FSEL R94, R94, -INF , P1 ;  /* 0xff8000005e5e7808 */ /* 0x000fe20000800000 */
[----:B------:R-:W3:Y:S01]  /*60e0*/  SHFL.IDX PT, R22, R231, R17, 0x1f ;  /* 0x00001f11e7167589 */ /* 0x000ee200000e0000 */
[----:B------:R-:W-:Y:S01]  /*60f0*/  UMOV UR10, UR4 ;  /* 0x00000004000a7c82 */ /* 0x000fe20008000000 */
[----:B------:R-:W-:Y:S01]  /*6100*/  UIADD3 UR4, UR6, 0x4, URZ ;  /* 0x0000000406047890 */ /* 0x000fe2000fffe03f */
[----:B------:R-:W-:Y:S01]  /*6110*/  FSEL R104, R104, -INF , P2 ;  /* 0xff80000068687808 */ /* 0x000fe20001000000 */
[----:B------:R-:W-:Y:S01]  /*6120*/  SHFL.IDX PT, R20, R231, R15, 0x1f ;  /* 0x00001f0fe7147589 */ /* 0x000fe200000e0000 */
[----:B------:R-:W-:Y:S01]  /*6130*/  FSEL R101, R101, -INF , P2 ;  /* 0xff80000065657808 */ /* 0x000fe20001000000 */
[----:B------:R-:W-:Y:S01]  /*6140*/  UIADD3 UR6, UR6, 0x6, URZ ;  /* 0x0000000606067890 */ /* 0x000fe2000fffe03f */
[----:B------:R-:W-:Y:S02]  /*6150*/  FSEL R92, R92, -INF , P2 ;  /* 0xff8000005c5c7808 */ /* 0x000fe40001000000 */
[----:B------:R-:W-:Y:S01]  /*6160*/  FSEL R103, R103, -INF , P1 ;  /* 0xff80000067677808 */ /* 0x000fe20000800000 */
[--C-:B-1----:R-:W-:Y:S01]  /*6170*/  FFMA.FTZ R88, R88, UR5, -R9.reuse ;  /* 0x0000000558587c23 */ /* 0x102fe20008010809 */
[----:B------:R-:W-:Y:S01]  /*6180*/  FFMA.FTZ R90, R90, UR5, -R9 ;  /* 0x000000055a5a7c23 */ /* 0x000fe20008010809 */
[----:B------:R-:W-:Y:S01]  /*6190*/  FSEL R106, R106, -INF , P1 ;  /* 0xff8000006a6a7808 */ /* 0x000fe20000800000 */
[----:B--2---:R-:W-:Y:S01]  /*61a0*/  FFMA.FTZ R91, R91, UR5, -R10 ;  /* 0x000000055b5b7c23 */ /* 0x004fe2000801080a */
[----:B------:R-:W-:Y:S01]  /*61b0*/  MUFU.EX2 R222, R88 ;  /* 0x0000005800de7308 */ /* 0x000fe20000000800 */
[----:B------:R-:W-:-:S02]  /*61c0*/  FSEL R93, R93, -INF , P2 ;  /* 0xff8000005d5d7808 */ /* 0x000fc40001000000 */
[----:B------:R-:W-:Y:S02]  /*61d0*/  FSEL R116, R116, -INF , P2 ;  /* 0xff80000074747808 */ /* 0x000fe40001000000 */
[----:B------:R-:W-:Y:S02]  /*61e0*/  FSEL R118, R118, -INF , P1 ;  /* 0xff80000076767808 */ /* 0x000fe40000800000 */
[----:B------:R-:W-:Y:S01]  /*61f0*/  FSEL R95, R95, -INF , P1 ;  /* 0xff8000005f5f7808 */ /* 0x000fe20000800000 */
[----:B------:R1:W-:Y:S01]  /*6200*/  MUFU.EX2 R229, R91 ;  /* 0x0000005b00e57308 */ /* 0x0003e20000000800 */
[----:B------:R-:W-:Y:S02]  /*6210*/  FSEL R117, R117, -INF , P2 ;  /* 0xff80000075757808 */ /* 0x000fe40001000000 */
[----:B------:R-:W-:Y:S02]  /*6220*/  FSEL R147, R147, -INF , P1 ;  /* 0xff80000093937808 */ /* 0x000fe40000800000 */
[----:B------:R-:W-:-:S02]  /*6230*/  FSEL R89, R89, -INF , P2 ;  /* 0xff80000059597808 */ /* 0x000fc40001000000 */
[----:B------:R-:W-:Y:S01]  /*6240*/  FSEL R113, R113, -INF , P2 ;  /* 0xff80000071717808 */ /* 0x000fe20001000000 */
[----:B------:R2:W2:Y:S01]  /*6250*/  MUFU.EX2 R230, R90 ;  /* 0x0000005a00e67308 */ /* 0x0004a20000000800 */
[----:B-1----:R-:W-:Y:S02]  /*6260*/  VIADD R91, R5, 0x1c ;  /* 0x0000001c055b7836 */ /* 0x002fe40000000000 */
[----:B------:R-:W-:Y:S01]  /*6270*/  FFMA.FTZ R89, R89, UR5, -R10 ;  /* 0x0000000559597c23 */ /* 0x000fe2000801080a */
[----:B------:R-:W-:Y:S02]  /*6280*/  FSEL R108, R108, -INF , P2 ;  /* 0xff8000006c6c7808 */ /* 0x000fe40001000000 */
[----:B------:R-:W-:Y:S01]  /*6290*/  FSEL R100, R100, -INF , P2 ;  /* 0xff80000064647808 */ /* 0x000fe20001000000 */
[----:B------:R-:W1:Y:S01]  /*62a0*/  SHFL.IDX PT, R16, R11, R91, 0x1f ;  /* 0x00001f5b0b107589 */ /* 0x000e6200000e0000 */
[----:B------:R-:W-:Y:S01]  /*62b0*/  FSEL R110, R110, -INF , P1 ;  /* 0xff8000006e6e7808 */ /* 0x000fe20000800000 */
[--C-:B---3--:R-:W-:Y:S01]  /*62c0*/  FFMA.FTZ R21, R108, UR5, -R22.reuse ;  /* 0x000000056c157c23 */ /* 0x108fe20008010816 */
[----:B------:R-:W-:Y:S01]  /*62d0*/  FSEL R112, R112, -INF , P2 ;  /* 0xff80000070707808 */ /* 0x000fe20001000000 */
[----:B------:R-:W-:Y:S01]  /*62e0*/  MUFU.EX2 R225, R89 ;  /* 0x0000005900e17308 */ /* 0x000fe20000000800 */
[----:B------:R-:W-:Y:S01]  /*62f0*/  FSEL R114, R114, -INF , P1 ;  /* 0xff80000072727808 */ /* 0x000fe20000800000 */
[----:B------:R-:W-:Y:S01]  /*6300*/  FFMA.FTZ R22, R110, UR5, -R22 ;  /* 0x000000056e167c23 */ /* 0x000fe20008010816 */
[----:B------:R-:W-:-:S02]  /*6310*/  FSEL R96, R96, -INF , P2 ;  /* 0xff80000060607808 */ /* 0x000fc40001000000 */
[----:B------:R-:W-:Y:S02]  /*6320*/  FSEL R98, R98, -INF , P1 ;  /* 0xff80000062627808 */ /* 0x000fe40000800000 */
[----:B------:R-:W-:Y:S01]  /*6330*/  FSEL R102, R102, -INF , P1 ;  /* 0xff80000066667808 */ /* 0x000fe20000800000 */
[----:B------:R-:W-:Y:S01]  /*6340*/  MUFU.EX2 R21, R21 ;  /* 0x0000001500157308 */ /* 0x000fe20000000800 */
[----:B------:R-:W-:Y:S02]  /*6350*/  FSEL R109, R109, -INF , P2 ;  /* 0xff8000006d6d7808 */ /* 0x000fe40001000000 */
[----:B------:R-:W-:Y:S02]  /*6360*/  FSEL R97, R97, -INF , P2 ;  /* 0xff80000061617808 */ /* 0x000fe40001000000 */
[----:B------:R-:W-:Y:S02]  /*6370*/  FSEL R99, R99, -INF , P1 ;  /* 0xff80000063637808 */ /* 0x000fe40000800000 */
[----:B------:R-:W-:Y:S01]  /*6380*/  FSEL R119, R119, -INF , P1 ;  /* 0xff80000077777808 */ /* 0x000fe20000800000 */
[----:B------:R-:W-:Y:S01]  /*6390*/  MUFU.EX2 R22, R22 ;  /* 0x0000001600167308 */ /* 0x000fe20000000800 */
[----:B------:R-:W-:-:S02]  /*63a0*/  FSEL R105, R105, -INF , P2 ;  /* 0xff80000069697808 */ /* 0x000fc40001000000 */
[----:B------:R-:W-:Y:S01]  /*63b0*/  FSEL R107, R107, -INF , P1 ;  /* 0xff8000006b6b7808 */ /* 0x000fe20000800000 */
[--C-:B-1----:R-:W-:Y:S01]  /*63c0*/  FFMA.FTZ R15, R101, UR5, -R16.reuse ;  /* 0x00000005650f7c23 */ /* 0x102fe20008010810 */
[----:B------:R-:W-:Y:S01]  /*63d0*/  FFMA.FTZ R16, R103, UR5, -R16 ;  /* 0x0000000567107c23 */ /* 0x000fe20008010810 */
[----:B------:R-:W-:Y:S01]  /*63e0*/  VIADD R103, R5, 0xc ;  /* 0x0000000c05677836 */ /* 0x000fe20000000000 */
[----:B------:R-:W-:Y:S01]  /*63f0*/  FSEL R123, R123, -INF , P1 ;  /* 0xff8000007b7b7808 */ /* 0x000fe20000800000 */
[----:B------:R-:W-:Y:S01]  /*6400*/  VIADD R101, R5, 0x14 ;  /* 0x0000001405657836 */ /* 0x000fe20000000000 */
[----:B------:R-:W-:Y:S01]  /*6410*/  FSEL R134, R134, -INF , P1 ;  /* 0xff80000086867808 */ /* 0x000fe20000800000 */
[--C-:B------:R-:W-:Y:S01]  /*6420*/  FFMA.FTZ R19, R105, UR5, -R20.reuse ;  /* 0x0000000569137c23 */ /* 0x100fe20008010814 */
[----:B------:R-:W1:Y:S01]  /*6430*/  SHFL.IDX PT, R88, R231, R103, 0x1f ;  /* 0x00001f67e7587589 */ /* 0x000e6200000e0000 */
[----:B------:R-:W-:Y:S01]  /*6440*/  FFMA.FTZ R20, R107, UR5, -R20 ;  /* 0x000000056b147c23 */ /* 0x000fe20008010814 */
[----:B------:R-:W-:Y:S01]  /*6450*/  FSEL R120, R120, -INF , P2 ;  /* 0xff80000078787808 */ /* 0x000fe20001000000 */
[----:B------:R-:W-:Y:S01]  /*6460*/  MUFU.EX2 R15, R15 ;  /* 0x0000000f000f7308 */ /* 0x000fe20000000800 */
[----:B----4-:R-:W3:Y:S01]  /*6470*/  SHFL.IDX PT, R103, R223, R103, 0x1f ;  /* 0x00001f67df677589 */ /* 0x010ee200000e0000 */
[----:B------:R-:W-:-:S02]  /*6480*/  FSEL R107, R129, -INF , P2 ;  /* 0xff800000816b7808 */ /* 0x000fc40001000000 */
[----:B------:R-:W-:Y:S01]  /*6490*/  FSEL R131, R131, -INF , P1 ;  /* 0xff80000083837808 */ /* 0x000fe20000800000 */
[----:B------:R-:W4:Y:S01]  /*64a0*/  SHFL.IDX PT, R108, R223, R101, 0x1f ;  /* 0x00001f65df6c7589 */ /* 0x000f2200000e0000 */
[----:B------:R-:W-:Y:S02]  /*64b0*/  FSEL R111, R111, -INF , P1 ;  /* 0xff8000006f6f7808 */ /* 0x000fe40000800000 */
[----:B------:R-:W-:Y:S01]  /*64c0*/  FSEL R126, R126, -INF , P1 ;  /* 0xff8000007e7e7808 */ /* 0x000fe20000800000 */
[----:B------:R-:W-:Y:S01]  /*64d0*/  MUFU.EX2 R16, R16 ;  /* 0x0000001000107308 */ /* 0x000fe20000000800 */
[----:B------:R-:W-:Y:S02]  /*64e0*/  FSEL R105, R128, -INF , P2 ;  /* 0xff80000080697808 */ /* 0x000fe40001000000 */
[----:B------:R-:W-:Y:S02]  /*64f0*/  FSEL R130, R130, -INF , P1 ;  /* 0xff80000082827808 */ /* 0x000fe40000800000 */
[----:B------:R-:W-:-:S02]  /*6500*/  FSEL R135, R135, -INF , P1 ;  /* 0xff80000087877808 */ /* 0x000fc40000800000 */
[----:B------:R-:W-:Y:S01]  /*6510*/  FSEL R142, R142, -INF , P1 ;  /* 0xff8000008e8e7808 */ /* 0x000fe20000800000 */
[----:B------:R-:W-:Y:S01]  /*6520*/  MUFU.EX2 R19, R19 ;  /* 0x0000001300137308 */ /* 0x000fe20000000800 */
[----:B------:R-:W-:Y:S02]  /*6530*/  FSEL R139, R139, -INF , P1 ;  /* 0xff8000008b8b7808 */ /* 0x000fe40000800000 */
[----:B------:R-:W-:Y:S01]  /*6540*/  FSEL R138, R138, -INF , P1 ;  /* 0xff8000008a8a7808 */ /* 0x000fe20000800000 */
[--C-:B-1----:R-:W-:Y:S01]  /*6550*/  FFMA.FTZ R23, R109, UR5, -R88.reuse ;  /* 0x000000056d177c23 */ /* 0x102fe20008010858 */
[----:B------:R-:W-:Y:S01]  /*6560*/  FSEL R109, R125, -INF , P2 ;  /* 0xff8000007d6d7808 */ /* 0x000fe20001000000 */
[----:B------:R-:W-:Y:S01]  /*6570*/  FFMA.FTZ R88, R111, UR5, -R88 ;  /* 0x000000056f587c23 */ /* 0x000fe20008010858 */
[----:B------:R-:W-:Y:S01]  /*6580*/  FSEL R111, R133, -INF , P2 ;  /* 0xff800000856f7808 */ /* 0x000fe20001000000 */
[----:B------:R-:W-:Y:S01]  /*6590*/  MUFU.EX2 R20, R20 ;  /* 0x0000001400147308 */ /* 0x000fe20000000800 */
[----:B------:R-:W-:Y:S01]  /*65a0*/  FSEL R125, R140, -INF , P2 ;  /* 0xff8000008c7d7808 */ /* 0x000fe20001000000 */
[----:B---3--:R-:W-:Y:S01]  /*65b0*/  FFMA.FTZ R109, R109, UR5, -R103 ;  /* 0x000000056d6d7c23 */ /* 0x008fe20008010867 */
[----:B------:R-:W-:Y:S01]  /*65c0*/  FSEL R122, R122, -INF , P1 ;  /* 0xff8000007a7a7808 */ /* 0x000fe20000800000 */
[--C-:B----4-:R-:W-:Y:S01]  /*65d0*/  FFMA.FTZ R107, R107, UR5, -R108.reuse ;  /* 0x000000056b6b7c23 */ /* 0x110fe2000801086c */
[----:B------:R-:W-:Y:S01]  /*65e0*/  FFMA.FTZ R108, R131, UR5, -R108 ;  /* 0x00000005836c7c23 */ /* 0x000fe2000801086c */
[----:B------:R-:W-:Y:S01]  /*65f0*/  FSEL R143, R143, -INF , P1 ;  /* 0xff8000008f8f7808 */ /* 0x000fe20000800000 */
[----:B------:R-:W-:Y:S01]  /*6600*/  SHFL.IDX PT, R131, R218, R5, 0x1f ;  /* 0x00001f05da837589 */ /* 0x000fe200000e0000 */
[----:B------:R-:W-:Y:S01]  /*6610*/  FSEL R115, R115, -INF , P1 ;  /* 0xff80000073737808 */ /* 0x000fe20000800000 */
[----:B------:R-:W-:Y:S01]  /*6620*/  MUFU.EX2 R23, R23 ;  /* 0x0000001700177308 */ /* 0x000fe20000000800 */
[----:B------:R-:W-:-:S02]  /*6630*/  FSEL R146, R146, -INF , P1 ;  /* 0xff80000092927808 */ /* 0x000fc40000800000 */
[----:B------:R-:W-:-:S05]  /*6640*/  FSEL R150, R150, -INF , P1 ;  /* 0xff80000096967808 */ /* 0x000fca0000800000 */
[----:B------:R-:W-:Y:S08]  /*6650*/  MUFU.EX2 R107, R107 ;  /* 0x0000006b006b7308 */ /* 0x000ff00000000800 */
[----:B------:R-:W-:Y:S01]  /*6660*/  MUFU.EX2 R108, R108 ;  /* 0x0000006c006c7308 */ /* 0x000fe20000000800 */
[----:B------:R-:W-:Y:S02]  /*6670*/  WARPGROUP.DEPBAR.LE gsb0, 0x0 ;  /* 0x00008000000079c5 */ /* 0x000fe40000010000 */
[----:B------:R-:W-:-:S05]  /*6680*/  WARPGROUP.ARRIVE ;  /* 0x00000000000079c5 */ /* 0x000fca0000000000 */
[----:B------:R-:W-:Y:S01]  /*6690*/  MUFU.EX2 R88, R88 ;  /* 0x0000005800587308 */ /* 0x000fe20000000800 */
[----:B-----5:R-:W-:Y:S02]  /*66a0*/  R2UR UR8, R12 ;  /* 0x000000000c0872ca */ /* 0x020fe400000e0000 */
[----:B------:R-:W-:Y:S01]  /*66b0*/  R2UR UR9, R13 ;  /* 0x000000000d0972ca */ /* 0x000fe200000e0000 */
[----:B------:R1:W3:Y:S01]  /*66c0*/  SHFL.IDX PT, R12, R11, R17, 0x1f ;  /* 0x00001f110b0c7589 */ /* 0x0002e200000e0000 */
[----:B------:R-:W-:-:S05]  /*66d0*/  VIADD R13, R5, 0xc ;  /* 0x0000000c050d7836 */ /* 0x000fca0000000000 */
[----:B------:R4:W5:Y:S01]  /*66e0*/  SHFL.IDX PT, R9, R11, R13, 0x1f ;  /* 0x00001f0d0b097589 */ /* 0x00096200000e0000 */
[----:B-1----:R-:W-:Y:S01]  /*66f0*/  FFMA.FTZ R17, R104, UR5, -R18 ;  /* 0x0000000568117c23 */ /* 0x002fe20008010812 */
[----:B------:R-:W-:-:S04]  /*6700*/  VIADD R104, R5, 0x18 ;  /* 0x0000001805687836 */ /* 0x000fc80000000000 */
[----:B------:R-:W-:Y:S01]  /*6710*/  HGMMA.64x128x16.F32.BF16 R24, gdesc[UR8], R24, gsb0 ;  /* 0x01e00000081879f0 */ /* 0x000fe20008001818 */
[----:B------:R-:W-:Y:S01]  /*6720*/  R2UR UR8, R234 ;  /* 0x00000000ea0872ca */ /* 0x000fe200000e0000 */
[----:B------:R-:W-:Y:S01]  /*6730*/  UMOV UR10, UR4 ;  /* 0x00000004000a7c82 */ /* 0x000fe20008000000 */
[----:B------:R-:W-:Y:S01]  /*6740*/  R2UR UR9, R235 ;  /* 0x00000000eb0972ca */ /* 0x000fe200000e0000 */
[----:B------:R-:W-:Y:S01]  /*6750*/  UMOV UR11, 0x40000040 ;  /* 0x40000040000b7882 */ /* 0x000fe20000000000 */
[----:B------:R-:W-:Y:S01]  /*6760*/  FFMA.FTZ R18, R106, UR5, -R18 ;  /* 0x000000056a127c23 */ /* 0x000fe20008010812 */
[C---:B------:R-:W-:Y:S01]  /*6770*/  VIADD R106, R5.reuse, 0x10 ;  /* 0x00000010056a7836 */ /* 0x040fe20000000000 */
[----:B------:R-:W-:Y:S01]  /*6780*/  SHFL.IDX PT, R110, R223, R104, 0x1f ;  /* 0x00001f68df6e7589 */ /* 0x000fe200000e0000 */
[----:B----4-:R-:W-:Y:S01]  /*6790*/  VIADD R13, R5, 0x10 ;  /* 0x00000010050d7836 */ /* 0x010fe20000000000 */
[----:B------:R-:W-:Y:S01]  /*67a0*/  MUFU.EX2 R17, R17 ;  /* 0x0000001100117308 */ /* 0x000fe20000000800 */
[----:B------:R-:W-:Y:S01]  /*67b0*/  R2UR UR4, R217 ;  /* 0x00000000d90472ca */ /* 0x000fe200000e0000 */
[----:B--2---:R-:W1:Y:S01]  /*67c0*/  SHFL.IDX PT, R90, R231, R106, 0x1f ;  /* 0x00001f6ae75a7589 */ /* 0x004e6200000e0000 */
[--C-:B---3--:R-:W-:Y:S01]  /*67d0*/  FFMA.FTZ R94, R94, UR5, -R12.reuse ;  /* 0x000000055e5e7c23 */ /* 0x108fe2000801080c */
[----:B------:R-:W-:-:S02]  /*67e0*/  FFMA.FTZ R92, R92, UR5, -R12 ;  /* 0x000000055c5c7c23 */ /* 0x000fc4000801080c */
[----:B------:R2:W3:Y:S02]  /*67f0*/  SHFL.IDX PT, R10, R11, R13, 0x1f ;  /* 0x00001f0d0b0a7589 */ /* 0x0004e400000e0000 */
[----:B------:R4:W3:Y:S01]  /*6800*/  MUFU.EX2 R227, R94 ;  /* 0x0000005e00e37308 */ /* 0x0008e20000000800 */
[--C-:B-----5:R-:W-:Y:S01]  /*6810*/  FFMA.FTZ R93, R93, UR5, -R9.reuse ;  /* 0x000000055d5d7c23 */ /* 0x120fe20008010809 */
[----:B------:R-:W-:Y:S01]  /*6820*/  FFMA.FTZ R95, R95, UR5, -R9 ;  /* 0x000000055f5f7c23 */ /* 0x000fe20008010809 */
[----:B------:R-:W5:Y:S05]  /*6830*/  SHFL.IDX PT, R106, R223, R106, 0x1f ;  /* 0x00001f6adf6a7589 */ /* 0x000f6a00000e0000 */
[----:B------:R1:W-:Y:S01]  /*6840*/  MUFU.EX2 R228, R92 ;  /* 0x0000005c00e47308 */ /* 0x0003e20000000800 */
[----:B----4-:R-:W4:Y:S01]  /*6850*/  SHFL.IDX PT, R94, R231, R104, 0x1f ;  /* 0x00001f68e75e7589 */ /* 0x010f2200000e0000 */
[----:B--2---:R-:W-:-:S05]  /*6860*/  VIADD R13, R5, 0x14 ;  /* 0x00000014050d7836 */ /* 0x004fca0000000000 */
[----:B------:R2:W4:Y:S01]  /*6870*/  SHFL.IDX PT, R12, R11, R13, 0x1f ;  /* 0x00001f0d0b0c7589 */ /* 0x00052200000e0000 */
[----:B------:R4:W-:Y:S01]  /*6880*/  MUFU.EX2 R226, R93 ;  /* 0x0000005d00e27308 */ /* 0x0009e20000000800 */
[--C-:B-1----:R-:W-:Y:S02]  /*6890*/  FFMA.FTZ R89, R112, UR5, -R90.reuse ;  /* 0x0000000570597c23 */ /* 0x102fe4000801085a */
[----:B------:R1:W4:Y:S01]  /*68a0*/  SHFL.IDX PT, R92, R231, R101, 0x1f ;  /* 0x00001f65e75c7589 */ /* 0x00032200000e0000 */
[----:B------:R-:W-:Y:S01]  /*68b0*/  FFMA.FTZ R90, R114, UR5, -R90 ;  /* 0x00000005725a7c23 */ /* 0x000fe2000801085a */
[C---:B------:R-:W-:Y:S02]  /*68c0*/  VIADD R114, R5.reuse, 0x8 ;  /* 0x0000000805727836 */ /* 0x040fe40000000000 */
[----:B---3--:R-:W-:Y:S01]  /*68d0*/  FFMA.FTZ R9, R96, UR5, -R10 ;  /* 0x0000000560097c23 */ /* 0x008fe2000801080a */
[----:B------:R-:W3:Y:S01]  /*68e0*/  SHFL.IDX PT, R231, R231, R91, 0x1f ;  /* 0x00001f5be7e77589 */ /* 0x000ee200000e0000 */
[----:B------:R3:W-:Y:S01]  /*68f0*/  MUFU.EX2 R224, R95 ;  /* 0x0000005f00e07308 */ /* 0x0007e20000000800 */
[----:B--2---:R-:W-:-:S02]  /*6900*/  VIADD R13, R5, 0x18 ;  /* 0x00000018050d7836 */ /* 0x004fc40000000000 */
[----:B------:R-:W-:Y:S01]  /*6910*/  FFMA.FTZ R10, R98, UR5, -R10 ;  /* 0x00000005620a7c23 */ /* 0x000fe2000801080a */
[----:B------:R-:W-:Y:S01]  /*6920*/  FSEL R104, R127, -INF , P1 ;  /* 0xff8000007f687808 */ /* 0x000fe20000800000 */
[----:B------:R-:W2:Y:S01]  /*6930*/  SHFL.IDX PT, R98, R223, R5, 0x1f ;  /* 0x00001f05df627589 */ /* 0x000ea200000e0000 */
[----:B-1----:R-:W-:Y:S01]  /*6940*/  FSEL R101, R124, -INF , P2 ;  /* 0xff8000007c657808 */ /* 0x002fe20001000000 */
[--C-:B-----5:R-:W-:Y:S01]  /*6950*/  FFMA.FTZ R105, R105, UR5, -R106.reuse ;  /* 0x0000000569697c23 */ /* 0x120fe2000801086a */
[----:B------:R-:W-:Y:S01]  /*6960*/  FFMA.FTZ R106, R130, UR5, -R106 ;  /* 0x00000005826a7c23 */ /* 0x000fe2000801086a */
[----:B------:R1:W5:Y:S01]  /*6970*/  SHFL.IDX PT, R14, R11, R13, 0x1f ;  /* 0x00001f0d0b0e7589 */ /* 0x00036200000e0000 */
[--C-:B----4-:R-:W-:Y:S01]  /*6980*/  FFMA.FTZ R93, R116, UR5, -R94.reuse ;  /* 0x00000005745d7c23 */ /* 0x110fe2000801085e */
[----:B------:R-:W-:Y:S01]  /*6990*/  FFMA.FTZ R94, R118, UR5, -R94 ;  /* 0x00000005765e7c23 */ /* 0x000fe2000801085e */
[----:B------:R-:W-:Y:S01]  /*69a0*/  FSEL R118, R145, -INF , P2 ;  /* 0xff80000091767808 */ /* 0x000fe20001000000 */
[----:B------:R-:W-:-:S02]  /*69b0*/  VIADD R145, R5, 0x14 ;  /* 0x0000001405917836 */ /* 0x000fc40000000000 */
[----:B------:R-:W-:Y:S01]  /*69c0*/  FFMA.FTZ R104, R104, UR5, -R103 ;  /* 0x0000000568687c23 */ /* 0x000fe20008010867 */
[----:B------:R-:W-:Y:S01]  /*69d0*/  FSEL R116, R148, -INF , P2 ;  /* 0xff80000094747808 */ /* 0x000fe20001000000 */
[----:B------:R4:W-:Y:S01]  /*69e0*/  MUFU.EX2 R103, R109 ;  /* 0x0000006d00677308 */ /* 0x0009e20000000800 */
[----:B------:R-:W-:Y:S01]  /*69f0*/  VIADD R148, R5, 0x10 ;  /* 0x0000001005947836 */ /* 0x000fe20000000000 */
[----:B------:R-:W-:Y:S01]  /*6a00*/  FSEL R130, R136, -INF , P2 ;  /* 0xff80000088827808 */ /* 0x000fe20001000000 */
[----:B-1----:R-:W-:Y:S01]  /*6a10*/  FFMA.FTZ R11, R97, UR5, -R12 ;  /* 0x00000005610b7c23 */ /* 0x002fe2000801080c */
[----:B------:R-:W-:Y:S01]  /*6a20*/  FFMA.FTZ R91, R113, UR5, -R92 ;  /* 0x00000005715b7c23 */ /* 0x000fe2000801085c */
[----:B------:R-:W-:Y:S02]  /*6a30*/  VIADD R113, R5, 0x4 ;  /* 0x0000000405717836 */ /* 0x000fe40000000000 */
[----:B------:R-:W-:Y:S01]  /*6a40*/  FFMA.FTZ R12, R99, UR5, -R12 ;  /* 0x00000005630c7c23 */ /* 0x000fe2000801080c */
[----:B------:R-:W-:Y:S01]  /*6a50*/  FSEL R99, R121, -INF , P2 ;  /* 0xff80000079637808 */ /* 0x000fe20001000000 */
[--C-:B---3--:R-:W-:Y:S01]  /*6a60*/  FFMA.FTZ R95, R117, UR5, -R231.reuse ;  /* 0x00000005755f7c23 */ /* 0x108fe200080108e7 */
[----:B------:R-:W-:Y:S01]  /*6a70*/  FFMA.FTZ R96, R119, UR5, -R231 ;  /* 0x0000000577607c23 */ /* 0x000fe200080108e7 */
[----:B------:R-:W1:Y:S01]  /*6a80*/  SHFL.IDX PT, R117, R218, R145, 0x1f ;  /* 0x00001f91da757589 */ /* 0x000e6200000e0000 */
[----:B----4-:R-:W-:Y:S01]  /*6a90*/  FSEL R109, R132, -INF , P2 ;  /* 0xff800000846d7808 */ /* 0x010fe20001000000 */
[----:B------:R-:W-:-:S02]  /*6aa0*/  VIADD R231, R5, 0x1c ;  /* 0x0000001c05e77836 */ /* 0x000fc40000000000 */
[----:B--2---:R-:W-:Y:S01]  /*6ab0*/  FFMA.FTZ R97, R120, UR5, -R98 ;  /* 0x0000000578617c23 */ /* 0x004fe20008010862 */
[----:B------:R-:W-:Y:S01]  /*6ac0*/  FSEL R120, R144, -INF , P2 ;  /* 0xff80000090787808 */ /* 0x000fe20001000000 */
[----:B------:R-:W-:Y:S02]  /*6ad0*/  VIADD R144, R5, 0xc ;  /* 0x0000000c05907836 */ /* 0x000fe40000000000 */
[----:B------:R-:W-:Y:S01]  /*6ae0*/  FFMA.FTZ R109, R109, UR5, -R110 ;  /* 0x000000056d6d7c23 */ /* 0x000fe2000801086e */
[--C-:B-----5:R-:W-:Y:S01]  /*6af0*/  FFMA.FTZ R13, R100, UR5, -R14.reuse ;  /* 0x00000005640d7c23 */ /* 0x120fe2000801080e */
[----:B------:R-:W-:Y:S01]  /*6b00*/  FFMA.FTZ R14, R102, UR5, -R14 ;  /* 0x00000005660e7c23 */ /* 0x000fe2000801080e */
[----:B------:R-:W2:Y:S01]  /*6b10*/  SHFL.IDX PT, R100, R223, R113, 0x1f ;  /* 0x00001f71df647589 */ /* 0x000ea200000e0000 */
[----:B------:R-:W-:Y:S01]  /*6b20*/  FFMA.FTZ R110, R134, UR5, -R110 ;  /* 0x00000005866e7c23 */ /* 0x000fe2000801086e */
[--C-:B------:R-:W-:Y:S01]  /*6b30*/  FFMA.FTZ R130, R130, UR5, -R131.reuse ;  /* 0x0000000582827c23 */ /* 0x100fe20008010883 */
[----:B------:R-:W-:Y:S01]  /*6b40*/  FFMA.FTZ R131, R138, UR5, -R131 ;  /* 0x000000058a837c23 */ /* 0x000fe20008010883 */
[----:B------:R-:W3:Y:S01]  /*6b50*/  SHFL.IDX PT, R102, R223, R114, 0x1f ;  /* 0x00001f72df667589 */ /* 0x000ee200000e0000 */
[----:B------:R-:W-:Y:S01]  /*6b60*/  FFMA.FTZ R98, R122, UR5, -R98 ;  /* 0x000000057a627c23 */ /* 0x000fe20008010862 */
[----:B------:R-:W-:Y:S01]  /*6b70*/  FSEL R122, R141, -INF , P2 ;  /* 0xff8000008d7a7808 */ /* 0x000fe20001000000 */
[----:B------:R-:W-:Y:S01]  /*6b80*/  FFMA.FTZ R92, R115, UR5, -R92 ;  /* 0x00000005735c7c23 */ /* 0x000fe2000801085c */
[----:B------:R4:W5:Y:S01]  /*6b90*/  SHFL.IDX PT, R112, R223, R231, 0x1f ;  /* 0x00001fe7df707589 */ /* 0x00096200000e0000 */
[----:B------:R-:W5:Y:S03]  /*6ba0*/  MUFU.EX2 R13, R13 ;  /* 0x0000000d000d7308 */ /* 0x000f660000000800 */
[----:B------:R2:W5:Y:S01]  /*6bb0*/  SHFL.IDX PT, R134, R218, R113, 0x1f ;  /* 0x00001f71da867589 */ /* 0x00056200000e0000 */
[--C-:B-1----:R-:W-:Y:S01]  /*6bc0*/  FFMA.FTZ R118, R118, UR5, -R117.reuse ;  /* 0x0000000576767c23 */ /* 0x102fe20008010875 */
[----:B------:R-:W-:-:S02]  /*6bd0*/  FFMA.FTZ R117, R147, UR5, -R117 ;  /* 0x0000000593757c23 */ /* 0x000fc40008010875 */
[----:B------:R-:W1:Y:S01]  /*6be0*/  SHFL.IDX PT, R121, R218, R144, 0x1f ;  /* 0x00001f90da797589 */ /* 0x000e6200000e0000 */
[----:B----4-:R-:W-:Y:S01]  /*6bf0*/  VIADD R223, R5, 0x18 ;  /* 0x0000001805df7836 */ /* 0x010fe20000000000 */
[----:B------:R-:W4:Y:S02]  /*6c00*/  MUFU.EX2 R14, R14 ;  /* 0x0000000e000e7308 */ /* 0x000f240000000800 */
[----:B------:R-:W4:Y:S01]  /*6c10*/  LDL R147, [R1+0x30] ;  /* 0x0000300001937983 */ /* 0x000f220000100800 */
[----:B--2---:R-:W-:Y:S01]  /*6c20*/  FSEL R113, R151, -INF , P1 ;  /* 0xff80000097717808 */ /* 0x004fe20000800000 */
[----:B------:R-:W-:Y:S02]  /*6c30*/  VIADD R151, R5, 0x4 ;  /* 0x0000000405977836 */ /* 0x000fe40000000000 */
[--C-:B------:R-:W-:Y:S01]  /*6c40*/  FFMA.FTZ R99, R99, UR5, -R100.reuse ;  /* 0x0000000563637c23 */ /* 0x100fe20008010864 */
[----:B------:R-:W-:Y:S01]  /*6c50*/  FFMA.FTZ R100, R123, UR5, -R100 ;  /* 0x000000057b647c23 */ /* 0x000fe20008010864 */
[----:B------:R-:W2:Y:S01]  /*6c60*/  SHFL.IDX PT, R119, R218, R148, 0x1f ;  /* 0x00001f94da777589 */ /* 0x000ea200000e0000 */
[----:B------:R-:W-:Y:S01]  /*6c70*/  MUFU.EX2 R105, R105 ;  /* 0x0000006900697308 */ /* 0x000fe20000000800 */
[--C-:B---3--:R-:W-:Y:S01]  /*6c80*/  FFMA.FTZ R101, R101, UR5, -R102.reuse ;  /* 0x0000000565657c23 */ /* 0x108fe20008010866 */
[----:B------:R-:W-:Y:S01]  /*6c90*/  FFMA.FTZ R102, R126, UR5, -R102 ;  /* 0x000000057e667c23 */ /* 0x000fe20008010866 */
[----:B------:R3:W2:Y:S01]  /*6ca0*/  SHFL.IDX PT, R123, R218, R114, 0x1f ;  /* 0x00001f72da7b7589 */ /* 0x0006a200000e0000 */
[--C-:B-----5:R-:W-:Y:S01]  /*6cb0*/  FFMA.FTZ R111, R111, UR5, -R112.reuse ;  /* 0x000000056f6f7c23 */ /* 0x120fe20008010870 */
[----:B------:R-:W-:Y:S01]  /*6cc0*/  FFMA.FTZ R112, R135, UR5, -R112 ;  /* 0x0000000587707c23 */ /* 0x000fe20008010870 */
[----:B------:R-:W-:Y:S01]  /*6cd0*/  FSEL R135, R137, -INF , P2 ;  /* 0xff80000089877808 */ /* 0x000fe20001000000 */
[----:B------:R-:W5:Y:S01]  /*6ce0*/  SHFL.IDX PT, R115, R218, R223, 0x1f ;  /* 0x00001fdfda737589 */ /* 0x000f6200000e0000 */
[----:B------:R-:W4:Y:S03]  /*6cf0*/  MUFU.EX2 R101, R101 ;  /* 0x0000006500657308 */ /* 0x000f260000000800 */
[----:B------:R-:W-:Y:S01]  /*6d00*/  FFMA.FTZ R135, R135, UR5, -R134 ;  /* 0x0000000587877c23 */ /* 0x000fe20008010886 */
[----:B---3--:R-:W-:Y:S01]  /*6d10*/  FSEL R114, R149, -INF , P2 ;  /* 0xff80000095727808 */ /* 0x008fe20001000000 */
[----:B------:R-:W-:-:S02]  /*6d20*/  VIADD R149, R5, 0x8 ;  /* 0x0000000805957836 */ /* 0x000fc40000000000 */
[----:B------:R-:W-:Y:S01]  /*6d30*/  FFMA.FTZ R134, R139, UR5, -R134 ;  /* 0x000000058b867c23 */ /* 0x000fe20008010886 */
[--C-:B-1----:R-:W-:Y:S01]  /*6d40*/  FFMA.FTZ R122, R122, UR5, -R121.reuse ;  /* 0x000000057a7a7c23 */ /* 0x102fe20008010879 */
[----:B------:R-:W-:Y:S01]  /*6d50*/  FFMA.FTZ R121, R143, UR5, -R121 ;  /* 0x000000058f797c23 */ /* 0x000fe20008010879 */
[----:B------:R-:W1:Y:S01]  /*6d60*/  SHFL.IDX PT, R218, R218, R231, 0x1f ;  /* 0x00001fe7dada7589 */ /* 0x000e6200000e0000 */
[----:B------:R-:W3:Y:S01]  /*6d70*/  MUFU.EX2 R106, R106 ;  /* 0x0000006a006a7308 */ /* 0x000ee20000000800 */
[--C-:B--2---:R-:W-:Y:S01]  /*6d80*/  FFMA.FTZ R120, R120, UR5, -R119.reuse ;  /* 0x0000000578787c23 */ /* 0x104fe20008010877 */
[----:B------:R-:W-:Y:S01]  /*6d90*/  FFMA.FTZ R119, R146, UR5, -R119 ;  /* 0x0000000592777c23 */ /* 0x000fe20008010877 */
[--C-:B------:R-:W-:Y:S01]  /*6da0*/  FFMA.FTZ R125, R125, UR5, -R123.reuse ;  /* 0x000000057d7d7c23 */ /* 0x100fe2000801087b */
[----:B------:R-:W-:-:S04]  /*6db0*/  FFMA.FTZ R123, R142, UR5, -R123 ;  /* 0x000000058e7b7c23 */ /* 0x000fc8000801087b */
[----:B------:R-:W2:Y:S01]  /*6dc0*/  MUFU.EX2 R111, R111 ;  /* 0x0000006f006f7308 */ /* 0x000ea20000000800 */
[----:B------:R-:W-:Y:S02]  /*6dd0*/  WARPGROUP.DEPBAR.LE gsb0, 0x0 ;  /* 0x00008000000079c5 */ /* 0x000fe40000010000 */
[----:B------:R-:W-:Y:S01]  /*6de0*/  WARPGROUP.ARRIVE ;  /* 0x00000000000079c5 */ /* 0x000fe20000000000 */
[--C-:B-----5:R-:W-:Y:S01]  /*6df0*/  FFMA.FTZ R116, R116, UR5, -R115.reuse ;  /* 0x0000000574747c23 */ /* 0x120fe20008010873 */
[----:B------:R-:W-:-:S03]  /*6e00*/  FFMA.FTZ R115, R150, UR5, -R115 ;  /* 0x0000000596737c23 */ /* 0x000fc60008010873 */
[----:B------:R-:W5:Y:S01]  /*6e10*/  MUFU.EX2 R102, R102 ;  /* 0x0000006600667308 */ /* 0x000f620000000800 */
[----:B------:R-:W-:Y:S01]  /*6e20*/  HGMMA.64x128x16.F32.BF16 R24, gdesc[UR8], R24, gsb0 ;  /* 0x01e00000081879f0 */ /* 0x000fe20008001818 */
[----:B------:R-:W-:Y:S01]  /*6e30*/  R2UR UR8, R232 ;  /* 0x00000000e80872ca */ /* 0x000fe200000e0000 */
[----:B------:R-:W-:Y:S01]  /*6e40*/  UMOV UR10, UR6 ;  /* 0x00000006000a7c82 */ /* 0x000fe20008000000 */
[----:B------:R-:W-:Y:S01]  /*6e50*/  R2UR UR9, R233 ;  /* 0x00000000e90972ca */ /* 0x000fe200000e0000 */
[----:B------:R-:W-:-:S03]  /*6e60*/  UMOV UR11, 0x40000040 ;  /* 0x40000040000b7882 */ /* 0x000fc60000000000 */
[----:B------:R-:W5:Y:S01]  /*6e70*/  MUFU.EX2 R104, R104 ;  /* 0x0000006800687308 */ /* 0x000f620000000800 */
[--C-:B-1----:R-:W-:Y:S01]  /*6e80*/  FFMA.FTZ R114, R114, UR5, -R218.reuse ;  /* 0x0000000572727c23 */ /* 0x102fe200080108da */
[----:B------:R-:W-:-:S06]  /*6e90*/  FFMA.FTZ R113, R113, UR5, -R218 ;  /* 0x0000000571717c23 */ /* 0x000fcc00080108da */
[----:B------:R-:W1:Y:S08]  /*6ea0*/  MUFU.EX2 R9, R9 ;  /* 0x0000000900097308 */ /* 0x000e700000000800 */
[----:B------:R-:W-:Y:S08]  /*6eb0*/  MUFU.EX2 R10, R10 ;  /* 0x0000000a000a7308 */ /* 0x000ff00000000800 */
[----:B------:R-:W1:Y:S08]  /*6ec0*/  MUFU.EX2 R11, R11 ;  /* 0x0000000b000b7308 */ /* 0x000e700000000800 */
[----:B------:R-:W1:Y:S08]  /*6ed0*/  MUFU.EX2 R12, R12 ;  /* 0x0000000c000c7308 */ /* 0x000e700000000800 */
[----:B------:R-:W1:Y:S08]  /*6ee0*/  MUFU.EX2 R97, R97 ;  /* 0x0000006100617308 */ /* 0x000e700000000800 */
[----:B------:R-:W-:Y:S08]  /*6ef0*/  MUFU.EX2 R98, R98 ;  /* 0x0000006200627308 */ /* 0x000ff00000000800 */
[----:B------:R-:W1:Y:S08]  /*6f00*/  MUFU.EX2 R99, R99 ;  /* 0x0000006300637308 */ /* 0x000e700000000800 */
[----:B------:R-:W1:Y:S08]  /*6f10*/  MUFU.EX2 R100, R100 ;  /* 0x0000006400647308 */ /* 0x000e700000000800 */
[----:B------:R-:W1:Y:S08]  /*6f20*/  MUFU.EX2 R109, R109 ;  /* 0x0000006d006d7308 */ /* 0x000e700000000800 */
        /* <DEDUP_REMOVED lines=20> */
[----:B------:R-:W2:Y:S04]  /*7070*/  SHFL.IDX PT, R126, R216, R151, 0x1f ;  /* 0x00001f97d87e7589 */ /* 0x000ea800000e0000 */
[----:B------:R-:W5:Y:S04]  /*7080*/  SHFL.IDX PT, R133, R216, R149, 0x1f ;  /* 0x00001f95d8857589 */ /* 0x000f6800000e0000 */
[----:B------:R-:W1:Y:S04]  /*7090*/  SHFL.IDX PT, R127, R216, R144, 0x1f ;  /* 0x00001f90d87f7589 */ /* 0x000e6800000e0000 */
[----:B------:R-:W4:Y:S04]  /*70a0*/  SHFL.IDX PT, R129, R216, R148, 0x1f ;  /* 0x00001f94d8817589 */ /* 0x000f2800000e0000 */
[----:B------:R-:W-:Y:S01]  /*70b0*/  SHFL.IDX PT, R132, R216, R145, 0x1f ;  /* 0x00001f91d8847589 */ /* 0x000fe200000e0000 */
[--C-:B---3--:R-:W-:Y:S01]  /*70c0*/  FADD.FTZ R24, R24, -R124.reuse ;  /* 0x8000007c18187221 */ /* 0x108fe20000010000 */
[----:B------:R-:W-:-:S02]  /*70d0*/  FADD.FTZ R26, R26, -R124 ;  /* 0x8000007c1a1a7221 */ /* 0x000fc40000010000 */
[----:B------:R-:W3:Y:S01]  /*70e0*/  SHFL.IDX PT, R142, R216, R231, 0x1f ;  /* 0x00001fe7d88e7589 */ /* 0x000ee200000e0000 */
[--C-:B--2---:R-:W-:Y:S01]  /*70f0*/  FADD.FTZ R124, R25, -R126.reuse ;  /* 0x8000007e197c7221 */ /* 0x104fe20000010000 */
[----:B------:R-:W-:Y:S02]  /*7100*/  FADD.FTZ R126, R27, -R126 ;  /* 0x8000007e1b7e7221 */ /* 0x000fe40000010000 */
[----:B------:R-:W2:Y:S01]  /*7110*/  SHFL.IDX PT, R139, R220, R149, 0x1f ;  /* 0x00001f95dc8b7589 */ /* 0x000ea200000e0000 */
[--C-:B-----5:R-:W-:Y:S01]  /*7120*/  FADD.FTZ R128, R28, -R133.reuse ;  /* 0x800000851c807221 */ /* 0x120fe20000010000 */
[----:B------:R-:W-:Y:S01]  /*7130*/  FADD.FTZ R25, R30, -R133 ;  /* 0x800000851e197221 */ /* 0x000fe20000010000 */
[----:B------:R5:W2:Y:S01]  /*7140*/  MUFU.EX2 R28, R130 ;  /* 0x00000082001c7308 */ /* 0x000aa20000000800 */
[----:B------:R-:W2:Y:S01]  /*7150*/  SHFL.IDX PT, R138, R220, R148, 0x1f ;  /* 0x00001f94dc8a7589 */ /* 0x000ea200000e0000 */
[----:B-1----:R-:W-:-:S03]  /*7160*/  FADD.FTZ R27, R31, -R127 ;  /* 0x8000007f1f1b7221 */ /* 0x002fc60000010000 */
[----:B------:R-:W1:Y:S03]  /*7170*/  SHFL.IDX PT, R137, R220, R144, 0x1f ;  /* 0x00001f90dc897589 */ /* 0x000e6600000e0000 */
[----:B------:R3:W1:Y:S01]  /*7180*/  MUFU.EX2 R30, R135 ;  /* 0x00000087001e7308 */ /* 0x0006620000000800 */
[----:B-----5:R-:W-:Y:S01]  /*7190*/  FADD.FTZ R130, R29, -R127 ;  /* 0x8000007f1d827221 */ /* 0x020fe20000010000 */
[--C-:B----4-:R-:W-:Y:S01]  /*71a0*/  FADD.FTZ R127, R32, -R129.reuse ;  /* 0x80000081207f7221 */ /* 0x110fe20000010000 */
[----:B------:R-:W4:Y:S01]  /*71b0*/  SHFL.IDX PT, R143, R216, R223, 0x1f ;  /* 0x00001fdfd88f7589 */ /* 0x000f2200000e0000 */
[----:B------:R-:W-:-:S03]  /*71c0*/  FADD.FTZ R129, R34, -R129 ;  /* 0x8000008122817221 */ /* 0x000fc60000010000 */
[----:B------:R-:W5:Y:S01]  /*71d0*/  SHFL.IDX PT, R32, R220, R145, 0x1f ;  /* 0x00001f91dc207589 */ /* 0x000f6200000e0000 */
[----:B------:R1:W5:Y:S01]  /*71e0*/  MUFU.EX2 R29, R131 ;  /* 0x00000083001d7308 */ /* 0x0003620000000800 */
[--C-:B---3--:R-:W-:Y:S01]  /*71f0*/  FADD.FTZ R37, R37, -R142.reuse ;  /* 0x8000008e25257221 */ /* 0x108fe20000010000 */
[----:B------:R-:W-:Y:S01]  /*7200*/  FADD.FTZ R39, R39, -R142 ;  /* 0x8000008e27277221 */ /* 0x000fe20000010000 */
[----:B------:R-:W3:Y:S01]  /*7210*/  SHFL.IDX PT, R135, R219, R5, 0x1f ;  /* 0x00001f05db877589 */ /* 0x000ee200000e0000 */
[--C-:B--2---:R-:W-:Y:S01]  /*7220*/  FADD.FTZ R44, R44, -R139.reuse ;  /* 0x8000008b2c2c7221 */ /* 0x104fe20000010000 */
[----:B------:R-:W-:Y:S02]  /*7230*/  FADD.FTZ R46, R46, -R139 ;  /* 0x8000008b2e2e7221 */ /* 0x000fe40000010000 */
[----:B------:R-:W2:Y:S01]  /*7240*/  SHFL.IDX PT, R136, R220, R223, 0x1f ;  /* 0x00001fdfdc887589 */ /* 0x000ea200000e0000 */
[----:B------:R4:W2:Y:S01]  /*7250*/  MUFU.EX2 R31, R134 ;  /* 0x00000086001f7308 */ /* 0x0008a20000000800 */
[--C-:B-1----:R-:W-:Y:S01]  /*7260*/  FADD.FTZ R131, R33, -R132.reuse ;  /* 0x8000008421837221 */ /* 0x102fe20000010000 */
[----:B------:R-:W-:Y:S01]  /*7270*/  FADD.FTZ R132, R35, -R132 ;  /* 0x8000008423847221 */ /* 0x000fe20000010000 */
[--C-:B------:R-:W-:Y:S01]  /*7280*/  FADD.FTZ R48, R48, -R138.reuse ;  /* 0x8000008a30307221 */ /* 0x100fe20000010000 */
[----:B------:R-:W-:Y:S01]  /*7290*/  FADD.FTZ R50, R50, -R138 ;  /* 0x8000008a32327221 */ /* 0x000fe20000010000 */
[----:B------:R-:W1:Y:S01]  /*72a0*/  SHFL.IDX PT, R35, R219, R144, 0x1f ;  /* 0x00001f90db237589 */ /* 0x000e6200000e0000 */
[--C-:B------:R-:W-:Y:S01]  /*72b0*/  FADD.FTZ R45, R45, -R137.reuse ;  /* 0x800000892d2d7221 */ /* 0x100fe20000010000 */
[----:B------:R-:W-:-:S02]  /*72c0*/  FADD.FTZ R47, R47, -R137 ;  /* 0x800000892f2f7221 */ /* 0x000fc40000010000 */
[----:B----4-:R-:W4:Y:S01]  /*72d0*/  SHFL.IDX PT, R134, R219, R145, 0x1f ;  /* 0x00001f91db867589 */ /* 0x010f2200000e0000 */
[----:B------:R-:W-:-:S03]  /*72e0*/  FADD.FTZ R133, R36, -R143 ;  /* 0x8000008f24857221 */ /* 0x000fc60000010000 */
[----:B------:R-:W-:Y:S04]  /*72f0*/  SHFL.IDX PT, R140, R220, R151, 0x1f ;  /* 0x00001f97dc8c7589 */ /* 0x000fe800000e0000 */
[----:B------:R-:W-:Y:S01]  /*7300*/  SHFL.IDX PT, R141, R220, R5, 0x1f ;  /* 0x00001f05dc8d7589 */ /* 0x000fe200000e0000 */
[--C-:B-----5:R-:W-:Y:S01]  /*7310*/  FADD.FTZ R49, R49, -R32.reuse ;  /* 0x8000002031317221 */ /* 0x120fe20000010000 */
[----:B------:R-:W-:Y:S01]  /*7320*/  FADD.FTZ R51, R51, -R32 ;  /* 0x8000002033337221 */ /* 0x000fe20000010000 */
[--C-:B---3--:R-:W-:Y:S01]  /*7330*/  FADD.FTZ R56, R56, -R135.reuse ;  /* 0x8000008738387221 */ /* 0x108fe20000010000 */
[----:B------:R3:W5:Y:S01]  /*7340*/  MUFU.EX2 R32, R125 ;  /* 0x0000007d00207308 */ /* 0x0007620000000800 */
[----:B------:R-:W-:Y:S01]  /*7350*/  FADD.FTZ R58, R58, -R135 ;  /* 0x800000873a3a7221 */ /* 0x000fe20000010000 */
[----:B------:R-:W-:Y:S01]  /*7360*/  SHFL.IDX PT, R142, R221, R145, 0x1f ;  /* 0x00001f91dd8e7589 */ /* 0x000fe200000e0000 */
[--C-:B--2---:R-:W-:Y:S01]  /*7370*/  FADD.FTZ R52, R52, -R136.reuse ;  /* 0x8000008834347221 */ /* 0x104fe20000010000 */
[----:B------:R-:W-:Y:S01]  /*7380*/  FADD.FTZ R54, R54, -R136 ;  /* 0x8000008836367221 */ /* 0x000fe20000010000 */
[----:B------:R-:W-:Y:S01]  /*7390*/  FMUL.FTZ R26, R230, R26 ;  /* 0x0000001ae61a7220 */ /* 0x000fe20000410000 */
[----:B------:R-:W-:Y:S01]  /*73a0*/  SHFL.IDX PT, R135, R221, R151, 0x1f ;  /* 0x00001f97dd877589 */ /* 0x000fe200000e0000 */
[----:B------:R-:W-:Y:S01]  /*73b0*/  FMUL.FTZ R25, R227, R25 ;  /* 0x00000019e3197220 */ /* 0x000fe20000410000 */
[----:B------:R-:W-:Y:S01]  /*73c0*/  MUFU.EX2 R119, R119 ;  /* 0x0000007700777308 */ /* 0x000fe20000000800 */
[----:B------:R-:W-:Y:S01]  /*73d0*/  FADD.FTZ R38, R38, -R143 ;  /* 0x8000008f26267221 */ /* 0x000fe20000010000 */
[----:B---3--:R-:W-:Y:S04]  /*73e0*/  SHFL.IDX PT, R125, R221, R5, 0x1f ;  /* 0x00001f05dd7d7589 */ /* 0x008fe800000e0000 */
[----:B------:R-:W2:Y:S01]  /*73f0*/  SHFL.IDX PT, R34, R219, R151, 0x1f ;  /* 0x00001f97db227589 */ /* 0x000ea200000e0000 */
[----:B------:R-:W-:Y:S01]  /*7400*/  FMUL.FTZ R37, R15, R37 ;  /* 0x000000250f257220 */ /* 0x000fe20000410000 */
[--C-:B-1----:R-:W-:Y:S01]  /*7410*/  FADD.FTZ R61, R61, -R35.reuse ;  /* 0x800000233d3d7221 */ /* 0x102fe20000010000 */
[----:B------:R-:W-:Y:S01]  /*7420*/  FADD.FTZ R63, R63, -R35 ;  /* 0x800000233f3f7221 */ /* 0x000fe20000010000 */
[----:B------:R-:W-:Y:S01]  /*7430*/  SHFL.IDX PT, R139, R221, R149, 0x1f ;  /* 0x00001f95dd8b7589 */ /* 0x000fe200000e0000 */
[----:B------:R1:W-:Y:S03]  /*7440*/  MUFU.EX2 R35, R121 ;  /* 0x0000007900237308 */ /* 0x0003e60000000800 */
[----:B------:R-:W-:Y:S04]  /*7450*/  SHFL.IDX PT, R144, R221, R144, 0x1f ;  /* 0x00001f90dd907589 */ /* 0x000fe800000e0000 */
[----:B------:R-:W-:Y:S04]  /*7460*/  SHFL.IDX PT, R138, R221, R148, 0x1f ;  /* 0x00001f94dd8a7589 */ /* 0x000fe800000e0000 */
[----:B------:R-:W3:Y:S04]  /*7470*/  SHFL.IDX PT, R137, R219, R149, 0x1f ;  /* 0x00001f95db897589 */ /* 0x000ee800000e0000 */
[----:B------:R-:W5:Y:S01]  /*7480*/  SHFL.IDX PT, R33, R220, R231, 0x1f ;  /* 0x00001fe7dc217589 */ /* 0x000f6200000e0000 */
[----:B----4-:R-:W-:Y:S01]  /*7490*/  FADD.FTZ R65, R65, -R134 ;  /* 0x8000008641417221 */ /* 0x010fe20000010000 */
[----:B------:R-:W-:Y:S01]  /*74a0*/  MUFU.EX2 R118, R118 ;  /* 0x0000007600767308 */ /* 0x000fe20000000800 */
[----:B------:R-:W-:Y:S01]  /*74b0*/  FMUL.FTZ R39, R16, R39 ;  /* 0x0000002710277220 */ /* 0x000fe20000410000 */
[----:B------:R-:W-:Y:S01]  /*74c0*/  SHFL.IDX PT, R145, R221, R223, 0x1f ;  /* 0x00001fdfdd917589 */ /* 0x000fe200000e0000 */
[--C-:B--2---:R-:W-:Y:S01]  /*74d0*/  FADD.FTZ R57, R57, -R34.reuse ;  /* 0x8000002239397221 */ /* 0x104fe20000010000 */
[----:B------:R-:W-:Y:S01]  /*74e0*/  FADD.FTZ R59, R59, -R34 ;  /* 0x800000223b3b7221 */ /* 0x000fe20000010000 */
[--C-:B------:R-:W-:Y:S01]  /*74f0*/  FADD.FTZ R41, R41, -R140.reuse ;  /* 0x8000008c29297221 */ /* 0x100fe20000010000 */
[----:B------:R-:W2:Y:S01]  /*7500*/  SHFL.IDX PT, R221, R221, R231, 0x1f ;  /* 0x00001fe7dddd7589 */ /* 0x000ea200000e0000 */
[----:B------:R-:W-:Y:S01]  /*7510*/  FADD.FTZ R43, R43, -R140 ;  /* 0x8000008c2b2b7221 */ /* 0x000fe20000010000 */
[----:B------:R-:W-:Y:S01]  /*7520*/  MUFU.EX2 R117, R117 ;  /* 0x0000007500757308 */ /* 0x000fe20000000800 */
[--C-:B------:R-:W-:Y:S01]  /*7530*/  FADD.FTZ R40, R40, -R141.reuse ;  /* 0x8000008d28287221 */ /* 0x100fe20000010000 */
[----:B------:R-:W4:Y:S01]  /*7540*/  SHFL.IDX PT, R36, R219, R223, 0x1f ;  /* 0x00001fdfdb247589 */ /* 0x000f2200000e0000 */
[----:B------:R-:W-:-:S03]  /*7550*/  FADD.FTZ R42, R42, -R141 ;  /* 0x8000008d2a2a7221 */ /* 0x000fc60000010000 */
[----:B------:R-:W4:Y:S01]  /*7560*/  SHFL.IDX PT, R136, R219, R148, 0x1f ;  /* 0x00001f94db887589 */ /* 0x000f2200000e0000 */
[----:B-1----:R-:W-:Y:S01]  /*7570*/  FADD.FTZ R121, R67, -R134 ;  /* 0x8000008643797221 */ /* 0x002fe20000010000 */
[----:B------:R-:W-:Y:S02]  /*7580*/  MUFU.EX2 R34, R122 ;  /* 0x0000007a00227308 */ /* 0x000fe40000000800 */
[----:B------:R-:W1:Y:S01]  /*7590*/  SHFL.IDX PT, R219, R219, R231, 0x1f ;  /* 0x00001fe7dbdb7589 */ /* 0x000e6200000e0000 */
[--C-:B---3--:R-:W-:Y:S01]  /*75a0*/  FADD.FTZ R60, R60, -R137.reuse ;  /* 0x800000893c3c7221 */ /* 0x108fe20000010000 */
[----:B------:R-:W-:Y:S01]  /*75b0*/  FADD.FTZ R62, R62, -R137 ;  /* 0x800000893e3e7221 */ /* 0x000fe20000010000 */
[--C-:B------:R-:W-:Y:S01]  /*75c0*/  FADD.FTZ R137, R80, -R138.reuse ;  /* 0x8000008a50897221 */ /* 0x100fe20000010000 */
[----:B------:R-:W-:Y:S01]  /*75d0*/  FADD.FTZ R138, R82, -R138 ;  /* 0x8000008a528a7221 */ /* 0x000fe20000010000 */
[----:B------:R-:W-:Y:S01]  /*75e0*/  FMUL.FTZ R82, R13, R133 ;  /* 0x000000850d527220 */ /* 0x000fe20000410000 */
[--C-:B-----5:R-:W-:Y:S01]  /*75f0*/  FADD.FTZ R53, R53, -R33.reuse ;  /* 0x8000002135357221 */ /* 0x120fe20000010000 */
[----:B------:R-:W-:-:S02]  /*7600*/  FADD.FTZ R55, R55, -R33 ;  /* 0x8000002137377221 */ /* 0x000fc40000010000 */
[----:B------:R3:W5:Y:S01]  /*7610*/  MUFU.EX2 R33, R123 ;  /* 0x0000007b00217308 */ /* 0x0007620000000800 */
[----:B--2---:R-:W-:Y:S01]  /*7620*/  FADD.FTZ R146, R85, -R221 ;  /* 0x800000dd55927221 */ /* 0x004fe20000010000 */
[----:B------:R-:W-:Y:S01]  /*7630*/  FMUL.FTZ R85, R229, R126 ;  /* 0x0000007ee5557220 */ /* 0x000fe20000410000 */
[----:B------:R-:W-:Y:S01]  /*7640*/  F2FP.BF16.F32.PACK_AB R82, R37, R82 ;  /* 0x000000522552723e */ /* 0x000fe200000010ff */
[----:B----4-:R-:W-:-:S03]  /*7650*/  FADD.FTZ R67, R70, -R36 ;  /* 0x8000002446437221 */ /* 0x010fc60000010000 */
[----:B------:R-:W-:Y:S01]  /*7660*/  F2FP.BF16.F32.PACK_AB R85, R85, R26 ;  /* 0x0000001a5555723e */ /* 0x000fe200000010ff */
[----:B------:R-:W-:Y:S01]  /*7670*/  FMUL.FTZ R26, R224, R27 ;  /* 0x0000001be01a7220 */ /* 0x000fe20000410000 */
[----:B---3--:R-:W-:Y:S01]  /*7680*/  FADD.FTZ R123, R68, -R36 ;  /* 0x80000024447b7221 */ /* 0x008fe20000010000 */
[----:B------:R-:W-:Y:S01]  /*7690*/  MUFU.EX2 R116, R116 ;  /* 0x0000007400747308 */ /* 0x000fe20000000800 */
[--C-:B------:R-:W-:Y:S01]  /*76a0*/  FADD.FTZ R64, R64, -R136.reuse ;  /* 0x8000008840407221 */ /* 0x100fe20000010000 */
[----:B------:R-:W-:Y:S01]  /*76b0*/  FADD.FTZ R66, R66, -R136 ;  /* 0x8000008842427221 */ /* 0x000fe20000010000 */
[----:B------:R-:W-:Y:S01]  /*76c0*/  FADD.FTZ R221, R87, -R221 ;  /* 0x800000dd57dd7221 */ /* 0x000fe20000010000 */
[----:B------:R-:W-:-:S04]  /*76d0*/  F2FP.BF16.F32.PACK_AB R87, R26, R25 ;  /* 0x000000191a57723e */ /* 0x000fc800000010ff */
[----:B------:R2:W3:Y:S01]  /*76e0*/  MUFU.EX2 R36, R120 ;  /* 0x0000007800247308 */ /* 0x0004e20000000800 */
[----:B------:R-:W-:Y:S01]  /*76f0*/  FMUL.FTZ R25, R107, R65 ;  /* 0x000000416b197220 */ /* 0x000fe20000410000 */
[----:B-1----:R-:W-:Y:S01]  /*7700*/  FADD.FTZ R70, R69, -R219 ;  /* 0x800000db45467221 */ /* 0x002fe20000010000 */
[----:B------:R-:W-:-:S05]  /*7710*/  FMUL.FTZ R38, R14, R38 ;  /* 0x000000260e267220 */ /* 0x000fca0000410000 */
[----:B------:R-:W1:Y:S01]  /*7720*/  MUFU.EX2 R115, R115 ;  /* 0x0000007300737308 */ /* 0x000e620000000800 */
[----:B------:R-:W-:Y:S01]  /*7730*/  FMUL.FTZ R60, R101, R60 ;  /* 0x0000003c653c7220 */ /* 0x000fe20000410000 */
[----:B------:R-:W-:Y:S01]  /*7740*/  FMUL.FTZ R61, R103, R61 ;  /* 0x0000003d673d7220 */ /* 0x000fe20000410000 */
[----:B------:R-:W-:-:S05]  /*7750*/  FMUL.FTZ R64, R105, R64 ;  /* 0x0000004069407220 */ /* 0x000fca0000410000 */
[----:B------:R-:W4:Y:S01]  /*7760*/  MUFU.EX2 R114, R114 ;  /* 0x0000007200727308 */ /* 0x000f220000000800 */
[----:B------:R-:W-:Y:S01]  /*7770*/  FMUL.FTZ R65, R106, R66 ;  /* 0x000000426a417220 */ /* 0x000fe20000410000 */
[----:B------:R-:W-:-:S06]  /*7780*/  FMUL.FTZ R26, R108, R121 ;  /* 0x000000796c1a7220 */ /* 0x000fcc0000410000 */
[----:B------:R-:W4:Y:S01]  /*7790*/  MUFU.EX2 R37, R113 ;  /* 0x0000007100257308 */ /* 0x000f220000000800 */
[----:B------:R-:W-:Y:S01]  /*77a0*/  FADD.FTZ R122, R72, -R125 ;  /* 0x8000007d487a7221 */ /* 0x000fe20000010000 */
[----:B------:R-:W-:Y:S01]  /*77b0*/  FADD.FTZ R134, R73, -R135 ;  /* 0x8000008749867221 */ /* 0x000fe20000010000 */
[----:B------:R-:W-:Y:S01]  /*77c0*/  FADD.FTZ R125, R74, -R125 ;  /* 0x8000007d4a7d7221 */ /* 0x000fe20000010000 */
[----:B------:R-:W-:Y:S01]  /*77d0*/  FADD.FTZ R135, R75, -R135 ;  /* 0x800000874b877221 */ /* 0x000fe20000010000 */
[----:B------:R-:W-:Y:S01]  /*77e0*/  FADD.FTZ R143, R84, -R145 ;  /* 0x80000091548f7221 */ /* 0x000fe20000010000 */
[----:B--2---:R-:W-:Y:S01]  /*77f0*/  FADD.FTZ R120, R71, -R219 ;  /* 0x800000db47787221 */ /* 0x004fe20000010000 */
        /* <DEDUP_REMOVED lines=75> */
[----:B----4-:R-:W-:Y:S01]  /*7cb0*/  FMUL.FTZ R27, R114, R146 ;  /* 0x00000092721b7220 */ /* 0x010fe20000410000 */
        /* <DEDUP_REMOVED lines=159> */
.L_x_6421:
        /* <DEDUP_REMOVED lines=70> */
.L_x_6422:
        /* <DEDUP_REMOVED lines=12> */
.L_x_6412:
        /* <DEDUP_REMOVED lines=34> */
.L_x_6392:
[----:B------:R-:W-:Y:S05]  /*8df0*/  @P0 BRA `(.L_x_6391) ;  /* 0x0000003400200947 */ /* 0x000fea0003800000 */
[----:B------:R-:W3:Y:S01]  /*8e00*/  LDL.LU R14, [R1+0x3c] ;  /* 0x00003c00010e7983 */ /* 0x000ee20000300800 */
[----:B------:R-:W4:Y:S01]  /*8e10*/  LDC R0, c[0x0][0x850] ;  /* 0x00021400ff007b82 */ /* 0x000f220000000800 */
[----:B------:R-:W-:Y:S01]  /*8e20*/  USHF.L.U32 UR4, UR37, 0xd, URZ ;  /* 0x0000000d25047899 */ /* 0x000fe2000800063f */
[----:B------:R-:W-:Y:S01]  /*8e30*/  MOV R10, 0x400 ;  /* 0x00000400000a7802 */ /* 0x000fe20000000f00 */
[----:B------:R-:W1:Y:S01]  /*8e40*/  S2R R12, SR_TID.X ;  /* 0x00000000000c7919 */ /* 0x000e620000002100 */
[----:B------:R-:W-:Y:S01]  /*8e50*/  ULDC.64 UR6, c[0x0][0x820] ;  /* 0x0002080000067ab9 */ /* 0x000fe20000000a00 */
[----:B------:R-:W-:Y:S01]  /*8e60*/  USHF.R.S32.HI UR5, URZ, 0x1f, UR4 ;  /* 0x0000001f3f057899 */ /* 0x000fe20008011404 */
[----:B------:R-:W2:Y:S01]  /*8e70*/  S2R R11, SR_CgaCtaId ;  /* 0x00000000000b7919 */ /* 0x000ea20000008800 */
[----:B------:R-:W-:Y:S01]  /*8e80*/  IMAD.U32 R4, RZ, RZ, UR4 ;  /* 0x00000004ff047e24 */ /* 0x000fe2000f8e00ff */
[----:B------:R-:W-:-:S03]  /*8e90*/  ULDC.64 UR8, c[0x0][0x848] ;  /* 0x0002120000087ab9 */ /* 0x000fc60000000a00 */
[----:B------:R-:W-:Y:S01]  /*8ea0*/  IMAD.U32 R5, RZ, RZ, UR5 ;  /* 0x00000005ff057e24 */ /* 0x000fe2000f8e00ff */
[----:B------:R-:W-:Y:S01]  /*8eb0*/  ULDC.64 UR4, c[0x0][0x818] ;  /* 0x0002060000047ab9 */ /* 0x000fe20000000a00 */
[----:B----4-:R-:W-:Y:S01]  /*8ec0*/  ISETP.NE.AND P0, PT, R0, 0x1, PT ;  /* 0x000000010000780c */ /* 0x010fe20003f05270 */
[----:B-1----:R-:W-:-:S12]  /*8ed0*/  VIADD R13, R12, 0xffffff80 ;  /* 0xffffff800c0d7836 */ /* 0x002fd80000000000 */
[----:B------:R-:W3:Y:S01]  /*8ee0*/  @P0 LDC R0, c[0x0][0x854] ;  /* 0x00021500ff000b82 */ /* 0x000ee20000000800 */
[----:B--2---:R-:W-:Y:S02]  /*8ef0*/  LEA R15, R11, R10, 0x18 ;  /* 0x0000000a0b0f7211 */ /* 0x004fe400078ec0ff */
[----:B------:R-:W-:-:S05]  /*8f00*/  SHF.R.S32.HI R2, RZ, 0x1f, R13 ;  /* 0x0000001fff027819 */ /* 0x000fca000001140d */
[----:B------:R-:W1:Y:S01]  /*8f10*/  @P0 LDC R3, c[0x0][0x858] ;  /* 0x00021600ff030b82 */ /* 0x000e620000000800 */
[----:B------:R-:W-:Y:S01]  /*8f20*/  LEA.HI R6, R2, R13, RZ, 0x7 ;  /* 0x0000000d02067211 */ /* 0x000fe200078f38ff */
[----:B---3--:R-:W-:-:S05]  /*8f30*/  @P0 IMAD.HI.U32 R0, R14, R0, RZ ;  /* 0x000000000e000227 */ /* 0x008fca00078e00ff */
[----:B-1----:R-:W-:-:S04]  /*8f40*/  @P0 SHF.R.U32.HI R14, RZ, R3, R0 ;  /* 0x00000003ff0e0219 */ /* 0x002fc80000011600 */
[----:B------:R-:W-:Y:S01]  /*8f50*/  SHF.R.S32.HI R8, RZ, 0x1f, R14 ;  /* 0x0000001fff087819 */ /* 0x000fe2000001140e */
[----:B------:R-:W-:Y:S01]  /*8f60*/  IMAD.WIDE.U32 R2, R14, UR4, R4 ;  /* 0x000000040e027c25 */ /* 0x000fe2000f8e0004 */
[----:B------:R1:W-:Y:S03]  /*8f70*/  @P0 STL [R1+0x3c], R14 ;  /* 0x00003c0e01000387 */ /* 0x0003e60000100800 */
[----:B------:R-:W-:-:S04]  /*8f80*/  IMAD R0, R8, UR4, RZ ;  /* 0x0000000408007c24 */ /* 0x000fc8000f8e02ff */
[----:B------:R-:W-:Y:S01]  /*8f90*/  IMAD R9, R14, UR5, R0 ;  /* 0x000000050e097c24 */ /* 0x000fe2000f8e0200 */
[C---:B------:R-:W-:Y:S01]  /*8fa0*/  LOP3.LUT R0, R6.reuse, 0xfffff80, RZ, 0xc0, !PT ;  /* 0x0fffff8006007812 */ /* 0x040fe200078ec0ff */
[----:B------:R-:W-:Y:S01]  /*8fb0*/  IMAD.SHL.U32 R6, R6, 0x20, RZ ;  /* 0x0000002006067824 */ /* 0x000fe200078e00ff */
[----:B------:R-:W-:Y:S01]  /*8fc0*/  ULDC.64 UR4, c[0x0][0x840] ;  /* 0x0002100000047ab9 */ /* 0x000fe20000000a00 */
[----:B------:R-:W-:Y:S02]  /*8fd0*/  IMAD.IADD R3, R3, 0x1, R9 ;  /* 0x0000000103037824 */ /* 0x000fe400078e0209 */
[----:B------:R-:W-:Y:S01]  /*8fe0*/  IMAD.IADD R0, R13, 0x1, -R0 ;  /* 0x000000010d007824 */ /* 0x000fe200078e0a00 */
[----:B------:R-:W-:Y:S01]  /*8ff0*/  LOP3.LUT R7, R6, 0x3ffff000, RZ, 0xc0, !PT ;  /* 0x3ffff00006077812 */ /* 0x000fe200078ec0ff */
[----:B------:R-:W-:Y:S02]  /*9000*/  IMAD R8, R8, UR4, RZ ;  /* 0x0000000408087c24 */ /* 0x000fe4000f8e02ff */
[----:B------:R-:W-:Y:S01]  /*9010*/  IMAD.WIDE.U32 R4, R14, UR4, R4 ;  /* 0x000000040e047c25 */ /* 0x000fe2000f8e0004 */
[----:B------:R-:W-:-:S03]  /*9020*/  USHF.R.S32.HI UR4, URZ, 0x1f, UR38 ;  /* 0x0000001f3f047899 */ /* 0x000fc60008011426 */
[----:B------:R-:W-:Y:S02]  /*9030*/  IMAD R0, R0, 0x4, R7 ;  /* 0x0000000400007824 */ /* 0x000fe400078e0207 */
[----:B------:R-:W-:Y:S01]  /*9040*/  IMAD R7, R14, UR5, R8 ;  /* 0x000000050e077c24 */ /* 0x000fe2000f8e0208 */
[----:B------:R-:W-:Y:S01]  /*9050*/  UIMAD UR5, UR4, UR6, URZ ;  /* 0x00000006040572a4 */ /* 0x000fe2000f8e023f */
[----:B------:R-:W-:Y:S01]  /*9060*/  IMAD.U32 R9, RZ, RZ, UR8 ;  /* 0x00000008ff097e24 */ /* 0x000fe2000f8e00ff */
[----:B------:R-:W-:Y:S01]  /*9070*/  UIMAD UR4, UR4, UR8, URZ ;  /* 0x00000008040472a4 */ /* 0x000fe2000f8e023f */
[----:B------:R-:W-:Y:S01]  /*9080*/  IMAD.IADD R5, R5, 0x1, R7 ;  /* 0x0000000105057824 */ /* 0x000fe200078e0207 */
[----:B------:R-:W-:Y:S01]  /*9090*/  UIMAD UR5, UR38, UR7, UR5 ;  /* 0x00000007260572a4 */ /* 0x000fe2000f8e0205 */
[----:B------:R-:W-:Y:S01]  /*90a0*/  IMAD.U32 R7, RZ, RZ, UR6 ;  /* 0x00000006ff077e24 */ /* 0x000fe2000f8e00ff */
[----:B------:R-:W-:Y:S02]  /*90b0*/  UIMAD UR4, UR38, UR9, UR4 ;  /* 0x00000009260472a4 */ /* 0x000fe4000f8e0204 */
        /* <DEDUP_REMOVED lines=8> */
[----:B------:R-:W2:Y:S01]  /*9140*/  LDC.64 R8, c[0x0][0x800] ;  /* 0x00020000ff087b82 */ /* 0x000ea20000000a00 */
[----:B------:R-:W-:Y:S07]  /*9150*/  BSSY B0, `(.L_x_6424) ;  /* 0x0000024000007945 */ /* 0x000fee0003800000 */
[----:B------:R-:W3:Y:S01]  /*9160*/  LDC.64 R10, c[0x0][0x828] ;  /* 0x00020a00ff0a7b82 */ /* 0x000ee20000000a00 */
[----:B------:R1:W-:Y:S04]  /*9170*/  STS.128 [R0], R184 ;  /* 0x000000b800007388 */ /* 0x0003e80000000c00 */
[----:B------:R1:W-:Y:S01]  /*9180*/  STS.128 [R0+0x800], R188 ;  /* 0x000800bc00007388 */ /* 0x0003e20000000c00 */
[----:B--2---:R-:W-:-:S03]  /*9190*/  LEA R8, P1, R2, R8, 0x2 ;  /* 0x0000000802087211 */ /* 0x004fc600078210ff */
[----:B------:R1:W-:Y:S01]  /*91a0*/  STS.128 [R0+0x1000], R192 ;  /* 0x001000c000007388 */ /* 0x0003e20000000c00 */
[----:B------:R-:W-:-:S03]  /*91b0*/  LEA.HI.X R7, R2, R9, R7, 0x2, P1 ;  /* 0x0000000902077211 */ /* 0x000fc600008f1407 */
[----:B------:R1:W-:Y:S01]  /*91c0*/  STS.128 [R0+0x1800], R196 ;  /* 0x001800c400007388 */ /* 0x0003e20000000c00 */
[----:B---3--:R-:W-:-:S03]  /*91d0*/  LEA R10, P2, R4, R10, 0x2 ;  /* 0x0000000a040a7211 */ /* 0x008fc600078410ff */
        /* <DEDUP_REMOVED lines=20> */
.L_x_6426:
[----:B------:R-:W-:Y:S01]  /*9320*/  @P0 ELECT P1, URZ, PT ;  /* 0x00000000003f082f */ /* 0x000fe20003820000 */
[----:B------:R2:W-:-:S12]  /*9330*/  UBLKRED.G.S.ADD.F32.RN [UR4], [UR6], UR7, desc[UR8] ;  /* 0x00000804060073bb */ /* 0x0005d800080a1407 */
[----:B------:R-:W-:Y:S02]  /*9340*/  @P1 PLOP3.LUT P0, PT, P1, PT, PT, 0x8, 0x0 ;  /* 0x000000000000181c */ /* 0x000fe40000f0e170 */
[----:B------:R-:W-:-:S11]  /*9350*/  PLOP3.LUT P1, PT, PT, PT, PT, 0x8, 0x0 ;  /* 0x000000000000781c */ /* 0x000fd60003f2e170 */
[----:B--2---:R-:W-:Y:S05]  /*9360*/  @P0 BRA.U.ANY `(.L_x_6426) ;  /* 0xfffffffd00ec0947 */ /* 0x004fea000393ffff */
[----:B------:R0:W-:Y:S01]  /*9370*/  UTMACMDFLUSH ;  /* 0x00000000000079b7 */ /* 0x0001e20000000000 */
[----:B------:R-:W-:-:S04]  /*9380*/  DEPBAR.LE SB0, 0x0 ;  /* 0x000080000000791a */ /* 0x000fc80000000000 */
.L_x_6425:
[----:B------:R-:W-:Y:S05]  /*9390*/  BSYNC B0 ;  /* 0x0000000000007941 */ /* 0x000fea0003800000 */
.L_x_6424:
        /* <DEDUP_REMOVED lines=25> */
.L_x_6427:
        /* <DEDUP_REMOVED lines=8> */
.L_x_6387:
        /* <DEDUP_REMOVED lines=29> */
.L_x_6429:
[----:B------:R-:W-:Y:S01]  /*9780*/  ULDC UR9, c[0x0][0x8cc] ;  /* 0x0002330000097ab9 */ /* 0x000fe20000000800 */
[----:B------:R-:W-:Y:S01]  /*9790*/  UMOV UR7, UR8 ;  /* 0x0000000800077c82 */ /* 0x000fe20008000000 */
[----:B------:R-:W-:-:S11]  /*97a0*/  UISETP.NE.AND UP0, UPT, UR9, 0x1, UPT ;  /* 0x000000010900788c */ /* 0x000fd6000bf05270 */
[----:B------:R-:W-:Y:S02]  /*97b0*/  @UP0 ULDC.64 UR10, c[0x0][0x8d0] ;  /* 0x00023400000a0ab9 */ /* 0x000fe40000000a00 */
[----:B------:R-:W-:-:S04]  /*97c0*/  UIMAD.WIDE.U32 UR4, UR8, UR10, URZ ;  /* 0x0000000a080472a5 */ /* 0x000fc8000f8e003f */
[----:B------:R-:W-:-:S04]  /*97d0*/  @UP0 USHF.R.U32.HI UR7, URZ, UR11, UR5 ;  /* 0x0000000b3f070299 */ /* 0x000fc80008011605 */
[----:B------:R-:W-:-:S12]  /*97e0*/  UIMAD UR4, UR7, UR9, URZ ;  /* 0x00000009070472a4 */ /* 0x000fd8000f8e023f */
.L_x_6430:
        /* <DEDUP_REMOVED lines=67> */
.L_x_6433:
[----:B------:R-:W-:Y:S05]  /*9c20*/  BSYNC B0 ;  /* 0x0000000000007941 */ /* 0x000fea0003800000 */
.L_x_6432:
        /* <DEDUP_REMOVED lines=19> */
.L_x_6435:
[----:B------:R-:W-:Y:S05]  /*9d60*/  BSYNC B0 ;  /* 0x0000000000007941 */ /* 0x000fea0003800000 */
.L_x_6434:
[----:B------:R-:W-:Y:S06]  /*9d70*/  BAR.ARV 0xa, 0xa0 ;  /* 0x0282800000007b1d */ /* 0x000fec0000002000 */
[----:B------:R-:W-:Y:S04]  /*9d80*/  BSSY B0, `(.L_x_6436) ;  /* 0x0000003000007945 */ /* 0x000fe80003800000 */
[----:B------:R-:W-:Y:S05]  /*9d90*/  @!P0 BRA `(.L_x_6437) ;  /* 0x0000000000048947 */ /* 0x000fea0003800000 */
[----:B------:R-:W-:-:S04]  /*9da0*/  DEPBAR.LE SB0, 0x0 ;  /* 0x000080000000791a */ /* 0x000fc80000000000 */
.L_x_6437:
[----:B------:R-:W-:Y:S05]  /*9db0*/  BSYNC B0 ;  /* 0x0000000000007941 */ /* 0x000fea0003800000 */
.L_x_6436:
[----:B------:R-:W-:Y:S06]  /*9dc0*/  BAR.ARV 0xb, 0xa0 ;  /* 0x02c2800000007b1d */ /* 0x000fec0000002000 */
[----:B------:R-:W-:Y:S01]  /*9dd0*/  UIADD3 UR12, UR8, 0x1, URZ ;  /* 0x00000001080c7890 */ /* 0x000fe2000fffe03f */
[----:B------:R-:W-:Y:S11]  /*9de0*/  BRA `(.L_x_6438) ;  /* 0x0000000000047947 */ /* 0x000ff60003800000 */
.L_x_6431:
[----:B------:R-:W-:-:S05]  /*9df0*/  UMOV UR12, UR8 ;  /* 0x00000008000c7c82 */ /* 0x000fca0008000000 */
.L_x_6438:
        /* <DEDUP_REMOVED lines=18> */
.L_x_6451:
        /* <DEDUP_REMOVED lines=20> */
.L_x_6440:
[----:B------:R-:W-:Y:S05]  /*a060*/  BSYNC B0 ;  /* 0x0000000000007941 */ /* 0x000fea0003800000 */
.L_x_6439:
        /* <DEDUP_REMOVED lines=13> */
.L_x_6442:
[----:B------:R-:W-:Y:S05]  /*a140*/  BSYNC B0 ;  /* 0x0000000000007941 */ /* 0x000fea0003800000 */
.L_x_6441:
[----:B------:R-:W-:Y:S06]  /*a150*/  BAR.ARV 0xa, 0xa0 ;  /* 0x0282800000007b1d */ /* 0x000fec0000002000 */
[----:B------:R-:W-:Y:S04]  /*a160*/  BSSY B0, `(.L_x_6443) ;  /* 0x0000003000007945 */ /* 0x000fe80003800000 */
[----:B------:R-:W-:Y:S05]  /*a170*/  @!P0 BRA `(.L_x_6444) ;  /* 0x0000000000048947 */ /* 0x000fea0003800000 */
[----:B------:R-:W-:-:S04]  /*a180*/  DEPBAR.LE SB0, 0x0 ;  /* 0x000080000000791a */ /* 0x000fc80000000000 */
.L_x_6444:
[----:B------:R-:W-:Y:S05]  /*a190*/  BSYNC B0 ;  /* 0x0000000000007941 */ /* 0x000fea0003800000 */
.L_x_6443:
        /* <DEDUP_REMOVED lines=13> */
.L_x_6446:
[----:B------:R-:W-:Y:S05]  /*a270*/  BSYNC B0 ;  /* 0x0000000000007941 */ /* 0x000fea0003800000 */
.L_x_6445:
        /* <DEDUP_REMOVED lines=13> */
.L_x_6448:
[----:B------:R-:W-:Y:S05]  /*a350*/  BSYNC B0 ;  /* 0x0000000000007941 */ /* 0x000fea0003800000 */
.L_x_6447:
[----:B------:R-:W-:Y:S01]  /*a360*/  UIADD3 UR12, UR12, 0x2, URZ ;  /* 0x000000020c0c7890 */ /* 0x000fe2000fffe03f */
[----:B------:R-:W-:Y:S06]  /*a370*/  BAR.ARV 0xa, 0xa0 ;  /* 0x0282800000007b1d */ /* 0x000fec0000002000 */
[----:B------:R-:W-:Y:S01]  /*a380*/  UISETP.GE.AND UP0, UPT, UR12, UR5, UPT ;  /* 0x000000050c00728c */ /* 0x000fe2000bf06270 */
[----:B------:R-:W-:Y:S04]  /*a390*/  BSSY B0, `(.L_x_6449) ;  /* 0x0000003000007945 */ /* 0x000fe80003800000 */
[----:B------:R-:W-:Y:S06]  /*a3a0*/  @!P0 BRA `(.L_x_6450) ;  /* 0x0000000000048947 */ /* 0x000fec0003800000 */
[----:B------:R-:W-:-:S04]  /*a3b0*/  DEPBAR.LE SB0, 0x0 ;  /* 0x000080000000791a */ /* 0x000fc80000000000 */
.L_x_6450:
[----:B------:R-:W-:Y:S05]  /*a3c0*/  BSYNC B0 ;  /* 0x0000000000007941 */ /* 0x000fea0003800000 */
.L_x_6449:
[----:B------:R-:W-:Y:S06]  /*a3d0*/  BAR.ARV 0xb, 0xa0 ;  /* 0x02c2800000007b1d */ /* 0x000fec0000002000 */
[----:B------:R-:W-:Y:S01]  /*a3e0*/  PLOP3.LUT P1, PT, PT, PT, UP0, 0x80, 0x0 ;  /* 0x000000000000781c */ /* 0x000fe20003f2f008 */
[----:B------:R-:W-:Y:S02]  /*a3f0*/  UIADD3 UR20, UR20, 0x4000, URZ ;  /* 0x0000400014147890 */ /* 0x000fe4000fffe03f */
[----:B------:R-:W-:-:S10]  /*a400*/  UIADD3 UR4, UR4, 0x4000, URZ ;  /* 0x0000400004047890 */ /* 0x000fd4000fffe03f */
[----:B------:R-:W-:Y:S05]  /*a410*/  @!P1 BRA `(.L_x_6451) ;  /* 0xfffffff800c09947 */ /* 0x000fea000383ffff */
[----:B------:R-:W-:Y:S05]  /*a420*/  BRA `(.L_x_6391) ;  /* 0x0000001c00947947 */ /* 0x000fea0003800000 */
.L_x_6428:
        /* <DEDUP_REMOVED lines=21> */
.L_x_6452:
[----:B------:R-:W-:Y:S01]  /*a580*/  ULDC UR8, c[0x0][0x8cc] ;  /* 0x0002330000087ab9 */ /* 0x000fe20000000800 */
[----:B------:R-:W-:Y:S01]  /*a590*/  UMOV UR11, UR7 ;  /* 0x00000007000b7c82 */ /* 0x000fe20008000000 */
[----:B------:R-:W-:-:S11]  /*a5a0*/  UISETP.NE.AND UP0, UPT, UR8, 0x1, UPT ;  /* 0x000000010800788c */ /* 0x000fd6000bf05270 */
[----:B------:R-:W-:Y:S02]  /*a5b0*/  @UP0 ULDC.64 UR12, c[0x0][0x8d0] ;  /* 0x00023400000c0ab9 */ /* 0x000fe40000000a00 */
[----:B------:R-:W-:-:S04]  /*a5c0*/  UIMAD.WIDE.U32 UR4, UR7, UR12, URZ ;  /* 0x0000000c070472a5 */ /* 0x000fc8000f8e003f */
[----:B------:R-:W-:-:S04]  /*a5d0*/  @UP0 USHF.R.U32.HI UR11, URZ, UR13, UR5 ;  /* 0x0000000d3f0b0299 */ /* 0x000fc80008011605 */
[----:B------:R-:W-:-:S12]  /*a5e0*/  UIMAD UR4, UR11, UR8, URZ ;  /* 0x000000080b0472a4 */ /* 0x000fd8000f8e023f */
.L_x_6453:
        /* <DEDUP_REMOVED lines=22> */
[----:B--2---:R-:W-:-:S05]  /*a750*/  IADD3 R0, -R0, UR11, R3 ;  /* 0x0000000b00007c10 */ /* 0x004fca000fffe103 */
[----:B------:R-:W-:-:S05]  /*a760*/  VIADD R0, R0, -UR4 ;  /* 0x8000000400007c36 */ /* 0x000fca0008000000 */
[----:B------:R-:W-:-:S04]  /*a770*/  SHF.R.S32.HI R3, RZ, 0x1f, R0 ;  /* 0x0000001fff037819 */ /* 0x000fc80000011400 */
[----:B------:R-:W-:Y:S02]  /*a780*/  LEA.HI R3, R3, R0, RZ, 0x7 ;  /* 0x0000000003037211 */ /* 0x000fe400078f38ff */
[----:B------:R-:W-:Y:S02]  /*a790*/  LEA.HI R0, R5, R4, RZ, 0x7 ;  /* 0x0000000405007211 */ /* 0x000fe400078f38ff */
[----:B------:R-:W-:Y:S02]  /*a7a0*/  SHF.R.S32.HI R3, RZ, 0x7, R3 ;  /* 0x00000007ff037819 */ /* 0x000fe40000011403 */
[----:B------:R-:W-:Y:S02]  /*a7b0*/  SHF.R.S32.HI R0, RZ, 0x7, R0 ;  /* 0x00000007ff007819 */ /* 0x000fe40000011400 */
[----:B------:R-:W-:-:S04]  /*a7c0*/  VIMNMX R4, RZ, R3, !PT ;  /* 0x00000003ff047248 */ /* 0x000fc80007fe0100 */
[----:B------:R-:W-:-:S13]  /*a7d0*/  ISETP.GT.AND P0, PT, R0, R4, PT ;  /* 0x000000040000720c */ /* 0x000fda0003f04270 */
[----:B------:R-:W-:Y:S05]  /*a7e0*/  @!P0 BRA `(.L_x_6454) ;  /* 0x0000001800108947 */ /* 0x000fea0003800000 */
[----:B------:R-:W-:Y:S01]  /*a7f0*/  USHF.R.S32.HI UR6, URZ, 0x1f, UR20 ;  /* 0x0000001f3f067899 */ /* 0x000fe20008011414 */
[----:B------:R-:W-:Y:S01]  /*a800*/  BSSY B0, `(.L_x_6454) ;  /* 0x0000182000007945 */ /* 0x000fe20003800000 */
[----:B------:R-:W-:Y:S01]  /*a810*/  ULDC.64 UR8, c[0x0][0x718] ;  /* 0x0001c60000087ab9 */ /* 0x000fe20000000a00 */
[----:B------:R-:W-:Y:S01]  /*a820*/  ULDC.64 UR12, c[0x0][0x730] ;  /* 0x0001cc00000c7ab9 */ /* 0x000fe20000000a00 */
[----:B------:R-:W-:Y:S01]  /*a830*/  UIMAD UR7, UR6, UR8, URZ ;  /* 0x00000008060772a4 */ /* 0x000fe2000f8e023f */
[----:B------:R-:W-:Y:S01]  /*a840*/  IMAD.MOV.U32 R2, RZ, RZ, RZ ;  /* 0x000000ffff027224 */ /* 0x000fe200078e00ff */
[----:B------:R-:W-:Y:S02]  /*a850*/  UIMAD.WIDE.U32 UR4, UR20, UR8, URZ ;  /* 0x00000008140472a5 */ /* 0x000fe4000f8e003f */
[----:B------:R-:W-:Y:S02]  /*a860*/  UIMAD UR8, UR6, UR12, URZ ;  /* 0x0000000c060872a4 */ /* 0x000fe4000f8e023f */
[----:B------:R-:W-:-:S02]  /*a870*/  UIMAD UR14, UR20, UR9, UR7 ;  /* 0x00000009140e72a4 */ /* 0x000fc4000f8e0207 */
[----:B------:R-:W-:Y:S01]  /*a880*/  UIMAD UR10, UR20, UR13, UR8 ;  /* 0x0000000d140a72a4 */ /* 0x000fe2000f8e0208 */
[----:B------:R-:W-:Y:S01]  /*a890*/  ULDC UR9, c[0x0][0x2e8] ;  /* 0x0000ba0000097ab9 */ /* 0x000fe20000000800 */
[----:B------:R-:W-:Y:S02]  /*a8a0*/  USHF.R.S32.HI UR8, URZ, 0x1f, UR21 ;  /* 0x0000001f3f087899 */ /* 0x000fe40008011415 */
[----:B------:R-:W-:Y:S02]  /*a8b0*/  UISETP.NE.AND UP0, UPT, UR9, 0x1, UPT ;  /* 0x000000010900788c */ /* 0x000fe4000bf05270 */
[----:B------:R-:W-:Y:S01]  /*a8c0*/  UIMAD.WIDE.U32 UR6, UR20, UR12, URZ ;  /* 0x0000000c140672a5 */ /* 0x000fe2000f8e003f */
[----:B------:R-:W-:Y:S02]  /*a8d0*/  ELECT P0, URZ, PT ;  /* 0x00000000003f782f */ /* 0x000fe40003800000 */
[----:B------:R-:W-:Y:S01]  /*a8e0*/  ULDC.64 UR12, c[0x0][0x720] ;  /* 0x0001c800000c7ab9 */ /* 0x000fe20000000a00 */
[----:B------:R-:W-:Y:S01]  /*a8f0*/  ULDC.64 UR16, c[0x0][0x738] ;  /* 0x0001ce0000107ab9 */ /* 0x000fe20000000a00 */
[----:B------:R-:W-:-:S02]  /*a900*/  UIMAD UR9, UR8, UR12, URZ ;  /* 0x0000000c080972a4 */ /* 0x000fc4000f8e023f */
[----:B------:R-:W-:Y:S02]  /*a910*/  UIMAD UR8, UR8, UR16, URZ ;  /* 0x00000010080872a4 */ /* 0x000fe4000f8e023f */
[----:B------:R-:W-:Y:S02]  /*a920*/  UIADD3 UR15, UR5, UR14, URZ ;  /* 0x0000000e050f7290 */ /* 0x000fe4000fffe03f */
[----:B------:R-:W-:Y:S01]  /*a930*/  UIMAD UR5, UR21, UR13, UR9 ;  /* 0x0000000d150572a4 */ /* 0x000fe2000f8e0209 */
[----:B------:R-:W-:Y:S02]  /*a940*/  UMOV UR14, UR4 ;  /* 0x00000004000e7c82 */ /* 0x000fe40008000000 */
[----:B------:R-:W-:Y:S01]  /*a950*/  @UP0 ULDC UR9, c[0x0][0x2ec] ;  /* 0x0000bb0000090ab9 */ /* 0x000fe20000000800 */
[----:B------:R-:W-:Y:S02]  /*a960*/  UIMAD UR4, UR21, UR17, UR8 ;  /* 0x00000011150472a4 */ /* 0x000fe4000f8e0208 */
[----:B------:R-:W-:-:S02]  /*a970*/  UIADD3 UR7, UR7, UR10, URZ ;  /* 0x0000000a07077290 */ /* 0x000fc4000fffe03f */
[----:B------:R-:W-:Y:S02]  /*a980*/  UIMAD.WIDE.U32 UR8, UR20, UR9, URZ ;  /* 0x00000009140872a5 */ /* 0x000fe4000f8e003f */
[----:B------:R-:W-:Y:S01]  /*a990*/  UIMAD.WIDE.U32 UR14, UR21, UR12, UR14 ;  /* 0x0000000c150e72a5 */ /* 0x000fe2000f8e000e */
[----:B------:R-:W-:Y:S02]  /*a9a0*/  @UP0 ULDC UR10, c[0x0][0x2f0] ;  /* 0x0000bc00000a0ab9 */ /* 0x000fe40000000800 */
[----:B------:R-:W-:Y:S01]  /*a9b0*/  UMOV UR12, UR20 ;  /* 0x00000014000c7c82 */ /* 0x000fe20008000000 */
        /* <DEDUP_REMOVED lines=10> */
.L_x_6484:
        /* <DEDUP_REMOVED lines=15> */
.L_x_6457:
        /* <DEDUP_REMOVED lines=64> */
[C---:B------:R-:W-:Y:S02]  /*af50*/  IMAD.IADD R20, R0.reuse, 0x1, R5 ;  /* 0x0000000100147824 */ /* 0x040fe400078e0205 */
        /* <DEDUP_REMOVED lines=10> */
.L_x_6468:
[----:B--234-:R-:W-:-:S04]  /*b000*/  SHF.L.U32 R21, R11, 0x1f, RZ ;  /* 0x0000001f0b157819 */ /* 0x01cfc800000006ff */
[----:B------:R-:W1:Y:S02]  /*b010*/  SYNCS.PHASECHK.TRANS64.TRYWAIT P1, [R16+URZ+0x30c40], R21 ;  /* 0x030c4015100075a7 */ /* 0x000e64000802017f */
[----:B-1----:R-:W-:Y:S05]  /*b020*/  @!P1 BRA `(.L_x_6460) ;  /* 0x0000001400309947 */ /* 0x002fea0003800000 */
.L_x_6485:
[----:B------:R-:W-:Y:S05]  /*b030*/  @P0 BRA `(.L_x_6461) ;  /* 0x0000000000140947 */ /* 0x000fea0003800000 */
[----:B------:R-:W-:Y:S01]  /*b040*/  ISETP.NE.AND P1, PT, R6, RZ, PT ;  /* 0x000000ff0600720c */ /* 0x000fe20003f25270 */
[----:B------:R-:W-:-:S04]  /*b050*/  IMAD.MOV.U32 R3, RZ, RZ, 0x4200 ;  /* 0x00004200ff037424 */ /* 0x000fc800078e00ff */
[----:B------:R2:W-:Y:S08]  /*b060*/  SYNCS.ARRIVE.TRANS64 RZ, [R16+URZ+0x30c30], R3 ;  /* 0x030c300310ff79a7 */ /* 0x0005f0000800003f */
[----:B------:R-:W-:Y:S05]  /*b070*/  @!P1 BRA `(.L_x_6461) ;  /* 0x0000000000049947 */ /* 0x000fea0003800000 */
[----:B------:R-:W-:Y:S01]  /*b080*/  BPT.TRAP 0x1 ;  /* 0x000000040000795c */ /* 0x000fe20000300000 */
.L_x_6461:
        /* <DEDUP_REMOVED lines=29> */
.L_x_6486:
[----:B------:R-:W-:Y:S05]  /*b260*/  @P0 BRA `(.L_x_6463) ;  /* 0x0000000000140947 */ /* 0x000fea0003800000 */
[----:B------:R-:W-:Y:S01]  /*b270*/  ISETP.NE.AND P1, PT, R6, RZ, PT ;  /* 0x000000ff0600720c */ /* 0x000fe20003f25270 */
[----:B------:R-:W-:-:S04]  /*b280*/  IMAD.MOV.U32 R2, RZ, RZ, 0x4200 ;  /* 0x00004200ff027424 */ /* 0x000fc800078e00ff */
[----:B------:R3:W-:Y:S08]  /*b290*/  SYNCS.ARRIVE.TRANS64 RZ, [R16+URZ+0x30c18], R2 ;  /* 0x030c180210ff79a7 */ /* 0x0007f0000800003f */
[----:B------:R-:W-:Y:S05]  /*b2a0*/  @!P1 BRA `(.L_x_6463) ;  /* 0x0000000000049947 */ /* 0x000fea0003800000 */
[----:B------:R-:W-:Y:S01]  /*b2b0*/  BPT.TRAP 0x1 ;  /* 0x000000040000795c */ /* 0x000fe20000300000 */
.L_x_6463:
        /* <DEDUP_REMOVED lines=29> */
.L_x_6487:
[----:B------:R-:W-:Y:S05]  /*b490*/  @P0 BRA `(.L_x_6465) ;  /* 0x0000000000140947 */ /* 0x000fea0003800000 */
[----:B------:R-:W-:Y:S01]  /*b4a0*/  ISETP.NE.AND P1, PT, R6, RZ, PT ;  /* 0x000000ff0600720c */ /* 0x000fe20003f25270 */
[----:B-123--:R-:W-:-:S04]  /*b4b0*/  IMAD.MOV.U32 R21, RZ, RZ, 0x4200 ;  /* 0x00004200ff157424 */ /* 0x00efc800078e00ff */
[----:B------:R4:W-:Y:S08]  /*b4c0*/  SYNCS.ARRIVE.TRANS64 RZ, [R16+URZ+0x30c38], R21 ;  /* 0x030c381510ff79a7 */ /* 0x0009f0000800003f */
[----:B------:R-:W-:Y:S05]  /*b4d0*/  @!P1 BRA `(.L_x_6465) ;  /* 0x0000000000049947 */ /* 0x000fea0003800000 */
[----:B------:R-:W-:Y:S01]  /*b4e0*/  BPT.TRAP 0x1 ;  /* 0x000000040000795c */ /* 0x000fe20000300000 */
.L_x_6465:
        /* <DEDUP_REMOVED lines=24> */
.L_x_6489:
[----:B------:R-:W-:Y:S05]  /*b670*/  @P0 BRA `(.L_x_6467) ;  /* 0x0000000000140947 */ /* 0x000fea0003800000 */
[----:B------:R-:W-:Y:S01]  /*b680*/  ISETP.NE.AND P1, PT, R6, RZ, PT ;  /* 0x000000ff0600720c */ /* 0x000fe20003f25270 */
[----:B------:R-:W-:-:S04]  /*b690*/  IMAD.MOV.U32 R5, RZ, RZ, 0x4200 ;  /* 0x00004200ff057424 */ /* 0x000fc800078e00ff */
[----:B------:R1:W-:Y:S08]  /*b6a0*/  SYNCS.ARRIVE.TRANS64 RZ, [R16+URZ+0x30c10], R5 ;  /* 0x030c100510ff79a7 */ /* 0x0003f0000800003f */
[----:B------:R-:W-:Y:S05]  /*b6b0*/  @!P1 BRA `(.L_x_6467) ;  /* 0x0000000000049947 */ /* 0x000fea0003800000 */
[----:B------:R-:W-:Y:S01]  /*b6c0*/  BPT.TRAP 0x1 ;  /* 0x000000040000795c */ /* 0x000fe20000300000 */
.L_x_6467:
        /* <DEDUP_REMOVED lines=30> */
.L_x_6459:
[----:B------:R-:W2:Y:S02]  /*b8b0*/  LDL.LU R4, [R1+0x4] ;  /* 0x0000040001047983 */ /* 0x000ea40000300800 */
[----:B--2---:R-:W-:Y:S02]  /*b8c0*/  ISETP.NE.AND P1, PT, R4, RZ, PT ;  /* 0x000000ff0400720c */ /* 0x004fe40003f25270 */
[----:B------:R2:W5:Y:S11]  /*b8d0*/  LDL R4, [R1] ;  /* 0x0000000001047983 */ /* 0x0005760000100800 */
[----:B--2---:R-:W-:Y:S05]  /*b8e0*/  @!P1 BRA `(.L_x_6458) ;  /* 0x0000000400109947 */ /* 0x004fea0003800000 */
[----:B------:R-:W-:-:S04]  /*b8f0*/  SHF.L.U32 R13, R11, 0x1f, RZ ;  /* 0x0000001f0b0d7819 */ /* 0x000fc800000006ff */
[----:B------:R-:W1:Y:S02]  /*b900*/  SYNCS.PHASECHK.TRANS64.TRYWAIT P1, [R16+URZ+0x30c40], R13 ;  /* 0x030c400d100075a7 */ /* 0x000e64000802017f */
[----:B-1----:R-:W-:Y:S05]  /*b910*/  @!P1 BRA `(.L_x_6469) ;  /* 0x0000000c00489947 */ /* 0x002fea0003800000 */
.L_x_6490:
[----:B------:R-:W-:Y:S05]  /*b920*/  @P0 BRA `(.L_x_6470) ;  /* 0x0000000000140947 */ /* 0x000fea0003800000 */
[----:B------:R-:W-:Y:S01]  /*b930*/  ISETP.NE.AND P1, PT, R6, RZ, PT ;  /* 0x000000ff0600720c */ /* 0x000fe20003f25270 */
[----:B------:R-:W-:-:S04]  /*b940*/  IMAD.MOV.U32 R5, RZ, RZ, 0x4200 ;  /* 0x00004200ff057424 */ /* 0x000fc800078e00ff */
[----:B------:R2:W-:Y:S08]  /*b950*/  SYNCS.ARRIVE.TRANS64 RZ, [R16+URZ+0x30c30], R5 ;  /* 0x030c300510ff79a7 */ /* 0x0005f0000800003f */
[----:B------:R-:W-:Y:S05]  /*b960*/  @!P1 BRA `(.L_x_6470) ;  /* 0x0000000000049947 */ /* 0x000fea0003800000 */
[----:B------:R-:W-:Y:S01]  /*b970*/  BPT.TRAP 0x1 ;  /* 0x000000040000795c */ /* 0x000fe20000300000 */
.L_x_6470:
        /* <DEDUP_REMOVED lines=26> */
.L_x_6491:
[----:B------:R-:W-:Y:S05]  /*bb20*/  @P0 BRA `(.L_x_6472) ;  /* 0x0000000000140947 */ /* 0x000fea0003800000 */
[----:B------:R-:W-:Y:S01]  /*bb30*/  ISETP.NE.AND P0, PT, R6, RZ, PT ;  /* 0x000000ff0600720c */ /* 0x000fe20003f05270 */
[----:B------:R-:W-:-:S04]  /*bb40*/  IMAD.MOV.U32 R5, RZ, RZ, 0x4200 ;  /* 0x00004200ff057424 */ /* 0x000fc800078e00ff */
[----:B------:R2:W-:Y:S08]  /*bb50*/  SYNCS.ARRIVE.TRANS64 RZ, [R16+URZ+0x30c18], R5 ;  /* 0x030c180510ff79a7 */ /* 0x0005f0000800003f */
[----:B------:R-:W-:Y:S05]  /*bb60*/  @!P0 BRA `(.L_x_6472) ;  /* 0x0000000000048947 */ /* 0x000fea0003800000 */
[----:B------:R-:W-:Y:S01]  /*bb70*/  BPT.TRAP 0x1 ;  /* 0x000000040000795c */ /* 0x000fe20000300000 */
.L_x_6472:
        /* <DEDUP_REMOVED lines=27> */
.L_x_6458:
[----:B------:R-:W2:Y:S01]  /*bd30*/  S2R R0, SR_TID.X ;  /* 0x0000000000007919 */ /* 0x000ea20000002100 */
[----:B------:R-:W-:Y:S01]  /*bd40*/  IMAD R3, R19, 0x8, R16 ;  /* 0x0000000813037824 */ /* 0x000fe200078e0210 */
[----:B--2---:R-:W-:Y:S02]  /*bd50*/  LOP3.LUT R2, R0, 0x7f, RZ, 0xc0, !PT ;  /* 0x0000007f00027812 */ /* 0x004fe400078ec0ff */
[----:B------:R-:W-:Y:S02]  /*bd60*/  SHF.L.U32 R0, R11, 0x1f, RZ ;  /* 0x0000001f0b007819 */ /* 0x000fe400000006ff */
[----:B------:R-:W-:Y:S02]  /*bd70*/  ISETP.NE.AND P1, PT, R2, RZ, PT ;  /* 0x000000ff0200720c */ /* 0x000fe40003f25270 */
[----:B------:R-:W2:Y:S02]  /*bd80*/  SYNCS.PHASECHK.TRANS64.TRYWAIT P0, [R3+URZ+0x30c40], R0 ;  /* 0x030c4000030075a7 */ /* 0x000ea4000800017f */
[----:B--2---:R-:W-:Y:S09]  /*bd90*/  @!P0 BRA `(.L_x_6473) ;  /* 0x0000000800508947 */ /* 0x004ff20003800000 */
.L_x_6492:
[----:B------:R-:W-:Y:S05]  /*bda0*/  @P1 BRA `(.L_x_6474) ;  /* 0x0000000000181947 */ /* 0x000fea0003800000 */
[----:B------:R-:W1:Y:S01]  /*bdb0*/  S2R R2, SR_TID.X ;  /* 0x0000000000027919 */ /* 0x000e620000002100 */
[----:B--2---:R-:W-:-:S04]  /*bdc0*/  IMAD.MOV.U32 R0, RZ, RZ, 0x4200 ;  /* 0x00004200ff007424 */ /* 0x004fc800078e00ff */
[----:B------:R2:W-:Y:S01]  /*bdd0*/  SYNCS.ARRIVE.TRANS64 RZ, [R3+URZ+0x30c30], R0 ;  /* 0x030c300003ff79a7 */ /* 0x0005e2000800003f */
[----:B-1----:R-:W-:-:S13]  /*bde0*/  LOP3.LUT P0, RZ, R2, 0x1f, RZ, 0xc0, !PT ;  /* 0x0000001f02ff7812 */ /* 0x002fda000780c0ff */
[----:B--2---:R-:W-:Y:S05]  /*bdf0*/  @!P0 BRA `(.L_x_6474) ;  /* 0x0000000000048947 */ /* 0x004fea0003800000 */
[----:B------:R-:W-:Y:S01]  /*be00*/  BPT.TRAP 0x1 ;  /* 0x000000040000795c */ /* 0x000fe20000300000 */
.L_x_6474:
        /* <DEDUP_REMOVED lines=33> */
.L_x_6455:
[----:B------:R-:W-:Y:S05]  /*c020*/  BSYNC B0 ;  /* 0x0000000000007941 */ /* 0x000fea0003800000 */
.L_x_6454:
[----:B------:R-:W-:-:S03]  /*c030*/  UMOV UR8, 0xffffffff ;  /* 0xffffffff00087882 */ /* 0x000fc60000000000 */
[----:B------:R-:W-:Y:S05]  /*c040*/  BRA.DIV UR8, `(.L_x_6475) ;  /* 0x0000000608b87947 */ /* 0x000fea000b800000 */
[----:B------:R-:W-:-:S13]  /*c050*/  ELECT P6, URZ, PT ;  /* 0x00000000003f782f */ /* 0x000fda00038c0000 */
.L_x_6495:
[----:B------:R-:W-:Y:S05]  /*c060*/  @!P6 BRA `(.L_x_6391) ;  /* 0x000000000084e947 */ /* 0x000fea0003800000 */
[----:B------:R-:W-:-:S06]  /*c070*/  ULOP3.LUT UR8, UR36, 0x2, URZ, 0xfc, !UPT ;  /* 0x0000000224087892 */ /* 0x000fcc000f8efc3f */
[----:B------:R-:W-:-:S05]  /*c080*/  IMAD.U32 R0, RZ, RZ, UR8 ;  /* 0x00000008ff007e24 */ /* 0x000fca000f8e00ff */
[----:B------:R-:W-:-:S13]  /*c090*/  ISETP.NE.AND P2, PT, R0, 0x3, PT ;  /* 0x000000030000780c */ /* 0x000fda0003f45270 */
[----:B------:R-:W-:Y:S05]  /*c0a0*/  @!P2 BRA `(.L_x_6476) ;  /* 0x000000000004a947 */ /* 0x000fea0003800000 */
[----:B------:R-:W-:Y:S01]  /*c0b0*/  BPT.TRAP 0x1 ;  /* 0x000000040000795c */ /* 0x000fe20000300000 */
.L_x_6476:
        /* <DEDUP_REMOVED lines=15> */
.L_x_6496:
[----:B------:R-:W2:Y:S02]  /*c1b0*/  SYNCS.PHASECHK.TRANS64.TRYWAIT P0, [R3+URZ], R0 ;  /* 0x00000000030075a7 */ /* 0x000ea4000800017f */
[----:B--2---:R-:W-:Y:S05]  /*c1c0*/  @!P0 BRA `(.L_x_6478) ;  /* 0x00000004008c8947 */ /* 0x004fea0003800000 */
.L_x_6497:
[----:B------:R-:W-:Y:S05]  /*c1d0*/  @!P2 BRA `(.L_x_6479) ;  /* 0x000000000004a947 */ /* 0x000fea0003800000 */
[----:B------:R-:W-:Y:S01]  /*c1e0*/  BPT.TRAP 0x1 ;  /* 0x000000040000795c */ /* 0x000fe20000300000 */
.L_x_6479:
[----:B--2---:R-:W-:-:S04]  /*c1f0*/  VIADD R3, R7, 0x30c40 ;  /* 0x00030c4007037836 */ /* 0x004fc80000000000 */
[----:B------:R-:W-:-:S04]  /*c200*/  IMAD R2, R2, 0x8, R3 ;  /* 0x0000000802027824 */ /* 0x000fc800078e0203 */
[----:B------:R-:W2:Y:S02]  /*c210*/  SYNCS.PHASECHK.TRANS64.TRYWAIT P0, [R2+URZ], R5 ;  /* 0x00000005020075a7 */ /* 0x000ea4000800017f */
[----:B--2---:R-:W-:Y:S05]  /*c220*/  @!P0 BRA `(.L_x_6480) ;  /* 0x0000000400888947 */ /* 0x004fea0003800000 */
.L_x_6498:
[----:B------:R-:W-:-:S07]  /*c230*/  IMAD R3, R4, 0x8, R3 ;  /* 0x0000000804037824 */ /* 0x000fce00078e0203 */
.L_x_6481:
[----:B---3--:R3:W4:Y:S02]  /*c240*/  SYNCS.PHASECHK.TRANS64.TRYWAIT P0, [R3+URZ], R0 ;  /* 0x00000000030075a7 */ /* 0x008724000800017f */
[----:B----4-:R-:W-:Y:S05]  /*c250*/  @!P0 NANOSLEEP.SYNCS 0x989680 ;  /* 0x009896800000895d */ /* 0x010fea0003900000 */
[----:B------:R-:W4:Y:S02]  /*c260*/  @!P0 SYNCS.PHASECHK.TRANS64 P0, [R3+URZ], R0 ;  /* 0x00000000030085a7 */ /* 0x000f24000800007f */
[----:B----4-:R-:W-:Y:S05]  /*c270*/  @!P0 BRA `(.L_x_6481) ;  /* 0xfffffffc00f08947 */ /* 0x010fea000383ffff */
.L_x_6391:
[----:B------:R-:W-:Y:S05]  /*c280*/  BSYNC B6 ;  /* 0x0000000000067941 */ /* 0x000fea0003800000 */
.L_x_6386:
[----:B------:R-:W-:Y:S05]  /*c290*/  EXIT ;  /* 0x000000000000794d */ /* 0x000fea0003800000 */
.L_x_6397:
[----:B------:R-:W-:Y:S02]  /*c2a0*/  IMAD.MOV.U32 R12, RZ, RZ, RZ ;  /* 0x000000ffff0c7224 */ /* 0x000fe400078e00ff */
[----:B------:R-:W-:Y:S02]  /*c2b0*/  IMAD.MOV.U32 R11, RZ, RZ, 0x1f ;  /* 0x0000001fff0b7424 */ /* 0x000fe400078e00ff */
[----:B------:R-:W-:-:S07]  /*c2c0*/  IMAD.MOV.U32 R15, RZ, RZ, -0x1 ;  /* 0xffffffffff0f7424 */ /* 0x000fce00078e00ff */
[----:B------:R-:W-:Y:S05]  /*c2d0*/  WARPSYNC.COLLECTIVE R15, `(.L_x_6482) ;  /* 0x000000000f087348 */ /* 0x000fea0003c00000 */
[----:B------:R1:W2:Y:S02]  /*c2e0*/  SHFL.IDX P6, R14, R13, R12, R11 ;  /* 0x0000000c0d0e7389 */ /* 0x0002a400000c000b */
[----:B-12---:R-:W-:Y:S01]  /*c2f0*/  ENDCOLLECTIVE ;  /* 0x000000000000791b */ /* 0x006fe20003800000 */
.L_x_6482:
[----:B------:R-:W-:Y:S05]  /*c300*/  BRA `(.L_x_6483) ;  /* 0xffffff4c00807947 */ /* 0x000fea000383ffff */
.L_x_6399:
[----:B--2---:R2:W3:Y:S02]  /*c310*/  SYNCS.PHASECHK.TRANS64.TRYWAIT P0, [R236+URZ+0x30c00], R15 ;  /* 0x030c000fec0075a7 */ /* 0x0044e4000800017f */
[----:B---3--:R-:W-:Y:S05]  /*c320*/  @!P0 NANOSLEEP.SYNCS 0x989680 ;  /* 0x009896800000895d */ /* 0x008fea0003900000 */
[----:B------:R-:W3:Y:S02]  /*c330*/  @!P0 SYNCS.PHASECHK.TRANS64 P0, [R236+URZ+0x30c00], R15 ;  /* 0x030c000fec0085a7 */ /* 0x000ee4000800007f */
[----:B---3--:R-:W-:Y:S05]  /*c340*/  @!P0 BRA `(.L_x_6399) ;  /* 0xfffffffc00f08947 */ /* 0x008fea000383ffff */
[----:B------:R-:W-:Y:S05]  /*c350*/  BRA `(.L_x_6398) ;  /* 0xffffff4c00cc7947 */ /* 0x000fea000383ffff */
.L_x_6404:
[----:B--2---:R2:W3:Y:S02]  /*c360*/  SYNCS.PHASECHK.TRANS64.TRYWAIT P1, [R6+URZ+0x30c10], R19 ;  /* 0x030c1013060075a7 */ /* 0x0044e4000802017f */
[----:B---3--:R-:W-:Y:S05]  /*c370*/  @!P1 NANOSLEEP.SYNCS 0x989680 ;  /* 0x009896800000995d */ /* 0x008fea0003900000 */
[----:B------:R-:W3:Y:S02]  /*c380*/  @!P1 SYNCS.PHASECHK.TRANS64 P1, [R6+URZ+0x30c10], R19 ;  /* 0x030c1013060095a7 */ /* 0x000ee4000802007f */
[----:B---3--:R-:W-:Y:S05]  /*c390*/  @!P1 BRA `(.L_x_6404) ;  /* 0xfffffffc00f09947 */ /* 0x008fea000383ffff */
[----:B------:R-:W-:Y:S05]  /*c3a0*/  BRA `(.L_x_6403) ;  /* 0xffffff5800787947 */ /* 0x000fea000383ffff */
.L_x_6408:
[----:B------:R1:W1:Y:S02]  /*c3b0*/  SYNCS.PHASECHK.TRANS64.TRYWAIT P1, [R6+URZ+0x30c30], R19 ;  /* 0x030c3013060075a7 */ /* 0x000264000802017f */
[----:B-1----:R-:W-:Y:S05]  /*c3c0*/  @!P1 NANOSLEEP.SYNCS 0x989680 ;  /* 0x009896800000995d */ /* 0x002fea0003900000 */
[----:B------:R-:W1:Y:S02]  /*c3d0*/  @!P1 SYNCS.PHASECHK.TRANS64 P1, [R6+URZ+0x30c30], R19 ;  /* 0x030c3013060095a7 */ /* 0x000e64000802007f */
[----:B-1----:R-:W-:Y:S05]  /*c3e0*/  @!P1 BRA `(.L_x_6408) ;  /* 0xfffffffc00f09947 */ /* 0x002fea000383ffff */
[----:B------:R-:W-:Y:S05]  /*c3f0*/  BRA `(.L_x_6407) ;  /* 0xffffff5c008c7947 */ /* 0x000fea000383ffff */
.L_x_6416:
[----:B--2---:R2:W3:Y:S02]  /*c400*/  SYNCS.PHASECHK.TRANS64.TRYWAIT P1, [R7+URZ+0x30c10], R18 ;  /* 0x030c1012070075a7 */ /* 0x0044e4000802017f */
[----:B---3--:R-:W-:Y:S05]  /*c410*/  @!P1 NANOSLEEP.SYNCS 0x989680 ;  /* 0x009896800000995d */ /* 0x008fea0003900000 */
[----:B------:R-:W3:Y:S02]  /*c420*/  @!P1 SYNCS.PHASECHK.TRANS64 P1, [R7+URZ+0x30c10], R18 ;  /* 0x030c1012070095a7 */ /* 0x000ee4000802007f */
[----:B---3--:R-:W-:Y:S05]  /*c430*/  @!P1 BRA `(.L_x_6416) ;  /* 0xfffffffc00f09947 */ /* 0x008fea000383ffff */
[----:B------:R-:W-:Y:S05]  /*c440*/  BRA `(.L_x_6415) ;  /* 0xffffff9400a47947 */ /* 0x000fea000383ffff */
.L_x_6420:
[----:B------:R1:W1:Y:S02]  /*c450*/  SYNCS.PHASECHK.TRANS64.TRYWAIT P1, [R7+URZ+0x30c30], R18 ;  /* 0x030c3012070075a7 */ /* 0x000264000802017f */
[----:B-1----:R-:W-:Y:S05]  /*c460*/  @!P1 NANOSLEEP.SYNCS 0x989680 ;  /* 0x009896800000995d */ /* 0x002fea0003900000 */
[----:B------:R-:W1:Y:S02]  /*c470*/  @!P1 SYNCS.PHASECHK.TRANS64 P1, [R7+URZ+0x30c30], R18 ;  /* 0x030c3012070095a7 */ /* 0x000e64000802007f */
[----:B-1----:R-:W-:Y:S05]  /*c480*/  @!P1 BRA `(.L_x_6420) ;  /* 0xfffffffc00f09947 */ /* 0x002fea000383ffff */
[----:B------:R-:W-:Y:S05]  /*c490*/  BRA `(.L_x_6419) ;  /* 0xffffff9800b87947 */ /* 0x000fea000383ffff */
.L_x_6456:
[----:B-1----:R1:W2:Y:S02]  /*c4a0*/  SYNCS.PHASECHK.TRANS64.TRYWAIT P0, [R16+URZ+0x30c20], R3 ;  /* 0x030c2003100075a7 */ /* 0x0022a4000800017f */
[----:B--2---:R-:W-:Y:S05]  /*c4b0*/  @!P0 NANOSLEEP.SYNCS 0x989680 ;  /* 0x009896800000895d */ /* 0x004fea0003900000 */
[----:B------:R-:W2:Y:S02]  /*c4c0*/  @!P0 SYNCS.PHASECHK.TRANS64 P0, [R16+URZ+0x30c20], R3 ;  /* 0x030c2003100085a7 */ /* 0x000ea4000800007f */
[----:B--2---:R-:W-:Y:S05]  /*c4d0*/  @!P0 BRA `(.L_x_6456) ;  /* 0xfffffffc00f08947 */ /* 0x004fea000383ffff */
[----:B------:R-:W-:Y:S05]  /*c4e0*/  BRA `(.L_x_6484) ;  /* 0xffffffe4005c7947 */ /* 0x000fea000383ffff */
.L_x_6460:
[----:B-1----:R1:W2:Y:S02]  /*c4f0*/  SYNCS.PHASECHK.TRANS64.TRYWAIT P1, [R16+URZ+0x30c40], R21 ;  /* 0x030c4015100075a7 */ /* 0x0022a4000802017f */
[----:B--2---:R-:W-:Y:S05]  /*c500*/  @!P1 NANOSLEEP.SYNCS 0x989680 ;  /* 0x009896800000995d */ /* 0x004fea0003900000 */
[----:B------:R-:W2:Y:S02]  /*c510*/  @!P1 SYNCS.PHASECHK.TRANS64 P1, [R16+URZ+0x30c40], R21 ;  /* 0x030c4015100095a7 */ /* 0x000ea4000802007f */
[----:B--2---:R-:W-:Y:S05]  /*c520*/  @!P1 BRA `(.L_x_6460) ;  /* 0xfffffffc00f09947 */ /* 0x004fea000383ffff */
[----:B------:R-:W-:Y:S05]  /*c530*/  BRA `(.L_x_6485) ;  /* 0xffffffe800bc7947 */ /* 0x000fea000383ffff */
.L_x_6462:
[----:B--2---:R2:W3:Y:S02]  /*c540*/  SYNCS.PHASECHK.TRANS64.TRYWAIT P1, [R16+URZ+0x30c28], R21 ;  /* 0x030c2815100075a7 */ /* 0x0044e4000802017f */
[----:B---3--:R-:W-:Y:S05]  /*c550*/  @!P1 NANOSLEEP.SYNCS 0x989680 ;  /* 0x009896800000995d */ /* 0x008fea0003900000 */
[----:B------:R-:W3:Y:S02]  /*c560*/  @!P1 SYNCS.PHASECHK.TRANS64 P1, [R16+URZ+0x30c28], R21 ;  /* 0x030c2815100095a7 */ /* 0x000ee4000802007f */
[----:B---3--:R-:W-:Y:S05]  /*c570*/  @!P1 BRA `(.L_x_6462) ;  /* 0xfffffffc00f09947 */ /* 0x008fea000383ffff */
[----:B------:R-:W-:Y:S05]  /*c580*/  BRA `(.L_x_6486) ;  /* 0xffffffec00347947 */ /* 0x000fea000383ffff */
.L_x_6464:
[----:B---3--:R3:W4:Y:S02]  /*c590*/  SYNCS.PHASECHK.TRANS64.TRYWAIT P1, [R16+URZ+0x30c48], R21 ;  /* 0x030c4815100075a7 */ /* 0x008724000802017f */
[----:B----4-:R-:W-:Y:S05]  /*c5a0*/  @!P1 NANOSLEEP.SYNCS 0x989680 ;  /* 0x009896800000995d */ /* 0x010fea0003900000 */
[----:B------:R-:W4:Y:S02]  /*c5b0*/  @!P1 SYNCS.PHASECHK.TRANS64 P1, [R16+URZ+0x30c48], R21 ;  /* 0x030c4815100095a7 */ /* 0x000f24000802007f */
[----:B----4-:R-:W-:Y:S05]  /*c5c0*/  @!P1 BRA `(.L_x_6464) ;  /* 0xfffffffc00f09947 */ /* 0x010fea000383ffff */
[----:B------:R-:W-:Y:S05]  /*c5d0*/  BRA `(.L_x_6487) ;  /* 0xffffffec00ac7947 */ /* 0x000fea000383ffff */
.L_x_6466:
[----:B------:R-:W-:-:S07]  /*c5e0*/  SHF.L.U32 R5, R11, 0x1f, RZ ;  /* 0x0000001f0b057819 */ /* 0x000fce00000006ff */
.L_x_6488:
[----:B------:R1:W1:Y:S02]  /*c5f0*/  SYNCS.PHASECHK.TRANS64.TRYWAIT P1, [R16+URZ+0x30c20], R5 ;  /* 0x030c2005100075a7 */ /* 0x000264000802017f */
[----:B-1----:R-:W-:Y:S05]  /*c600*/  @!P1 NANOSLEEP.SYNCS 0x989680 ;  /* 0x009896800000995d */ /* 0x002fea0003900000 */
[----:B------:R-:W1:Y:S02]  /*c610*/  @!P1 SYNCS.PHASECHK.TRANS64 P1, [R16+URZ+0x30c20], R5 ;  /* 0x030c2005100095a7 */ /* 0x000e64000802007f */
[----:B-1----:R-:W-:Y:S05]  /*c620*/  @!P1 BRA `(.L_x_6488) ;  /* 0xfffffffc00f09947 */ /* 0x002fea000383ffff */
[----:B------:R-:W-:Y:S05]  /*c630*/  BRA `(.L_x_6489) ;  /* 0xfffffff0000c7947 */ /* 0x000fea000383ffff */
.L_x_6469:
[----:B-1----:R1:W2:Y:S02]  /*c640*/  SYNCS.PHASECHK.TRANS64.TRYWAIT P1, [R16+URZ+0x30c40], R13 ;  /* 0x030c400d100075a7 */ /* 0x0022a4000802017f */
[----:B--2---:R-:W-:Y:S05]  /*c650*/  @!P1 NANOSLEEP.SYNCS 0x989680 ;  /* 0x009896800000995d */ /* 0x004fea0003900000 */
[----:B------:R-:W2:Y:S02]  /*c660*/  @!P1 SYNCS.PHASECHK.TRANS64 P1, [R16+URZ+0x30c40], R13 ;  /* 0x030c400d100095a7 */ /* 0x000ea4000802007f */
[----:B--2---:R-:W-:Y:S05]  /*c670*/  @!P1 BRA `(.L_x_6469) ;  /* 0xfffffffc00f09947 */ /* 0x004fea000383ffff */
[----:B------:R-:W-:Y:S05]  /*c680*/  BRA `(.L_x_6490) ;  /* 0xfffffff000a47947 */ /* 0x000fea000383ffff */
.L_x_6471:
[----:B-1----:R1:W2:Y:S02]  /*c690*/  SYNCS.PHASECHK.TRANS64.TRYWAIT P1, [R16+URZ+0x30c28], R13 ;  /* 0x030c280d100075a7 */ /* 0x0022a4000802017f */
[----:B--2---:R-:W-:Y:S05]  /*c6a0*/  @!P1 NANOSLEEP.SYNCS 0x989680 ;  /* 0x009896800000995d */ /* 0x004fea0003900000 */
[----:B------:R-:W2:Y:S02]  /*c6b0*/  @!P1 SYNCS.PHASECHK.TRANS64 P1, [R16+URZ+0x30c28], R13 ;  /* 0x030c280d100095a7 */ /* 0x000ea4000802007f */
[----:B--2---:R-:W-:Y:S05]  /*c6c0*/  @!P1 BRA `(.L_x_6471) ;  /* 0xfffffffc00f09947 */ /* 0x004fea000383ffff */
[----:B------:R-:W-:Y:S05]  /*c6d0*/  BRA `(.L_x_6491) ;  /* 0xfffffff400107947 */ /* 0x000fea000383ffff */
.L_x_6473:
[----:B--2---:R2:W1:Y:S02]  /*c6e0*/  SYNCS.PHASECHK.TRANS64.TRYWAIT P0, [R3+URZ+0x30c40], R0 ;  /* 0x030c4000030075a7 */ /* 0x004464000800017f */
[----:B-1----:R-:W-:Y:S05]  /*c6f0*/  @!P0 NANOSLEEP.SYNCS 0x989680 ;  /* 0x009896800000895d */ /* 0x002fea0003900000 */
[----:B------:R-:W1:Y:S02]  /*c700*/  @!P0 SYNCS.PHASECHK.TRANS64 P0, [R3+URZ+0x30c40], R0 ;  /* 0x030c4000030085a7 */ /* 0x000e64000800007f */
[----:B-1----:R-:W-:Y:S05]  /*c710*/  @!P0 BRA `(.L_x_6473) ;  /* 0xfffffffc00f08947 */ /* 0x002fea000383ffff */
[----:B------:R-:W-:Y:S05]  /*c720*/  BRA `(.L_x_6492) ;  /* 0xfffffff4009c7947 */ /* 0x000fea000383ffff */
.L_x_6475:
[----:B------:R-:W-:Y:S01]  /*c730*/  BSSY B0, `(.L_x_6493) ;  /* 0x0000006000007945 */ /* 0x000fe20003800000 */
[----:B------:R-:W-:-:S07]  /*c740*/  IMAD.MOV.U32 R15, RZ, RZ, -0x1 ;  /* 0xffffffffff0f7424 */ /* 0x000fce00078e00ff */
[----:B------:R-:W-:Y:S05]  /*c750*/  WARPSYNC.COLLECTIVE R15, `(.L_x_6494) ;  /* 0x000000000f0c7348 */ /* 0x000fea0003c00000 */
[----:B------:R-:W-:Y:S02]  /*c760*/  ELECT P6, UR62, PT ;  /* 0x00000000003e782f */ /* 0x000fe400038c0000 */
[----:B------:R-:W-:Y:S01]  /*c770*/  MOV R14, UR62 ;  /* 0x0000003e000e7c02 */ /* 0x000fe20008000f00 */
[----:B------:R-:W-:Y:S10]  /*c780*/  ENDCOLLECTIVE ;  /* 0x000000000000791b */ /* 0x000ff40003800000 */
.L_x_6494:
[----:B------:R-:W-:Y:S05]  /*c790*/  BSYNC B0 ;  /* 0x0000000000007941 */ /* 0x000fea0003800000 */
.L_x_6493:
[----:B------:R-:W-:Y:S05]  /*c7a0*/  BRA `(.L_x_6495) ;  /* 0xfffffff8002c7947 */ /* 0x000fea000383ffff */
.L_x_6477:
[----:B-1----:R1:W2:Y:S02]  /*c7b0*/  SYNCS.PHASECHK.TRANS64.TRYWAIT P0, [R6+URZ], R5 ;  /* 0x00000005060075a7 */ /* 0x0022a4000800017f */
[----:B--2---:R-:W-:Y:S05]  /*c7c0*/  @!P0 NANOSLEEP.SYNCS 0x989680 ;  /* 0x009896800000895d */ /* 0x004fea0003900000 */
[----:B------:R-:W2:Y:S02]  /*c7d0*/  @!P0 SYNCS.PHASECHK.TRANS64 P0, [R6+URZ], R5 ;  /* 0x00000005060085a7 */ /* 0x000ea4000800007f */
[----:B--2---:R-:W-:Y:S05]  /*c7e0*/  @!P0 BRA `(.L_x_6477) ;  /* 0xfffffffc00f08947 */ /* 0x004fea000383ffff */
[----:B------:R-:W-:Y:S05]  /*c7f0*/  BRA `(.L_x_6496) ;  /* 0xfffffff8006c7947 */ /* 0x000fea000383ffff */
.L_x_6478:
[----:B--2---:R2:W3:Y:S02]  /*c800*/  SYNCS.PHASECHK.TRANS64.TRYWAIT P0, [R3+URZ], R0 ;  /* 0x00000000030075a7 */ /* 0x0044e4000800017f */
[----:B---3--:R-:W-:Y:S05]  /*c810*/  @!P0 NANOSLEEP.SYNCS 0x989680 ;  /* 0x009896800000895d */ /* 0x008fea0003900000 */
[----:B------:R-:W3:Y:S02]  /*c820*/  @!P0 SYNCS.PHASECHK.TRANS64 P0, [R3+URZ], R0 ;  /* 0x00000000030085a7 */ /* 0x000ee4000800007f */
[----:B---3--:R-:W-:Y:S05]  /*c830*/  @!P0 BRA `(.L_x_6478) ;  /* 0xfffffffc00f08947 */ /* 0x008fea000383ffff */
[----:B------:R-:W-:Y:S05]  /*c840*/  BRA `(.L_x_6497) ;  /* 0xfffffff800607947 */ /* 0x000fea000383ffff */
.L_x_6480:
[----:B--2---:R2:W3:Y:S02]  /*c850*/  SYNCS.PHASECHK.TRANS64.TRYWAIT P0, [R2+URZ], R5 ;  /* 0x00000005020075a7 */ /* 0x0044e4000800017f */
[----:B---3--:R-:W-:Y:S05]  /*c860*/  @!P0 NANOSLEEP.SYNCS 0x989680 ;  /* 0x009896800000895d */ /* 0x008fea0003900000 */
[----:B------:R-:W3:Y:S02]  /*c870*/  @!P0 SYNCS.PHASECHK.TRANS64 P0, [R2+URZ], R5 ;  /* 0x00000005020085a7 */ /* 0x000ee4000800007f */
[----:B---3--:R-:W-:Y:S05]  /*c880*/  @!P0 BRA `(.L_x_6480) ;  /* 0xfffffffc00f08947 */ /* 0x008fea000383ffff */
[----:B------:R-:W-:Y:S05]  /*c890*/  BRA `(.L_x_6498) ;  /* 0xfffffff800647947 */ /* 0x000fea000383ffff */
.L_x_6499:
        /* <DEDUP_REMOVED lines=14> */
.L_x_7419:


//--------------------- .text._ZN7cutlass13device_kernelIN5flash11enable_sm90INS1_16FlashAttnBwdSm90INS1_25CollectiveMainloopBwdSm90ILi2ELi2ELi2EN4cute5tupleIJNS5_1CILi1EEES8_S8_EEENS6_IJNS7_ILi128EEESA_NS7_ILi64EEEEEENS_10bfloat16_tEfNS_4arch4Sm90ELb1ELb0ELb0ELb0ELb1ELb1ELb0ELb0ELi2ELi1ELi2ELi2ELb0EEENS1_24CollectiveEpilogueBwdGQAISC_fSF_Li256ELb0ELb1EEENS1_25SingleTileBwdLPTSchedulerILb0ELi128ELb1EEEEEEEEEvNT_6ParamsE --------------------------
	.section	.text._ZN7cutlass13device_kernelIN5flash11enable_sm90INS1_16FlashAttnBwdSm90INS1_25CollectiveMainloopBwdSm90ILi2ELi2ELi2EN4cute5tupleIJNS5_1CILi1EEES8_S8_EEENS6_IJNS7_ILi128EEESA_NS7_ILi64EEEEEENS_10bfloat16_tEfNS_4arch4Sm90ELb1ELb0ELb0ELb0ELb1ELb1ELb0ELb0ELi2ELi1ELi2ELi2ELb0EEENS1_24CollectiveEpilogueBwdGQAISC_fSF_Li256ELb0ELb1EEENS1_25SingleTileBwdLPTSchedulerILb0ELi128ELb1EEEEEEEEEvNT_6ParamsE,"ax",@progbits
	.align	128
.text._ZN7cutlass13device_kernelIN5flash11enable_sm90INS1_16FlashAttnBwdSm90INS1_25CollectiveMainloopBwdSm90ILi2ELi2ELi2EN4cute5tupleIJNS5_1CILi1EEES8_S8_EEENS6_IJNS7_ILi128EEESA_NS7_ILi64EEEEEENS_10bfloat16_tEfNS_4arch4Sm90ELb1ELb0ELb0ELb0ELb1ELb1ELb0ELb0ELi2ELi1ELi2ELi2ELb0EEENS1_24CollectiveEpilogueBwdGQAISC_fSF_Li256ELb0ELb1EEENS1_25SingleTileBwdLPTSchedulerILb0ELi128ELb1EEEEEEEEEvNT_6ParamsE:
        .type           _ZN7cutlass13device_kernelIN5flash11enable_sm90INS1_16FlashAttnBwdSm90INS1_25CollectiveMainloopBwdSm90ILi2ELi2ELi2EN4cute5tupleIJNS5_1CILi1EEES8_S8_EEENS6_IJNS7_ILi128EEESA_NS7_ILi64EEEEEENS_10bfloat16_tEfNS_4arch4Sm90ELb1ELb0ELb0ELb0ELb1ELb1ELb0ELb0ELi2ELi1ELi2ELi2ELb0EEENS1_24CollectiveEpilogueBwdGQAISC_fSF_Li256ELb0ELb1EEENS1_25SingleTileBwdLPTSchedulerILb0ELi128ELb1EEEEEEEEEvNT_6ParamsE,@function
        .size           _ZN7cutlass13device_kernelIN5flash11enable_sm90INS1_16FlashAttnBwdSm90INS1_25CollectiveMainloopBwdSm90ILi2ELi2ELi2EN4cute5tupleIJNS5_1CILi1EEES8_S8_EEENS6_IJNS7_ILi128EEESA_NS7_ILi64EEEEEENS_10bfloat16_tEfNS_4arch4Sm90ELb1ELb0ELb0ELb0ELb1ELb1ELb0ELb0ELi2ELi1ELi2ELi2ELb0EEENS1_24CollectiveEpilogueBwdGQAISC_fSF_Li256ELb0ELb1EEENS1_25SingleTileBwdLPTSchedulerILb0ELi128ELb1EEEEEEEEEvNT_6ParamsE,(.L_x_7420 - _ZN7cutlass13device_kernelIN5flash11enable_sm90INS1_16FlashAttnBwdSm90INS1_25CollectiveMainloopBwdSm90ILi2ELi2ELi2EN4cute5tupleIJNS5_1CILi1EEES8_S8_EEENS6_IJNS7_ILi128EEESA_NS7_ILi64EEEEEENS_10bfloat16_tEfNS_4arch4Sm90ELb1ELb0ELb0ELb0ELb1ELb1ELb0ELb0ELi2ELi1ELi2ELi2ELb0EEENS1_24CollectiveEpilogueBwdGQAISC_fSF_Li256ELb0ELb1EEENS1_25SingleTileBwdLPTSchedulerILb0ELi128ELb1EEEEEEEEEvNT_6ParamsE)
        .other          _ZN7cutlass13device_kernelIN5flash11enable_sm90INS1_16FlashAttnBwdSm90INS1_25CollectiveMainloopBwdSm90ILi2ELi2ELi2EN4cute5tupleIJNS5_1CILi1EEES8_S8_EEENS6_IJNS7_ILi128EEESA_NS7_ILi64EEEEEENS_10bfloat16_tEfNS_4arch4Sm90ELb1ELb0ELb0ELb0ELb1ELb1ELb0ELb0ELi2ELi1ELi2ELi2ELb0EEENS1_24CollectiveEpilogueBwdGQAISC_fSF_Li256ELb0ELb1EEENS1_25SingleTileBwdLPTSchedulerILb0ELi128ELb1EEEEEEEEEvNT_6ParamsE,@"STO_CUDA_ENTRY STV_DEFAULT"
_ZN7cutlass13device_kernelIN5flash11enable_sm90INS1_16FlashAttnBwdSm90INS1_25CollectiveMainloopBwdSm90ILi2ELi2ELi2EN4cute5tupleIJNS5_1CILi1EEES8_S8_EEENS6_IJNS7_ILi128EEESA_NS7_ILi64EEEEEENS_10bfloat16_tEfNS_4arch4Sm90ELb1ELb0ELb0ELb0ELb1ELb1ELb0ELb0ELi2ELi1ELi2ELi2ELb0EEENS1_24CollectiveEpilogueBwdGQAISC_fSF_Li256ELb0ELb1EEENS1_25SingleTileBwdLPTSchedulerILb0ELi128ELb1EEEEEEEEEvNT_6ParamsE:
        /* <DEDUP_REMOVED lines=23> */
.L_x_6501:
[----:B------:R-:W-:Y:S05]  /*0170*/  BSYNC B0 ;  /* 0x0000000000007941 */ /* 0x000fea0003800000 */
.L_x_6500:
        /* <DEDUP_REMOVED lines=34> */
.L_x_6502:
        /* <DEDUP_REMOVED lines=22> */
.L_x_6503:
        /* <DEDUP_REMOVED lines=9> */
.L_x_6506:
        /* <DEDUP_REMOVED lines=32> */
.L_x_6507:
[----:B------:R-:W-:Y:S01]  /*0790*/  ULDC UR7, c[0x0][0x8cc] ;  /* 0x0002330000077ab9 */ /* 0x000fe20000000800 */
[----:B------:R-:W-:Y:S01]  /*07a0*/  UMOV UR38, UR10 ;  /* 0x0000000a00267c82 */ /* 0x000fe20008000000 */
[----:B------:R-:W-:-:S11]  /*07b0*/  UISETP.NE.AND UP0, UPT, UR7, 0x1, UPT ;  /* 0x000000010700788c */ /* 0x000fd6000bf05270 */
[----:B------:R-:W-:Y:S02]  /*07c0*/  @UP0 ULDC.64 UR8, c[0x0][0x8d0] ;  /* 0x0002340000080ab9 */ /* 0x000fe40000000a00 */
[----:B------:R-:W-:-:S04]  /*07d0*/  UIMAD.WIDE.U32 UR4, UR10, UR8, URZ ;  /* 0x000000080a0472a5 */ /* 0x000fc8000f8e003f */
[----:B------:R-:W-:-:S04]  /*07e0*/  @UP0 USHF.R.U32.HI UR38, URZ, UR9, UR5 ;  /* 0x000000093f260299 */ /* 0x000fc80008011605 */
[----:B------:R-:W-:-:S12]  /*07f0*/  UIMAD UR4, UR38, UR7, URZ ;  /* 0x00000007260472a4 */ /* 0x000fd8000f8e023f */
.L_x_6508:
        /* <DEDUP_REMOVED lines=42> */
[----:B------:R-:W-:Y:S01]  /*0aa0*/  CS2R R192, SRZ ;  /* 0x0000000000c07805 */ /* 0x000fe2000001ff00 */
[----:B------:R-:W-:Y:S01]  /*0ab0*/  VIADD R18, R18, 0x7f ;  /* 0x0000007f12127836 */ /* 0x000fe20000000000 */
[----:B------:R-:W-:-:S02]  /*0ac0*/  CS2R R194, SRZ ;  /* 0x0000000000c27805 */ /* 0x000fc4000001ff00 */
[----:B------:R-:W-:Y:S02]  /*0ad0*/  CS2R R196, SRZ ;  /* 0x0000000000c47805 */ /* 0x000fe4000001ff00 */
[----:B------:R-:W-:Y:S02]  /*0ae0*/  CS2R R198, SRZ ;  /* 0x0000000000c67805 */ /* 0x000fe4000001ff00 */
[----:B------:R-:W-:Y:S02]  /*0af0*/  CS2R R200, SRZ ;  /* 0x0000000000c87805 */ /* 0x000fe4000001ff00 */
[----:B------:R-:W-:Y:S02]  /*0b00*/  CS2R R202, SRZ ;  /* 0x0000000000ca7805 */ /* 0x000fe4000001ff00 */
[----:B--2---:R-:W-:Y:S02]  /*0b10*/  IADD3 R0, R0, -UR4, -R3 ;  /* 0x8000000400007c10 */ /* 0x004fe4000fffe803 */
[----:B------:R-:W-:-:S02]  /*0b20*/  CS2R R204, SRZ ;  /* 0x0000000000cc7805 */ /* 0x000fc4000001ff00 */
[----:B------:R-:W-:Y:S02]  /*0b30*/  CS2R R206, SRZ ;  /* 0x0000000000ce7805 */ /* 0x000fe4000001ff00 */
[----:B------:R-:W-:Y:S02]  /*0b40*/  CS2R R208, SRZ ;  /* 0x0000000000d07805 */ /* 0x000fe4000001ff00 */
[----:B------:R-:W-:Y:S02]  /*0b50*/  SHF.R.S32.HI R3, RZ, 0x1f, R0 ;  /* 0x0000001fff037819 */ /* 0x000fe40000011400 */
[----:B------:R-:W-:Y:S02]  /*0b60*/  CS2R R210, SRZ ;  /* 0x0000000000d27805 */ /* 0x000fe4000001ff00 */
[----:B------:R-:W-:Y:S02]  /*0b70*/  CS2R R212, SRZ ;  /* 0x0000000000d47805 */ /* 0x000fe4000001ff00 */
[----:B------:R-:W-:-:S02]  /*0b80*/  CS2R R214, SRZ ;  /* 0x0000000000d67805 */ /* 0x000fc4000001ff00 */
        /* <DEDUP_REMOVED lines=30> */
.L_x_6512:
        /* <DEDUP_REMOVED lines=15> */
.L_x_6511:
        /* <DEDUP_REMOVED lines=22> */
.L_x_6514:
        /* <DEDUP_REMOVED lines=15> */
.L_x_6513:
[----:B------:R-:W-:Y:S01]  /*10b0*/  SHF.R.S32.HI R6, RZ, 0x1f, R17 ;  /* 0x0000001fff067819 */ /* 0x000fe20000011411 */
[----:B------:R-:W-:-:S03]  /*10c0*/  UMOV UR4, 0xffffffff ;  /* 0xffffffff00047882 */ /* 0x000fc60000000000 */
[----:B------:R-:W-:-:S04]  /*10d0*/  LEA.HI R0, R6, R17, RZ, 0x7 ;  /* 0x0000001106007211 */ /* 0x000fc800078f38ff */
[----:B------:R-:W-:Y:S01]  /*10e0*/  SHF.R.S32.HI R13, RZ, 0x7, R0 ;  /* 0x00000007ff0d7819 */ /* 0x000fe20000011400 */
[----:B------:R-:W-:Y:S06]  /*10f0*/  BRA.DIV UR4, `(.L_x_6515) ;  /* 0x000000c204547947 */ /* 0x000fec000b800000 */
[----:B------:R1:W2:Y:S02]  /*1100*/  SHFL.IDX PT, R14, R13, RZ, 0x1f ;  /* 0x00001fff0d0e7589 */ /* 0x0002a400000e0000 */
.L_x_6631:
        /* <DEDUP_REMOVED lines=14> */
[----:B---3--:R-:W-:Y:S01]  /*11f0*/  IMAD.IADD R18, R18, 0x1, -R10 ;  /* 0x0000000112127824 */ /* 0x008fe200078e0a0a */
[----:B----4-:R-:W-:Y:S06]  /*1200*/  @P0 BRA `(.L_x_6516) ;  /* 0x0000000000080947 */ /* 0x010fec0003800000 */
[----:B------:R-:W3:Y:S02]  /*1210*/  SYNCS.PHASECHK.TRANS64.TRYWAIT P0, [R236+URZ+0x30c00], R11 ;  /* 0x030c000bec0075a7 */ /* 0x000ee4000800017f */
[----:B---3--:R-:W-:Y:S05]  /*1220*/  @!P0 BRA `(.L_x_6517) ;  /* 0x000000c000248947 */ /* 0x008fea0003800000 */
.L_x_6516:
[----:B--2---:R-:W-:Y:S01]  /*1230*/  LEA.HI R2, R14, R14, RZ, 0x1 ;  /* 0x0000000e0e027211 */ /* 0x004fe200078f08ff */
[----:B------:R-:W-:Y:S01]  /*1240*/  IMAD R18, R19, 0x80, R18 ;  /* 0x0000008013127824 */ /* 0x000fe200078e0212 */
[----:B------:R-:W-:Y:S01]  /*1250*/  SHF.R.U32.HI R4, RZ, 0x3, R3 ;  /* 0x00000003ff047819 */ /* 0x000fe20000011603 */
[----:B------:R-:W-:Y:S01]  /*1260*/  ULDC UR4, c[0x0][0x74c] ;  /* 0x0001d30000047ab9 */ /* 0x000fe20000000800 */
[----:B------:R-:W-:Y:S01]  /*1270*/  LOP3.LUT R3, R2, 0xffffe, RZ, 0xc0, !PT ;  /* 0x000ffffe02037812 */ /* 0x000fe200078ec0ff */
[----:B------:R-:W-:Y:S01]  /*1280*/  VIADD R18, R18, -UR4 ;  /* 0x8000000412127c36 */ /* 0x000fe20008000000 */
[----:B------:R-:W-:Y:S02]  /*1290*/  LOP3.LUT R8, R8, 0x7ffffe, RZ, 0xc0, !PT ;  /* 0x007ffffe08087812 */ /* 0x000fe400078ec0ff */
[----:B------:R-:W-:Y:S01]  /*12a0*/  LOP3.LUT R4, R7, R4, RZ, 0x3c, !PT ;  /* 0x0000000407047212 */ /* 0x000fe200078e3cff */
[----:B------:R-:W-:Y:S01]  /*12b0*/  IMAD.IADD R230, R14, 0x1, -R3 ;  /* 0x000000010ee67824 */ /* 0x000fe200078e0a03 */
[----:B------:R-:W-:Y:S01]  /*12c0*/  SHF.R.S32.HI R7, RZ, 0x1f, R18 ;  /* 0x0000001fff077819 */ /* 0x000fe20000011412 */
[----:B------:R-:W2:Y:S01]  /*12d0*/  LDL R3, [R1+0x44] ;  /* 0x0000440001037983 */ /* 0x000ea20000100800 */
[----:B------:R-:W-:-:S04]  /*12e0*/  IMAD.IADD R8, R9, 0x1, -R8 ;  /* 0x0000000109087824 */ /* 0x000fc800078e0a08 */
[----:B------:R-:W-:-:S04]  /*12f0*/  IMAD R9, R13, 0x10, R8 ;  /* 0x000000100d097824 */ /* 0x000fc800078e0208 */
[----:B------:R-:W-:-:S05]  /*1300*/  IMAD.U32 R2, R9, 0x200, R4 ;  /* 0x0000020009027824 */ /* 0x000fca00078e0004 */
[----:B------:R4:W-:Y:S01]  /*1310*/  STL [R1+0x38], R2 ;  /* 0x0000380201007387 */ /* 0x0009e20000100800 */
[----:B------:R-:W-:Y:S02]  /*1320*/  LEA.HI R7, R7, R18, RZ, 0x7 ;  /* 0x0000001207077211 */ /* 0x000fe400078f38ff */
[----:B----4-:R-:W-:-:S05]  /*1330*/  LOP3.LUT R2, R0, 0xffffff80, RZ, 0xc0, !PT ;  /* 0xffffff8000027812 */ /* 0x010fca00078ec0ff */
[----:B------:R-:W-:Y:S01]  /*1340*/  IMAD.IADD R8, R17, 0x1, -R2 ;  /* 0x0000000111087824 */ /* 0x000fe200078e0a02 */
[----:B------:R-:W-:-:S04]  /*1350*/  LEA.HI.SX32 R7, R7, 0x1, 0x19 ;  /* 0x0000000107077811 */ /* 0x000fc800078fcaff */
[----:B---3--:R-:W-:-:S04]  /*1360*/  SHF.R.S32.HI R11, RZ, 0x1f, R8 ;  /* 0x0000001fff0b7819 */ /* 0x008fc80000011408 */
        /* <DEDUP_REMOVED lines=45> */
[----:B---3--:R-:W-:Y:S05]  /*1640*/  @P0 BRA `(.L_x_6518) ;  /* 0x0000003c000c0947 */ /* 0x008fea0003800000 */
[----:B------:R-:W-:Y:S02]  /*1650*/  LEA.HI R8, R11, R8, RZ, 0x5 ;  /* 0x000000080b087211 */ /* 0x000fe400078f28ff */
[----:B------:R-:W-:Y:S02]  /*1660*/  CS2R R182, SRZ ;  /* 0x0000000000b67805 */ /* 0x000fe4000001ff00 */
[----:B------:R-:W-:Y:S01]  /*1670*/  LOP3.LUT R0, R5, 0xffffffe0, RZ, 0xc0, !PT ;  /* 0xffffffe005007812 */ /* 0x000fe200078ec0ff */
[----:B------:R-:W-:Y:S01]  /*1680*/  IMAD R5, R19, -0x80, R10 ;  /* 0xffffff8013057824 */ /* 0x000fe200078e020a */
[----:B------:R-:W-:Y:S02]  /*1690*/  LEA.HI R4, R13, R13, RZ, 0x1 ;  /* 0x0000000d0d047211 */ /* 0x000fe400078f08ff */
[----:B------:R-:W-:Y:S02]  /*16a0*/  CS2R R180, SRZ ;  /* 0x0000000000b47805 */ /* 0x000fe4000001ff00 */
[----:B------:R-:W-:Y:S01]  /*16b0*/  SHF.R.S32.HI R8, RZ, 0x5, R8 ;  /* 0x00000005ff087819 */ /* 0x000fe20000011408 */
[----:B------:R-:W-:Y:S01]  /*16c0*/  IMAD.IADD R0, R17, 0x1, -R0 ;  /* 0x0000000111007824 */ /* 0x000fe200078e0a00 */
        /* <DEDUP_REMOVED lines=22> */
[----:B------:R-:W-:Y:S02]  /*1830*/  LOP3.LUT R9, R9, 0xfffffff8, RZ, 0xc0, !PT ;  /* 0xfffffff809097812 */ /* 0x000fe400078ec0ff */
[----:B------:R-:W-:Y:S02]  /*1840*/  CS2R R160, SRZ ;  /* 0x0000000000a07805 */ /* 0x000fe4000001ff00 */
[----:B------:R-:W-:Y:S01]  /*1850*/  LOP3.LUT R14, R6, 0xfffffffc, RZ, 0xc0, !PT ;  /* 0xfffffffc060e7812 */ /* 0x000fe200078ec0ff */
[----:B------:R-:W-:Y:S01]  /*1860*/  VIADD R6, R4, 0x8 ;  /* 0x0000000804067836 */ /* 0x000fe20000000000 */
[----:B------:R-:W-:Y:S02]  /*1870*/  LEA.HI R7, R7, R0, RZ, 0x4 ;  /* 0x0000000007077211 */ /* 0x000fe400078f20ff */
[----:B------:R-:W-:-:S02]  /*1880*/  CS2R R158, SRZ ;  /* 0x00000000009e7805 */ /* 0x000fc4000001ff00 */
        /* <DEDUP_REMOVED lines=11> */
[----:B------:R-:W-:Y:S02]  /*1940*/  CS2R R156, SRZ ;  /* 0x00000000009c7805 */ /* 0x000fe4000001ff00 */
[----:B------:R-:W-:Y:S01]  /*1950*/  LEA.HI R17, R14, R14, RZ, 0x1 ;  /* 0x0000000e0e117211 */ /* 0x000fe200078f08ff */
[----:B------:R-:W-:Y:S01]  /*1960*/  IMAD.IADD R9, R6, 0x1, -R9 ;  /* 0x0000000106097824 */ /* 0x000fe200078e0a09 */
[----:B------:R-:W-:Y:S01]  /*1970*/  LEA.HI R6, R12, R12, RZ, 0x1 ;  /* 0x0000000c0c067211 */ /* 0x000fe200078f08ff */
[----:B------:R-:W-:Y:S01]  /*1980*/  IMAD.IADD R5, R4, 0x1, -R5 ;  /* 0x0000000104057824 */ /* 0x000fe200078e0a05 */
[--C-:B------:R-:W-:Y:S02]  /*1990*/  SHF.R.S32.HI R4, RZ, 0x1, R10.reuse ;  /* 0x00000001ff047819 */ /* 0x100fe4000001140a */
[----:B------:R-:W-:Y:S02]  /*19a0*/  CS2R R154, SRZ ;  /* 0x00000000009a7805 */ /* 0x000fe4000001ff00 */
[----:B------:R-:W-:Y:S01]  /*19b0*/  SHF.R.S32.HI R11, RZ, 0x1f, R10 ;  /* 0x0000001fff0b7819 */ /* 0x000fe2000001140a */
[----:B------:R-:W-:Y:S01]  /*19c0*/  IMAD R5, R0, 0x8, R5 ;  /* 0x0000000800057824 */ /* 0x000fe200078e0205 */
[----:B------:R-:W-:-:S02]  /*19d0*/  LOP3.LUT R13, R6, 0xfffffffe, RZ, 0xc0, !PT ;  /* 0xfffffffe060d7812 */ /* 0x000fc400078ec0ff */
[----:B------:R-:W-:Y:S02]  /*19e0*/  CS2R R152, SRZ ;  /* 0x0000000000987805 */ /* 0x000fe4000001ff00 */
[--C-:B------:R-:W-:Y:S02]  /*19f0*/  SHF.R.S32.HI R10, RZ, 0x1, R6.reuse ;  /* 0x00000001ff0a7819 */ /* 0x100fe40000011406 */
[----:B------:R-:W-:Y:S02]  /*1a00*/  CS2R R214, SRZ ;  /* 0x0000000000d67805 */ /* 0x000fe4000001ff00 */
[----:B------:R-:W-:Y:S01]  /*1a10*/  SHF.R.S32.HI R15, RZ, 0x1f, R6 ;  /* 0x0000001fff0f7819 */ /* 0x000fe20000011406 */
[----:B------:R-:W-:Y:S01]  /*1a20*/  IMAD.IADD R13, R12, 0x1, -R13 ;  /* 0x000000010c0d7824 */ /* 0x000fe200078e0a0d */
[--C-:B------:R-:W-:Y:S01]  /*1a30*/  SHF.R.S32.HI R6, RZ, 0x1, R17.reuse ;  /* 0x00000001ff067819 */ /* 0x100fe20000011411 */
[----:B------:R1:W-:Y:S01]  /*1a40*/  STL [R1+0x14], R5 ;  /* 0x0000140501007387 */ /* 0x0003e20000100800 */
[----:B------:R-:W-:-:S02]  /*1a50*/  SHF.R.S32.HI R19, RZ, 0x1f, R17 ;  /* 0x0000001fff137819 */ /* 0x000fc40000011411 */
[----:B------:R-:W-:Y:S02]  /*1a60*/  CS2R R212, SRZ ;  /* 0x0000000000d47805 */ /* 0x000fe4000001ff00 */
[----:B------:R-:W-:Y:S02]  /*1a70*/  LEA.HI R11, R11, R4, RZ, 0x4 ;  /* 0x000000040b0b7211 */ /* 0x000fe400078f20ff */
[----:B------:R-:W-:Y:S02]  /*1a80*/  CS2R R210, SRZ ;  /* 0x0000000000d27805 */ /* 0x000fe4000001ff00 */
[----:B------:R-:W-:Y:S02]  /*1a90*/  LEA.HI R15, R15, R10, RZ, 0x4 ;  /* 0x0000000a0f0f7211 */ /* 0x000fe400078f20ff */
[----:B------:R-:W-:Y:S02]  /*1aa0*/  CS2R R208, SRZ ;  /* 0x0000000000d07805 */ /* 0x000fe4000001ff00 */
[----:B------:R-:W-:-:S02]  /*1ab0*/  LEA.HI R19, R19, R6, RZ, 0x4 ;  /* 0x0000000613137211 */ /* 0x000fc400078f20ff */
[----:B------:R-:W-:Y:S02]  /*1ac0*/  CS2R R206, SRZ ;  /* 0x0000000000ce7805 */ /* 0x000fe4000001ff00 */
[----:B------:R-:W-:Y:S02]  /*1ad0*/  LOP3.LUT R11, R11, 0x1ffffff0, RZ, 0xc0, !PT ;  /* 0x1ffffff00b0b7812 */ /* 0x000fe400078ec0ff */
[----:B------:R-:W-:Y:S02]  /*1ae0*/  CS2R R204, SRZ ;  /* 0x0000000000cc7805 */ /* 0x000fe4000001ff00 */
        /* <DEDUP_REMOVED lines=25> */
.L_x_6529:
[----:B---3--:R-:W2:Y:S02]  /*1c80*/  LDL R5, [R1+0x18] ;  /* 0x0000180001057983 */ /* 0x008ea40000100800 */
[----:B--2---:R-:W-:-:S04]  /*1c90*/  LOP3.LUT R5, R5, 0x1, RZ, 0xfc, !PT ;  /* 0x0000000105057812 */ /* 0x004fc800078efcff */
[----:B------:R-:W-:-:S13]  /*1ca0*/  ISETP.NE.AND P0, PT, R5, 0x3, PT ;  /* 0x000000030500780c */ /* 0x000fda0003f05270 */
[----:B------:R-:W-:Y:S05]  /*1cb0*/  @!P0 BRA `(.L_x_6519) ;  /* 0x0000000000048947 */ /* 0x000fea0003800000 */
[----:B------:R-:W-:Y:S01]  /*1cc0*/  BPT.TRAP 0x1 ;  /* 0x000000040000795c */ /* 0x000fe20000300000 */
.L_x_6519:
[----:B------:R-:W-:Y:S01]  /*1cd0*/  IMAD R6, R0, 0x8, R236 ;  /* 0x0000000800067824 */ /* 0x000fe200078e02ec */
[----:B------:R-:W-:-:S04]  /*1ce0*/  SHF.L.U32 R17, R4, 0x1f, RZ ;  /* 0x0000001f04117819 */ /* 0x000fc800000006ff */
[----:B------:R1:W2:Y:S01]  /*1cf0*/  SYNCS.PHASECHK.TRANS64.TRYWAIT P1, [R6+URZ+0x30c10], R17 ;  /* 0x030c1011060075a7 */ /* 0x0002a2000802017f */
[----:B------:R-:W-:Y:S05]  /*1d00*/  @!P0 BRA `(.L_x_6520) ;  /* 0x0000000000048947 */ /* 0x000fea0003800000 */
[----:B------:R-:W-:Y:S01]  /*1d10*/  BPT.TRAP 0x1 ;  /* 0x000000040000795c */ /* 0x000fe20000300000 */
.L_x_6520:
[----:B------:R-:W-:-:S05]  /*1d20*/  VIADD R5, R236, 0x10000 ;  /* 0x00010000ec057836 */ /* 0x000fca0000000000 */
[----:B------:R-:W-:-:S04]  /*1d30*/  SHF.R.U32.HI R5, RZ, 0x4, R5 ;  /* 0x00000004ff057819 */ /* 0x000fc80000011605 */
[----:B------:R-:W-:Y:S01]  /*1d40*/  LOP3.LUT R5, R5, 0x3fff, RZ, 0xc0, !PT ;  /* 0x00003fff05057812 */ /* 0x000fe200078ec0ff */
[----:B--2---:R-:W-:Y:S06]  /*1d50*/  @P1 BRA `(.L_x_6521) ;  /* 0x0000000000081947 */ /* 0x004fec0003800000 */
[----:B------:R-:W2:Y:S02]  /*1d60*/  SYNCS.PHASECHK.TRANS64.TRYWAIT P1, [R6+URZ+0x30c10], R17 ;  /* 0x030c1011060075a7 */ /* 0x000ea4000802017f */
[----:B--2---:R-:W-:Y:S05]  /*1d70*/  @!P1 BRA `(.L_x_6522) ;  /* 0x000000b400649947 */ /* 0x004fea0003800000 */
.L_x_6521:
        /* <DEDUP_REMOVED lines=64> */
.L_x_6523:
[----:B------:R1:W1:Y:S01]  /*2180*/  SYNCS.PHASECHK.TRANS64.TRYWAIT P1, [R6+URZ+0x30c30], R17 ;  /* 0x030c3011060075a7 */ /* 0x000262000802017f */
[----:B------:R-:W-:Y:S05]  /*2190*/  @!P0 BRA `(.L_x_6524) ;  /* 0x0000000000048947 */ /* 0x000fea0003800000 */
[----:B------:R-:W-:Y:S01]  /*21a0*/  BPT.TRAP 0x1 ;  /* 0x000000040000795c */ /* 0x000fe20000300000 */
.L_x_6524:
        /* <DEDUP_REMOVED lines=9> */
.L_x_6525:
        /* <DEDUP_REMOVED lines=62> */
[----:B------:R1:W3:Y:S01]  /*2620*/  MUFU.EX2 R217, R88 ;  /* 0x0000005800d97308 */ /* 0x0002e20000000800 */
        /* <DEDUP_REMOVED lines=78> */
[----:B------:R-:W4:Y:S01]  /*2b10*/  SHFL.IDX PT, R125, R10, R231, 0x1f ;  /* 0x00001fe70a7d7589 */ /* 0x000f2200000e0000 */
[----:B------:R-:W-:Y:S01]  /*2b20*/  ISETP.GT.AND P2, PT, R17, 0x20, PT ;  /* 0x000000201100780c */ /* 0x000fe20003f44270 */
[----:B--2---:R-:W-:Y:S01]  /*2b30*/  FFMA.FTZ R15, R97, UR10, -R89 ;  /* 0x0000000a610f7c23 */ /* 0x004fe20008010859 */
[C---:B------:R-:W-:Y:S01]  /*2b40*/  ISETP.GT.AND P3, PT, R17.reuse, 0x21, PT ;  /* 0x000000211100780c */ /* 0x040fe20003f64270 */
[----:B------:R-:W2:Y:S01]  /*2b50*/  SHFL.IDX PT, R97, R12, R235, 0x1f ;  /* 0x00001feb0c617589 */ /* 0x000ea200000e0000 */
[C---:B------:R-:W-:Y:S01]  /*2b60*/  ISETP.GT.AND P4, PT, R17.reuse, 0x28, PT ;  /* 0x000000281100780c */ /* 0x040fe20003f84270 */
[----:B------:R-:W5:Y:S01]  /*2b70*/  MUFU.EX2 R218, R218 ;  /* 0x000000da00da7308 */ /* 0x000f620000000800 */
[----:B------:R-:W-:-:S02]  /*2b80*/  ISETP.GT.AND P5, PT, R17, 0x29, PT ;  /* 0x000000291100780c */ /* 0x000fc40003fa4270 */
[C---:B------:R-:W-:Y:S02]  /*2b90*/  ISETP.GT.AND P6, PT, R17.reuse, 0x30, PT ;  /* 0x000000301100780c */ /* 0x040fe40003fc4270 */
[----:B------:R-:W-:Y:S02]  /*2ba0*/  ISETP.GT.AND P1, PT, R17, 0x31, PT ;  /* 0x000000311100780c */ /* 0x000fe40003f24270 */
        /* <DEDUP_REMOVED lines=8> */
[----:B------:R-:W5:Y:S01]  /*2c30*/  MUFU.EX2 R219, R219 ;  /* 0x000000db00db7308 */ /* 0x000f620000000800 */
[----:B------:R-:W-:Y:S01]  /*2c40*/  FSEL R115, R115, -INF , !P1 ;  /* 0xff80000073737808 */ /* 0x000fe20004800000 */
[----:B----4-:R-:W-:Y:S01]  /*2c50*/  FFMA.FTZ R133, R133, UR10, -R125 ;  /* 0x0000000a85857c23 */ /* 0x010fe2000801087d */
[----:B------:R-:W-:-:S02]  /*2c60*/  ISETP.GT.AND P2, PT, R17, 0x38, PT ;  /* 0x000000381100780c */ /* 0x000fc40003f44270 */
        /* <DEDUP_REMOVED lines=8> */
[----:B------:R-:W-:Y:S02]  /*2cf0*/  ISETP.GT.AND P1, PT, R17, 0x49, PT ;  /* 0x000000491100780c */ /* 0x000fe40003f24270 */
[----:B------:R-:W-:-:S02]  /*2d00*/  FSEL R118, R118, -INF , !P2 ;  /* 0xff80000076767808 */ /* 0x000fc40005000000 */
        /* <DEDUP_REMOVED lines=8> */
[----:B------:R-:W-:Y:S01]  /*2d90*/  MUFU.EX2 R221, R221 ;  /* 0x000000dd00dd7308 */ /* 0x000fe20000000800 */
[----:B------:R-:W-:Y:S01]  /*2da0*/  ISETP.GT.AND P3, PT, R17, 0x51, PT ;  /* 0x000000511100780c */ /* 0x000fe20003f64270 */
[----:B------:R-:W-:Y:S01]  /*2db0*/  FFMA.FTZ R127, R127, UR10, -R224 ;  /* 0x0000000a7f7f7c23 */ /* 0x000fe200080108e0 */
[----:B------:R-:W-:Y:S01]  /*2dc0*/  ISETP.GT.AND P4, PT, R17, 0x58, PT ;  /* 0x000000581100780c */ /* 0x000fe20003f84270 */
[----:B--2---:R-:W-:Y:S01]  /*2dd0*/  FFMA.FTZ R119, R119, UR10, -R109 ;  /* 0x0000000a77777c23 */ /* 0x004fe2000801086d */
[----:B------:R-:W-:-:S02]  /*2de0*/  ISETP.GT.AND P5, PT, R17, 0x59, PT ;  /* 0x000000591100780c */ /* 0x000fc40003fa4270 */
[C---:B------:R-:W-:Y:S01]  /*2df0*/  ISETP.GT.AND P6, PT, R17.reuse, 0x60, PT ;  /* 0x000000601100780c */ /* 0x040fe20003fc4270 */
[----:B------:R-:W-:Y:S01]  /*2e00*/  MUFU.EX2 R127, R127 ;  /* 0x0000007f007f7308 */ /* 0x000fe20000000800 */
[----:B------:R-:W-:Y:S02]  /*2e10*/  ISETP.GT.AND P1, PT, R17, 0x61, PT ;  /* 0x000000611100780c */ /* 0x000fe40003f24270 */
[----:B------:R-:W-:Y:S02]  /*2e20*/  FSEL R130, R130, -INF , !P2 ;  /* 0xff80000082827808 */ /* 0x000fe40005000000 */
[----:B------:R-:W-:Y:S02]  /*2e30*/  FSEL R131, R131, -INF , !P3 ;  /* 0xff80000083837808 */ /* 0x000fe40005800000 */
[----:B------:R-:W-:Y:S01]  /*2e40*/  FSEL R134, R134, -INF , !P4 ;  /* 0xff80000086867808 */ /* 0x000fe20006000000 */
[----:B------:R-:W-:Y:S01]  /*2e50*/  MUFU.EX2 R15, R15 ;  /* 0x0000000f000f7308 */ /* 0x000fe20000000800 */
[----:B------:R-:W-:Y:S01]  /*2e60*/  FSEL R135, R135, -INF , !P5 ;  /* 0xff80000087877808 */ /* 0x000fe20006800000 */
[----:B------:R-:W-:Y:S01]  /*2e70*/  FFMA.FTZ R131, R131, UR10, -R226 ;  /* 0x0000000a83837c23 */ /* 0x000fe200080108e2 */
[----:B------:R-:W-:-:S02]  /*2e80*/  FSEL R138, R138, -INF , !P6 ;  /* 0xff8000008a8a7808 */ /* 0x000fc40007000000 */
[----:B------:R-:W-:Y:S01]  /*2e90*/  FSEL R139, R139, -INF , !P1 ;  /* 0xff8000008b8b7808 */ /* 0x000fe20004800000 */
[----:B------:R-:W-:Y:S01]  /*2ea0*/  FFMA.FTZ R135, R135, UR10, -R125 ;  /* 0x0000000a87877c23 */ /* 0x000fe2000801087d */
[C---:B------:R-:W-:Y:S01]  /*2eb0*/  ISETP.GT.AND P2, PT, R17.reuse, 0x68, PT ;  /* 0x000000681100780c */ /* 0x040fe20003f44270 */
[----:B------:R-:W-:Y:S01]  /*2ec0*/  MUFU.EX2 R123, R123 ;  /* 0x0000007b007b7308 */ /* 0x000fe20000000800 */
[C---:B------:R-:W-:Y:S02]  /*2ed0*/  ISETP.GT.AND P3, PT, R17.reuse, 0x69, PT ;  /* 0x000000691100780c */ /* 0x040fe40003f64270 */
[C---:B------:R-:W-:Y:S02]  /*2ee0*/  ISETP.GT.AND P4, PT, R17.reuse, 0x70, PT ;  /* 0x000000701100780c */ /* 0x040fe40003f84270 */
[C---:B------:R-:W-:Y:S02]  /*2ef0*/  ISETP.GT.AND P5, PT, R17.reuse, 0x71, PT ;  /* 0x000000711100780c */ /* 0x040fe40003fa4270 */
[C---:B------:R-:W-:Y:S01]  /*2f00*/  ISETP.GT.AND P6, PT, R17.reuse, 0x78, PT ;  /* 0x000000781100780c */ /* 0x040fe20003fc4270 */
[----:B------:R-:W-:Y:S01]  /*2f10*/  MUFU.EX2 R23, R23 ;  /* 0x0000001700177308 */ /* 0x000fe20000000800 */
[----:B------:R-:W-:Y:S01]  /*2f20*/  ISETP.GT.AND P1, PT, R17, 0x79, PT ;  /* 0x000000791100780c */ /* 0x000fe20003f24270 */
[--C-:B------:R-:W-:Y:S01]  /*2f30*/  FFMA.FTZ R17, R92, UR10, -R220.reuse ;  /* 0x0000000a5c117c23 */ /* 0x100fe200080108dc */
[----:B------:R-:W-:Y:S01]  /*2f40*/  FFMA.FTZ R220, R94, UR10, -R220 ;  /* 0x0000000a5edc7c23 */ /* 0x000fe200080108dc */
[----:B------:R2:W4:Y:S01]  /*2f50*/  SHFL.IDX PT, R92, R9, R231, 0x1f ;  /* 0x00001fe7095c7589 */ /* 0x00052200000e0000 */
[----:B------:R-:W-:-:S02]  /*2f60*/  FSEL R142, R142, -INF , !P2 ;  /* 0xff8000008e8e7808 */ /* 0x000fc40005000000 */
[----:B------:R-:W-:Y:S01]  /*2f70*/  FSEL R150, R150, -INF , !P6 ;  /* 0xff80000096967808 */ /* 0x000fe20007000000 */
[----:B------:R-:W-:Y:S02]  /*2f80*/  WARPGROUP.DEPBAR.LE gsb0, 0x0 ;  /* 0x00008000000079c5 */ /* 0x000fe40000010000 */
[----:B------:R-:W-:Y:S01]  /*2f90*/  WARPGROUP.ARRIVE ;  /* 0x00000000000079c5 */ /* 0x000fe20000000000 */
[----:B--2---:R-:W-:Y:S01]  /*2fa0*/  FFMA.FTZ R9, R96, UR10, -R222 ;  /* 0x0000000a60097c23 */ /* 0x004fe200080108de */
[----:B----4-:R-:W-:Y:S01]  /*2fb0*/  FFMA.FTZ R20, R101, UR10, -R92 ;  /* 0x0000000a65147c23 */ /* 0x010fe2000801085c */
[----:B------:R2:W4:Y:S01]  /*2fc0*/  SHFL.IDX PT, R96, R12, R19, 0x1f ;  /* 0x00001f130c607589 */ /* 0x00052200000e0000 */
[----:B------:R-:W-:Y:S01]  /*2fd0*/  FFMA.FTZ R222, R98, UR10, -R222 ;  /* 0x0000000a62de7c23 */ /* 0x000fe200080108de */
[----:B------:R-:W-:Y:S01]  /*2fe0*/  MUFU.EX2 R131, R131 ;  /* 0x0000008300837308 */ /* 0x000fe20000000800 */
[----:B------:R-:W-:Y:S01]  /*2ff0*/  HGMMA.64x128x16.F32.BF16 R24, gdesc[UR4], R24, gsb0 ;  /* 0x01e00000041879f0 */ /* 0x000fe20008001818 */
[----:B------:R-:W-:Y:S01]  /*3000*/  UIADD3 UR6, UR8, 0x6, URZ ;  /* 0x0000000608067890 */ /* 0x000fe2000fffe03f */
[----:B------:R-:W1:Y:S01]  /*3010*/  SHFL.IDX PT, R101, R12, R234, 0x1f ;  /* 0x00001fea0c657589 */ /* 0x000e6200000e0000 */
[----:B------:R-:W-:Y:S01]  /*3020*/  UIADD3 UR4, UR9, 0x6, URZ ;  /* 0x0000000609047890 */ /* 0x000fe2000fffe03f */
[----:B------:R-:W-:Y:S01]  /*3030*/  FSEL R151, R151, -INF , !P1 ;  /* 0xff80000097977808 */ /* 0x000fe20004800000 */
[----:B------:R-:W-:Y:S01]  /*3040*/  UMOV UR7, 0x40000040 ;  /* 0x4000004000077882 */ /* 0x000fe20000000000 */
[----:B------:R-:W-:Y:S01]  /*3050*/  UMOV UR5, 0x40000040 ;  /* 0x4000004000057882 */ /* 0x000fe20000000000 */
[----:B--2---:R-:W-:Y:S01]  /*3060*/  FFMA.FTZ R19, R100, UR10, -R90 ;  /* 0x0000000a64137c23 */ /* 0x004fe2000801085a */
[----:B------:R-:W-:Y:S01]  /*3070*/  SHFL.IDX PT, R98, R12, R233, 0x1f ;  /* 0x00001fe90c627589 */ /* 0x000fe200000e0000 */
[----:B------:R-:W-:Y:S03]  /*3080*/  MUFU.EX2 R17, R17 ;  /* 0x0000001100117308 */ /* 0x000fe60000000800 */
[----:B------:R-:W2:Y:S05]  /*3090*/  SHFL.IDX PT, R100, R12, R237, 0x1f ;  /* 0x00001fed0c647589 */ /* 0x000eaa00000e0000 */
[----:B------:R-:W-:Y:S01]  /*30a0*/  MUFU.EX2 R220, R220 ;  /* 0x000000dc00dc7308 */ /* 0x000fe20000000800 */
[--C-:B----4-:R-:W-:Y:S01]  /*30b0*/  FFMA.FTZ R22, R105, UR10, -R96.reuse ;  /* 0x0000000a69167c23 */ /* 0x110fe20008010860 */
[----:B------:R-:W-:Y:S01]  /*30c0*/  FFMA.FTZ R107, R107, UR10, -R96 ;  /* 0x0000000a6b6b7c23 */ /* 0x000fe20008010860 */
[----:B------:R-:W-:-:S02]  /*30d0*/  FFMA.FTZ R96, R129, UR10, -R226 ;  /* 0x0000000a81607c23 */ /* 0x000fc400080108e2 */
[----:B------:R-:W4:Y:S01]  /*30e0*/  SHFL.IDX PT, R129, R11, R8, 0x1f ;  /* 0x00001f080b817589 */ /* 0x000f2200000e0000 */
[--C-:B-1----:R-:W-:Y:S02]  /*30f0*/  FFMA.FTZ R114, R114, UR10, -R101.reuse ;  /* 0x0000000a72727c23 */ /* 0x102fe40008010865 */
[----:B------:R-:W-:Y:S08]  /*3100*/  MUFU.EX2 R9, R9 ;  /* 0x0000000900097308 */ /* 0x000ff00000000800 */
[----:B------:R-:W-:Y:S01]  /*3110*/  MUFU.EX2 R96, R96 ;  /* 0x0000006000607308 */ /* 0x000fe20000000800 */
[--C-:B--2---:R-:W-:Y:S01]  /*3120*/  FFMA.FTZ R88, R108, UR10, -R100.reuse ;  /* 0x0000000a6c587c23 */ /* 0x104fe20008010864 */
[----:B------:R-:W-:Y:S01]  /*3130*/  FFMA.FTZ R110, R110, UR10, -R100 ;  /* 0x0000000a6e6e7c23 */ /* 0x000fe20008010864 */
[----:B------:R1:W2:Y:S05]  /*3140*/  SHFL.IDX PT, R108, R12, R232, 0x1f ;  /* 0x00001fe80c6c7589 */ /* 0x0002aa00000e0000 */
[----:B------:R-:W-:Y:S01]  /*3150*/  MUFU.EX2 R19, R19 ;  /* 0x0000001300137308 */ /* 0x000fe20000000800 */
[----:B-1----:R-:W-:Y:S01]  /*3160*/  FFMA.FTZ R12, R112, UR10, -R101 ;  /* 0x0000000a700c7c23 */ /* 0x002fe20008010865 */
[----:B------:R-:W-:Y:S01]  /*3170*/  FFMA.FTZ R112, R99, UR10, -R89 ;  /* 0x0000000a63707c23 */ /* 0x000fe20008010859 */
[----:B------:R-:W-:Y:S01]  /*3180*/  FFMA.FTZ R89, R113, UR10, -R98 ;  /* 0x0000000a71597c23 */ /* 0x000fe20008010862 */
[--C-:B----4-:R-:W-:Y:S01]  /*3190*/  FFMA.FTZ R100, R136, UR10, -R129.reuse ;  /* 0x0000000a88647c23 */ /* 0x110fe20008010881 */
[----:B------:R-:W1:Y:S01]  /*31a0*/  SHFL.IDX PT, R113, R10, R8, 0x1f ;  /* 0x00001f080a717589 */ /* 0x000e6200000e0000 */
[----:B------:R-:W-:-:S02]  /*31b0*/  FFMA.FTZ R138, R138, UR10, -R129 ;  /* 0x0000000a8a8a7c23 */ /* 0x000fc40008010881 */
[----:B------:R-:W-:Y:S01]  /*31c0*/  MUFU.EX2 R20, R20 ;  /* 0x0000001400147308 */ /* 0x000fe20000000800 */
[----:B------:R-:W4:Y:S01]  /*31d0*/  SHFL.IDX PT, R136, R11, R234, 0x1f ;  /* 0x00001fea0b887589 */ /* 0x000f2200000e0000 */
[----:B--2---:R-:W-:Y:S01]  /*31e0*/  FFMA.FTZ R91, R116, UR10, -R108 ;  /* 0x0000000a745b7c23 */ /* 0x004fe2000801086c */
[----:B------:R-:W-:Y:S01]  /*31f0*/  FFMA.FTZ R116, R102, UR10, -R90 ;  /* 0x0000000a66747c23 */ /* 0x000fe2000801085a */
[----:B------:R-:W-:Y:S01]  /*3200*/  FFMA.FTZ R118, R118, UR10, -R108 ;  /* 0x0000000a76767c23 */ /* 0x000fe2000801086c */
[----:B------:R-:W-:-:S03]  /*3210*/  FSEL R108, R143, -INF , !P3 ;  /* 0xff8000008f6c7808 */ /* 0x000fc60005800000 */
[----:B------:R2:W-:Y:S08]  /*3220*/  MUFU.EX2 R90, R91 ;  /* 0x0000005b005a7308 */ /* 0x0005f00000000800 */
[----:B------:R-:W-:Y:S01]  /*3230*/  MUFU.EX2 R222, R222 ;  /* 0x000000de00de7308 */ /* 0x000fe20000000800 */
[----:B--2---:R-:W-:Y:S01]  /*3240*/  FFMA.FTZ R91, R117, UR10, -R109 ;  /* 0x0000000a755b7c23 */ /* 0x004fe2000801086d */
[--C-:B-1----:R-:W-:Y:S01]  /*3250*/  FFMA.FTZ R93, R120, UR10, -R113.reuse ;  /* 0x0000000a785d7c23 */ /* 0x102fe20008010871 */
[----:B------:R-:W-:Y:S01]  /*3260*/  FFMA.FTZ R120, R103, UR10, -R92 ;  /* 0x0000000a67787c23 */ /* 0x000fe2000801085c */
[----:B------:R-:W1:Y:S01]  /*3270*/  SHFL.IDX PT, R117, R10, R237, 0x1f ;  /* 0x00001fed0a757589 */ /* 0x000e6200000e0000 */
[----:B------:R-:W-:Y:S01]  /*3280*/  FFMA.FTZ R122, R122, UR10, -R113 ;  /* 0x0000000a7a7a7c23 */ /* 0x000fe20008010871 */
[----:B----4-:R-:W-:-:S02]  /*3290*/  FFMA.FTZ R102, R144, UR10, -R136 ;  /* 0x0000000a90667c23 */ /* 0x010fc40008010888 */
[----:B------:R2:W-:Y:S08]  /*32a0*/  MUFU.EX2 R92, R93 ;  /* 0x0000005d005c7308 */ /* 0x0005f00000000800 */
        /* <DEDUP_REMOVED lines=8> */
[----:B------:R-:W4:Y:S01]  /*3330*/  MUFU.EX2 R126, R126 ;  /* 0x0000007e007e7308 */ /* 0x000f220000000800 */
[--C-:B--2---:R-:W-:Y:S01]  /*3340*/  FFMA.FTZ R10, R128, UR10, -R121.reuse ;  /* 0x0000000a800a7c23 */ /* 0x104fe20008010879 */
[----:B------:R-:W-:Y:S01]  /*3350*/  FFMA.FTZ R130, R130, UR10, -R121 ;  /* 0x0000000a82827c23 */ /* 0x000fe20008010879 */
[----:B------:R2:W3:Y:S05]  /*3360*/  SHFL.IDX PT, R128, R11, R104, 0x1f ;  /* 0x00001f680b807589 */ /* 0x0004ea00000e0000 */
[----:B------:R-:W4:Y:S01]  /*3370*/  MUFU.EX2 R94, R94 ;  /* 0x0000005e005e7308 */ /* 0x000f220000000800 */
[--C-:B-1----:R-:W-:Y:S01]  /*3380*/  FFMA.FTZ R132, R132, UR10, -R124.reuse ;  /* 0x0000000a84847c23 */ /* 0x102fe2000801087c */
[----:B------:R-:W-:Y:S01]  /*3390*/  FFMA.FTZ R134, R134, UR10, -R124 ;  /* 0x0000000a86867c23 */ /* 0x000fe2000801087c */
[----:B------:R-:W-:-:S05]  /*33a0*/  FSEL R124, R147, -INF , !P5 ;  /* 0xff800000937c7808 */ /* 0x000fca0006800000 */
[----:B------:R-:W1:Y:S01]  /*33b0*/  MUFU.EX2 R130, R130 ;  /* 0x0000008200827308 */ /* 0x000e620000000800 */
[--C-:B--2---:R-:W-:Y:S01]  /*33c0*/  FFMA.FTZ R104, R148, UR10, -R225.reuse ;  /* 0x0000000a94687c23 */ /* 0x104fe200080108e1 */
[----:B------:R-:W-:Y:S01]  /*33d0*/  FFMA.FTZ R225, R150, UR10, -R225 ;  /* 0x0000000a96e17c23 */ /* 0x000fe200080108e1 */
[----:B------:R-:W-:Y:S02]  /*33e0*/  WARPGROUP.DEPBAR.LE gsb0, 0x0 ;  /* 0x00008000000079c5 */ /* 0x000fe40000010000 */
[----:B------:R-:W-:-:S03]  /*33f0*/  WARPGROUP.ARRIVE ;  /* 0x00000000000079c5 */ /* 0x000fc60000000000 */
[----:B------:R2:W-:Y:S03]  /*3400*/  MUFU.EX2 R97, R132 ;  /* 0x0000008400617308 */ /* 0x0005e60000000800 */
[----:B------:R-:W-:Y:S01]  /*3410*/  HGMMA.64x128x16.F32.BF16 R24, gdesc[UR4], R24, gsb0 ;  /* 0x01e00000041879f0 */ /* 0x000fe20008001818 */
[--C-:B---3--:R-:W-:Y:S01]  /*3420*/  FFMA.FTZ R99, R137, UR10, -R128.reuse ;  /* 0x0000000a89637c23 */ /* 0x108fe20008010880 */
[----:B------:R-:W-:Y:S01]  /*3430*/  R2UR UR4, R13 ;  /* 0x000000000d0472ca */ /* 0x000fe200000e0000 */
[----:B------:R-:W3:Y:S01]  /*3440*/  SHFL.IDX PT, R137, R11, R233, 0x1f ;  /* 0x00001fe90b897589 */ /* 0x000ee200000e0000 */
[----:B------:R-:W-:Y:S01]  /*3450*/  FSEL R13, R146, -INF , !P4 ;  /* 0xff800000920d7808 */ /* 0x000fe20006000000 */
[----:B------:R-:W-:Y:S01]  /*3460*/  FFMA.FTZ R139, R139, UR10, -R128 ;  /* 0x0000000a8b8b7c23 */ /* 0x000fe20008010880 */
[----:B--2---:R-:W-:Y:S01]  /*3470*/  FFMA.FTZ R132, R115, UR10, -R98 ;  /* 0x0000000a73847c23 */ /* 0x004fe20008010862 */
[----:B------:R-:W-:Y:S01]  /*3480*/  MUFU.EX2 R120, R120 ;  /* 0x0000007800787308 */ /* 0x000fe20000000800 */
[----:B------:R-:W2:Y:S01]  /*3490*/  SHFL.IDX PT, R115, R11, R237, 0x1f ;  /* 0x00001fed0b737589 */ /* 0x000ea200000e0000 */
[----:B------:R-:W-:-:S06]  /*34a0*/  FFMA.FTZ R136, R13, UR10, -R136 ;  /* 0x0000000a0d887c23 */ /* 0x000fcc0008010888 */
[----:B------:R5:W-:Y:S08]  /*34b0*/  MUFU.EX2 R98, R133 ;  /* 0x0000008500627308 */ /* 0x000bf00000000800 */
[----:B------:R-:W-:Y:S01]  /*34c0*/  MUFU.EX2 R122, R122 ;  /* 0x0000007a007a7308 */ /* 0x000fe20000000800 */
[----:B-----5:R-:W5:Y:S01]  /*34d0*/  SHFL.IDX PT, R133, R11, R235, 0x1f ;  /* 0x00001feb0b857589 */ /* 0x020f6200000e0000 */
[--C-:B---3--:R-:W-:Y:S01]  /*34e0*/  FFMA.FTZ R103, R145, UR10, -R137.reuse ;  /* 0x0000000a91677c23 */ /* 0x108fe20008010889 */
[----:B------:R-:W-:-:S05]  /*34f0*/  FFMA.FTZ R137, R124, UR10, -R137 ;  /* 0x0000000a7c897c23 */ /* 0x000fca0008010889 */
[----:B------:R-:W-:Y:S01]  /*3500*/  MUFU.EX2 R134, R134 ;  /* 0x0000008600867308 */ /* 0x000fe20000000800 */
[--C-:B--2---:R-:W-:Y:S01]  /*3510*/  FFMA.FTZ R101, R140, UR10, -R115.reuse ;  /* 0x0000000a8c657c23 */ /* 0x104fe20008010873 */
[----:B------:R-:W-:Y:S01]  /*3520*/  FFMA.FTZ R115, R142, UR10, -R115 ;  /* 0x0000000a8e737c23 */ /* 0x000fe20008010873 */
[----:B------:R2:W3:Y:S05]  /*3530*/  SHFL.IDX PT, R140, R11, R231, 0x1f ;  /* 0x00001fe70b8c7589 */ /* 0x0004ea00000e0000 */
[----:B------:R-:W-:Y:S08]  /*3540*/  MUFU.EX2 R135, R135 ;  /* 0x0000008700877308 */ /* 0x000ff00000000800 */
[----:B--2---:R5:W2:Y:S08]  /*3550*/  MUFU.EX2 R11, R101 ;  /* 0x00000065000b7308 */ /* 0x004ab00000000800 */
[----:B------:R-:W-:Y:S01]  /*3560*/  MUFU.EX2 R138, R138 ;  /* 0x0000008a008a7308 */ /* 0x000fe20000000800 */
[----:B-----5:R-:W-:Y:S01]  /*3570*/  FFMA.FTZ R101, R141, UR10, -R133 ;  /* 0x0000000a8d657c23 */ /* 0x020fe20008010885 */
[----:B------:R-:W-:-:S02]  /*3580*/  VIADD R141, R8, 0x4 ;  /* 0x00000004088d7836 */ /* 0x000fc40000000000 */
[----:B------:R-:W-:Y:S01]  /*3590*/  FFMA.FTZ R133, R108, UR10, -R133 ;  /* 0x0000000a6c857c23 */ /* 0x000fe20008010885 */
[--C-:B---3--:R-:W-:Y:S01]  /*35a0*/  FFMA.FTZ R105, R149, UR10, -R140.reuse ;  /* 0x0000000a95697c23 */ /* 0x108fe2000801088c */
[----:B------:R-:W-:Y:S02]  /*35b0*/  FFMA.FTZ R140, R151, UR10, -R140 ;  /* 0x0000000a978c7c23 */ /* 0x000fe4000801088c */
[----:B------:R-:W3:Y:S08]  /*35c0*/  MUFU.EX2 R101, R101 ;  /* 0x0000006500657308 */ /* 0x000ef00000000800 */
        /* <DEDUP_REMOVED lines=10> */
[----:B------:R-:W3:Y:S01]  /*3670*/  MUFU.EX2 R139, R139 ;  /* 0x0000008b008b7308 */ /* 0x000ee20000000800 */
[----:B------:R-:W-:Y:S04]  /*3680*/  LDS R229, [R229+0x400] ;  /* 0x00040000e5e57984 */ /* 0x000fe80000000800 */
[----:B------:R-:W-:Y:S03]  /*3690*/  LDS R228, [R228+0x400] ;  /* 0x00040000e4e47984 */ /* 0x000fe60000000800 */
[----:B------:R-:W-:Y:S01]  /*36a0*/  MUFU.EX2 R91, R91 ;  /* 0x0000005b005b7308 */ /* 0x000fe20000000800 */
[----:B------:R-:W-:Y:S07]  /*36b0*/  LDS R227, [R227+0x400] ;  /* 0x00040000e3e37984 */ /* 0x000fee0000000800 */
[----:B------:R-:W3:Y:S08]  /*36c0*/  MUFU.EX2 R114, R114 ;  /* 0x0000007200727308 */ /* 0x000ef00000000800 */
[----:B------:R-:W3:Y:S08]  /*36d0*/  MUFU.EX2 R132, R132 ;  /* 0x0000008400847308 */ /* 0x000ef00000000800 */
[----:B------:R-:W3:Y:S01]  /*36e0*/  MUFU.EX2 R118, R118 ;  /* 0x0000007600767308 */ /* 0x000ee20000000800 */
[----:B-----5:R-:W5:Y:S07]  /*36f0*/  SHFL.IDX PT, R124, R14, R8, 0x1f ;  /* 0x00001f080e7c7589 */ /* 0x020f6e00000e0000 */
[----:B------:R-:W3:Y:S01]  /*3700*/  MUFU.EX2 R119, R119 ;  /* 0x0000007700777308 */ /* 0x000ee20000000800 */
[----:B------:R-:W4:Y:S04]  /*3710*/  SHFL.IDX PT, R113, R14, R235, 0x1f ;  /* 0x00001feb0e717589 */ /* 0x000f2800000e0000 */
[----:B------:R-:W1:Y:S03]  /*3720*/  SHFL.IDX PT, R121, R14, R141, 0x1f ;  /* 0x00001f8d0e797589 */ /* 0x000e6600000e0000 */
[----:B------:R-:W3:Y:S01]  /*3730*/  MUFU.EX2 R10, R10 ;  /* 0x0000000a000a7308 */ /* 0x000ee20000000800 */
[----:B------:R-:W2:Y:S04]  /*3740*/  SHFL.IDX PT, R13, R14, R232, 0x1f ;  /* 0x00001fe80e0d7589 */ /* 0x000ea800000e0000 */
[----:B------:R-:W3:Y:S03]  /*3750*/  SHFL.IDX PT, R117, R14, R237, 0x1f ;  /* 0x00001fed0e757589 */ /* 0x000ee600000e0000 */
[----:B------:R-:W3:Y:S01]  /*3760*/  MUFU.EX2 R100, R100 ;  /* 0x0000006400647308 */ /* 0x000ee20000000800 */
[----:B------:R-:W3:Y:S01]  /*3770*/  SHFL.IDX PT, R108, R14, R233, 0x1f ;  /* 0x00001fe90e6c7589 */ /* 0x000ee200000e0000 */
[--C-:B-----5:R-:W-:Y:S01]  /*3780*/  FADD.FTZ R24, R24, -R124.reuse ;  /* 0x8000007c18187221 */ /* 0x120fe20000010000 */
[----:B------:R-:W-:-:S02]  /*3790*/  FADD.FTZ R26, R26, -R124 ;  /* 0x8000007c1a1a7221 */ /* 0x000fc40000010000 */
[----:B------:R-:W5:Y:S03]  /*37a0*/  SHFL.IDX PT, R109, R14, R234, 0x1f ;  /* 0x00001fea0e6d7589 */ /* 0x000f6600000e0000 */
[----:B------:R-:W5:Y:S01]  /*37b0*/  MUFU.EX2 R99, R99 ;  /* 0x0000006300637308 */ /* 0x000f620000000800 */
[--C-:B----4-:R-:W-:Y:S01]  /*37c0*/  FADD.FTZ R29, R29, -R113.reuse ;  /* 0x800000711d1d7221 */ /* 0x110fe20000010000 */
[----:B------:R-:W-:Y:S01]  /*37d0*/  FADD.FTZ R31, R31, -R113 ;  /* 0x800000711f1f7221 */ /* 0x000fe20000010000 */
[----:B------:R-:W4:Y:S01]  /*37e0*/  SHFL.IDX PT, R124, R14, R231, 0x1f ;  /* 0x00001fe70e7c7589 */ /* 0x000f2200000e0000 */
[--C-:B-1----:R-:W-:Y:S01]  /*37f0*/  FADD.FTZ R25, R25, -R121.reuse ;  /* 0x8000007919197221 */ /* 0x102fe20000010000 */
[----:B------:R-:W-:Y:S02]  /*3800*/  FADD.FTZ R27, R27, -R121 ;  /* 0x800000791b1b7221 */ /* 0x000fe40000010000 */
[----:B------:R-:W1:Y:S01]  /*3810*/  SHFL.IDX PT, R113, R229, R141, 0x1f ;  /* 0x00001f8de5717589 */ /* 0x000e6200000e0000 */
[----:B------:R-:W1:Y:S01]  /*3820*/  MUFU.EX2 R115, R115 ;  /* 0x0000007300737308 */ /* 0x000e620000000800 */
[--C-:B--2---:R-:W-:Y:S01]  /*3830*/  FADD.FTZ R36, R36, -R13.reuse ;  /* 0x8000000d24247221 */ /* 0x104fe20000010000 */
[----:B------:R-:W-:Y:S01]  /*3840*/  FADD.FTZ R38, R38, -R13 ;  /* 0x8000000d26267221 */ /* 0x000fe20000010000 */
[----:B------:R-:W2:Y:S01]  /*3850*/  SHFL.IDX PT, R14, R229, R233, 0x1f ;  /* 0x00001fe9e50e7589 */ /* 0x000ea200000e0000 */
[--C-:B---3--:R-:W-:Y:S01]  /*3860*/  FADD.FTZ R28, R28, -R117.reuse ;  /* 0x800000751c1c7221 */ /* 0x108fe20000010000 */
[----:B------:R-:W-:-:S02]  /*3870*/  FADD.FTZ R30, R30, -R117 ;  /* 0x800000751e1e7221 */ /* 0x000fc40000010000 */
[----:B------:R-:W3:Y:S01]  /*3880*/  SHFL.IDX PT, R13, R229, R232, 0x1f ;  /* 0x00001fe8e50d7589 */ /* 0x000ee200000e0000 */
[----:B------:R-:W3:Y:S01]  /*3890*/  MUFU.EX2 R133, R133 ;  /* 0x0000008500857308 */ /* 0x000ee20000000800 */
[--C-:B------:R-:W-:Y:S01]  /*38a0*/  FADD.FTZ R33, R33, -R108.reuse ;  /* 0x8000006c21217221 */ /* 0x100fe20000010000 */
[----:B------:R-:W-:Y:S01]  /*38b0*/  FADD.FTZ R35, R35, -R108 ;  /* 0x8000006c23237221 */ /* 0x000fe20000010000 */
[----:B------:R-:W3:Y:S01]  /*38c0*/  SHFL.IDX PT, R117, R229, R237, 0x1f ;  /* 0x00001fede5757589 */ /* 0x000ee200000e0000 */
[--C-:B-----5:R-:W-:Y:S01]  /*38d0*/  FADD.FTZ R32, R32, -R109.reuse ;  /* 0x8000006d20207221 */ /* 0x120fe20000010000 */
[----:B------:R-:W-:Y:S02]  /*38e0*/  FADD.FTZ R34, R34, -R109 ;  /* 0x8000006d22227221 */ /* 0x000fe40000010000 */
[----:B------:R-:W5:Y:S01]  /*38f0*/  SHFL.IDX PT, R108, R229, R234, 0x1f ;  /* 0x00001feae56c7589 */ /* 0x000f6200000e0000 */
[----:B------:R-:W-:Y:S01]  /*3900*/  MUFU.EX2 R102, R102 ;  /* 0x0000006600667308 */ /* 0x000fe20000000800 */
[--C-:B----4-:R-:W-:Y:S01]  /*3910*/  FADD.FTZ R37, R37, -R124.reuse ;  /* 0x8000007c25257221 */ /* 0x110fe20000010000 */
[----:B------:R-:W-:Y:S01]  /*3920*/  FADD.FTZ R39, R39, -R124 ;  /* 0x8000007c27277221 */ /* 0x000fe20000010000 */
[----:B------:R-:W4:Y:S01]  /*3930*/  SHFL.IDX PT, R121, R229, R8, 0x1f ;  /* 0x00001f08e5797589 */ /* 0x000f2200000e0000 */
[--C-:B-1----:R-:W-:Y:S01]  /*3940*/  FADD.FTZ R41, R41, -R113.reuse ;  /* 0x8000007129297221 */ /* 0x102fe20000010000 */
[----:B------:R-:W-:-:S02]  /*3950*/  FADD.FTZ R43, R43, -R113 ;  /* 0x800000712b2b7221 */ /* 0x000fc40000010000 */
[----:B------:R-:W-:Y:S01]  /*3960*/  SHFL.IDX PT, R124, R228, R141, 0x1f ;  /* 0x00001f8de47c7589 */ /* 0x000fe200000e0000 */
[----:B------:R-:W1:Y:S01]  /*3970*/  MUFU.EX2 R103, R103 ;  /* 0x0000006700677308 */ /* 0x000e620000000800 */
[--C-:B--2---:R-:W-:Y:S01]  /*3980*/  FADD.FTZ R49, R49, -R14.reuse ;  /* 0x8000000e31317221 */ /* 0x104fe20000010000 */
[----:B------:R-:W-:Y:S01]  /*3990*/  FADD.FTZ R51, R51, -R14 ;  /* 0x8000000e33337221 */ /* 0x000fe20000010000 */
[----:B------:R2:W-:Y:S01]  /*39a0*/  SHFL.IDX PT, R113, R227, R141, 0x1f ;  /* 0x00001f8de3717589 */ /* 0x0005e200000e0000 */
[--C-:B---3--:R-:W-:Y:S01]  /*39b0*/  FADD.FTZ R52, R52, -R13.reuse ;  /* 0x8000000d34347221 */ /* 0x108fe20000010000 */
[----:B------:R-:W-:Y:S02]  /*39c0*/  FADD.FTZ R54, R54, -R13 ;  /* 0x8000000d36367221 */ /* 0x000fe40000010000 */
[----:B------:R-:W3:Y:S01]  /*39d0*/  SHFL.IDX PT, R109, R229, R235, 0x1f ;  /* 0x00001febe56d7589 */ /* 0x000ee200000e0000 */
[----:B------:R-:W-:Y:S01]  /*39e0*/  MUFU.EX2 R104, R104 ;  /* 0x0000006800687308 */ /* 0x000fe20000000800 */
[--C-:B------:R-:W-:Y:S01]  /*39f0*/  FADD.FTZ R44, R44, -R117.reuse ;  /* 0x800000752c2c7221 */ /* 0x100fe20000010000 */
[----:B------:R-:W-:Y:S01]  /*3a00*/  FADD.FTZ R46, R46, -R117 ;  /* 0x800000752e2e7221 */ /* 0x000fe20000010000 */
[----:B------:R-:W1:Y:S04]  /*3a10*/  SHFL.IDX PT, R13, R228, R235, 0x1f ;  /* 0x00001febe40d7589 */ /* 0x000e6800000e0000 */
[----:B--2---:R-:W2:Y:S01]  /*3a20*/  LDL R141, [R1+0x38] ;  /* 0x00003800018d7983 */ /* 0x004ea20000100800 */
[--C-:B-----5:R-:W-:Y:S01]  /*3a30*/  FADD.FTZ R48, R48, -R108.reuse ;  /* 0x8000006c30307221 */ /* 0x120fe20000010000 */
[----:B------:R-:W-:Y:S01]  /*3a40*/  FADD.FTZ R50, R50, -R108 ;  /* 0x8000006c32327221 */ /* 0x000fe20000010000 */
[----:B------:R-:W5:Y:S01]  /*3a50*/  MUFU.EX2 R105, R105 ;  /* 0x0000006900697308 */ /* 0x000f620000000800 */
[----:B------:R-:W5:Y:S01]  /*3a60*/  SHFL.IDX PT, R117, R228, R237, 0x1f ;  /* 0x00001fede4757589 */ /* 0x000f6200000e0000 */
[--C-:B----4-:R-:W-:Y:S01]  /*3a70*/  FADD.FTZ R40, R40, -R121.reuse ;  /* 0x8000007928287221 */ /* 0x110fe20000010000 */
[----:B------:R-:W-:-:S02]  /*3a80*/  FADD.FTZ R42, R42, -R121 ;  /* 0x800000792a2a7221 */ /* 0x000fc40000010000 */
[----:B------:R-:W-:Y:S04]  /*3a90*/  SHFL.IDX PT, R14, R228, R232, 0x1f ;  /* 0x00001fe8e40e7589 */ /* 0x000fe800000e0000 */
[----:B------:R-:W4:Y:S01]  /*3aa0*/  SHFL.IDX PT, R232, R227, R232, 0x1f ;  /* 0x00001fe8e3e87589 */ /* 0x000f2200000e0000 */
        /* <DEDUP_REMOVED lines=13> */
[----:B-1----:R-:W-:Y:S01]  /*3b80*/  FADD.FTZ R61, R61, -R13 ;  /* 0x8000000d3d3d7221 */ /* 0x002fe20000010000 */
[----:B-----5:R-:W-:Y:S01]  /*3b90*/  FADD.FTZ R62, R62, -R117 ;  /* 0x800000753e3e7221 */ /* 0x020fe20000010000 */
[----:B------:R-:W-:Y:S01]  /*3ba0*/  FADD.FTZ R13, R63, -R13 ;  /* 0x8000000d3f0d7221 */ /* 0x000fe20000010000 */
[----:B----4-:R-:W-:Y:S01]  /*3bb0*/  FADD.FTZ R128, R84, -R232 ;  /* 0x800000e854807221 */ /* 0x010fe20000010000 */
[----:B------:R-:W-:Y:S01]  /*3bc0*/  FMUL.FTZ R84, R217, R24 ;  /* 0x00000018d9547220 */ /* 0x000fe20000410000 */
[----:B------:R-:W-:Y:S01]  /*3bd0*/  FMUL.FTZ R25, R218, R25 ;  /* 0x00000019da197220 */ /* 0x000fe20000410000 */
[----:B------:R-:W-:Y:S01]  /*3be0*/  FMUL.FTZ R26, R216, R26 ;  /* 0x0000001ad81a7220 */ /* 0x000fe20000410000 */
[----:B------:R-:W-:Y:S01]  /*3bf0*/  FMUL.FTZ R27, R219, R27 ;  /* 0x0000001bdb1b7220 */ /* 0x000fe20000410000 */
[----:B------:R-:W-:Y:S01]  /*3c00*/  FMUL.FTZ R62, R126, R62 ;  /* 0x0000003e7e3e7220 */ /* 0x000fe20000410000 */
[----:B------:R-:W-:Y:S01]  /*3c10*/  FMUL.FTZ R13, R127, R13 ;  /* 0x0000000d7f0d7220 */ /* 0x000fe20000410000 */
[--C-:B------:R-:W-:Y:S01]  /*3c20*/  FADD.FTZ R57, R57, -R124.reuse ;  /* 0x8000007c39397221 */ /* 0x100fe20000010000 */
[----:B------:R-:W-:Y:S01]  /*3c30*/  FADD.FTZ R59, R59, -R124 ;  /* 0x8000007c3b3b7221 */ /* 0x000fe20000010000 */
[----:B------:R-:W-:Y:S01]  /*3c40*/  FADD.FTZ R60, R60, -R117 ;  /* 0x800000753c3c7221 */ /* 0x000fe20000010000 */
[----:B---3--:R-:W-:Y:S01]  /*3c50*/  FADD.FTZ R65, R65, -R108 ;  /* 0x8000006c41417221 */ /* 0x008fe20000010000 */
[----:B------:R-:W-:Y:S01]  /*3c60*/  FADD.FTZ R63, R68, -R14 ;  /* 0x8000000e443f7221 */ /* 0x000fe20000010000 */
[----:B------:R-:W1:Y:S01]  /*3c70*/  MUFU.EX2 R136, R136 ;  /* 0x0000008800887308 */ /* 0x000e620000000800 */
[----:B------:R-:W-:Y:S01]  /*3c80*/  FADD.FTZ R66, R66, -R109 ;  /* 0x8000006d42427221 */ /* 0x000fe20000010000 */
[----:B------:R-:W-:Y:S01]  /*3c90*/  FADD.FTZ R67, R67, -R108 ;  /* 0x8000006c43437221 */ /* 0x000fe20000010000 */
[----:B------:R-:W-:Y:S01]  /*3ca0*/  FADD.FTZ R14, R70, -R14 ;  /* 0x8000000e460e7221 */ /* 0x000fe20000010000 */
[----:B------:R-:W-:Y:S01]  /*3cb0*/  FADD.FTZ R117, R76, -R237 ;  /* 0x800000ed4c757221 */ /* 0x000fe20000010000 */
[----:B------:R-:W-:Y:S01]  /*3cc0*/  FADD.FTZ R124, R77, -R235 ;  /* 0x800000eb4d7c7221 */ /* 0x000fe20000010000 */
[----:B------:R-:W-:-:S02]  /*3cd0*/  FADD.FTZ R70, R69, -R228 ;  /* 0x800000e445467221 */ /* 0x000fc40000010000 */
[----:B------:R-:W3:Y:S01]  /*3ce0*/  MUFU.EX2 R137, R137 ;  /* 0x0000008900897308 */ /* 0x000ee20000000800 */
[----:B------:R-:W-:Y:S01]  /*3cf0*/  FADD.FTZ R228, R71, -R228 ;  /* 0x800000e447e47221 */ /* 0x000fe20000010000 */
[----:B------:R-:W-:Y:S01]  /*3d00*/  FADD.FTZ R129, R85, -R231 ;  /* 0x800000e755817221 */ /* 0x000fe20000010000 */
[----:B------:R-:W-:Y:S01]  /*3d10*/  F2FP.BF16.F32.PACK_AB R84, R25, R84 ;  /* 0x000000541954723e */ /* 0x000fe200000010ff */
[----:B------:R-:W-:-:S04]  /*3d20*/  FMUL.FTZ R25, R96, R65 ;  /* 0x0000004160197220 */ /* 0x000fc80000410000 */
[----:B------:R-:W4:Y:S01]  /*3d30*/  MUFU.EX2 R225, R225 ;  /* 0x000000e100e17308 */ /* 0x000f220000000800 */
        /* <DEDUP_REMOVED lines=86> */
[----:B---3--:R-:W-:Y:S01]  /*42a0*/  FMUL.FTZ R14, R137, R233 ;  /* 0x000000e9890e7220 */ /* 0x008fe20000410000 */
[----:B------:R-:W-:Y:S01]  /*42b0*/  F2FP.BF16.F32.PACK_AB R61, R26, R61 ;  /* 0x0000003d1a3d723e */ /* 0x000fe200000010ff */
[----:B------:R-:W-:Y:S01]  /*42c0*/  FMUL.FTZ R58, R104, R128 ;  /* 0x00000080683a7220 */ /* 0x000fe20000410000 */
[----:B------:R-:W-:Y:S01]  /*42d0*/  F2FP.BF16.F32.PACK_AB R76, R41, R40 ;  /* 0x00000028294c723e */ /* 0x000fe200000010ff */
[----:B----4-:R-:W-:Y:S01]  /*42e0*/  FMUL.FTZ R59, R225, R232 ;  /* 0x000000e8e13b7220 */ /* 0x010fe20000410000 */
[----:B------:R-:W-:Y:S01]  /*42f0*/  F2FP.BF16.F32.PACK_AB R77, R43, R42 ;  /* 0x0000002a2b4d723e */ /* 0x000fe200000010ff */
[----:B-----5:R-:W-:Y:S01]  /*4300*/  FMUL.FTZ R26, R140, R231 ;  /* 0x000000e78c1a7220 */ /* 0x020fe20000410000 */
        /* <DEDUP_REMOVED lines=167> */
.L_x_6527:
        /* <DEDUP_REMOVED lines=68> */
.L_x_6528:
        /* <DEDUP_REMOVED lines=12> */
.L_x_6518:
[----:B------:R-:W2:Y:S02]  /*5280*/  LDL R5, [R1+0x44] ;  /* 0x0000440001057983 */ /* 0x000ea40000100800 */
[----:B--2---:R-:W-:-:S13]  /*5290*/  ISETP.GE.AND P0, PT, R16, R5, PT ;  /* 0x000000051000720c */ /* 0x004fda0003f06270 */
[----:B------:R-:W-:Y:S05]  /*52a0*/  @P0 BRA `(.L_x_6530) ;  /* 0x0000003800580947 */ /* 0x000fea0003800000 */
[----:B------:R-:W2:Y:S01]  /*52b0*/  LDL.LU R15, [R1+0x28] ;  /* 0x00002800010f7983 */ /* 0x000ea20000300800 */
[----:B------:R-:W3:Y:S03]  /*52c0*/  LDC R21, c[0x0][0x290] ;  /* 0x0000a400ff157b82 */ /* 0x000ee60000000800 */
[----:B------:R-:W4:Y:S01]  /*52d0*/  LDL.LU R20, [R1+0x1c] ;  /* 0x00001c0001147983 */ /* 0x000f220000300800 */
[----:B------:R-:W-:-:S03]  /*52e0*/  ULOP3.LUT UR4, URZ, UR38, URZ, 0x33, !UPT ;  /* 0x000000263f047292 */ /* 0x000fc6000f8e333f */
[----:B------:R-:W5:Y:S01]  /*52f0*/  LDL.LU R22, [R1+0x18] ;  /* 0x0000180001167983 */ /* 0x000f620000300800 */
[----:B------:R-:W1:Y:S02]  /*5300*/  S2R R5, SR_TID.X ;  /* 0x0000000000057919 */ /* 0x000e640000002100 */
[----:B-1----:R-:W-:-:S05]  /*5310*/  VIADD R5, R5, 0xffffff80 ;  /* 0xffffff8005057836 */ /* 0x002fca0000000000 */
[----:B------:R-:W-:-:S04]  /*5320*/  SHF.R.S32.HI R6, RZ, 0x1f, R5 ;  /* 0x0000001fff067819 */ /* 0x000fc80000011405 */
[CC--:B------:R-:W-:Y:S02]  /*5330*/  LEA.HI R7, R6.reuse, R5.reuse, RZ, 0x5 ;  /* 0x0000000506077211 */ /* 0x0c0fe400078f28ff */
[----:B------:R-:W-:Y:S02]  /*5340*/  LEA.HI R13, R6, R5, RZ, 0x2 ;  /* 0x00000005060d7211 */ /* 0x000fe400078f10ff */
[----:B------:R-:W-:Y:S02]  /*5350*/  LOP3.LUT R8, R7, 0xffffffe0, RZ, 0xc0, !PT ;  /* 0xffffffe007087812 */ /* 0x000fe400078ec0ff */
[----:B------:R-:W-:-:S03]  /*5360*/  LOP3.LUT R14, R13, 0xfffffffc, RZ, 0xc0, !PT ;  /* 0xfffffffc0d0e7812 */ /* 0x000fc600078ec0ff */
[----:B------:R-:W-:Y:S02]  /*5370*/  IMAD.IADD R7, R5, 0x1, -R8 ;  /* 0x0000000105077824 */ /* 0x000fe400078e0a08 */
[----:B------:R-:W1:Y:S03]  /*5380*/  LDC R8, c[0x0][0x8b4] ;  /* 0x00022d00ff087b82 */ /* 0x000e660000000800 */
[----:B------:R-:W-:-:S04]  /*5390*/  SHF.R.S32.HI R10, RZ, 0x1f, R7 ;  /* 0x0000001fff0a7819 */ /* 0x000fc80000011407 */
[CC--:B------:R-:W-:Y:S02]  /*53a0*/  LEA.HI R9, R10.reuse, R7.reuse, RZ, 0x3 ;  /* 0x000000070a097211 */ /* 0x0c0fe400078f18ff */
[----:B------:R-:W-:Y:S02]  /*53b0*/  LEA.HI R11, R10, R7, RZ, 0x2 ;  /* 0x000000070a0b7211 */ /* 0x000fe400078f10ff */
[--C-:B------:R-:W-:Y:S02]  /*53c0*/  SHF.R.S32.HI R10, RZ, 0x3, R9.reuse ;  /* 0x00000003ff0a7819 */ /* 0x100fe40000011409 */
[----:B------:R-:W-:Y:S02]  /*53d0*/  LEA.HI R7, R6, R5, RZ, 0x7 ;  /* 0x0000000506077211 */ /* 0x000fe400078f38ff */
[----:B------:R-:W-:Y:S02]  /*53e0*/  SHF.R.S32.HI R9, RZ, 0x1f, R9 ;  /* 0x0000001fff097819 */ /* 0x000fe40000011409 */
[----:B------:R-:W-:-:S02]  /*53f0*/  SHF.R.S32.HI R12, RZ, 0x2, R11 ;  /* 0x00000002ff0c7819 */ /* 0x000fc4000001140b */
[----:B------:R-:W-:Y:S02]  /*5400*/  LOP3.LUT R6, R7, 0xffffff80, RZ, 0xc0, !PT ;  /* 0xffffff8007067812 */ /* 0x000fe400078ec0ff */
[----:B------:R-:W-:Y:S02]  /*5410*/  LEA.HI R9, R9, R10, RZ, 0x4 ;  /* 0x0000000a09097211 */ /* 0x000fe400078f20ff */
[----:B------:R-:W-:Y:S01]  /*5420*/  LEA.HI R11, R11, R12, RZ, 0x1 ;  /* 0x0000000c0b0b7211 */ /* 0x000fe200078f08ff */
[C---:B------:R-:W-:Y:S01]  /*5430*/  IMAD.IADD R6, R5.reuse, 0x1, -R6 ;  /* 0x0000000105067824 */ /* 0x040fe200078e0a06 */
[----:B------:R-:W-:Y:S01]  /*5440*/  SHF.R.S32.HI R7, RZ, 0x7, R7 ;  /* 0x00000007ff077819 */ /* 0x000fe20000011407 */
[----:B------:R-:W-:Y:S01]  /*5450*/  IMAD.IADD R5, R5, 0x1, -R14 ;  /* 0x0000000105057824 */ /* 0x000fe200078e0a0e */
[----:B------:R-:W-:Y:S02]  /*5460*/  LOP3.LUT R9, R9, 0x1ffffff0, RZ, 0xc0, !PT ;  /* 0x1ffffff009097812 */ /* 0x000fe400078ec0ff */
[----:B------:R-:W-:-:S02]  /*5470*/  LOP3.LUT R11, R11, 0xfffffffe, RZ, 0xc0, !PT ;  /* 0xfffffffe0b0b7812 */ /* 0x000fc400078ec0ff */
[----:B------:R-:W-:Y:S01]  /*5480*/  LEA.HI R13, R7, R7, RZ, 0x1 ;  /* 0x00000007070d7211 */ /* 0x000fe200078f08ff */
[----:B------:R-:W-:Y:S02]  /*5490*/  IMAD.IADD R10, R10, 0x1, -R9 ;  /* 0x000000010a0a7824 */ /* 0x000fe400078e0a09 */
[----:B------:R-:W-:Y:S01]  /*54a0*/  IMAD.IADD R11, R12, 0x1, -R11 ;  /* 0x000000010c0b7824 */ /* 0x000fe200078e0a0b */
[----:B------:R-:W-:-:S05]  /*54b0*/  LOP3.LUT R14, R13, 0xfffffffe, RZ, 0xc0, !PT ;  /* 0xfffffffe0d0e7812 */ /* 0x000fca00078ec0ff */
[----:B------:R-:W-:Y:S02]  /*54c0*/  IMAD.IADD R19, R7, 0x1, -R14 ;  /* 0x0000000107137824 */ /* 0x000fe400078e0a0e */
[C---:B------:R-:W-:Y:S02]  /*54d0*/  VIADD R7, R12.reuse, 0x8 ;  /* 0x000000080c077836 */ /* 0x040fe40000000000 */
[C---:B------:R-:W-:Y:S02]  /*54e0*/  VIADD R9, R12.reuse, 0x10 ;  /* 0x000000100c097836 */ /* 0x040fe40000000000 */
[----:B------:R-:W-:Y:S02]  /*54f0*/  VIADD R13, R12, 0x18 ;  /* 0x000000180c0d7836 */ /* 0x000fe40000000000 */
[----:B------:R-:W-:Y:S02]  /*5500*/  IMAD R230, R230, 0x2000, R236 ;  /* 0x00002000e6e67824 */ /* 0x000fe400078e02ec */
[----:B------:R-:W-:Y:S01]  /*5510*/  IMAD.MOV.U32 R235, RZ, RZ, 0x40000040 ;  /* 0x40000040ffeb7424 */ /* 0x000fe200078e00ff */
[----:B--2---:R-:W-:Y:S01]  /*5520*/  LEA.HI R17, R15, R6, RZ, 0x5 ;  /* 0x000000060f117211 */ /* 0x004fe200078f28ff */
[----:B------:R-:W-:-:S05]  /*5530*/  IMAD R6, R10, 0x8, R11 ;  /* 0x000000080a067824 */ /* 0x000fca00078e020b */
[----:B------:R1:W-:Y:S01]  /*5540*/  STL [R1+0x40], R6 ;  /* 0x0000400601007387 */ /* 0x0003e20000100800 */
[----:B------:R-:W-:Y:S02]  /*5550*/  LEA.HI R11, R9, R9, RZ, 0x1 ;  /* 0x00000009090b7211 */ /* 0x000fe400078f08ff */
[----:B------:R-:W-:Y:S01]  /*5560*/  LEA.HI R15, R13, R13, RZ, 0x1 ;  /* 0x0000000d0d0f7211 */ /* 0x000fe200078f08ff */
[----:B-1----:R-:W-:Y:S01]  /*5570*/  VIADD R6, R8, UR4 ;  /* 0x0000000408067c36 */ /* 0x002fe20008000000 */
[----:B------:R-:W-:-:S04]  /*5580*/  LEA.HI R8, R7, R7, RZ, 0x1 ;  /* 0x0000000707087211 */ /* 0x000fc800078f08ff */
[----:B------:R-:W-:Y:S02]  /*5590*/  LOP3.LUT R10, R8, 0xfffffffe, RZ, 0xc0, !PT ;  /* 0xfffffffe080a7812 */ /* 0x000fe400078ec0ff */
[----:B------:R-:W-:Y:S02]  /*55a0*/  LOP3.LUT R12, R11, 0xfffffffe, RZ, 0xc0, !PT ;  /* 0xfffffffe0b0c7812 */ /* 0x000fe400078ec0ff */
[----:B------:R-:W-:Y:S01]  /*55b0*/  LOP3.LUT R14, R15, 0xfffffffe, RZ, 0xc0, !PT ;  /* 0xfffffffe0f0e7812 */ /* 0x000fe200078ec0ff */
[----:B------:R-:W-:Y:S01]  /*55c0*/  IMAD.IADD R10, R7, 0x1, -R10 ;  /* 0x00000001070a7824 */ /* 0x000fe200078e0a0a */
[--C-:B------:R-:W-:Y:S02]  /*55d0*/  SHF.R.S32.HI R7, RZ, 0x1, R8.reuse ;  /* 0x00000001ff077819 */ /* 0x100fe40000011408 */
        /* <DEDUP_REMOVED lines=15> */
[----:B------:R-:W-:Y:S01]  /*56d0*/  SHF.R.S32.HI R17, RZ, 0x5, R17 ;  /* 0x00000005ff117819 */ /* 0x000fe20000011411 */
[----:B------:R-:W-:Y:S02]  /*56e0*/  IMAD.IADD R9, R9, 0x1, -R14 ;  /* 0x0000000109097824 */ /* 0x000fe400078e0a0e */
[----:B---3--:R-:W-:Y:S02]  /*56f0*/  IMAD R6, R6, -0x80, R21 ;  /* 0xffffff8006067824 */ /* 0x008fe400078e0215 */
[----:B------:R-:W-:Y:S01]  /*5700*/  IMAD.IADD R18, R11, 0x1, -R18 ;  /* 0x000000010b127824 */ /* 0x000fe200078e0a12 */
[----:B------:R1:W-:Y:S01]  /*5710*/  STL [R1+0x3c], R7 ;  /* 0x00003c0701007387 */ /* 0x0003e20000100800 */
[----:B------:R-:W-:Y:S02]  /*5720*/  IMAD R8, R9, 0x8, R12 ;  /* 0x0000000809087824 */ /* 0x000fe400078e020c */
[----:B------:R-:W-:Y:S01]  /*5730*/  IMAD R6, R17, -0x10, R6 ;  /* 0xfffffff011067824 */ /* 0x000fe200078e0206 */
[----:B----4-:R-:W-:-:S02]  /*5740*/  SHF.R.S32.HI R17, RZ, 0x2, R20 ;  /* 0x00000002ff117819 */ /* 0x010fc40000011414 */
[----:B------:R-:W-:Y:S01]  /*5750*/  SHF.R.S32.HI R20, RZ, 0x1f, R20 ;  /* 0x0000001fff147819 */ /* 0x000fe20000011414 */
[----:B-1----:R-:W-:Y:S01]  /*5760*/  IMAD R7, R18, 0x8, R13 ;  /* 0x0000000812077824 */ /* 0x002fe200078e020d */
[----:B------:R1:W-:Y:S02]  /*5770*/  STL [R1+0x30], R8 ;  /* 0x0000300801007387 */ /* 0x0003e40000100800 */
[----:B------:R-:W-:Y:S02]  /*5780*/  LEA.HI R20, R20, R17, RZ, 0x3 ;  /* 0x0000001114147211 */ /* 0x000fe400078f18ff */
[----:B------:R2:W-:Y:S02]  /*5790*/  STL [R1+0x2c], R7 ;  /* 0x00002c0701007387 */ /* 0x0005e40000100800 */
[----:B------:R-:W-:Y:S01]  /*57a0*/  LOP3.LUT R20, R20, 0xfffffff8, RZ, 0xc0, !PT ;  /* 0xfffffff814147812 */ /* 0x000fe200078ec0ff */
[C---:B-1----:R-:W-:Y:S02]  /*57b0*/  VIADD R8, R230.reuse, 0x4000 ;  /* 0x00004000e6087836 */ /* 0x042fe40000000000 */
[----:B--2---:R-:W-:Y:S01]  /*57c0*/  VIADD R7, R230, 0x20c00 ;  /* 0x00020c00e6077836 */ /* 0x004fe20000000000 */
[----:B------:R-:W-:-:S02]  /*57d0*/  SHF.R.U32.HI R230, RZ, 0x4, R230 ;  /* 0x00000004ffe67819 */ /* 0x000fc400000116e6 */
[----:B------:R-:W-:Y:S02]  /*57e0*/  SHF.R.U32.HI R8, RZ, 0x4, R8 ;  /* 0x00000004ff087819 */ /* 0x000fe40000011608 */
[----:B------:R-:W-:Y:S02]  /*57f0*/  SHF.R.U32.HI R7, RZ, 0x4, R7 ;  /* 0x00000004ff077819 */ /* 0x000fe40000011607 */
[----:B------:R-:W-:Y:S02]  /*5800*/  LOP3.LUT R230, R230, 0x3fff, RZ, 0xc0, !PT ;  /* 0x00003fffe6e67812 */ /* 0x000fe400078ec0ff */
[----:B------:R-:W-:Y:S02]  /*5810*/  IADD3 R6, R6, R20, -R17 ;  /* 0x0000001406067210 */ /* 0x000fe40007ffe811 */
[----:B------:R-:W-:Y:S02]  /*5820*/  LOP3.LUT R8, R8, 0x3fff, RZ, 0xc0, !PT ;  /* 0x00003fff08087812 */ /* 0x000fe400078ec0ff */
[----:B------:R-:W-:-:S02]  /*5830*/  LOP3.LUT R7, R7, 0x3fff, RZ, 0xc0, !PT ;  /* 0x00003fff07077812 */ /* 0x000fc400078ec0ff */
[----:B------:R-:W-:Y:S01]  /*5840*/  LOP3.LUT R10, R230, 0x10000, RZ, 0xfc, !PT ;  /* 0x00010000e60a7812 */ /* 0x000fe200078efcff */
[----:B------:R-:W-:Y:S01]  /*5850*/  IMAD R6, R19, -0x40, R6 ;  /* 0xffffffc013067824 */ /* 0x000fe200078e0206 */
[----:B------:R-:W-:Y:S01]  /*5860*/  LOP3.LUT R237, R8, 0x10000, RZ, 0xfc, !PT ;  /* 0x0001000008ed7812 */ /* 0x000fe200078efcff */
[----:B------:R-:W-:Y:S01]  /*5870*/  IMAD.MOV.U32 R19, RZ, RZ, 0x40000040 ;  /* 0x40000040ff137424 */ /* 0x000fe200078e00ff */
[----:B------:R-:W-:Y:S01]  /*5880*/  LOP3.LUT R7, R7, 0x10000, RZ, 0xfc, !PT ;  /* 0x0001000007077812 */ /* 0x000fe200078efcff */
[C---:B------:R-:W-:Y:S02]  /*5890*/  VIADD R18, R10.reuse, 0x2 ;  /* 0x000000020a127836 */ /* 0x040fe40000000000 */
[C---:B------:R-:W-:Y:S02]  /*58a0*/  VIADD R14, R10.reuse, 0x4 ;  /* 0x000000040a0e7836 */ /* 0x040fe40000000000 */
[----:B------:R-:W-:Y:S01]  /*58b0*/  IMAD.MOV.U32 R15, RZ, RZ, 0x40000040 ;  /* 0x40000040ff0f7424 */ /* 0x000fe200078e00ff */
[----:B------:R1:W-:Y:S01]  /*58c0*/  STL [R1+0x28], R10 ;  /* 0x0000280a01007387 */ /* 0x0003e20000100800 */
[----:B------:R-:W-:-:S02]  /*58d0*/  VIADD R12, R10, 0x6 ;  /* 0x000000060a0c7836 */ /* 0x000fc40000000000 */
[----:B------:R-:W-:Y:S01]  /*58e0*/  IMAD.MOV.U32 R13, RZ, RZ, 0x40000040 ;  /* 0x40000040ff0d7424 */ /* 0x000fe200078e00ff */
[----:B------:R2:W-:Y:S01]  /*58f0*/  STL [R1+0x34], R7 ;  /* 0x0000340701007387 */ /* 0x0005e20000100800 */
[C---:B------:R-:W-:Y:S02]  /*5900*/  VIADD R8, R237.reuse, 0x4 ;  /* 0x00000004ed087836 */ /* 0x040fe40000000000 */
[----:B------:R-:W-:Y:S01]  /*5910*/  IMAD.MOV.U32 R9, RZ, RZ, 0x40000040 ;  /* 0x40000040ff097424 */ /* 0x000fe200078e00ff */
[----:B------:R3:W-:Y:S01]  /*5920*/  STL.64 [R1+0x20], R18 ;  /* 0x0000201201007387 */ /* 0x0007e20000100a00 */
[----:B------:R-:W-:Y:S02]  /*5930*/  IMAD.MOV.U32 R11, RZ, RZ, 0x40000040 ;  /* 0x40000040ff0b7424 */ /* 0x000fe400078e00ff */
[----:B-1----:R-:W-:Y:S01]  /*5940*/  VIADD R10, R237, 0x2 ;  /* 0x00000002ed0a7836 */ /* 0x002fe20000000000 */
[----:B------:R3:W-:Y:S04]  /*5950*/  STL.64 [R1+0x18], R14 ;  /* 0x0000180e01007387 */ /* 0x0007e80000100a00 */
[----:B------:R3:W-:Y:S04]  /*5960*/  STL.64 [R1+0x10], R12 ;  /* 0x0000100c01007387 */ /* 0x0007e80000100a00 */
[----:B------:R3:W-:Y:S04]  /*5970*/  STL.64 [R1], R8 ;  /* 0x0000000801007387 */ /* 0x0007e80000100a00 */
[----:B------:R3:W-:Y:S01]  /*5980*/  STL.64 [R1+0x8], R10 ;  /* 0x0000080a01007387 */ /* 0x0007e20000100a00 */
[C---:B--2---:R-:W-:Y:S01]  /*5990*/  VIADD R7, R5.reuse, 0x4 ;  /* 0x0000000405077836 */ /* 0x044fe20000000000 */
        /* <DEDUP_REMOVED lines=8> */
.L_x_6541:
[----:B------:R-:W-:-:S13]  /*5a20*/  ISETP.NE.AND P0, PT, R231, 0x3, PT ;  /* 0x00000003e700780c */ /* 0x000fda0003f05270 */
[----:B------:R-:W-:Y:S05]  /*5a30*/  @!P0 BRA `(.L_x_6531) ;  /* 0x0000000000048947 */ /* 0x000fea0003800000 */
[----:B------:R-:W-:Y:S01]  /*5a40*/  BPT.TRAP 0x1 ;  /* 0x000000040000795c */ /* 0x000fe20000300000 */
.L_x_6531:
[----:B------:R-:W-:Y:S01]  /*5a50*/  IMAD R7, R0, 0x8, R236 ;  /* 0x0000000800077824 */ /* 0x000fe200078e02ec */
[----:B------:R-:W-:-:S04]  /*5a60*/  SHF.L.U32 R20, R4, 0x1f, RZ ;  /* 0x0000001f04147819 */ /* 0x000fc800000006ff */
[----:B------:R1:W2:Y:S01]  /*5a70*/  SYNCS.PHASECHK.TRANS64.TRYWAIT P1, [R7+URZ+0x30c10], R20 ;  /* 0x030c1014070075a7 */ /* 0x0002a2000802017f */
[----:B------:R-:W-:Y:S05]  /*5a80*/  @!P0 BRA `(.L_x_6532) ;  /* 0x0000000000048947 */ /* 0x000fea0003800000 */
[----:B------:R-:W-:Y:S01]  /*5a90*/  BPT.TRAP 0x1 ;  /* 0x000000040000795c */ /* 0x000fe20000300000 */
.L_x_6532:
[----:B------:R-:W-:-:S05]  /*5aa0*/  VIADD R8, R236, 0x10000 ;  /* 0x00010000ec087836 */ /* 0x000fca0000000000 */
[----:B------:R-:W-:-:S04]  /*5ab0*/  SHF.R.U32.HI R8, RZ, 0x4, R8 ;  /* 0x00000004ff087819 */ /* 0x000fc80000011608 */
[----:B------:R-:W-:-:S04]  /*5ac0*/  LOP3.LUT R8, R8, 0x3fff, RZ, 0xc0, !PT ;  /* 0x00003fff08087812 */ /* 0x000fc800078ec0ff */
[----:B------:R-:W-:Y:S01]  /*5ad0*/  LOP3.LUT R9, R8, 0x10000, RZ, 0xfc, !PT ;  /* 0x0001000008097812 */ /* 0x000fe200078efcff */
[----:B--2---:R-:W-:Y:S06]  /*5ae0*/  @P1 BRA `(.L_x_6533) ;  /* 0x0000000000081947 */ /* 0x004fec0003800000 */
[----:B------:R-:W2:Y:S02]  /*5af0*/  SYNCS.PHASECHK.TRANS64.TRYWAIT P1, [R7+URZ+0x30c10], R20 ;  /* 0x030c1014070075a7 */ /* 0x000ea4000802017f */
[----:B--2---:R-:W-:Y:S05]  /*5b00*/  @!P1 BRA `(.L_x_6534) ;  /* 0x0000007800289947 */ /* 0x004fea0003800000 */
.L_x_6533:
        /* <DEDUP_REMOVED lines=27> */
[----:B------:R-:W-:-:S04]  /*5cc0*/  IMAD R9, R3, 0x2, R10 ;  /* 0x0000000203097824 */ /* 0x000fc800078e020a */
        /* <DEDUP_REMOVED lines=35> */
.L_x_6535:
[----:B------:R1:W1:Y:S01]  /*5f00*/  SYNCS.PHASECHK.TRANS64.TRYWAIT P1, [R7+URZ+0x30c30], R20 ;  /* 0x030c3014070075a7 */ /* 0x000262000802017f */
[----:B------:R-:W-:Y:S05]  /*5f10*/  @!P0 BRA `(.L_x_6536) ;  /* 0x0000000000048947 */ /* 0x000fea0003800000 */
[----:B------:R-:W-:Y:S01]  /*5f20*/  BPT.TRAP 0x1 ;  /* 0x000000040000795c */ /* 0x000fe20000300000 */
.L_x_6536:
        /* <DEDUP_REMOVED lines=8> */
.L_x_6537:
        /* <DEDUP_REMOVED lines=9> */
[C---:B------:R-:W-:Y:S01]  /*6040*/  ISETP.GT.AND P1, PT, R6.reuse, 0x8, PT ;  /* 0x000000080600780c */ /* 0x040fe20003f24270 */
[----:B------:R-:W-:Y:S01]  /*6050*/  VIADD R17, R5, 0x8 ;  /* 0x0000000805117836 */ /* 0x000fe20000000000 */
[----:B--2---:R-:W-:Y:S01]  /*6060*/  SHFL.IDX PT, R9, R10, R5, 0x1f ;  /* 0x00001f050a097589 */ /* 0x004fe200000e0000 */
[----:B------:R-:W-:-:S02]  /*6070*/  ISETP.GT.AND P2, PT, R6, RZ, PT ;  /* 0x000000ff0600720c */ /* 0x000fc40003f44270 */
[----:B------:R-:W-:Y:S01]  /*6080*/  FSEL R91, R91, -INF , P1 ;  /* 0xff8000005b5b7808 */ /* 0x000fe20000800000 */
[----:B------:R-:W1:Y:S01]  /*6090*/  SHFL.IDX PT, R11, R10, R14, 0x1f ;  /* 0x00001f0e0a0b7589 */ /* 0x000e6200000e0000 */
[----:B------:R-:W-:Y:S01]  /*60a0*/  HGMMA.64x128x16.F32.BF16 R24, gdesc[UR4], RZ, !UPT, gsb0 ;  /* 0x01e00000041879f0 */ /* 0x000fe2000c0018ff */
[----:B------:R-:W-:Y:S01]  /*60b0*/  UIADD3 UR4, UR6, 0x2, URZ ;  /* 0x0000000206047890 */ /* 0x000fe2000fffe03f */
[----:B------:R-:W-:Y:S01]  /*60c0*/  FSEL R88, R88, -INF , P2 ;  /* 0xff80000058587808 */ /* 0x000fe20001000000 */
[----:B------:R-:W-:Y:S01]  /*60d0*/  ULDC UR5, c[0x0][0x744] ;  /* 0x0001d10000057ab9 */ /* 0x000fe20000000800 */
[----:B---3--:R-:W2:Y:S01]  /*60e0*/  SHFL.IDX PT, R18, R233, R5, 0x1f ;  /* 0x00001f05e9127589 */ /* 0x008ea200000e0000 */
[----:B------:R-:W-:Y:S02]  /*60f0*/  FSEL R90, R90, -INF , P1 ;  /* 0xff8000005a5a7808 */ /* 0x000fe40000800000 */
[----:B------:R-:W-:Y:S01]  /*6100*/  FSEL R94, R94, -INF , P1 ;  /* 0xff8000005e5e7808 */ /* 0x000fe20000800000 */
[----:B------:R-:W-:Y:S01]  /*6110*/  UMOV UR10, UR4 ;  /* 0x00000004000a7c82 */ /* 0x000fe20008000000 */
[----:B------:R-:W-:Y:S01]  /*6120*/  FSEL R104, R104, -INF , P2 ;  /* 0xff80000068687808 */ /* 0x000fe20001000000 */
[----:B------:R-:W-:Y:S01]  /*6130*/  SHFL.IDX PT, R22, R233, R17, 0x1f ;  /* 0x00001f11e9167589 */ /* 0x000fe200000e0000 */
[----:B------:R-:W-:-:S02]  /*6140*/  FSEL R101, R101, -INF , P2 ;  /* 0xff80000065657808 */ /* 0x000fc40001000000 */
[----:B------:R-:W-:Y:S02]  /*6150*/  FSEL R92, R92, -INF , P2 ;  /* 0xff8000005c5c7808 */ /* 0x000fe40001000000 */
[----:B------:R-:W-:Y:S02]  /*6160*/  FSEL R103, R103, -INF , P1 ;  /* 0xff80000067677808 */ /* 0x000fe40000800000 */
[----:B------:R-:W-:Y:S02]  /*6170*/  FSEL R106, R106, -INF , P1 ;  /* 0xff8000006a6a7808 */ /* 0x000fe40000800000 */
[----:B------:R-:W-:Y:S02]  /*6180*/  FSEL R93, R93, -INF , P2 ;  /* 0xff8000005d5d7808 */ /* 0x000fe40001000000 */
[----:B------:R-:W-:Y:S01]  /*6190*/  FSEL R116, R116, -INF , P2 ;  /* 0xff80000074747808 */ /* 0x000fe20001000000 */
[----:B-1----:R-:W-:Y:S01]  /*61a0*/  FFMA.FTZ R91, R91, UR5, -R11 ;  /* 0x000000055b5b7c23 */ /* 0x002fe2000801080b */
[--C-:B------:R-:W-:Y:S01]  /*61b0*/  FFMA.FTZ R88, R88, UR5, -R9.reuse ;  /* 0x0000000558587c23 */ /* 0x100fe20008010809 */
[----:B------:R-:W-:Y:S01]  /*61c0*/  FFMA.FTZ R90, R90, UR5, -R9 ;  /* 0x000000055a5a7c23 */ /* 0x000fe20008010809 */
[----:B------:R-:W-:Y:S01]  /*61d0*/  FSEL R118, R118, -INF , P1 ;  /* 0xff80000076767808 */ /* 0x000fe20000800000 */
[----:B------:R1:W-:Y:S01]  /*61e0*/  MUFU.EX2 R230, R91 ;  /* 0x0000005b00e67308 */ /* 0x0003e20000000800 */
[----:B------:R-:W-:-:S02]  /*61f0*/  FSEL R95, R95, -INF , P1 ;  /* 0xff8000005f5f7808 */ /* 0x000fc40000800000 */
[----:B------:R-:W-:Y:S02]  /*6200*/  FSEL R117, R117, -INF , P2 ;  /* 0xff80000075757808 */ /* 0x000fe40001000000 */
[----:B------:R-:W-:Y:S02]  /*6210*/  FSEL R147, R147, -INF , P1 ;  /* 0xff80000093937808 */ /* 0x000fe40000800000 */
[----:B------:R-:W-:Y:S01]  /*6220*/  FSEL R89, R89, -INF , P2 ;  /* 0xff80000059597808 */ /* 0x000fe20001000000 */
[----:B------:R-:W-:Y:S02]  /*6230*/  WARPGROUP.DEPBAR.LE gsb0, 0x0 ;  /* 0x00008000000079c5 */ /* 0x000fe40000010000 */
[----:B------:R-:W-:Y:S01]  /*6240*/  WARPGROUP.ARRIVE ;  /* 0x00000000000079c5 */ /* 0x000fe20000000000 */
[----:B-1----:R-:W-:Y:S01]  /*6250*/  VIADD R91, R5, 0x1c ;  /* 0x0000001c055b7836 */ /* 0x002fe20000000000 */
[----:B------:R-:W-:Y:S01]  /*6260*/  UIADD3 UR4, UR6, 0x4, URZ ;  /* 0x0000000406047890 */ /* 0x000fe2000fffe03f */
[----:B------:R-:W-:Y:S01]  /*6270*/  MUFU.EX2 R222, R88 ;  /* 0x0000005800de7308 */ /* 0x000fe20000000800 */
[----:B------:R-:W-:-:S02]  /*6280*/  FFMA.FTZ R89, R89, UR5, -R11 ;  /* 0x0000000559597c23 */ /* 0x000fc4000801080b */
[----:B------:R-:W-:Y:S05]  /*6290*/  SHFL.IDX PT, R15, R10, R91, 0x1f ;  /* 0x00001f5b0a0f7589 */ /* 0x000fea00000e0000 */
[----:B------:R-:W1:Y:S01]  /*62a0*/  MUFU.EX2 R232, R90 ;  /* 0x0000005a00e87308 */ /* 0x000e620000000800 */
[----:B-----5:R-:W-:Y:S02]  /*62b0*/  R2UR UR8, R12 ;  /* 0x000000000c0872ca */ /* 0x020fe400000e0000 */
[----:B------:R-:W-:Y:S01]  /*62c0*/  R2UR UR9, R13 ;  /* 0x000000000d0972ca */ /* 0x000fe200000e0000 */
[----:B------:R2:W3:Y:S01]  /*62d0*/  SHFL.IDX PT, R12, R10, R17, 0x1f ;  /* 0x00001f110a0c7589 */ /* 0x0004e200000e0000 */
[----:B------:R-:W-:Y:S01]  /*62e0*/  VIADD R13, R5, 0xc ;  /* 0x0000000c050d7836 */ /* 0x000fe20000000000 */
[----:B------:R-:W-:Y:S01]  /*62f0*/  UIADD3 UR6, UR6, 0x6, URZ ;  /* 0x0000000606067890 */ /* 0x000fe2000fffe03f */
[----:B------:R-:W-:Y:S01]  /*6300*/  FSEL R113, R113, -INF , P2 ;  /* 0xff80000071717808 */ /* 0x000fe20001000000 */
[----:B------:R-:W-:Y:S02]  /*6310*/  MUFU.EX2 R225, R89 ;  /* 0x0000005900e17308 */ /* 0x000fe40000000800 */
[----:B------:R5:W1:Y:S06]  /*6320*/  SHFL.IDX PT, R9, R10, R13, 0x1f ;  /* 0x00001f0d0a097589 */ /* 0x000a6c00000e0000 */
[----:B------:R-:W-:Y:S01]  /*6330*/  HGMMA.64x128x16.F32.BF16 R24, gdesc[UR8], R24, gsb0 ;  /* 0x01e00000081879f0 */ /* 0x000fe20008001818 */
[----:B----4-:R-:W-:-:S02]  /*6340*/  R2UR UR8, R20 ;  /* 0x00000000140872ca */ /* 0x010fc400000e0000 */
[----:B------:R-:W-:Y:S01]  /*6350*/  R2UR UR9, R21 ;  /* 0x00000000150972ca */ /* 0x000fe200000e0000 */
[----:B------:R-:W-:Y:S01]  /*6360*/  UMOV UR10, UR4 ;  /* 0x00000004000a7c82 */ /* 0x000fe20008000000 */
[----:B------:R-:W-:Y:S01]  /*6370*/  UMOV UR11, 0x40000040 ;  /* 0x40000040000b7882 */ /* 0x000fe20000000000 */
[----:B--2---:R-:W-:Y:S01]  /*6380*/  FFMA.FTZ R17, R104, UR5, -R18 ;  /* 0x0000000568117c23 */ /* 0x004fe20008010812 */
[C---:B------:R-:W-:Y:S01]  /*6390*/  VIADD R104, R5.reuse, 0x18 ;  /* 0x0000001805687836 */ /* 0x040fe20000000000 */
[----:B------:R2:W-:Y:S01]  /*63a0*/  SHFL.IDX PT, R20, R233, R14, 0x1f ;  /* 0x00001f0ee9147589 */ /* 0x0005e200000e0000 */
[--C-:B---3--:R-:W-:Y:S01]  /*63b0*/  FFMA.FTZ R94, R94, UR5, -R12.reuse ;  /* 0x000000055e5e7c23 */ /* 0x108fe2000801080c */
[----:B------:R-:W-:Y:S01]  /*63c0*/  FFMA.FTZ R92, R92, UR5, -R12 ;  /* 0x000000055c5c7c23 */ /* 0x000fe2000801080c */
[----:B------:R-:W-:Y:S01]  /*63d0*/  FFMA.FTZ R18, R106, UR5, -R18 ;  /* 0x000000056a127c23 */ /* 0x000fe20008010812 */
[----:B-----5:R-:W-:Y:S01]  /*63e0*/  VIADD R13, R5, 0x10 ;  /* 0x00000010050d7836 */ /* 0x020fe20000000000 */
[----:B------:R3:W-:Y:S01]  /*63f0*/  MUFU.EX2 R228, R94 ;  /* 0x0000005e00e47308 */ /* 0x0007e20000000800 */
[--C-:B--2---:R-:W-:Y:S01]  /*6400*/  FFMA.FTZ R14, R101, UR5, -R15.reuse ;  /* 0x00000005650e7c23 */ /* 0x104fe2000801080f */
[----:B------:R-:W-:Y:S01]  /*6410*/  FFMA.FTZ R15, R103, UR5, -R15 ;  /* 0x00000005670f7c23 */ /* 0x000fe2000801080f */
[----:B------:R-:W-:-:S02]  /*6420*/  VIADD R103, R5, 0xc ;  /* 0x0000000c05677836 */ /* 0x000fc40000000000 */
[--C-:B-1----:R-:W-:Y:S01]  /*6430*/  FFMA.FTZ R93, R93, UR5, -R9.reuse ;  /* 0x000000055d5d7c23 */ /* 0x102fe20008010809 */
[----:B------:R-:W-:Y:S02]  /*6440*/  VIADD R106, R5, 0x10 ;  /* 0x00000010056a7836 */ /* 0x000fe40000000000 */
[----:B------:R-:W-:Y:S01]  /*6450*/  FFMA.FTZ R95, R95, UR5, -R9 ;  /* 0x000000055f5f7c23 */ /* 0x000fe20008010809 */
[----:B------:R-:W-:Y:S01]  /*6460*/  VIADD R101, R5, 0x14 ;  /* 0x0000001405657836 */ /* 0x000fe20000000000 */
[----:B---3--:R-:W1:Y:S01]  /*6470*/  SHFL.IDX PT, R94, R233, R104, 0x1f ;  /* 0x00001f68e95e7589 */ /* 0x008e6200000e0000 */
[----:B------:R2:W-:Y:S03]  /*6480*/  MUFU.EX2 R229, R92 ;  /* 0x0000005c00e57308 */ /* 0x0005e60000000800 */
[----:B------:R-:W-:Y:S04]  /*6490*/  SHFL.IDX PT, R88, R233, R103, 0x1f ;  /* 0x00001f67e9587589 */ /* 0x000fe800000e0000 */
[----:B------:R-:W-:Y:S04]  /*64a0*/  SHFL.IDX PT, R90, R233, R106, 0x1f ;  /* 0x00001f6ae95a7589 */ /* 0x000fe800000e0000 */
[----:B--2---:R-:W-:Y:S04]  /*64b0*/  SHFL.IDX PT, R92, R233, R101, 0x1f ;  /* 0x00001f65e95c7589 */ /* 0x004fe800000e0000 */
[----:B------:R-:W2:Y:S01]  /*64c0*/  SHFL.IDX PT, R233, R233, R91, 0x1f ;  /* 0x00001f5be9e97589 */ /* 0x000ea200000e0000 */
[----:B------:R1:W-:Y:S03]  /*64d0*/  MUFU.EX2 R227, R93 ;  /* 0x0000005d00e37308 */ /* 0x0003e60000000800 */
[----:B------:R-:W-:Y:S01]  /*64e0*/  SHFL.IDX PT, R11, R10, R13, 0x1f ;  /* 0x00001f0d0a0b7589 */ /* 0x000fe200000e0000 */
[--C-:B-1----:R-:W-:Y:S01]  /*64f0*/  FFMA.FTZ R93, R116, UR5, -R94.reuse ;  /* 0x00000005745d7c23 */ /* 0x102fe2000801085e */
[----:B------:R-:W-:Y:S01]  /*6500*/  FFMA.FTZ R94, R118, UR5, -R94 ;  /* 0x00000005765e7c23 */ /* 0x000fe2000801085e */
[----:B------:R-:W-:Y:S01]  /*6510*/  FSEL R118, R145, -INF , P2 ;  /* 0xff80000091767808 */ /* 0x000fe20001000000 */
[----:B------:R-:W-:Y:S01]  /*6520*/  VIADD R145, R5, 0x14 ;  /* 0x0000001405917836 */ /* 0x000fe20000000000 */
[----:B------:R2:W-:Y:S02]  /*6530*/  MUFU.EX2 R226, R95 ;  /* 0x0000005f00e27308 */ /* 0x0005e40000000800 */
[----:B--2---:R-:W-:-:S02]  /*6540*/  FFMA.FTZ R95, R117, UR5, -R233 ;  /* 0x00000005755f7c23 */ /* 0x004fc400080108e9 */
[----:B------:R-:W1:Y:S01]  /*6550*/  SHFL.IDX PT, R117, R218, R145, 0x1f ;  /* 0x00001f91da757589 */ /* 0x000e6200000e0000 */
[----:B------:R-:W-:Y:S02]  /*6560*/  WARPGROUP.DEPBAR.LE gsb0, 0x0 ;  /* 0x00008000000079c5 */ /* 0x000fe40000010000 */
[----:B------:R-:W-:-:S06]  /*6570*/  WARPGROUP.ARRIVE ;  /* 0x00000000000079c5 */ /* 0x000fcc0000000000 */
[----:B------:R-:W-:Y:S01]  /*6580*/  HGMMA.64x128x16.F32.BF16 R24, gdesc[UR8], R24, gsb0 ;  /* 0x01e00000081879f0 */ /* 0x000fe20008001818 */
[--C-:B-1----:R-:W-:Y:S01]  /*6590*/  FFMA.FTZ R118, R118, UR5, -R117.reuse ;  /* 0x0000000576767c23 */ /* 0x102fe20008010875 */
[----:B------:R-:W-:Y:S02]  /*65a0*/  FFMA.FTZ R117, R147, UR5, -R117 ;  /* 0x0000000593757c23 */ /* 0x000fe40008010875 */
[----:B------:R-:W2:Y:S01]  /*65b0*/  LDL R147, [R1+0x38] ;  /* 0x0000380001937983 */ /* 0x000ea20000100800 */
[----:B------:R-:W-:Y:S02]  /*65c0*/  R2UR UR8, R234 ;  /* 0x00000000ea0872ca */ /* 0x000fe400000e0000 */
[----:B------:R-:W-:Y:S01]  /*65d0*/  R2UR UR9, R235 ;  /* 0x00000000eb0972ca */ /* 0x000fe200000e0000 */
[----:B------:R-:W-:Y:S01]  /*65e0*/  UMOV UR10, UR6 ;  /* 0x00000006000a7c82 */ /* 0x000fe20008000000 */
[----:B------:R-:W-:Y:S01]  /*65f0*/  UMOV UR11, 0x40000040 ;  /* 0x40000040000b7882 */ /* 0x000fe20000000000 */
[----:B------:R-:W-:-:S05]  /*6600*/  VIADD R13, R5, 0x14 ;  /* 0x00000014050d7836 */ /* 0x000fca0000000000 */
[----:B------:R1:W3:Y:S02]  /*6610*/  SHFL.IDX PT, R12, R10, R13, 0x1f ;  /* 0x00001f0d0a0c7589 */ /* 0x0002e400000e0000 */
[----:B-1----:R-:W-:-:S06]  /*6620*/  VIADD R13, R5, 0x18 ;  /* 0x00000018050d7836 */ /* 0x002fcc0000000000 */
[----:B------:R3:W1:Y:S01]  /*6630*/  SHFL.IDX PT, R13, R10, R13, 0x1f ;  /* 0x00001f0d0a0d7589 */ /* 0x00066200000e0000 */
[----:B------:R-:W-:Y:S02]  /*6640*/  WARPGROUP.DEPBAR.LE gsb0, 0x0 ;  /* 0x00008000000079c5 */ /* 0x000fe40000010000 */
[----:B------:R-:W-:-:S06]  /*6650*/  WARPGROUP.ARRIVE ;  /* 0x00000000000079c5 */ /* 0x000fcc0000000000 */
[----:B------:R-:W-:Y:S01]  /*6660*/  HGMMA.64x128x16.F32.BF16 R24, gdesc[UR8], R24, gsb0 ;  /* 0x01e00000081879f0 */ /* 0x000fe20008001818 */
[----:B------:R-:W4:Y:S01]  /*6670*/  SHFL.IDX PT, R103, R223, R103, 0x1f ;  /* 0x00001f67df677589 */ /* 0x000f2200000e0000 */
[----:B------:R-:W-:Y:S02]  /*6680*/  FSEL R96, R96, -INF , P2 ;  /* 0xff80000060607808 */ /* 0x000fe40001000000 */
[----:B------:R-:W-:Y:S01]  /*6690*/  FSEL R98, R98, -INF , P1 ;  /* 0xff80000062627808 */ /* 0x000fe20000800000 */
[----:B------:R-:W-:Y:S01]  /*66a0*/  FFMA.FTZ R91, R113, UR5, -R92 ;  /* 0x00000005715b7c23 */ /* 0x000fe2000801085c */
[----:B------:R-:W-:Y:S02]  /*66b0*/  FSEL R97, R97, -INF , P2 ;  /* 0xff80000061617808 */ /* 0x000fe40001000000 */
[----:B------:R-:W-:Y:S02]  /*66c0*/  FSEL R99, R99, -INF , P1 ;  /* 0xff80000063637808 */ /* 0x000fe40000800000 */
[----:B------:R-:W-:Y:S01]  /*66d0*/  FSEL R108, R108, -INF , P2 ;  /* 0xff8000006c6c7808 */ /* 0x000fe20001000000 */
[----:B------:R-:W-:Y:S01]  /*66e0*/  VIADD R113, R5, 0x4 ;  /* 0x0000000405717836 */ /* 0x000fe20000000000 */
[----:B------:R-:W-:-:S02]  /*66f0*/  FSEL R100, R100, -INF , P2 ;  /* 0xff80000064647808 */ /* 0x000fc40001000000 */
[----:B------:R-:W-:Y:S02]  /*6700*/  FSEL R110, R110, -INF , P1 ;  /* 0xff8000006e6e7808 */ /* 0x000fe40000800000 */
[----:B------:R-:W-:Y:S01]  /*6710*/  FSEL R112, R112, -INF , P2 ;  /* 0xff80000070707808 */ /* 0x000fe20001000000 */
[--C-:B------:R-:W-:Y:S01]  /*6720*/  FFMA.FTZ R96, R96, UR5, -R11.reuse ;  /* 0x0000000560607c23 */ /* 0x100fe2000801080b */
[----:B------:R-:W-:Y:S01]  /*6730*/  FSEL R114, R114, -INF , P1 ;  /* 0xff80000072727808 */ /* 0x000fe20000800000 */
[----:B------:R-:W-:Y:S01]  /*6740*/  FFMA.FTZ R9, R98, UR5, -R11 ;  /* 0x0000000562097c23 */ /* 0x000fe2000801080b */
[--C-:B---3--:R-:W-:Y:S01]  /*6750*/  FFMA.FTZ R10, R97, UR5, -R12.reuse ;  /* 0x00000005610a7c23 */ /* 0x108fe2000801080c */
[----:B------:R-:W-:Y:S01]  /*6760*/  FFMA.FTZ R11, R99, UR5, -R12 ;  /* 0x00000005630b7c23 */ /* 0x000fe2000801080c */
[--C-:B------:R-:W-:Y:S01]  /*6770*/  FFMA.FTZ R21, R108, UR5, -R22.reuse ;  /* 0x000000056c157c23 */ /* 0x100fe20008010816 */
[----:B-1----:R-:W-:Y:S01]  /*6780*/  FFMA.FTZ R12, R100, UR5, -R13 ;  /* 0x00000005640c7c23 */ /* 0x002fe2000801080d */
[----:B------:R-:W-:Y:S01]  /*6790*/  FFMA.FTZ R22, R110, UR5, -R22 ;  /* 0x000000056e167c23 */ /* 0x000fe20008010816 */
[--C-:B------:R-:W-:Y:S01]  /*67a0*/  FFMA.FTZ R89, R112, UR5, -R90.reuse ;  /* 0x0000000570597c23 */ /* 0x100fe2000801085a */
[----:B------:R-:W1:Y:S01]  /*67b0*/  SHFL.IDX PT, R100, R223, R113, 0x1f ;  /* 0x00001f71df647589 */ /* 0x000e6200000e0000 */
[----:B------:R-:W-:Y:S01]  /*67c0*/  FSEL R102, R102, -INF , P1 ;  /* 0xff80000066667808 */ /* 0x000fe20000800000 */
[----:B------:R-:W-:-:S02]  /*67d0*/  FFMA.FTZ R90, R114, UR5, -R90 ;  /* 0x00000005725a7c23 */ /* 0x000fc4000801085a */
[----:B------:R3:W5:Y:S01]  /*67e0*/  SHFL.IDX PT, R110, R223, R104, 0x1f ;  /* 0x00001f68df6e7589 */ /* 0x00076200000e0000 */
[----:B------:R-:W-:Y:S01]  /*67f0*/  VIADD R114, R5, 0x8 ;  /* 0x0000000805727836 */ /* 0x000fe20000000000 */
[----:B------:R-:W-:Y:S02]  /*6800*/  FSEL R109, R109, -INF , P2 ;  /* 0xff8000006d6d7808 */ /* 0x000fe40001000000 */
[----:B------:R-:W5:Y:S01]  /*6810*/  SHFL.IDX PT, R98, R223, R5, 0x1f ;  /* 0x00001f05df627589 */ /* 0x000f6200000e0000 */
[----:B------:R-:W-:-:S03]  /*6820*/  FFMA.FTZ R13, R102, UR5, -R13 ;  /* 0x00000005660d7c23 */ /* 0x000fc6000801080d */
[----:B------:R5:W5:Y:S01]  /*6830*/  SHFL.IDX PT, R108, R223, R101, 0x1f ;  /* 0x00001f65df6c7589 */ /* 0x000b6200000e0000 */
[----:B------:R-:W-:Y:S01]  /*6840*/  FFMA.FTZ R23, R109, UR5, -R88 ;  /* 0x000000056d177c23 */ /* 0x000fe20008010858 */
[----:B------:R-:W-:Y:S02]  /*6850*/  FSEL R109, R125, -INF , P2 ;  /* 0xff8000007d6d7808 */ /* 0x000fe40001000000 */
[----:B------:R-:W5:Y:S01]  /*6860*/  SHFL.IDX PT, R102, R223, R114, 0x1f ;  /* 0x00001f72df667589 */ /* 0x000f6200000e0000 */
[----:B---3--:R-:W-:Y:S02]  /*6870*/  FSEL R104, R127, -INF , P1 ;  /* 0xff8000007f687808 */ /* 0x008fe40000800000 */
[----:B------:R-:W-:Y:S01]  /*6880*/  FSEL R119, R119, -INF , P1 ;  /* 0xff80000077777808 */ /* 0x000fe20000800000 */
[--C-:B----4-:R-:W-:Y:S01]  /*6890*/  FFMA.FTZ R109, R109, UR5, -R103.reuse ;  /* 0x000000056d6d7c23 */ /* 0x110fe20008010867 */
[----:B------:R-:W-:Y:S01]  /*68a0*/  FSEL R105, R105, -INF , P2 ;  /* 0xff80000069697808 */ /* 0x000fe20001000000 */
[----:B------:R-:W-:Y:S01]  /*68b0*/  FFMA.FTZ R104, R104, UR5, -R103 ;  /* 0x0000000568687c23 */ /* 0x000fe20008010867 */
[----:B------:R-:W-:Y:S01]  /*68c0*/  FSEL R107, R107, -INF , P1 ;  /* 0xff8000006b6b7808 */ /* 0x000fe20000800000 */
[----:B------:R3:W-:Y:S01]  /*68d0*/  MUFU.EX2 R224, R96 ;  /* 0x0000006000e07308 */ /* 0x0007e20000000800 */
[----:B------:R-:W-:Y:S01]  /*68e0*/  FSEL R99, R121, -INF , P2 ;  /* 0xff80000079637808 */ /* 0x000fe20001000000 */
[----:B------:R-:W-:Y:S01]  /*68f0*/  FFMA.FTZ R19, R105, UR5, -R20 ;  /* 0x0000000569137c23 */ /* 0x000fe20008010814 */
[----:B------:R-:W-:-:S02]  /*6900*/  FSEL R123, R123, -INF , P1 ;  /* 0xff8000007b7b7808 */ /* 0x000fc40000800000 */
[----:B------:R-:W-:-:S03]  /*6910*/  FSEL R134, R134, -INF , P1 ;  /* 0xff80000086867808 */ /* 0x000fc60000800000 */
[----:B------:R4:W-:Y:S01]  /*6920*/  MUFU.EX2 R103, R109 ;  /* 0x0000006d00677308 */ /* 0x0009e20000000800 */
[----:B---3--:R-:W-:Y:S01]  /*6930*/  FFMA.FTZ R96, R119, UR5, -R233 ;  /* 0x0000000577607c23 */ /* 0x008fe200080108e9 */
[----:B------:R-:W-:Y:S02]  /*6940*/  VIADD R233, R5, 0x1c ;  /* 0x0000001c05e97836 */ /* 0x000fe40000000000 */
[----:B------:R-:W-:Y:S01]  /*6950*/  FFMA.FTZ R20, R107, UR5, -R20 ;  /* 0x000000056b147c23 */ /* 0x000fe20008010814 */
[----:B------:R-:W-:Y:S01]  /*6960*/  FSEL R120, R120, -INF , P2 ;  /* 0xff80000078787808 */ /* 0x000fe20001000000 */
[----:B------:R-:W3:Y:S01]  /*6970*/  SHFL.IDX PT, R106, R223, R106, 0x1f ;  /* 0x00001f6adf6a7589 */ /* 0x000ee200000e0000 */
[----:B----4-:R-:W-:Y:S01]  /*6980*/  FSEL R109, R132, -INF , P2 ;  /* 0xff800000846d7808 */ /* 0x010fe20001000000 */
[--C-:B-1----:R-:W-:Y:S01]  /*6990*/  FFMA.FTZ R99, R99, UR5, -R100.reuse ;  /* 0x0000000563637c23 */ /* 0x102fe20008010864 */
[----:B------:R-:W-:Y:S01]  /*69a0*/  FSEL R107, R129, -INF , P2 ;  /* 0xff800000816b7808 */ /* 0x000fe20001000000 */
[----:B------:R-:W-:Y:S01]  /*69b0*/  FFMA.FTZ R100, R123, UR5, -R100 ;  /* 0x000000057b647c23 */ /* 0x000fe20008010864 */
[----:B------:R-:W-:Y:S01]  /*69c0*/  FSEL R131, R131, -INF , P1 ;  /* 0xff80000083837808 */ /* 0x000fe20000800000 */
[--C-:B-----5:R-:W-:Y:S01]  /*69d0*/  FFMA.FTZ R109, R109, UR5, -R110.reuse ;  /* 0x000000056d6d7c23 */ /* 0x120fe2000801086e */
[----:B------:R-:W-:Y:S01]  /*69e0*/  SHFL.IDX PT, R112, R223, R233, 0x1f ;  /* 0x00001fe9df707589 */ /* 0x000fe200000e0000 */
[----:B------:R-:W-:Y:S01]  /*69f0*/  FFMA.FTZ R110, R134, UR5, -R110 ;  /* 0x00000005866e7c23 */ /* 0x000fe2000801086e */
[----:B------:R-:W-:-:S02]  /*6a00*/  FSEL R111, R111, -INF , P1 ;  /* 0xff8000006f6f7808 */ /* 0x000fc40000800000 */
[----:B------:R-:W-:Y:S01]  /*6a10*/  FSEL R101, R124, -INF , P2 ;  /* 0xff8000007c657808 */ /* 0x000fe20001000000 */
[----:B------:R1:W-:Y:S01]  /*6a20*/  SHFL.IDX PT, R134, R218, R113, 0x1f ;  /* 0x00001f71da867589 */ /* 0x0003e200000e0000 */
[----:B------:R-:W-:Y:S01]  /*6a30*/  FSEL R126, R126, -INF , P1 ;  /* 0xff8000007e7e7808 */ /* 0x000fe20000800000 */
[----:B------:R-:W-:Y:S02]  /*6a40*/  FFMA.FTZ R97, R120, UR5, -R98 ;  /* 0x0000000578617c23 */ /* 0x000fe40008010862 */
[----:B------:R4:W-:Y:S01]  /*6a50*/  SHFL.IDX PT, R123, R218, R114, 0x1f ;  /* 0x00001f72da7b7589 */ /* 0x0009e200000e0000 */
[--C-:B------:R-:W-:Y:S01]  /*6a60*/  FFMA.FTZ R107, R107, UR5, -R108.reuse ;  /* 0x000000056b6b7c23 */ /* 0x100fe2000801086c */
[----:B------:R-:W-:Y:S01]  /*6a70*/  FFMA.FTZ R108, R131, UR5, -R108 ;  /* 0x00000005836c7c23 */ /* 0x000fe2000801086c */
[----:B------:R-:W-:Y:S02]  /*6a80*/  FSEL R120, R144, -INF , P2 ;  /* 0xff80000090787808 */ /* 0x000fe40001000000 */
[----:B-1----:R-:W-:Y:S01]  /*6a90*/  FSEL R113, R151, -INF , P1 ;  /* 0xff80000097717808 */ /* 0x002fe20000800000 */
[----:B------:R-:W-:Y:S01]  /*6aa0*/  VIADD R151, R5, 0x4 ;  /* 0x0000000405977836 */ /* 0x000fe20000000000 */
[----:B----4-:R-:W-:Y:S01]  /*6ab0*/  FSEL R114, R149, -INF , P2 ;  /* 0xff80000095727808 */ /* 0x010fe20001000000 */
[C---:B------:R-:W-:Y:S01]  /*6ac0*/  VIADD R149, R5.reuse, 0x8 ;  /* 0x0000000805957836 */ /* 0x040fe20000000000 */
[----:B------:R-:W-:Y:S01]  /*6ad0*/  SHFL.IDX PT, R131, R218, R5, 0x1f ;  /* 0x00001f05da837589 */ /* 0x000fe200000e0000 */
[----:B------:R-:W-:Y:S01]  /*6ae0*/  VIADD R144, R5, 0xc ;  /* 0x0000000c05907836 */ /* 0x000fe20000000000 */
[----:B------:R-:W-:-:S02]  /*6af0*/  WARPGROUP.DEPBAR.LE gsb0, 0x0 ;  /* 0x00008000000079c5 */ /* 0x000fc40000010000 */
[----:B------:R-:W1:Y:S04]  /*6b00*/  LDS R216, [R216+0x400] ;  /* 0x00040000d8d87984 */ /* 0x000e680000000800 */
[----:B------:R-:W-:Y:S04]  /*6b10*/  LDS R220, [R220+0x400] ;  /* 0x00040000dcdc7984 */ /* 0x000fe80000000800 */
[----:B------:R-:W-:Y:S01]  /*6b20*/  LDS R219, [R219+0x400] ;  /* 0x00040000dbdb7984 */ /* 0x000fe20000000800 */
[----:B------:R-:W-:Y:S01]  /*6b30*/  FSEL R116, R148, -INF , P2 ;  /* 0xff80000094747808 */ /* 0x000fe20001000000 */
[----:B------:R-:W-:Y:S01]  /*6b40*/  FFMA.FTZ R88, R111, UR5, -R88 ;  /* 0x000000056f587c23 */ /* 0x000fe20008010858 */
[----:B------:R-:W-:Y:S01]  /*6b50*/  FFMA.FTZ R101, R101, UR5, -R102 ;  /* 0x0000000565657c23 */ /* 0x000fe20008010866 */
[----:B------:R-:W-:-:S02]  /*6b60*/  VIADD R148, R5, 0x10 ;  /* 0x0000001005947836 */ /* 0x000fc40000000000 */
[----:B------:R-:W-:Y:S01]  /*6b70*/  FFMA.FTZ R102, R126, UR5, -R102 ;  /* 0x000000057e667c23 */ /* 0x000fe20008010866 */
[----:B------:R-:W-:Y:S02]  /*6b80*/  FSEL R111, R133, -INF , P2 ;  /* 0xff800000856f7808 */ /* 0x000fe40001000000 */
[----:B------:R-:W-:Y:S02]  /*6b90*/  FSEL R105, R128, -INF , P2 ;  /* 0xff80000080697808 */ /* 0x000fe40001000000 */
[----:B------:R-:W-:Y:S01]  /*6ba0*/  FSEL R130, R130, -INF , P1 ;  /* 0xff80000082827808 */ /* 0x000fe20000800000 */
[----:B------:R-:W-:Y:S01]  /*6bb0*/  SHFL.IDX PT, R121, R218, R144, 0x1f ;  /* 0x00001f90da797589 */ /* 0x000fe200000e0000 */
[----:B------:R-:W-:Y:S01]  /*6bc0*/  FSEL R135, R135, -INF , P1 ;  /* 0xff80000087877808 */ /* 0x000fe20000800000 */
[--C-:B---3--:R-:W-:Y:S02]  /*6bd0*/  FFMA.FTZ R105, R105, UR5, -R106.reuse ;  /* 0x0000000569697c23 */ /* 0x108fe4000801086a */
[----:B------:R-:W-:Y:S01]  /*6be0*/  LDS R221, [R221+0x400] ;  /* 0x00040000dddd7984 */ /* 0x000fe20000000800 */
[----:B------:R-:W-:-:S03]  /*6bf0*/  FFMA.FTZ R106, R130, UR5, -R106 ;  /* 0x00000005826a7c23 */ /* 0x000fc6000801086a */
[----:B-1----:R-:W1:Y:S04]  /*6c00*/  SHFL.IDX PT, R124, R216, R5, 0x1f ;  /* 0x00001f05d87c7589 */ /* 0x002e6800000e0000 */
[----:B------:R-:W3:Y:S04]  /*6c10*/  SHFL.IDX PT, R126, R216, R151, 0x1f ;  /* 0x00001f97d87e7589 */ /* 0x000ee800000e0000 */
[----:B------:R-:W4:Y:S04]  /*6c20*/  SHFL.IDX PT, R133, R216, R149, 0x1f ;  /* 0x00001f95d8857589 */ /* 0x000f2800000e0000 */
[----:B------:R-:W5:Y:S04]  /*6c30*/  SHFL.IDX PT, R127, R216, R144, 0x1f ;  /* 0x00001f90d87f7589 */ /* 0x000f6800000e0000 */
[----:B------:R-:W5:Y:S01]  /*6c40*/  SHFL.IDX PT, R129, R216, R148, 0x1f ;  /* 0x00001f94d8817589 */ /* 0x000f6200000e0000 */
[--C-:B------:R-:W-:Y:S01]  /*6c50*/  FFMA.FTZ R111, R111, UR5, -R112.reuse ;  /* 0x000000056f6f7c23 */ /* 0x100fe20008010870 */
[----:B------:R-:W-:Y:S01]  /*6c60*/  FSEL R130, R136, -INF , P2 ;  /* 0xff80000088827808 */ /* 0x000fe20001000000 */
[----:B------:R-:W-:Y:S01]  /*6c70*/  FFMA.FTZ R112, R135, UR5, -R112 ;  /* 0x0000000587707c23 */ /* 0x000fe20008010870 */
[----:B------:R-:W-:-:S02]  /*6c80*/  FSEL R135, R137, -INF , P2 ;  /* 0xff80000089877808 */ /* 0x000fc40001000000 */
[----:B------:R-:W-:Y:S01]  /*6c90*/  FSEL R125, R140, -INF , P2 ;  /* 0xff8000008c7d7808 */ /* 0x000fe20001000000 */
[----:B------:R-:W-:Y:S01]  /*6ca0*/  FFMA.FTZ R130, R130, UR5, -R131 ;  /* 0x0000000582827c23 */ /* 0x000fe20008010883 */
[----:B------:R-:W-:Y:S01]  /*6cb0*/  FSEL R142, R142, -INF , P1 ;  /* 0xff8000008e8e7808 */ /* 0x000fe20000800000 */
[----:B------:R-:W-:Y:S01]  /*6cc0*/  FFMA.FTZ R135, R135, UR5, -R134 ;  /* 0x0000000587877c23 */ /* 0x000fe20008010886 */
[----:B------:R-:W-:Y:S01]  /*6cd0*/  FSEL R139, R139, -INF , P1 ;  /* 0xff8000008b8b7808 */ /* 0x000fe20000800000 */
[--C-:B-1----:R-:W-:Y:S01]  /*6ce0*/  FADD.FTZ R24, R24, -R124.reuse ;  /* 0x8000007c18187221 */ /* 0x102fe20000010000 */
[----:B------:R-:W-:Y:S01]  /*6cf0*/  FSEL R138, R138, -INF , P1 ;  /* 0xff8000008a8a7808 */ /* 0x000fe20000800000 */
[----:B------:R-:W-:Y:S01]  /*6d00*/  FADD.FTZ R26, R26, -R124 ;  /* 0x8000007c1a1a7221 */ /* 0x000fe20000010000 */
[--C-:B---3--:R-:W-:Y:S01]  /*6d10*/  FADD.FTZ R124, R25, -R126.reuse ;  /* 0x8000007e197c7221 */ /* 0x108fe20000010000 */
[----:B------:R-:W-:Y:S01]  /*6d20*/  FSEL R122, R122, -INF , P1 ;  /* 0xff8000007a7a7808 */ /* 0x000fe20000800000 */
[----:B----4-:R-:W-:Y:S01]  /*6d30*/  FADD.FTZ R128, R28, -R133 ;  /* 0x800000851c807221 */ /* 0x010fe20000010000 */
[----:B------:R-:W-:Y:S01]  /*6d40*/  FADD.FTZ R126, R27, -R126 ;  /* 0x8000007e1b7e7221 */ /* 0x000fe20000010000 */
[----:B------:R1:W-:Y:S01]  /*6d50*/  MUFU.EX2 R28, R130 ;  /* 0x00000082001c7308 */ /* 0x0003e20000000800 */
[----:B------:R-:W-:Y:S01]  /*6d60*/  FFMA.FTZ R125, R125, UR5, -R123 ;  /* 0x000000057d7d7c23 */ /* 0x000fe2000801087b */
[----:B-----5:R-:W-:Y:S01]  /*6d70*/  FADD.FTZ R27, R31, -R127 ;  /* 0x8000007f1f1b7221 */ /* 0x020fe20000010000 */
[----:B------:R-:W-:Y:S01]  /*6d80*/  FFMA.FTZ R123, R142, UR5, -R123 ;  /* 0x000000058e7b7c23 */ /* 0x000fe2000801087b */
[----:B------:R-:W-:Y:S01]  /*6d90*/  SHFL.IDX PT, R132, R216, R145, 0x1f ;  /* 0x00001f91d8847589 */ /* 0x000fe200000e0000 */
[----:B------:R-:W-:Y:S01]  /*6da0*/  FADD.FTZ R25, R30, -R133 ;  /* 0x800000851e197221 */ /* 0x000fe20000010000 */
[----:B------:R-:W-:Y:S01]  /*6db0*/  FFMA.FTZ R131, R138, UR5, -R131 ;  /* 0x000000058a837c23 */ /* 0x000fe20008010883 */
[----:B------:R-:W-:Y:S01]  /*6dc0*/  FFMA.FTZ R134, R139, UR5, -R134 ;  /* 0x000000058b867c23 */ /* 0x000fe20008010886 */
[----:B-1----:R-:W-:Y:S01]  /*6dd0*/  FADD.FTZ R130, R29, -R127 ;  /* 0x8000007f1d827221 */ /* 0x002fe20000010000 */
[----:B------:R-:W-:Y:S01]  /*6de0*/  FADD.FTZ R127, R32, -R129 ;  /* 0x80000081207f7221 */ /* 0x000fe20000010000 */
[----:B------:R-:W1:Y:S01]  /*6df0*/  SHFL.IDX PT, R142, R216, R233, 0x1f ;  /* 0x00001fe9d88e7589 */ /* 0x000e6200000e0000 */
[----:B------:R3:W-:Y:S01]  /*6e00*/  MUFU.EX2 R30, R135 ;  /* 0x00000087001e7308 */ /* 0x0007e20000000800 */
[----:B------:R-:W-:-:S02]  /*6e10*/  FFMA.FTZ R98, R122, UR5, -R98 ;  /* 0x000000057a627c23 */ /* 0x000fc40008010862 */
[----:B------:R-:W4:Y:S01]  /*6e20*/  SHFL.IDX PT, R32, R220, R145, 0x1f ;  /* 0x00001f91dc207589 */ /* 0x000f2200000e0000 */
[----:B------:R-:W-:-:S03]  /*6e30*/  FSEL R122, R141, -INF , P2 ;  /* 0xff8000008d7a7808 */ /* 0x000fc60001000000 */
[----:B------:R-:W5:Y:S01]  /*6e40*/  SHFL.IDX PT, R139, R220, R149, 0x1f ;  /* 0x00001f95dc8b7589 */ /* 0x000f6200000e0000 */
[----:B------:R-:W-:-:S03]  /*6e50*/  FSEL R143, R143, -INF , P1 ;  /* 0xff8000008f8f7808 */ /* 0x000fc60000800000 */
[----:B------:R-:W5:Y:S04]  /*6e60*/  SHFL.IDX PT, R138, R220, R148, 0x1f ;  /* 0x00001f94dc8a7589 */ /* 0x000f6800000e0000 */
[----:B---3--:R-:W3:Y:S01]  /*6e70*/  SHFL.IDX PT, R135, R219, R5, 0x1f ;  /* 0x00001f05db877589 */ /* 0x008ee200000e0000 */
[----:B------:R-:W-:-:S03]  /*6e80*/  VIADD R223, R5, 0x18 ;  /* 0x0000001805df7836 */ /* 0x000fc60000000000 */
[----:B------:R-:W3:Y:S01]  /*6e90*/  SHFL.IDX PT, R137, R220, R144, 0x1f ;  /* 0x00001f90dc897589 */ /* 0x000ee200000e0000 */
[--C-:B------:R-:W-:Y:S01]  /*6ea0*/  FFMA.FTZ R122, R122, UR5, -R121.reuse ;  /* 0x000000057a7a7c23 */ /* 0x100fe20008010879 */
[----:B------:R-:W-:Y:S02]  /*6eb0*/  FFMA.FTZ R121, R143, UR5, -R121 ;  /* 0x000000058f797c23 */ /* 0x000fe40008010879 */
[----:B------:R-:W2:Y:S04]  /*6ec0*/  SHFL.IDX PT, R143, R216, R223, 0x1f ;  /* 0x00001fdfd88f7589 */ /* 0x000ea800000e0000 */
[----:B------:R-:W2:Y:S01]  /*6ed0*/  SHFL.IDX PT, R136, R220, R223, 0x1f ;  /* 0x00001fdfdc887589 */ /* 0x000ea200000e0000 */
[----:B------:R5:W-:Y:S01]  /*6ee0*/  MUFU.EX2 R29, R131 ;  /* 0x00000083001d7308 */ /* 0x000be20000000800 */
[----:B------:R-:W-:Y:S01]  /*6ef0*/  FSEL R115, R115, -INF , P1 ;  /* 0xff80000073737808 */ /* 0x000fe20000800000 */
[--C-:B-1----:R-:W-:Y:S01]  /*6f00*/  FADD.FTZ R37, R37, -R142.reuse ;  /* 0x8000008e25257221 */ /* 0x102fe20000010000 */
[----:B------:R-:W-:Y:S01]  /*6f10*/  FADD.FTZ R39, R39, -R142 ;  /* 0x8000008e27277221 */ /* 0x000fe20000010000 */
[--C-:B----4-:R-:W-:Y:S01]  /*6f20*/  FADD.FTZ R49, R49, -R32.reuse ;  /* 0x8000002031317221 */ /* 0x110fe20000010000 */
[----:B------:R-:W-:Y:S01]  /*6f30*/  FADD.FTZ R51, R51, -R32 ;  /* 0x8000002033337221 */ /* 0x000fe20000010000 */
[----:B------:R-:W1:Y:S01]  /*6f40*/  SHFL.IDX PT, R119, R218, R148, 0x1f ;  /* 0x00001f94da777589 */ /* 0x000e6200000e0000 */
[--C-:B-----5:R-:W-:Y:S01]  /*6f50*/  FADD.FTZ R44, R44, -R139.reuse ;  /* 0x8000008b2c2c7221 */ /* 0x120fe20000010000 */
[----:B------:R4:W-:Y:S01]  /*6f60*/  MUFU.EX2 R31, R134 ;  /* 0x00000086001f7308 */ /* 0x0009e20000000800 */
[--C-:B------:R-:W-:Y:S01]  /*6f70*/  FADD.FTZ R131, R33, -R132.reuse ;  /* 0x8000008421837221 */ /* 0x100fe20000010000 */
[----:B------:R-:W-:Y:S01]  /*6f80*/  FADD.FTZ R132, R35, -R132 ;  /* 0x8000008423847221 */ /* 0x000fe20000010000 */
[----:B------:R-:W-:Y:S01]  /*6f90*/  FADD.FTZ R46, R46, -R139 ;  /* 0x8000008b2e2e7221 */ /* 0x000fe20000010000 */
[--C-:B------:R-:W-:Y:S01]  /*6fa0*/  FADD.FTZ R48, R48, -R138.reuse ;  /* 0x8000008a30307221 */ /* 0x100fe20000010000 */
[----:B------:R-:W-:Y:S01]  /*6fb0*/  FADD.FTZ R50, R50, -R138 ;  /* 0x8000008a32327221 */ /* 0x000fe20000010000 */
[----:B------:R-:W-:Y:S01]  /*6fc0*/  SHFL.IDX PT, R35, R219, R144, 0x1f ;  /* 0x00001f90db237589 */ /* 0x000fe200000e0000 */
[--C-:B---3--:R-:W-:Y:S01]  /*6fd0*/  FADD.FTZ R56, R56, -R135.reuse ;  /* 0x8000008738387221 */ /* 0x108fe20000010000 */
[----:B------:R3:W-:Y:S01]  /*6fe0*/  MUFU.EX2 R32, R125 ;  /* 0x0000007d00207308 */ /* 0x0007e20000000800 */
[----:B------:R-:W-:Y:S01]  /*6ff0*/  FADD.FTZ R58, R58, -R135 ;  /* 0x800000873a3a7221 */ /* 0x000fe20000010000 */
[----:B----4-:R-:W-:Y:S01]  /*7000*/  SHFL.IDX PT, R134, R219, R145, 0x1f ;  /* 0x00001f91db867589 */ /* 0x010fe200000e0000 */
[--C-:B------:R-:W-:Y:S01]  /*7010*/  FADD.FTZ R45, R45, -R137.reuse ;  /* 0x800000892d2d7221 */ /* 0x100fe20000010000 */
[----:B------:R-:W-:-:S02]  /*7020*/  FADD.FTZ R47, R47, -R137 ;  /* 0x800000892f2f7221 */ /* 0x000fc40000010000 */
[----:B------:R-:W-:Y:S01]  /*7030*/  SHFL.IDX PT, R142, R221, R145, 0x1f ;  /* 0x00001f91dd8e7589 */ /* 0x000fe200000e0000 */
[----:B------:R-:W-:-:S03]  /*7040*/  FFMA.FTZ R92, R115, UR5, -R92 ;  /* 0x00000005735c7c23 */ /* 0x000fc6000801085c */
[----:B---3--:R-:W-:Y:S04]  /*7050*/  SHFL.IDX PT, R125, R221, R5, 0x1f ;  /* 0x00001f05dd7d7589 */ /* 0x008fe800000e0000 */
[----:B------:R-:W-:Y:S04]  /*7060*/  SHFL.IDX PT, R135, R221, R151, 0x1f ;  /* 0x00001f97dd877589 */ /* 0x000fe800000e0000 */
[----:B------:R-:W-:Y:S04]  /*7070*/  SHFL.IDX PT, R139, R221, R149, 0x1f ;  /* 0x00001f95dd8b7589 */ /* 0x000fe800000e0000 */
[----:B------:R-:W-:Y:S04]  /*7080*/  SHFL.IDX PT, R144, R221, R144, 0x1f ;  /* 0x00001f90dd907589 */ /* 0x000fe800000e0000 */
[----:B------:R-:W-:Y:S04]  /*7090*/  SHFL.IDX PT, R138, R221, R148, 0x1f ;  /* 0x00001f94dd8a7589 */ /* 0x000fe800000e0000 */
[----:B------:R-:W-:Y:S04]  /*70a0*/  SHFL.IDX PT, R145, R221, R223, 0x1f ;  /* 0x00001fdfdd917589 */ /* 0x000fe800000e0000 */
[----:B------:R-:W3:Y:S04]  /*70b0*/  SHFL.IDX PT, R137, R219, R149, 0x1f ;  /* 0x00001f95db897589 */ /* 0x000ee800000e0000 */
[----:B------:R-:W4:Y:S04]  /*70c0*/  SHFL.IDX PT, R221, R221, R233, 0x1f ;  /* 0x00001fe9dddd7589 */ /* 0x000f2800000e0000 */
[----:B------:R-:W5:Y:S01]  /*70d0*/  SHFL.IDX PT, R115, R218, R223, 0x1f ;  /* 0x00001fdfda737589 */ /* 0x000f6200000e0000 */
[----:B------:R-:W-:-:S03]  /*70e0*/  FADD.FTZ R129, R34, -R129 ;  /* 0x8000008122817221 */ /* 0x000fc60000010000 */
[----:B------:R-:W5:Y:S01]  /*70f0*/  SHFL.IDX PT, R218, R218, R233, 0x1f ;  /* 0x00001fe9dada7589 */ /* 0x000f6200000e0000 */
[----:B--2---:R-:W-:-:S03]  /*7100*/  FADD.FTZ R133, R36, -R143 ;  /* 0x8000008f24857221 */ /* 0x004fc60000010000 */
[----:B------:R-:W2:Y:S01]  /*7110*/  SHFL.IDX PT, R33, R220, R233, 0x1f ;  /* 0x00001fe9dc217589 */ /* 0x000ea200000e0000 */
[--C-:B------:R-:W-:Y:S01]  /*7120*/  FADD.FTZ R52, R52, -R136.reuse ;  /* 0x8000008834347221 */ /* 0x100fe20000010000 */
[----:B------:R-:W-:Y:S02]  /*7130*/  FADD.FTZ R54, R54, -R136 ;  /* 0x8000008836367221 */ /* 0x000fe40000010000 */
[----:B------:R-:W2:Y:S01]  /*7140*/  SHFL.IDX PT, R34, R219, R151, 0x1f ;  /* 0x00001f97db227589 */ /* 0x000ea200000e0000 */
[----:B------:R-:W2:Y:S03]  /*7150*/  MUFU.EX2 R12, R12 ;  /* 0x0000000c000c7308 */ /* 0x000ea60000000800 */
[----:B------:R-:W-:Y:S04]  /*7160*/  SHFL.IDX PT, R36, R219, R223, 0x1f ;  /* 0x00001fdfdb247589 */ /* 0x000fe800000e0000 */
[----:B------:R-:W2:Y:S01]  /*7170*/  SHFL.IDX PT, R136, R219, R148, 0x1f ;  /* 0x00001f94db887589 */ /* 0x000ea200000e0000 */
[----:B------:R-:W2:Y:S03]  /*7180*/  MUFU.EX2 R14, R14 ;  /* 0x0000000e000e7308 */ /* 0x000ea60000000800 */
[----:B------:R-:W2:Y:S01]  /*7190*/  SHFL.IDX PT, R219, R219, R233, 0x1f ;  /* 0x00001fe9dbdb7589 */ /* 0x000ea200000e0000 */
[----:B------:R-:W-:-:S03]  /*71a0*/  FSEL R146, R146, -INF , P1 ;  /* 0xff80000092927808 */ /* 0x000fc60000800000 */
[----:B------:R-:W2:Y:S01]  /*71b0*/  SHFL.IDX PT, R140, R220, R151, 0x1f ;  /* 0x00001f97dc8c7589 */ /* 0x000ea200000e0000 */
[----:B------:R-:W2:Y:S03]  /*71c0*/  MUFU.EX2 R107, R107 ;  /* 0x0000006b006b7308 */ /* 0x000ea60000000800 */
[----:B------:R-:W2:Y:S01]  /*71d0*/  SHFL.IDX PT, R141, R220, R5, 0x1f ;  /* 0x00001f05dc8d7589 */ /* 0x000ea200000e0000 */
[----:B------:R-:W-:Y:S01]  /*71e0*/  FSEL R150, R150, -INF , P1 ;  /* 0xff80000096967808 */ /* 0x000fe20000800000 */
[--C-:B-1----:R-:W-:Y:S01]  /*71f0*/  FFMA.FTZ R120, R120, UR5, -R119.reuse ;  /* 0x0000000578787c23 */ /* 0x102fe20008010877 */
[----:B------:R-:W-:Y:S02]  /*7200*/  FFMA.FTZ R119, R146, UR5, -R119 ;  /* 0x0000000592777c23 */ /* 0x000fe40008010877 */
[----:B------:R-:W1:Y:S01]  /*7210*/  MUFU.EX2 R13, R13 ;  /* 0x0000000d000d7308 */ /* 0x000e620000000800 */
[--C-:B---3--:R-:W-:Y:S01]  /*7220*/  FADD.FTZ R60, R60, -R137.reuse ;  /* 0x800000893c3c7221 */ /* 0x108fe20000010000 */
[----:B------:R-:W-:Y:S01]  /*7230*/  FADD.FTZ R62, R62, -R137 ;  /* 0x800000893e3e7221 */ /* 0x000fe20000010000 */
[----:B----4-:R-:W-:Y:S01]  /*7240*/  FADD.FTZ R146, R85, -R221 ;  /* 0x800000dd55927221 */ /* 0x010fe20000010000 */
[----:B------:R-:W-:-:S04]  /*7250*/  FADD.FTZ R137, R80, -R138 ;  /* 0x8000008a50897221 */ /* 0x000fc80000010000 */
[----:B------:R-:W3:Y:S01]  /*7260*/  MUFU.EX2 R15, R15 ;  /* 0x0000000f000f7308 */ /* 0x000ee20000000800 */
[----:B------:R-:W-:Y:S01]  /*7270*/  FMUL.FTZ R26, R232, R26 ;  /* 0x0000001ae81a7220 */ /* 0x000fe20000410000 */
[----:B------:R-:W-:Y:S01]  /*7280*/  FMUL.FTZ R85, R230, R126 ;  /* 0x0000007ee6557220 */ /* 0x000fe20000410000 */
[----:B-----5:R-:W-:-:S05]  /*7290*/  FFMA.FTZ R116, R116, UR5, -R115 ;  /* 0x0000000574747c23 */ /* 0x020fca0008010873 */
[----:B------:R-:W4:Y:S01]  /*72a0*/  MUFU.EX2 R101, R101 ;  /* 0x0000006500657308 */ /* 0x000f220000000800 */
[----:B------:R-:W-:Y:S01]  /*72b0*/  FADD.FTZ R138, R82, -R138 ;  /* 0x8000008a528a7221 */ /* 0x000fe20000010000 */
[----:B------:R-:W-:-:S06]  /*72c0*/  FFMA.FTZ R115, R150, UR5, -R115 ;  /* 0x0000000596737c23 */ /* 0x000fcc0008010873 */
[----:B------:R-:W5:Y:S01]  /*72d0*/  MUFU.EX2 R105, R105 ;  /* 0x0000006900697308 */ /* 0x000f620000000800 */
[----:B------:R-:W-:Y:S01]  /*72e0*/  FFMA.FTZ R114, R114, UR5, -R218 ;  /* 0x0000000572727c23 */ /* 0x000fe200080108da */
[----:B--2---:R-:W-:-:S06]  /*72f0*/  FMUL.FTZ R82, R12, R133 ;  /* 0x000000850c527220 */ /* 0x004fcc0000410000 */
[----:B------:R-:W2:Y:S01]  /*7300*/  MUFU.EX2 R106, R106 ;  /* 0x0000006a006a7308 */ /* 0x000ea20000000800 */
[----:B------:R-:W-:-:S07]  /*7310*/  FMUL.FTZ R37, R14, R37 ;  /* 0x000000250e257220 */ /* 0x000fce0000410000 */
[----:B------:R-:W2:Y:S01]  /*7320*/  MUFU.EX2 R108, R108 ;  /* 0x0000006c006c7308 */ /* 0x000ea20000000800 */
[----:B------:R-:W-:Y:S01]  /*7330*/  FFMA.FTZ R113, R113, UR5, -R218 ;  /* 0x0000000571717c23 */ /* 0x000fe200080108da */
[--C-:B------:R-:W-:Y:S01]  /*7340*/  FADD.FTZ R61, R61, -R35.reuse ;  /* 0x800000233d3d7221 */ /* 0x100fe20000010000 */
[----:B------:R-:W-:-:S05]  /*7350*/  FADD.FTZ R63, R63, -R35 ;  /* 0x800000233f3f7221 */ /* 0x000fca0000010000 */
[----:B------:R-:W2:Y:S01]  /*7360*/  MUFU.EX2 R111, R111 ;  /* 0x0000006f006f7308 */ /* 0x000ea20000000800 */
[--C-:B------:R-:W-:Y:S01]  /*7370*/  FADD.FTZ R53, R53, -R33.reuse ;  /* 0x8000002135357221 */ /* 0x100fe20000010000 */
[----:B------:R-:W-:Y:S01]  /*7380*/  FADD.FTZ R55, R55, -R33 ;  /* 0x8000002137377221 */ /* 0x000fe20000010000 */
[----:B------:R-:W-:-:S05]  /*7390*/  F2FP.BF16.F32.PACK_AB R85, R85, R26 ;  /* 0x0000001a5555723e */ /* 0x000fca00000010ff */
[----:B------:R-:W2:Y:S01]  /*73a0*/  MUFU.EX2 R102, R102 ;  /* 0x0000006600667308 */ /* 0x000ea20000000800 */
[--C-:B------:R-:W-:Y:S01]  /*73b0*/  FADD.FTZ R57, R57, -R34.reuse ;  /* 0x8000002239397221 */ /* 0x100fe20000010000 */
[----:B------:R-:W-:Y:S01]  /*73c0*/  FADD.FTZ R59, R59, -R34 ;  /* 0x800000223b3b7221 */ /* 0x000fe20000010000 */
[----:B------:R-:W-:-:S05]  /*73d0*/  FMUL.FTZ R25, R228, R25 ;  /* 0x00000019e4197220 */ /* 0x000fca0000410000 */
[----:B------:R-:W2:Y:S01]  /*73e0*/  MUFU.EX2 R104, R104 ;  /* 0x0000006800687308 */ /* 0x000ea20000000800 */
[----:B------:R-:W-:Y:S01]  /*73f0*/  FMUL.FTZ R26, R226, R27 ;  /* 0x0000001be21a7220 */ /* 0x000fe20000410000 */
[----:B------:R-:W-:-:S06]  /*7400*/  F2FP.BF16.F32.PACK_AB R82, R37, R82 ;  /* 0x000000522552723e */ /* 0x000fcc00000010ff */
[----:B------:R-:W-:Y:S01]  /*7410*/  MUFU.EX2 R9, R9 ;  /* 0x0000000900097308 */ /* 0x000fe20000000800 */
[----:B------:R-:W-:-:S07]  /*7420*/  FADD.FTZ R65, R65, -R134 ;  /* 0x8000008641417221 */ /* 0x000fce0000010000 */
[----:B------:R-:W2:Y:S01]  /*7430*/  MUFU.EX2 R10, R10 ;  /* 0x0000000a000a7308 */ /* 0x000ea20000000800 */
[----:B------:R-:W-:-:S07]  /*7440*/  FADD.FTZ R38, R38, -R143 ;  /* 0x8000008f26267221 */ /* 0x000fce0000010000 */
[----:B------:R-:W2:Y:S01]  /*7450*/  MUFU.EX2 R11, R11 ;  /* 0x0000000b000b7308 */ /* 0x000ea20000000800 */
[----:B------:R-:W-:-:S07]  /*7460*/  FADD.FTZ R64, R64, -R136 ;  /* 0x8000008840407221 */ /* 0x000fce0000010000 */
[----:B------:R-:W2:Y:S01]  /*7470*/  MUFU.EX2 R97, R97 ;  /* 0x0000006100617308 */ /* 0x000ea20000000800 */
[----:B------:R-:W-:-:S07]  /*7480*/  FADD.FTZ R66, R66, -R136 ;  /* 0x8000008842427221 */ /* 0x000fce0000010000 */
[----:B------:R-:W-:Y:S08]  /*7490*/  MUFU.EX2 R98, R98 ;  /* 0x0000006200627308 */ /* 0x000ff00000000800 */
[----:B------:R-:W2:Y:S08]  /*74a0*/  MUFU.EX2 R99, R99 ;  /* 0x0000006300637308 */ /* 0x000eb00000000800 */
[----:B------:R-:W2:Y:S08]  /*74b0*/  MUFU.EX2 R100, R100 ;  /* 0x0000006400647308 */ /* 0x000eb00000000800 */
[----:B------:R-:W2:Y:S01]  /*74c0*/  MUFU.EX2 R109, R109 ;  /* 0x0000006d006d7308 */ /* 0x000ea20000000800 */
[----:B------:R-:W-:-:S07]  /*74d0*/  FADD.FTZ R221, R87, -R221 ;  /* 0x800000dd57dd7221 */ /* 0x000fce0000010000 */
[----:B------:R-:W2:Y:S08]  /*74e0*/  MUFU.EX2 R17, R17 ;  /* 0x0000001100117308 */ /* 0x000eb00000000800 */
[----:B------:R-:W-:Y:S08]  /*74f0*/  MUFU.EX2 R18, R18 ;  /* 0x0000001200127308 */ /* 0x000ff00000000800 */
[----:B------:R-:W2:Y:S08]  /*7500*/  MUFU.EX2 R19, R19 ;  /* 0x0000001300137308 */ /* 0x000eb00000000800 */
[----:B------:R-:W2:Y:S08]  /*7510*/  MUFU.EX2 R20, R20 ;  /* 0x0000001400147308 */ /* 0x000eb00000000800 */
[----:B------:R-:W2:Y:S08]  /*7520*/  MUFU.EX2 R21, R21 ;  /* 0x0000001500157308 */ /* 0x000eb00000000800 */
[----:B------:R-:W-:Y:S08]  /*7530*/  MUFU.EX2 R22, R22 ;  /* 0x0000001600167308 */ /* 0x000ff00000000800 */
[----:B------:R-:W2:Y:S08]  /*7540*/  MUFU.EX2 R23, R23 ;  /* 0x0000001700177308 */ /* 0x000eb00000000800 */
[----:B------:R-:W2:Y:S01]  /*7550*/  MUFU.EX2 R88, R88 ;  /* 0x0000005800587308 */ /* 0x000ea20000000800 */
[----:B------:R-:W-:-:S07]  /*7560*/  F2FP.BF16.F32.PACK_AB R87, R26, R25 ;  /* 0x000000191a57723e */ /* 0x000fce00000010ff */
        /* <DEDUP_REMOVED lines=8> */
[----:B------:R-:W-:-:S07]  /*75f0*/  FMUL.FTZ R25, R107, R65 ;  /* 0x000000416b197220 */ /* 0x000fce0000410000 */
[----:B------:R3:W-:Y:S01]  /*7600*/  MUFU.EX2 R35, R121 ;  /* 0x0000007900237308 */ /* 0x0007e20000000800 */
[----:B-1----:R-:W-:-:S07]  /*7610*/  FMUL.FTZ R38, R13, R38 ;  /* 0x000000260d267220 */ /* 0x002fce0000410000 */
[----:B------:R-:W1:Y:S01]  /*7620*/  MUFU.EX2 R110, R110 ;  /* 0x0000006e006e7308 */ /* 0x000e620000000800 */
[----:B---3--:R-:W-:Y:S01]  /*7630*/  FADD.FTZ R121, R67, -R134 ;  /* 0x8000008643797221 */ /* 0x008fe20000010000 */
[----:B------:R-:W-:-:S06]  /*7640*/  FADD.FTZ R67, R70, -R36 ;  /* 0x8000002446437221 */ /* 0x000fcc0000010000 */
[----:B------:R-:W3:Y:S01]  /*7650*/  MUFU.EX2 R112, R112 ;  /* 0x0000007000707308 */ /* 0x000ee20000000800 */
[----:B------:R-:W-:-:S07]  /*7660*/  FADD.FTZ R70, R69, -R219 ;  /* 0x800000db45467221 */ /* 0x000fce0000010000 */
[----:B------:R5:W3:Y:S01]  /*7670*/  MUFU.EX2 R33, R123 ;  /* 0x0000007b00217308 */ /* 0x000ae20000000800 */
[----:B------:R-:W-:Y:S01]  /*7680*/  FMUL.FTZ R39, R15, R39 ;  /* 0x000000270f277220 */ /* 0x000fe20000410000 */
[----:B----4-:R-:W-:-:S06]  /*7690*/  FMUL.FTZ R60, R101, R60 ;  /* 0x0000003c653c7220 */ /* 0x010fcc0000410000 */
[----:B------:R4:W3:Y:S01]  /*76a0*/  MUFU.EX2 R34, R122 ;  /* 0x0000007a00227308 */ /* 0x0008e20000000800 */
[----:B-----5:R-:W-:Y:S01]  /*76b0*/  FADD.FTZ R123, R68, -R36 ;  /* 0x80000024447b7221 */ /* 0x020fe20000010000 */
[----:B------:R-:W-:Y:S01]  /*76c0*/  FMUL.FTZ R61, R103, R61 ;  /* 0x0000003d673d7220 */ /* 0x000fe20000410000 */
[----:B------:R-:W-:-:S05]  /*76d0*/  FMUL.FTZ R64, R105, R64 ;  /* 0x0000004069407220 */ /* 0x000fca0000410000 */
[----:B------:R5:W3:Y:S01]  /*76e0*/  MUFU.EX2 R36, R120 ;  /* 0x0000007800247308 */ /* 0x000ae20000000800 */
[----:B--2---:R-:W-:Y:S01]  /*76f0*/  FMUL.FTZ R65, R106, R66 ;  /* 0x000000426a417220 */ /* 0x004fe20000410000 */
[----:B------:R-:W-:-:S06]  /*7700*/  FMUL.FTZ R26, R108, R121 ;  /* 0x000000796c1a7220 */ /* 0x000fcc0000410000 */
[----:B------:R-:W2:Y:S01]  /*7710*/  MUFU.EX2 R119, R119 ;  /* 0x0000007700777308 */ /* 0x000ea20000000800 */
[----:B----4-:R-:W-:Y:S01]  /*7720*/  FADD.FTZ R122, R72, -R125 ;  /* 0x8000007d487a7221 */ /* 0x010fe20000010000 */
[----:B------:R-:W-:-:S06]  /*7730*/  FADD.FTZ R134, R73, -R135 ;  /* 0x8000008749867221 */ /* 0x000fcc0000010000 */
[----:B------:R-:W4:Y:S01]  /*7740*/  MUFU.EX2 R118, R118 ;  /* 0x0000007600767308 */ /* 0x000f220000000800 */
[----:B------:R-:W-:-:S07]  /*7750*/  FADD.FTZ R41, R41, -R140 ;  /* 0x8000008c29297221 */ /* 0x000fce0000010000 */
[----:B------:R-:W4:Y:S01]  /*7760*/  MUFU.EX2 R117, R117 ;  /* 0x0000007500757308 */ /* 0x000f220000000800 */
[----:B------:R-:W-:-:S07]  /*7770*/  FADD.FTZ R43, R43, -R140 ;  /* 0x8000008c2b2b7221 */ /* 0x000fce0000010000 */
[----:B------:R-:W4:Y:S01]  /*7780*/  MUFU.EX2 R116, R116 ;  /* 0x0000007400747308 */ /* 0x000f220000000800 */
[----:B------:R-:W-:-:S07]  /*7790*/  FADD.FTZ R125, R74, -R125 ;  /* 0x8000007d4a7d7221 */ /* 0x000fce0000010000 */
[----:B------:R-:W4:Y:S01]  /*77a0*/  MUFU.EX2 R115, R115 ;  /* 0x0000007300737308 */ /* 0x000f220000000800 */
[----:B------:R-:W-:-:S07]  /*77b0*/  FADD.FTZ R135, R75, -R135 ;  /* 0x800000874b877221 */ /* 0x000fce0000010000 */
[----:B------:R-:W4:Y:S08]  /*77c0*/  MUFU.EX2 R114, R114 ;  /* 0x0000007200727308 */ /* 0x000f300000000800 */
[----:B------:R-:W4:Y:S01]  /*77d0*/  MUFU.EX2 R37, R113 ;  /* 0x0000007100257308 */ /* 0x000f220000000800 */
[--C-:B------:R-:W-:Y:S01]  /*77e0*/  FADD.FTZ R40, R40, -R141.reuse ;  /* 0x8000008d28287221 */ /* 0x100fe20000010000 */
        /* <DEDUP_REMOVED lines=14> */
[----:B-----5:R-:W-:Y:S01]  /*78d0*/  FADD.FTZ R120, R71, -R219 ;  /* 0x800000db47787221 */ /* 0x020fe20000010000 */
        /* <DEDUP_REMOVED lines=38> */
[----:B-1----:R-:W-:Y:S01]  /*7b40*/  FMUL.FTZ R67, R110, R67 ;  /* 0x000000436e437220 */ /* 0x002fe20000410000 */
[----:B------:R-:W-:Y:S01]  /*7b50*/  F2FP.BF16.F32.PACK_AB R86, R130, R86 ;  /* 0x000000568256723e */ /* 0x000fe200000010ff */
[----:B---3--:R-:W-:Y:S01]  /*7b60*/  FMUL.FTZ R120, R112, R120 ;  /* 0x0000007870787220 */ /* 0x008fe20000410000 */
        /* <DEDUP_REMOVED lines=26> */
[----:B------:R-:W-:Y:S01]  /*7d10*/  UMOV UR7, 0x40000040 ;  /* 0x4000004000077882 */ /* 0x000fe20000000000 */
[----:B------:R-:W-:Y:S01]  /*7d20*/  F2FP.BF16.F32.PACK_AB R73, R51, R50 ;  /* 0x000000323349723e */ /* 0x000fe200000010ff */
[----:B------:R-:W2:Y:S01]  /*7d30*/  LDL R38, [R1+0x34] ;  /* 0x0000340001267983 */ /* 0x000ea20000100800 */
[----:B------:R-:W-:-:S02]  /*7d40*/  F2FP.BF16.F32.PACK_AB R74, R53, R52 ;  /* 0x00000034354a723e */ /* 0x000fc400000010ff */
[----:B------:R-:W-:Y:S01]  /*7d50*/  F2FP.BF16.F32.PACK_AB R75, R55, R54 ;  /* 0x00000036374b723e */ /* 0x000fe200000010ff */
[----:B------:R-:W-:Y:S01]  /*7d60*/  STSM.16.MT88.4 [R39+0x20c00], R84 ;  /* 0x020c005427007844 */ /* 0x000fe20000004200 */
[----:B------:R-:W-:Y:S02]  /*7d70*/  R2UR UR4, R217 ;  /* 0x00000000d90472ca */ /* 0x000fe400000e0000 */
        /* <DEDUP_REMOVED lines=19> */
[----:B------:R-:W-:-:S05]  /*7eb0*/  UMOV UR6, UR4 ;  /* 0x0000000400067c82 */ /* 0x000fca0008000000 */
        /* <DEDUP_REMOVED lines=131> */
.L_x_6539:
        /* <DEDUP_REMOVED lines=70> */
.L_x_6540:
        /* <DEDUP_REMOVED lines=12> */
.L_x_6530:
        /* <DEDUP_REMOVED lines=34> */
.L_x_6510:
[----:B------:R-:W-:Y:S05]  /*8e30*/  @P0 BRA `(.L_x_6509) ;  /* 0x0000004000fc0947 */ /* 0x000fea0003800000 */
[----:B------:R-:W2:Y:S01]  /*8e40*/  LDC R12, c[0x0][0x850] ;  /* 0x00021400ff0c7b82 */ /* 0x000ea20000000800 */
[----:B------:R-:W3:Y:S01]  /*8e50*/  S2R R20, SR_TID.X ;  /* 0x0000000000147919 */ /* 0x000ee20000002100 */
[----:B------:R-:W-:Y:S01]  /*8e60*/  ULOP3.LUT UR4, URZ, UR38, URZ, 0x33, !UPT ;  /* 0x000000263f047292 */ /* 0x000fe2000f8e333f */
[----:B------:R-:W-:Y:S01]  /*8e70*/  IMAD.U32 R7, RZ, RZ, UR40 ;  /* 0x00000028ff077e24 */ /* 0x000fe2000f8e00ff */
[----:B------:R-:W-:Y:S01]  /*8e80*/  ULDC.64 UR6, c[0x0][0x840] ;  /* 0x0002100000067ab9 */ /* 0x000fe20000000a00 */
[----:B------:R-:W4:Y:S01]  /*8e90*/  S2R R21, SR_CgaCtaId ;  /* 0x0000000000157919 */ /* 0x000f220000008800 */
[----:B------:R-:W-:Y:S02]  /*8ea0*/  MOV R10, 0x400 ;  /* 0x00000400000a7802 */ /* 0x000fe40000000f00 */
[----:B------:R-:W5:Y:S08]  /*8eb0*/  LDC R2, c[0x0][0x8b4] ;  /* 0x00022d00ff027b82 */ /* 0x000f700000000800 */
[----:B------:R-:W1:Y:S01]  /*8ec0*/  LDC.64 R14, c[0x0][0x820] ;  /* 0x00020800ff0e7b82 */ /* 0x000e620000000a00 */
[----:B--2---:R-:W-:-:S07]  /*8ed0*/  ISETP.NE.AND P0, PT, R12, 0x1, PT ;  /* 0x000000010c00780c */ /* 0x004fce0003f05270 */
[----:B------:R-:W2:Y:S01]  /*8ee0*/  LDC.64 R16, c[0x0][0x848] ;  /* 0x00021200ff107b82 */ /* 0x000ea20000000a00 */
[----:B-----5:R-:W-:Y:S01]  /*8ef0*/  VIADD R18, R2, UR4 ;  /* 0x0000000402127c36 */ /* 0x020fe20008000000 */
[----:B------:R-:W-:Y:S01]  /*8f00*/  ULDC.64 UR4, c[0x0][0x818] ;  /* 0x0002060000047ab9 */ /* 0x000fe20000000a00 */
[----:B---3--:R-:W-:Y:S02]  /*8f10*/  VIADD R19, R20, 0xffffff80 ;  /* 0xffffff8014137836 */ /* 0x008fe40000000000 */
[----:B------:R-:W-:-:S03]  /*8f20*/  IMAD.SHL.U32 R4, R18, 0x2000, RZ ;  /* 0x0000200012047824 */ /* 0x000fc600078e00ff */
[----:B------:R-:W3:Y:S01]  /*8f30*/  @P0 LDC R0, c[0x0][0x854] ;  /* 0x00021500ff000b82 */ /* 0x000ee20000000800 */
[----:B----4-:R-:W-:Y:S02]  /*8f40*/  LEA R21, R21, R10, 0x18 ;  /* 0x0000000a15157211 */ /* 0x010fe400078ec0ff */
[----:B------:R-:W-:Y:S02]  /*8f50*/  SHF.R.S32.HI R2, RZ, 0x1f, R19 ;  /* 0x0000001fff027819 */ /* 0x000fe40000011413 */
[----:B------:R-:W-:Y:S02]  /*8f60*/  SHF.R.S32.HI R5, RZ, 0x1f, R4 ;  /* 0x0000001fff057819 */ /* 0x000fe40000011404 */
[----:B------:R-:W-:Y:S01]  /*8f70*/  LEA.HI R9, R2, R19, RZ, 0x7 ;  /* 0x0000001302097211 */ /* 0x000fe200078f38ff */
[----:B------:R-:W4:Y:S01]  /*8f80*/  @P0 LDC R3, c[0x0][0x858] ;  /* 0x00021600ff030b82 */ /* 0x000f220000000800 */
[----:B---3--:R-:W-:-:S05]  /*8f90*/  @P0 IMAD.HI.U32 R0, R0, UR40, RZ ;  /* 0x0000002800000c27 */ /* 0x008fca000f8e00ff */
[----:B----4-:R-:W-:-:S04]  /*8fa0*/  @P0 SHF.R.U32.HI R7, RZ, R3, R0 ;  /* 0x00000003ff070219 */ /* 0x010fc80000011600 */
[----:B------:R-:W-:Y:S01]  /*8fb0*/  SHF.R.S32.HI R8, RZ, 0x1f, R7 ;  /* 0x0000001fff087819 */ /* 0x000fe20000011407 */
[----:B------:R-:W-:-:S04]  /*8fc0*/  IMAD.WIDE.U32 R2, R7, UR4, R4 ;  /* 0x0000000407027c25 */ /* 0x000fc8000f8e0004 */
[C---:B------:R-:W-:Y:S02]  /*8fd0*/  IMAD R6, R8.reuse, UR6, RZ ;  /* 0x0000000608067c24 */ /* 0x040fe4000f8e02ff */
[----:B------:R-:W-:Y:S01]  /*8fe0*/  IMAD R0, R8, UR4, RZ ;  /* 0x0000000408007c24 */ /* 0x000fe2000f8e02ff */
[----:B------:R-:W-:Y:S01]  /*8ff0*/  USHF.R.S32.HI UR4, URZ, 0x1f, UR39 ;  /* 0x0000001f3f047899 */ /* 0x000fe20008011427 */
[C---:B-1----:R-:W-:Y:S02]  /*9000*/  IMAD R13, R7.reuse, UR7, R6 ;  /* 0x00000007070d7c24 */ /* 0x042fe4000f8e0206 */
[----:B------:R-:W-:Y:S01]  /*9010*/  IMAD R11, R7, UR5, R0 ;  /* 0x00000005070b7c24 */ /* 0x000fe2000f8e0200 */
[C---:B------:R-:W-:Y:S01]  /*9020*/  LOP3.LUT R0, R9.reuse, 0xfffff80, RZ, 0xc0, !PT ;  /* 0x0fffff8009007812 */ /* 0x040fe200078ec0ff */
[----:B------:R-:W-:Y:S02]  /*9030*/  IMAD.SHL.U32 R6, R9, 0x20, RZ ;  /* 0x0000002009067824 */ /* 0x000fe400078e00ff */
[----:B------:R-:W-:-:S03]  /*9040*/  IMAD.WIDE.U32 R4, R7, UR6, R4 ;  /* 0x0000000607047c25 */ /* 0x000fc6000f8e0004 */
[----:B------:R-:W-:Y:S01]  /*9050*/  LOP3.LUT R9, R6, 0x3ffff000, RZ, 0xc0, !PT ;  /* 0x3ffff00006097812 */ /* 0x000fe200078ec0ff */
[----:B------:R-:W-:Y:S02]  /*9060*/  IMAD.IADD R0, R19, 0x1, -R0 ;  /* 0x0000000113007824 */ /* 0x000fe400078e0a00 */
[----:B------:R-:W-:Y:S02]  /*9070*/  IMAD.IADD R3, R3, 0x1, R11 ;  /* 0x0000000103037824 */ /* 0x000fe400078e020b */
[----:B------:R-:W-:Y:S02]  /*9080*/  IMAD.IADD R5, R5, 0x1, R13 ;  /* 0x0000000105057824 */ /* 0x000fe400078e020d */
[----:B------:R-:W-:Y:S02]  /*9090*/  IMAD R6, R14, UR4, RZ ;  /* 0x000000040e067c24 */ /* 0x000fe4000f8e02ff */
[----:B--2---:R-:W-:Y:S01]  /*90a0*/  IMAD R10, R16, UR4, RZ ;  /* 0x00000004100a7c24 */ /* 0x004fe2000f8e02ff */
[----:B------:R-:W-:Y:S05]  /*90b0*/  WARPSYNC.ALL ;  /* 0x0000000000007948 */ /* 0x000fea0003800000 */
[----:B------:R-:W-:-:S02]  /*90c0*/  IMAD R0, R0, 0x4, R9 ;  /* 0x0000000400007824 */ /* 0x000fc400078e0209 */
[----:B------:R-:W-:Y:S02]  /*90d0*/  IMAD R11, R15, UR39, R6 ;  /* 0x000000270f0b7c24 */ /* 0x000fe4000f8e0206 */
[----:B------:R-:W-:-:S04]  /*90e0*/  IMAD.WIDE.U32 R2, R14, UR39, R2 ;  /* 0x000000270e027c25 */ /* 0x000fc8000f8e0002 */
[----:B------:R-:W-:Y:S02]  /*90f0*/  IMAD R9, R17, UR39, R10 ;  /* 0x0000002711097c24 */ /* 0x000fe4000f8e020a */
[----:B------:R-:W-:-:S04]  /*9100*/  IMAD.WIDE.U32 R4, R16, UR39, R4 ;  /* 0x0000002710047c25 */ /* 0x000fc8000f8e0004 */
[----:B------:R-:W-:Y:S02]  /*9110*/  IMAD R0, R0, 0x4, R21 ;  /* 0x0000000400007824 */ /* 0x000fe400078e0215 */
[----:B------:R-:W-:Y:S02]  /*9120*/  IMAD.IADD R11, R3, 0x1, R11 ;  /* 0x00000001030b7824 */ /* 0x000fe400078e020b */
[----:B------:R-:W-:Y:S01]  /*9130*/  IMAD.IADD R10, R5, 0x1, R9 ;  /* 0x00000001050a7824 */ /* 0x000fe200078e0209 */
[----:B------:R-:W-:Y:S01]  /*9140*/  BAR.SYNC.DEFER_BLOCKING 0x1, 0x100 ;  /* 0x0044000000007b1d */ /* 0x000fe20000010000 */
[----:B------:R-:W-:Y:S02]  /*9150*/  ISETP.NE.AND P0, PT, R19, RZ, PT ;  /* 0x000000ff1300720c */ /* 0x000fe40003f05270 */
[----:B------:R-:W-:-:S03]  /*9160*/  ISETP.NE.AND P1, PT, R20, 0x80, PT ;  /* 0x000000801400780c */ /* 0x000fc60003f25270 */
        /* <DEDUP_REMOVED lines=9> */
[----:B------:R-:W-:Y:S02]  /*9200*/  SHF.R.S32.HI R9, RZ, 0x1f, R6 ;  /* 0x0000001fff097819 */ /* 0x000fe40000011406 */
[----:B------:R-:W-:Y:S01]  /*9210*/  IADD3 R6, P2, P3, R6, UR4, R7 ;  /* 0x0000000406067c10 */ /* 0x000fe2000fb5e007 */
[----:B------:R3:W-:Y:S03]  /*9220*/  STS.128 [R0], R184 ;  /* 0x000000b800007388 */ /* 0x0007e60000000c00 */
[----:B------:R-:W-:Y:S01]  /*9230*/  IADD3.X R9, R9, UR5, R8, P2, P3 ;  /* 0x0000000509097c10 */ /* 0x000fe200097e6408 */
[C---:B------:R-:W-:Y:S01]  /*9240*/  IMAD.SHL.U32 R18, R6.reuse, 0x4, RZ ;  /* 0x0000000406127824 */ /* 0x040fe200078e00ff */
[----:B------:R-:W-:Y:S01]  /*9250*/  ULDC.64 UR4, c[0x0][0x868] ;  /* 0x00021a0000047ab9 */ /* 0x000fe20000000a00 */
[----:B------:R3:W-:Y:S01]  /*9260*/  STS.128 [R0+0x800], R188 ;  /* 0x000800bc00007388 */ /* 0x0007e20000000c00 */
[----:B------:R-:W-:Y:S01]  /*9270*/  SHF.L.U64.HI R13, R6, 0x2, R9 ;  /* 0x00000002060d7819 */ /* 0x000fe20000010209 */
[----:B------:R-:W-:Y:S01]  /*9280*/  IMAD.MOV R9, RZ, RZ, -R7 ;  /* 0x000000ffff097224 */ /* 0x000fe200078e0a07 */
[----:B------:R-:W-:Y:S01]  /*9290*/  IADD3 R6, P4, R18, UR4, RZ ;  /* 0x0000000412067c10 */ /* 0x000fe2000ff9e0ff */
[----:B------:R3:W-:Y:S01]  /*92a0*/  STS.128 [R0+0x1000], R192 ;  /* 0x001000c000007388 */ /* 0x0007e20000000c00 */
[----:B-1----:R-:W-:Y:S01]  /*92b0*/  LEA R14, P2, R2, R14, 0x2 ;  /* 0x0000000e020e7211 */ /* 0x002fe200078410ff */
[----:B------:R-:W-:Y:S01]  /*92c0*/  IMAD R9, R12, R9, UR40 ;  /* 0x000000280c097e24 */ /* 0x000fe2000f8e0209 */
        /* <DEDUP_REMOVED lines=8> */
.L_x_6544:
[----:B------:R-:W2:Y:S04]  /*9350*/  LDG.E.STRONG.GPU R8, desc[UR36][R6.64] ;  /* 0x0000002406087981 */ /* 0x000ea8000c1ef900 */
[----:B--2---:R-:W-:Y:S01]  /*9360*/  CCTL.IVALL ;  /* 0x00000000ff00798f */ /* 0x004fe20002000000 */
[----:B------:R-:W-:Y:S05]  /*9370*/  YIELD ;  /* 0x0000000000007946 */ /* 0x000fea0003800000 */
[----:B------:R-:W-:-:S13]  /*9380*/  ISETP.NE.AND P0, PT, R8, R9, PT ;  /* 0x000000090800720c */ /* 0x000fda0003f05270 */
[----:B------:R-:W-:Y:S05]  /*9390*/  @P0 BRA `(.L_x_6544) ;  /* 0xfffffffc00ec0947 */ /* 0x000fea000383ffff */
.L_x_6543:
[----:B------:R-:W-:Y:S05]  /*93a0*/  BSYNC B0 ;  /* 0x0000000000007941 */ /* 0x000fea0003800000 */
.L_x_6542:
[----:B------:R-:W-:Y:S01]  /*93b0*/  UMOV UR4, 0xffffffff ;  /* 0xffffffff00047882 */ /* 0x000fe20000000000 */
[----:B------:R-:W-:Y:S02]  /*93c0*/  LEA.HI.X R11, R2, R15, R11, 0x2, P2 ;  /* 0x0000000f020b7211 */ /* 0x000fe400010f140b */
[----:B------:R-:W-:Y:S01]  /*93d0*/  LEA.HI.X R10, R4, R17, R10, 0x2, P3 ;  /* 0x00000011040a7211 */ /* 0x000fe200018f140a */
[----:B------:R-:W-:Y:S06]  /*93e0*/  BRA.DIV UR4, `(.L_x_6545) ;  /* 0x0000004204187947 */ /* 0x000fec000b800000 */
[----:B------:R-:W-:Y:S01]  /*93f0*/  NOP ;  /* 0x0000000000007918 */ /* 0x000fe20000000000 */
.L_x_6634:
        /* <DEDUP_REMOVED lines=17> */
.L_x_6548:
[----:B------:R-:W-:Y:S01]  /*9510*/  @P0 ELECT P2, URZ, PT ;  /* 0x00000000003f082f */ /* 0x000fe20003840000 */
[----:B------:R1:W-:-:S12]  /*9520*/  UBLKRED.G.S.ADD.F32.RN [UR4], [UR6], UR7, desc[UR8] ;  /* 0x00000804060073bb */ /* 0x0003d800080a1407 */
[----:B------:R-:W-:Y:S02]  /*9530*/  @P2 PLOP3.LUT P0, PT, P2, PT, PT, 0x8, 0x0 ;  /* 0x000000000000281c */ /* 0x000fe4000170e170 */
[----:B------:R-:W-:-:S11]  /*9540*/  PLOP3.LUT P2, PT, PT, PT, PT, 0x8, 0x0 ;  /* 0x000000000000781c */ /* 0x000fd60003f4e170 */
[----:B-1----:R-:W-:Y:S05]  /*9550*/  @P0 BRA.U.ANY `(.L_x_6548) ;  /* 0xfffffffd00ec0947 */ /* 0x002fea000393ffff */
[----:B------:R0:W-:Y:S01]  /*9560*/  UTMACMDFLUSH ;  /* 0x00000000000079b7 */ /* 0x0001e20000000000 */
[----:B------:R-:W-:-:S04]  /*9570*/  DEPBAR.LE SB0, 0x0 ;  /* 0x000080000000791a */ /* 0x000fc80000000000 */
.L_x_6547:
[----:B------:R-:W-:Y:S05]  /*9580*/  BSYNC B0 ;  /* 0x0000000000007941 */ /* 0x000fea0003800000 */
.L_x_6546:
        /* <DEDUP_REMOVED lines=14> */
.L_x_6550:
[----:B------:R-:W-:Y:S05]  /*9670*/  BSYNC B0 ;  /* 0x0000000000007941 */ /* 0x000fea0003800000 */
.L_x_6549:
        /* <DEDUP_REMOVED lines=14> */
.L_x_6553:
[----:B-1-3--:R-:W2:Y:S04]  /*9760*/  LDG.E.STRONG.GPU R0, desc[UR36][R2.64] ;  /* 0x0000002402007981 */ /* 0x00aea8000c1ef900 */
[----:B--2---:R-:W-:Y:S01]  /*9770*/  CCTL.IVALL ;  /* 0x00000000ff00798f */ /* 0x004fe20002000000 */
[----:B------:R-:W-:Y:S05]  /*9780*/  YIELD ;  /* 0x0000000000007946 */ /* 0x000fea0003800000 */
[----:B------:R-:W-:-:S13]  /*9790*/  ISETP.NE.AND P0, PT, R0, R9, PT ;  /* 0x000000090000720c */ /* 0x000fda0003f05270 */
[----:B------:R-:W-:Y:S05]  /*97a0*/  @P0 BRA `(.L_x_6553) ;  /* 0xfffffffc00ec0947 */ /* 0x000fea000383ffff */
.L_x_6552:
[----:B------:R-:W-:Y:S05]  /*97b0*/  BSYNC B0 ;  /* 0x0000000000007941 */ /* 0x000fea0003800000 */
.L_x_6551:
[----:B------:R-:W-:-:S03]  /*97c0*/  UMOV UR4, 0xffffffff ;  /* 0xffffffff00047882 */ /* 0x000fc60000000000 */
[----:B------:R-:W-:Y:S05]  /*97d0*/  BRA.DIV UR4, `(.L_x_6554) ;  /* 0x0000003e04387947 */ /* 0x000fea000b800000 */
[----:B------:R-:W-:Y:S01]  /*97e0*/  NOP ;  /* 0x0000000000007918 */ /* 0x000fe20000000000 */
.L_x_6637:
        /* <DEDUP_REMOVED lines=17> */
.L_x_6557:
[----:B------:R-:W-:Y:S01]  /*9900*/  @P0 ELECT P2, URZ, PT ;  /* 0x00000000003f082f */ /* 0x000fe20003840000 */
[----:B------:R2:W-:-:S12]  /*9910*/  UBLKRED.G.S.ADD.F32.RN [UR4], [UR6], UR7, desc[UR8] ;  /* 0x00000804060073bb */ /* 0x0005d800080a1407 */
[----:B------:R-:W-:Y:S02]  /*9920*/  @P2 PLOP3.LUT P0, PT, P2, PT, PT, 0x8, 0x0 ;  /* 0x000000000000281c */ /* 0x000fe4000170e170 */
[----:B------:R-:W-:-:S11]  /*9930*/  PLOP3.LUT P2, PT, PT, PT, PT, 0x8, 0x0 ;  /* 0x000000000000781c */ /* 0x000fd60003f4e170 */
[----:B--2---:R-:W-:Y:S05]  /*9940*/  @P0 BRA.U.ANY `(.L_x_6557) ;  /* 0xfffffffd00ec0947 */ /* 0x004fea000393ffff */
[----:B------:R0:W-:Y:S01]  /*9950*/  UTMACMDFLUSH ;  /* 0x00000000000079b7 */ /* 0x0001e20000000000 */
[----:B------:R-:W-:-:S04]  /*9960*/  DEPBAR.LE SB0, 0x0 ;  /* 0x000080000000791a */ /* 0x000fc80000000000 */
.L_x_6556:
[----:B------:R-:W-:Y:S05]  /*9970*/  BSYNC B0 ;  /* 0x0000000000007941 */ /* 0x000fea0003800000 */
.L_x_6555:
        /* <DEDUP_REMOVED lines=14> */
.L_x_6505:
        /* <DEDUP_REMOVED lines=29> */
.L_x_6559:
[----:B------:R-:W-:Y:S01]  /*9c30*/  ULDC UR9, c[0x0][0x8cc] ;  /* 0x0002330000097ab9 */ /* 0x000fe20000000800 */
[----:B------:R-:W-:Y:S01]  /*9c40*/  UMOV UR7, UR8 ;  /* 0x0000000800077c82 */ /* 0x000fe20008000000 */
[----:B------:R-:W-:-:S11]  /*9c50*/  UISETP.NE.AND UP0, UPT, UR9, 0x1, UPT ;  /* 0x000000010900788c */ /* 0x000fd6000bf05270 */
[----:B------:R-:W-:Y:S02]  /*9c60*/  @UP0 ULDC.64 UR10, c[0x0][0x8d0] ;  /* 0x00023400000a0ab9 */ /* 0x000fe40000000a00 */
[----:B------:R-:W-:-:S04]  /*9c70*/  UIMAD.WIDE.U32 UR4, UR8, UR10, URZ ;  /* 0x0000000a080472a5 */ /* 0x000fc8000f8e003f */
[----:B------:R-:W-:-:S04]  /*9c80*/  @UP0 USHF.R.U32.HI UR7, URZ, UR11, UR5 ;  /* 0x0000000b3f070299 */ /* 0x000fc80008011605 */
[----:B------:R-:W-:-:S12]  /*9c90*/  UIMAD UR4, UR7, UR9, URZ ;  /* 0x00000009070472a4 */ /* 0x000fd8000f8e023f */
.L_x_6560:
        /* <DEDUP_REMOVED lines=84> */
.L_x_6564:
[----:B------:R-:W2:Y:S04]  /*a1e0*/  LDG.E.STRONG.GPU R4, desc[UR36][R2.64] ;  /* 0x0000002402047981 */ /* 0x000ea8000c1ef900 */
[----:B--2---:R-:W-:Y:S01]  /*a1f0*/  CCTL.IVALL ;  /* 0x00000000ff00798f */ /* 0x004fe20002000000 */
[----:B------:R-:W-:Y:S05]  /*a200*/  YIELD ;  /* 0x0000000000007946 */ /* 0x000fea0003800000 */
[----:B------:R-:W-:-:S13]  /*a210*/  ISETP.NE.AND P1, PT, R4, R5, PT ;  /* 0x000000050400720c */ /* 0x000fda0003f25270 */
[----:B------:R-:W-:Y:S05]  /*a220*/  @P1 BRA `(.L_x_6564) ;  /* 0xfffffffc00ec1947 */ /* 0x000fea000383ffff */
.L_x_6563:
[----:B------:R-:W-:Y:S05]  /*a230*/  BSYNC B0 ;  /* 0x0000000000007941 */ /* 0x000fea0003800000 */
.L_x_6562:
[----:B------:R-:W-:-:S03]  /*a240*/  UMOV UR4, 0xffffffff ;  /* 0xffffffff00047882 */ /* 0x000fc60000000000 */
[----:B------:R-:W-:Y:S05]  /*a250*/  BRA.DIV UR4, `(.L_x_6565) ;  /* 0x0000003204b47947 */ /* 0x000fea000b800000 */
[----:B------:R-:W-:Y:S01]  /*a260*/  NOP ;  /* 0x0000000000007918 */ /* 0x000fe20000000000 */
.L_x_6640:
        /* <DEDUP_REMOVED lines=22> */
.L_x_6567:
[----:B------:R-:W-:Y:S05]  /*a3d0*/  BSYNC B0 ;  /* 0x0000000000007941 */ /* 0x000fea0003800000 */
.L_x_6566:
        /* <DEDUP_REMOVED lines=20> */
.L_x_6569:
[----:B------:R-:W-:Y:S05]  /*a520*/  BSYNC B0 ;  /* 0x0000000000007941 */ /* 0x000fea0003800000 */
.L_x_6568:
[----:B------:R-:W-:Y:S06]  /*a530*/  BAR.ARV 0xa, 0xa0 ;  /* 0x0282800000007b1d */ /* 0x000fec0000002000 */
[----:B------:R-:W-:Y:S04]  /*a540*/  BSSY B0, `(.L_x_6570) ;  /* 0x0000003000007945 */ /* 0x000fe80003800000 */
[----:B------:R-:W-:Y:S05]  /*a550*/  @!P0 BRA `(.L_x_6571) ;  /* 0x0000000000048947 */ /* 0x000fea0003800000 */
[----:B------:R-:W-:-:S04]  /*a560*/  DEPBAR.LE SB0, 0x0 ;  /* 0x000080000000791a */ /* 0x000fc80000000000 */
.L_x_6571:
[----:B------:R-:W-:Y:S05]  /*a570*/  BSYNC B0 ;  /* 0x0000000000007941 */ /* 0x000fea0003800000 */
.L_x_6570:
        /* <DEDUP_REMOVED lines=19> */
.L_x_6573:
[----:B------:R-:W-:Y:S05]  /*a6b0*/  BSYNC B0 ;  /* 0x0000000000007941 */ /* 0x000fea0003800000 */
.L_x_6572:
[----:B------:R-:W-:Y:S01]  /*a6c0*/  UIADD3 UR17, UR8, 0x1, URZ ;  /* 0x0000000108117890 */ /* 0x000fe2000fffe03f */
[----:B------:R-:W-:Y:S11]  /*a6d0*/  BRA `(.L_x_6574) ;  /* 0x0000000000047947 */ /* 0x000ff60003800000 */
.L_x_6561:
[----:B------:R-:W-:-:S05]  /*a6e0*/  UMOV UR17, UR8 ;  /* 0x0000000800117c82 */ /* 0x000fca0008000000 */
.L_x_6574:
        /* <DEDUP_REMOVED lines=12> */
.L_x_6599:
        /* <DEDUP_REMOVED lines=18> */
.L_x_6577:
[----:B------:R-:W2:Y:S04]  /*a8d0*/  LDG.E.STRONG.GPU R4, desc[UR36][R2.64] ;  /* 0x0000002402047981 */ /* 0x000ea8000c1ef900 */
[----:B--2---:R-:W-:Y:S01]  /*a8e0*/  CCTL.IVALL ;  /* 0x00000000ff00798f */ /* 0x004fe20002000000 */
[----:B------:R-:W-:Y:S05]  /*a8f0*/  YIELD ;  /* 0x0000000000007946 */ /* 0x000fea0003800000 */
[----:B------:R-:W-:-:S13]  /*a900*/  ISETP.NE.AND P1, PT, R4, R5, PT ;  /* 0x000000050400720c */ /* 0x000fda0003f25270 */
[----:B------:R-:W-:Y:S05]  /*a910*/  @P1 BRA `(.L_x_6577) ;  /* 0xfffffffc00ec1947 */ /* 0x000fea000383ffff */
.L_x_6576:
[----:B------:R-:W-:Y:S05]  /*a920*/  BSYNC B0 ;  /* 0x0000000000007941 */ /* 0x000fea0003800000 */
.L_x_6575:
[----:B------:R-:W-:-:S03]  /*a930*/  UMOV UR18, 0xffffffff ;  /* 0xffffffff00127882 */ /* 0x000fc60000000000 */
[----:B------:R-:W-:Y:S05]  /*a940*/  BRA.DIV UR18, `(.L_x_6578) ;  /* 0x0000002e12147947 */ /* 0x000fea000b800000 */
[----:B------:R-:W-:Y:S01]  /*a950*/  NOP ;  /* 0x0000000000007918 */ /* 0x000fe20000000000 */
.L_x_6643:
        /* <DEDUP_REMOVED lines=19> */
.L_x_6580:
[----:B------:R-:W-:Y:S05]  /*aa90*/  BSYNC B0 ;  /* 0x0000000000007941 */ /* 0x000fea0003800000 */
.L_x_6579:
        /* <DEDUP_REMOVED lines=15> */
.L_x_6582:
[----:B------:R-:W-:Y:S05]  /*ab90*/  BSYNC B0 ;  /* 0x0000000000007941 */ /* 0x000fea0003800000 */
.L_x_6581:
[----:B------:R-:W-:Y:S06]  /*aba0*/  BAR.ARV 0xa, 0xa0 ;  /* 0x0282800000007b1d */ /* 0x000fec0000002000 */
[----:B------:R-:W-:Y:S04]  /*abb0*/  BSSY B0, `(.L_x_6583) ;  /* 0x0000003000007945 */ /* 0x000fe80003800000 */
[----:B------:R-:W-:Y:S05]  /*abc0*/  @!P0 BRA `(.L_x_6584) ;  /* 0x0000000000048947 */ /* 0x000fea0003800000 */
[----:B------:R-:W-:-:S04]  /*abd0*/  DEPBAR.LE SB0, 0x0 ;  /* 0x000080000000791a */ /* 0x000fc80000000000 */
.L_x_6584:
[----:B------:R-:W-:Y:S05]  /*abe0*/  BSYNC B0 ;  /* 0x0000000000007941 */ /* 0x000fea0003800000 */
.L_x_6583:
        /* <DEDUP_REMOVED lines=19> */
.L_x_6586:
[----:B------:R-:W-:Y:S05]  /*ad20*/  BSYNC B0 ;  /* 0x0000000000007941 */ /* 0x000fea0003800000 */
.L_x_6585:
        /* <DEDUP_REMOVED lines=17> */
.L_x_6589:
[----:B------:R-:W2:Y:S04]  /*ae40*/  LDG.E.STRONG.GPU R4, desc[UR36][R2.64] ;  /* 0x0000002402047981 */ /* 0x000ea8000c1ef900 */
[----:B--2---:R-:W-:Y:S01]  /*ae50*/  CCTL.IVALL ;  /* 0x00000000ff00798f */ /* 0x004fe20002000000 */
[----:B------:R-:W-:Y:S05]  /*ae60*/  YIELD ;  /* 0x0000000000007946 */ /* 0x000fea0003800000 */
[----:B------:R-:W-:-:S13]  /*ae70*/  ISETP.NE.AND P1, PT, R4, R5, PT ;  /* 0x000000050400720c */ /* 0x000fda0003f25270 */
[----:B------:R-:W-:Y:S05]  /*ae80*/  @P1 BRA `(.L_x_6589) ;  /* 0xfffffffc00ec1947 */ /* 0x000fea000383ffff */
.L_x_6588:
[----:B------:R-:W-:Y:S05]  /*ae90*/  BSYNC B0 ;  /* 0x0000000000007941 */ /* 0x000fea0003800000 */
.L_x_6587:
[----:B------:R-:W-:-:S03]  /*aea0*/  UMOV UR10, 0xffffffff ;  /* 0xffffffff000a7882 */ /* 0x000fc60000000000 */
[----:B------:R-:W-:Y:S05]  /*aeb0*/  BRA.DIV UR10, `(.L_x_6590) ;  /* 0x000000260ad47947 */ /* 0x000fea000b800000 */
[----:B------:R-:W-:Y:S01]  /*aec0*/  NOP ;  /* 0x0000000000007918 */ /* 0x000fe20000000000 */
.L_x_6646:
        /* <DEDUP_REMOVED lines=15> */
.L_x_6592:
[----:B------:R-:W-:Y:S05]  /*afc0*/  BSYNC B0 ;  /* 0x0000000000007941 */ /* 0x000fea0003800000 */
.L_x_6591:
        /* <DEDUP_REMOVED lines=15> */
.L_x_6594:
[----:B------:R-:W-:Y:S05]  /*b0c0*/  BSYNC B0 ;  /* 0x0000000000007941 */ /* 0x000fea0003800000 */
.L_x_6593:
[----:B------:R-:W-:Y:S06]  /*b0d0*/  BAR.ARV 0xa, 0xa0 ;  /* 0x0282800000007b1d */ /* 0x000fec0000002000 */
[----:B------:R-:W-:Y:S04]  /*b0e0*/  BSSY B0, `(.L_x_6595) ;  /* 0x0000003000007945 */ /* 0x000fe80003800000 */
[----:B------:R-:W-:Y:S05]  /*b0f0*/  @!P0 BRA `(.L_x_6596) ;  /* 0x0000000000048947 */ /* 0x000fea0003800000 */
[----:B------:R-:W-:-:S04]  /*b100*/  DEPBAR.LE SB0, 0x0 ;  /* 0x000080000000791a */ /* 0x000fc80000000000 */
.L_x_6596:
[----:B------:R-:W-:Y:S05]  /*b110*/  BSYNC B0 ;  /* 0x0000000000007941 */ /* 0x000fea0003800000 */
.L_x_6595:
        /* <DEDUP_REMOVED lines=19> */
.L_x_6598:
[----:B------:R-:W-:Y:S05]  /*b250*/  BSYNC B0 ;  /* 0x0000000000007941 */ /* 0x000fea0003800000 */
.L_x_6597:
[----:B------:R-:W-:Y:S02]  /*b260*/  UIADD3 UR17, UR17, 0x2, URZ ;  /* 0x0000000211117890 */ /* 0x000fe4000fffe03f */
[----:B------:R-:W-:Y:S02]  /*b270*/  UIADD3 UR4, UR4, 0x4000, URZ ;  /* 0x0000400004047890 */ /* 0x000fe4000fffe03f */
[----:B------:R-:W-:-:S06]  /*b280*/  UISETP.GE.AND UP0, UPT, UR17, UR5, UPT ;  /* 0x000000051100728c */ /* 0x000fcc000bf06270 */
[----:B------:R-:W-:-:S13]  /*b290*/  PLOP3.LUT P1, PT, PT, PT, UP0, 0x80, 0x0 ;  /* 0x000000000000781c */ /* 0x000fda0003f2f008 */
[----:B------:R-:W-:Y:S05]  /*b2a0*/  @!P1 BRA `(.L_x_6599) ;  /* 0xfffffff400409947 */ /* 0x000fea000383ffff */
[----:B------:R-:W-:Y:S05]  /*b2b0*/  BRA `(.L_x_6509) ;  /* 0x0000001c00dc7947 */ /* 0x000fea0003800000 */
.L_x_6558:
        /* <DEDUP_REMOVED lines=21> */
.L_x_6600:
[----:B------:R-:W-:Y:S01]  /*b410*/  ULDC UR9, c[0x0][0x8cc] ;  /* 0x0002330000097ab9 */ /* 0x000fe20000000800 */
[----:B------:R-:W-:Y:S01]  /*b420*/  UMOV UR7, UR8 ;  /* 0x0000000800077c82 */ /* 0x000fe20008000000 */
[----:B------:R-:W-:-:S11]  /*b430*/  UISETP.NE.AND UP0, UPT, UR9, 0x1, UPT ;  /* 0x000000010900788c */ /* 0x000fd6000bf05270 */
[----:B------:R-:W-:Y:S02]  /*b440*/  @UP0 ULDC.64 UR10, c[0x0][0x8d0] ;  /* 0x00023400000a0ab9 */ /* 0x000fe40000000a00 */
[----:B------:R-:W-:-:S04]  /*b450*/  UIMAD.WIDE.U32 UR4, UR8, UR10, URZ ;  /* 0x0000000a080472a5 */ /* 0x000fc8000f8e003f */
[----:B------:R-:W-:-:S04]  /*b460*/  @UP0 USHF.R.U32.HI UR7, URZ, UR11, UR5 ;  /* 0x0000000b3f070299 */ /* 0x000fc80008011605 */
[----:B------:R-:W-:-:S12]  /*b470*/  UIMAD UR4, UR7, UR9, URZ ;  /* 0x00000009070472a4 */ /* 0x000fd8000f8e023f */
.L_x_6601:
        /* <DEDUP_REMOVED lines=78> */
.L_x_6647:
        /* <DEDUP_REMOVED lines=12> */
.L_x_6605:
        /* <DEDUP_REMOVED lines=70> */
.L_x_6616:
[----:B------:R-:W-:-:S04]  /*be80*/  SHF.L.U32 R19, R10, 0x1f, RZ ;  /* 0x0000001f0a137819 */ /* 0x000fc800000006ff */
[----:B------:R-:W2:Y:S02]  /*be90*/  SYNCS.PHASECHK.TRANS64.TRYWAIT P1, [R0+URZ+0x30c40], R19 ;  /* 0x030c4013000075a7 */ /* 0x000ea4000802017f */
[----:B--2---:R-:W-:Y:S05]  /*bea0*/  @!P1 BRA `(.L_x_6608) ;  /* 0x0000001800089947 */ /* 0x004fea0003800000 */
.L_x_6648:
        /* <DEDUP_REMOVED lines=8> */
.L_x_6609:
        /* <DEDUP_REMOVED lines=30> */
.L_x_6649:
        /* <DEDUP_REMOVED lines=8> */
.L_x_6611:
        /* <DEDUP_REMOVED lines=30> */
.L_x_6650:
        /* <DEDUP_REMOVED lines=8> */
.L_x_6613:
        /* <DEDUP_REMOVED lines=25> */
.L_x_6652:
        /* <DEDUP_REMOVED lines=8> */
.L_x_6615:
        /* <DEDUP_REMOVED lines=28> */
.L_x_6607:
[----:B-1----:R-:W2:Y:S04]  /*c7c0*/  LDL.LU R4, [R1+0x10] ;  /* 0x0000100001047983 */ /* 0x002ea80000300800 */
[----:B------:R1:W5:Y:S01]  /*c7d0*/  LDL R5, [R1+0x14] ;  /* 0x0000140001057983 */ /* 0x0003620000100800 */
[----:B--2---:R-:W-:-:S13]  /*c7e0*/  ISETP.NE.AND P1, PT, R4, RZ, PT ;  /* 0x000000ff0400720c */ /* 0x004fda0003f25270 */
[----:B-1----:R-:W-:Y:S05]  /*c7f0*/  @!P1 BRA `(.L_x_6606) ;  /* 0x0000000400249947 */ /* 0x002fea0003800000 */
[----:B------:R-:W-:-:S04]  /*c800*/  SHF.L.U32 R14, R10, 0x1f, RZ ;  /* 0x0000001f0a0e7819 */ /* 0x000fc800000006ff */
[----:B------:R-:W1:Y:S02]  /*c810*/  SYNCS.PHASECHK.TRANS64.TRYWAIT P1, [R0+URZ+0x30c40], R14 ;  /* 0x030c400e000075a7 */ /* 0x000e64000802017f */
[----:B-1----:R-:W-:Y:S05]  /*c820*/  @!P1 BRA `(.L_x_6617) ;  /* 0x0000000c00fc9947 */ /* 0x002fea0003800000 */
.L_x_6653:
        /* <DEDUP_REMOVED lines=8> */
.L_x_6618:
        /* <DEDUP_REMOVED lines=27> */
.L_x_6654:
        /* <DEDUP_REMOVED lines=8> */
.L_x_6620:
        /* <DEDUP_REMOVED lines=27> */
.L_x_6606:
        /* <DEDUP_REMOVED lines=8> */
.L_x_6655:
[----:B------:R-:W-:Y:S05]  /*cd10*/  @P1 BRA `(.L_x_6622) ;  /* 0x0000000000181947 */ /* 0x000fea0003800000 */
[----:B------:R-:W4:Y:S01]  /*cd20*/  S2R R2, SR_TID.X ;  /* 0x0000000000027919 */ /* 0x000f220000002100 */
[----:B---3--:R-:W-:-:S04]  /*cd30*/  IMAD.MOV.U32 R3, RZ, RZ, 0x4200 ;  /* 0x00004200ff037424 */ /* 0x008fc800078e00ff */
[----:B------:R3:W-:Y:S01]  /*cd40*/  SYNCS.ARRIVE.TRANS64 RZ, [R4+URZ+0x30c30], R3 ;  /* 0x030c300304ff79a7 */ /* 0x0007e2000800003f */
[----:B----4-:R-:W-:-:S13]  /*cd50*/  LOP3.LUT P0, RZ, R2, 0x1f, RZ, 0xc0, !PT ;  /* 0x0000001f02ff7812 */ /* 0x010fda000780c0ff */
[----:B---3--:R-:W-:Y:S05]  /*cd60*/  @!P0 BRA `(.L_x_6622) ;  /* 0x0000000000048947 */ /* 0x008fea0003800000 */
[----:B------:R-:W-:Y:S01]  /*cd70*/  BPT.TRAP 0x1 ;  /* 0x000000040000795c */ /* 0x000fe20000300000 */
.L_x_6622:
        /* <DEDUP_REMOVED lines=37> */
.L_x_6603:
[----:B------:R-:W-:Y:S05]  /*cfd0*/  BSYNC B0 ;  /* 0x0000000000007941 */ /* 0x000fea0003800000 */
.L_x_6602:
[----:B------:R-:W-:-:S03]  /*cfe0*/  UMOV UR4, 0xffffffff ;  /* 0xffffffff00047882 */ /* 0x000fc60000000000 */
[----:B------:R-:W-:Y:S05]  /*cff0*/  BRA.DIV UR4, `(.L_x_6623) ;  /* 0x0000000a04447947 */ /* 0x000fea000b800000 */
[----:B------:R-:W-:-:S13]  /*d000*/  ELECT P6, URZ, PT ;  /* 0x00000000003f782f */ /* 0x000fda00038c0000 */
.L_x_6658:
[----:B------:R-:W-:Y:S05]  /*d010*/  @!P6 BRA `(.L_x_6509) ;  /* 0x000000000084e947 */ /* 0x000fea0003800000 */
[----:B------:R-:W2:Y:S02]  /*d020*/  LDL.LU R2, [R1+0x18] ;  /* 0x0000180001027983 */ /* 0x000ea40000300800 */
[----:B--2---:R-:W-:-:S04]  /*d030*/  LOP3.LUT R2, R2, 0x2, RZ, 0xfc, !PT ;  /* 0x0000000202027812 */ /* 0x004fc800078efcff */
[----:B------:R-:W-:-:S13]  /*d040*/  ISETP.NE.AND P2, PT, R2, 0x3, PT ;  /* 0x000000030200780c */ /* 0x000fda0003f45270 */
[----:B------:R-:W-:Y:S05]  /*d050*/  @!P2 BRA `(.L_x_6624) ;  /* 0x000000000004a947 */ /* 0x000fea0003800000 */
[----:B------:R-:W-:Y:S01]  /*d060*/  BPT.TRAP 0x1 ;  /* 0x000000040000795c */ /* 0x000fe20000300000 */
.L_x_6624:
        /* <DEDUP_REMOVED lines=15> */
.L_x_6659:
[----:B------:R-:W2:Y:S02]  /*d160*/  SYNCS.PHASECHK.TRANS64.TRYWAIT P0, [R3+URZ], R2 ;  /* 0x00000002030075a7 */ /* 0x000ea4000800017f */
[----:B--2---:R-:W-:Y:S05]  /*d170*/  @!P0 BRA `(.L_x_6626) ;  /* 0x0000000800188947 */ /* 0x004fea0003800000 */
.L_x_6660:
[----:B------:R-:W-:Y:S05]  /*d180*/  @!P2 BRA `(.L_x_6627) ;  /* 0x000000000004a947 */ /* 0x000fea0003800000 */
[----:B------:R-:W-:Y:S01]  /*d190*/  BPT.TRAP 0x1 ;  /* 0x000000040000795c */ /* 0x000fe20000300000 */
.L_x_6627:
[----:B--2---:R-:W-:-:S04]  /*d1a0*/  VIADD R3, R8, 0x30c40 ;  /* 0x00030c4008037836 */ /* 0x004fc80000000000 */
[----:B------:R-:W-:-:S04]  /*d1b0*/  IMAD R5, R0, 0x8, R3 ;  /* 0x0000000800057824 */ /* 0x000fc800078e0203 */
[----:B------:R-:W2:Y:S02]  /*d1c0*/  SYNCS.PHASECHK.TRANS64.TRYWAIT P0, [R5+URZ], R4 ;  /* 0x00000004050075a7 */ /* 0x000ea4000800017f */
[----:B--2---:R-:W-:Y:S05]  /*d1d0*/  @!P0 BRA `(.L_x_6628) ;  /* 0x0000000800148947 */ /* 0x004fea0003800000 */
.L_x_6661:
[----:B------:R-:W-:-:S07]  /*d1e0*/  IMAD R3, R6, 0x8, R3 ;  /* 0x0000000806037824 */ /* 0x000fce00078e0203 */
.L_x_6629:
[----:B---3--:R3:W4:Y:S02]  /*d1f0*/  SYNCS.PHASECHK.TRANS64.TRYWAIT P0, [R3+URZ], R2 ;  /* 0x00000002030075a7 */ /* 0x008724000800017f */
[----:B----4-:R-:W-:Y:S05]  /*d200*/  @!P0 NANOSLEEP.SYNCS 0x989680 ;  /* 0x009896800000895d */ /* 0x010fea0003900000 */
[----:B------:R-:W4:Y:S02]  /*d210*/  @!P0 SYNCS.PHASECHK.TRANS64 P0, [R3+URZ], R2 ;  /* 0x00000002030085a7 */ /* 0x000f24000800007f */
[----:B----4-:R-:W-:Y:S05]  /*d220*/  @!P0 BRA `(.L_x_6629) ;  /* 0xfffffffc00f08947 */ /* 0x010fea000383ffff */
.L_x_6509:
[----:B------:R-:W-:Y:S05]  /*d230*/  BSYNC B6 ;  /* 0x0000000000067941 */ /* 0x000fea0003800000 */
.L_x_6504:
[----:B------:R-:W-:Y:S05]  /*d240*/  EXIT ;  /* 0x000000000000794d */ /* 0x000fea0003800000 */
.L_x_6515:
[----:B------:R-:W-:Y:S02]  /*d250*/  IMAD.MOV.U32 R12, RZ, RZ, RZ ;  /* 0x000000ffff0c7224 */ /* 0x000fe400078e00ff */
[----:B------:R-:W-:Y:S02]  /*d260*/  IMAD.MOV.U32 R11, RZ, RZ, 0x1f ;  /* 0x0000001fff0b7424 */ /* 0x000fe400078e00ff */
[----:B------:R-:W-:-:S07]  /*d270*/  IMAD.MOV.U32 R15, RZ, RZ, -0x1 ;  /* 0xffffffffff0f7424 */ /* 0x000fce00078e00ff */
[----:B------:R-:W-:Y:S05]  /*d280*/  WARPSYNC.COLLECTIVE R15, `(.L_x_6630) ;  /* 0x000000000f087348 */ /* 0x000fea0003c00000 */
[----:B------:R1:W2:Y:S02]  /*d290*/  SHFL.IDX P6, R14, R13, R12, R11 ;  /* 0x0000000c0d0e7389 */ /* 0x0002a400000c000b */
[----:B-12---:R-:W-:Y:S01]  /*d2a0*/  ENDCOLLECTIVE ;  /* 0x000000000000791b */ /* 0x006fe20003800000 */
.L_x_6630:
[----:B------:R-:W-:Y:S05]  /*d2b0*/  BRA `(.L_x_6631) ;  /* 0xffffff3c00947947 */ /* 0x000fea000383ffff */
.L_x_6517:
[----:B---3--:R3:W4:Y:S02]  /*d2c0*/  SYNCS.PHASECHK.TRANS64.TRYWAIT P0, [R236+URZ+0x30c00], R11 ;  /* 0x030c000bec0075a7 */ /* 0x008724000800017f */
[----:B----4-:R-:W-:Y:S05]  /*d2d0*/  @!P0 NANOSLEEP.SYNCS 0x989680 ;  /* 0x009896800000895d */ /* 0x010fea0003900000 */
[----:B------:R-:W4:Y:S02]  /*d2e0*/  @!P0 SYNCS.PHASECHK.TRANS64 P0, [R236+URZ+0x30c00], R11 ;  /* 0x030c000bec0085a7 */ /* 0x000f24000800007f */
[----:B----4-:R-:W-:Y:S05]  /*d2f0*/  @!P0 BRA `(.L_x_6517) ;  /* 0xfffffffc00f08947 */ /* 0x010fea000383ffff */
[----:B------:R-:W-:Y:S05]  /*d300*/  BRA `(.L_x_6516) ;  /* 0xffffff3c00c87947 */ /* 0x000fea000383ffff */
.L_x_6522:
[----:B--2---:R2:W3:Y:S02]  /*d310*/  SYNCS.PHASECHK.TRANS64.TRYWAIT P1, [R6+URZ+0x30c10], R17 ;  /* 0x030c1011060075a7 */ /* 0x0044e4000802017f */
[----:B---3--:R-:W-:Y:S05]  /*d320*/  @!P1 NANOSLEEP.SYNCS 0x989680 ;  /* 0x009896800000995d */ /* 0x008fea0003900000 */
[----:B------:R-:W3:Y:S02]  /*d330*/  @!P1 SYNCS.PHASECHK.TRANS64 P1, [R6+URZ+0x30c10], R17 ;  /* 0x030c1011060095a7 */ /* 0x000ee4000802007f */
[----:B---3--:R-:W-:Y:S05]  /*d340*/  @!P1 BRA `(.L_x_6522) ;  /* 0xfffffffc00f09947 */ /* 0x008fea000383ffff */
[----:B------:R-:W-:Y:S05]  /*d350*/  BRA `(.L_x_6521) ;  /* 0xffffff4800887947 */ /* 0x000fea000383ffff */
.L_x_6526:
[----:B------:R1:W1:Y:S02]  /*d360*/  SYNCS.PHASECHK.TRANS64.TRYWAIT P1, [R6+URZ+0x30c30], R17 ;  /* 0x030c3011060075a7 */ /* 0x000264000802017f */
[----:B-1----:R-:W-:Y:S05]  /*d370*/  @!P1 NANOSLEEP.SYNCS 0x989680 ;  /* 0x009896800000995d */ /* 0x002fea0003900000 */
[----:B------:R-:W1:Y:S02]  /*d380*/  @!P1 SYNCS.PHASECHK.TRANS64 P1, [R6+URZ+0x30c30], R17 ;  /* 0x030c3011060095a7 */ /* 0x000e64000802007f */
[----:B-1----:R-:W-:Y:S05]  /*d390*/  @!P1 BRA `(.L_x_6526) ;  /* 0xfffffffc00f09947 */ /* 0x002fea000383ffff */
[----:B------:R-:W-:Y:S05]  /*d3a0*/  BRA `(.L_x_6525) ;  /* 0xffffff4c00a47947 */ /* 0x000fea000383ffff */
.L_x_6534:
[----:B--2---:R2:W3:Y:S02]  /*d3b0*/  SYNCS.PHASECHK.TRANS64.TRYWAIT P1, [R7+URZ+0x30c10], R20 ;  /* 0x030c1014070075a7 */ /* 0x0044e4000802017f */
[----:B---3--:R-:W-:Y:S05]  /*d3c0*/  @!P1 NANOSLEEP.SYNCS 0x989680 ;  /* 0x009896800000995d */ /* 0x008fea0003900000 */
[----:B------:R-:W3:Y:S02]  /*d3d0*/  @!P1 SYNCS.PHASECHK.TRANS64 P1, [R7+URZ+0x30c10], R20 ;  /* 0x030c1014070095a7 */ /* 0x000ee4000802007f */
[----:B---3--:R-:W-:Y:S05]  /*d3e0*/  @!P1 BRA `(.L_x_6534) ;  /* 0xfffffffc00f09947 */ /* 0x008fea000383ffff */
[----:B------:R-:W-:Y:S05]  /*d3f0*/  BRA `(.L_x_6533) ;  /* 0xffffff8400c47947 */ /* 0x000fea000383ffff */
.L_x_6538:
[----:B------:R1:W1:Y:S02]  /*d400*/  SYNCS.PHASECHK.TRANS64.TRYWAIT P1, [R7+URZ+0x30c30], R20 ;  /* 0x030c3014070075a7 */ /* 0x000264000802017f */
[----:B-1----:R-:W-:Y:S05]  /*d410*/  @!P1 NANOSLEEP.SYNCS 0x989680 ;  /* 0x009896800000995d */ /* 0x002fea0003900000 */
[----:B------:R-:W1:Y:S02]  /*d420*/  @!P1 SYNCS.PHASECHK.TRANS64 P1, [R7+URZ+0x30c30], R20 ;  /* 0x030c3014070095a7 */ /* 0x000e64000802007f */
[----:B-1----:R-:W-:Y:S05]  /*d430*/  @!P1 BRA `(.L_x_6538) ;  /* 0xfffffffc00f09947 */ /* 0x002fea000383ffff */
[----:B------:R-:W-:Y:S05]  /*d440*/  BRA `(.L_x_6537) ;  /* 0xffffff8800d87947 */ /* 0x000fea000383ffff */
.L_x_6545:
[----:B------:R-:W-:Y:S01]  /*d450*/  BSSY B0, `(.L_x_6632) ;  /* 0x0000005000007945 */ /* 0x000fe20003800000 */
[----:B------:R-:W-:-:S07]  /*d460*/  IMAD.MOV.U32 R15, RZ, RZ, -0x1 ;  /* 0xffffffffff0f7424 */ /* 0x000fce00078e00ff */
[----:B---3--:R-:W-:Y:S05]  /*d470*/  WARPSYNC.COLLECTIVE R15, `(.L_x_6633) ;  /* 0x000000000f087348 */ /* 0x008fea0003c00000 */
[----:B------:R-:W-:Y:S01]  /*d480*/  NOP ;  /* 0x0000000000007918 */ /* 0x000fe20000000000 */
[----:B---3--:R-:W-:Y:S01]  /*d490*/  ENDCOLLECTIVE ;  /* 0x000000000000791b */ /* 0x008fe20003800000 */
.L_x_6633:
[----:B------:R-:W-:Y:S05]  /*d4a0*/  BSYNC B0 ;  /* 0x0000000000007941 */ /* 0x000fea0003800000 */
.L_x_6632:
[----:B------:R-:W-:Y:S05]  /*d4b0*/  BRA `(.L_x_6634) ;  /* 0xffffffbc00d07947 */ /* 0x000fea000383ffff */
.L_x_6554:
[----:B------:R-:W-:Y:S01]  /*d4c0*/  BSSY B0, `(.L_x_6635) ;  /* 0x0000005000007945 */ /* 0x000fe20003800000 */
[----:B------:R-:W-:-:S07]  /*d4d0*/  IMAD.MOV.U32 R15, RZ, RZ, -0x1 ;  /* 0xffffffffff0f7424 */ /* 0x000fce00078e00ff */
[----:B-1-3--:R-:W-:Y:S05]  /*d4e0*/  WARPSYNC.COLLECTIVE R15, `(.L_x_6636) ;  /* 0x000000000f087348 */ /* 0x00afea0003c00000 */
[----:B------:R-:W-:Y:S01]  /*d4f0*/  NOP ;  /* 0x0000000000007918 */ /* 0x000fe20000000000 */
[----:B-1-3--:R-:W-:Y:S01]  /*d500*/  ENDCOLLECTIVE ;  /* 0x000000000000791b */ /* 0x00afe20003800000 */
.L_x_6636:
[----:B------:R-:W-:Y:S05]  /*d510*/  BSYNC B0 ;  /* 0x0000000000007941 */ /* 0x000fea0003800000 */
.L_x_6635:
[----:B------:R-:W-:Y:S05]  /*d520*/  BRA `(.L_x_6637) ;  /* 0xffffffc000b07947 */ /* 0x000fea000383ffff */
.L_x_6565:
[----:B------:R-:W-:Y:S01]  /*d530*/  BSSY B0, `(.L_x_6638) ;  /* 0x0000005000007945 */ /* 0x000fe20003800000 */
[----:B------:R-:W-:-:S07]  /*d540*/  IMAD.MOV.U32 R15, RZ, RZ, -0x1 ;  /* 0xffffffffff0f7424 */ /* 0x000fce00078e00ff */
[----:B------:R-:W-:Y:S05]  /*d550*/  WARPSYNC.COLLECTIVE R15, `(.L_x_6639) ;  /* 0x000000000f087348 */ /* 0x000fea0003c00000 */
[----:B------:R-:W-:Y:S01]  /*d560*/  NOP ;  /* 0x0000000000007918 */ /* 0x000fe20000000000 */
[----:B------:R-:W-:Y:S01]  /*d570*/  ENDCOLLECTIVE ;  /* 0x000000000000791b */ /* 0x000fe20003800000 */
.L_x_6639:
[----:B------:R-:W-:Y:S05]  /*d580*/  BSYNC B0 ;  /* 0x0000000000007941 */ /* 0x000fea0003800000 */
.L_x_6638:
[----:B------:R-:W-:Y:S05]  /*d590*/  BRA `(.L_x_6640) ;  /* 0xffffffcc00347947 */ /* 0x000fea000383ffff */
.L_x_6578:
[----:B------:R-:W-:Y:S01]  /*d5a0*/  BSSY B0, `(.L_x_6641) ;  /* 0x0000005000007945 */ /* 0x000fe20003800000 */
[----:B------:R-:W-:-:S07]  /*d5b0*/  IMAD.MOV.U32 R15, RZ, RZ, -0x1 ;  /* 0xffffffffff0f7424 */ /* 0x000fce00078e00ff */
[----:B------:R-:W-:Y:S05]  /*d5c0*/  WARPSYNC.COLLECTIVE R15, `(.L_x_6642) ;  /* 0x000000000f087348 */ /* 0x000fea0003c00000 */
[----:B------:R-:W-:Y:S01]  /*d5d0*/  NOP ;  /* 0x0000000000007918 */ /* 0x000fe20000000000 */
[----:B------:R-:W-:Y:S01]  /*d5e0*/  ENDCOLLECTIVE ;  /* 0x000000000000791b */ /* 0x000fe20003800000 */
.L_x_6642:
[----:B------:R-:W-:Y:S05]  /*d5f0*/  BSYNC B0 ;  /* 0x0000000000007941 */ /* 0x000fea0003800000 */
.L_x_6641:
[----:B------:R-:W-:Y:S05]  /*d600*/  BRA `(.L_x_6643) ;  /* 0xffffffd000d47947 */ /* 0x000fea000383ffff */
.L_x_6590:
[----:B------:R-:W-:Y:S01]  /*d610*/  BSSY B0, `(.L_x_6644) ;  /* 0x0000005000007945 */ /* 0x000fe20003800000 */
[----:B------:R-:W-:-:S07]  /*d620*/  IMAD.MOV.U32 R15, RZ, RZ, -0x1 ;  /* 0xffffffffff0f7424 */ /* 0x000fce00078e00ff */
[----:B------:R-:W-:Y:S05]  /*d630*/  WARPSYNC.COLLECTIVE R15, `(.L_x_6645) ;  /* 0x000000000f087348 */ /* 0x000fea0003c00000 */
[----:B------:R-:W-:Y:S01]  /*d640*/  NOP ;  /* 0x0000000000007918 */ /* 0x000fe20000000000 */
[----:B------:R-:W-:Y:S01]  /*d650*/  ENDCOLLECTIVE ;  /* 0x000000000000791b */ /* 0x000fe20003800000 */
.L_x_6645:
[----:B------:R-:W-:Y:S05]  /*d660*/  BSYNC B0 ;  /* 0x0000000000007941 */ /* 0x000fea0003800000 */
.L_x_6644:
[----:B------:R-:W-:Y:S05]  /*d670*/  BRA `(.L_x_6646) ;  /* 0xffffffd800147947 */ /* 0x000fea000383ffff */
.L_x_6604:
[----:B-1----:R1:W2:Y:S02]  /*d680*/  SYNCS.PHASECHK.TRANS64.TRYWAIT P1, [R0+URZ+0x30c20], R11 ;  /* 0x030c200b000075a7 */ /* 0x0022a4000802017f */
[----:B--2---:R-:W-:Y:S05]  /*d690*/  @!P1 NANOSLEEP.SYNCS 0x989680 ;  /* 0x009896800000995d */ /* 0x004fea0003900000 */
[----:B------:R-:W2:Y:S02]  /*d6a0*/  @!P1 SYNCS.PHASECHK.TRANS64 P1, [R0+URZ+0x30c20], R11 ;  /* 0x030c200b000095a7 */ /* 0x000ea4000802007f */
[----:B--2---:R-:W-:Y:S05]  /*d6b0*/  @!P1 BRA `(.L_x_6604) ;  /* 0xfffffffc00f09947 */ /* 0x004fea000383ffff */
[----:B------:R-:W-:Y:S05]  /*d6c0*/  BRA `(.L_x_6647) ;  /* 0xffffffe000a47947 */ /* 0x000fea000383ffff */
.L_x_6608:
[----:B--2---:R2:W3:Y:S02]  /*d6d0*/  SYNCS.PHASECHK.TRANS64.TRYWAIT P1, [R0+URZ+0x30c40], R19 ;  /* 0x030c4013000075a7 */ /* 0x0044e4000802017f */
[----:B---3--:R-:W-:Y:S05]  /*d6e0*/  @!P1 NANOSLEEP.SYNCS 0x989680 ;  /* 0x009896800000995d */ /* 0x008fea0003900000 */
[----:B------:R-:W3:Y:S02]  /*d6f0*/  @!P1 SYNCS.PHASECHK.TRANS64 P1, [R0+URZ+0x30c40], R19 ;  /* 0x030c4013000095a7 */ /* 0x000ee4000802007f */
[----:B---3--:R-:W-:Y:S05]  /*d700*/  @!P1 BRA `(.L_x_6608) ;  /* 0xfffffffc00f09947 */ /* 0x008fea000383ffff */
[----:B------:R-:W-:Y:S05]  /*d710*/  BRA `(.L_x_6648) ;  /* 0xffffffe400e47947 */ /* 0x000fea000383ffff */
.L_x_6610:
[----:B-1----:R1:W3:Y:S02]  /*d720*/  SYNCS.PHASECHK.TRANS64.TRYWAIT P1, [R0+URZ+0x30c28], R19 ;  /* 0x030c2813000075a7 */ /* 0x0022e4000802017f */
[----:B---3--:R-:W-:Y:S05]  /*d730*/  @!P1 NANOSLEEP.SYNCS 0x989680 ;  /* 0x009896800000995d */ /* 0x008fea0003900000 */
[----:B------:R-:W3:Y:S02]  /*d740*/  @!P1 SYNCS.PHASECHK.TRANS64 P1, [R0+URZ+0x30c28], R19 ;  /* 0x030c2813000095a7 */ /* 0x000ee4000802007f */
[----:B---3--:R-:W-:Y:S05]  /*d750*/  @!P1 BRA `(.L_x_6610) ;  /* 0xfffffffc00f09947 */ /* 0x008fea000383ffff */
[----:B------:R-:W-:Y:S05]  /*d760*/  BRA `(.L_x_6649) ;  /* 0xffffffe800687947 */ /* 0x000fea000383ffff */
.L_x_6612:
[----:B---3--:R3:W4:Y:S02]  /*d770*/  SYNCS.PHASECHK.TRANS64.TRYWAIT P1, [R0+URZ+0x30c48], R19 ;  /* 0x030c4813000075a7 */ /* 0x008724000802017f */
[----:B----4-:R-:W-:Y:S05]  /*d780*/  @!P1 NANOSLEEP.SYNCS 0x989680 ;  /* 0x009896800000995d */ /* 0x010fea0003900000 */
[----:B------:R-:W4:Y:S02]  /*d790*/  @!P1 SYNCS.PHASECHK.TRANS64 P1, [R0+URZ+0x30c48], R19 ;  /* 0x030c4813000095a7 */ /* 0x000f24000802007f */
[----:B----4-:R-:W-:Y:S05]  /*d7a0*/  @!P1 BRA `(.L_x_6612) ;  /* 0xfffffffc00f09947 */ /* 0x010fea000383ffff */
[----:B------:R-:W-:Y:S05]  /*d7b0*/  BRA `(.L_x_6650) ;  /* 0xffffffe800ec7947 */ /* 0x000fea000383ffff */
.L_x_6614:
[----:B------:R-:W-:-:S07]  /*d7c0*/  SHF.L.U32 R4, R10, 0x1f, RZ ;  /* 0x0000001f0a047819 */ /* 0x000fce00000006ff */
.L_x_6651:
[----:B-1----:R1:W2:Y:S02]  /*d7d0*/  SYNCS.PHASECHK.TRANS64.TRYWAIT P1, [R0+URZ+0x30c20], R4 ;  /* 0x030c2004000075a7 */ /* 0x0022a4000802017f */
[----:B--2---:R-:W-:Y:S05]  /*d7e0*/  @!P1 NANOSLEEP.SYNCS 0x989680 ;  /* 0x009896800000995d */ /* 0x004fea0003900000 */
[----:B------:R-:W2:Y:S02]  /*d7f0*/  @!P1 SYNCS.PHASECHK.TRANS64 P1, [R0+URZ+0x30c20], R4 ;  /* 0x030c2004000095a7 */ /* 0x000ea4000802007f */
[----:B--2---:R-:W-:Y:S05]  /*d800*/  @!P1 BRA `(.L_x_6651) ;  /* 0xfffffffc00f09947 */ /* 0x004fea000383ffff */
[----:B------:R-:W-:Y:S05]  /*d810*/  BRA `(.L_x_6652) ;  /* 0xffffffec00587947 */ /* 0x000fea000383ffff */
.L_x_6617:
[----:B-1----:R1:W2:Y:S02]  /*d820*/  SYNCS.PHASECHK.TRANS64.TRYWAIT P1, [R0+URZ+0x30c40], R14 ;  /* 0x030c400e000075a7 */ /* 0x0022a4000802017f */
[----:B--2---:R-:W-:Y:S05]  /*d830*/  @!P1 NANOSLEEP.SYNCS 0x989680 ;  /* 0x009896800000995d */ /* 0x004fea0003900000 */
[----:B------:R-:W2:Y:S02]  /*d840*/  @!P1 SYNCS.PHASECHK.TRANS64 P1, [R0+URZ+0x30c40], R14 ;  /* 0x030c400e000095a7 */ /* 0x000ea4000802007f */
[----:B--2---:R-:W-:Y:S05]  /*d850*/  @!P1 BRA `(.L_x_6617) ;  /* 0xfffffffc00f09947 */ /* 0x004fea000383ffff */
[----:B------:R-:W-:Y:S05]  /*d860*/  BRA `(.L_x_6653) ;  /* 0xffffffec00f07947 */ /* 0x000fea000383ffff */
.L_x_6619:
[----:B--2---:R2:W3:Y:S02]  /*d870*/  SYNCS.PHASECHK.TRANS64.TRYWAIT P1, [R0+URZ+0x30c28], R14 ;  /* 0x030c280e000075a7 */ /* 0x0044e4000802017f */
[----:B---3--:R-:W-:Y:S05]  /*d880*/  @!P1 NANOSLEEP.SYNCS 0x989680 ;  /* 0x009896800000995d */ /* 0x008fea0003900000 */
[----:B------:R-:W3:Y:S02]  /*d890*/  @!P1 SYNCS.PHASECHK.TRANS64 P1, [R0+URZ+0x30c28], R14 ;  /* 0x030c280e000095a7 */ /* 0x000ee4000802007f */
[----:B---3--:R-:W-:Y:S05]  /*d8a0*/  @!P1 BRA `(.L_x_6619) ;  /* 0xfffffffc00f09947 */ /* 0x008fea000383ffff */
[----:B------:R-:W-:Y:S05]  /*d8b0*/  BRA `(.L_x_6654) ;  /* 0xfffffff000687947 */ /* 0x000fea000383ffff */
.L_x_6621:
[----:B---3--:R3:W4:Y:S02]  /*d8c0*/  SYNCS.PHASECHK.TRANS64.TRYWAIT P0, [R4+URZ+0x30c40], R3 ;  /* 0x030c4003040075a7 */ /* 0x008724000800017f */
[----:B----4-:R-:W-:Y:S05]  /*d8d0*/  @!P0 NANOSLEEP.SYNCS 0x989680 ;  /* 0x009896800000895d */ /* 0x010fea0003900000 */
[----:B------:R-:W4:Y:S02]  /*d8e0*/  @!P0 SYNCS.PHASECHK.TRANS64 P0, [R4+URZ+0x30c40], R3 ;  /* 0x030c4003040085a7 */ /* 0x000f24000800007f */
[----:B----4-:R-:W-:Y:S05]  /*d8f0*/  @!P0 BRA `(.L_x_6621) ;  /* 0xfffffffc00f08947 */ /* 0x010fea000383ffff */
[----:B------:R-:W-:Y:S05]  /*d900*/  BRA `(.L_x_6655) ;  /* 0xfffffff400007947 */ /* 0x000fea000383ffff */
.L_x_6623:
[----:B------:R-:W-:Y:S01]  /*d910*/  BSSY B0, `(.L_x_6656) ;  /* 0x0000006000007945 */ /* 0x000fe20003800000 */
[----:B------:R-:W-:-:S07]  /*d920*/  IMAD.MOV.U32 R15, RZ, RZ, -0x1 ;  /* 0xffffffffff0f7424 */ /* 0x000fce00078e00ff */
[----:B------:R-:W-:Y:S05]  /*d930*/  WARPSYNC.COLLECTIVE R15, `(.L_x_6657) ;  /* 0x000000000f0c7348 */ /* 0x000fea0003c00000 */
[----:B------:R-:W-:Y:S02]  /*d940*/  ELECT P6, UR62, PT ;  /* 0x00000000003e782f */ /* 0x000fe400038c0000 */
[----:B------:R-:W-:Y:S01]  /*d950*/  MOV R14, UR62 ;  /* 0x0000003e000e7c02 */ /* 0x000fe20008000f00 */
[----:B------:R-:W-:Y:S10]  /*d960*/  ENDCOLLECTIVE ;  /* 0x000000000000791b */ /* 0x000ff40003800000 */
.L_x_6657:
[----:B------:R-:W-:Y:S05]  /*d970*/  BSYNC B0 ;  /* 0x0000000000007941 */ /* 0x000fea0003800000 */
.L_x_6656:
[----:B------:R-:W-:Y:S05]  /*d980*/  BRA `(.L_x_6658) ;  /* 0xfffffff400a07947 */ /* 0x000fea000383ffff */
.L_x_6625:
[----:B-1----:R1:W2:Y:S02]  /*d990*/  SYNCS.PHASECHK.TRANS64.TRYWAIT P0, [R7+URZ], R4 ;  /* 0x00000004070075a7 */ /* 0x0022a4000800017f */
[----:B--2---:R-:W-:Y:S05]  /*d9a0*/  @!P0 NANOSLEEP.SYNCS 0x989680 ;  /* 0x009896800000895d */ /* 0x004fea0003900000 */
[----:B------:R-:W2:Y:S02]  /*d9b0*/  @!P0 SYNCS.PHASECHK.TRANS64 P0, [R7+URZ], R4 ;  /* 0x00000004070085a7 */ /* 0x000ea4000800007f */
[----:B--2---:R-:W-:Y:S05]  /*d9c0*/  @!P0 BRA `(.L_x_6625) ;  /* 0xfffffffc00f08947 */ /* 0x004fea000383ffff */
[----:B------:R-:W-:Y:S05]  /*d9d0*/  BRA `(.L_x_6659) ;  /* 0xfffffff400e07947 */ /* 0x000fea000383ffff */
.L_x_6626:
[----:B--2---:R2:W3:Y:S02]  /*d9e0*/  SYNCS.PHASECHK.TRANS64.TRYWAIT P0, [R3+URZ], R2 ;  /* 0x00000002030075a7 */ /* 0x0044e4000800017f */
[----:B---3--:R-:W-:Y:S05]  /*d9f0*/  @!P0 NANOSLEEP.SYNCS 0x989680 ;  /* 0x009896800000895d */ /* 0x008fea0003900000 */
[----:B------:R-:W3:Y:S02]  /*da00*/  @!P0 SYNCS.PHASECHK.TRANS64 P0, [R3+URZ], R2 ;  /* 0x00000002030085a7 */ /* 0x000ee4000800007f */
[----:B---3--:R-:W-:Y:S05]  /*da10*/  @!P0 BRA `(.L_x_6626) ;  /* 0xfffffffc00f08947 */ /* 0x008fea000383ffff */
[----:B------:R-:W-:Y:S05]  /*da20*/  BRA `(.L_x_6660) ;  /* 0xfffffff400d47947 */ /* 0x000fea000383ffff */
.L_x_6628:
[----:B--2---:R2:W3:Y:S02]  /*da30*/  SYNCS.PHASECHK.TRANS64.TRYWAIT P0, [R5+URZ], R4 ;  /* 0x00000004050075a7 */ /* 0x0044e4000800017f */
[----:B---3--:R-:W-:Y:S05]  /*da40*/  @!P0 NANOSLEEP.SYNCS 0x989680 ;  /* 0x009896800000895d */ /* 0x008fea0003900000 */
[----:B------:R-:W3:Y:S02]  /*da50*/  @!P0 SYNCS.PHASECHK.TRANS64 P0, [R5+URZ], R4 ;  /* 0x00000004050085a7 */ /* 0x000ee4000800007f */
[----:B---3--:R-:W-:Y:S05]  /*da60*/  @!P0 BRA `(.L_x_6628) ;  /* 0xfffffffc00f08947 */ /* 0x008fea000383ffff */
[----:B------:R-:W-:Y:S05]  /*da70*/  BRA `(.L_x_6661) ;  /* 0xfffffff400d87947 */ /* 0x000fea000383ffff */
.L_x_6662:
        /* <DEDUP_REMOVED lines=16> */
.L_x_7420:


//--------------------- .text._ZN7cutlass13device_kernelIN5flash22FlashAttnBwdPreprocessIN4cute5tupleIJNS3_1CILi128EEENS5_ILi64EEEEEENS_10bfloat16_tEfNS_4arch4Sm90ELb1ELb0EEEEEvNT_6ParamsE --------------------------
	.section	.text._ZN7cutlass13device_kernelIN5flash22FlashAttnBwdPreprocessIN4cute5tupleIJNS3_1CILi128EEENS5_ILi64EEEEEENS_10bfloat16_tEfNS_4arch4Sm90ELb1ELb0EEEEEvNT_6ParamsE,"ax",@progbits
	.align	128
.text._ZN7cutlass13device_kernelIN5flash22FlashAttnBwdPreprocessIN4cute5tupleIJNS3_1CILi128EEENS5_ILi64EEEEEENS_10bfloat16_tEfNS_4arch4Sm90ELb1ELb0EEEEEvNT_6ParamsE:
        .type           _ZN7cutlass13device_kernelIN5flash22FlashAttnBwdPreprocessIN4cute5tupleIJNS3_1CILi128EEENS5_ILi64EEEEEENS_10bfloat16_tEfNS_4arch4Sm90ELb1ELb0EEEEEvNT_6ParamsE,@function
        .size           _ZN7cutlass13device_kernelIN5flash22FlashAttnBwdPreprocessIN4cute5tupleIJNS3_1CILi128EEENS5_ILi64EEEEEENS_10bfloat16_tEfNS_4arch4Sm90ELb1ELb0EEEEEvNT_6ParamsE,(.L_x_7421 - _ZN7cutlass13device_kernelIN5flash22FlashAttnBwdPreprocessIN4cute5tupleIJNS3_1CILi128EEENS5_ILi64EEEEEENS_10bfloat16_tEfNS_4arch4Sm90ELb1ELb0EEEEEvNT_6ParamsE)
        .other          _ZN7cutlass13device_kernelIN5flash22FlashAttnBwdPreprocessIN4cute5tupleIJNS3_1CILi128EEENS5_ILi64EEEEEENS_10bfloat16_tEfNS_4arch4Sm90ELb1ELb0EEEEEvNT_6ParamsE,@"STO_CUDA_ENTRY STV_DEFAULT"
_ZN7cutlass13device_kernelIN5flash22FlashAttnBwdPreprocessIN4cute5tupleIJNS3_1CILi128EEENS5_ILi64EEEEEENS_10bfloat16_tEfNS_4arch4Sm90ELb1ELb0EEEEEvNT_6ParamsE:
[----:B------:R-:W-:Y:S01]  /*0000*/  LDC R1, c[0x0][0x28] ;  /* 0x00000a00ff017b82 */ /* 0x000fe20000000800 */
[----:B------:R-:W0:Y:S01]  /*0010*/  S2R R0, SR_TID.X ;  /* 0x0000000000007919 */ /* 0x000e220000002100 */
[----:B------:R-:W-:-:S06]  /*0020*/  ULDC UR4, c[0x0][0x218] ;  /* 0x0000860000047ab9 */ /* 0x000fcc0000000800 */
[----:B------:R-:W1:Y:S01]  /*0030*/  S2UR UR8, SR_CTAID.Y ;  /* 0x00000000000879c3 */ /* 0x000e620000002600 */
[----:B------:R-:W-:Y:S01]  /*0040*/  ULDC UR5, c[0x0][0x21c] ;  /* 0x0000870000057ab9 */ /* 0x000fe20000000800 */
[----:B------:R-:W2:Y:S01]  /*0050*/  S2R R2, SR_CTAID.X ;  /* 0x0000000000027919 */ /* 0x000ea20000002500 */
[----:B------:R-:W-:-:S05]  /*0060*/  ULDC.64 UR6, c[0x0][0x208] ;  /* 0x0000820000067ab9 */ /* 0x000fca0000000a00 */
[----:B------:R-:W3:Y:S08]  /*0070*/  LDC.64 R12, c[0x0][0x230] ;  /* 0x00008c00ff0c7b82 */ /* 0x000ef00000000a00 */
[----:B------:R-:W4:Y:S08]  /*0080*/  S2UR UR9, SR_CTAID.Z ;  /* 0x00000000000979c3 */ /* 0x000f300000002700 */
[----:B------:R-:W4:Y:S01]  /*0090*/  LDC.64 R14, c[0x0][0x238] ;  /* 0x00008e00ff0e7b82 */ /* 0x000f220000000a00 */
[----:B-1----:R-:W-:Y:S01]  /*00a0*/  USHF.R.S32.HI UR10, URZ, 0x1f, UR8 ;  /* 0x0000001f3f0a7899 */ /* 0x002fe20008011408 */
[----:B0-----:R-:W-:-:S05]  /*00b0*/  SHF.R.S32.HI R3, RZ, 0x1f, R0 ;  /* 0x0000001fff037819 */ /* 0x001fca0000011400 */
[----:B---3--:R-:W-:Y:S01]  /*00c0*/  IMAD R4, R12, UR10, RZ ;  /* 0x0000000a0c047c24 */ /* 0x008fe2000f8e02ff */
[----:B------:R-:W0:Y:S01]  /*00d0*/  LDC.64 R20, c[0x0][0x250] ;  /* 0x00009400ff147b82 */ /* 0x000e220000000a00 */
[----:B------:R-:W-:Y:S01]  /*00e0*/  LEA.HI R44, R3, R0, RZ, 0x3 ;  /* 0x00000000032c7211 */ /* 0x000fe200078f18ff */
[----:B--2---:R-:W-:Y:S02]  /*00f0*/  IMAD.SHL.U32 R10, R2, 0x80, RZ ;  /* 0x00000080020a7824 */ /* 0x004fe400078e00ff */
[----:B------:R-:W-:Y:S01]  /*0100*/  IMAD R13, R13, UR8, R4 ;  /* 0x000000080d0d7c24 */ /* 0x000fe2000f8e0204 */
[----:B------:R-:W-:Y:S02]  /*0110*/  LOP3.LUT R5, R44, 0xfffffff8, RZ, 0xc0, !PT ;  /* 0xfffffff82c057812 */ /* 0x000fe400078ec0ff */
[----:B------:R-:W-:Y:S01]  /*0120*/  IADD3 R3, -R10, UR4, RZ ;  /* 0x000000040a037c10 */ /* 0x000fe2000fffe1ff */
[----:B----4-:R-:W-:Y:S01]  /*0130*/  USHF.R.S32.HI UR11, URZ, 0x1f, UR9 ;  /* 0x0000001f3f0b7899 */ /* 0x010fe20008011409 */
[----:B------:R-:W-:Y:S01]  /*0140*/  SHF.R.S32.HI R44, RZ, 0x3, R44 ;  /* 0x00000003ff2c7819 */ /* 0x000fe2000001142c */
[----:B------:R-:W-:Y:S01]  /*0150*/  IMAD.IADD R5, R0, 0x1, -R5 ;  /* 0x0000000100057824 */ /* 0x000fe200078e0a05 */
[----:B------:R-:W1:Y:S02]  /*0160*/  LDC.64 R42, c[0x0][0x258] ;  /* 0x00009600ff2a7b82 */ /* 0x000e640000000a00 */
[----:B------:R-:W-:-:S02]  /*0170*/  ISETP.GE.AND P1, PT, R44, R3, PT ;  /* 0x000000032c00720c */ /* 0x000fc40003f26270 */
[----:B------:R-:W-:Y:S01]  /*0180*/  SHF.L.U32 R8, R5, 0x3, RZ ;  /* 0x0000000305087819 */ /* 0x000fe200000006ff */
[----:B------:R-:W-:Y:S01]  /*0190*/  IMAD R4, R14, UR11, RZ ;  /* 0x0000000b0e047c24 */ /* 0x000fe2000f8e02ff */
[----:B------:R-:W-:Y:S02]  /*01a0*/  SHF.R.S32.HI R45, RZ, 0x1f, R44 ;  /* 0x0000001fff2d7819 */ /* 0x000fe4000001142c */
[C---:B------:R-:W-:Y:S01]  /*01b0*/  ISETP.LT.AND P4, PT, R8.reuse, UR5, !P1 ;  /* 0x0000000508007c0c */ /* 0x040fe2000cf81270 */
[----:B------:R-:W-:Y:S01]  /*01c0*/  IMAD R15, R15, UR9, R4 ;  /* 0x000000090f0f7c24 */ /* 0x000fe2000f8e0204 */
[--C-:B------:R-:W-:Y:S02]  /*01d0*/  SHF.R.S32.HI R9, RZ, 0x1f, R8.reuse ;  /* 0x0000001fff097819 */ /* 0x100fe40000011408 */
[----:B------:R-:W-:Y:S01]  /*01e0*/  ISETP.GE.AND P0, PT, R8, UR5, PT ;  /* 0x0000000508007c0c */ /* 0x000fe2000bf06270 */
[----:B0-----:R-:W-:Y:S02]  /*01f0*/  IMAD R16, R20, UR10, RZ ;  /* 0x0000000a14107c24 */ /* 0x001fe4000f8e02ff */
[----:B------:R-:W-:-:S04]  /*0200*/  IMAD.WIDE.U32 R6, R12, UR8, R8 ;  /* 0x000000080c067c25 */ /* 0x000fc8000f8e0008 */
[----:B------:R-:W-:Y:S02]  /*0210*/  IMAD.IADD R7, R7, 0x1, R13 ;  /* 0x0000000107077824 */ /* 0x000fe400078e020d */
[----:B------:R-:W0:Y:S01]  /*0220*/  @P4 LDC.64 R18, c[0x0][0x228] ;  /* 0x00008a00ff124b82 */ /* 0x000e220000000a00 */
[----:B------:R-:W-:-:S04]  /*0230*/  IMAD.WIDE R12, R2, 0x80, R44 ;  /* 0x00000080020c7825 */ /* 0x000fc800078e022c */
[----:B------:R-:W-:-:S03]  /*0240*/  IMAD.WIDE.U32 R30, R14, UR9, R6 ;  /* 0x000000090e1e7c25 */ /* 0x000fc6000f8e0006 */
[----:B------:R-:W2:Y:S01]  /*0250*/  @P4 LDC.64 R32, c[0x0][0x210] ;  /* 0x00008400ff204b82 */ /* 0x000ea20000000a00 */
[----:B------:R-:W-:Y:S02]  /*0260*/  IMAD.IADD R31, R31, 0x1, R15 ;  /* 0x000000011f1f7824 */ /* 0x000fe400078e020f */
[----:B------:R-:W-:-:S05]  /*0270*/  IMAD.WIDE.U32 R8, R20, UR8, R8 ;  /* 0x0000000814087c25 */ /* 0x000fca000f8e0008 */
[----:B------:R-:W3:Y:S01]  /*0280*/  @P4 LDC.64 R14, c[0x0][0x248] ;  /* 0x00009200ff0e4b82 */ /* 0x000ee20000000a00 */
[----:B0-----:R-:W-:-:S07]  /*0290*/  @P4 IMAD R4, R13, R18, RZ ;  /* 0x000000120d044224 */ /* 0x001fce00078e02ff */
[----:B------:R-:W0:Y:S01]  /*02a0*/  @P4 LDC.64 R26, c[0x0][0x240] ;  /* 0x00009000ff1a4b82 */ /* 0x000e220000000a00 */
[----:B------:R-:W-:-:S04]  /*02b0*/  @P4 IMAD.WIDE.U32 R6, R12, R18, R30 ;  /* 0x000000120c064225 */ /* 0x000fc800078e001e */
[----:B------:R-:W-:Y:S01]  /*02c0*/  @P4 IMAD R17, R12, R19, R4 ;  /* 0x000000130c114224 */ /* 0x000fe200078e0204 */
[----:B------:R-:W-:Y:S01]  /*02d0*/  IADD3 R4, R44, 0x20, RZ ;  /* 0x000000202c047810 */ /* 0x000fe20007ffe0ff */
[----:B------:R-:W-:Y:S01]  /*02e0*/  IMAD R19, R21, UR8, R16 ;  /* 0x0000000815137c24 */ /* 0x000fe2000f8e0210 */
[----:B--2---:R-:W-:Y:S01]  /*02f0*/  @P4 LEA R32, P2, R6, R32, 0x1 ;  /* 0x0000002006204211 */ /* 0x004fe200078408ff */
[----:B------:R-:W-:Y:S01]  /*0300*/  @P4 IMAD.IADD R7, R7, 0x1, R17 ;  /* 0x0000000107074824 */ /* 0x000fe200078e0211 */
[----:B------:R-:W-:Y:S01]  /*0310*/  ISETP.LT.AND P3, PT, R4, R3, !P0 ;  /* 0x000000030400720c */ /* 0x000fe20004761270 */
[----:B------:R-:W-:Y:S02]  /*0320*/  IMAD.MOV.U32 R16, RZ, RZ, R8 ;  /* 0x000000ffff107224 */ /* 0x000fe400078e0008 */
[----:B------:R-:W-:Y:S01]  /*0330*/  VIADD R8, R44, 0x60 ;  /* 0x000000602c087836 */ /* 0x000fe20000000000 */
[----:B------:R-:W-:Y:S01]  /*0340*/  @P4 LEA.HI.X R33, R6, R33, R7, 0x1, P2 ;  /* 0x0000002106214211 */ /* 0x000fe200010f0c07 */
[----:B-1----:R-:W-:Y:S01]  /*0350*/  IMAD R18, R42, UR11, RZ ;  /* 0x0000000b2a127c24 */ /* 0x002fe2000f8e02ff */
[----:B------:R-:W-:Y:S01]  /*0360*/  IADD3 R6, R44, 0x40, RZ ;  /* 0x000000402c067810 */ /* 0x000fe20007ffe0ff */
[----:B------:R-:W-:-:S02]  /*0370*/  IMAD.IADD R17, R9, 0x1, R19 ;  /* 0x0000000109117824 */ /* 0x000fc400078e0213 */
[----:B------:R-:W-:Y:S01]  /*0380*/  IMAD R7, R43, UR9, R18 ;  /* 0x000000092b077c24 */ /* 0x000fe2000f8e0212 */
[-C--:B------:R-:W-:Y:S01]  /*0390*/  ISETP.LT.AND P2, PT, R6, R3.reuse, !P0 ;  /* 0x000000030600720c */ /* 0x080fe20004741270 */
[----:B------:R-:W-:Y:S01]  /*03a0*/  IMAD.WIDE.U32 R42, R42, UR9, R16 ;  /* 0x000000092a2a7c25 */ /* 0x000fe2000f8e0010 */
[----:B------:R-:W-:Y:S01]  /*03b0*/  ISETP.LT.AND P0, PT, R8, R3, !P0 ;  /* 0x000000030800720c */ /* 0x000fe20004701270 */
[----:B------:R-:W1:Y:S01]  /*03c0*/  @P3 LDC.64 R24, c[0x0][0x228] ;  /* 0x00008a00ff183b82 */ /* 0x000e620000000a00 */
[C---:B------:R-:W-:Y:S01]  /*03d0*/  @P3 IADD3 R17, P6, R12.reuse, 0x20, RZ ;  /* 0x000000200c113810 */ /* 0x040fe20007fde0ff */
[----:B---3--:R-:W-:Y:S01]  /*03e0*/  @P4 IMAD R9, R13, R14, RZ ;  /* 0x0000000e0d094224 */ /* 0x008fe200078e02ff */
[----:B------:R-:W-:Y:S02]  /*03f0*/  @P3 IADD3 R16, P5, R12, 0x20, RZ ;  /* 0x000000200c103810 */ /* 0x000fe40007fbe0ff */
[----:B------:R-:W-:Y:S01]  /*0400*/  IADD3 R43, R43, R7, RZ ;  /* 0x000000072b2b7210 */ /* 0x000fe20007ffe0ff */
[----:B------:R-:W-:-:S02]  /*0410*/  @P3 IMAD.X R7, RZ, RZ, R13, P6 ;  /* 0x000000ffff073224 */ /* 0x000fc400030e060d */
[----:B------:R-:W2:Y:S01]  /*0420*/  @P3 LDC.64 R22, c[0x0][0x248] ;  /* 0x00009200ff163b82 */ /* 0x000ea20000000a00 */
[----:B------:R-:W-:Y:S01]  /*0430*/  @P3 IMAD.X R41, RZ, RZ, R13, P5 ;  /* 0x000000ffff293224 */ /* 0x000fe200028e060d */
[C---:B------:R-:W-:Y:S01]  /*0440*/  @P2 IADD3 R59, P6, R12.reuse, 0x40, RZ ;  /* 0x000000400c3b2810 */ /* 0x040fe20007fde0ff */
[C---:B------:R-:W-:Y:S01]  /*0450*/  @P4 IMAD R19, R12.reuse, R15, R9 ;  /* 0x0000000f0c134224 */ /* 0x040fe200078e0209 */
[C---:B------:R-:W-:Y:S01]  /*0460*/  @P2 IADD3 R54, P5, R12.reuse, 0x40, RZ ;  /* 0x000000400c362810 */ /* 0x040fe20007fbe0ff */
[C---:B------:R-:W-:Y:S01]  /*0470*/  @P4 IMAD.WIDE.U32 R14, R12.reuse, R14, R42 ;  /* 0x0000000e0c0e4225 */ /* 0x040fe200078e002a */
[----:B------:R-:W-:Y:S02]  /*0480*/  @P2 IADD3.X R35, RZ, R13, RZ, P6, !PT ;  /* 0x0000000dff232210 */ /* 0x000fe400037fe4ff */
[C---:B------:R-:W-:Y:S01]  /*0490*/  @P0 IADD3 R9, P6, R12.reuse, 0x60, RZ ;  /* 0x000000600c090810 */ /* 0x040fe20007fde0ff */
[----:B------:R-:W3:Y:S01]  /*04a0*/  @P3 LDC.64 R48, c[0x0][0x240] ;  /* 0x00009000ff303b82 */ /* 0x000ee20000000a00 */
[----:B------:R-:W-:Y:S01]  /*04b0*/  @P2 IMAD.X R57, RZ, RZ, R13, P5 ;  /* 0x000000ffff392224 */ /* 0x000fe200028e060d */
[----:B------:R-:W-:-:S02]  /*04c0*/  @P0 IADD3 R52, P5, R12, 0x60, RZ ;  /* 0x000000600c340810 */ /* 0x000fc40007fbe0ff */
[--C-:B------:R-:W-:Y:S01]  /*04d0*/  @P0 IMAD.X R55, RZ, RZ, R13.reuse, P6 ;  /* 0x000000ffff370224 */ /* 0x100fe200030e060d */
[----:B------:R-:W-:Y:S02]  /*04e0*/  @P4 IADD3 R12, R15, R19, RZ ;  /* 0x000000130f0c4210 */ /* 0x000fe40007ffe0ff */
[C---:B0-----:R-:W-:Y:S01]  /*04f0*/  @P4 LEA R26, P6, R14.reuse, R26, 0x1 ;  /* 0x0000001a0e1a4211 */ /* 0x041fe200078c08ff */
[----:B------:R-:W0:Y:S01]  /*0500*/  @P2 LDC.64 R36, c[0x0][0x228] ;  /* 0x00008a00ff242b82 */ /* 0x000e220000000a00 */
[----:B-1----:R-:W-:Y:S02]  /*0510*/  @P3 IMAD R18, R7, R24, RZ ;  /* 0x0000001807123224 */ /* 0x002fe400078e02ff */
[----:B------:R-:W-:Y:S01]  /*0520*/  @P0 IMAD.X R7, RZ, RZ, R13, P5 ;  /* 0x000000ffff070224 */ /* 0x000fe200028e060d */
[----:B------:R-:W-:Y:S01]  /*0530*/  @P4 LEA.HI.X R27, R14, R27, R12, 0x1, P6 ;  /* 0x0000001b0e1b4211 */ /* 0x000fe200030f0c0c */
[----:B------:R-:W-:Y:S01]  /*0540*/  @P3 IMAD.MOV.U32 R12, RZ, RZ, R30 ;  /* 0x000000ffff0c3224 */ /* 0x000fe200078e001e */
[----:B------:R-:W-:Y:S01]  /*0550*/  @P3 MOV R13, R31 ;  /* 0x0000001f000d3202 */ /* 0x000fe20000000f00 */
[----:B------:R-:W-:Y:S01]  /*0560*/  @P3 IMAD R39, R17, R25, R18 ;  /* 0x0000001911273224 */ /* 0x000fe200078e0212 */
[----:B------:R-:W1:Y:S01]  /*0570*/  @P2 LDC.64 R46, c[0x0][0x248] ;  /* 0x00009200ff2e2b82 */ /* 0x000e620000000a00 */
[----:B--2---:R-:W-:Y:S01]  /*0580*/  @P3 IMAD R41, R41, R22, RZ ;  /* 0x0000001629293224 */ /* 0x004fe200078e02ff */
[----:B------:R-:W-:Y:S01]  /*0590*/  CS2R R14, SRZ ;  /* 0x00000000000e7805 */ /* 0x000fe2000001ff00 */
[----:B------:R-:W-:Y:S01]  /*05a0*/  @P3 IMAD.WIDE.U32 R24, R17, R24, R12 ;  /* 0x0000001811183225 */ /* 0x000fe200078e000c */
[----:B------:R-:W-:-:S03]  /*05b0*/  CS2R R18, SRZ ;  /* 0x0000000000127805 */ /* 0x000fc6000001ff00 */
[----:B------:R-:W-:Y:S01]  /*05c0*/  @P3 IMAD.MOV.U32 R12, RZ, RZ, R42 ;  /* 0x000000ffff0c3224 */ /* 0x000fe200078e002a */
[----:B------:R-:W2:Y:S01]  /*05d0*/  @P3 LDC.64 R20, c[0x0][0x210] ;  /* 0x00008400ff143b82 */ /* 0x000ea20000000a00 */
[----:B------:R-:W-:Y:S02]  /*05e0*/  @P3 IMAD.MOV.U32 R13, RZ, RZ, R43 ;  /* 0x000000ffff0d3224 */ /* 0x000fe400078e002b */
[C---:B------:R-:W-:Y:S02]  /*05f0*/  @P3 IMAD R41, R16.reuse, R23, R41 ;  /* 0x0000001710293224 */ /* 0x040fe400078e0229 */
[----:B------:R-:W-:Y:S01]  /*0600*/  @P3 IMAD.WIDE.U32 R22, R16, R22, R12 ;  /* 0x0000001610163225 */ /* 0x000fe200078e000c */
[----:B------:R-:W-:Y:S02]  /*0610*/  CS2R R12, SRZ ;  /* 0x00000000000c7805 */ /* 0x000fe4000001ff00 */
[----:B------:R-:W-:Y:S01]  /*0620*/  CS2R R16, SRZ ;  /* 0x0000000000107805 */ /* 0x000fe2000001ff00 */
[----:B------:R-:W4:Y:S01]  /*0630*/  @P0 LDC.64 R28, c[0x0][0x228] ;  /* 0x00008a00ff1c0b82 */ /* 0x000f220000000a00 */
[----:B------:R-:W-:Y:S01]  /*0640*/  @P3 IMAD.IADD R41, R23, 0x1, R41 ;  /* 0x0000000117293824 */ /* 0x000fe200078e0229 */
[C---:B---3--:R-:W-:Y:S01]  /*0650*/  @P3 LEA R48, P5, R22.reuse, R48, 0x1 ;  /* 0x0000003016303211 */ /* 0x048fe200078a08ff */
[-C--:B0-----:R-:W-:Y:S01]  /*0660*/  @P2 IMAD R34, R35, R36.reuse, RZ ;  /* 0x0000002423222224 */ /* 0x081fe200078e02ff */
[----:B------:R-:W-:Y:S01]  /*0670*/  @P2 MOV R51, R31 ;  /* 0x0000001f00332202 */ /* 0x000fe20000000f00 */
[----:B------:R-:W-:Y:S01]  /*0680*/  @P2 IMAD.MOV.U32 R50, RZ, RZ, R30 ;  /* 0x000000ffff322224 */ /* 0x000fe200078e001e */
[----:B------:R-:W-:Y:S01]  /*0690*/  @P3 LEA.HI.X R49, R22, R49, R41, 0x1, P5 ;  /* 0x0000003116313211 */ /* 0x000fe200028f0c29 */
[----:B------:R0:W3:Y:S01]  /*06a0*/  @P4 LDG.E.128 R12, desc[UR6][R32.64] ;  /* 0x00000006200c4981 */ /* 0x0000e2000c1e1d00 */
[----:B------:R-:W4:Y:S01]  /*06b0*/  @P0 LDC.64 R40, c[0x0][0x248] ;  /* 0x00009200ff280b82 */ /* 0x000f220000000a00 */
[----:B------:R-:W-:Y:S01]  /*06c0*/  @P2 IMAD R53, R59, R37, R34 ;  /* 0x000000253b352224 */ /* 0x000fe200078e0222 */
[----:B------:R-:W-:Y:S01]  /*06d0*/  @P3 IADD3 R39, R25, R39, RZ ;  /* 0x0000002719273210 */ /* 0x000fe20007ffe0ff */
[----:B------:R-:W-:Y:S01]  /*06e0*/  @P2 IMAD.WIDE.U32 R50, R59, R36, R50 ;  /* 0x000000243b322225 */ /* 0x000fe200078e0032 */
[----:B------:R0:W3:Y:S01]  /*06f0*/  @P4 LDG.E.128 R16, desc[UR6][R26.64] ;  /* 0x000000061a104981 */ /* 0x0000e2000c1e1d00 */
[----:B------:R-:W-:-:S02]  /*0700*/  @P2 MOV R37, R43 ;  /* 0x0000002b00252202 */ /* 0x000fc40000000f00 */
[----:B------:R-:W-:Y:S01]  /*0710*/  CS2R R22, SRZ ;  /* 0x0000000000167805 */ /* 0x000fe2000001ff00 */
[----:B-1----:R-:W-:Y:S01]  /*0720*/  @P2 IMAD R57, R57, R46, RZ ;  /* 0x0000002e39392224 */ /* 0x002fe200078e02ff */
[----:B--2---:R-:W-:Y:S01]  /*0730*/  @P3 LEA R60, P4, R24, R20, 0x1 ;  /* 0x00000014183c3211 */ /* 0x004fe200078808ff */
[----:B------:R-:W-:Y:S01]  /*0740*/  @P2 IMAD.MOV.U32 R36, RZ, RZ, R42 ;  /* 0x000000ffff242224 */ /* 0x000fe200078e002a */
[----:B0-----:R-:W0:Y:S01]  /*0750*/  @P2 LDC.64 R32, c[0x0][0x210] ;  /* 0x00008400ff202b82 */ /* 0x001e220000000a00 */
[----:B------:R-:W-:Y:S01]  /*0760*/  @P2 IMAD R47, R54, R47, R57 ;  /* 0x0000002f362f2224 */ /* 0x000fe200078e0239 */
[----:B------:R-:W-:Y:S02]  /*0770*/  @P3 LEA.HI.X R61, R24, R21, R39, 0x1, P4 ;  /* 0x00000015183d3211 */ /* 0x000fe400020f0c27 */
[----:B------:R-:W-:Y:S02]  /*0780*/  CS2R R20, SRZ ;  /* 0x0000000000147805 */ /* 0x000fe4000001ff00 */
[----:B------:R-:W-:-:S02]  /*0790*/  CS2R R24, SRZ ;  /* 0x0000000000187805 */ /* 0x000fc4000001ff00 */
[----:B------:R-:W-:Y:S01]  /*07a0*/  CS2R R26, SRZ ;  /* 0x00000000001a7805 */ /* 0x000fe2000001ff00 */
[----:B----4-:R-:W-:Y:S01]  /*07b0*/  @P0 IMAD R56, R55, R28, RZ ;  /* 0x0000001c37380224 */ /* 0x010fe200078e02ff */
[----:B------:R-:W1:Y:S01]  /*07c0*/  @P0 LDC.64 R34, c[0x0][0x210] ;  /* 0x00008400ff220b82 */ /* 0x000e620000000a00 */
[----:B------:R-:W-:Y:S01]  /*07d0*/  @P2 IMAD.WIDE.U32 R54, R54, R46, R36 ;  /* 0x0000002e36362225 */ /* 0x000fe200078e0024 */
[----:B------:R-:W2:Y:S04]  /*07e0*/  @P3 LDG.E.128 R20, desc[UR6][R60.64] ;  /* 0x000000063c143981 */ /* 0x000ea8000c1e1d00 */
[----:B------:R4:W2:Y:S02]  /*07f0*/  @P3 LDG.E.128 R24, desc[UR6][R48.64] ;  /* 0x0000000630183981 */ /* 0x0008a4000c1e1d00 */
[----:B------:R-:W4:Y:S08]  /*0800*/  @P2 LDC.64 R38, c[0x0][0x240] ;  /* 0x00009000ff262b82 */ /* 0x000f300000000a00 */
[----:B------:R-:W4:Y:S01]  /*0810*/  @P0 LDC.64 R36, c[0x0][0x240] ;  /* 0x00009000ff240b82 */ /* 0x000f220000000a00 */
[----:B------:R-:W-:-:S02]  /*0820*/  @P0 IMAD R7, R7, R40, RZ ;  /* 0x0000002807070224 */ /* 0x000fc400078e02ff */
[C---:B------:R-:W-:Y:S02]  /*0830*/  @P0 IMAD R29, R9.reuse, R29, R56 ;  /* 0x0000001d091d0224 */ /* 0x040fe400078e0238 */
[----:B------:R-:W-:Y:S01]  /*0840*/  @P0 IMAD.WIDE.U32 R30, R9, R28, R30 ;  /* 0x0000001c091e0225 */ /* 0x000fe200078e001e */
[----:B0-----:R-:W-:-:S03]  /*0850*/  @P2 LEA R56, P3, R50, R32, 0x1 ;  /* 0x0000002032382211 */ /* 0x001fc600078608ff */
[----:B------:R-:W-:Y:S02]  /*0860*/  @P2 IMAD.IADD R53, R51, 0x1, R53 ;  /* 0x0000000133352824 */ /* 0x000fe400078e0235 */
[C---:B------:R-:W-:Y:S02]  /*0870*/  @P0 IMAD R7, R52.reuse, R41, R7 ;  /* 0x0000002934070224 */ /* 0x040fe400078e0207 */
[----:B------:R-:W-:Y:S01]  /*0880*/  @P0 IMAD.WIDE.U32 R42, R52, R40, R42 ;  /* 0x00000028342a0225 */ /* 0x000fe200078e002a */
[----:B-1----:R-:W-:-:S03]  /*0890*/  @P0 LEA R46, P4, R30, R34, 0x1 ;  /* 0x000000221e2e0211 */ /* 0x002fc600078808ff */
[----:B------:R-:W-:Y:S01]  /*08a0*/  @P0 IMAD.IADD R29, R31, 0x1, R29 ;  /* 0x000000011f1d0824 */ /* 0x000fe200078e021d */
[----:B------:R-:W-:Y:S02]  /*08b0*/  @P2 LEA.HI.X R57, R50, R33, R53, 0x1, P3 ;  /* 0x0000002132392211 */ /* 0x000fe400018f0c35 */
[----:B------:R-:W-:Y:S02]  /*08c0*/  @P2 IADD3 R9, R55, R47, RZ ;  /* 0x0000002f37092210 */ /* 0x000fe40007ffe0ff */
[----:B----4-:R-:W-:Y:S02]  /*08d0*/  @P2 LEA R48, P5, R54, R38, 0x1 ;  /* 0x0000002636302211 */ /* 0x010fe400078a08ff */
[----:B------:R-:W-:Y:S02]  /*08e0*/  @P0 IADD3 R7, R43, R7, RZ ;  /* 0x000000072b070210 */ /* 0x000fe40007ffe0ff */
[----:B------:R-:W-:Y:S02]  /*08f0*/  @P0 LEA R50, P3, R42, R36, 0x1 ;  /* 0x000000242a320211 */ /* 0x000fe400078608ff */
[----:B------:R-:W-:-:S02]  /*0900*/  @P0 LEA.HI.X R47, R30, R35, R29, 0x1, P4 ;  /* 0x000000231e2f0211 */ /* 0x000fc400020f0c1d */
[----:B------:R-:W-:Y:S02]  /*0910*/  CS2R R28, SRZ ;  /* 0x00000000001c7805 */ /* 0x000fe4000001ff00 */
[----:B------:R-:W-:Y:S02]  /*0920*/  CS2R R30, SRZ ;  /* 0x00000000001e7805 */ /* 0x000fe4000001ff00 */
[----:B------:R-:W-:Y:S02]  /*0930*/  CS2R R32, SRZ ;  /* 0x0000000000207805 */ /* 0x000fe4000001ff00 */
[----:B------:R-:W-:Y:S02]  /*0940*/  CS2R R34, SRZ ;  /* 0x0000000000227805 */ /* 0x000fe4000001ff00 */
[----:B------:R-:W-:Y:S02]  /*0950*/  @P2 LEA.HI.X R49, R54, R39, R9, 0x1, P5 ;  /* 0x0000002736312211 */ /* 0x000fe400028f0c09 */
[----:B------:R-:W-:-:S02]  /*0960*/  CS2R R38, SRZ ;  /* 0x0000000000267805 */ /* 0x000fc4000001ff00 */
[----:B------:R-:W-:Y:S02]  /*0970*/  @P0 LEA.HI.X R51, R42, R37, R7, 0x1, P3 ;  /* 0x000000252a330211 */ /* 0x000fe400018f0c07 */
[----:B------:R-:W-:Y:S02]  /*0980*/  CS2R R36, SRZ ;  /* 0x0000000000247805 */ /* 0x000fe4000001ff00 */
[----:B------:R-:W-:Y:S02]  /*0990*/  CS2R R40, SRZ ;  /* 0x0000000000287805 */ /* 0x000fe4000001ff00 */
[----:B------:R-:W-:Y:S01]  /*09a0*/  CS2R R42, SRZ ;  /* 0x00000000002a7805 */ /* 0x000fe2000001ff00 */
[----:B------:R-:W4:Y:S04]  /*09b0*/  @P2 LDG.E.128 R28, desc[UR6][R56.64] ;  /* 0x00000006381c2981 */ /* 0x000f28000c1e1d00 */
[----:B------:R0:W4:Y:S04]  /*09c0*/  @P2 LDG.E.128 R32, desc[UR6][R48.64] ;  /* 0x0000000630202981 */ /* 0x000128000c1e1d00 */
[----:B------:R1:W4:Y:S04]  /*09d0*/  @P0 LDG.E.128 R36, desc[UR6][R46.64] ;  /* 0x000000062e240981 */ /* 0x000328000c1e1d00 */
[----:B------:R3:W4:Y:S01]  /*09e0*/  @P0 LDG.E.128 R40, desc[UR6][R50.64] ;  /* 0x0000000632280981 */ /* 0x000722000c1e1d00 */
[----:B------:R-:W-:-:S04]  /*09f0*/  ISETP.GT.AND P0, PT, R0, 0x7f, PT ;  /* 0x0000007f0000780c */ /* 0x000fc80003f04270 */
[----:B------:R-:W-:-:S13]  /*0a00*/  ISETP.GE.OR P2, PT, R0, R3, P0 ;  /* 0x000000030000720c */ /* 0x000fda0000746670 */
[----:B------:R-:W1:Y:S08]  /*0a10*/  @!P2 LDC.64 R54, c[0x0][0x290] ;  /* 0x0000a400ff36ab82 */ /* 0x000e700000000a00 */
[----:B0-----:R-:W0:Y:S01]  /*0a20*/  @!P2 LDC.64 R48, c[0x0][0x298] ;  /* 0x0000a600ff30ab82 */ /* 0x001e220000000a00 */
[----:B------:R-:W-:Y:S02]  /*0a30*/  @!P2 SHF.R.S32.HI R7, RZ, 0x1f, R0 ;  /* 0x0000001fff07a819 */ /* 0x000fe40000011400 */
[----:B------:R-:W-:-:S05]  /*0a40*/  @!P2 IADD3 R52, P3, R10, R0, RZ ;  /* 0x000000000a34a210 */ /* 0x000fca0007f7e0ff */
[----:B-1----:R-:W1:Y:S01]  /*0a50*/  @!P2 LDC.64 R46, c[0x0][0x288] ;  /* 0x0000a200ff2eab82 */ /* 0x002e620000000a00 */
[----:B------:R-:W-:Y:S01]  /*0a60*/  @!P2 LEA.HI.X.SX32 R53, R10, R7, 0x1, P3 ;  /* 0x000000070a35a211 */ /* 0x000fe200018f0eff */
[C---:B------:R-:W-:Y:S02]  /*0a70*/  @!P2 IMAD R56, R54.reuse, UR10, RZ ;  /* 0x0000000a3638ac24 */ /* 0x040fe4000f8e02ff */
[----:B------:R-:W-:-:S04]  /*0a80*/  @!P2 IMAD.WIDE.U32 R52, R54, UR8, R52 ;  /* 0x000000083634ac25 */ /* 0x000fc8000f8e0034 */
[----:B------:R-:W-:Y:S02]  /*0a90*/  @!P2 IMAD R55, R55, UR8, R56 ;  /* 0x000000083737ac24 */ /* 0x000fe4000f8e0238 */
[C---:B0-----:R-:W-:Y:S02]  /*0aa0*/  @!P2 IMAD R54, R48.reuse, UR11, RZ ;  /* 0x0000000b3036ac24 */ /* 0x041fe4000f8e02ff */
[----:B------:R-:W-:Y:S02]  /*0ab0*/  @!P2 IMAD.IADD R53, R53, 0x1, R55 ;  /* 0x000000013535a824 */ /* 0x000fe400078e0237 */
[----:B------:R-:W-:Y:S02]  /*0ac0*/  @!P2 IMAD R55, R49, UR9, R54 ;  /* 0x000000093137ac24 */ /* 0x000fe4000f8e0236 */
[----:B------:R-:W-:-:S04]  /*0ad0*/  @!P2 IMAD.WIDE.U32 R48, R48, UR9, R52 ;  /* 0x000000093030ac25 */ /* 0x000fc8000f8e0034 */
[----:B------:R-:W-:Y:S01]  /*0ae0*/  @!P2 IMAD.IADD R53, R49, 0x1, R55 ;  /* 0x000000013135a824 */ /* 0x000fe200078e0237 */
[----:B-1----:R-:W-:-:S04]  /*0af0*/  @!P2 LEA R46, P3, R48, R46, 0x2 ;  /* 0x0000002e302ea211 */ /* 0x002fc800078610ff */
[----:B------:R-:W-:Y:S02]  /*0b00*/  @!P2 LEA.HI.X R47, R48, R47, R53, 0x2, P3 ;  /* 0x0000002f302fa211 */ /* 0x000fe400018f1435 */
[----:B---3--:R-:W-:Y:S02]  /*0b10*/  LOP3.LUT R50, R12, 0xffff0000, RZ, 0xc0, !PT ;  /* 0xffff00000c327812 */ /* 0x008fe400078ec0ff */
[----:B------:R-:W-:Y:S02]  /*0b20*/  LOP3.LUT R7, R16, 0xffff0000, RZ, 0xc0, !PT ;  /* 0xffff000010077812 */ /* 0x000fe400078ec0ff */
[----:B------:R-:W-:Y:S02]  /*0b30*/  SHF.L.U32 R51, R12, 0x10, RZ ;  /* 0x000000100c337819 */ /* 0x000fe400000006ff */
[----:B------:R-:W-:Y:S01]  /*0b40*/  SHF.L.U32 R16, R16, 0x10, RZ ;  /* 0x0000001010107819 */ /* 0x000fe200000006ff */
[----:B------:R-:W-:Y:S01]  /*0b50*/  FMUL.FTZ R50, R50, R7 ;  /* 0x0000000732327220 */ /* 0x000fe20000410000 */
[----:B------:R-:W-:-:S03]  /*0b60*/  LOP3.LUT R49, R18, 0xffff0000, RZ, 0xc0, !PT ;  /* 0xffff000012317812 */ /* 0x000fc600078ec0ff */
[----:B------:R-:W-:Y:S01]  /*0b70*/  FFMA.FTZ R56, R51, R16, R50 ;  /* 0x0000001033387223 */ /* 0x000fe20000010032 */
[----:B------:R-:W-:Y:S01]  /*0b80*/  IMAD.U32 R50, R18, 0x10000, RZ ;  /* 0x0001000012327824 */ /* 0x000fe200078e00ff */
[----:B------:R-:W-:Y:S01]  /*0b90*/  SHF.L.U32 R54, R17, 0x10, RZ ;  /* 0x0000001011367819 */ /* 0x000fe200000006ff */
[----:B------:R-:W-:Y:S01]  /*0ba0*/  IMAD.U32 R9, R13, 0x10000, RZ ;  /* 0x000100000d097824 */ /* 0x000fe200078e00ff */
[----:B--2---:R-:W-:Y:S02]  /*0bb0*/  LOP3.LUT R18, R20, 0xffff0000, RZ, 0xc0, !PT ;  /* 0xffff000014127812 */ /* 0x004fe400078ec0ff */
[----:B------:R-:W-:Y:S02]  /*0bc0*/  LOP3.LUT R51, R24, 0xffff0000, RZ, 0xc0, !PT ;  /* 0xffff000018337812 */ /* 0x000fe400078ec0ff */
[----:B------:R-:W-:Y:S01]  /*0bd0*/  SHF.L.U32 R20, R20, 0x10, RZ ;  /* 0x0000001014147819 */ /* 0x000fe200000006ff */
[----:B------:R-:W-:Y:S01]  /*0be0*/  FFMA.FTZ R54, R9, R54, R56 ;  /* 0x0000003609367223 */ /* 0x000fe20000010038 */
[----:B------:R-:W-:Y:S01]  /*0bf0*/  LOP3.LUT R13, R13, 0xffff0000, RZ, 0xc0, !PT ;  /* 0xffff00000d0d7812 */ /* 0x000fe200078ec0ff */
[----:B------:R-:W-:Y:S01]  /*0c00*/  FMUL.FTZ R53, R18, R51 ;  /* 0x0000003312357220 */ /* 0x000fe20000410000 */
[----:B------:R-:W-:Y:S01]  /*0c10*/  LOP3.LUT R52, R17, 0xffff0000, RZ, 0xc0, !PT ;  /* 0xffff000011347812 */ /* 0x000fe200078ec0ff */
[----:B------:R-:W-:Y:S01]  /*0c20*/  IMAD.U32 R51, R24, 0x10000, RZ ;  /* 0x0001000018337824 */ /* 0x000fe200078e00ff */
[----:B------:R-:W-:Y:S01]  /*0c30*/  SHF.L.U32 R9, R21, 0x10, RZ ;  /* 0x0000001015097819 */ /* 0x000fe200000006ff */
[----:B------:R-:W-:-:S02]  /*0c40*/  IMAD.U32 R18, R25, 0x10000, RZ ;  /* 0x0001000019127824 */ /* 0x000fc400078e00ff */
[----:B------:R-:W-:Y:S01]  /*0c50*/  FFMA.FTZ R24, R20, R51, R53 ;  /* 0x0000003314187223 */ /* 0x000fe20000010035 */
[C---:B------:R-:W-:Y:S02]  /*0c60*/  IMAD.U32 R7, R14.reuse, 0x10000, RZ ;  /* 0x000100000e077824 */ /* 0x040fe400078e00ff */
[----:B------:R-:W-:Y:S01]  /*0c70*/  FFMA.FTZ R52, R13, R52, R54 ;  /* 0x000000340d347223 */ /* 0x000fe20000010036 */
[----:B------:R-:W-:Y:S01]  /*0c80*/  LOP3.LUT R14, R14, 0xffff0000, RZ, 0xc0, !PT ;  /* 0xffff00000e0e7812 */ /* 0x000fe200078ec0ff */
[----:B------:R-:W-:Y:S02]  /*0c90*/  FFMA.FTZ R24, R9, R18, R24 ;  /* 0x0000001209187223 */ /* 0x000fe40000010018 */
[----:B------:R-:W-:Y:S01]  /*0ca0*/  FFMA.FTZ R9, R7, R50, R52 ;  /* 0x0000003207097223 */ /* 0x000fe20000010034 */
[----:B------:R-:W-:Y:S02]  /*0cb0*/  LOP3.LUT R21, R21, 0xffff0000, RZ, 0xc0, !PT ;  /* 0xffff000015157812 */ /* 0x000fe400078ec0ff */
[----:B------:R-:W-:Y:S01]  /*0cc0*/  LOP3.LUT R20, R25, 0xffff0000, RZ, 0xc0, !PT ;  /* 0xffff000019147812 */ /* 0x000fe200078ec0ff */
[----:B------:R-:W-:Y:S01]  /*0cd0*/  FFMA.FTZ R49, R14, R49, R9 ;  /* 0x000000310e317223 */ /* 0x000fe20000010009 */
[----:B------:R-:W-:-:S02]  /*0ce0*/  SHF.L.U32 R12, R15, 0x10, RZ ;  /* 0x000000100f0c7819 */ /* 0x000fc400000006ff */
        /* <DEDUP_REMOVED lines=8> */
[----:B------:R-:W-:Y:S02]  /*0d70*/  LOP3.LUT R22, R22, 0xffff0000, RZ, 0xc0, !PT ;  /* 0xffff000016167812 */ /* 0x000fe400078ec0ff */
[----:B------:R-:W-:Y:S01]  /*0d80*/  LOP3.LUT R9, R26, 0xffff0000, RZ, 0xc0, !PT ;  /* 0xffff00001a097812 */ /* 0x000fe200078ec0ff */
[----:B------:R-:W-:Y:S01]  /*0d90*/  FFMA.FTZ R15, R15, R16, R12 ;  /* 0x000000100f0f7223 */ /* 0x000fe2000001000c */
[C---:B------:R-:W-:Y:S01]  /*0da0*/  IMAD.U32 R7, R27.reuse, 0x10000, RZ ;  /* 0x000100001b077824 */ /* 0x040fe200078e00ff */
[----:B------:R-:W-:-:S02]  /*0db0*/  LOP3.LUT R12, R27, 0xffff0000, RZ, 0xc0, !PT ;  /* 0xffff00001b0c7812 */ /* 0x000fc400078ec0ff */
[----:B------:R-:W-:Y:S01]  /*0dc0*/  FFMA.FTZ R9, R22, R9, R13 ;  /* 0x0000000916097223 */ /* 0x000fe2000001000d */
[C---:B----4-:R-:W-:Y:S02]  /*0dd0*/  SHF.L.U32 R17, R28.reuse, 0x10, RZ ;  /* 0x000000101c117819 */ /* 0x050fe400000006ff */
[----:B------:R-:W-:Y:S02]  /*0de0*/  LOP3.LUT R28, R28, 0xffff0000, RZ, 0xc0, !PT ;  /* 0xffff00001c1c7812 */ /* 0x000fe400078ec0ff */
[C---:B------:R-:W-:Y:S02]  /*0df0*/  LOP3.LUT R25, R32.reuse, 0xffff0000, RZ, 0xc0, !PT ;  /* 0xffff000020197812 */ /* 0x040fe400078ec0ff */
[----:B------:R-:W-:Y:S02]  /*0e00*/  SHF.L.U32 R22, R32, 0x10, RZ ;  /* 0x0000001020167819 */ /* 0x000fe400000006ff */
[----:B------:R-:W-:Y:S01]  /*0e10*/  LOP3.LUT R20, R36, 0xffff0000, RZ, 0xc0, !PT ;  /* 0xffff000024147812 */ /* 0x000fe200078ec0ff */
[----:B------:R-:W-:Y:S01]  /*0e20*/  FMUL.FTZ R28, R28, R25 ;  /* 0x000000191c1c7220 */ /* 0x000fe20000410000 */
[C---:B------:R-:W-:Y:S01]  /*0e30*/  LOP3.LUT R27, R40.reuse, 0xffff0000, RZ, 0xc0, !PT ;  /* 0xffff0000281b7812 */ /* 0x040fe200078ec0ff */
[----:B------:R-:W-:Y:S01]  /*0e40*/  IMAD.U32 R25, R40, 0x10000, RZ ;  /* 0x0001000028197824 */ /* 0x000fe200078e00ff */
[----:B------:R-:W-:Y:S01]  /*0e50*/  SHF.L.U32 R36, R36, 0x10, RZ ;  /* 0x0000001024247819 */ /* 0x000fe200000006ff */
[----:B------:R-:W-:-:S02]  /*0e60*/  IMAD.U32 R21, R29, 0x10000, RZ ;  /* 0x000100001d157824 */ /* 0x000fc400078e00ff */
[----:B------:R-:W-:Y:S01]  /*0e70*/  FMUL.FTZ R27, R20, R27 ;  /* 0x0000001b141b7220 */ /* 0x000fe20000410000 */
[----:B------:R-:W-:Y:S02]  /*0e80*/  IMAD.U32 R24, R33, 0x10000, RZ ;  /* 0x0001000021187824 */ /* 0x000fe400078e00ff */
        /* <DEDUP_REMOVED lines=10> */
[----:B------:R-:W-:Y:S01]  /*0f30*/  FFMA.FTZ R36, R17, R20, R36 ;  /* 0x0000001411247223 */ /* 0x000fe20000010024 */
        /* <DEDUP_REMOVED lines=13> */
[----:B------:R-:W-:-:S02]  /*1010*/  IMAD.U32 R7, R31, 0x10000, RZ ;  /* 0x000100001f077824 */ /* 0x000fc400078e00ff */
[----:B------:R-:W-:Y:S01]  /*1020*/  FFMA.FTZ R30, R30, R13, R9 ;  /* 0x0000000d1e1e7223 */ /* 0x000fe20000010009 */
[----:B------:R-:W-:Y:S01]  /*1030*/  IMAD.U32 R18, R35, 0x10000, RZ ;  /* 0x0001000023127824 */ /* 0x000fe200078e00ff */
[----:B------:R-:W-:Y:S01]  /*1040*/  SHF.L.U32 R9, R39, 0x10, RZ ;  /* 0x0000001027097819 */ /* 0x000fe200000006ff */
[----:B------:R-:W-:Y:S02]  /*1050*/  IMAD.U32 R20, R43, 0x10000, RZ ;  /* 0x000100002b147824 */ /* 0x000fe400078e00ff */
[----:B------:R-:W-:Y:S01]  /*1060*/  FFMA.FTZ R38, R38, R21, R17 ;  /* 0x0000001526267223 */ /* 0x000fe20000010011 */
[----:B------:R-:W-:Y:S01]  /*1070*/  LOP3.LUT R23, R23, 0xffff0000, RZ, 0xc0, !PT ;  /* 0xffff000017177812 */ /* 0x000fe200078ec0ff */
        /* <DEDUP_REMOVED lines=11> */
[----:B------:R-:W2:Y:S04]  /*1130*/  SHFL.BFLY PT, R12, R15, 0x4, 0x1f ;  /* 0x0c801f000f0c7f89 */ /* 0x000ea800000e0000 */
[----:B------:R-:W3:Y:S01]  /*1140*/  SHFL.BFLY PT, R17, R20, 0x4, 0x1f ;  /* 0x0c801f0014117f89 */ /* 0x000ee200000e0000 */
[----:B0-----:R-:W-:Y:S01]  /*1150*/  FADD.FTZ R9, R14, R7 ;  /* 0x000000070e097221 */ /* 0x001fe20000010000 */
[----:B-1----:R-:W-:Y:S01]  /*1160*/  FADD.FTZ R13, R30, R13 ;  /* 0x0000000d1e0d7221 */ /* 0x002fe20000010000 */
[----:B--2---:R-:W-:Y:S01]  /*1170*/  FADD.FTZ R12, R15, R12 ;  /* 0x0000000c0f0c7221 */ /* 0x004fe20000010000 */
[----:B---3--:R-:W-:-:S02]  /*1180*/  FADD.FTZ R22, R20, R17 ;  /* 0x0000001114167221 */ /* 0x008fc40000010000 */
[----:B------:R-:W0:Y:S04]  /*1190*/  SHFL.BFLY PT, R16, R9, 0x2, 0x1f ;  /* 0x0c401f0009107f89 */ /* 0x000e2800000e0000 */
[----:B------:R-:W1:Y:S04]  /*11a0*/  SHFL.BFLY PT, R18, R13, 0x2, 0x1f ;  /* 0x0c401f000d127f89 */ /* 0x000e6800000e0000 */
[----:B------:R-:W2:Y:S04]  /*11b0*/  SHFL.BFLY PT, R7, R12, 0x2, 0x1f ;  /* 0x0c401f000c077f89 */ /* 0x000ea800000e0000 */
[----:B------:R-:W3:Y:S01]  /*11c0*/  SHFL.BFLY PT, R15, R22, 0x2, 0x1f ;  /* 0x0c401f00160f7f89 */ /* 0x000ee200000e0000 */
[----:B------:R-:W-:-:S06]  /*11d0*/  IMAD.MOV.U32 R19, RZ, RZ, 0x7f800000 ;  /* 0x7f800000ff137424 */ /* 0x000fcc00078e00ff */
[----:B------:R4:W5:Y:S01]  /*11e0*/  @!P2 LDG.E R19, desc[UR6][R46.64] ;  /* 0x000000062e13a981 */ /* 0x000962000c1e1900 */
[----:B0-----:R-:W-:Y:S01]  /*11f0*/  FADD.FTZ R17, R9, R16 ;  /* 0x0000001009117221 */ /* 0x001fe20000010000 */
[----:B-1----:R-:W-:Y:S01]  /*1200*/  FADD.FTZ R20, R13, R18 ;  /* 0x000000120d147221 */ /* 0x002fe20000010000 */
[----:B--2---:R-:W-:Y:S01]  /*1210*/  FADD.FTZ R7, R12, R7 ;  /* 0x000000070c077221 */ /* 0x004fe20000010000 */
[----:B---3--:R-:W-:Y:S02]  /*1220*/  FADD.FTZ R23, R22, R15 ;  /* 0x0000000f16177221 */ /* 0x008fe40000010000 */
[----:B------:R-:W0:Y:S01]  /*1230*/  SHFL.BFLY PT, R18, R17, 0x1, 0x1f ;  /* 0x0c201f0011127f89 */ /* 0x000e2200000e0000 */
[----:B------:R-:W1:Y:S03]  /*1240*/  LDC.64 R14, c[0x0][0x2d0] ;  /* 0x0000b400ff0e7b82 */ /* 0x000e660000000a00 */
[----:B------:R-:W2:Y:S04]  /*1250*/  SHFL.BFLY PT, R21, R20, 0x1, 0x1f ;  /* 0x0c201f0014157f89 */ /* 0x000ea800000e0000 */
[----:B------:R-:W3:Y:S01]  /*1260*/  SHFL.BFLY PT, R16, R7, 0x1, 0x1f ;  /* 0x0c201f0007107f89 */ /* 0x000ee200000e0000 */
[----:B------:R-:W1:Y:S03]  /*1270*/  LDC.64 R12, c[0x0][0x2d8] ;  /* 0x0000b600ff0c7b82 */ /* 0x000e660000000a00 */
[----:B------:R-:W4:Y:S01]  /*1280*/  SHFL.BFLY PT, R24, R23, 0x1, 0x1f ;  /* 0x0c201f0017187f89 */ /* 0x000f2200000e0000 */
[----:B------:R-:W-:Y:S01]  /*1290*/  ISETP.NE.AND P2, PT, R5, RZ, PT ;  /* 0x000000ff0500720c */ /* 0x000fe20003f45270 */
[----:B------:R-:W-:Y:S01]  /*12a0*/  BSSY B0, `(.L_x_6663) ;  /* 0x0000022000007945 */ /* 0x000fe20003800000 */
[----:B0-----:R-:W-:Y:S01]  /*12b0*/  FADD.FTZ R26, R17, R18 ;  /* 0x00000012111a7221 */ /* 0x001fe20000010000 */
[----:B------:R-:W-:-:S02]  /*12c0*/  IMAD.SHL.U32 R18, R2, 0x2000, RZ ;  /* 0x0000200002127824 */ /* 0x000fc400078e00ff */
[----:B--2---:R-:W-:Y:S01]  /*12d0*/  FADD.FTZ R27, R20, R21 ;  /* 0x00000015141b7221 */ /* 0x004fe20000010000 */
[----:B------:R-:W-:Y:S01]  /*12e0*/  SHF.L.U32 R21, R0, 0x2, RZ ;  /* 0x0000000200157819 */ /* 0x000fe200000006ff */
[----:B---3--:R-:W-:Y:S01]  /*12f0*/  FADD.FTZ R9, R7, R16 ;  /* 0x0000001007097221 */ /* 0x008fe20000010000 */
[----:B----4-:R-:W-:-:S05]  /*1300*/  FADD.FTZ R28, R23, R24 ;  /* 0x00000018171c7221 */ /* 0x010fca0000010000 */
[----:B------:R-:W-:Y:S05]  /*1310*/  @P2 BRA `(.L_x_6664) ;  /* 0x0000000000682947 */ /* 0x000fea0003800000 */
[----:B------:R-:W0:Y:S01]  /*1320*/  LDC.64 R22, c[0x0][0x278] ;  /* 0x00009e00ff167b82 */ /* 0x000e220000000a00 */
[----:B------:R-:W-:Y:S01]  /*1330*/  SHF.R.S32.HI R11, RZ, 0x1f, R10 ;  /* 0x0000001fff0b7819 */ /* 0x000fe2000001140a */
[----:B------:R-:W-:Y:S01]  /*1340*/  ULDC.64 UR12, c[0x0][0x260] ;  /* 0x00009800000c7ab9 */ /* 0x000fe20000000a00 */
[-C--:B------:R-:W-:Y:S02]  /*1350*/  ISETP.GE.AND P4, PT, R4, R3.reuse, PT ;  /* 0x000000030400720c */ /* 0x080fe40003f86270 */
[----:B------:R-:W-:-:S03]  /*1360*/  ISETP.GE.AND P3, PT, R6, R3, PT ;  /* 0x000000030600720c */ /* 0x000fc60003f66270 */
[----:B------:R-:W2:Y:S01]  /*1370*/  LDC.64 R24, c[0x0][0x280] ;  /* 0x0000a000ff187b82 */ /* 0x000ea20000000a00 */
[C---:B0-----:R-:W-:Y:S02]  /*1380*/  IMAD R20, R22.reuse, UR10, RZ ;  /* 0x0000000a16147c24 */ /* 0x041fe4000f8e02ff */
[----:B------:R-:W-:-:S04]  /*1390*/  IMAD.WIDE.U32 R16, R22, UR8, R10 ;  /* 0x0000000816107c25 */ /* 0x000fc8000f8e000a */
[----:B------:R-:W-:Y:S02]  /*13a0*/  IMAD R5, R23, UR8, R20 ;  /* 0x0000000817057c24 */ /* 0x000fe4000f8e0214 */
[----:B--2---:R-:W-:-:S03]  /*13b0*/  IMAD R20, R24, UR11, RZ ;  /* 0x0000000b18147c24 */ /* 0x004fc6000f8e02ff */
[----:B------:R-:W-:Y:S01]  /*13c0*/  IADD3 R17, R17, R5, RZ ;  /* 0x0000000511117210 */ /* 0x000fe20007ffe0ff */
        /* <DEDUP_REMOVED lines=10> */
[----:B------:R0:W-:Y:S01]  /*1470*/  STG.E desc[UR6][R16.64], R3 ;  /* 0x0000000310007986 */ /* 0x0001e2000c101906 */
[----:B------:R-:W-:-:S03]  /*1480*/  FSEL R9, R28, RZ, !P2 ;  /* 0x000000ff1c097208 */ /* 0x000fc60005000000 */
[----:B------:R0:W-:Y:S04]  /*1490*/  STG.E desc[UR6][R16.64+0x80], R5 ;  /* 0x0000800510007986 */ /* 0x0001e8000c101906 */
[----:B------:R0:W-:Y:S04]  /*14a0*/  STG.E desc[UR6][R16.64+0x100], R7 ;  /* 0x0001000710007986 */ /* 0x0001e8000c101906 */
[----:B------:R0:W-:Y:S02]  /*14b0*/  STG.E desc[UR6][R16.64+0x180], R9 ;  /* 0x0001800910007986 */ /* 0x0001e4000c101906 */
.L_x_6664:
[----:B------:R-:W-:Y:S05]  /*14c0*/  BSYNC B0 ;  /* 0x0000000000007941 */ /* 0x000fea0003800000 */
.L_x_6663:
[----:B------:R-:W-:Y:S01]  /*14d0*/  UIADD3 UR4, UR4, 0x7f, URZ ;  /* 0x0000007f04047890 */ /* 0x000fe2000fffe03f */
[----:B0-----:R-:W-:Y:S01]  /*14e0*/  SHF.R.S32.HI R3, RZ, 0x1f, R21 ;  /* 0x0000001fff037819 */ /* 0x001fe20000011415 */
[----:B-1----:R-:W-:Y:S01]  /*14f0*/  IMAD R6, R14, UR10, RZ ;  /* 0x0000000a0e067c24 */ /* 0x002fe2000f8e02ff */
[C---:B------:R-:W-:Y:S01]  /*1500*/  IADD3 R4, P1, R18.reuse, R21, RZ ;  /* 0x0000001512047210 */ /* 0x040fe20007f3e0ff */
[----:B------:R-:W-:Y:S01]  /*1510*/  USHF.R.S32.HI UR5, URZ, 0x1f, UR4 ;  /* 0x0000001f3f057899 */ /* 0x000fe20008011404 */
[----:B------:R-:W-:Y:S02]  /*1520*/  BSSY B0, `(.L_x_6665) ;  /* 0x0000022000007945 */ /* 0x000fe40003800000 */
[----:B------:R-:W-:Y:S01]  /*1530*/  LEA.HI.X.SX32 R5, R18, R3, 0x1, P1 ;  /* 0x0000000312057211 */ /* 0x000fe200008f0eff */
[----:B------:R-:W-:Y:S01]  /*1540*/  ULEA.HI UR5, UR5, UR4, URZ, 0x7 ;  /* 0x0000000405057291 */ /* 0x000fe2000f8f383f */
[----:B------:R-:W-:-:S03]  /*1550*/  IMAD R3, R15, UR8, R6 ;  /* 0x000000080f037c24 */ /* 0x000fc6000f8e0206 */
[----:B------:R-:W-:Y:S01]  /*1560*/  ULOP3.LUT UR5, UR5, 0xffffff80, URZ, 0xc0, !UPT ;  /* 0xffffff8005057892 */ /* 0x000fe2000f8ec03f */
[----:B------:R-:W-:-:S04]  /*1570*/  IMAD.WIDE.U32 R14, R14, UR8, R4 ;  /* 0x000000080e0e7c25 */ /* 0x000fc8000f8e0004 */
[----:B------:R-:W-:Y:S01]  /*1580*/  IMAD.IADD R15, R15, 0x1, R3 ;  /* 0x000000010f0f7824 */ /* 0x000fe200078e0203 */
[----:B------:R-:W-:Y:S01]  /*1590*/  IADD3 R3, -R10, UR5, RZ ;  /* 0x000000050a037c10 */ /* 0x000fe2000fffe1ff */
[----:B------:R-:W-:-:S03]  /*15a0*/  IMAD R4, R12, UR11, RZ ;  /* 0x0000000b0c047c24 */ /* 0x000fc6000f8e02ff */
[----:B------:R-:W-:Y:S01]  /*15b0*/  ISETP.GE.OR P0, PT, R0, R3, P0 ;  /* 0x000000030000720c */ /* 0x000fe20000706670 */
[----:B------:R-:W-:Y:S02]  /*15c0*/  IMAD R9, R13, UR9, R4 ;  /* 0x000000090d097c24 */ /* 0x000fe4000f8e0204 */
[----:B------:R-:W-:-:S05]  /*15d0*/  IMAD.WIDE.U32 R12, R12, UR9, R14 ;  /* 0x000000090c0c7c25 */ /* 0x000fca000f8e000e */
[----:B------:R-:W-:-:S05]  /*15e0*/  IADD3 R9, R13, R9, RZ ;  /* 0x000000090d097210 */ /* 0x000fca0007ffe0ff */
[----:B------:R-:W-:Y:S05]  /*15f0*/  @P0 BRA `(.L_x_6666) ;  /* 0x0000000000500947 */ /* 0x000fea0003800000 */
[----:B------:R-:W0:Y:S01]  /*1600*/  LDC.64 R14, c[0x0][0x2a8] ;  /* 0x0000aa00ff0e7b82 */ /* 0x000e220000000a00 */
[----:B------:R-:W-:Y:S01]  /*1610*/  SHF.R.S32.HI R3, RZ, 0x1f, R0 ;  /* 0x0000001fff037819 */ /* 0x000fe20000011400 */
[----:B------:R-:W-:Y:S01]  /*1620*/  ULDC.64 UR4, c[0x0][0x2a0] ;  /* 0x0000a80000047ab9 */ /* 0x000fe20000000a00 */
[----:B------:R-:W-:-:S04]  /*1630*/  IADD3 R4, P0, R10, R0, RZ ;  /* 0x000000000a047210 */ /* 0x000fc80007f1e0ff */
[----:B------:R-:W-:Y:S01]  /*1640*/  LEA.HI.X.SX32 R5, R10, R3, 0x1, P0 ;  /* 0x000000030a057211 */ /* 0x000fe200000f0eff */
[----:B------:R-:W1:Y:S01]  /*1650*/  LDC.64 R16, c[0x0][0x2b0] ;  /* 0x0000ac00ff107b82 */ /* 0x000e620000000a00 */
[----:B-----5:R-:W-:Y:S01]  /*1660*/  FSETP.NEU.FTZ.AND P0, PT, R19, -INF , PT ;  /* 0xff8000001300780b */ /* 0x020fe20003f1d000 */
[C---:B0-----:R-:W-:Y:S02]  /*1670*/  IMAD R6, R14.reuse, UR10, RZ ;  /* 0x0000000a0e067c24 */ /* 0x041fe4000f8e02ff */
[----:B------:R-:W-:-:S04]  /*1680*/  IMAD.WIDE.U32 R4, R14, UR8, R4 ;  /* 0x000000080e047c25 */ /* 0x000fc8000f8e0004 */
[----:B------:R-:W-:Y:S02]  /*1690*/  IMAD R3, R15, UR8, R6 ;  /* 0x000000080f037c24 */ /* 0x000fe4000f8e0206 */
[C---:B-1----:R-:W-:Y:S02]  /*16a0*/  IMAD R6, R16.reuse, UR11, RZ ;  /* 0x0000000b10067c24 */ /* 0x042fe4000f8e02ff */
[----:B------:R-:W-:Y:S02]  /*16b0*/  IMAD.IADD R5, R5, 0x1, R3 ;  /* 0x0000000105057824 */ /* 0x000fe400078e0203 */
[----:B------:R-:W-:Y:S01]  /*16c0*/  FMUL.FTZ R3, R19, 1.4426950216293334961 ;  /* 0x3fb8aa3b13037820 */ /* 0x000fe20000410000 */
[----:B------:R-:W-:Y:S02]  /*16d0*/  IMAD R7, R17, UR9, R6 ;  /* 0x0000000911077c24 */ /* 0x000fe4000f8e0206 */
[----:B------:R-:W-:Y:S02]  /*16e0*/  IMAD.WIDE.U32 R4, R16, UR9, R4 ;  /* 0x0000000910047c25 */ /* 0x000fe4000f8e0004 */
[----:B------:R-:W-:-:S03]  /*16f0*/  FSEL R3, R3, RZ, P0 ;  /* 0x000000ff03037208 */ /* 0x000fc60000000000 */
[----:B------:R-:W-:Y:S02]  /*1700*/  IADD3 R5, R5, R7, RZ ;  /* 0x0000000705057210 */ /* 0x000fe40007ffe0ff */
[----:B------:R-:W-:-:S04]  /*1710*/  LEA R6, P1, R4, UR4, 0x2 ;  /* 0x0000000404067c11 */ /* 0x000fc8000f8210ff */
[----:B------:R-:W-:-:S05]  /*1720*/  LEA.HI.X R7, R4, UR5, R5, 0x2, P1 ;  /* 0x0000000504077c11 */ /* 0x000fca00088f1405 */
[----:B------:R0:W-:Y:S04]  /*1730*/  STG.E desc[UR6][R6.64], R3 ;  /* 0x0000000306007986 */ /* 0x0001e8000c101906 */
.L_x_6666:
[----:B------:R-:W-:Y:S05]  /*1740*/  BSYNC B0 ;  /* 0x0000000000007941 */ /* 0x000fea0003800000 */
.L_x_6665:
[----:B------:R-:W-:Y:S01]  /*1750*/  ULDC.64 UR12, c[0x0][0x2e8] ;  /* 0x0000ba00000c7ab9 */ /* 0x000fe20000000a00 */
[----:B------:R-:W-:Y:S01]  /*1760*/  ULDC.64 UR4, c[0x0][0x2b8] ;  /* 0x0000ae0000047ab9 */ /* 0x000fe20000000a00 */
[----:B------:R-:W-:Y:S02]  /*1770*/  ISETP.NE.U32.AND P0, PT, RZ, UR12, PT ;  /* 0x0000000cff007c0c */ /* 0x000fe4000bf05070 */
[C---:B------:R-:W-:Y:S02]  /*1780*/  LEA R4, P1, R12.reuse, UR4, 0x2 ;  /* 0x000000040c047c11 */ /* 0x040fe4000f8210ff */
        /* <DEDUP_REMOVED lines=8> */
[----:B------:R1:W-:Y:S04]  /*1810*/  STG.E.128 desc[UR6][R4.64+0x5000], RZ ;  /* 0x005000ff04007986 */ /* 0x0003e8000c101d06 */
[----:B------:R1:W-:Y:S04]  /*1820*/  STG.E.128 desc[UR6][R4.64+0x6000], RZ ;  /* 0x006000ff04007986 */ /* 0x0003e8000c101d06 */
[----:B------:R1:W-:Y:S01]  /*1830*/  STG.E.128 desc[UR6][R4.64+0x7000], RZ ;  /* 0x007000ff04007986 */ /* 0x0003e2000c101d06 */
[----:B------:R-:W-:Y:S05]  /*1840*/  @P0 EXIT ;  /* 0x000000000000094d */ /* 0x000fea0003800000 */
[----:B0-----:R-:W0:Y:S08]  /*1850*/  LDC R3, c[0x0][0x2e0] ;  /* 0x0000b800ff037b82 */ /* 0x001e300000000800 */
[----:B------:R-:W2:Y:S08]  /*1860*/  LDC R7, c[0x0][0x220] ;  /* 0x00008800ff077b82 */ /* 0x000eb00000000800 */
[----:B-1----:R-:W1:Y:S01]  /*1870*/  LDC.64 R4, c[0x0][0x2e8] ;  /* 0x0000ba00ff047b82 */ /* 0x002e620000000a00 */
[----:B0-----:R-:W-:-:S04]  /*1880*/  IMAD R2, R2, R3, UR9 ;  /* 0x0000000902027e24 */ /* 0x001fc8000f8e0203 */
[----:B--2---:R-:W-:-:S04]  /*1890*/  IMAD R3, R2, R7, UR8 ;  /* 0x0000000802037e24 */ /* 0x004fc8000f8e0207 */
[----:B-1----:R-:W-:-:S05]  /*18a0*/  IMAD.WIDE R2, R3, 0x4, R4 ;  /* 0x0000000403027825 */ /* 0x002fca00078e0204 */
[----:B------:R-:W-:Y:S01]  /*18b0*/  STG.E desc[UR6][R2.64], RZ ;  /* 0x000000ff02007986 */ /* 0x000fe2000c101906 */
[----:B------:R-:W-:Y:S05]  /*18c0*/  EXIT ;  /* 0x000000000000794d */ /* 0x000fea0003800000 */
.L_x_6667:
        /* <DEDUP_REMOVED lines=11> */
.L_x_7421:


//--------------------- .text._ZN7cutlass13device_kernelIN5flash11enable_sm90INS1_16FlashAttnBwdSm90INS1_25CollectiveMainloopBwdSm90ILi2ELi2ELi2EN4cute5tupleIJNS5_1CILi1EEES8_S8_EEENS6_IJNS7_ILi128EEESA_NS7_ILi64EEEEEENS_10bfloat16_tEfNS_4arch4Sm90ELb1ELb0ELb0ELb1ELb0ELb1ELb0ELb0ELi2ELi1ELi2ELi2ELb0EEENS1_21CollectiveEpilogueBwdISC_SD_SF_Li256ELb1ELb0ELi1EEENS1_25SingleTileBwdLPTSchedulerILb1ELi128ELb0EEEEEEEEEvNT_6ParamsE --------------------------
	.section	.text._ZN7cutlass13device_kernelIN5flash11enable_sm90INS1_16FlashAttnBwdSm90INS1_25CollectiveMainloopBwdSm90ILi2ELi2ELi2EN4cute5tupleIJNS5_1CILi1EEES8_S8_EEENS6_IJNS7_ILi128EEESA_NS7_ILi64EEEEEENS_10bfloat16_tEfNS_4arch4Sm90ELb1ELb0ELb0ELb1ELb0ELb1ELb0ELb0ELi2ELi1ELi2ELi2ELb0EEENS1_21CollectiveEpilogueBwdISC_SD_SF_Li256ELb1ELb0ELi1EEENS1_25SingleTileBwdLPTSchedulerILb1ELi128ELb0EEEEEEEEEvNT_6ParamsE,"ax",@progbits
	.align	128
.text._ZN7cutlass13device_kernelIN5flash11enable_sm90INS1_16FlashAttnBwdSm90INS1_25CollectiveMainloopBwdSm90ILi2ELi2ELi2EN4cute5tupleIJNS5_1CILi1EEES8_S8_EEENS6_IJNS7_ILi128EEESA_NS7_ILi64EEEEEENS_10bfloat16_tEfNS_4arch4Sm90ELb1ELb0ELb0ELb1ELb0ELb1ELb0ELb0ELi2ELi1ELi2ELi2ELb0EEENS1_21CollectiveEpilogueBwdISC_SD_SF_Li256ELb1ELb0ELi1EEENS1_25SingleTileBwdLPTSchedulerILb1ELi128ELb0EEEEEEEEEvNT_6ParamsE:
        .type           _ZN7cutlass13device_kernelIN5flash11enable_sm90INS1_16FlashAttnBwdSm90INS1_25CollectiveMainloopBwdSm90ILi2ELi2ELi2EN4cute5tupleIJNS5_1CILi1EEES8_S8_EEENS6_IJNS7_ILi128EEESA_NS7_ILi64EEEEEENS_10bfloat16_tEfNS_4arch4Sm90ELb1ELb0ELb0ELb1ELb0ELb1ELb0ELb0ELi2ELi1ELi2ELi2ELb0EEENS1_21CollectiveEpilogueBwdISC_SD_SF_Li256ELb1ELb0ELi1EEENS1_25SingleTileBwdLPTSchedulerILb1ELi128ELb0EEEEEEEEEvNT_6ParamsE,@function
        .size           _ZN7cutlass13device_kernelIN5flash11enable_sm90INS1_16FlashAttnBwdSm90INS1_25CollectiveMainloopBwdSm90ILi2ELi2ELi2EN4cute5tupleIJNS5_1CILi1EEES8_S8_EEENS6_IJNS7_ILi128EEESA_NS7_ILi64EEEEEENS_10bfloat16_tEfNS_4arch4Sm90ELb1ELb0ELb0ELb1ELb0ELb1ELb0ELb0ELi2ELi1ELi2ELi2ELb0EEENS1_21CollectiveEpilogueBwdISC_SD_SF_Li256ELb1ELb0ELi1EEENS1_25SingleTileBwdLPTSchedulerILb1ELi128ELb0EEEEEEEEEvNT_6ParamsE,(.L_x_7422 - _ZN7cutlass13device_kernelIN5flash11enable_sm90INS1_16FlashAttnBwdSm90INS1_25CollectiveMainloopBwdSm90ILi2ELi2ELi2EN4cute5tupleIJNS5_1CILi1EEES8_S8_EEENS6_IJNS7_ILi128EEESA_NS7_ILi64EEEEEENS_10bfloat16_tEfNS_4arch4Sm90ELb1ELb0ELb0ELb1ELb0ELb1ELb0ELb0ELi2ELi1ELi2ELi2ELb0EEENS1_21CollectiveEpilogueBwdISC_SD_SF_Li256ELb1ELb0ELi1EEENS1_25SingleTileBwdLPTSchedulerILb1ELi128ELb0EEEEEEEEEvNT_6ParamsE)
        .other          _ZN7cutlass13device_kernelIN5flash11enable_sm90INS1_16FlashAttnBwdSm90INS1_25CollectiveMainloopBwdSm90ILi2ELi2ELi2EN4cute5tupleIJNS5_1CILi1EEES8_S8_EEENS6_IJNS7_ILi128EEESA_NS7_ILi64EEEEEENS_10bfloat16_tEfNS_4arch4Sm90ELb1ELb0ELb0ELb1ELb0ELb1ELb0ELb0ELi2ELi1ELi2ELi2ELb0EEENS1_21CollectiveEpilogueBwdISC_SD_SF_Li256ELb1ELb0ELi1EEENS1_25SingleTileBwdLPTSchedulerILb1ELi128ELb0EEEEEEEEEvNT_6ParamsE,@"STO_CUDA_ENTRY STV_DEFAULT"
_ZN7cutlass13device_kernelIN5flash11enable_sm90INS1_16FlashAttnBwdSm90INS1_25CollectiveMainloopBwdSm90ILi2ELi2ELi2EN4cute5tupleIJNS5_1CILi1EEES8_S8_EEENS6_IJNS7_ILi128EEESA_NS7_ILi64EEEEEENS_10bfloat16_tEfNS_4arch4Sm90ELb1ELb0ELb0ELb1ELb0ELb1ELb0ELb0ELi2ELi1ELi2ELi2ELb0EEENS1_21CollectiveEpilogueBwdISC_SD_SF_Li256ELb1ELb0ELi1EEENS1_25SingleTileBwdLPTSchedulerILb1ELi128ELb0EEEEEEEEEvNT_6ParamsE:
        /* <DEDUP_REMOVED lines=24> */
.L_x_6669:
[----:B------:R-:W-:Y:S05]  /*0180*/  BSYNC B0 ;  /* 0x0000000000007941 */ /* 0x000fea0003800000 */
.L_x_6668:
        /* <DEDUP_REMOVED lines=37> */
.L_x_6670:
        /* <DEDUP_REMOVED lines=22> */
.L_x_6671:
[----:B------:R-:W-:Y:S01]  /*0540*/  PLOP3.LUT P0, PT, PT, PT, UP0, 0x80, 0x0 ;  /* 0x000000000000781c */ /* 0x000fe20003f0f008 */
[----:B------:R-:W-:Y:S01]  /*0550*/  NOP ;  /* 0x0000000000007918 */ /* 0x000fe20000000000 */
[----:B------:R-:W-:Y:S01]  /*0560*/  ULDC.64 UR38, c[0x0][0x208] ;  /* 0x0000820000267ab9 */ /* 0x000fe20000000a00 */
[----:B------:R-:W-:Y:S01]  /*0570*/  BSSY B6, `(.L_x_6672) ;  /* 0x0000e58000067945 */ /* 0x000fe20003800000 */
[----:B-12-4-:R-:W-:Y:S09]  /*0580*/  BAR.SYNC.DEFER_BLOCKING 0x0 ;  /* 0x0000000000007b1d */ /* 0x016ff20000010000 */
[----:B------:R-:W-:Y:S05]  /*0590*/  @!P0 BRA `(.L_x_6673) ;  /* 0x000000a800b08947 */ /* 0x000fea0003800000 */
.L_x_6674:
        /* <DEDUP_REMOVED lines=32> */
.L_x_6675:
[----:B------:R-:W-:Y:S01]  /*07a0*/  ULDC UR7, c[0x0][0x8c4] ;  /* 0x0002310000077ab9 */ /* 0x000fe20000000800 */
[----:B------:R-:W-:Y:S01]  /*07b0*/  UMOV UR37, UR10 ;  /* 0x0000000a00257c82 */ /* 0x000fe20008000000 */
[----:B------:R-:W-:-:S11]  /*07c0*/  UISETP.NE.AND UP0, UPT, UR7, 0x1, UPT ;  /* 0x000000010700788c */ /* 0x000fd6000bf05270 */
[----:B------:R-:W-:Y:S02]  /*07d0*/  @UP0 ULDC.64 UR8, c[0x0][0x8c8] ;  /* 0x0002320000080ab9 */ /* 0x000fe40000000a00 */
[----:B------:R-:W-:-:S04]  /*07e0*/  UIMAD.WIDE.U32 UR4, UR10, UR8, URZ ;  /* 0x000000080a0472a5 */ /* 0x000fc8000f8e003f */
[----:B------:R-:W-:-:S04]  /*07f0*/  @UP0 USHF.R.U32.HI UR37, URZ, UR9, UR5 ;  /* 0x000000093f250299 */ /* 0x000fc80008011605 */
[----:B------:R-:W-:-:S12]  /*0800*/  UIMAD UR4, UR37, UR7, URZ ;  /* 0x00000007250472a4 */ /* 0x000fd8000f8e023f */
.L_x_6676:
        /* <DEDUP_REMOVED lines=23> */
.L_x_6677:
        /* <DEDUP_REMOVED lines=14> */
.L_x_6679:
[----:B------:R-:W-:-:S05]  /*0a60*/  ULDC UR4, c[0x0][0x8ec] ;  /* 0x00023b0000047ab9 */ /* 0x000fca0000000800 */
.L_x_6678:
        /* <DEDUP_REMOVED lines=23> */
.L_x_6681:
        /* <DEDUP_REMOVED lines=14> */
.L_x_6682:
        /* <DEDUP_REMOVED lines=11> */
.L_x_6683:
        /* <DEDUP_REMOVED lines=13> */
.L_x_6684:
        /* <DEDUP_REMOVED lines=68> */
.L_x_6687:
        /* <DEDUP_REMOVED lines=15> */
.L_x_6686:
        /* <DEDUP_REMOVED lines=22> */
.L_x_6689:
        /* <DEDUP_REMOVED lines=15> */
.L_x_6688:
[----:B------:R-:W-:Y:S01]  /*15c0*/  SHF.R.S32.HI R5, RZ, 0x1f, R16 ;  /* 0x0000001fff057819 */ /* 0x000fe20000011410 */
[----:B------:R-:W-:-:S03]  /*15d0*/  UMOV UR4, 0xffffffff ;  /* 0xffffffff00047882 */ /* 0x000fc60000000000 */
[----:B------:R-:W-:-:S04]  /*15e0*/  LEA.HI R0, R5, R16, RZ, 0x7 ;  /* 0x0000001005007211 */ /* 0x000fc800078f38ff */
[----:B------:R-:W-:Y:S01]  /*15f0*/  SHF.R.S32.HI R13, RZ, 0x7, R0 ;  /* 0x00000007ff0d7819 */ /* 0x000fe20000011400 */
[----:B------:R-:W-:Y:S06]  /*1600*/  BRA.DIV UR4, `(.L_x_6690) ;  /* 0x000000d604407947 */ /* 0x000fec000b800000 */
[----:B------:R1:W2:Y:S02]  /*1610*/  SHFL.IDX PT, R14, R13, RZ, 0x1f ;  /* 0x00001fff0d0e7589 */ /* 0x0002a400000e0000 */
.L_x_6815:
        /* <DEDUP_REMOVED lines=24> */
.L_x_6691:
[----:B------:R-:W-:Y:S01]  /*17a0*/  UIADD3 UR4, UR47, -UR42, URZ ;  /* 0x8000002a2f047290 */ /* 0x000fe2000fffe03f */
[----:B------:R-:W-:Y:S01]  /*17b0*/  IMAD.U32 R2, R8, 0x200, R3 ;  /* 0x0000020008027824 */ /* 0x000fe200078e0003 */
[----:B------:R-:W-:Y:S01]  /*17c0*/  ULDC UR5, c[0x0][0x74c] ;  /* 0x0001d30000057ab9 */ /* 0x000fe20000000800 */
[----:B------:R-:W-:Y:S01]  /*17d0*/  LOP3.LUT R3, R0, 0xffffff80, RZ, 0xc0, !PT ;  /* 0xffffff8000037812 */ /* 0x000fe200078ec0ff */
[----:B------:R-:W-:Y:S01]  /*17e0*/  ULEA UR4, UR37, UR4, 0x7 ;  /* 0x0000000425047291 */ /* 0x000fe2000f8e383f */
[----:B------:R-:W-:Y:S01]  /*17f0*/  IMAD.MOV.U32 R0, RZ, RZ, RZ ;  /* 0x000000ffff007224 */ /* 0x000fe200078e00ff */
[----:B------:R3:W-:Y:S01]  /*1800*/  STL [R1+0x28], R2 ;  /* 0x0000280201007387 */ /* 0x0007e20000100800 */
[----:B------:R-:W-:Y:S01]  /*1810*/  IMAD.MOV.U32 R4, RZ, RZ, RZ ;  /* 0x000000ffff047224 */ /* 0x000fe200078e00ff */
[----:B------:R-:W-:Y:S01]  /*1820*/  UIADD3 UR4, UR4, -UR5, URZ ;  /* 0x8000000504047290 */ /* 0x000fe2000fffe03f */
[----:B------:R-:W-:Y:S01]  /*1830*/  IMAD.IADD R6, R16, 0x1, -R3 ;  /* 0x0000000110067824 */ /* 0x000fe200078e0a03 */
[----:B------:R-:W-:-:S02]  /*1840*/  CS2R R182, SRZ ;  /* 0x0000000000b67805 */ /* 0x000fc4000001ff00 */
[----:B------:R-:W-:Y:S01]  /*1850*/  CS2R R180, SRZ ;  /* 0x0000000000b47805 */ /* 0x000fe2000001ff00 */
[----:B------:R-:W-:Y:S01]  /*1860*/  USHF.R.S32.HI UR5, URZ, 0x1f, UR4 ;  /* 0x0000001f3f057899 */ /* 0x000fe20008011404 */
[--C-:B------:R-:W-:Y:S01]  /*1870*/  IMAD R9, R13, 0x400, R6.reuse ;  /* 0x000004000d097824 */ /* 0x100fe200078e0206 */
[----:B------:R-:W-:Y:S02]  /*1880*/  SHF.R.S32.HI R11, RZ, 0x1f, R6 ;  /* 0x0000001fff0b7819 */ /* 0x000fe40000011406 */
[----:B------:R-:W-:Y:S01]  /*1890*/  CS2R R178, SRZ ;  /* 0x0000000000b27805 */ /* 0x000fe2000001ff00 */
[----:B------:R-:W-:Y:S01]  /*18a0*/  ULEA.HI UR5, UR5, UR4, URZ, 0x7 ;  /* 0x0000000405057291 */ /* 0x000fe2000f8f383f */
[----:B------:R-:W-:Y:S01]  /*18b0*/  IMAD.SHL.U32 R9, R9, 0x4, RZ ;  /* 0x0000000409097824 */ /* 0x000fe200078e00ff */
[----:B------:R-:W-:Y:S01]  /*18c0*/  LEA.HI R10, R11, R6, RZ, 0x2 ;  /* 0x000000060b0a7211 */ /* 0x000fe200078f10ff */
[----:B------:R4:W-:Y:S01]  /*18d0*/  STL [R1+0x20], R11 ;  /* 0x0000200b01007387 */ /* 0x0009e20000100800 */
[----:B------:R-:W-:Y:S01]  /*18e0*/  ULEA.HI.SX32 UR5, UR5, 0x1, 0x19 ;  /* 0x0000000105057891 */ /* 0x000fe2000f8fca3f */
[----:B------:R-:W-:-:S02]  /*18f0*/  CS2R R176, SRZ ;  /* 0x0000000000b07805 */ /* 0x000fc4000001ff00 */
[----:B------:R-:W-:Y:S02]  /*1900*/  LOP3.LUT R3, R10, 0xfffffffc, RZ, 0xc0, !PT ;  /* 0xfffffffc0a037812 */ /* 0x000fe400078ec0ff */
        /* <DEDUP_REMOVED lines=35> */
[----:B----4-:R-:W-:Y:S06]  /*1b40*/  @P0 BRA `(.L_x_6693) ;  /* 0x0000003800840947 */ /* 0x010fec0003800000 */
[----:B------:R-:W-:Y:S01]  /*1b50*/  UIMAD UR4, UR37, -0x80, UR42 ;  /* 0xffffff80250478a4 */ /* 0x000fe2000f8e022a */
[----:B------:R-:W-:Y:S01]  /*1b60*/  LOP3.LUT R7, R7, 0xffffffe0, RZ, 0xc0, !PT ;  /* 0xffffffe007077812 */ /* 0x000fe200078ec0ff */
[----:B------:R-:W-:Y:S01]  /*1b70*/  IMAD.MOV.U32 R183, RZ, RZ, RZ ;  /* 0x000000ffffb77224 */ /* 0x000fe200078e00ff */
[----:B------:R-:W-:Y:S02]  /*1b80*/  LEA.HI R6, R11, R6, RZ, 0x5 ;  /* 0x000000060b067211 */ /* 0x000fe400078f28ff */
[C---:B------:R-:W-:Y:S01]  /*1b90*/  LEA.HI R0, R13.reuse, R13, RZ, 0x1 ;  /* 0x0000000d0d007211 */ /* 0x040fe200078f08ff */
[----:B------:R-:W-:Y:S01]  /*1ba0*/  IMAD.IADD R7, R16, 0x1, -R7 ;  /* 0x0000000110077824 */ /* 0x000fe200078e0a07 */
[----:B------:R-:W-:Y:S01]  /*1bb0*/  SHF.R.S32.HI R6, RZ, 0x5, R6 ;  /* 0x00000005ff067819 */ /* 0x000fe20000011406 */
[----:B------:R-:W-:Y:S01]  /*1bc0*/  IMAD.U32 R9, RZ, RZ, UR4 ;  /* 0x00000004ff097e24 */ /* 0x000fe2000f8e00ff */
        /* <DEDUP_REMOVED lines=9> */
[----:B------:R-:W-:Y:S02]  /*1c60*/  LEA.HI R10, R5, R16, RZ, 0x2 ;  /* 0x00000010050a7211 */ /* 0x000fe400078f10ff */
[--C-:B------:R-:W-:Y:S02]  /*1c70*/  SHF.R.S32.HI R0, RZ, 0x3, R4.reuse ;  /* 0x00000003ff007819 */ /* 0x100fe40000011404 */
[----:B------:R-:W-:-:S02]  /*1c80*/  SHF.R.S32.HI R5, RZ, 0x1f, R4 ;  /* 0x0000001fff057819 */ /* 0x000fc40000011404 */
[----:B------:R-:W-:Y:S02]  /*1c90*/  LOP3.LUT R9, R9, 0xfffffff8, RZ, 0xc0, !PT ;  /* 0xfffffff809097812 */ /* 0x000fe400078ec0ff */
[----:B------:R-:W-:Y:S02]  /*1ca0*/  SHF.R.S32.HI R4, RZ, 0x2, R7 ;  /* 0x00000002ff047819 */ /* 0x000fe40000011407 */
[----:B------:R-:W-:Y:S02]  /*1cb0*/  LEA.HI R5, R5, R0, RZ, 0x4 ;  /* 0x0000000005057211 */ /* 0x000fe400078f20ff */
[----:B------:R-:W-:Y:S01]  /*1cc0*/  IADD3 R12, R8, R9, -R6 ;  /* 0x00000009080c7210 */ /* 0x000fe20007ffe806 */
[C---:B------:R-:W-:Y:S01]  /*1cd0*/  VIADD R6, R4.reuse, 0x8 ;  /* 0x0000000804067836 */ /* 0x040fe20000000000 */
[----:B------:R-:W-:Y:S01]  /*1ce0*/  LOP3.LUT R9, R5, 0x1ffffff0, RZ, 0xc0, !PT ;  /* 0x1ffffff005097812 */ /* 0x000fe200078ec0ff */
[----:B------:R-:W-:Y:S01]  /*1cf0*/  VIADD R14, R4, 0x18 ;  /* 0x00000018040e7836 */ /* 0x000fe20000000000 */
[----:B------:R-:W-:-:S02]  /*1d00*/  LOP3.LUT R11, R10, 0xfffffffc, RZ, 0xc0, !PT ;  /* 0xfffffffc0a0b7812 */ /* 0x000fc400078ec0ff */
        /* <DEDUP_REMOVED lines=13> */
[----:B------:R-:W-:Y:S01]  /*1de0*/  SHF.R.S32.HI R11, RZ, 0x1f, R10 ;  /* 0x0000001fff0b7819 */ /* 0x000fe2000001140a */
[----:B------:R-:W-:Y:S01]  /*1df0*/  IMAD R5, R0, 0x8, R5 ;  /* 0x0000000800057824 */ /* 0x000fe200078e0205 */
[----:B------:R-:W-:Y:S02]  /*1e00*/  LOP3.LUT R13, R6, 0xfffffffe, RZ, 0xc0, !PT ;  /* 0xfffffffe060d7812 */ /* 0x000fe400078ec0ff */
[--C-:B------:R-:W-:Y:S02]  /*1e10*/  SHF.R.S32.HI R10, RZ, 0x1, R6.reuse ;  /* 0x00000001ff0a7819 */ /* 0x100fe40000011406 */
[----:B--2---:R-:W-:Y:S01]  /*1e20*/  SHF.R.S32.HI R15, RZ, 0x1f, R6 ;  /* 0x0000001fff0f7819 */ /* 0x004fe20000011406 */
[----:B------:R-:W-:Y:S01]  /*1e30*/  IMAD.IADD R13, R12, 0x1, -R13 ;  /* 0x000000010c0d7824 */ /* 0x000fe200078e0a0d */
[--C-:B------:R-:W-:Y:S01]  /*1e40*/  SHF.R.S32.HI R6, RZ, 0x1, R16.reuse ;  /* 0x00000001ff067819 */ /* 0x100fe20000011410 */
[----:B------:R1:W-:Y:S01]  /*1e50*/  STL [R1+0x10], R5 ;  /* 0x0000100501007387 */ /* 0x0003e20000100800 */
[----:B------:R-:W-:-:S02]  /*1e60*/  SHF.R.S32.HI R17, RZ, 0x1f, R16 ;  /* 0x0000001fff117819 */ /* 0x000fc40000011410 */
[----:B------:R-:W-:Y:S02]  /*1e70*/  LEA.HI R11, R11, R4, RZ, 0x4 ;  /* 0x000000040b0b7211 */ /* 0x000fe400078f20ff */
[----:B------:R-:W-:Y:S02]  /*1e80*/  LEA.HI R15, R15, R10, RZ, 0x4 ;  /* 0x0000000a0f0f7211 */ /* 0x000fe400078f20ff */
[----:B------:R-:W-:Y:S02]  /*1e90*/  LEA.HI R12, R17, R6, RZ, 0x4 ;  /* 0x00000006110c7211 */ /* 0x000fe400078f20ff */
[----:B------:R-:W-:Y:S02]  /*1ea0*/  LOP3.LUT R11, R11, 0x1ffffff0, RZ, 0xc0, !PT ;  /* 0x1ffffff00b0b7812 */ /* 0x000fe400078ec0ff */
[----:B------:R-:W-:Y:S02]  /*1eb0*/  LOP3.LUT R15, R15, 0x1ffffff0, RZ, 0xc0, !PT ;  /* 0x1ffffff00f0f7812 */ /* 0x000fe400078ec0ff */
[----:B------:R-:W-:Y:S01]  /*1ec0*/  LOP3.LUT R17, R16, 0xfffffffe, RZ, 0xc0, !PT ;  /* 0xfffffffe10117812 */ /* 0x000fe200078ec0ff */
[----:B------:R-:W-:Y:S01]  /*1ed0*/  IMAD.IADD R4, R4, 0x1, -R11 ;  /* 0x0000000104047824 */ /* 0x000fe200078e0a0b */
[----:B------:R-:W-:Y:S01]  /*1ee0*/  LOP3.LUT R19, R12, 0x1ffffff0, RZ, 0xc0, !PT ;  /* 0x1ffffff00c137812 */ /* 0x000fe200078ec0ff */
[----:B------:R-:W-:-:S02]  /*1ef0*/  IMAD.IADD R10, R10, 0x1, -R15 ;  /* 0x000000010a0a7824 */ /* 0x000fc400078e0a0f */
[----:B------:R-:W-:Y:S02]  /*1f00*/  IMAD.IADD R17, R14, 0x1, -R17 ;  /* 0x000000010e117824 */ /* 0x000fe400078e0a11 */
[----:B------:R-:W-:Y:S02]  /*1f10*/  IMAD.IADD R6, R6, 0x1, -R19 ;  /* 0x0000000106067824 */ /* 0x000fe400078e0a13 */
        /* <DEDUP_REMOVED lines=8> */
.L_x_6704:
[----:B------:R-:W-:-:S06]  /*1fa0*/  ULOP3.LUT UR4, UR36, 0x1, URZ, 0xfc, !UPT ;  /* 0x0000000124047892 */ /* 0x000fcc000f8efc3f */
[----:B---3--:R-:W-:-:S05]  /*1fb0*/  IMAD.U32 R5, RZ, RZ, UR4 ;  /* 0x00000004ff057e24 */ /* 0x008fca000f8e00ff */
[----:B------:R-:W-:-:S13]  /*1fc0*/  ISETP.NE.AND P0, PT, R5, 0x3, PT ;  /* 0x000000030500780c */ /* 0x000fda0003f05270 */
[----:B------:R-:W-:Y:S05]  /*1fd0*/  @!P0 BRA `(.L_x_6694) ;  /* 0x0000000000048947 */ /* 0x000fea0003800000 */
[----:B------:R-:W-:Y:S01]  /*1fe0*/  BPT.TRAP 0x1 ;  /* 0x000000040000795c */ /* 0x000fe20000300000 */
.L_x_6694:
[----:B------:R-:W-:Y:S01]  /*1ff0*/  IMAD R6, R0, 0x8, R236 ;  /* 0x0000000800067824 */ /* 0x000fe200078e02ec */
[----:B------:R-:W-:-:S04]  /*2000*/  SHF.L.U32 R21, R4, 0x1f, RZ ;  /* 0x0000001f04157819 */ /* 0x000fc800000006ff */
[----:B------:R1:W2:Y:S01]  /*2010*/  SYNCS.PHASECHK.TRANS64.TRYWAIT P1, [R6+URZ+0x30c10], R21 ;  /* 0x030c1015060075a7 */ /* 0x0002a2000802017f */
[----:B------:R-:W-:Y:S05]  /*2020*/  @!P0 BRA `(.L_x_6695) ;  /* 0x0000000000048947 */ /* 0x000fea0003800000 */
[----:B------:R-:W-:Y:S01]  /*2030*/  BPT.TRAP 0x1 ;  /* 0x000000040000795c */ /* 0x000fe20000300000 */
.L_x_6695:
[----:B------:R-:W-:-:S05]  /*2040*/  VIADD R5, R236, 0x10000 ;  /* 0x00010000ec057836 */ /* 0x000fca0000000000 */
[----:B------:R-:W-:-:S04]  /*2050*/  SHF.R.U32.HI R5, RZ, 0x4, R5 ;  /* 0x00000004ff057819 */ /* 0x000fc80000011605 */
[----:B------:R-:W-:Y:S01]  /*2060*/  LOP3.LUT R5, R5, 0x3fff, RZ, 0xc0, !PT ;  /* 0x00003fff05057812 */ /* 0x000fe200078ec0ff */
[----:B--2---:R-:W-:Y:S06]  /*2070*/  @P1 BRA `(.L_x_6696) ;  /* 0x0000000000081947 */ /* 0x004fec0003800000 */
[----:B------:R-:W2:Y:S02]  /*2080*/  SYNCS.PHASECHK.TRANS64.TRYWAIT P1, [R6+URZ+0x30c10], R21 ;  /* 0x030c1015060075a7 */ /* 0x000ea4000802017f */
[----:B--2---:R-:W-:Y:S05]  /*2090*/  @!P1 BRA `(.L_x_6697) ;  /* 0x000000c800cc9947 */ /* 0x004fea0003800000 */
.L_x_6696:
        /* <DEDUP_REMOVED lines=12> */
[----:B------:R-:W-:Y:S01]  /*2160*/  VIADD R18, R236, 0x20000 ;  /* 0x00020000ec127836 */ /* 0x000fe20000000000 */
[----:B------:R-:W-:Y:S01]  /*2170*/  UMOV UR7, 0x40000040 ;  /* 0x4000004000077882 */ /* 0x000fe20000000000 */
[----:B------:R-:W-:Y:S01]  /*2180*/  UMOV UR5, 0x40000040 ;  /* 0x4000004000057882 */ /* 0x000fe20000000000 */
[----:B------:R-:W-:-:S02]  /*2190*/  ULOP3.LUT UR4, UR4, 0x3fff, URZ, 0xc0, !UPT ;  /* 0x00003fff04047892 */ /* 0x000fc4000f8ec03f */
        /* <DEDUP_REMOVED lines=33> */
[----:B------:R-:W-:Y:S02]  /*23b0*/  IMAD R13, R19, 0x4, R236 ;  /* 0x00000004130d7824 */ /* 0x000fe400078e02ec */
        /* <DEDUP_REMOVED lines=14> */
.L_x_6698:
[----:B------:R1:W1:Y:S01]  /*24a0*/  SYNCS.PHASECHK.TRANS64.TRYWAIT P1, [R6+URZ+0x30c30], R21 ;  /* 0x030c3015060075a7 */ /* 0x000262000802017f */
[----:B------:R-:W-:Y:S05]  /*24b0*/  @!P0 BRA `(.L_x_6699) ;  /* 0x0000000000048947 */ /* 0x000fea0003800000 */
[----:B------:R-:W-:Y:S01]  /*24c0*/  BPT.TRAP 0x1 ;  /* 0x000000040000795c */ /* 0x000fe20000300000 */
.L_x_6699:
[----:B------:R-:W-:-:S05]  /*24d0*/  VIADD R15, R236, 0x18000 ;  /* 0x00018000ec0f7836 */ /* 0x000fca0000000000 */
[----:B------:R-:W-:-:S04]  /*24e0*/  SHF.R.U32.HI R15, RZ, 0x4, R15 ;  /* 0x00000004ff0f7819 */ /* 0x000fc8000001160f */
[----:B------:R-:W-:-:S04]  /*24f0*/  LOP3.LUT R15, R15, 0x3fff, RZ, 0xc0, !PT ;  /* 0x00003fff0f0f7812 */ /* 0x000fc800078ec0ff */
[----:B------:R-:W-:Y:S01]  /*2500*/  LOP3.LUT R17, R15, 0x10000, RZ, 0xfc, !PT ;  /* 0x000100000f117812 */ /* 0x000fe200078efcff */
[----:B-1----:R-:W-:Y:S06]  /*2510*/  @P1 BRA `(.L_x_6700) ;  /* 0x0000000000081947 */ /* 0x002fec0003800000 */
[----:B------:R-:W1:Y:S02]  /*2520*/  SYNCS.PHASECHK.TRANS64.TRYWAIT P1, [R6+URZ+0x30c30], R21 ;  /* 0x030c3015060075a7 */ /* 0x000e64000802017f */
[----:B-1----:R-:W-:Y:S05]  /*2530*/  @!P1 BRA `(.L_x_6701) ;  /* 0x000000c400b89947 */ /* 0x002fea0003800000 */
.L_x_6700:
[----:B------:R-:W-:Y:S01]  /*2540*/  UIADD3 UR9, UR9, 0x4000, URZ ;  /* 0x0000400009097890 */ /* 0x000fe2000fffe03f */
[----:B------:R-:W-:Y:S01]  /*2550*/  IMAD R17, R0, 0x400, R17 ;  /* 0x0000040000117824 */ /* 0x000fe200078e0211 */
[----:B------:R-:W-:Y:S01]  /*2560*/  UIMAD UR4, UR45, -0x80, UR43 ;  /* 0xffffff802d0478a4 */ /* 0x000fe2000f8e022b */
[----:B------:R-:W-:Y:S01]  /*2570*/  IMAD.MOV.U32 R18, RZ, RZ, -0x2 ;  /* 0xfffffffeff127424 */ /* 0x000fe200078e00ff */
[----:B------:R-:W-:Y:S01]  /*2580*/  USHF.R.U32.HI UR9, URZ, 0x4, UR9 ;  /* 0x000000043f097899 */ /* 0x000fe20008011609 */
[----:B------:R-:W-:Y:S01]  /*2590*/  WARPGROUP.ARRIVE ;  /* 0x00000000000079c5 */ /* 0x000fe20000000000 */
[----:B------:R-:W-:Y:S01]  /*25a0*/  R2UR UR8, R17 ;  /* 0x00000000110872ca */ /* 0x000fe200000e0000 */
[----:B------:R-:W-:Y:S01]  /*25b0*/  UMOV UR7, 0x40000040 ;  /* 0x4000004000077882 */ /* 0x000fe20000000000 */
[----:B------:R-:W-:Y:S01]  /*25c0*/  ULOP3.LUT UR9, UR9, 0x3fff, URZ, 0xc0, !UPT ;  /* 0x00003fff09097892 */ /* 0x000fe2000f8ec03f */
[----:B------:R-:W-:Y:S01]  /*25d0*/  IMAD R18, R3, R18, UR4 ;  /* 0x0000000403127e24 */ /* 0x000fe2000f8e0212 */
[----:B------:R-:W-:Y:S01]  /*25e0*/  UMOV UR5, 0x40000040 ;  /* 0x4000004000057882 */ /* 0x000fe20000000000 */
[----:B------:R-:W-:Y:S01]  /*25f0*/  ISETP.GT.AND P1, PT, R7, RZ, PT ;  /* 0x000000ff0700720c */ /* 0x000fe20003f24270 */
[----:B------:R-:W-:Y:S01]  /*2600*/  ULOP3.LUT UR9, UR9, 0x10000, URZ, 0xfc, !UPT ;  /* 0x0001000009097892 */ /* 0x000fe2000f8efc3f */
[----:B------:R-:W-:Y:S01]  /*2610*/  IMAD.IADD R17, R18, 0x1, -R7 ;  /* 0x0000000112117824 */ /* 0x000fe200078e0a07 */
[----:B------:R-:W-:Y:S01]  /*2620*/  ULDC UR10, c[0x0][0x744] ;  /* 0x0001d100000a7ab9 */ /* 0x000fe20000000800 */
[C---:B------:R-:W-:Y:S01]  /*2630*/  VIADD R235, R8.reuse, 0x8 ;  /* 0x0000000808eb7836 */ /* 0x040fe20000000000 */
[----:B----4-:R-:W-:Y:S01]  /*2640*/  SHFL.IDX PT, R224, R11, R8, 0x1f ;  /* 0x00001f080be07589 */ /* 0x010fe200000e0000 */
[----:B------:R-:W-:Y:S01]  /*2650*/  VIADD R233, R8, 0x10 ;  /* 0x0000001008e97836 */ /* 0x000fe20000000000 */
[----:B------:R-:W-:Y:S01]  /*2660*/  SEL R18, R17, 0x80, P1 ;  /* 0x0000008011127807 */ /* 0x000fe20000800000 */
[----:B------:R-:W-:Y:S01]  /*2670*/  UMOV UR6, UR8 ;  /* 0x0000000800067c82 */ /* 0x000fe20008000000 */
[----:B------:R-:W-:Y:S01]  /*2680*/  UMOV UR4, UR9 ;  /* 0x0000000900047c82 */ /* 0x000fe20008000000 */
[----:B--2---:R-:W-:Y:S01]  /*2690*/  SHFL.IDX PT, R21, R10, R235, 0x1f ;  /* 0x00001feb0a157589 */ /* 0x004fe200000e0000 */
[----:B------:R-:W-:Y:S01]  /*26a0*/  HGMMA.64x128x16.F32.BF16 R24, gdesc[UR4], RZ, !UPT, gsb0 ;  /* 0x01e00000041879f0 */ /* 0x000fe2000c0018ff */
[----:B------:R-:W-:Y:S01]  /*26b0*/  UIADD3 UR6, UR8, 0x2, URZ ;  /* 0x0000000208067890 */ /* 0x000fe2000fffe03f */
[C---:B------:R-:W-:Y:S01]  /*26c0*/  ISETP.GT.AND P5, PT, R18.reuse, RZ, PT ;  /* 0x000000ff1200720c */ /* 0x040fe20003fa4270 */
[----:B------:R-:W-:Y:S01]  /*26d0*/  UIADD3 UR4, UR9, 0x2, URZ ;  /* 0x0000000209047890 */ /* 0x000fe2000fffe03f */
[----:B------:R-:W-:Y:S01]  /*26e0*/  ISETP.GT.AND P6, PT, R18, 0x1, PT ;  /* 0x000000011200780c */ /* 0x000fe20003fc4270 */
[----:B------:R-:W-:Y:S01]  /*26f0*/  UMOV UR7, 0x40000040 ;  /* 0x4000004000077882 */ /* 0x000fe20000000000 */
[----:B------:R-:W-:Y:S01]  /*2700*/  FSEL R88, R88, -INF , !P5 ;  /* 0xff80000058587808 */ /* 0x000fe20006800000 */
[----:B------:R-:W-:Y:S01]  /*2710*/  UMOV UR5, 0x40000040 ;  /* 0x4000004000057882 */ /* 0x000fe20000000000 */
[----:B------:R-:W-:Y:S01]  /*2720*/  FSEL R89, R89, -INF , !P6 ;  /* 0xff80000059597808 */ /* 0x000fe20007000000 */
[----:B------:R-:W-:Y:S01]  /*2730*/  SHFL.IDX PT, R222, R10, R233, 0x1f ;  /* 0x00001fe90ade7589 */ /* 0x000fe200000e0000 */
[----:B------:R-:W-:Y:S01]  /*2740*/  ISETP.GT.AND P1, PT, R18, 0x8, PT ;  /* 0x000000081200780c */ /* 0x000fe20003f24270 */
[----:B------:R-:W-:Y:S01]  /*2750*/  VIADD R234, R8, 0xc ;  /* 0x0000000c08ea7836 */ /* 0x000fe20000000000 */
[----:B------:R-:W-:Y:S01]  /*2760*/  ISETP.GT.AND P2, PT, R18, 0x9, PT ;  /* 0x000000091200780c */ /* 0x000fe20003f44270 */
[----:B------:R-:W-:Y:S01]  /*2770*/  VIADD R237, R8, 0x4 ;  /* 0x0000000408ed7836 */ /* 0x000fe20000000000 */
[----:B------:R-:W-:Y:S01]  /*2780*/  ISETP.GT.AND P3, PT, R18, 0x10, PT ;  /* 0x000000101200780c */ /* 0x000fe20003f64270 */
[----:B------:R-:W-:Y:S01]  /*2790*/  VIADD R231, R8, 0x18 ;  /* 0x0000001808e77836 */ /* 0x000fe20000000000 */
[C---:B------:R-:W-:Y:S01]  /*27a0*/  ISETP.GT.AND P4, PT, R18.reuse, 0x11, PT ;  /* 0x000000111200780c */ /* 0x040fe20003f84270 */
[----:B------:R-:W-:Y:S01]  /*27b0*/  SHFL.IDX PT, R221, R10, R234, 0x1f ;  /* 0x00001fea0add7589 */ /* 0x000fe200000e0000 */
[----:B------:R-:W-:Y:S01]  /*27c0*/  ISETP.GT.AND P5, PT, R18, 0x18, PT ;  /* 0x000000181200780c */ /* 0x000fe20003fa4270 */
[----:B------:R-:W-:Y:S01]  /*27d0*/  VIADD R232, R8, 0x14 ;  /* 0x0000001408e87836 */ /* 0x000fe20000000000 */
[----:B------:R-:W-:Y:S01]  /*27e0*/  ISETP.GT.AND P6, PT, R18, 0x19, PT ;  /* 0x000000191200780c */ /* 0x000fe20003fc4270 */
[----:B------:R-:W1:Y:S01]  /*27f0*/  SHFL.IDX PT, R19, R10, R237, 0x1f ;  /* 0x00001fed0a137589 */ /* 0x000e6200000e0000 */
[----:B------:R-:W-:Y:S01]  /*2800*/  FSEL R92, R92, -INF , !P1 ;  /* 0xff8000005c5c7808 */ /* 0x000fe20004800000 */
[----:B------:R-:W-:Y:S01]  /*2810*/  VIADD R230, R8, 0x1c ;  /* 0x0000001c08e67836 */ /* 0x000fe20000000000 */
[----:B------:R-:W-:Y:S01]  /*2820*/  FSEL R93, R93, -INF , !P2 ;  /* 0xff8000005d5d7808 */ /* 0x000fe20005000000 */
[----:B------:R-:W-:Y:S01]  /*2830*/  SHFL.IDX PT, R225, R11, R235, 0x1f ;  /* 0x00001feb0be17589 */ /* 0x000fe200000e0000 */
[----:B------:R-:W-:-:S02]  /*2840*/  FSEL R96, R96, -INF , !P3 ;  /* 0xff80000060607808 */ /* 0x000fc40005800000 */
[----:B------:R-:W-:Y:S01]  /*2850*/  FSEL R97, R97, -INF , !P4 ;  /* 0xff80000061617808 */ /* 0x000fe20006000000 */
[----:B------:R-:W-:Y:S01]  /*2860*/  SHFL.IDX PT, R226, R11, R233, 0x1f ;  /* 0x00001fe90be27589 */ /* 0x000fe200000e0000 */
[----:B------:R-:W-:Y:S02]  /*2870*/  FSEL R100, R100, -INF , !P5 ;  /* 0xff80000064647808 */ /* 0x000fe40006800000 */
[----:B------:R-:W-:Y:S01]  /*2880*/  FSEL R101, R101, -INF , !P6 ;  /* 0xff80000065657808 */ /* 0x000fe20007000000 */
[----:B---3--:R-:W-:Y:S01]  /*2890*/  SHFL.IDX PT, R223, R14, R230, 0x1f ;  /* 0x00001fe60edf7589 */ /* 0x008fe200000e0000 */
[C---:B------:R-:W-:Y:S02]  /*28a0*/  ISETP.GT.AND P1, PT, R18.reuse, 0x20, PT ;  /* 0x000000201200780c */ /* 0x040fe40003f24270 */
[C---:B------:R-:W-:Y:S01]  /*28b0*/  ISETP.GT.AND P2, PT, R18.reuse, 0x21, PT ;  /* 0x000000211200780c */ /* 0x040fe20003f44270 */
[----:B------:R-:W-:Y:S01]  /*28c0*/  SHFL.IDX PT, R227, R13, R231, 0x1f ;  /* 0x00001fe70de37589 */ /* 0x000fe200000e0000 */
[----:B------:R-:W-:-:S02]  /*28d0*/  ISETP.GT.AND P3, PT, R18, 0x28, PT ;  /* 0x000000281200780c */ /* 0x000fc40003f64270 */
[C---:B------:R-:W-:Y:S02]  /*28e0*/  ISETP.GT.AND P4, PT, R18.reuse, 0x29, PT ;  /* 0x000000291200780c */ /* 0x040fe40003f84270 */
[C---:B------:R-:W-:Y:S02]  /*28f0*/  ISETP.GT.AND P5, PT, R18.reuse, 0x30, PT ;  /* 0x000000301200780c */ /* 0x040fe40003fa4270 */
[----:B------:R-:W-:Y:S01]  /*2900*/  ISETP.GT.AND P6, PT, R18, 0x31, PT ;  /* 0x000000311200780c */ /* 0x000fe20003fc4270 */
[----:B-1----:R-:W-:Y:S01]  /*2910*/  FFMA.FTZ R219, R89, UR10, -R19 ;  /* 0x0000000a59db7c23 */ /* 0x002fe20008010813 */
[----:B------:R-:W-:Y:S01]  /*2920*/  FSEL R104, R104, -INF , !P1 ;  /* 0xff80000068687808 */ /* 0x000fe20004800000 */
[----:B------:R-:W-:Y:S01]  /*2930*/  SHFL.IDX PT, R89, R10, R232, 0x1f ;  /* 0x00001fe80a597589 */ /* 0x000fe200000e0000 */
[----:B------:R-:W-:Y:S02]  /*2940*/  FSEL R105, R105, -INF , !P2 ;  /* 0xff80000069697808 */ /* 0x000fe40005000000 */
[----:B------:R-:W-:Y:S01]  /*2950*/  FSEL R108, R108, -INF , !P3 ;  /* 0xff8000006c6c7808 */ /* 0x000fe20005800000 */
[----:B------:R-:W-:Y:S01]  /*2960*/  IMAD R15, R0, 0x400, R15 ;  /* 0x00000400000f7824 */ /* 0x000fe200078e020f */
[----:B------:R-:W-:Y:S01]  /*2970*/  FSEL R109, R109, -INF , !P4 ;  /* 0xff8000006d6d7808 */ /* 0x000fe20006000000 */
[----:B------:R-:W-:Y:S01]  /*2980*/  MUFU.EX2 R219, R219 ;  /* 0x000000db00db7308 */ /* 0x000fe20000000800 */
[----:B------:R-:W-:-:S02]  /*2990*/  FSEL R112, R112, -INF , !P5 ;  /* 0xff80000070707808 */ /* 0x000fc40006800000 */
[----:B------:R-:W-:Y:S02]  /*29a0*/  FSEL R113, R113, -INF , !P6 ;  /* 0xff80000071717808 */ /* 0x000fe40007000000 */
[C---:B------:R-:W-:Y:S02]  /*29b0*/  ISETP.GT.AND P1, PT, R18.reuse, 0x38, PT ;  /* 0x000000381200780c */ /* 0x040fe40003f24270 */
[C---:B------:R-:W-:Y:S02]  /*29c0*/  ISETP.GT.AND P2, PT, R18.reuse, 0x39, PT ;  /* 0x000000391200780c */ /* 0x040fe40003f44270 */
[C---:B------:R-:W-:Y:S02]  /*29d0*/  ISETP.GT.AND P3, PT, R18.reuse, 0x40, PT ;  /* 0x000000401200780c */ /* 0x040fe40003f64270 */
[C---:B------:R-:W-:Y:S02]  /*29e0*/  ISETP.GT.AND P4, PT, R18.reuse, 0x41, PT ;  /* 0x000000411200780c */ /* 0x040fe40003f84270 */
[----:B------:R-:W-:-:S02]  /*29f0*/  ISETP.GT.AND P5, PT, R18, 0x48, PT ;  /* 0x000000481200780c */ /* 0x000fc40003fa4270 */
[----:B------:R-:W-:Y:S02]  /*2a00*/  ISETP.GT.AND P6, PT, R18, 0x49, PT ;  /* 0x000000491200780c */ /* 0x000fe40003fc4270 */
[----:B------:R-:W-:Y:S02]  /*2a10*/  FSEL R116, R116, -INF , !P1 ;  /* 0xff80000074747808 */ /* 0x000fe40004800000 */
[----:B------:R-:W-:Y:S02]  /*2a20*/  FSEL R117, R117, -INF , !P2 ;  /* 0xff80000075757808 */ /* 0x000fe40005000000 */
[----:B------:R-:W-:Y:S02]  /*2a30*/  FSEL R120, R120, -INF , !P3 ;  /* 0xff80000078787808 */ /* 0x000fe40005800000 */
[----:B------:R-:W-:Y:S02]  /*2a40*/  FSEL R121, R121, -INF , !P4 ;  /* 0xff80000079797808 */ /* 0x000fe40006000000 */
        /* <DEDUP_REMOVED lines=19> */
[----:B------:R-:W-:Y:S01]  /*2b80*/  ISETP.GT.AND P6, PT, R18, 0x79, PT ;  /* 0x000000791200780c */ /* 0x000fe20003fc4270 */
[----:B------:R-:W-:Y:S01]  /*2b90*/  VIADD R18, R17, 0x8 ;  /* 0x0000000811127836 */ /* 0x000fe20000000000 */
[----:B------:R-:W-:Y:S01]  /*2ba0*/  FSEL R140, R140, -INF , !P1 ;  /* 0xff8000008c8c7808 */ /* 0x000fe20004800000 */
[----:B------:R-:W1:Y:S01]  /*2bb0*/  SHFL.IDX PT, R17, R10, R8, 0x1f ;  /* 0x00001f080a117589 */ /* 0x000e6200000e0000 */
[----:B------:R-:W-:Y:S02]  /*2bc0*/  ISETP.GT.AND P1, PT, R7, 0x8, PT ;  /* 0x000000080700780c */ /* 0x000fe40003f24270 */
[----:B------:R-:W-:Y:S02]  /*2bd0*/  FSEL R149, R149, -INF , !P6 ;  /* 0xff80000095957808 */ /* 0x000fe40007000000 */
[----:B------:R-:W-:Y:S02]  /*2be0*/  SEL R18, R18, 0x80, P1 ;  /* 0x0000008012127807 */ /* 0x000fe40000800000 */
[----:B------:R-:W-:-:S02]  /*2bf0*/  FSEL R141, R141, -INF , !P2 ;  /* 0xff8000008d8d7808 */ /* 0x000fc40005000000 */
[C---:B------:R-:W-:Y:S02]  /*2c00*/  ISETP.GT.AND P6, PT, R18.reuse, RZ, PT ;  /* 0x000000ff1200720c */ /* 0x040fe40003fc4270 */
[----:B------:R-:W-:Y:S02]  /*2c10*/  ISETP.GT.AND P2, PT, R18, 0x8, PT ;  /* 0x000000081200780c */ /* 0x000fe40003f44270 */
[----:B------:R-:W-:Y:S01]  /*2c20*/  FSEL R217, R90, -INF , !P6 ;  /* 0xff8000005ad97808 */ /* 0x000fe20007000000 */
[----:B------:R-:W-:Y:S02]  /*2c30*/  WARPGROUP.DEPBAR.LE gsb0, 0x0 ;  /* 0x00008000000079c5 */ /* 0x000fe40000010000 */
[----:B------:R-:W-:Y:S01]  /*2c40*/  WARPGROUP.ARRIVE ;  /* 0x00000000000079c5 */ /* 0x000fe20000000000 */
[----:B------:R-:W-:Y:S01]  /*2c50*/  FSEL R220, R94, -INF , !P2 ;  /* 0xff8000005edc7808 */ /* 0x000fe20005000000 */
[----:B------:R-:W-:Y:S01]  /*2c60*/  SHFL.IDX PT, R90, R10, R230, 0x1f ;  /* 0x00001fe60a5a7589 */ /* 0x000fe200000e0000 */
[----:B------:R-:W-:-:S02]  /*2c70*/  FSEL R145, R145, -INF , !P4 ;  /* 0xff80000091917808 */ /* 0x000fc40006000000 */
[----:B------:R-:W-:Y:S01]  /*2c80*/  ISETP.GT.AND P4, PT, R18, 0x10, PT ;  /* 0x000000101200780c */ /* 0x000fe20003f84270 */
[----:B------:R-:W-:Y:S01]  /*2c90*/  HGMMA.64x128x16.F32.BF16 R24, gdesc[UR4], R24, gsb0 ;  /* 0x01e00000041879f0 */ /* 0x000fe20008001818 */
[--C-:B-1----:R-:W-:Y:S01]  /*2ca0*/  FFMA.FTZ R88, R88, UR10, -R17.reuse ;  /* 0x0000000a58587c23 */ /* 0x102fe20008010811 */
[----:B------:R-:W-:Y:S01]  /*2cb0*/  FFMA.FTZ R217, R217, UR10, -R17 ;  /* 0x0000000ad9d97c23 */ /* 0x000fe20008010811 */
[--C-:B------:R-:W-:Y:S01]  /*2cc0*/  FFMA.FTZ R17, R92, UR10, -R21.reuse ;  /* 0x0000000a5c117c23 */ /* 0x100fe20008010815 */
[----:B------:R-:W-:Y:S01]  /*2cd0*/  FFMA.FTZ R220, R220, UR10, -R21 ;  /* 0x0000000adcdc7c23 */ /* 0x000fe20008010815 */
[--C-:B------:R-:W-:Y:S01]  /*2ce0*/  FFMA.FTZ R21, R96, UR10, -R222.reuse ;  /* 0x0000000a60157c23 */ /* 0x100fe200080108de */
[----:B------:R-:W-:Y:S01]  /*2cf0*/  FSEL R98, R98, -INF , !P4 ;  /* 0xff80000062627808 */ /* 0x000fe20006000000 */
[----:B------:R-:W1:Y:S01]  /*2d00*/  SHFL.IDX PT, R96, R14, R235, 0x1f ;  /* 0x00001feb0e607589 */ /* 0x000e6200000e0000 */
[----:B------:R-:W-:Y:S01]  /*2d10*/  ISETP.GT.AND P1, PT, R18, 0x1, PT ;  /* 0x000000011200780c */ /* 0x000fe20003f24270 */
[----:B------:R1:W2:Y:S01]  /*2d20*/  MUFU.EX2 R216, R88 ;  /* 0x0000005800d87308 */ /* 0x0002a20000000800 */
[----:B------:R-:W-:Y:S01]  /*2d30*/  FSEL R144, R144, -INF , !P3 ;  /* 0xff80000090907808 */ /* 0x000fe20005800000 */
[----:B------:R-:W-:Y:S01]  /*2d40*/  FFMA.FTZ R222, R98, UR10, -R222 ;  /* 0x0000000a62de7c23 */ /* 0x000fe200080108de */
[----:B------:R-:W-:Y:S01]  /*2d50*/  FSEL R148, R148, -INF , !P5 ;  /* 0xff80000094947808 */ /* 0x000fe20006800000 */
[----:B------:R-:W-:Y:S01]  /*2d60*/  SHFL.IDX PT, R98, R14, R233, 0x1f ;  /* 0x00001fe90e627589 */ /* 0x000fe200000e0000 */
[----:B------:R-:W-:Y:S01]  /*2d70*/  FSEL R218, R91, -INF , !P1 ;  /* 0xff8000005bda7808 */ /* 0x000fe20004800000 */
[----:B------:R-:W-:Y:S01]  /*2d80*/  UIADD3 UR6, UR8, 0x4, URZ ;  /* 0x0000000408067890 */ /* 0x000fe2000fffe03f */
[C---:B------:R-:W-:Y:S01]  /*2d90*/  ISETP.GT.AND P3, PT, R18.reuse, 0x9, PT ;  /* 0x000000091200780c */ /* 0x040fe20003f64270 */
[----:B------:R3:W4:Y:S01]  /*2da0*/  SHFL.IDX PT, R91, R10, R231, 0x1f ;  /* 0x00001fe70a5b7589 */ /* 0x00072200000e0000 */
[C---:B------:R-:W-:Y:S01]  /*2db0*/  ISETP.GT.AND P5, PT, R18.reuse, 0x11, PT ;  /* 0x000000111200780c */ /* 0x040fe20003fa4270 */
[----:B------:R-:W-:Y:S01]  /*2dc0*/  UIADD3 UR4, UR9, 0x4, URZ ;  /* 0x0000000409047890 */ /* 0x000fe2000fffe03f */
[C---:B------:R-:W-:Y:S01]  /*2dd0*/  ISETP.GT.AND P6, PT, R18.reuse, 0x18, PT ;  /* 0x000000181200780c */ /* 0x040fe20003fc4270 */
[----:B------:R-:W5:Y:S01]  /*2de0*/  SHFL.IDX PT, R94, R14, R237, 0x1f ;  /* 0x00001fed0e5e7589 */ /* 0x000f6200000e0000 */
[----:B------:R-:W-:Y:S01]  /*2df0*/  ISETP.GT.AND P1, PT, R18, 0x19, PT ;  /* 0x000000191200780c */ /* 0x000fe20003f24270 */
[----:B------:R-:W-:Y:S01]  /*2e00*/  UMOV UR7, 0x40000040 ;  /* 0x4000004000077882 */ /* 0x000fe20000000000 */
[----:B------:R-:W-:Y:S01]  /*2e10*/  FSEL R95, R95, -INF , !P3 ;  /* 0xff8000005f5f7808 */ /* 0x000fe20005800000 */
[----:B------:R-:W-:Y:S01]  /*2e20*/  UMOV UR5, 0x40000040 ;  /* 0x4000004000057882 */ /* 0x000fe20000000000 */
[----:B------:R-:W-:Y:S01]  /*2e30*/  FSEL R99, R99, -INF , !P5 ;  /* 0xff80000063637808 */ /* 0x000fe20006800000 */
[----:B------:R-:W-:Y:S01]  /*2e40*/  FFMA.FTZ R218, R218, UR10, -R19 ;  /* 0x0000000adada7c23 */ /* 0x000fe20008010813 */
[----:B------:R-:W-:Y:S01]  /*2e50*/  FSEL R102, R102, -INF , !P6 ;  /* 0xff80000066667808 */ /* 0x000fe20007000000 */
[----:B------:R-:W-:Y:S01]  /*2e60*/  FFMA.FTZ R19, R97, UR10, -R89 ;  /* 0x0000000a61137c23 */ /* 0x000fe20008010859 */
[----:B------:R-:W-:Y:S01]  /*2e70*/  FSEL R103, R103, -INF , !P1 ;  /* 0xff80000067677808 */ /* 0x000fe20004800000 */
[----:B-1----:R-:W-:Y:S01]  /*2e80*/  FFMA.FTZ R88, R108, UR10, -R96 ;  /* 0x0000000a6c587c23 */ /* 0x002fe20008010860 */
[C---:B------:R-:W-:Y:S01]  /*2e90*/  ISETP.GT.AND P2, PT, R18.reuse, 0x20, PT ;  /* 0x000000201200780c */ /* 0x040fe20003f44270 */
[----:B------:R-:W-:Y:S01]  /*2ea0*/  SHFL.IDX PT, R108, R14, R231, 0x1f ;  /* 0x00001fe70e6c7589 */ /* 0x000fe200000e0000 */
[C---:B------:R-:W-:Y:S01]  /*2eb0*/  ISETP.GT.AND P3, PT, R18.reuse, 0x21, PT ;  /* 0x000000211200780c */ /* 0x040fe20003f64270 */
[----:B------:R-:W-:Y:S01]  /*2ec0*/  FFMA.FTZ R101, R101, UR10, -R90 ;  /* 0x0000000a65657c23 */ /* 0x000fe2000801085a */
[C---:B------:R-:W-:Y:S01]  /*2ed0*/  ISETP.GT.AND P4, PT, R18.reuse, 0x28, PT ;  /* 0x000000281200780c */ /* 0x040fe20003f84270 */
[----:B------:R-:W1:Y:S01]  /*2ee0*/  SHFL.IDX PT, R97, R14, R234, 0x1f ;  /* 0x00001fea0e617589 */ /* 0x000e6200000e0000 */
[C---:B------:R-:W-:Y:S01]  /*2ef0*/  ISETP.GT.AND P5, PT, R18.reuse, 0x29, PT ;  /* 0x000000291200780c */ /* 0x040fe20003fa4270 */
[----:B---3--:R-:W-:Y:S01]  /*2f00*/  MUFU.EX2 R10, R21 ;  /* 0x00000015000a7308 */ /* 0x008fe20000000800 */
[----:B------:R-:W-:Y:S01]  /*2f10*/  ISETP.GT.AND P6, PT, R18, 0x30, PT ;  /* 0x000000301200780c */ /* 0x000fe20003fc4270 */
[----:B----4-:R-:W-:Y:S01]  /*2f20*/  FFMA.FTZ R20, R100, UR10, -R91 ;  /* 0x0000000a64147c23 */ /* 0x010fe2000801085b */
[----:B------:R-:W-:Y:S01]  /*2f30*/  ISETP.GT.AND P1, PT, R18, 0x31, PT ;  /* 0x000000311200780c */ /* 0x000fe20003f24270 */
[----:B------:R-:W3:Y:S01]  /*2f40*/  SHFL.IDX PT, R92, R14, R8, 0x1f ;  /* 0x00001f080e5c7589 */ /* 0x000ee200000e0000 */
[----:B------:R-:W-:Y:S01]  /*2f50*/  FSEL R106, R106, -INF , !P2 ;  /* 0xff8000006a6a7808 */ /* 0x000fe20005000000 */
[--C-:B-----5:R-:W-:Y:S01]  /*2f60*/  FFMA.FTZ R23, R105, UR10, -R94.reuse ;  /* 0x0000000a69177c23 */ /* 0x120fe2000801085e */
[----:B------:R-:W-:Y:S01]  /*2f70*/  FSEL R107, R107, -INF , !P3 ;  /* 0xff8000006b6b7808 */ /* 0x000fe20005800000 */
[----:B------:R-:W4:Y:S01]  /*2f80*/  SHFL.IDX PT, R100, R14, R232, 0x1f ;  /* 0x00001fe80e647589 */ /* 0x000f2200000e0000 */
[----:B------:R-:W-:Y:S01]  /*2f90*/  FSEL R110, R110, -INF , !P4 ;  /* 0xff8000006e6e7808 */ /* 0x000fe20006000000 */
[----:B------:R5:W-:Y:S01]  /*2fa0*/  MUFU.EX2 R21, R101 ;  /* 0x0000006500157308 */ /* 0x000be20000000800 */
[----:B------:R-:W-:Y:S01]  /*2fb0*/  FSEL R111, R111, -INF , !P5 ;  /* 0xff8000006f6f7808 */ /* 0x000fe20006800000 */
[----:B------:R-:W-:Y:S01]  /*2fc0*/  FFMA.FTZ R107, R107, UR10, -R94 ;  /* 0x0000000a6b6b7c23 */ /* 0x000fe2000801085e */
[----:B------:R-:W-:Y:S01]  /*2fd0*/  FSEL R114, R114, -INF , !P6 ;  /* 0xff80000072727808 */ /* 0x000fe20007000000 */
[----:B------:R-:W-:Y:S01]  /*2fe0*/  FFMA.FTZ R110, R110, UR10, -R96 ;  /* 0x0000000a6e6e7c23 */ /* 0x000fe20008010860 */
[----:B------:R-:W-:Y:S01]  /*2ff0*/  FSEL R115, R115, -INF , !P1 ;  /* 0xff80000073737808 */ /* 0x000fe20004800000 */
[----:B------:R-:W-:Y:S01]  /*3000*/  FFMA.FTZ R96, R128, UR10, -R226 ;  /* 0x0000000a80607c23 */ /* 0x000fe200080108e2 */
[C---:B------:R-:W-:Y:S01]  /*3010*/  ISETP.GT.AND P2, PT, R18.reuse, 0x38, PT ;  /* 0x000000381200780c */ /* 0x040fe20003f44270 */
[----:B------:R-:W2:Y:S01]  /*3020*/  SHFL.IDX PT, R128, R13, R8, 0x1f ;  /* 0x00001f080d807589 */ /* 0x000ea200000e0000 */
[----:B------:R-:W-:Y:S01]  /*3030*/  ISETP.GT.AND P3, PT, R18, 0x39, PT ;  /* 0x000000391200780c */ /* 0x000fe20003f64270 */
[----:B-----5:R-:W-:Y:S01]  /*3040*/  FFMA.FTZ R101, R120, UR10, -R224 ;  /* 0x0000000a78657c23 */ /* 0x020fe200080108e0 */
[C---:B------:R-:W-:Y:S01]  /*3050*/  ISETP.GT.AND P4, PT, R18.reuse, 0x40, PT ;  /* 0x000000401200780c */ /* 0x040fe20003f84270 */
[----:B------:R-:W5:Y:S01]  /*3060*/  SHFL.IDX PT, R120, R11, R234, 0x1f ;  /* 0x00001fea0b787589 */ /* 0x000f6200000e0000 */
[----:B------:R-:W-:Y:S01]  /*3070*/  ISETP.GT.AND P5, PT, R18, 0x41, PT ;  /* 0x000000411200780c */ /* 0x000fe20003fa4270 */
[----:B------:R-:W-:Y:S01]  /*3080*/  FFMA.FTZ R114, R114, UR10, -R98 ;  /* 0x0000000a72727c23 */ /* 0x000fe20008010862 */
[C---:B------:R-:W-:Y:S01]  /*3090*/  ISETP.GT.AND P6, PT, R18.reuse, 0x48, PT ;  /* 0x000000481200780c */ /* 0x040fe20003fc4270 */
[----:B-1----:R-:W-:Y:S01]  /*30a0*/  FFMA.FTZ R111, R111, UR10, -R97 ;  /* 0x0000000a6f6f7c23 */ /* 0x002fe20008010861 */
[----:B------:R-:W-:Y:S01]  /*30b0*/  ISETP.GT.AND P1, PT, R18, 0x49, PT ;  /* 0x000000491200780c */ /* 0x000fe20003f24270 */
[----:B---3--:R-:W-:Y:S01]  /*30c0*/  FFMA.FTZ R22, R104, UR10, -R92 ;  /* 0x0000000a68167c23 */ /* 0x008fe2000801085c */
[----:B------:R-:W-:Y:S01]  /*30d0*/  FSEL R118, R118, -INF , !P2 ;  /* 0xff80000076767808 */ /* 0x000fe20005000000 */
[----:B------:R-:W-:Y:S01]  /*30e0*/  MUFU.EX2 R17, R17 ;  /* 0x0000001100117308 */ /* 0x000fe20000000800 */
[----:B------:R-:W-:Y:S01]  /*30f0*/  FSEL R119, R119, -INF , !P3 ;  /* 0xff80000077777808 */ /* 0x000fe20005800000 */
[----:B----4-:R-:W-:Y:S01]  /*3100*/  FFMA.FTZ R115, R115, UR10, -R100 ;  /* 0x0000000a73737c23 */ /* 0x010fe20008010864 */
[----:B------:R-:W-:-:S02]  /*3110*/  FSEL R122, R122, -INF , !P4 ;  /* 0xff8000007a7a7808 */ /* 0x000fc40006000000 */
[----:B------:R-:W-:Y:S02]  /*3120*/  FSEL R123, R123, -INF , !P5 ;  /* 0xff8000007b7b7808 */ /* 0x000fe40006800000 */
[----:B------:R-:W-:Y:S01]  /*3130*/  FSEL R126, R126, -INF , !P6 ;  /* 0xff8000007e7e7808 */ /* 0x000fe20007000000 */
[----:B------:R-:W-:Y:S02]  /*3140*/  WARPGROUP.DEPBAR.LE gsb0, 0x0 ;  /* 0x00008000000079c5 */ /* 0x000fe40000010000 */
[----:B------:R-:W-:Y:S01]  /*3150*/  FSEL R127, R127, -INF , !P1 ;  /* 0xff8000007f7f7808 */ /* 0x000fe20004800000 */
[----:B------:R-:W-:Y:S01]  /*3160*/  WARPGROUP.ARRIVE ;  /* 0x00000000000079c5 */ /* 0x000fe20000000000 */
[C---:B------:R-:W-:Y:S01]  /*3170*/  ISETP.GT.AND P2, PT, R18.reuse, 0x50, PT ;  /* 0x000000501200780c */ /* 0x040fe20003f44270 */
[----:B------:R-:W-:Y:S01]  /*3180*/  MUFU.EX2 R217, R217 ;  /* 0x000000d900d97308 */ /* 0x000fe20000000800 */
[C---:B------:R-:W-:Y:S02]  /*3190*/  ISETP.GT.AND P3, PT, R18.reuse, 0x51, PT ;  /* 0x000000511200780c */ /* 0x040fe40003f64270 */
[C---:B------:R-:W-:Y:S01]  /*31a0*/  ISETP.GT.AND P4, PT, R18.reuse, 0x58, PT ;  /* 0x000000581200780c */ /* 0x040fe20003f84270 */
[----:B------:R-:W-:Y:S01]  /*31b0*/  HGMMA.64x128x16.F32.BF16 R24, gdesc[UR4], R24, gsb0 ;  /* 0x01e00000041879f0 */ /* 0x000fe20008001818 */
[C---:B------:R-:W-:Y:S01]  /*31c0*/  ISETP.GT.AND P5, PT, R18.reuse, 0x59, PT ;  /* 0x000000591200780c */ /* 0x040fe20003fa4270 */
[----:B------:R-:W-:Y:S01]  /*31d0*/  UIADD3 UR6, UR8, 0x6, URZ ;  /* 0x0000000608067890 */ /* 0x000fe2000fffe03f */
[C---:B------:R-:W-:Y:S01]  /*31e0*/  ISETP.GT.AND P6, PT, R18.reuse, 0x60, PT ;  /* 0x000000601200780c */ /* 0x040fe20003fc4270 */
[----:B------:R-:W-:Y:S01]  /*31f0*/  UIADD3 UR4, UR9, 0x6, URZ ;  /* 0x0000000609047890 */ /* 0x000fe2000fffe03f */
[----:B------:R-:W-:Y:S01]  /*3200*/  ISETP.GT.AND P1, PT, R18, 0x61, PT ;  /* 0x000000611200780c */ /* 0x000fe20003f24270 */
[----:B------:R-:W-:Y:S01]  /*3210*/  UMOV UR7, 0x40000040 ;  /* 0x4000004000077882 */ /* 0x000fe20000000000 */
[----:B------:R-:W-:Y:S01]  /*3220*/  FSEL R130, R130, -INF , !P2 ;  /* 0xff80000082827808 */ /* 0x000fe20005000000 */
[----:B------:R-:W-:Y:S01]  /*3230*/  UMOV UR5, 0x40000040 ;  /* 0x4000004000057882 */ /* 0x000fe20000000000 */
[----:B------:R-:W-:Y:S01]  /*3240*/  FSEL R131, R131, -INF , !P3 ;  /* 0xff80000083837808 */ /* 0x000fe20005800000 */
[----:B------:R-:W-:Y:S01]  /*3250*/  MUFU.EX2 R218, R218 ;  /* 0x000000da00da7308 */ /* 0x000fe20000000800 */
[----:B------:R-:W-:-:S02]  /*3260*/  FSEL R134, R134, -INF , !P4 ;  /* 0xff80000086867808 */ /* 0x000fc40006000000 */
[----:B------:R-:W-:Y:S02]  /*3270*/  FSEL R135, R135, -INF , !P5 ;  /* 0xff80000087877808 */ /* 0x000fe40006800000 */
[----:B------:R-:W-:Y:S02]  /*3280*/  FSEL R138, R138, -INF , !P6 ;  /* 0xff8000008a8a7808 */ /* 0x000fe40007000000 */
[----:B------:R-:W-:Y:S01]  /*3290*/  FSEL R139, R139, -INF , !P1 ;  /* 0xff8000008b8b7808 */ /* 0x000fe20004800000 */
[----:B------:R-:W-:Y:S01]  /*32a0*/  MUFU.EX2 R96, R96 ;  /* 0x0000006000607308 */ /* 0x000fe20000000800 */
[C---:B------:R-:W-:Y:S02]  /*32b0*/  ISETP.GT.AND P2, PT, R18.reuse, 0x68, PT ;  /* 0x000000681200780c */ /* 0x040fe40003f44270 */
[C---:B------:R-:W-:Y:S02]  /*32c0*/  ISETP.GT.AND P3, PT, R18.reuse, 0x69, PT ;  /* 0x000000691200780c */ /* 0x040fe40003f64270 */
[----:B------:R-:W-:-:S02]  /*32d0*/  ISETP.GT.AND P4, PT, R18, 0x70, PT ;  /* 0x000000701200780c */ /* 0x000fc40003f84270 */
[C---:B------:R-:W-:Y:S01]  /*32e0*/  ISETP.GT.AND P5, PT, R18.reuse, 0x71, PT ;  /* 0x000000711200780c */ /* 0x040fe20003fa4270 */
[----:B------:R-:W-:Y:S01]  /*32f0*/  MUFU.EX2 R220, R220 ;  /* 0x000000dc00dc7308 */ /* 0x000fe20000000800 */
[C---:B------:R-:W-:Y:S02]  /*3300*/  ISETP.GT.AND P6, PT, R18.reuse, 0x78, PT ;  /* 0x000000781200780c */ /* 0x040fe40003fc4270 */
[----:B------:R-:W-:Y:S01]  /*3310*/  ISETP.GT.AND P1, PT, R18, 0x79, PT ;  /* 0x000000791200780c */ /* 0x000fe20003f24270 */
[--C-:B------:R-:W-:Y:S01]  /*3320*/  FFMA.FTZ R18, R93, UR10, -R221.reuse ;  /* 0x0000000a5d127c23 */ /* 0x100fe200080108dd */
[----:B------:R-:W-:Y:S01]  /*3330*/  FFMA.FTZ R221, R95, UR10, -R221 ;  /* 0x0000000a5fdd7c23 */ /* 0x000fe200080108dd */
[----:B------:R-:W-:Y:S01]  /*3340*/  FFMA.FTZ R95, R112, UR10, -R98 ;  /* 0x0000000a705f7c23 */ /* 0x000fe20008010862 */
[----:B------:R-:W-:Y:S01]  /*3350*/  FFMA.FTZ R112, R102, UR10, -R91 ;  /* 0x0000000a66707c23 */ /* 0x000fe2000801085b */
[----:B------:R-:W-:Y:S01]  /*3360*/  FFMA.FTZ R91, R116, UR10, -R108 ;  /* 0x0000000a745b7c23 */ /* 0x000fe2000801086c */
[----:B------:R-:W-:Y:S01]  /*3370*/  FFMA.FTZ R93, R109, UR10, -R97 ;  /* 0x0000000a6d5d7c23 */ /* 0x000fe20008010861 */
[----:B------:R-:W1:Y:S01]  /*3380*/  SHFL.IDX PT, R116, R11, R237, 0x1f ;  /* 0x00001fed0b747589 */ /* 0x000e6200000e0000 */
[----:B------:R3:W-:Y:S01]  /*3390*/  MUFU.EX2 R14, R95 ;  /* 0x0000005f000e7308 */ /* 0x0007e20000000800 */
[----:B------:R-:W-:Y:S01]  /*33a0*/  FFMA.FTZ R109, R99, UR10, -R89 ;  /* 0x0000000a636d7c23 */ /* 0x000fe20008010859 */
[----:B------:R-:W-:Y:S01]  /*33b0*/  FFMA.FTZ R99, R113, UR10, -R100 ;  /* 0x0000000a71637c23 */ /* 0x000fe20008010864 */
[----:B------:R-:W-:Y:S01]  /*33c0*/  FFMA.FTZ R113, R103, UR10, -R90 ;  /* 0x0000000a67717c23 */ /* 0x000fe2000801085a */
[----:B--2---:R-:W-:-:S02]  /*33d0*/  FFMA.FTZ R100, R136, UR10, -R128 ;  /* 0x0000000a88647c23 */ /* 0x004fc40008010880 */
[----:B------:R-:W-:Y:S02]  /*33e0*/  SHFL.IDX PT, R136, R13, R234, 0x1f ;  /* 0x00001fea0d887589 */ /* 0x000fe400000e0000 */
[----:B------:R5:W-:Y:S01]  /*33f0*/  MUFU.EX2 R90, R99 ;  /* 0x00000063005a7308 */ /* 0x000be20000000800 */
[----:B---3--:R-:W-:Y:S02]  /*3400*/  FFMA.FTZ R95, R124, UR10, -R225 ;  /* 0x0000000a7c5f7c23 */ /* 0x008fe400080108e1 */
[----:B------:R-:W2:Y:S05]  /*3410*/  SHFL.IDX PT, R124, R11, R231, 0x1f ;  /* 0x00001fe70b7c7589 */ /* 0x000eaa00000e0000 */
[----:B------:R3:W-:Y:S01]  /*3420*/  MUFU.EX2 R89, R93 ;  /* 0x0000005d00597308 */ /* 0x0007e20000000800 */
[----:B-----5:R-:W-:-:S02]  /*3430*/  FFMA.FTZ R99, R125, UR10, -R120 ;  /* 0x0000000a7d637c23 */ /* 0x020fc40008010878 */
[----:B------:R-:W-:Y:S01]  /*3440*/  SHFL.IDX PT, R125, R11, R230, 0x1f ;  /* 0x00001fe60b7d7589 */ /* 0x000fe200000e0000 */
[----:B-1----:R-:W-:-:S04]  /*3450*/  FFMA.FTZ R121, R121, UR10, -R116 ;  /* 0x0000000a79797c23 */ /* 0x002fc80008010874 */
[----:B------:R-:W-:Y:S01]  /*3460*/  MUFU.EX2 R19, R19 ;  /* 0x0000001300137308 */ /* 0x000fe20000000800 */
[----:B---3--:R-:W-:Y:S01]  /*3470*/  FFMA.FTZ R93, R117, UR10, -R223 ;  /* 0x0000000a755d7c23 */ /* 0x008fe200080108df */
[----:B------:R-:W-:-:S06]  /*3480*/  FFMA.FTZ R117, R106, UR10, -R92 ;  /* 0x0000000a6a757c23 */ /* 0x000fcc000801085c */
[----:B------:R1:W-:Y:S01]  /*3490*/  MUFU.EX2 R94, R121 ;  /* 0x00000079005e7308 */ /* 0x0003e20000000800 */
[----:B--2---:R-:W-:Y:S02]  /*34a0*/  FFMA.FTZ R98, R132, UR10, -R124 ;  /* 0x0000000a84627c23 */ /* 0x004fe4000801087c */
[----:B------:R-:W2:Y:S05]  /*34b0*/  SHFL.IDX PT, R132, R13, R235, 0x1f ;  /* 0x00001feb0d847589 */ /* 0x000eaa00000e0000 */
[----:B------:R-:W-:Y:S01]  /*34c0*/  MUFU.EX2 R92, R93 ;  /* 0x0000005d005c7308 */ /* 0x000fe20000000800 */
[----:B-1----:R1:W3:Y:S07]  /*34d0*/  SHFL.IDX PT, R121, R11, R232, 0x1f ;  /* 0x00001fe80b797589 */ /* 0x0022ee00000e0000 */
[----:B------:R-:W-:Y:S08]  /*34e0*/  MUFU.EX2 R93, R101 ;  /* 0x00000065005d7308 */ /* 0x000ff00000000800 */
[----:B-1----:R1:W-:Y:S01]  /*34f0*/  MUFU.EX2 R11, R99 ;  /* 0x00000063000b7308 */ /* 0x0023e20000000800 */
[----:B--2---:R-:W-:-:S02]  /*3500*/  FFMA.FTZ R102, R140, UR10, -R132 ;  /* 0x0000000a8c667c23 */ /* 0x004fc40008010884 */
[----:B------:R-:W-:Y:S05]  /*3510*/  SHFL.IDX PT, R140, R13, R230, 0x1f ;  /* 0x00001fe60d8c7589 */ /* 0x000fea00000e0000 */
[----:B------:R-:W-:Y:S01]  /*3520*/  MUFU.EX2 R20, R20 ;  /* 0x0000001400147308 */ /* 0x000fe20000000800 */
[----:B---3--:R-:W-:Y:S01]  /*3530*/  FFMA.FTZ R97, R129, UR10, -R121 ;  /* 0x0000000a81617c23 */ /* 0x008fe20008010879 */
[----:B-1----:R-:W-:Y:S01]  /*3540*/  FFMA.FTZ R99, R133, UR10, -R125 ;  /* 0x0000000a85637c23 */ /* 0x002fe2000801087d */
[----:B------:R-:W1:Y:S04]  /*3550*/  SHFL.IDX PT, R129, R13, R237, 0x1f ;  /* 0x00001fed0d817589 */ /* 0x000e6800000e0000 */
[----:B------:R-:W-:Y:S01]  /*3560*/  SHFL.IDX PT, R133, R13, R233, 0x1f ;  /* 0x00001fe90d857589 */ /* 0x000fe200000e0000 */
[----:B------:R-:W-:Y:S01]  /*3570*/  FFMA.FTZ R105, R148, UR10, -R227 ;  /* 0x0000000a94697c23 */ /* 0x000fe200080108e3 */
[----:B------:R-:W-:Y:S08]  /*3580*/  MUFU.EX2 R222, R222 ;  /* 0x000000de00de7308 */ /* 0x000ff00000000800 */
[----:B------:R-:W-:Y:S08]  /*3590*/  MUFU.EX2 R22, R22 ;  /* 0x0000001600167308 */ /* 0x000ff00000000800 */
[----:B------:R-:W-:Y:S01]  /*35a0*/  MUFU.EX2 R23, R23 ;  /* 0x0000001700177308 */ /* 0x000fe20000000800 */
[----:B-1----:R-:W-:-:S02]  /*35b0*/  FFMA.FTZ R101, R137, UR10, -R129 ;  /* 0x0000000a89657c23 */ /* 0x002fc40008010881 */
[----:B------:R1:W2:Y:S01]  /*35c0*/  SHFL.IDX PT, R137, R13, R232, 0x1f ;  /* 0x00001fe80d897589 */ /* 0x0002a200000e0000 */
[----:B------:R-:W-:Y:S02]  /*35d0*/  WARPGROUP.DEPBAR.LE gsb0, 0x0 ;  /* 0x00008000000079c5 */ /* 0x000fe40000010000 */
[----:B------:R-:W-:Y:S01]  /*35e0*/  WARPGROUP.ARRIVE ;  /* 0x00000000000079c5 */ /* 0x000fe20000000000 */
[----:B------:R-:W-:Y:S01]  /*35f0*/  FFMA.FTZ R118, R118, UR10, -R108 ;  /* 0x0000000a76767c23 */ /* 0x000fe2000801086c */
[----:B------:R-:W-:Y:S01]  /*3600*/  FFMA.FTZ R135, R135, UR10, -R125 ;  /* 0x0000000a87877c23 */ /* 0x000fe2000801087d */
[----:B------:R-:W-:Y:S01]  /*3610*/  FFMA.FTZ R123, R123, UR10, -R116 ;  /* 0x0000000a7b7b7c23 */ /* 0x000fe20008010874 */
[----:B-1----:R1:W-:Y:S02]  /*3620*/  MUFU.EX2 R13, R102 ;  /* 0x00000066000d7308 */ /* 0x0023e40000000800 */
[----:B------:R-:W-:Y:S01]  /*3630*/  HGMMA.64x128x16.F32.BF16 R24, gdesc[UR4], R24, gsb0 ;  /* 0x01e00000041879f0 */ /* 0x000fe20008001818 */
[----:B------:R-:W-:Y:S01]  /*3640*/  FFMA.FTZ R131, R131, UR10, -R121 ;  /* 0x0000000a83837c23 */ /* 0x000fe20008010879 */
[----:B------:R-:W-:Y:S01]  /*3650*/  FFMA.FTZ R134, R134, UR10, -R124 ;  /* 0x0000000a86867c23 */ /* 0x000fe2000801087c */
[----:B------:R-:W-:Y:S01]  /*3660*/  FFMA.FTZ R127, R127, UR10, -R120 ;  /* 0x0000000a7f7f7c23 */ /* 0x000fe20008010878 */
[----:B------:R-:W-:Y:S01]  /*3670*/  FFMA.FTZ R130, R130, UR10, -R226 ;  /* 0x0000000a82827c23 */ /* 0x000fe200080108e2 */
[----:B------:R-:W-:Y:S01]  /*3680*/  FFMA.FTZ R126, R126, UR10, -R225 ;  /* 0x0000000a7e7e7c23 */ /* 0x000fe200080108e1 */
[----:B------:R-:W3:Y:S01]  /*3690*/  MUFU.EX2 R97, R97 ;  /* 0x0000006100617308 */ /* 0x000ee20000000800 */
[----:B-1----:R-:W-:-:S02]  /*36a0*/  FFMA.FTZ R102, R141, UR10, -R136 ;  /* 0x0000000a8d667c23 */ /* 0x002fc40008010888 */
[----:B------:R-:W4:Y:S01]  /*36b0*/  LDL R141, [R1+0x28] ;  /* 0x00002800018d7983 */ /* 0x000f220000100800 */
[----:B------:R-:W-:Y:S02]  /*36c0*/  R2UR UR4, R15 ;  /* 0x000000000f0472ca */ /* 0x000fe400000e0000 */
[----:B------:R-:W-:Y:S02]  /*36d0*/  FSEL R108, R147, -INF , !P5 ;  /* 0xff800000936c7808 */ /* 0x000fe40006800000 */
[----:B------:R-:W-:Y:S01]  /*36e0*/  FSEL R15, R142, -INF , !P2 ;  /* 0xff8000008e0f7808 */ /* 0x000fe20005000000 */
[--C-:B--2---:R-:W-:Y:S01]  /*36f0*/  FFMA.FTZ R104, R145, UR10, -R137.reuse ;  /* 0x0000000a91687c23 */ /* 0x104fe20008010889 */
[----:B------:R-:W-:Y:S01]  /*3700*/  MUFU.EX2 R18, R18 ;  /* 0x0000001200127308 */ /* 0x000fe20000000800 */
[----:B------:R-:W-:Y:S02]  /*3710*/  FFMA.FTZ R137, R108, UR10, -R137 ;  /* 0x0000000a6c897c23 */ /* 0x000fe40008010889 */
[----:B------:R-:W-:-:S05]  /*3720*/  FFMA.FTZ R132, R15, UR10, -R132 ;  /* 0x0000000a0f847c23 */ /* 0x000fca0008010884 */
[----:B------:R-:W1:Y:S01]  /*3730*/  MUFU.EX2 R130, R130 ;  /* 0x0000008200827308 */ /* 0x000e620000000800 */
[----:B------:R-:W-:-:S07]  /*3740*/  FFMA.FTZ R138, R138, UR10, -R128 ;  /* 0x0000000a8a8a7c23 */ /* 0x000fce0008010880 */
[----:B------:R-:W2:Y:S08]  /*3750*/  MUFU.EX2 R98, R98 ;  /* 0x0000006200627308 */ /* 0x000eb00000000800 */
[----:B------:R-:W5:Y:S01]  /*3760*/  MUFU.EX2 R99, R99 ;  /* 0x0000006300637308 */ /* 0x000f620000000800 */
[----:B------:R-:W-:Y:S01]  /*3770*/  FFMA.FTZ R122, R122, UR10, -R224 ;  /* 0x0000000a7a7a7c23 */ /* 0x000fe200080108e0 */
[----:B------:R-:W-:-:S06]  /*3780*/  FSEL R143, R143, -INF , !P3 ;  /* 0xff8000008f8f7808 */ /* 0x000fcc0005800000 */
[----:B------:R-:W5:Y:S01]  /*3790*/  MUFU.EX2 R95, R95 ;  /* 0x0000005f005f7308 */ /* 0x000f620000000800 */
[----:B------:R-:W-:Y:S01]  /*37a0*/  FSEL R146, R146, -INF , !P4 ;  /* 0xff80000092927808 */ /* 0x000fe20006000000 */
[----:B------:R-:W-:Y:S01]  /*37b0*/  FFMA.FTZ R119, R119, UR10, -R223 ;  /* 0x0000000a77777c23 */ /* 0x000fe200080108df */
[----:B------:R-:W-:Y:S02]  /*37c0*/  FSEL R150, R150, -INF , !P6 ;  /* 0xff80000096967808 */ /* 0x000fe40007000000 */
[----:B------:R-:W-:-:S03]  /*37d0*/  FSEL R151, R151, -INF , !P1 ;  /* 0xff80000097977808 */ /* 0x000fc60004800000 */
[----:B------:R-:W-:Y:S01]  /*37e0*/  MUFU.EX2 R100, R100 ;  /* 0x0000006400647308 */ /* 0x000fe20000000800 */
[----:B------:R-:W-:Y:S01]  /*37f0*/  FFMA.FTZ R103, R144, UR10, -R133 ;  /* 0x0000000a90677c23 */ /* 0x000fe20008010885 */
[----:B------:R-:W-:-:S06]  /*3800*/  FFMA.FTZ R139, R139, UR10, -R129 ;  /* 0x0000000a8b8b7c23 */ /* 0x000fcc0008010881 */
        /* <DEDUP_REMOVED lines=16> */
[----:B------:R-:W5:Y:S04]  /*3910*/  SHFL.IDX PT, R121, R16, R235, 0x1f ;  /* 0x00001feb10797589 */ /* 0x000f6800000e0000 */
[----:B------:R-:W5:Y:S04]  /*3920*/  SHFL.IDX PT, R116, R16, R233, 0x1f ;  /* 0x00001fe910747589 */ /* 0x000f6800000e0000 */
[----:B------:R-:W5:Y:S04]  /*3930*/  SHFL.IDX PT, R15, R16, R231, 0x1f ;  /* 0x00001fe7100f7589 */ /* 0x000f6800000e0000 */
[----:B------:R-:W5:Y:S01]  /*3940*/  SHFL.IDX PT, R120, R16, R234, 0x1f ;  /* 0x00001fea10787589 */ /* 0x000f6200000e0000 */
[--C-:B---3--:R-:W-:Y:S01]  /*3950*/  FADD.FTZ R24, R24, -R125.reuse ;  /* 0x8000007d18187221 */ /* 0x108fe20000010000 */
[----:B------:R-:W-:-:S02]  /*3960*/  FADD.FTZ R26, R26, -R125 ;  /* 0x8000007d1a1a7221 */ /* 0x000fc40000010000 */
[----:B------:R-:W-:Y:S01]  /*3970*/  SHFL.IDX PT, R125, R16, R230, 0x1f ;  /* 0x00001fe6107d7589 */ /* 0x000fe200000e0000 */
[----:B-1----:R-:W-:-:S03]  /*3980*/  FADD.FTZ R33, R33, -R108 ;  /* 0x8000006c21217221 */ /* 0x002fc60000010000 */
[----:B------:R-:W1:Y:S01]  /*3990*/  SHFL.IDX PT, R16, R228, R232, 0x1f ;  /* 0x00001fe8e4107589 */ /* 0x000e6200000e0000 */
[----:B------:R-:W-:Y:S01]  /*39a0*/  FADD.FTZ R35, R35, -R108 ;  /* 0x8000006c23237221 */ /* 0x000fe20000010000 */
[--C-:B--2---:R-:W-:Y:S01]  /*39b0*/  FADD.FTZ R25, R25, -R124.reuse ;  /* 0x8000007c19197221 */ /* 0x104fe20000010000 */
[----:B------:R-:W-:Y:S01]  /*39c0*/  FADD.FTZ R27, R27, -R124 ;  /* 0x8000007c1b1b7221 */ /* 0x000fe20000010000 */
[--C-:B-----5:R-:W-:Y:S01]  /*39d0*/  FADD.FTZ R28, R28, -R121.reuse ;  /* 0x800000791c1c7221 */ /* 0x120fe20000010000 */
[----:B------:R-:W-:Y:S01]  /*39e0*/  FADD.FTZ R30, R30, -R121 ;  /* 0x800000791e1e7221 */ /* 0x000fe20000010000 */
[----:B------:R-:W2:Y:S01]  /*39f0*/  SHFL.IDX PT, R108, R228, R233, 0x1f ;  /* 0x00001fe9e46c7589 */ /* 0x000ea200000e0000 */
[--C-:B------:R-:W-:Y:S01]  /*3a00*/  FADD.FTZ R32, R32, -R116.reuse ;  /* 0x8000007420207221 */ /* 0x100fe20000010000 */
[----:B------:R-:W-:Y:S02]  /*3a10*/  FADD.FTZ R34, R34, -R116 ;  /* 0x8000007422227221 */ /* 0x000fe40000010000 */
[----:B------:R-:W3:Y:S01]  /*3a20*/  SHFL.IDX PT, R124, R228, R8, 0x1f ;  /* 0x00001f08e47c7589 */ /* 0x000ee200000e0000 */
[--C-:B------:R-:W-:Y:S01]  /*3a30*/  FADD.FTZ R36, R36, -R15.reuse ;  /* 0x8000000f24247221 */ /* 0x100fe20000010000 */
[----:B------:R-:W-:-:S02]  /*3a40*/  FADD.FTZ R38, R38, -R15 ;  /* 0x8000000f26267221 */ /* 0x000fc40000010000 */
[----:B------:R-:W5:Y:S04]  /*3a50*/  SHFL.IDX PT, R121, R228, R235, 0x1f ;  /* 0x00001febe4797589 */ /* 0x000f6800000e0000 */
[----:B------:R-:W5:Y:S04]  /*3a60*/  SHFL.IDX PT, R116, R228, R234, 0x1f ;  /* 0x00001feae4747589 */ /* 0x000f6800000e0000 */
[----:B------:R-:W5:Y:S01]  /*3a70*/  SHFL.IDX PT, R15, R228, R231, 0x1f ;  /* 0x00001fe7e40f7589 */ /* 0x000f6200000e0000 */
[--C-:B------:R-:W-:Y:S01]  /*3a80*/  FADD.FTZ R29, R29, -R120.reuse ;  /* 0x800000781d1d7221 */ /* 0x100fe20000010000 */
[----:B------:R-:W-:-:S02]  /*3a90*/  FADD.FTZ R31, R31, -R120 ;  /* 0x800000781f1f7221 */ /* 0x000fc40000010000 */
[----:B------:R-:W5:Y:S01]  /*3aa0*/  SHFL.IDX PT, R120, R228, R237, 0x1f ;  /* 0x00001fede4787589 */ /* 0x000f6200000e0000 */
[--C-:B-1----:R-:W-:Y:S01]  /*3ab0*/  FADD.FTZ R49, R49, -R16.reuse ;  /* 0x8000001031317221 */ /* 0x102fe20000010000 */
[----:B------:R-:W-:Y:S02]  /*3ac0*/  FADD.FTZ R51, R51, -R16 ;  /* 0x8000001033337221 */ /* 0x000fe40000010000 */
[----:B------:R-:W-:Y:S01]  /*3ad0*/  SHFL.IDX PT, R16, R12, R231, 0x1f ;  /* 0x00001fe70c107589 */ /* 0x000fe200000e0000 */
[--C-:B--2---:R-:W-:Y:S01]  /*3ae0*/  FADD.FTZ R48, R48, -R108.reuse ;  /* 0x8000006c30307221 */ /* 0x104fe20000010000 */
[----:B------:R-:W-:Y:S02]  /*3af0*/  FADD.FTZ R50, R50, -R108 ;  /* 0x8000006c32327221 */ /* 0x000fe40000010000 */
[----:B------:R-:W1:Y:S01]  /*3b00*/  SHFL.IDX PT, R231, R9, R231, 0x1f ;  /* 0x00001fe709e77589 */ /* 0x000e6200000e0000 */
[--C-:B------:R-:W-:Y:S01]  /*3b10*/  FADD.FTZ R37, R37, -R125.reuse ;  /* 0x8000007d25257221 */ /* 0x100fe20000010000 */
[----:B------:R-:W-:Y:S01]  /*3b20*/  FADD.FTZ R39, R39, -R125 ;  /* 0x8000007d27277221 */ /* 0x000fe20000010000 */
[--C-:B---3--:R-:W-:Y:S01]  /*3b30*/  FADD.FTZ R40, R40, -R124.reuse ;  /* 0x8000007c28287221 */ /* 0x108fe20000010000 */
[----:B------:R-:W-:Y:S01]  /*3b40*/  FADD.FTZ R42, R42, -R124 ;  /* 0x8000007c2a2a7221 */ /* 0x000fe20000010000 */
[--C-:B-----5:R-:W-:Y:S01]  /*3b50*/  FADD.FTZ R44, R44, -R121.reuse ;  /* 0x800000792c2c7221 */ /* 0x120fe20000010000 */
[----:B------:R-:W-:Y:S01]  /*3b60*/  FADD.FTZ R46, R46, -R121 ;  /* 0x800000792e2e7221 */ /* 0x000fe20000010000 */
[----:B------:R-:W2:Y:S01]  /*3b70*/  SHFL.IDX PT, R108, R12, R232, 0x1f ;  /* 0x00001fe80c6c7589 */ /* 0x000ea200000e0000 */
[--C-:B------:R-:W-:Y:S01]  /*3b80*/  FADD.FTZ R45, R45, -R116.reuse ;  /* 0x800000742d2d7221 */ /* 0x100fe20000010000 */
[----:B------:R-:W-:-:S02]  /*3b90*/  FADD.FTZ R47, R47, -R116 ;  /* 0x800000742f2f7221 */ /* 0x000fc40000010000 */
[----:B------:R-:W-:Y:S01]  /*3ba0*/  SHFL.IDX PT, R124, R12, R8, 0x1f ;  /* 0x00001f080c7c7589 */ /* 0x000fe200000e0000 */
[--C-:B------:R-:W-:Y:S01]  /*3bb0*/  FADD.FTZ R52, R52, -R15.reuse ;  /* 0x8000000f34347221 */ /* 0x100fe20000010000 */
[----:B------:R-:W-:Y:S02]  /*3bc0*/  FADD.FTZ R54, R54, -R15 ;  /* 0x8000000f36367221 */ /* 0x000fe40000010000 */
[----:B------:R-:W-:Y:S04]  /*3bd0*/  SHFL.IDX PT, R125, R12, R237, 0x1f ;  /* 0x00001fed0c7d7589 */ /* 0x000fe800000e0000 */
[----:B------:R-:W-:Y:S04]  /*3be0*/  SHFL.IDX PT, R121, R12, R235, 0x1f ;  /* 0x00001feb0c797589 */ /* 0x000fe800000e0000 */
[----:B------:R-:W-:Y:S04]  /*3bf0*/  SHFL.IDX PT, R15, R12, R234, 0x1f ;  /* 0x00001fea0c0f7589 */ /* 0x000fe800000e0000 */
[----:B------:R-:W3:Y:S04]  /*3c00*/  SHFL.IDX PT, R116, R12, R233, 0x1f ;  /* 0x00001fe90c747589 */ /* 0x000ee800000e0000 */
[----:B------:R-:W5:Y:S01]  /*3c10*/  SHFL.IDX PT, R12, R12, R230, 0x1f ;  /* 0x00001fe60c0c7589 */ /* 0x000f6200000e0000 */
[--C-:B------:R-:W-:Y:S01]  /*3c20*/  FADD.FTZ R41, R41, -R120.reuse ;  /* 0x8000007829297221 */ /* 0x100fe20000010000 */
[----:B------:R-:W-:-:S02]  /*3c30*/  FADD.FTZ R43, R43, -R120 ;  /* 0x800000782b2b7221 */ /* 0x000fc40000010000 */
[----:B------:R-:W-:Y:S04]  /*3c40*/  SHFL.IDX PT, R237, R9, R237, 0x1f ;  /* 0x00001fed09ed7589 */ /* 0x000fe800000e0000 */
[----:B------:R-:W4:Y:S01]  /*3c50*/  SHFL.IDX PT, R120, R9, R8, 0x1f ;  /* 0x00001f0809787589 */ /* 0x000f2200000e0000 */
[----:B------:R-:W4:Y:S01]  /*3c60*/  MUFU.EX2 R126, R126 ;  /* 0x0000007e007e7308 */ /* 0x000f220000000800 */
[----:B-1----:R-:W-:Y:S01]  /*3c70*/  FADD.FTZ R128, R84, -R231 ;  /* 0x800000e754807221 */ /* 0x002fe20000010000 */
[----:B------:R-:W-:Y:S01]  /*3c80*/  FMUL.FTZ R84, R216, R24 ;  /* 0x00000018d8547220 */ /* 0x000fe20000410000 */
[----:B------:R-:W1:Y:S01]  /*3c90*/  SHFL.IDX PT, R228, R228, R230, 0x1f ;  /* 0x00001fe6e4e47589 */ /* 0x000e6200000e0000 */
[----:B------:R-:W-:-:S04]  /*3ca0*/  FMUL.FTZ R25, R219, R25 ;  /* 0x00000019db197220 */ /* 0x000fc80000410000 */
[----:B------:R-:W4:Y:S01]  /*3cb0*/  MUFU.EX2 R127, R127 ;  /* 0x0000007f007f7308 */ /* 0x000f220000000800 */
[----:B------:R-:W1:Y:S01]  /*3cc0*/  SHFL.IDX PT, R235, R9, R235, 0x1f ;  /* 0x00001feb09eb7589 */ /* 0x000e6200000e0000 */
[----:B--2---:R-:W-:Y:S01]  /*3cd0*/  FADD.FTZ R65, R65, -R108 ;  /* 0x8000006c41417221 */ /* 0x004fe20000010000 */
[----:B---3--:R-:W-:Y:S02]  /*3ce0*/  FADD.FTZ R66, R66, -R116 ;  /* 0x8000007442427221 */ /* 0x008fe40000010000 */
[----:B------:R-:W2:Y:S04]  /*3cf0*/  SHFL.IDX PT, R234, R9, R234, 0x1f ;  /* 0x00001fea09ea7589 */ /* 0x000ea800000e0000 */
[----:B------:R-:W3:Y:S04]  /*3d00*/  SHFL.IDX PT, R233, R9, R233, 0x1f ;  /* 0x00001fe909e97589 */ /* 0x000ee800000e0000 */
[----:B------:R-:W3:Y:S04]  /*3d10*/  SHFL.IDX PT, R232, R9, R232, 0x1f ;  /* 0x00001fe809e87589 */ /* 0x000ee800000e0000 */
[----:B------:R5:W3:Y:S01]  /*3d20*/  SHFL.IDX PT, R230, R9, R230, 0x1f ;  /* 0x00001fe609e67589 */ /* 0x000ae200000e0000 */
[----:B------:R-:W-:Y:S01]  /*3d30*/  F2FP.BF16.F32.PACK_AB R84, R25, R84 ;  /* 0x000000541954723e */ /* 0x000fe200000010ff */
[----:B------:R-:W-:Y:S01]  /*3d40*/  FMUL.FTZ R25, R97, R65 ;  /* 0x0000004161197220 */ /* 0x000fe20000410000 */
[----:B------:R-:W-:Y:S01]  /*3d50*/  FFMA.FTZ R136, R143, UR10, -R136 ;  /* 0x0000000a8f887c23 */ /* 0x000fe20008010888 */
[----:B------:R-:W-:Y:S01]  /*3d60*/  FMUL.FTZ R65, R130, R66 ;  /* 0x0000004282417220 */ /* 0x000fe20000410000 */
[--C-:B-----5:R-:W-:Y:S01]  /*3d70*/  FADD.FTZ R9, R68, -R16.reuse ;  /* 0x8000001044097221 */ /* 0x120fe20000010000 */
[----:B------:R-:W-:Y:S01]  /*3d80*/  FADD.FTZ R16, R70, -R16 ;  /* 0x8000001046107221 */ /* 0x000fe20000010000 */
[----:B------:R-:W-:Y:S01]  /*3d90*/  FADD.FTZ R70, R69, -R12 ;  /* 0x8000000c45467221 */ /* 0x000fe20000010000 */
[--C-:B------:R-:W-:Y:S01]  /*3da0*/  FFMA.FTZ R106, R149, UR10, -R140.reuse ;  /* 0x0000000a956a7c23 */ /* 0x100fe2000801088c */
[----:B------:R-:W5:Y:S01]  /*3db0*/  MUFU.EX2 R109, R109 ;  /* 0x0000006d006d7308 */ /* 0x000f620000000800 */
[----:B------:R-:W-:Y:S01]  /*3dc0*/  FFMA.FTZ R133, R146, UR10, -R133 ;  /* 0x0000000a92857c23 */ /* 0x000fe20008010885 */
[----:B------:R-:W-:Y:S01]  /*3dd0*/  FADD.FTZ R61, R61, -R15 ;  /* 0x8000000f3d3d7221 */ /* 0x000fe20000010000 */
[----:B------:R-:W-:Y:S01]  /*3de0*/  FMUL.FTZ R28, R17, R28 ;  /* 0x0000001c111c7220 */ /* 0x000fe20000410000 */
[----:B------:R-:W-:Y:S01]  /*3df0*/  FMUL.FTZ R29, R18, R29 ;  /* 0x0000001d121d7220 */ /* 0x000fe20000410000 */
[----:B------:R-:W-:Y:S01]  /*3e00*/  FMUL.FTZ R9, R98, R9 ;  /* 0x0000000962097220 */ /* 0x000fe20000410000 */
[----:B------:R-:W-:Y:S01]  /*3e10*/  FMUL.FTZ R66, R99, R70 ;  /* 0x0000004663427220 */ /* 0x000fe20000410000 */
[--C-:B------:R-:W-:Y:S01]  /*3e20*/  FADD.FTZ R60, R60, -R121.reuse ;  /* 0x800000793c3c7221 */ /* 0x100fe20000010000 */
[----:B------:R-:W3:Y:S01]  /*3e30*/  MUFU.EX2 R113, R113 ;  /* 0x0000007100717308 */ /* 0x000ee20000000800 */
[----:B------:R-:W-:Y:S01]  /*3e40*/  FADD.FTZ R62, R62, -R121 ;  /* 0x800000793e3e7221 */ /* 0x000fe20000010000 */
[----:B------:R-:W-:Y:S01]  /*3e50*/  FADD.FTZ R15, R63, -R15 ;  /* 0x8000000f3f0f7221 */ /* 0x000fe20000010000 */
[----:B------:R-:W-:Y:S01]  /*3e60*/  FFMA.FTZ R227, R150, UR10, -R227 ;  /* 0x0000000a96e37c23 */ /* 0x000fe200080108e3 */
[----:B------:R-:W-:-:S04]  /*3e70*/  FFMA.FTZ R140, R151, UR10, -R140 ;  /* 0x0000000a978c7c23 */ /* 0x000fc8000801088c */
[----:B------:R-:W3:Y:S01]  /*3e80*/  MUFU.EX2 R122, R122 ;  /* 0x0000007a007a7308 */ /* 0x000ee20000000800 */
[----:B------:R-:W-:Y:S01]  /*3e90*/  FADD.FTZ R231, R86, -R231 ;  /* 0x800000e756e77221 */ /* 0x000fe20000010000 */
[----:B------:R-:W-:Y:S01]  /*3ea0*/  F2FP.BF16.F32.PACK_AB R86, R29, R28 ;  /* 0x0000001c1d56723e */ /* 0x000fe200000010ff */
[----:B------:R-:W-:-:S05]  /*3eb0*/  FMUL.FTZ R60, R95, R60 ;  /* 0x0000003c5f3c7220 */ /* 0x000fca0000410000 */
[----:B------:R-:W3:Y:S01]  /*3ec0*/  MUFU.EX2 R123, R123 ;  /* 0x0000007b007b7308 */ /* 0x000ee20000000800 */
[----:B------:R-:W-:Y:S01]  /*3ed0*/  FMUL.FTZ R61, R11, R61 ;  /* 0x0000003d0b3d7220 */ /* 0x000fe20000410000 */
[----:B----4-:R-:W-:Y:S01]  /*3ee0*/  FMUL.FTZ R62, R126, R62 ;  /* 0x0000003e7e3e7220 */ /* 0x010fe20000410000 */
[----:B------:R-:W-:Y:S01]  /*3ef0*/  FMUL.FTZ R15, R127, R15 ;  /* 0x0000000f7f0f7220 */ /* 0x000fe20000410000 */
[----:B------:R-:W-:-:S04]  /*3f00*/  F2FP.BF16.F32.PACK_AB R66, R66, R9 ;  /* 0x000000094242723e */ /* 0x000fc800000010ff */
[----:B------:R-:W4:Y:S01]  /*3f10*/  MUFU.EX2 R117, R117 ;  /* 0x0000007500757308 */ /* 0x000f220000000800 */
[----:B------:R-:W-:Y:S01]  /*3f20*/  FADD.FTZ R67, R67, -R108 ;  /* 0x8000006c43437221 */ /* 0x000fe20000010000 */
[----:B------:R-:W-:Y:S01]  /*3f30*/  FADD.FTZ R63, R72, -R120 ;  /* 0x80000078483f7221 */ /* 0x000fe20000010000 */
[----:B------:R-:W-:-:S05]  /*3f40*/  FADD.FTZ R108, R73, -R237 ;  /* 0x800000ed496c7221 */ /* 0x000fca0000010000 */
[----:B------:R-:W4:Y:S01]  /*3f50*/  MUFU.EX2 R114, R114 ;  /* 0x0000007200727308 */ /* 0x000f220000000800 */
[----:B------:R-:W-:-:S07]  /*3f60*/  FADD.FTZ R12, R71, -R12 ;  /* 0x8000000c470c7221 */ /* 0x000fce0000010000 */
[----:B------:R-:W4:Y:S08]  /*3f70*/  MUFU.EX2 R115, R115 ;  /* 0x0000007300737308 */ /* 0x000f300000000800 */
[----:B------:R-:W4:Y:S08]  /*3f80*/  MUFU.EX2 R118, R118 ;  /* 0x0000007600767308 */ /* 0x000f300000000800 */
[----:B------:R-:W4:Y:S01]  /*3f90*/  MUFU.EX2 R119, R119 ;  /* 0x0000007700777308 */ /* 0x000f220000000800 */
[----:B------:R-:W-:-:S07]  /*3fa0*/  F2FP.BF16.F32.PACK_AB R70, R61, R60 ;  /* 0x0000003c3d46723e */ /* 0x000fce00000010ff */
[----:B------:R-:W4:Y:S01]  /*3fb0*/  MUFU.EX2 R131, R131 ;  /* 0x0000008300837308 */ /* 0x000f220000000800 */
[----:B------:R-:W-:-:S07]  /*3fc0*/  F2FP.BF16.F32.PACK_AB R71, R15, R62 ;  /* 0x0000003e0f47723e */ /* 0x000fce00000010ff */
[----:B------:R-:W4:Y:S01]  /*3fd0*/  MUFU.EX2 R134, R134 ;  /* 0x0000008600867308 */ /* 0x000f220000000800 */
[----:B------:R-:W-:-:S07]  /*3fe0*/  FMUL.FTZ R60, R100, R63 ;  /* 0x0000003f643c7220 */ /* 0x000fce0000410000 */
[----:B------:R-:W4:Y:S01]  /*3ff0*/  MUFU.EX2 R135, R135 ;  /* 0x0000008700877308 */ /* 0x000f220000000800 */
[----:B------:R-:W-:-:S07]  /*4000*/  FMUL.FTZ R15, R101, R108 ;  /* 0x0000006c650f7220 */ /* 0x000fce0000410000 */
[----:B------:R-:W-:Y:S01]  /*4010*/  MUFU.EX2 R102, R102 ;  /* 0x0000006600667308 */ /* 0x000fe20000000800 */
[----:B------:R-:W-:-:S07]  /*4020*/  FADD.FTZ R64, R64, -R116 ;  /* 0x8000007440407221 */ /* 0x000fce0000010000 */
[----:B------:R-:W4:Y:S08]  /*4030*/  MUFU.EX2 R138, R138 ;  /* 0x0000008a008a7308 */ /* 0x000f300000000800 */
[----:B------:R-:W4:Y:S08]  /*4040*/  MUFU.EX2 R139, R139 ;  /* 0x0000008b008b7308 */ /* 0x000f300000000800 */
        /* <DEDUP_REMOVED lines=14> */
[----:B------:R-:W-:Y:S01]  /*4130*/  FMUL.FTZ R26, R217, R26 ;  /* 0x0000001ad91a7220 */ /* 0x000fe20000410000 */
[----:B------:R-:W-:Y:S01]  /*4140*/  FMUL.FTZ R27, R218, R27 ;  /* 0x0000001bda1b7220 */ /* 0x000fe20000410000 */
[--C-:B-1----:R-:W-:Y:S01]  /*4150*/  FADD.FTZ R53, R53, -R228.reuse ;  /* 0x800000e435357221 */ /* 0x102fe20000010000 */
[----:B------:R-:W-:Y:S01]  /*4160*/  FADD.FTZ R55, R55, -R228 ;  /* 0x800000e437377221 */ /* 0x000fe20000010000 */
[----:B------:R-:W-:Y:S01]  /*4170*/  FMUL.FTZ R30, R220, R30 ;  /* 0x0000001edc1e7220 */ /* 0x000fe20000410000 */
[----:B------:R-:W-:Y:S01]  /*4180*/  FMUL.FTZ R31, R221, R31 ;  /* 0x0000001fdd1f7220 */ /* 0x000fe20000410000 */
[----:B------:R-:W-:Y:S01]  /*4190*/  FMUL.FTZ R64, R96, R64 ;  /* 0x0000004060407220 */ /* 0x000fe20000410000 */
[----:B------:R-:W-:Y:S01]  /*41a0*/  F2FP.BF16.F32.PACK_AB R60, R15, R60 ;  /* 0x0000003c0f3c723e */ /* 0x000fe200000010ff */
[----:B------:R-:W-:Y:S01]  /*41b0*/  FADD.FTZ R116, R76, -R235 ;  /* 0x800000eb4c747221 */ /* 0x000fe20000010000 */
[----:B--2---:R-:W-:Y:S01]  /*41c0*/  FADD.FTZ R124, R77, -R234 ;  /* 0x800000ea4d7c7221 */ /* 0x004fe20000010000 */
[----:B------:R-:W-:Y:S01]  /*41d0*/  FMUL.FTZ R32, R10, R32 ;  /* 0x000000200a207220 */ /* 0x000fe20000410000 */
[----:B------:R-:W-:Y:S01]  /*41e0*/  FMUL.FTZ R33, R19, R33 ;  /* 0x0000002113217220 */ /* 0x000fe20000410000 */
[----:B------:R-:W-:Y:S01]  /*41f0*/  FMUL.FTZ R34, R222, R34 ;  /* 0x00000022de227220 */ /* 0x000fe20000410000 */
[----:B-----5:R-:W-:Y:S01]  /*4200*/  FMUL.FTZ R35, R109, R35 ;  /* 0x000000236d237220 */ /* 0x020fe20000410000 */
        /* <DEDUP_REMOVED lines=14> */
[----:B------:R-:W-:Y:S01]  /*42f0*/  FADD.FTZ R125, R81, -R232 ;  /* 0x800000e8517d7221 */ /* 0x000fe20000010000 */
[----:B------:R-:W-:Y:S01]  /*4300*/  FADD.FTZ R129, R85, -R230 ;  /* 0x800000e655817221 */ /* 0x000fe20000010000 */
        /* <DEDUP_REMOVED lines=145> */
[----:B------:R-:W-:Y:S02]  /*4c20*/  SHF.R.U32.HI R10, RZ, 0x4, R10 ;  /* 0x00000004ff0a7819 */ /* 0x000fe4000001160a */
[----:B------:R-:W-:Y:S02]  /*4c30*/  R2UR UR5, R236 ;  /* 0x00000000ec0572ca */ /* 0x000fe400000e0000 */
[----:B------:R-:W-:-:S04]  /*4c40*/  LOP3.LUT R10, R10, 0x3fff, RZ, 0xc0, !PT ;  /* 0x00003fff0a0a7812 */ /* 0x000fc800078ec0ff */
[----:B------:R-:W-:-:S05]  /*4c50*/  LOP3.LUT R11, R10, 0x10000, RZ, 0xfc, !PT ;  /* 0x000100000a0b7812 */ /* 0x000fca00078efcff */
[----:B------:R-:W-:Y:S02]  /*4c60*/  IMAD R11, R0, 0x800, R11 ;  /* 0x00000800000b7824 */ /* 0x000fe400078e020b */
[----:B------:R-:W-:-:S03]  /*4c70*/  USHF.R.U32.HI UR5, URZ, 0x4, UR5 ;  /* 0x000000043f057899 */ /* 0x000fc60008011605 */
[----:B------:R-:W-:Y:S01]  /*4c80*/  R2UR UR8, R11 ;  /* 0x000000000b0872ca */ /* 0x000fe200000e0000 */
[----:B------:R-:W-:Y:S01]  /*4c90*/  ULOP3.LUT UR10, UR5, 0x3fff, URZ, 0xc0, !UPT ;  /* 0x00003fff050a7892 */ /* 0x000fe2000f8ec03f */
[----:B------:R-:W-:Y:S02]  /*4ca0*/  WARPGROUP.DEPBAR.LE gsb0, 0x0 ;  /* 0x00008000000079c5 */ /* 0x000fe40000010000 */
[----:B------:R2:W-:Y:S06]  /*4cb0*/  MEMBAR.ALL.CTA ;  /* 0x0000000000007992 */ /* 0x0005ec0000008000 */
[----:B--2---:R-:W2:Y:S02]  /*4cc0*/  FENCE.VIEW.ASYNC.S ;  /* 0x00000000000073c6 */ /* 0x004ea40000000000 */
[----:B--2---:R-:W-:Y:S06]  /*4cd0*/  BAR.SYNC.DEFER_BLOCKING 0x9, 0x100 ;  /* 0x0244000000007b1d */ /* 0x004fec0000010000 */
[----:B------:R-:W-:Y:S01]  /*4ce0*/  UMOV UR9, 0x40000040 ;  /* 0x4000004000097882 */ /* 0x000fe20000000000 */
        /* <DEDUP_REMOVED lines=55> */
.L_x_6702:
        /* <DEDUP_REMOVED lines=68> */
.L_x_6703:
        /* <DEDUP_REMOVED lines=12> */
.L_x_6693:
[----:B------:R-:W-:-:S06]  /*5560*/  UISETP.GE.AND UP0, UPT, UR45, UR44, UPT ;  /* 0x0000002c2d00728c */ /* 0x000fcc000bf06270 */
[----:B------:R-:W-:-:S13]  /*5570*/  PLOP3.LUT P0, PT, PT, PT, UP0, 0x80, 0x0 ;  /* 0x000000000000781c */ /* 0x000fda0003f0f008 */
[----:B------:R-:W-:Y:S05]  /*5580*/  @P0 BRA `(.L_x_6705) ;  /* 0x0000003800440947 */ /* 0x000fea0003800000 */
[----:B------:R-:W1:Y:S04]  /*5590*/  LDL.LU R9, [R1+0x20] ;  /* 0x0000200001097983 */ /* 0x000e680000300800 */
        /* <DEDUP_REMOVED lines=9> */
[CC--:B------:R-:W-:Y:S02]  /*5630*/  LEA.HI R7, R6.reuse, R5.reuse, RZ, 0x7 ;  /* 0x0000000506077211 */ /* 0x0c0fe400078f38ff */
[----:B------:R-:W-:Y:S02]  /*5640*/  LEA.HI R8, R6, R5, RZ, 0x5 ;  /* 0x0000000506087211 */ /* 0x000fe400078f28ff */
[----:B------:R-:W-:Y:S02]  /*5650*/  LOP3.LUT R10, R7, 0xffffff80, RZ, 0xc0, !PT ;  /* 0xffffff80070a7812 */ /* 0x000fe400078ec0ff */
[----:B------:R-:W-:Y:S02]  /*5660*/  SHF.R.S32.HI R7, RZ, 0x7, R7 ;  /* 0x00000007ff077819 */ /* 0x000fe40000011407 */
[----:B------:R-:W-:Y:S01]  /*5670*/  LOP3.LUT R8, R8, 0xffffffe0, RZ, 0xc0, !PT ;  /* 0xffffffe008087812 */ /* 0x000fe200078ec0ff */
[----:B------:R-:W-:-:S04]  /*5680*/  IMAD.IADD R10, R5, 0x1, -R10 ;  /* 0x00000001050a7824 */ /* 0x000fc800078e0a0a */
[----:B------:R-:W-:Y:S01]  /*5690*/  IMAD.IADD R8, R5, 0x1, -R8 ;  /* 0x0000000105087824 */ /* 0x000fe200078e0a08 */
[----:B-1----:R-:W-:Y:S02]  /*56a0*/  LEA.HI R13, R9, R10, RZ, 0x5 ;  /* 0x0000000a090d7211 */ /* 0x002fe400078f28ff */
[----:B------:R-:W-:Y:S02]  /*56b0*/  LEA.HI R9, R7, R7, RZ, 0x1 ;  /* 0x0000000707097211 */ /* 0x000fe400078f08ff */
[--C-:B---3--:R-:W-:Y:S02]  /*56c0*/  SHF.R.S32.HI R11, RZ, 0x2, R12.reuse ;  /* 0x00000002ff0b7819 */ /* 0x108fe4000001140c */
[----:B------:R-:W-:Y:S02]  /*56d0*/  SHF.R.S32.HI R10, RZ, 0x1f, R12 ;  /* 0x0000001fff0a7819 */ /* 0x000fe4000001140c */
[----:B------:R-:W-:Y:S02]  /*56e0*/  LOP3.LUT R12, R9, 0xfffffffe, RZ, 0xc0, !PT ;  /* 0xfffffffe090c7812 */ /* 0x000fe400078ec0ff */
        /* <DEDUP_REMOVED lines=91> */
.L_x_6716:
[----:B------:R-:W-:-:S05]  /*5ca0*/  IMAD.U32 R7, RZ, RZ, UR36 ;  /* 0x00000024ff077e24 */ /* 0x000fca000f8e00ff */
[----:B------:R-:W-:-:S04]  /*5cb0*/  LOP3.LUT R7, R7, 0x1, RZ, 0xfc, !PT ;  /* 0x0000000107077812 */ /* 0x000fc800078efcff */
[----:B------:R-:W-:-:S13]  /*5cc0*/  ISETP.NE.AND P0, PT, R7, 0x3, PT ;  /* 0x000000030700780c */ /* 0x000fda0003f05270 */
[----:B--2---:R-:W-:Y:S05]  /*5cd0*/  @!P0 BRA `(.L_x_6706) ;  /* 0x0000000000048947 */ /* 0x004fea0003800000 */
[----:B------:R-:W-:Y:S01]  /*5ce0*/  BPT.TRAP 0x1 ;  /* 0x000000040000795c */ /* 0x000fe20000300000 */
.L_x_6706:
[----:B------:R-:W-:Y:S01]  /*5cf0*/  IMAD R7, R0, 0x8, R236 ;  /* 0x0000000800077824 */ /* 0x000fe200078e02ec */
[----:B------:R-:W-:-:S04]  /*5d00*/  SHF.L.U32 R18, R4, 0x1f, RZ ;  /* 0x0000001f04127819 */ /* 0x000fc800000006ff */
[----:B------:R1:W2:Y:S01]  /*5d10*/  SYNCS.PHASECHK.TRANS64.TRYWAIT P1, [R7+URZ+0x30c10], R18 ;  /* 0x030c1012070075a7 */ /* 0x0002a2000802017f */
[----:B------:R-:W-:Y:S05]  /*5d20*/  @!P0 BRA `(.L_x_6707) ;  /* 0x0000000000048947 */ /* 0x000fea0003800000 */
[----:B------:R-:W-:Y:S01]  /*5d30*/  BPT.TRAP 0x1 ;  /* 0x000000040000795c */ /* 0x000fe20000300000 */
.L_x_6707:
[----:B---3--:R-:W-:-:S05]  /*5d40*/  VIADD R8, R236, 0x10000 ;  /* 0x00010000ec087836 */ /* 0x008fca0000000000 */
[----:B------:R-:W-:-:S04]  /*5d50*/  SHF.R.U32.HI R8, RZ, 0x4, R8 ;  /* 0x00000004ff087819 */ /* 0x000fc80000011608 */
[----:B------:R-:W-:-:S04]  /*5d60*/  LOP3.LUT R8, R8, 0x3fff, RZ, 0xc0, !PT ;  /* 0x00003fff08087812 */ /* 0x000fc800078ec0ff */
[----:B------:R-:W-:Y:S01]  /*5d70*/  LOP3.LUT R9, R8, 0x10000, RZ, 0xfc, !PT ;  /* 0x0001000008097812 */ /* 0x000fe200078efcff */
[----:B--2---:R-:W-:Y:S06]  /*5d80*/  @P1 BRA `(.L_x_6708) ;  /* 0x0000000000081947 */ /* 0x004fec0003800000 */
[----:B------:R-:W2:Y:S02]  /*5d90*/  SYNCS.PHASECHK.TRANS64.TRYWAIT P1, [R7+URZ+0x30c10], R18 ;  /* 0x030c1012070075a7 */ /* 0x000ea4000802017f */
[----:B--2---:R-:W-:Y:S05]  /*5da0*/  @!P1 BRA `(.L_x_6709) ;  /* 0x0000008c00b09947 */ /* 0x004fea0003800000 */
.L_x_6708:
        /* <DEDUP_REMOVED lines=29> */
[----:B------:R-:W-:-:S04]  /*5f80*/  IMAD R9, R3, 0x2, R12 ;  /* 0x0000000203097824 */ /* 0x000fc800078e020c */
        /* <DEDUP_REMOVED lines=18> */
[----:B------:R-:W-:-:S02]  /*60b0*/  IMAD R217, R217, 0x4, R216 ;  /* 0x00000004d9d97824 */ /* 0x000fc400078e02d8 */
        /* <DEDUP_REMOVED lines=14> */
.L_x_6710:
[----:B------:R1:W1:Y:S01]  /*61a0*/  SYNCS.PHASECHK.TRANS64.TRYWAIT P1, [R7+URZ+0x30c30], R18 ;  /* 0x030c3012070075a7 */ /* 0x000262000802017f */
[----:B------:R-:W-:Y:S05]  /*61b0*/  @!P0 BRA `(.L_x_6711) ;  /* 0x0000000000048947 */ /* 0x000fea0003800000 */
[----:B------:R-:W-:Y:S01]  /*61c0*/  BPT.TRAP 0x1 ;  /* 0x000000040000795c */ /* 0x000fe20000300000 */
.L_x_6711:
        /* <DEDUP_REMOVED lines=8> */
.L_x_6712:
        /* <DEDUP_REMOVED lines=8> */
[----:B--2---:R-:W-:Y:S01]  /*62d0*/  SHFL.IDX PT, R9, R16, R5, 0x1f ;  /* 0x00001f0510097589 */ /* 0x004fe200000e0000 */
[C---:B------:R-:W-:Y:S01]  /*62e0*/  VIADD R13, R5.reuse, 0x10 ;  /* 0x00000010050d7836 */ /* 0x040fe20000000000 */
[C---:B------:R-:W-:Y:S01]  /*62f0*/  ISETP.GT.AND P2, PT, R6.reuse, RZ, PT ;  /* 0x000000ff0600720c */ /* 0x040fe20003f44270 */
[C---:B------:R-:W-:Y:S01]  /*6300*/  VIADD R14, R5.reuse, 0x14 ;  /* 0x00000014050e7836 */ /* 0x040fe20000000000 */
[----:B---3--:R-:W-:Y:S01]  /*6310*/  SHFL.IDX PT, R18, R231, R5, 0x1f ;  /* 0x00001f05e7127589 */ /* 0x008fe200000e0000 */
[C---:B------:R-:W-:Y:S01]  /*6320*/  VIADD R15, R5.reuse, 0x18 ;  /* 0x00000018050f7836 */ /* 0x040fe20000000000 */
[----:B------:R-:W-:Y:S01]  /*6330*/  ISETP.GT.AND P1, PT, R6, 0x8, PT ;  /* 0x000000080600780c */ /* 0x000fe20003f24270 */
[C---:B------:R-:W-:Y:S01]  /*6340*/  VIADD R19, R5.reuse, 0x4 ;  /* 0x0000000405137836 */ /* 0x040fe20000000000 */
[----:B------:R-:W-:Y:S01]  /*6350*/  HGMMA.64x128x16.F32.BF16 R24, gdesc[UR4], RZ, !UPT, gsb0 ;  /* 0x01e00000041879f0 */ /* 0x000fe2000c0018ff */
[----:B------:R-:W-:Y:S01]  /*6360*/  UIADD3 UR4, UR6, 0x2, URZ ;  /* 0x0000000206047890 */ /* 0x000fe2000fffe03f */
[C---:B------:R-:W-:Y:S01]  /*6370*/  VIADD R17, R5.reuse, 0x8 ;  /* 0x0000000805117836 */ /* 0x040fe20000000000 */
[----:B------:R-:W1:Y:S01]  /*6380*/  SHFL.IDX PT, R12, R16, R12, 0x1f ;  /* 0x00001f0c100c7589 */ /* 0x000e6200000e0000 */
[----:B------:R-:W-:Y:S01]  /*6390*/  VIADD R20, R5, 0x1c ;  /* 0x0000001c05147836 */ /* 0x000fe20000000000 */
[----:B------:R-:W-:Y:S01]  /*63a0*/  FSEL R101, R101, -INF , P2 ;  /* 0xff80000065657808 */ /* 0x000fe20001000000 */
[----:B------:R-:W-:Y:S01]  /*63b0*/  ULDC UR12, c[0x0][0x744] ;  /* 0x0001d100000c7ab9 */ /* 0x000fe20000000800 */
[----:B------:R-:W2:Y:S01]  /*63c0*/  SHFL.IDX PT, R13, R16, R13, 0x1f ;  /* 0x00001f0d100d7589 */ /* 0x000ea200000e0000 */
[----:B------:R-:W-:Y:S01]  /*63d0*/  UMOV UR10, UR4 ;  /* 0x00000004000a7c82 */ /* 0x000fe20008000000 */
[----:B------:R-:W-:Y:S01]  /*63e0*/  UIADD3 UR4, UR6, 0x4, URZ ;  /* 0x0000000406047890 */ /* 0x000fe2000fffe03f */
[----:B------:R-:W-:Y:S01]  /*63f0*/  FSEL R93, R93, -INF , P2 ;  /* 0xff8000005d5d7808 */ /* 0x000fe20001000000 */
[----:B------:R-:W3:Y:S01]  /*6400*/  SHFL.IDX PT, R14, R16, R14, 0x1f ;  /* 0x00001f0e100e7589 */ /* 0x000ee200000e0000 */
[----:B------:R-:W-:Y:S01]  /*6410*/  FSEL R96, R96, -INF , P2 ;  /* 0xff80000060607808 */ /* 0x000fe20001000000 */
[----:B------:R-:W-:Y:S01]  /*6420*/  UIADD3 UR6, UR6, 0x6, URZ ;  /* 0x0000000606067890 */ /* 0x000fe2000fffe03f */
[----:B------:R-:W-:Y:S01]  /*6430*/  FSEL R104, R104, -INF , P2 ;  /* 0xff80000068687808 */ /* 0x000fe20001000000 */
[----:B------:R-:W-:Y:S01]  /*6440*/  SHFL.IDX PT, R15, R16, R15, 0x1f ;  /* 0x00001f0f100f7589 */ /* 0x000fe200000e0000 */
[----:B------:R-:W-:Y:S01]  /*6450*/  FSEL R98, R98, -INF , P1 ;  /* 0xff80000062627808 */ /* 0x000fe20000800000 */
[----:B------:R-:W-:Y:S01]  /*6460*/  UMOV UR7, 0x40000040 ;  /* 0x4000004000077882 */ /* 0x000fe20000000000 */
[----:B------:R-:W-:Y:S01]  /*6470*/  FSEL R103, R103, -INF , P1 ;  /* 0xff80000067677808 */ /* 0x000fe20000800000 */
[----:B------:R-:W-:Y:S01]  /*6480*/  SHFL.IDX PT, R22, R231, R17, 0x1f ;  /* 0x00001f11e7167589 */ /* 0x000fe200000e0000 */
[----:B------:R-:W-:Y:S01]  /*6490*/  FSEL R106, R106, -INF , P1 ;  /* 0xff8000006a6a7808 */ /* 0x000fe20000800000 */
[----:B------:R-:W-:Y:S01]  /*64a0*/  IMAD R220, R0, 0x400, R220 ;  /* 0x0000040000dc7824 */ /* 0x000fe200078e02dc */
[----:B------:R-:W-:-:S02]  /*64b0*/  FSEL R222, R88, -INF , P2 ;  /* 0xff80000058de7808 */ /* 0x000fc40001000000 */
[----:B------:R-:W-:Y:S02]  /*64c0*/  FSEL R230, R92, -INF , P2 ;  /* 0xff8000005ce67808 */ /* 0x000fe40001000000 */
[----:B------:R-:W-:Y:S01]  /*64d0*/  FSEL R90, R90, -INF , P1 ;  /* 0xff8000005a5a7808 */ /* 0x000fe20000800000 */
[----:B-1----:R-:W-:Y:S01]  /*64e0*/  FFMA.FTZ R93, R93, UR12, -R12 ;  /* 0x0000000c5d5d7c23 */ /* 0x002fe2000801080c */
[----:B------:R-:W-:Y:S01]  /*64f0*/  FSEL R94, R94, -INF , P1 ;  /* 0xff8000005e5e7808 */ /* 0x000fe20000800000 */
[----:B------:R-:W-:Y:S01]  /*6500*/  FFMA.FTZ R222, R222, UR12, -R9 ;  /* 0x0000000cdede7c23 */ /* 0x000fe20008010809 */
[----:B------:R-:W-:Y:S01]  /*6510*/  FSEL R97, R97, -INF , P2 ;  /* 0xff80000061617808 */ /* 0x000fe20001000000 */
[--C-:B--2---:R-:W-:Y:S01]  /*6520*/  FFMA.FTZ R96, R96, UR12, -R13.reuse ;  /* 0x0000000c60607c23 */ /* 0x104fe2000801080d */
[----:B------:R-:W-:Y:S01]  /*6530*/  FFMA.FTZ R13, R98, UR12, -R13 ;  /* 0x0000000c620d7c23 */ /* 0x000fe2000801080d */
[----:B------:R1:W-:Y:S01]  /*6540*/  MUFU.EX2 R227, R93 ;  /* 0x0000005d00e37308 */ /* 0x0003e20000000800 */
[----:B----4-:R-:W2:Y:S01]  /*6550*/  SHFL.IDX PT, R98, R223, R5, 0x1f ;  /* 0x00001f05df627589 */ /* 0x010ea200000e0000 */
[----:B------:R-:W-:Y:S01]  /*6560*/  FFMA.FTZ R9, R90, UR12, -R9 ;  /* 0x0000000c5a097c23 */ /* 0x000fe20008010809 */
[----:B---3--:R-:W-:Y:S01]  /*6570*/  FFMA.FTZ R97, R97, UR12, -R14 ;  /* 0x0000000c61617c23 */ /* 0x008fe2000801080e */
[----:B------:R-:W-:-:S02]  /*6580*/  FSEL R120, R120, -INF , P2 ;  /* 0xff80000078787808 */ /* 0x000fc40001000000 */
[----:B------:R-:W-:Y:S02]  /*6590*/  FSEL R95, R95, -INF , P1 ;  /* 0xff8000005f5f7808 */ /* 0x000fe40000800000 */
[----:B------:R2:W-:Y:S01]  /*65a0*/  MUFU.EX2 R226, R97 ;  /* 0x0000006100e27308 */ /* 0x0005e20000000800 */
[----:B-1----:R-:W-:Y:S01]  /*65b0*/  VIADD R93, R5, 0x1c ;  /* 0x0000001c055d7836 */ /* 0x002fe20000000000 */
[----:B------:R-:W-:Y:S01]  /*65c0*/  FSEL R117, R117, -INF , P2 ;  /* 0xff80000075757808 */ /* 0x000fe20001000000 */
[----:B------:R-:W-:Y:S01]  /*65d0*/  FFMA.FTZ R12, R95, UR12, -R12 ;  /* 0x0000000c5f0c7c23 */ /* 0x000fe2000801080c */
[----:B------:R-:W-:Y:S02]  /*65e0*/  FSEL R116, R116, -INF , P2 ;  /* 0xff80000074747808 */ /* 0x000fe40001000000 */
[----:B------:R-:W-:Y:S02]  /*65f0*/  FSEL R118, R118, -INF , P1 ;  /* 0xff80000076767808 */ /* 0x000fe40000800000 */
[----:B------:R-:W-:Y:S01]  /*6600*/  FSEL R147, R147, -INF , P1 ;  /* 0xff80000093937808 */ /* 0x000fe20000800000 */
[----:B------:R-:W-:Y:S01]  /*6610*/  MUFU.EX2 R229, R96 ;  /* 0x0000006000e57308 */ /* 0x000fe20000000800 */
[----:B------:R-:W-:-:S02]  /*6620*/  R2UR UR5, R233 ;  /* 0x00000000e90572ca */ /* 0x000fc400000e0000 */
[----:B------:R-:W-:Y:S02]  /*6630*/  FSEL R89, R89, -INF , P2 ;  /* 0xff80000059597808 */ /* 0x000fe40001000000 */
[----:B------:R-:W-:Y:S02]  /*6640*/  FSEL R91, R91, -INF , P1 ;  /* 0xff8000005b5b7808 */ /* 0x000fe40000800000 */
[----:B------:R-:W-:Y:S01]  /*6650*/  FSEL R100, R100, -INF , P2 ;  /* 0xff80000064647808 */ /* 0x000fe20001000000 */
[----:B--2---:R-:W-:Y:S01]  /*6660*/  FFMA.FTZ R97, R120, UR12, -R98 ;  /* 0x0000000c78617c23 */ /* 0x004fe20008010862 */
[----:B------:R-:W-:Y:S01]  /*6670*/  FSEL R120, R144, -INF , P2 ;  /* 0xff80000090787808 */ /* 0x000fe20001000000 */
[----:B------:R-:W-:Y:S01]  /*6680*/  VIADD R144, R5, 0x14 ;  /* 0x0000001405907836 */ /* 0x000fe20000000000 */
[----:B------:R-:W-:Y:S01]  /*6690*/  FSEL R113, R113, -INF , P2 ;  /* 0xff80000071717808 */ /* 0x000fe20001000000 */
[----:B------:R-:W-:Y:S01]  /*66a0*/  FFMA.FTZ R100, R100, UR12, -R15 ;  /* 0x0000000c64647c23 */ /* 0x000fe2000801080f */
[----:B------:R-:W-:Y:S01]  /*66b0*/  FSEL R108, R108, -INF , P2 ;  /* 0xff8000006c6c7808 */ /* 0x000fe20001000000 */
[----:B------:R-:W1:Y:S01]  /*66c0*/  MUFU.EX2 R9, R9 ;  /* 0x0000000900097308 */ /* 0x000e620000000800 */
[----:B------:R-:W-:-:S02]  /*66d0*/  FSEL R110, R110, -INF , P1 ;  /* 0xff8000006e6e7808 */ /* 0x000fc40000800000 */
[----:B------:R-:W-:Y:S01]  /*66e0*/  FSEL R112, R112, -INF , P2 ;  /* 0xff80000070707808 */ /* 0x000fe20001000000 */
[--C-:B------:R-:W-:Y:S01]  /*66f0*/  FFMA.FTZ R21, R108, UR12, -R22.reuse ;  /* 0x0000000c6c157c23 */ /* 0x100fe20008010816 */
[----:B------:R-:W-:Y:S01]  /*6700*/  FSEL R114, R114, -INF , P1 ;  /* 0xff80000072727808 */ /* 0x000fe20000800000 */
[----:B------:R-:W-:Y:S01]  /*6710*/  FFMA.FTZ R22, R110, UR12, -R22 ;  /* 0x0000000c6e167c23 */ /* 0x000fe20008010816 */
[----:B------:R-:W-:Y:S01]  /*6720*/  FSEL R102, R102, -INF , P1 ;  /* 0xff80000066667808 */ /* 0x000fe20000800000 */
[----:B------:R-:W-:Y:S01]  /*6730*/  MUFU.EX2 R228, R100 ;  /* 0x0000006400e47308 */ /* 0x000fe20000000800 */
[----:B------:R-:W-:Y:S02]  /*6740*/  FSEL R109, R109, -INF , P2 ;  /* 0xff8000006d6d7808 */ /* 0x000fe40001000000 */
[----:B------:R-:W-:Y:S01]  /*6750*/  FSEL R99, R99, -INF , P1 ;  /* 0xff80000063637808 */ /* 0x000fe20000800000 */
[----:B------:R-:W-:Y:S01]  /*6760*/  FFMA.FTZ R15, R102, UR12, -R15 ;  /* 0x0000000c660f7c23 */ /* 0x000fe2000801080f */
[----:B------:R-:W-:-:S02]  /*6770*/  FSEL R119, R119, -INF , P1 ;  /* 0xff80000077777808 */ /* 0x000fc40000800000 */
[----:B------:R-:W-:Y:S01]  /*6780*/  FSEL R105, R105, -INF , P2 ;  /* 0xff80000069697808 */ /* 0x000fe20001000000 */
[----:B------:R-:W-:Y:S01]  /*6790*/  FFMA.FTZ R14, R99, UR12, -R14 ;  /* 0x0000000c630e7c23 */ /* 0x000fe2000801080e */
        /* <DEDUP_REMOVED lines=8> */
[----:B------:R-:W-:Y:S02]  /*6820*/  FSEL R126, R126, -INF , P1 ;  /* 0xff8000007e7e7808 */ /* 0x000fe40000800000 */
[----:B------:R-:W-:Y:S02]  /*6830*/  FSEL R130, R130, -INF , P1 ;  /* 0xff80000082827808 */ /* 0x000fe40000800000 */
[----:B------:R-:W-:Y:S01]  /*6840*/  FSEL R135, R135, -INF , P1 ;  /* 0xff80000087877808 */ /* 0x000fe20000800000 */
[----:B------:R-:W-:Y:S01]  /*6850*/  MUFU.EX2 R222, R222 ;  /* 0x000000de00de7308 */ /* 0x000fe20000000800 */
[----:B------:R-:W-:Y:S02]  /*6860*/  FSEL R122, R122, -INF , P1 ;  /* 0xff8000007a7a7808 */ /* 0x000fe40000800000 */
[----:B------:R-:W-:Y:S02]  /*6870*/  FSEL R139, R139, -INF , P1 ;  /* 0xff8000008b8b7808 */ /* 0x000fe40000800000 */
[----:B------:R-:W-:Y:S01]  /*6880*/  FSEL R138, R138, -INF , P1 ;  /* 0xff8000008a8a7808 */ /* 0x000fe20000800000 */
[----:B------:R-:W-:Y:S01]  /*6890*/  FFMA.FTZ R98, R122, UR12, -R98 ;  /* 0x0000000c7a627c23 */ /* 0x000fe20008010862 */
[----:B------:R-:W-:Y:S01]  /*68a0*/  FSEL R122, R141, -INF , P2 ;  /* 0xff8000008d7a7808 */ /* 0x000fe20001000000 */
[----:B------:R-:W-:Y:S01]  /*68b0*/  MUFU.EX2 R13, R13 ;  /* 0x0000000d000d7308 */ /* 0x000fe20000000800 */
[----:B------:R-:W-:-:S02]  /*68c0*/  FSEL R143, R143, -INF , P1 ;  /* 0xff8000008f8f7808 */ /* 0x000fc40000800000 */
[----:B------:R-:W-:Y:S02]  /*68d0*/  FSEL R142, R142, -INF , P1 ;  /* 0xff8000008e8e7808 */ /* 0x000fe40000800000 */
[----:B------:R-:W-:Y:S02]  /*68e0*/  FSEL R115, R115, -INF , P1 ;  /* 0xff80000073737808 */ /* 0x000fe40000800000 */
[----:B------:R-:W-:Y:S01]  /*68f0*/  FSEL R146, R146, -INF , P1 ;  /* 0xff80000092927808 */ /* 0x000fe20000800000 */
[----:B------:R-:W-:Y:S01]  /*6900*/  MUFU.EX2 R14, R14 ;  /* 0x0000000e000e7308 */ /* 0x000fe20000000800 */
[----:B------:R-:W-:-:S07]  /*6910*/  FSEL R150, R150, -INF , P1 ;  /* 0xff80000096967808 */ /* 0x000fce0000800000 */
[----:B------:R-:W-:Y:S08]  /*6920*/  MUFU.EX2 R97, R97 ;  /* 0x0000006100617308 */ /* 0x000ff00000000800 */
[----:B------:R-:W-:Y:S01]  /*6930*/  MUFU.EX2 R98, R98 ;  /* 0x0000006200627308 */ /* 0x000fe20000000800 */
[----:B------:R-:W-:Y:S02]  /*6940*/  WARPGROUP.DEPBAR.LE gsb0, 0x0 ;  /* 0x00008000000079c5 */ /* 0x000fe40000010000 */
[----:B------:R-:W-:-:S05]  /*6950*/  WARPGROUP.ARRIVE ;  /* 0x00000000000079c5 */ /* 0x000fca0000000000 */
[----:B------:R-:W-:Y:S08]  /*6960*/  MUFU.EX2 R21, R21 ;  /* 0x0000001500157308 */ /* 0x000ff00000000800 */
[----:B------:R-:W-:Y:S01]  /*6970*/  MUFU.EX2 R22, R22 ;  /* 0x0000001600167308 */ /* 0x000fe20000000800 */
[----:B-----5:R-:W-:Y:S02]  /*6980*/  R2UR UR8, R10 ;  /* 0x000000000a0872ca */ /* 0x020fe400000e0000 */
[----:B------:R-:W-:Y:S01]  /*6990*/  R2UR UR9, R11 ;  /* 0x000000000b0972ca */ /* 0x000fe200000e0000 */
[----:B------:R-:W2:Y:S04]  /*69a0*/  SHFL.IDX PT, R10, R16, R19, 0x1f ;  /* 0x00001f13100a7589 */ /* 0x000ea800000e0000 */
[----:B------:R3:W4:Y:S04]  /*69b0*/  SHFL.IDX PT, R11, R16, R17, 0x1f ;  /* 0x00001f11100b7589 */ /* 0x00072800000e0000 */
[----:B------:R-:W5:Y:S04]  /*69c0*/  SHFL.IDX PT, R16, R16, R20, 0x1f ;  /* 0x00001f1410107589 */ /* 0x000f6800000e0000 */
[----:B------:R-:W-:Y:S01]  /*69d0*/  HGMMA.64x128x16.F32.BF16 R24, gdesc[UR8], R24, gsb0 ;  /* 0x01e00000081879f0 */ /* 0x000fe20008001818 */
[----:B------:R-:W-:Y:S01]  /*69e0*/  R2UR UR8, R234 ;  /* 0x00000000ea0872ca */ /* 0x000fe200000e0000 */
[----:B------:R-:W-:Y:S01]  /*69f0*/  UMOV UR10, UR4 ;  /* 0x00000004000a7c82 */ /* 0x000fe20008000000 */
[----:B------:R-:W-:Y:S01]  /*6a00*/  R2UR UR9, R235 ;  /* 0x00000000eb0972ca */ /* 0x000fe200000e0000 */
[----:B------:R-:W-:Y:S01]  /*6a10*/  UMOV UR11, 0x40000040 ;  /* 0x40000040000b7882 */ /* 0x000fe20000000000 */
[--C-:B---3--:R-:W-:Y:S01]  /*6a20*/  FFMA.FTZ R17, R104, UR12, -R18.reuse ;  /* 0x0000000c68117c23 */ /* 0x108fe20008010812 */
[----:B------:R-:W-:Y:S01]  /*6a30*/  FFMA.FTZ R18, R106, UR12, -R18 ;  /* 0x0000000c6a127c23 */ /* 0x000fe20008010812 */
[C---:B------:R-:W-:Y:S01]  /*6a40*/  VIADD R106, R5.reuse, 0x10 ;  /* 0x00000010056a7836 */ /* 0x040fe20000000000 */
[----:B------:R-:W3:Y:S01]  /*6a50*/  SHFL.IDX PT, R20, R231, R19, 0x1f ;  /* 0x00001f13e7147589 */ /* 0x000ee200000e0000 */
[----:B------:R-:W-:Y:S01]  /*6a60*/  VIADD R104, R5, 0x18 ;  /* 0x0000001805687836 */ /* 0x000fe20000000000 */
[----:B------:R-:W-:Y:S01]  /*6a70*/  R2UR UR4, R232 ;  /* 0x00000000e80472ca */ /* 0x000fe200000e0000 */
[----:B------:R-:W-:Y:S01]  /*6a80*/  MUFU.EX2 R17, R17 ;  /* 0x0000001100117308 */ /* 0x000fe20000000800 */
[----:B------:R-:W1:Y:S01]  /*6a90*/  SHFL.IDX PT, R90, R231, R106, 0x1f ;  /* 0x00001f6ae75a7589 */ /* 0x000e6200000e0000 */
[--C-:B--2---:R-:W-:Y:S01]  /*6aa0*/  FFMA.FTZ R89, R89, UR12, -R10.reuse ;  /* 0x0000000c59597c23 */ /* 0x104fe2000801080a */
[----:B------:R-:W-:Y:S01]  /*6ab0*/  FFMA.FTZ R10, R91, UR12, -R10 ;  /* 0x0000000c5b0a7c23 */ /* 0x000fe2000801080a */
[--C-:B----4-:R-:W-:Y:S01]  /*6ac0*/  FFMA.FTZ R230, R230, UR12, -R11.reuse ;  /* 0x0000000ce6e67c23 */ /* 0x110fe2000801080b */
[----:B------:R-:W-:Y:S01]  /*6ad0*/  FFMA.FTZ R11, R94, UR12, -R11 ;  /* 0x0000000c5e0b7c23 */ /* 0x000fe2000801080b */
[----:B------:R-:W-:Y:S02]  /*6ae0*/  SHFL.IDX PT, R110, R223, R104, 0x1f ;  /* 0x00001f68df6e7589 */ /* 0x000fe400000e0000 */
[----:B------:R-:W-:Y:S01]  /*6af0*/  MUFU.EX2 R224, R89 ;  /* 0x0000005900e07308 */ /* 0x000fe20000000800 */
[--C-:B-----5:R-:W-:Y:S01]  /*6b00*/  FFMA.FTZ R101, R101, UR12, -R16.reuse ;  /* 0x0000000c65657c23 */ /* 0x120fe20008010810 */
[----:B------:R-:W-:Y:S01]  /*6b10*/  FFMA.FTZ R16, R103, UR12, -R16 ;  /* 0x0000000c67107c23 */ /* 0x000fe20008010810 */
[----:B------:R-:W-:Y:S01]  /*6b20*/  VIADD R103, R5, 0xc ;  /* 0x0000000c05677836 */ /* 0x000fe20000000000 */
[----:B------:R2:W-:Y:S04]  /*6b30*/  SHFL.IDX PT, R94, R231, R104, 0x1f ;  /* 0x00001f68e75e7589 */ /* 0x0005e800000e0000 */
[----:B------:R4:W-:Y:S01]  /*6b40*/  MUFU.EX2 R225, R101 ;  /* 0x0000006500e17308 */ /* 0x0009e20000000800 */
[----:B------:R-:W5:Y:S04]  /*6b50*/  SHFL.IDX PT, R88, R231, R103, 0x1f ;  /* 0x00001f67e7587589 */ /* 0x000f6800000e0000 */
[----:B------:R-:W5:Y:S01]  /*6b60*/  SHFL.IDX PT, R103, R223, R103, 0x1f ;  /* 0x00001f67df677589 */ /* 0x000f6200000e0000 */
[----:B--2---:R-:W-:Y:S01]  /*6b70*/  FSEL R104, R127, -INF , P1 ;  /* 0xff8000007f687808 */ /* 0x004fe20000800000 */
[--C-:B---3--:R-:W-:Y:S01]  /*6b80*/  FFMA.FTZ R19, R105, UR12, -R20.reuse ;  /* 0x0000000c69137c23 */ /* 0x108fe20008010814 */
[----:B------:R-:W-:Y:S01]  /*6b90*/  FFMA.FTZ R20, R107, UR12, -R20 ;  /* 0x0000000c6b147c23 */ /* 0x000fe20008010814 */
[----:B----4-:R-:W-:-:S02]  /*6ba0*/  VIADD R101, R5, 0x14 ;  /* 0x0000001405657836 */ /* 0x010fc40000000000 */
[--C-:B-1----:R-:W-:Y:S01]  /*6bb0*/  FFMA.FTZ R89, R112, UR12, -R90.reuse ;  /* 0x0000000c70597c23 */ /* 0x102fe2000801085a */
[----:B------:R-:W-:Y:S01]  /*6bc0*/  FFMA.FTZ R90, R114, UR12, -R90 ;  /* 0x0000000c725a7c23 */ /* 0x000fe2000801085a */
[----:B------:R-:W-:Y:S01]  /*6bd0*/  VIADD R114, R5, 0x8 ;  /* 0x0000000805727836 */ /* 0x000fe20000000000 */
[----:B------:R-:W-:Y:S01]  /*6be0*/  SHFL.IDX PT, R106, R223, R106, 0x1f ;  /* 0x00001f6adf6a7589 */ /* 0x000fe200000e0000 */
[----:B------:R-:W-:Y:S01]  /*6bf0*/  FSEL R107, R129, -INF , P2 ;  /* 0xff800000816b7808 */ /* 0x000fe20001000000 */
[----:B------:R-:W-:Y:S01]  /*6c00*/  MUFU.EX2 R10, R10 ;  /* 0x0000000a000a7308 */ /* 0x000fe20000000800 */
[----:B------:R-:W-:Y:S01]  /*6c10*/  FSEL R105, R128, -INF , P2 ;  /* 0xff80000080697808 */ /* 0x000fe20001000000 */
[----:B------:R-:W1:Y:S04]  /*6c20*/  SHFL.IDX PT, R92, R231, R101, 0x1f ;  /* 0x00001f65e75c7589 */ /* 0x000e6800000e0000 */
[----:B------:R2:W3:Y:S02]  /*6c30*/  SHFL.IDX PT, R231, R231, R93, 0x1f ;  /* 0x00001f5de7e77589 */ /* 0x0004e400000e0000 */
[----:B------:R-:W4:Y:S02]  /*6c40*/  MUFU.EX2 R11, R11 ;  /* 0x0000000b000b7308 */ /* 0x000f240000000800 */
[----:B------:R2:W4:Y:S01]  /*6c50*/  SHFL.IDX PT, R108, R223, R101, 0x1f ;  /* 0x00001f65df6c7589 */ /* 0x00052200000e0000 */
[--C-:B-----5:R-:W-:Y:S01]  /*6c60*/  FFMA.FTZ R23, R109, UR12, -R88.reuse ;  /* 0x0000000c6d177c23 */ /* 0x120fe20008010858 */
[----:B------:R-:W-:Y:S01]  /*6c70*/  FSEL R109, R125, -INF , P2 ;  /* 0xff8000007d6d7808 */ /* 0x000fe20001000000 */
[----:B------:R-:W-:Y:S01]  /*6c80*/  FFMA.FTZ R88, R111, UR12, -R88 ;  /* 0x0000000c6f587c23 */ /* 0x000fe20008010858 */
[----:B------:R-:W5:Y:S01]  /*6c90*/  SHFL.IDX PT, R102, R223, R114, 0x1f ;  /* 0x00001f72df667589 */ /* 0x000f6200000e0000 */
[--C-:B------:R-:W-:Y:S01]  /*6ca0*/  FFMA.FTZ R104, R104, UR12, -R103.reuse ;  /* 0x0000000c68687c23 */ /* 0x100fe20008010867 */
[--C-:B--2---:R-:W-:Y:S01]  /*6cb0*/  FFMA.FTZ R93, R116, UR12, -R94.reuse ;  /* 0x0000000c745d7c23 */ /* 0x104fe2000801085e */
[----:B------:R-:W-:Y:S01]  /*6cc0*/  FFMA.FTZ R94, R118, UR12, -R94 ;  /* 0x0000000c765e7c23 */ /* 0x000fe2000801085e */
[----:B------:R-:W-:Y:S01]  /*6cd0*/  FSEL R118, R145, -INF , P2 ;  /* 0xff80000091767808 */ /* 0x000fe20001000000 */
[----:B------:R-:W-:Y:S01]  /*6ce0*/  FFMA.FTZ R109, R109, UR12, -R103 ;  /* 0x0000000c6d6d7c23 */ /* 0x000fe20008010867 */
[----:B------:R-:W-:Y:S01]  /*6cf0*/  FSEL R101, R124, -INF , P2 ;  /* 0xff8000007c657808 */ /* 0x000fe20001000000 */
[C---:B------:R-:W-:Y:S01]  /*6d00*/  VIADD R145, R5.reuse, 0x10 ;  /* 0x0000001005917836 */ /* 0x040fe20000000000 */
[----:B------:R-:W-:Y:S01]  /*6d10*/  FSEL R116, R148, -INF , P2 ;  /* 0xff80000094747808 */ /* 0x000fe20001000000 */
[----:B------:R2:W-:Y:S01]  /*6d20*/  MUFU.EX2 R103, R109 ;  /* 0x0000006d00677308 */ /* 0x0005e20000000800 */
[----:B------:R-:W-:Y:S01]  /*6d30*/  VIADD R148, R5, 0xc ;  /* 0x0000000c05947836 */ /* 0x000fe20000000000 */
[----:B------:R-:W-:Y:S01]  /*6d40*/  FSEL R111, R133, -INF , P2 ;  /* 0xff800000856f7808 */ /* 0x000fe20001000000 */
[----:B-1----:R-:W-:Y:S01]  /*6d50*/  FFMA.FTZ R91, R113, UR12, -R92 ;  /* 0x0000000c715b7c23 */ /* 0x002fe2000801085c */
[----:B------:R-:W-:-:S02]  /*6d60*/  VIADD R113, R5, 0x4 ;  /* 0x0000000405717836 */ /* 0x000fc40000000000 */
[----:B------:R-:W-:Y:S01]  /*6d70*/  FFMA.FTZ R105, R105, UR12, -R106 ;  /* 0x0000000c69697c23 */ /* 0x000fe2000801086a */
[----:B------:R-:W1:Y:S01]  /*6d80*/  SHFL.IDX PT, R121, R219, R148, 0x1f ;  /* 0x00001f94db797589 */ /* 0x000e6200000e0000 */
[--C-:B---3--:R-:W-:Y:S01]  /*6d90*/  FFMA.FTZ R95, R117, UR12, -R231.reuse ;  /* 0x0000000c755f7c23 */ /* 0x108fe200080108e7 */
[----:B------:R-:W-:Y:S01]  /*6da0*/  FFMA.FTZ R96, R119, UR12, -R231 ;  /* 0x0000000c77607c23 */ /* 0x000fe200080108e7 */
[----:B--2---:R-:W-:Y:S01]  /*6db0*/  FSEL R109, R132, -INF , P2 ;  /* 0xff800000846d7808 */ /* 0x004fe20001000000 */
[----:B------:R-:W2:Y:S01]  /*6dc0*/  SHFL.IDX PT, R117, R219, R144, 0x1f ;  /* 0x00001f90db757589 */ /* 0x000ea200000e0000 */
[----:B------:R-:W-:Y:S02]  /*6dd0*/  VIADD R231, R5, 0x1c ;  /* 0x0000001c05e77836 */ /* 0x000fe40000000000 */
[--C-:B----4-:R-:W-:Y:S01]  /*6de0*/  FFMA.FTZ R107, R107, UR12, -R108.reuse ;  /* 0x0000000c6b6b7c23 */ /* 0x110fe2000801086c */
[----:B------:R-:W-:Y:S01]  /*6df0*/  FFMA.FTZ R108, R131, UR12, -R108 ;  /* 0x0000000c836c7c23 */ /* 0x000fe2000801086c */
[----:B------:R-:W3:Y:S01]  /*6e00*/  SHFL.IDX PT, R100, R223, R113, 0x1f ;  /* 0x00001f71df647589 */ /* 0x000ee200000e0000 */
[--C-:B------:R-:W-:Y:S01]  /*6e10*/  FFMA.FTZ R109, R109, UR12, -R110.reuse ;  /* 0x0000000c6d6d7c23 */ /* 0x100fe2000801086e */
[----:B------:R-:W-:Y:S01]  /*6e20*/  FFMA.FTZ R110, R134, UR12, -R110 ;  /* 0x0000000c866e7c23 */ /* 0x000fe2000801086e */
[--C-:B-----5:R-:W-:Y:S01]  /*6e30*/  FFMA.FTZ R101, R101, UR12, -R102.reuse ;  /* 0x0000000c65657c23 */ /* 0x120fe20008010866 */
[----:B------:R4:W5:Y:S01]  /*6e40*/  SHFL.IDX PT, R112, R223, R231, 0x1f ;  /* 0x00001fe7df707589 */ /* 0x00096200000e0000 */
[----:B------:R-:W-:Y:S01]  /*6e50*/  FFMA.FTZ R102, R126, UR12, -R102 ;  /* 0x0000000c7e667c23 */ /* 0x000fe20008010866 */
[----:B------:R-:W-:Y:S01]  /*6e60*/  FFMA.FTZ R106, R130, UR12, -R106 ;  /* 0x0000000c826a7c23 */ /* 0x000fe2000801086a */
[----:B------:R-:W-:Y:S01]  /*6e70*/  FSEL R130, R136, -INF , P2 ;  /* 0xff80000088827808 */ /* 0x000fe20001000000 */
[----:B------:R2:W-:Y:S01]  /*6e80*/  SHFL.IDX PT, R134, R219, R113, 0x1f ;  /* 0x00001f71db867589 */ /* 0x0005e200000e0000 */
[----:B------:R-:W-:Y:S01]  /*6e90*/  FSEL R125, R140, -INF , P2 ;  /* 0xff8000008c7d7808 */ /* 0x000fe20001000000 */
[----:B------:R-:W-:Y:S01]  /*6ea0*/  FFMA.FTZ R92, R115, UR12, -R92 ;  /* 0x0000000c735c7c23 */ /* 0x000fe2000801085c */
[----:B------:R-:W5:Y:S01]  /*6eb0*/  MUFU.EX2 R107, R107 ;  /* 0x0000006b006b7308 */ /* 0x000f620000000800 */
[----:B------:R-:W5:Y:S01]  /*6ec0*/  SHFL.IDX PT, R131, R219, R5, 0x1f ;  /* 0x00001f05db837589 */ /* 0x000f6200000e0000 */
[----:B----4-:R-:W-:-:S02]  /*6ed0*/  VIADD R223, R5, 0x18 ;  /* 0x0000001805df7836 */ /* 0x010fc40000000000 */
[--C-:B-1----:R-:W-:Y:S01]  /*6ee0*/  FFMA.FTZ R122, R122, UR12, -R121.reuse ;  /* 0x0000000c7a7a7c23 */ /* 0x102fe20008010879 */
[----:B------:R-:W-:Y:S01]  /*6ef0*/  FFMA.FTZ R121, R143, UR12, -R121 ;  /* 0x0000000c8f797c23 */ /* 0x000fe20008010879 */
[----:B--2---:R-:W-:Y:S01]  /*6f00*/  FSEL R113, R151, -INF , P1 ;  /* 0xff80000097717808 */ /* 0x004fe20000800000 */
[----:B------:R-:W-:Y:S02]  /*6f10*/  VIADD R151, R5, 0x4 ;  /* 0x0000000405977836 */ /* 0x000fe40000000000 */
[--C-:B------:R-:W-:Y:S01]  /*6f20*/  FFMA.FTZ R118, R118, UR12, -R117.reuse ;  /* 0x0000000c76767c23 */ /* 0x100fe20008010875 */
[----:B------:R-:W-:Y:S01]  /*6f30*/  FFMA.FTZ R117, R147, UR12, -R117 ;  /* 0x0000000c93757c23 */ /* 0x000fe20008010875 */
[----:B------:R-:W1:Y:S01]  /*6f40*/  SHFL.IDX PT, R119, R219, R145, 0x1f ;  /* 0x00001f91db777589 */ /* 0x000e6200000e0000 */
[----:B------:R-:W2:Y:S01]  /*6f50*/  MUFU.EX2 R230, R230 ;  /* 0x000000e600e67308 */ /* 0x000ea20000000800 */
[--C-:B---3--:R-:W-:Y:S01]  /*6f60*/  FFMA.FTZ R99, R99, UR12, -R100.reuse ;  /* 0x0000000c63637c23 */ /* 0x108fe20008010864 */
[----:B------:R-:W-:Y:S01]  /*6f70*/  FFMA.FTZ R100, R123, UR12, -R100 ;  /* 0x0000000c7b647c23 */ /* 0x000fe20008010864 */
[----:B------:R-:W3:Y:S01]  /*6f80*/  LDL R147, [R1+0x28] ;  /* 0x0000280001937983 */ /* 0x000ee20000100800 */
[--C-:B-----5:R-:W-:Y:S01]  /*6f90*/  FFMA.FTZ R111, R111, UR12, -R112.reuse ;  /* 0x0000000c6f6f7c23 */ /* 0x120fe20008010870 */
[----:B------:R-:W-:-:S02]  /*6fa0*/  FFMA.FTZ R112, R135, UR12, -R112 ;  /* 0x0000000c87707c23 */ /* 0x000fc40008010870 */
[----:B------:R4:W5:Y:S01]  /*6fb0*/  SHFL.IDX PT, R123, R219, R114, 0x1f ;  /* 0x00001f72db7b7589 */ /* 0x00096200000e0000 */
[----:B------:R-:W-:Y:S01]  /*6fc0*/  FSEL R135, R137, -INF , P2 ;  /* 0xff80000089877808 */ /* 0x000fe20001000000 */
[----:B------:R-:W2:Y:S02]  /*6fd0*/  MUFU.EX2 R106, R106 ;  /* 0x0000006a006a7308 */ /* 0x000ea40000000800 */
[----:B------:R-:W2:Y:S01]  /*6fe0*/  SHFL.IDX PT, R115, R219, R223, 0x1f ;  /* 0x00001fdfdb737589 */ /* 0x000ea200000e0000 */
[--C-:B------:R-:W-:Y:S01]  /*6ff0*/  FFMA.FTZ R130, R130, UR12, -R131.reuse ;  /* 0x0000000c82827c23 */ /* 0x100fe20008010883 */
[--C-:B------:R-:W-:Y:S01]  /*7000*/  FFMA.FTZ R135, R135, UR12, -R134.reuse ;  /* 0x0000000c87877c23 */ /* 0x100fe20008010886 */
[----:B------:R-:W-:Y:S01]  /*7010*/  FFMA.FTZ R134, R139, UR12, -R134 ;  /* 0x0000000c8b867c23 */ /* 0x000fe20008010886 */
[----:B------:R-:W-:Y:S01]  /*7020*/  FFMA.FTZ R131, R138, UR12, -R131 ;  /* 0x0000000c8a837c23 */ /* 0x000fe20008010883 */
[----:B----4-:R-:W-:Y:S01]  /*7030*/  FSEL R114, R149, -INF , P2 ;  /* 0xff80000095727808 */ /* 0x010fe20001000000 */
[----:B------:R-:W-:Y:S01]  /*7040*/  VIADD R149, R5, 0x8 ;  /* 0x0000000805957836 */ /* 0x000fe20000000000 */
[----:B------:R-:W4:Y:S01]  /*7050*/  SHFL.IDX PT, R219, R219, R231, 0x1f ;  /* 0x00001fe7dbdb7589 */ /* 0x000f2200000e0000 */
[----:B------:R-:W3:Y:S01]  /*7060*/  MUFU.EX2 R16, R16 ;  /* 0x0000001000107308 */ /* 0x000ee20000000800 */
[--C-:B-1----:R-:W-:Y:S01]  /*7070*/  FFMA.FTZ R120, R120, UR12, -R119.reuse ;  /* 0x0000000c78787c23 */ /* 0x102fe20008010877 */
[----:B------:R-:W-:-:S06]  /*7080*/  FFMA.FTZ R119, R146, UR12, -R119 ;  /* 0x0000000c92777c23 */ /* 0x000fcc0008010877 */
[----:B------:R-:W1:Y:S01]  /*7090*/  MUFU.EX2 R101, R101 ;  /* 0x0000006500657308 */ /* 0x000e620000000800 */
[--C-:B-----5:R-:W-:Y:S01]  /*70a0*/  FFMA.FTZ R125, R125, UR12, -R123.reuse ;  /* 0x0000000c7d7d7c23 */ /* 0x120fe2000801087b */
[----:B------:R-:W-:Y:S02]  /*70b0*/  WARPGROUP.DEPBAR.LE gsb0, 0x0 ;  /* 0x00008000000079c5 */ /* 0x000fe40000010000 */
[----:B------:R-:W-:Y:S01]  /*70c0*/  WARPGROUP.ARRIVE ;  /* 0x00000000000079c5 */ /* 0x000fe20000000000 */
[----:B------:R-:W-:-:S03]  /*70d0*/  FFMA.FTZ R123, R142, UR12, -R123 ;  /* 0x0000000c8e7b7c23 */ /* 0x000fc6000801087b */
[----:B------:R-:W5:Y:S01]  /*70e0*/  MUFU.EX2 R102, R102 ;  /* 0x0000006600667308 */ /* 0x000f620000000800 */
[--C-:B--2---:R-:W-:Y:S01]  /*70f0*/  FFMA.FTZ R116, R116, UR12, -R115.reuse ;  /* 0x0000000c74747c23 */ /* 0x104fe20008010873 */
[----:B------:R-:W-:Y:S01]  /*7100*/  FFMA.FTZ R115, R150, UR12, -R115 ;  /* 0x0000000c96737c23 */ /* 0x000fe20008010873 */
[----:B------:R-:W-:Y:S01]  /*7110*/  HGMMA.64x128x16.F32.BF16 R24, gdesc[UR8], R24, gsb0 ;  /* 0x01e00000081879f0 */ /* 0x000fe20008001818 */
[----:B----4-:R-:W-:-:S04]  /*7120*/  FFMA.FTZ R114, R114, UR12, -R219 ;  /* 0x0000000c72727c23 */ /* 0x010fc800080108db */
[----:B------:R-:W2:Y:S01]  /*7130*/  MUFU.EX2 R104, R104 ;  /* 0x0000006800687308 */ /* 0x000ea20000000800 */
[----:B------:R-:W-:-:S07]  /*7140*/  FFMA.FTZ R113, R113, UR12, -R219 ;  /* 0x0000000c71717c23 */ /* 0x000fce00080108db */
        /* <DEDUP_REMOVED lines=20> */
[----:B------:R-:W-:-:S06]  /*7290*/  R2UR UR4, R220 ;  /* 0x00000000dc0472ca */ /* 0x000fcc00000e0000 */
[----:B------:R-:W-:Y:S08]  /*72a0*/  MUFU.EX2 R95, R95 ;  /* 0x0000005f005f7308 */ /* 0x000ff00000000800 */
[----:B------:R-:W-:Y:S08]  /*72b0*/  MUFU.EX2 R96, R96 ;  /* 0x0000006000607308 */ /* 0x000ff00000000800 */
[----:B------:R-:W-:Y:S08]  /*72c0*/  MUFU.EX2 R110, R110 ;  /* 0x0000006e006e7308 */ /* 0x000ff00000000800 */
[----:B------:R-:W-:Y:S01]  /*72d0*/  MUFU.EX2 R112, R112 ;  /* 0x0000007000707308 */ /* 0x000fe20000000800 */
[----:B------:R-:W-:-:S02]  /*72e0*/  WARPGROUP.DEPBAR.LE gsb0, 0x0 ;  /* 0x00008000000079c5 */ /* 0x000fc40000010000 */
[----:B------:R-:W1:Y:S04]  /*72f0*/  LDS R221, [R221+0x400] ;  /* 0x00040000dddd7984 */ /* 0x000e680000000800 */
[----:B------:R-:W5:Y:S04]  /*7300*/  LDS R218, [R218+0x400] ;  /* 0x00040000dada7984 */ /* 0x000f680000000800 */
[----:B------:R-:W-:Y:S04]  /*7310*/  LDS R217, [R217+0x400] ;  /* 0x00040000d9d97984 */ /* 0x000fe80000000800 */
[----:B------:R-:W-:Y:S04]  /*7320*/  LDS R216, [R216+0x400] ;  /* 0x00040000d8d87984 */ /* 0x000fe80000000800 */
[----:B-1----:R-:W1:Y:S04]  /*7330*/  SHFL.IDX PT, R124, R221, R5, 0x1f ;  /* 0x00001f05dd7c7589 */ /* 0x002e6800000e0000 */
[----:B------:R-:W2:Y:S04]  /*7340*/  SHFL.IDX PT, R126, R221, R151, 0x1f ;  /* 0x00001f97dd7e7589 */ /* 0x000ea800000e0000 */
[----:B------:R-:W4:Y:S04]  /*7350*/  SHFL.IDX PT, R133, R221, R149, 0x1f ;  /* 0x00001f95dd857589 */ /* 0x000f2800000e0000 */
[----:B------:R-:W4:Y:S04]  /*7360*/  SHFL.IDX PT, R128, R221, R148, 0x1f ;  /* 0x00001f94dd807589 */ /* 0x000f2800000e0000 */
[----:B------:R-:W3:Y:S04]  /*7370*/  SHFL.IDX PT, R129, R221, R145, 0x1f ;  /* 0x00001f91dd817589 */ /* 0x000ee800000e0000 */
[----:B-----5:R-:W5:Y:S01]  /*7380*/  SHFL.IDX PT, R139, R218, R149, 0x1f ;  /* 0x00001f95da8b7589 */ /* 0x020f6200000e0000 */
[--C-:B-1----:R-:W-:Y:S01]  /*7390*/  FADD.FTZ R24, R24, -R124.reuse ;  /* 0x8000007c18187221 */ /* 0x102fe20000010000 */
[----:B------:R-:W-:-:S02]  /*73a0*/  FADD.FTZ R26, R26, -R124 ;  /* 0x8000007c1a1a7221 */ /* 0x000fc40000010000 */
[----:B------:R-:W1:Y:S01]  /*73b0*/  SHFL.IDX PT, R136, R218, R223, 0x1f ;  /* 0x00001fdfda887589 */ /* 0x000e6200000e0000 */
[--C-:B--2---:R-:W-:Y:S01]  /*73c0*/  FADD.FTZ R124, R25, -R126.reuse ;  /* 0x8000007e197c7221 */ /* 0x104fe20000010000 */
[----:B------:R-:W-:Y:S02]  /*73d0*/  FADD.FTZ R126, R27, -R126 ;  /* 0x8000007e1b7e7221 */ /* 0x000fe40000010000 */
[----:B------:R-:W2:Y:S01]  /*73e0*/  SHFL.IDX PT, R143, R221, R223, 0x1f ;  /* 0x00001fdfdd8f7589 */ /* 0x000ea200000e0000 */
[--C-:B----4-:R-:W-:Y:S01]  /*73f0*/  FADD.FTZ R127, R28, -R133.reuse ;  /* 0x800000851c7f7221 */ /* 0x110fe20000010000 */
[----:B------:R-:W-:Y:S01]  /*7400*/  FADD.FTZ R25, R30, -R133 ;  /* 0x800000851e197221 */ /* 0x000fe20000010000 */
[----:B------:R4:W2:Y:S01]  /*7410*/  MUFU.EX2 R28, R130 ;  /* 0x00000082001c7308 */ /* 0x0008a20000000800 */
[----:B------:R-:W2:Y:S01]  /*7420*/  SHFL.IDX PT, R141, R218, R5, 0x1f ;  /* 0x00001f05da8d7589 */ /* 0x000ea200000e0000 */
[----:B------:R-:W-:-:S03]  /*7430*/  FADD.FTZ R27, R31, -R128 ;  /* 0x800000801f1b7221 */ /* 0x000fc60000010000 */
[----:B------:R-:W2:Y:S03]  /*7440*/  SHFL.IDX PT, R138, R218, R145, 0x1f ;  /* 0x00001f91da8a7589 */ /* 0x000ea600000e0000 */
[----:B------:R1:W2:Y:S01]  /*7450*/  MUFU.EX2 R30, R135 ;  /* 0x00000087001e7308 */ /* 0x0002a20000000800 */
[----:B----4-:R-:W-:Y:S01]  /*7460*/  FADD.FTZ R130, R29, -R128 ;  /* 0x800000801d827221 */ /* 0x010fe20000010000 */
[----:B---3--:R-:W-:Y:S01]  /*7470*/  FADD.FTZ R128, R32, -R129 ;  /* 0x8000008120807221 */ /* 0x008fe20000010000 */
[----:B------:R-:W3:Y:S01]  /*7480*/  SHFL.IDX PT, R137, R218, R148, 0x1f ;  /* 0x00001f94da897589 */ /* 0x000ee200000e0000 */
[--C-:B-----5:R-:W-:Y:S01]  /*7490*/  FADD.FTZ R44, R44, -R139.reuse ;  /* 0x8000008b2c2c7221 */ /* 0x120fe20000010000 */
[----:B------:R-:W-:Y:S01]  /*74a0*/  FADD.FTZ R46, R46, -R139 ;  /* 0x8000008b2e2e7221 */ /* 0x000fe20000010000 */
[----:B------:R-:W-:Y:S01]  /*74b0*/  FADD.FTZ R129, R34, -R129 ;  /* 0x8000008122817221 */ /* 0x000fe20000010000 */
[----:B------:R-:W4:Y:S01]  /*74c0*/  SHFL.IDX PT, R32, R218, R144, 0x1f ;  /* 0x00001f90da207589 */ /* 0x000f2200000e0000 */
[--C-:B-1----:R-:W-:Y:S01]  /*74d0*/  FADD.FTZ R52, R52, -R136.reuse ;  /* 0x8000008834347221 */ /* 0x102fe20000010000 */
[----:B------:R-:W-:Y:S01]  /*74e0*/  FADD.FTZ R54, R54, -R136 ;  /* 0x8000008836367221 */ /* 0x000fe20000010000 */
[----:B------:R1:W5:Y:S01]  /*74f0*/  MUFU.EX2 R29, R131 ;  /* 0x00000083001d7308 */ /* 0x0003620000000800 */
[----:B------:R-:W1:Y:S01]  /*7500*/  SHFL.IDX PT, R135, R217, R5, 0x1f ;  /* 0x00001f05d9877589 */ /* 0x000e6200000e0000 */
[--C-:B--2---:R-:W-:Y:S01]  /*7510*/  FADD.FTZ R133, R36, -R143.reuse ;  /* 0x8000008f24857221 */ /* 0x104fe20000010000 */
[----:B------:R-:W-:-:S02]  /*7520*/  FADD.FTZ R38, R38, -R143 ;  /* 0x8000008f26267221 */ /* 0x000fc40000010000 */
[----:B------:R-:W2:Y:S01]  /*7530*/  SHFL.IDX PT, R132, R221, R144, 0x1f ;  /* 0x00001f90dd847589 */ /* 0x000ea200000e0000 */
[--C-:B------:R-:W-:Y:S01]  /*7540*/  FADD.FTZ R40, R40, -R141.reuse ;  /* 0x8000008d28287221 */ /* 0x100fe20000010000 */
[----:B------:R-:W-:Y:S02]  /*7550*/  FADD.FTZ R42, R42, -R141 ;  /* 0x8000008d2a2a7221 */ /* 0x000fe40000010000 */
[----:B------:R-:W5:Y:S01]  /*7560*/  SHFL.IDX PT, R136, R217, R145, 0x1f ;  /* 0x00001f91d9887589 */ /* 0x000f6200000e0000 */
[----:B------:R-:W5:Y:S01]  /*7570*/  MUFU.EX2 R31, R134 ;  /* 0x00000086001f7308 */ /* 0x000f620000000800 */
[--C-:B------:R-:W-:Y:S01]  /*7580*/  FADD.FTZ R48, R48, -R138.reuse ;  /* 0x8000008a30307221 */ /* 0x100fe20000010000 */
[----:B------:R-:W-:Y:S01]  /*7590*/  FADD.FTZ R50, R50, -R138 ;  /* 0x8000008a32327221 */ /* 0x000fe20000010000 */
[----:B------:R-:W-:Y:S04]  /*75a0*/  SHFL.IDX PT, R139, R216, R145, 0x1f ;  /* 0x00001f91d88b7589 */ /* 0x000fe800000e0000 */
[----:B------:R-:W-:Y:S01]  /*75b0*/  SHFL.IDX PT, R138, R216, R149, 0x1f ;  /* 0x00001f95d88a7589 */ /* 0x000fe200000e0000 */
[--C-:B---3--:R-:W-:Y:S01]  /*75c0*/  FADD.FTZ R45, R45, -R137.reuse ;  /* 0x800000892d2d7221 */ /* 0x108fe20000010000 */
[----:B------:R-:W-:Y:S01]  /*75d0*/  FADD.FTZ R47, R47, -R137 ;  /* 0x800000892f2f7221 */ /* 0x000fe20000010000 */
[--C-:B----4-:R-:W-:Y:S01]  /*75e0*/  FADD.FTZ R49, R49, -R32.reuse ;  /* 0x8000002031317221 */ /* 0x110fe20000010000 */
[----:B------:R-:W-:Y:S01]  /*75f0*/  FADD.FTZ R51, R51, -R32 ;  /* 0x8000002033337221 */ /* 0x000fe20000010000 */
[----:B------:R-:W-:Y:S01]  /*7600*/  SHFL.IDX PT, R143, R216, R148, 0x1f ;  /* 0x00001f94d88f7589 */ /* 0x000fe200000e0000 */
[----:B------:R3:W4:Y:S01]  /*7610*/  MUFU.EX2 R32, R125 ;  /* 0x0000007d00207308 */ /* 0x0007220000000800 */
[--C-:B-1----:R-:W-:Y:S01]  /*7620*/  FADD.FTZ R56, R56, -R135.reuse ;  /* 0x8000008738387221 */ /* 0x102fe20000010000 */
[----:B------:R-:W-:Y:S01]  /*7630*/  FADD.FTZ R58, R58, -R135 ;  /* 0x800000873a3a7221 */ /* 0x000fe20000010000 */
[----:B------:R-:W-:Y:S01]  /*7640*/  SHFL.IDX PT, R141, R216, R144, 0x1f ;  /* 0x00001f90d88d7589 */ /* 0x000fe200000e0000 */
[--C-:B--2---:R-:W-:Y:S01]  /*7650*/  FADD.FTZ R131, R33, -R132.reuse ;  /* 0x8000008421837221 */ /* 0x104fe20000010000 */
[----:B------:R-:W-:-:S02]  /*7660*/  FADD.FTZ R132, R35, -R132 ;  /* 0x8000008423847221 */ /* 0x000fc40000010000 */
[----:B------:R-:W-:Y:S04]  /*7670*/  SHFL.IDX PT, R135, R216, R151, 0x1f ;  /* 0x00001f97d8877589 */ /* 0x000fe800000e0000 */
[----:B------:R-:W1:Y:S04]  /*7680*/  SHFL.IDX PT, R142, R221, R231, 0x1f ;  /* 0x00001fe7dd8e7589 */ /* 0x000e6800000e0000 */
[----:B------:R-:W2:Y:S01]  /*7690*/  SHFL.IDX PT, R140, R218, R151, 0x1f ;  /* 0x00001f97da8c7589 */ /* 0x000ea200000e0000 */
[----:B------:R-:W-:Y:S01]  /*76a0*/  FMUL.FTZ R26, R9, R26 ;  /* 0x0000001a091a7220 */ /* 0x000fe20000410000 */
[----:B------:R-:W-:Y:S01]  /*76b0*/  FMUL.FTZ R25, R11, R25 ;  /* 0x000000190b197220 */ /* 0x000fe20000410000 */
[--C-:B-----5:R-:W-:Y:S01]  /*76c0*/  FADD.FTZ R66, R66, -R136.reuse ;  /* 0x8000008842427221 */ /* 0x120fe20000010000 */
[----:B---3--:R-:W-:Y:S01]  /*76d0*/  SHFL.IDX PT, R125, R216, R5, 0x1f ;  /* 0x00001f05d87d7589 */ /* 0x008fe200000e0000 */
[----:B------:R-:W-:Y:S01]  /*76e0*/  MUFU.EX2 R119, R119 ;  /* 0x0000007700777308 */ /* 0x000fe20000000800 */
[----:B------:R-:W-:-:S02]  /*76f0*/  FADD.FTZ R64, R64, -R136 ;  /* 0x8000008840407221 */ /* 0x000fc40000010000 */
[----:B------:R-:W-:Y:S04]  /*7700*/  SHFL.IDX PT, R145, R216, R223, 0x1f ;  /* 0x00001fdfd8917589 */ /* 0x000fe800000e0000 */
[----:B------:R-:W3:Y:S04]  /*7710*/  SHFL.IDX PT, R216, R216, R231, 0x1f ;  /* 0x00001fe7d8d87589 */ /* 0x000ee800000e0000 */
[----:B------:R-:W5:Y:S04]  /*7720*/  SHFL.IDX PT, R137, R217, R149, 0x1f ;  /* 0x00001f95d9897589 */ /* 0x000f6800000e0000 */
[----:B------:R-:W4:Y:S01]  /*7730*/  SHFL.IDX PT, R34, R217, R151, 0x1f ;  /* 0x00001f97d9227589 */ /* 0x000f2200000e0000 */
[--C-:B-1----:R-:W-:Y:S01]  /*7740*/  FADD.FTZ R37, R37, -R142.reuse ;  /* 0x8000008e25257221 */ /* 0x102fe20000010000 */
[----:B------:R-:W-:Y:S01]  /*7750*/  MUFU.EX2 R118, R118 ;  /* 0x0000007600767308 */ /* 0x000fe20000000800 */
[----:B------:R-:W-:Y:S01]  /*7760*/  FADD.FTZ R39, R39, -R142 ;  /* 0x8000008e27277221 */ /* 0x000fe20000010000 */
[----:B------:R-:W1:Y:S04]  /*7770*/  SHFL.IDX PT, R35, R217, R148, 0x1f ;  /* 0x00001f94d9237589 */ /* 0x000e6800000e0000 */
[----:B------:R-:W1:Y:S04]  /*7780*/  SHFL.IDX PT, R33, R218, R231, 0x1f ;  /* 0x00001fe7da217589 */ /* 0x000e6800000e0000 */
[----:B------:R-:W1:Y:S04]  /*7790*/  SHFL.IDX PT, R134, R217, R144, 0x1f ;  /* 0x00001f90d9867589 */ /* 0x000e6800000e0000 */
[----:B------:R-:W1:Y:S01]  /*77a0*/  SHFL.IDX PT, R36, R217, R223, 0x1f ;  /* 0x00001fdfd9247589 */ /* 0x000e6200000e0000 */
[----:B------:R-:W-:Y:S01]  /*77b0*/  MUFU.EX2 R117, R117 ;  /* 0x0000007500757308 */ /* 0x000fe20000000800 */
[----:B------:R-:W-:Y:S01]  /*77c0*/  FMUL.FTZ R38, R15, R38 ;  /* 0x000000260f267220 */ /* 0x000fe20000410000 */
[----:B--2---:R-:W-:Y:S01]  /*77d0*/  FADD.FTZ R41, R41, -R140 ;  /* 0x8000008c29297221 */ /* 0x004fe20000010000 */
[----:B------:R-:W2:Y:S01]  /*77e0*/  SHFL.IDX PT, R217, R217, R231, 0x1f ;  /* 0x00001fe7d9d97589 */ /* 0x000ea200000e0000 */
[----:B---3--:R-:W-:Y:S01]  /*77f0*/  FADD.FTZ R146, R85, -R216 ;  /* 0x800000d855927221 */ /* 0x008fe20000010000 */
[--C-:B-----5:R-:W-:Y:S01]  /*7800*/  FADD.FTZ R60, R60, -R137.reuse ;  /* 0x800000893c3c7221 */ /* 0x120fe20000010000 */
[----:B------:R-:W-:Y:S01]  /*7810*/  FADD.FTZ R62, R62, -R137 ;  /* 0x800000893e3e7221 */ /* 0x000fe20000010000 */
[----:B------:R-:W-:Y:S01]  /*7820*/  FMUL.FTZ R85, R10, R126 ;  /* 0x0000007e0a557220 */ /* 0x000fe20000410000 */
[--C-:B------:R-:W-:Y:S01]  /*7830*/  FADD.FTZ R137, R80, -R139.reuse ;  /* 0x8000008b50897221 */ /* 0x100fe20000010000 */
[--C-:B----4-:R-:W-:Y:S01]  /*7840*/  FADD.FTZ R57, R57, -R34.reuse ;  /* 0x8000002239397221 */ /* 0x110fe20000010000 */
[----:B------:R-:W-:Y:S01]  /*7850*/  FADD.FTZ R59, R59, -R34 ;  /* 0x800000223b3b7221 */ /* 0x000fe20000010000 */
[----:B------:R-:W-:Y:S01]  /*7860*/  FADD.FTZ R139, R82, -R139 ;  /* 0x8000008b528b7221 */ /* 0x000fe20000010000 */
[----:B------:R3:W4:Y:S01]  /*7870*/  MUFU.EX2 R34, R122 ;  /* 0x0000007a00227308 */ /* 0x0007220000000800 */
[----:B------:R-:W-:Y:S01]  /*7880*/  FMUL.FTZ R82, R228, R133 ;  /* 0x00000085e4527220 */ /* 0x000fe20000410000 */
[----:B------:R-:W-:Y:S01]  /*7890*/  FMUL.FTZ R37, R225, R37 ;  /* 0x00000025e1257220 */ /* 0x000fe20000410000 */
[--C-:B-1----:R-:W-:Y:S01]  /*78a0*/  FADD.FTZ R61, R61, -R35.reuse ;  /* 0x800000233d3d7221 */ /* 0x102fe20000010000 */
[----:B------:R-:W-:Y:S01]  /*78b0*/  FADD.FTZ R63, R63, -R35 ;  /* 0x800000233f3f7221 */ /* 0x000fe20000010000 */
[----:B------:R-:W-:Y:S01]  /*78c0*/  F2FP.BF16.F32.PACK_AB R85, R85, R26 ;  /* 0x0000001a5555723e */ /* 0x000fe200000010ff */
[----:B------:R-:W-:Y:S01]  /*78d0*/  FMUL.FTZ R26, R12, R27 ;  /* 0x0000001b0c1a7220 */ /* 0x000fe20000410000 */
[--C-:B------:R-:W-:Y:S01]  /*78e0*/  FADD.FTZ R53, R53, -R33.reuse ;  /* 0x8000002135357221 */ /* 0x100fe20000010000 */
[----:B------:R1:W-:Y:S01]  /*78f0*/  MUFU.EX2 R35, R121 ;  /* 0x0000007900237308 */ /* 0x0003e20000000800 */
[----:B------:R-:W-:Y:S01]  /*7900*/  FADD.FTZ R55, R55, -R33 ;  /* 0x8000002137377221 */ /* 0x000fe20000010000 */
[----:B------:R-:W-:Y:S01]  /*7910*/  FADD.FTZ R65, R65, -R134 ;  /* 0x8000008641417221 */ /* 0x000fe20000010000 */
[----:B---3--:R-:W-:Y:S01]  /*7920*/  FADD.FTZ R122, R68, -R36 ;  /* 0x80000024447a7221 */ /* 0x008fe20000010000 */
[----:B------:R-:W-:Y:S01]  /*7930*/  F2FP.BF16.F32.PACK_AB R82, R37, R82 ;  /* 0x000000522552723e */ /* 0x000fe200000010ff */
[----:B------:R-:W-:Y:S01]  /*7940*/  FADD.FTZ R216, R87, -R216 ;  /* 0x800000d857d87221 */ /* 0x000fe20000010000 */
[----:B------:R-:W-:-:S02]  /*7950*/  FADD.FTZ R43, R43, -R140 ;  /* 0x8000008c2b2b7221 */ /* 0x000fc40000010000 */
[----:B------:R-:W3:Y:S01]  /*7960*/  MUFU.EX2 R33, R123 ;  /* 0x0000007b00217308 */ /* 0x000ee20000000800 */
[----:B-1----:R-:W-:Y:S01]  /*7970*/  FADD.FTZ R121, R67, -R134 ;  /* 0x8000008643797221 */ /* 0x002fe20000010000 */
[----:B------:R-:W-:Y:S01]  /*7980*/  FADD.FTZ R67, R70, -R36 ;  /* 0x8000002446437221 */ /* 0x000fe20000010000 */
[----:B--2---:R-:W-:Y:S01]  /*7990*/  FADD.FTZ R70, R69, -R217 ;  /* 0x800000d945467221 */ /* 0x004fe20000010000 */
[----:B------:R-:W-:Y:S01]  /*79a0*/  FADD.FTZ R144, R84, -R145 ;  /* 0x8000009154907221 */ /* 0x000fe20000010000 */
[----:B------:R-:W-:-:S03]  /*79b0*/  F2FP.BF16.F32.PACK_AB R87, R26, R25 ;  /* 0x000000191a57723e */ /* 0x000fc600000010ff */
[----:B------:R1:W2:Y:S01]  /*79c0*/  MUFU.EX2 R36, R120 ;  /* 0x0000007800247308 */ /* 0x0002a20000000800 */
[----:B------:R-:W-:Y:S01]  /*79d0*/  FADD.FTZ R145, R86, -R145 ;  /* 0x8000009156917221 */ /* 0x000fe20000010000 */
[----:B------:R-:W-:Y:S01]  /*79e0*/  FMUL.FTZ R25, R107, R65 ;  /* 0x000000416b197220 */ /* 0x000fe20000410000 */
[----:B------:R-:W-:Y:S01]  /*79f0*/  FMUL.FTZ R86, R230, R127 ;  /* 0x0000007fe6567220 */ /* 0x000fe20000410000 */
[----:B------:R-:W-:-:S04]  /*7a00*/  FMUL.FTZ R65, R106, R66 ;  /* 0x000000426a417220 */ /* 0x000fc80000410000 */
[----:B------:R-:W5:Y:S01]  /*7a10*/  MUFU.EX2 R116, R116 ;  /* 0x0000007400747308 */ /* 0x000f620000000800 */
[----:B-1----:R-:W-:Y:S01]  /*7a20*/  FADD.FTZ R120, R71, -R217 ;  /* 0x800000d947787221 */ /* 0x002fe20000010000 */
[----:B------:R-:W-:Y:S01]  /*7a30*/  FMUL.FTZ R71, R227, R130 ;  /* 0x00000082e3477220 */ /* 0x000fe20000410000 */
[----:B------:R-:W-:-:S05]  /*7a40*/  FMUL.FTZ R39, R16, R39 ;  /* 0x0000002710277220 */ /* 0x000fca0000410000 */
[----:B------:R-:W1:Y:S01]  /*7a50*/  MUFU.EX2 R115, R115 ;  /* 0x0000007300737308 */ /* 0x000e620000000800 */
[----:B------:R-:W-:Y:S01]  /*7a60*/  FMUL.FTZ R60, R101, R60 ;  /* 0x0000003c653c7220 */ /* 0x000fe20000410000 */
        /* <DEDUP_REMOVED lines=9> */
[----:B------:R-:W-:Y:S01]  /*7b00*/  FADD.FTZ R123, R72, -R125 ;  /* 0x8000007d487b7221 */ /* 0x000fe20000010000 */
[----:B------:R-:W-:Y:S01]  /*7b10*/  FADD.FTZ R134, R73, -R135 ;  /* 0x8000008749867221 */ /* 0x000fe20000010000 */
[----:B------:R-:W-:Y:S01]  /*7b20*/  FADD.FTZ R125, R74, -R125 ;  /* 0x8000007d4a7d7221 */ /* 0x000fe20000010000 */
        /* <DEDUP_REMOVED lines=27> */
[----:B----4-:R-:W-:Y:S01]  /*7ce0*/  FMUL.FTZ R27, R34, R142 ;  /* 0x0000008e221b7220 */ /* 0x010fe20000410000 */
        /* <DEDUP_REMOVED lines=22> */
[----:B------:R-:W-:Y:S01]  /*7e50*/  IMAD R39, R39, 0x2, R236 ;  /* 0x0000000227277824 */ /* 0x000fe200078e02ec */
[----:B------:R-:W-:Y:S01]  /*7e60*/  F2FP.BF16.F32.PACK_AB R80, R131, R80 ;  /* 0x000000508350723e */ /* 0x000fe200000010ff */
[----:B---3--:R-:W-:Y:S01]  /*7e70*/  FMUL.FTZ R63, R33, R138 ;  /* 0x0000008a213f7220 */ /* 0x008fe20000410000 */
        /* <DEDUP_REMOVED lines=13> */
[----:B-1----:R-:W-:Y:S01]  /*7f50*/  FMUL.FTZ R59, R115, R145 ;  /* 0x00000091733b7220 */ /* 0x002fe20000410000 */
        /* <DEDUP_REMOVED lines=162> */
.L_x_6714:
        /* <DEDUP_REMOVED lines=70> */
.L_x_6715:
        /* <DEDUP_REMOVED lines=12> */
.L_x_6705:
        /* <DEDUP_REMOVED lines=34> */
.L_x_6685:
        /* <DEDUP_REMOVED lines=75> */
[----:B------:R-:W-:Y:S01]  /*9570*/  STSM.16.M88.4 [R8], R200 ;  /* 0x000000c808007844 */ /* 0x000fe20000000200 */
[----:B------:R-:W-:Y:S02]  /*9580*/  PLOP3.LUT P1, PT, PT, PT, UP0, 0x80, 0x0 ;  /* 0x000000000000781c */ /* 0x000fe40003f2f008 */
[----:B------:R-:W-:Y:S01]  /*9590*/  ISETP.NE.AND.EX P4, PT, RZ, UR5, PT, P4 ;  /* 0x00000005ff007c0c */ /* 0x000fe2000bf85340 */
[----:B------:R-:W-:Y:S01]  /*95a0*/  STSM.16.M88.4 [R3], R208 ;  /* 0x000000d003007844 */ /* 0x000fe20000000200 */
[----:B------:R-:W-:Y:S02]  /*95b0*/  ULDC.64 UR4, c[0x0][0x870] ;  /* 0x00021c0000047ab9 */ /* 0x000fe40000000a00 */
[----:B------:R-:W-:Y:S01]  /*95c0*/  UIMAD.WIDE UR4, UR41, 0x4, UR4 ;  /* 0x00000004290478a5 */ /* 0x000fe2000f8e0204 */
[----:B------:R1:W-:Y:S04]  /*95d0*/  STSM.16.M88.4 [R0], R152 ;  /* 0x0000009800007844 */ /* 0x0003e80000000200 */
[----:B------:R2:W-:Y:S01]  /*95e0*/  STSM.16.M88.4 [R2+-0x4000], R160 ;  /* 0xffc000a002007844 */ /* 0x0005e20000000200 */
[----:B------:R-:W-:-:S02]  /*95f0*/  IMAD.U32 R4, RZ, RZ, UR4 ;  /* 0x00000004ff047e24 */ /* 0x000fc4000f8e00ff */
[----:B------:R-:W-:Y:S01]  /*9600*/  IMAD.U32 R5, RZ, RZ, UR5 ;  /* 0x00000005ff057e24 */ /* 0x000fe2000f8e00ff */
[----:B------:R-:W-:Y:S01]  /*9610*/  STSM.16.M88.4 [R8+-0x4000], R168 ;  /* 0xffc000a808007844 */ /* 0x000fe20000000200 */
[----:B------:R-:W-:-:S03]  /*9620*/  @UP0 ULDC.64 UR4, c[0x0][0x878] ;  /* 0x00021e0000040ab9 */ /* 0x000fc60000000a00 */
[----:B------:R3:W-:Y:S01]  /*9630*/  STSM.16.M88.4 [R3+-0x4000], R176 ;  /* 0xffc000b003007844 */ /* 0x0007e20000000200 */
[----:B------:R-:W-:Y:S01]  /*9640*/  BAR.SYNC.DEFER_BLOCKING 0x1, 0x100 ;  /* 0x0044000000007b1d */ /* 0x000fe20000010000 */
[----:B------:R-:W-:-:S06]  /*9650*/  @UP0 UIMAD.WIDE UR4, UR41, 0x4, UR4 ;  /* 0x00000004290408a5 */ /* 0x000fcc000f8e0204 */
[----:B------:R-:W-:Y:S02]  /*9660*/  IMAD.U32 R6, RZ, RZ, UR4 ;  /* 0x00000004ff067e24 */ /* 0x000fe4000f8e00ff */
        /* <DEDUP_REMOVED lines=9> */
[----:B--2---:R-:W-:Y:S02]  /*9700*/  IMAD.SHL.U32 R2, R19, 0x40, RZ ;  /* 0x0000004013027824 */ /* 0x004fe400078e00ff */
[----:B------:R-:W-:Y:S02]  /*9710*/  IMAD.SHL.U32 R20, R0, 0x8, RZ ;  /* 0x0000000800147824 */ /* 0x000fe400078e00ff */
[----:B------:R-:W-:Y:S01]  /*9720*/  IMAD.SHL.U32 R7, R7, 0x8, RZ ;  /* 0x0000000807077824 */ /* 0x000fe200078e00ff */
[----:B------:R-:W-:Y:S02]  /*9730*/  LOP3.LUT R11, R2, 0x1c0, RZ, 0xc0, !PT ;  /* 0x000001c0020b7812 */ /* 0x000fe400078ec0ff */
[----:B---3--:R-:W-:Y:S02]  /*9740*/  CS2R R2, SRZ ;  /* 0x0000000000027805 */ /* 0x008fe4000001ff00 */
[----:B------:R-:W-:-:S02]  /*9750*/  LOP3.LUT R0, R11, 0x38, R20, 0xf8, !PT ;  /* 0x000000380b007812 */ /* 0x000fc400078ef814 */
        /* <DEDUP_REMOVED lines=14> */
.L_x_6718:
        /* <DEDUP_REMOVED lines=17> */
[----:B------:R-:W-:Y:S01]  /*9950*/  IMAD.U32 R30, RZ, RZ, UR5 ;  /* 0x00000005ff1e7e24 */ /* 0x000fe2000f8e00ff */
[CC--:B------:R-:W-:Y:S01]  /*9960*/  ISETP.GE.AND P3, PT, R19.reuse, R22.reuse, PT ;  /* 0x000000161300720c */ /* 0x0c0fe20003f66270 */
[----:B------:R-:W-:Y:S01]  /*9970*/  VIADD R18, R19, 0x40 ;  /* 0x0000004013127836 */ /* 0x000fe20000000000 */
[-C--:B------:R-:W-:Y:S01]  /*9980*/  ISETP.GE.AND P2, PT, R2, R22.reuse, PT ;  /* 0x000000160200720c */ /* 0x080fe20003f46270 */
[----:B------:R-:W-:Y:S01]  /*9990*/  IMAD.WIDE.U32 R2, R3, UR40, R20 ;  /* 0x0000002803027c25 */ /* 0x000fe2000f8e0014 */
[----:B------:R-:W-:Y:S01]  /*99a0*/  SEL R30, R30, RZ, !P4 ;  /* 0x000000ff1e1e7207 */ /* 0x000fe20006000000 */
[----:B------:R-:W-:Y:S01]  /*99b0*/  BSSY B0, `(.L_x_6719) ;  /* 0x000001c000007945 */ /* 0x000fe20003800000 */
[----:B------:R-:W-:Y:S01]  /*99c0*/  ISETP.GE.AND P1, PT, R18, R22, PT ;  /* 0x000000161200720c */ /* 0x000fe20003f26270 */
[----:B------:R-:W-:Y:S01]  /*99d0*/  VIADD R3, R3, UR4 ;  /* 0x0000000403037c36 */ /* 0x000fe20008000000 */
[-C--:B-1----:R-:W-:Y:S01]  /*99e0*/  ISETP.GE.OR P6, PT, R20, R31.reuse, P3 ;  /* 0x0000001f1400720c */ /* 0x082fe20001fc6670 */
[----:B------:R-:W-:Y:S01]  /*99f0*/  ULDC.64 UR4, c[0x0][0x858] ;  /* 0x0002160000047ab9 */ /* 0x000fe20000000a00 */
[----:B------:R-:W-:Y:S01]  /*9a00*/  SEL R35, RZ, UR41, P4 ;  /* 0x00000029ff237c07 */ /* 0x000fe2000a000000 */
[----:B------:R-:W-:Y:S01]  /*9a10*/  IMAD R18, R30, UR4, RZ ;  /* 0x000000041e127c24 */ /* 0x000fe2000f8e02ff */
[CC--:B------:R-:W-:Y:S01]  /*9a20*/  ISETP.GE.OR P5, PT, R20.reuse, R31.reuse, P2 ;  /* 0x0000001f1400720c */ /* 0x0c0fe200017a6670 */
[----:B------:R-:W-:Y:S01]  /*9a30*/  VIADD R19, R19, 0x60 ;  /* 0x0000006013137836 */ /* 0x000fe20000000000 */
[----:B------:R-:W-:Y:S01]  /*9a40*/  ISETP.GE.OR P4, PT, R20, R31, P1 ;  /* 0x0000001f1400720c */ /* 0x000fe20000f86670 */
[----:B------:R-:W-:-:S02]  /*9a50*/  IMAD.U32 R27, RZ, RZ, UR37 ;  /* 0x00000025ff1b7e24 */ /* 0x000fc4000f8e00ff */
[----:B------:R-:W-:Y:S01]  /*9a60*/  IMAD R23, R35, UR5, R18 ;  /* 0x0000000523177c24 */ /* 0x000fe2000f8e0212 */
[----:B------:R-:W-:Y:S01]  /*9a70*/  ISETP.GE.AND P0, PT, R19, R22, PT ;  /* 0x000000161300720c */ /* 0x000fe20003f06270 */
[----:B------:R-:W-:-:S04]  /*9a80*/  IMAD.WIDE.U32 R28, R35, UR4, R2 ;  /* 0x00000004231c7c25 */ /* 0x000fc8000f8e0002 */
[----:B------:R-:W-:-:S04]  /*9a90*/  IMAD.WIDE R26, R27, 0x80, R16 ;  /* 0x000000801b1a7825 */ /* 0x000fc800078e0210 */
[----:B------:R-:W-:Y:S01]  /*9aa0*/  IMAD.IADD R23, R29, 0x1, R23 ;  /* 0x000000011d177824 */ /* 0x000fe200078e0217 */
[----:B--234-:R-:W-:Y:S06]  /*9ab0*/  @P6 BRA `(.L_x_6720) ;  /* 0x00000000002c6947 */ /* 0x01cfec0003800000 */
        /* <DEDUP_REMOVED lines=11> */
.L_x_6720:
[----:B------:R-:W-:Y:S05]  /*9b70*/  BSYNC B0 ;  /* 0x0000000000007941 */ /* 0x000fea0003800000 */
.L_x_6719:
        /* <DEDUP_REMOVED lines=17> */
.L_x_6722:
[----:B------:R-:W-:Y:S05]  /*9c90*/  BSYNC B0 ;  /* 0x0000000000007941 */ /* 0x000fea0003800000 */
.L_x_6721:
[----:B--23--:R2:W3:Y:S01]  /*9ca0*/  LDS.128 R16, [R0+0x6000] ;  /* 0x0060000000107984 */ /* 0x00c4e20000000c00 */
[----:B------:R-:W-:Y:S04]  /*9cb0*/  BSSY B0, `(.L_x_6723) ;  /* 0x000000f000007945 */ /* 0x000fe80003800000 */
[----:B------:R-:W-:Y:S05]  /*9cc0*/  @P4 BRA `(.L_x_6724) ;  /* 0x0000000000344947 */ /* 0x000fea0003800000 */
        /* <DEDUP_REMOVED lines=13> */
.L_x_6724:
[----:B------:R-:W-:Y:S05]  /*9da0*/  BSYNC B0 ;  /* 0x0000000000007941 */ /* 0x000fea0003800000 */
.L_x_6723:
[----:B---34-:R3:W4:Y:S01]  /*9db0*/  LDS.128 R16, [R0+0x7000] ;  /* 0x0070000000107984 */ /* 0x0187220000000c00 */
        /* <DEDUP_REMOVED lines=15> */
.L_x_6726:
[----:B------:R-:W-:Y:S05]  /*9eb0*/  BSYNC B0 ;  /* 0x0000000000007941 */ /* 0x000fea0003800000 */
.L_x_6725:
        /* <DEDUP_REMOVED lines=28> */
.L_x_6728:
[----:B------:R-:W-:Y:S05]  /*a080*/  BSYNC B0 ;  /* 0x0000000000007941 */ /* 0x000fea0003800000 */
.L_x_6727:
[----:B------:R-:W-:Y:S04]  /*a090*/  BSSY B0, `(.L_x_6729) ;  /* 0x000000f000007945 */ /* 0x000fe80003800000 */
[----:B------:R-:W-:Y:S05]  /*a0a0*/  @P2 BRA `(.L_x_6730) ;  /* 0x0000000000342947 */ /* 0x000fea0003800000 */
[----:B-1--4-:R-:W-:Y:S01]  /*a0b0*/  IADD3 R17, P2, R26, 0x20, RZ ;  /* 0x000000201a117810 */ /* 0x012fe20007f5e0ff */
[----:B------:R-:W-:Y:S01]  /*a0c0*/  ULDC.64 UR4, c[0x0][0x818] ;  /* 0x0002060000047ab9 */ /* 0x000fe20000000a00 */
[----:B------:R-:W-:Y:S02]  /*a0d0*/  IMAD.MOV.U32 R2, RZ, RZ, R24 ;  /* 0x000000ffff027224 */ /* 0x000fe400078e0018 */
        /* <DEDUP_REMOVED lines=10> */
.L_x_6730:
[----:B------:R-:W-:Y:S05]  /*a180*/  BSYNC B0 ;  /* 0x0000000000007941 */ /* 0x000fea0003800000 */
.L_x_6729:
[----:B------:R-:W-:Y:S04]  /*a190*/  BSSY B0, `(.L_x_6731) ;  /* 0x000000f000007945 */ /* 0x000fe80003800000 */
[----:B------:R-:W-:Y:S05]  /*a1a0*/  @P1 BRA `(.L_x_6732) ;  /* 0x0000000000341947 */ /* 0x000fea0003800000 */
[----:B-1----:R-:W-:Y:S01]  /*a1b0*/  IADD3 R13, P1, R26, 0x40, RZ ;  /* 0x000000401a0d7810 */ /* 0x002fe20007f3e0ff */
        /* <DEDUP_REMOVED lines=12> */
.L_x_6732:
[----:B------:R-:W-:Y:S05]  /*a280*/  BSYNC B0 ;  /* 0x0000000000007941 */ /* 0x000fea0003800000 */
.L_x_6731:
        /* <DEDUP_REMOVED lines=15> */
.L_x_6717:
        /* <DEDUP_REMOVED lines=20> */
[----:B----4-:R-:W-:Y:S01]  /*a4c0*/  VIADD R8, R2, 0xffffff80 ;  /* 0xffffff8002087836 */ /* 0x010fe20000000000 */
[----:B------:R-:W-:-:S04]  /*a4d0*/  CS2R R2, SRZ ;  /* 0x0000000000027805 */ /* 0x000fc8000001ff00 */
        /* <DEDUP_REMOVED lines=14> */
[----:B--2---:R-:W-:-:S07]  /*a5c0*/  IMAD.IADD R0, R0, 0x1, -R7 ;  /* 0x0000000100007824 */ /* 0x004fce00078e0a07 */
.L_x_6733:
        /* <DEDUP_REMOVED lines=18> */
[----:B------:R-:W-:-:S02]  /*a6f0*/  VIADD R7, R13, 0x40 ;  /* 0x000000400d077836 */ /* 0x000fc40000000000 */
[----:B------:R-:W-:Y:S02]  /*a700*/  VIADD R13, R13, 0x60 ;  /* 0x000000600d0d7836 */ /* 0x000fe40000000000 */
[----:B------:R-:W-:Y:S01]  /*a710*/  VIADD R5, R5, UR4 ;  /* 0x0000000405057c36 */ /* 0x000fe20008000000 */
[----:B------:R-:W-:Y:S01]  /*a720*/  ULDC.64 UR4, c[0x0][0x828] ;  /* 0x00020a0000047ab9 */ /* 0x000fe20000000a00 */
[-C--:B-1----:R-:W-:Y:S02]  /*a730*/  ISETP.GE.OR P6, PT, R10, R17.reuse, P3 ;  /* 0x000000110a00720c */ /* 0x082fe40001fc6670 */
[-C--:B------:R-:W-:Y:S01]  /*a740*/  ISETP.GE.AND P1, PT, R7, R0.reuse, PT ;  /* 0x000000000700720c */ /* 0x080fe20003f26270 */
[----:B------:R-:W-:Y:S01]  /*a750*/  IMAD.U32 R7, RZ, RZ, UR37 ;  /* 0x00000025ff077e24 */ /* 0x000fe2000f8e00ff */
[----:B------:R-:W-:Y:S01]  /*a760*/  ISETP.GE.AND P0, PT, R13, R0, PT ;  /* 0x000000000d00720c */ /* 0x000fe20003f06270 */
[----:B------:R-:W-:Y:S01]  /*a770*/  IMAD R0, R12, UR4, RZ ;  /* 0x000000040c007c24 */ /* 0x000fe2000f8e02ff */
[CC--:B------:R-:W-:Y:S01]  /*a780*/  ISETP.GE.OR P5, PT, R10.reuse, R17.reuse, P2 ;  /* 0x000000110a00720c */ /* 0x0c0fe200017a6670 */
[----:B------:R-:W-:Y:S01]  /*a790*/  IMAD.WIDE.U32 R8, R15, UR4, R4 ;  /* 0x000000040f087c25 */ /* 0x000fe2000f8e0004 */
[----:B------:R-:W-:-:S03]  /*a7a0*/  ISETP.GE.OR P4, PT, R10, R17, P1 ;  /* 0x000000110a00720c */ /* 0x000fc60000f86670 */
        /* <DEDUP_REMOVED lines=14> */
.L_x_6735:
[----:B------:R-:W-:Y:S05]  /*a890*/  BSYNC B0 ;  /* 0x0000000000007941 */ /* 0x000fea0003800000 */
.L_x_6734:
        /* <DEDUP_REMOVED lines=16> */
.L_x_6737:
[----:B------:R-:W-:Y:S05]  /*a9a0*/  BSYNC B0 ;  /* 0x0000000000007941 */ /* 0x000fea0003800000 */
.L_x_6736:
        /* <DEDUP_REMOVED lines=15> */
.L_x_6739:
[----:B------:R-:W-:Y:S05]  /*aaa0*/  BSYNC B0 ;  /* 0x0000000000007941 */ /* 0x000fea0003800000 */
.L_x_6738:
        /* <DEDUP_REMOVED lines=15> */
.L_x_6741:
[----:B------:R-:W-:Y:S05]  /*aba0*/  BSYNC B0 ;  /* 0x0000000000007941 */ /* 0x000fea0003800000 */
.L_x_6740:
        /* <DEDUP_REMOVED lines=27> */
.L_x_6743:
[----:B------:R-:W-:Y:S05]  /*ad60*/  BSYNC B0 ;  /* 0x0000000000007941 */ /* 0x000fea0003800000 */
.L_x_6742:
        /* <DEDUP_REMOVED lines=15> */
.L_x_6745:
[----:B------:R-:W-:Y:S05]  /*ae60*/  BSYNC B0 ;  /* 0x0000000000007941 */ /* 0x000fea0003800000 */
.L_x_6744:
        /* <DEDUP_REMOVED lines=15> */
.L_x_6747:
[----:B------:R-:W-:Y:S05]  /*af60*/  BSYNC B0 ;  /* 0x0000000000007941 */ /* 0x000fea0003800000 */
.L_x_6746:
        /* <DEDUP_REMOVED lines=15> */
.L_x_6673:
        /* <DEDUP_REMOVED lines=29> */
.L_x_6749:
[----:B------:R-:W-:Y:S01]  /*b230*/  ULDC UR9, c[0x0][0x8c4] ;  /* 0x0002310000097ab9 */ /* 0x000fe20000000800 */
[----:B------:R-:W-:Y:S01]  /*b240*/  UMOV UR7, UR8 ;  /* 0x0000000800077c82 */ /* 0x000fe20008000000 */
[----:B------:R-:W-:-:S11]  /*b250*/  UISETP.NE.AND UP0, UPT, UR9, 0x1, UPT ;  /* 0x000000010900788c */ /* 0x000fd6000bf05270 */
[----:B------:R-:W-:Y:S02]  /*b260*/  @UP0 ULDC.64 UR10, c[0x0][0x8c8] ;  /* 0x00023200000a0ab9 */ /* 0x000fe40000000a00 */
[----:B------:R-:W-:-:S04]  /*b270*/  UIMAD.WIDE.U32 UR4, UR8, UR10, URZ ;  /* 0x0000000a080472a5 */ /* 0x000fc8000f8e003f */
[----:B------:R-:W-:-:S04]  /*b280*/  @UP0 USHF.R.U32.HI UR7, URZ, UR11, UR5 ;  /* 0x0000000b3f070299 */ /* 0x000fc80008011605 */
[----:B------:R-:W-:-:S12]  /*b290*/  UIMAD UR4, UR7, UR9, URZ ;  /* 0x00000009070472a4 */ /* 0x000fd8000f8e023f */
.L_x_6750:
        /* <DEDUP_REMOVED lines=23> */
.L_x_6751:
        /* <DEDUP_REMOVED lines=11> */
[----:B------:R-:W-:Y:S01]  /*b4c0*/  R2UR UR4, R0 ;  /* 0x00000000000472ca */ /* 0x000fe200000e0000 */
[----:B------:R-:W-:-:S14]  /*b4d0*/  BRA `(.L_x_6752) ;  /* 0x0000000000047947 */ /* 0x000fdc0003800000 */
.L_x_6753:
[----:B------:R-:W-:-:S05]  /*b4e0*/  ULDC UR4, c[0x0][0x8ec] ;  /* 0x00023b0000047ab9 */ /* 0x000fca0000000800 */
.L_x_6752:
        /* <DEDUP_REMOVED lines=46> */
.L_x_6754:
        /* <DEDUP_REMOVED lines=13> */
.L_x_6755:
        /* <DEDUP_REMOVED lines=12> */
.L_x_6756:
[----:B------:R-:W-:Y:S01]  /*b960*/  ULEA UR7, UR7, UR10, 0x7 ;  /* 0x0000000a07077291 */ /* 0x000fe2000f8e383f */
[----:B------:R-:W-:Y:S01]  /*b970*/  ULDC UR9, c[0x0][0x74c] ;  /* 0x0001d30000097ab9 */ /* 0x000fe20000000800 */
[----:B------:R-:W-:Y:S02]  /*b980*/  UIADD3 UR10, UR10, 0x7f, URZ ;  /* 0x0000007f0a0a7890 */ /* 0x000fe4000fffe03f */
[----:B------:R-:W-:-:S04]  /*b990*/  UIADD3 UR7, UR7, -UR9, -UR8 ;  /* 0x8000000907077290 */ /* 0x000fc8000fffe808 */
        /* <DEDUP_REMOVED lines=11> */
[----:B------:R-:W-:Y:S01]  /*ba50*/  ULDC.64 UR14, c[0x0][0x2d8] ;  /* 0x0000b600000e7ab9 */ /* 0x000fe20000000a00 */
[----:B------:R-:W-:Y:S01]  /*ba60*/  ULDC.64 UR28, c[0x0][0x2e0] ;  /* 0x0000b800001c7ab9 */ /* 0x000fe20000000a00 */
[----:B------:R-:W-:Y:S02]  /*ba70*/  UIMAD UR10, UR11, UR14, URZ ;  /* 0x0000000e0b0a72a4 */ /* 0x000fe4000f8e023f */
[----:B------:R-:W-:Y:S02]  /*ba80*/  UIMAD.WIDE.U32 UR8, UR6, UR14, URZ ;  /* 0x0000000e060872a5 */ /* 0x000fe4000f8e003f */
[----:B------:R-:W-:Y:S02]  /*ba90*/  UIMAD UR15, UR6, UR15, UR10 ;  /* 0x0000000f060f72a4 */ /* 0x000fe4000f8e020a */
[----:B------:R-:W-:Y:S02]  /*baa0*/  UIADD3 UR6, UR7, -UR12, URZ ;  /* 0x8000000c07067290 */ /* 0x000fe4000fffe03f */
[----:B------:R-:W-:-:S02]  /*bab0*/  USHF.R.S32.HI UR11, URZ, 0x1f, UR13 ;  /* 0x0000001f3f0b7899 */ /* 0x000fc4000801140d */
[----:B------:R-:W-:Y:S02]  /*bac0*/  ULOP3.LUT UR6, UR6, 0x1, URZ, 0xc0, !UPT ;  /* 0x0000000106067892 */ /* 0x000fe4000f8ec03f */
[----:B------:R-:W-:Y:S02]  /*bad0*/  USEL UR13, UR13, URZ, !UP0 ;  /* 0x0000003f0d0d7287 */ /* 0x000fe4000c000000 */
[----:B------:R-:W-:Y:S02]  /*bae0*/  USEL UR14, UR11, URZ, !UP0 ;  /* 0x0000003f0b0e7287 */ /* 0x000fe4000c000000 */
[----:B------:R-:W-:Y:S02]  /*baf0*/  UISETP.NE.U32.AND UP0, UPT, UR6, 0x1, UPT ;  /* 0x000000010600788c */ /* 0x000fe4000bf05070 */
[----:B------:R-:W-:Y:S02]  /*bb00*/  UIADD3 UR10, UP1, UR4, UR8, URZ ;  /* 0x00000008040a7290 */ /* 0x000fe4000ff3e03f */
[----:B------:R-:W-:-:S02]  /*bb10*/  UIADD3 UR15, UR9, UR15, URZ ;  /* 0x0000000f090f7290 */ /* 0x000fc4000fffe03f */
[----:B------:R-:W-:Y:S01]  /*bb20*/  PLOP3.LUT P1, PT, PT, PT, UP0, 0x80, 0x0 ;  /* 0x000000000000781c */ /* 0x000fe20003f2f008 */
[----:B------:R-:W-:Y:S02]  /*bb30*/  UIMAD UR14, UR14, UR28, URZ ;  /* 0x0000001c0e0e72a4 */ /* 0x000fe4000f8e023f */
[----:B------:R-:W-:Y:S02]  /*bb40*/  UIADD3.X UR11, UR5, UR15, URZ, UP1, !UPT ;  /* 0x0000000f050b7290 */ /* 0x000fe40008ffe43f */
[----:B------:R-:W-:Y:S02]  /*bb50*/  UIMAD UR14, UR13, UR29, UR14 ;  /* 0x0000001d0d0e72a4 */ /* 0x000fe4000f8e020e */
[----:B------:R-:W-:Y:S01]  /*bb60*/  UIMAD.WIDE.U32 UR10, UR13, UR28, UR10 ;  /* 0x0000001c0d0a72a5 */ /* 0x000fe2000f8e000a */
[----:B------:R-:W-:-:S03]  /*bb70*/  ELECT P0, URZ, PT ;  /* 0x00000000003f782f */ /* 0x000fc60003800000 */
[----:B------:R-:W-:Y:S02]  /*bb80*/  UIADD3 UR27, UR11, UR14, URZ ;  /* 0x0000000e0b1b7290 */ /* 0x000fe4000fffe03f */
[----:B------:R-:W-:Y:S10]  /*bb90*/  @P1 BRA `(.L_x_6757) ;  /* 0x0000000000bc1947 */ /* 0x000ff40003800000 */
        /* <DEDUP_REMOVED lines=18> */
.L_x_6759:
[----:B------:R-:W-:Y:S05]  /*bcc0*/  BSYNC B0 ;  /* 0x0000000000007941 */ /* 0x000fea0003800000 */
.L_x_6758:
        /* <DEDUP_REMOVED lines=19> */
.L_x_6761:
[----:B------:R-:W-:Y:S05]  /*be00*/  BSYNC B0 ;  /* 0x0000000000007941 */ /* 0x000fea0003800000 */
.L_x_6760:
[----:B------:R-:W-:Y:S06]  /*be10*/  BAR.ARV 0xa, 0xa0 ;  /* 0x0282800000007b1d */ /* 0x000fec0000002000 */
[----:B------:R-:W-:Y:S04]  /*be20*/  BSSY B0, `(.L_x_6762) ;  /* 0x0000003000007945 */ /* 0x000fe80003800000 */
[----:B------:R-:W-:Y:S05]  /*be30*/  @!P0 BRA `(.L_x_6763) ;  /* 0x0000000000048947 */ /* 0x000fea0003800000 */
[----:B------:R-:W-:-:S04]  /*be40*/  DEPBAR.LE SB0, 0x0 ;  /* 0x000080000000791a */ /* 0x000fc80000000000 */
.L_x_6763:
[----:B------:R-:W-:Y:S05]  /*be50*/  BSYNC B0 ;  /* 0x0000000000007941 */ /* 0x000fea0003800000 */
.L_x_6762:
[----:B------:R-:W-:Y:S06]  /*be60*/  BAR.ARV 0xb, 0xa0 ;  /* 0x02c2800000007b1d */ /* 0x000fec0000002000 */
[----:B------:R-:W-:Y:S01]  /*be70*/  UIADD3 UR18, UR12, 0x1, URZ ;  /* 0x000000010c127890 */ /* 0x000fe2000fffe03f */
[----:B------:R-:W-:Y:S11]  /*be80*/  BRA `(.L_x_6764) ;  /* 0x0000000000047947 */ /* 0x000ff60003800000 */
.L_x_6757:
[----:B------:R-:W-:-:S05]  /*be90*/  UMOV UR18, UR12 ;  /* 0x0000000c00127c82 */ /* 0x000fca0008000000 */
.L_x_6764:
        /* <DEDUP_REMOVED lines=8> */
[----:B------:R-:W-:Y:S02]  /*bf20*/  USHF.L.U32 UR19, UR18, 0xd, URZ ;  /* 0x0000000d12137899 */ /* 0x000fe4000800063f */
        /* <DEDUP_REMOVED lines=13> */
.L_x_6777:
        /* <DEDUP_REMOVED lines=20> */
.L_x_6766:
[----:B------:R-:W-:Y:S05]  /*c140*/  BSYNC B0 ;  /* 0x0000000000007941 */ /* 0x000fea0003800000 */
.L_x_6765:
        /* <DEDUP_REMOVED lines=13> */
.L_x_6768:
[----:B------:R-:W-:Y:S05]  /*c220*/  BSYNC B0 ;  /* 0x0000000000007941 */ /* 0x000fea0003800000 */
.L_x_6767:
[----:B------:R-:W-:Y:S06]  /*c230*/  BAR.ARV 0xa, 0xa0 ;  /* 0x0282800000007b1d */ /* 0x000fec0000002000 */
[----:B------:R-:W-:Y:S04]  /*c240*/  BSSY B0, `(.L_x_6769) ;  /* 0x0000003000007945 */ /* 0x000fe80003800000 */
[----:B------:R-:W-:Y:S05]  /*c250*/  @!P0 BRA `(.L_x_6770) ;  /* 0x0000000000048947 */ /* 0x000fea0003800000 */
[----:B------:R-:W-:-:S04]  /*c260*/  DEPBAR.LE SB0, 0x0 ;  /* 0x000080000000791a */ /* 0x000fc80000000000 */
.L_x_6770:
[----:B------:R-:W-:Y:S05]  /*c270*/  BSYNC B0 ;  /* 0x0000000000007941 */ /* 0x000fea0003800000 */
.L_x_6769:
        /* <DEDUP_REMOVED lines=13> */
.L_x_6772:
[----:B------:R-:W-:Y:S05]  /*c350*/  BSYNC B0 ;  /* 0x0000000000007941 */ /* 0x000fea0003800000 */
.L_x_6771:
        /* <DEDUP_REMOVED lines=13> */
.L_x_6774:
[----:B------:R-:W-:Y:S05]  /*c430*/  BSYNC B0 ;  /* 0x0000000000007941 */ /* 0x000fea0003800000 */
.L_x_6773:
[----:B------:R-:W-:Y:S01]  /*c440*/  UIADD3 UR18, UR18, 0x2, URZ ;  /* 0x0000000212127890 */ /* 0x000fe2000fffe03f */
[----:B------:R-:W-:Y:S06]  /*c450*/  BAR.ARV 0xa, 0xa0 ;  /* 0x0282800000007b1d */ /* 0x000fec0000002000 */
[----:B------:R-:W-:Y:S01]  /*c460*/  UISETP.GE.AND UP0, UPT, UR18, UR7, UPT ;  /* 0x000000071200728c */ /* 0x000fe2000bf06270 */
[----:B------:R-:W-:Y:S04]  /*c470*/  BSSY B0, `(.L_x_6775) ;  /* 0x0000003000007945 */ /* 0x000fe80003800000 */
[----:B------:R-:W-:Y:S06]  /*c480*/  @!P0 BRA `(.L_x_6776) ;  /* 0x0000000000048947 */ /* 0x000fec0003800000 */
[----:B------:R-:W-:-:S04]  /*c490*/  DEPBAR.LE SB0, 0x0 ;  /* 0x000080000000791a */ /* 0x000fc80000000000 */
.L_x_6776:
[----:B------:R-:W-:Y:S05]  /*c4a0*/  BSYNC B0 ;  /* 0x0000000000007941 */ /* 0x000fea0003800000 */
.L_x_6775:
[----:B------:R-:W-:Y:S06]  /*c4b0*/  BAR.ARV 0xb, 0xa0 ;  /* 0x02c2800000007b1d */ /* 0x000fec0000002000 */
[----:B------:R-:W-:Y:S01]  /*c4c0*/  PLOP3.LUT P1, PT, PT, PT, UP0, 0x80, 0x0 ;  /* 0x000000000000781c */ /* 0x000fe20003f2f008 */
[----:B------:R-:W-:Y:S02]  /*c4d0*/  UIADD3 UR26, UR26, 0x4000, URZ ;  /* 0x000040001a1a7890 */ /* 0x000fe4000fffe03f */
[----:B------:R-:W-:-:S10]  /*c4e0*/  UIADD3 UR6, UR6, 0x4000, URZ ;  /* 0x0000400006067890 */ /* 0x000fd4000fffe03f */
[----:B------:R-:W-:Y:S05]  /*c4f0*/  @!P1 BRA `(.L_x_6777) ;  /* 0xfffffff800c09947 */ /* 0x000fea000383ffff */
[----:B------:R-:W-:Y:S05]  /*c500*/  BRA `(.L_x_6680) ;  /* 0x0000002400787947 */ /* 0x000fea0003800000 */
.L_x_6748:
        /* <DEDUP_REMOVED lines=22> */
.L_x_6778:
[----:B------:R-:W-:Y:S01]  /*c670*/  ULDC UR9, c[0x0][0x8c4] ;  /* 0x0002310000097ab9 */ /* 0x000fe20000000800 */
[----:B------:R-:W-:Y:S01]  /*c680*/  UMOV UR7, UR8 ;  /* 0x0000000800077c82 */ /* 0x000fe20008000000 */
[----:B------:R-:W-:-:S11]  /*c690*/  UISETP.NE.AND UP0, UPT, UR9, 0x1, UPT ;  /* 0x000000010900788c */ /* 0x000fd6000bf05270 */
[----:B------:R-:W-:Y:S02]  /*c6a0*/  @UP0 ULDC.64 UR10, c[0x0][0x8c8] ;  /* 0x00023200000a0ab9 */ /* 0x000fe40000000a00 */
[----:B------:R-:W-:-:S04]  /*c6b0*/  UIMAD.WIDE.U32 UR4, UR8, UR10, URZ ;  /* 0x0000000a080472a5 */ /* 0x000fc8000f8e003f */
[----:B------:R-:W-:-:S04]  /*c6c0*/  @UP0 USHF.R.U32.HI UR7, URZ, UR11, UR5 ;  /* 0x0000000b3f070299 */ /* 0x000fc80008011605 */
[----:B------:R-:W-:-:S12]  /*c6d0*/  UIMAD UR4, UR7, UR9, URZ ;  /* 0x00000009070472a4 */ /* 0x000fd8000f8e023f */
.L_x_6779:
        /* <DEDUP_REMOVED lines=23> */
.L_x_6780:
        /* <DEDUP_REMOVED lines=14> */
.L_x_6782:
[----:B------:R-:W-:-:S05]  /*c930*/  ULDC UR4, c[0x0][0x8ec] ;  /* 0x00023b0000047ab9 */ /* 0x000fca0000000800 */
.L_x_6781:
        /* <DEDUP_REMOVED lines=17> */
[----:B------:R-:W-:Y:S01]  /*ca50*/  IMAD.U32 R2, RZ, RZ, UR8 ;  /* 0x00000008ff027e24 */ /* 0x000fe2000f8e00ff */
[----:B------:R-:W-:Y:S01]  /*ca60*/  UISETP.NE.U32.AND UP0, UPT, UR4, URZ, UPT ;  /* 0x0000003f0400728c */ /* 0x000fe2000bf05070 */
[----:B------:R-:W-:Y:S01]  /*ca70*/  PLOP3.LUT P1, PT, PT, PT, UP1, 0x80, 0x0 ;  /* 0x000000000000781c */ /* 0x000fe20003f2f018 */
[----:B------:R-:W-:Y:S01]  /*ca80*/  IMAD.U32 R3, RZ, RZ, UR9 ;  /* 0x00000009ff037e24 */ /* 0x000fe2000f8e00ff */
[----:B------:R-:W-:Y:S01]  /*ca90*/  ULDC.64 UR14, c[0x0][0x778] ;  /* 0x0001de00000e7ab9 */ /* 0x000fe20000000a00 */
[----:B------:R-:W-:Y:S01]  /*caa0*/  UISETP.NE.AND.EX UP0, UPT, UR5, URZ, UPT, UP0 ;  /* 0x0000003f0500728c */ /* 0x000fe2000bf05300 */
[----:B------:R-:W-:-:S02]  /*cab0*/  ULDC.64 UR18, c[0x0][0x788] ;  /* 0x0001e20000127ab9 */ /* 0x000fc40000000a00 */
[----:B------:R-:W-:-:S07]  /*cac0*/  ULDC.64 UR4, c[0x0][0x780] ;  /* 0x0001e00000047ab9 */ /* 0x000fce0000000a00 */
[----:B------:R-:W2:Y:S01]  /*cad0*/  @P1 LDG.E R6, desc[UR38][R2.64] ;  /* 0x0000002602061981 */ /* 0x000ea2000c1e1900 */
[----:B------:R-:W-:Y:S01]  /*cae0*/  UISETP.NE.U32.AND UP2, UPT, UR4, URZ, UPT ;  /* 0x0000003f0400728c */ /* 0x000fe2000bf45070 */
[----:B------:R-:W-:Y:S01]  /*caf0*/  PLOP3.LUT P2, PT, PT, PT, UP0, 0x80, 0x0 ;  /* 0x000000000000781c */ /* 0x000fe20003f4f008 */
[----:B------:R-:W-:Y:S01]  /*cb00*/  UIMAD.WIDE UR14, UR13, 0x4, UR14 ;  /* 0x000000040d0e78a5 */ /* 0x000fe2000f8e020e */
[----:B------:R3:W4:Y:S01]  /*cb10*/  @P1 LDG.E R4, desc[UR38][R2.64] ;  /* 0x0000002602041981 */ /* 0x000722000c1e1900 */
[----:B------:R-:W-:-:S06]  /*cb20*/  UISETP.NE.AND.EX UP2, UPT, UR5, URZ, UPT, UP2 ;  /* 0x0000003f0500728c */ /* 0x000fcc000bf45320 */
[----:B------:R-:W-:Y:S01]  /*cb30*/  PLOP3.LUT P3, PT, PT, PT, UP2, 0x80, 0x0 ;  /* 0x000000000000781c */ /* 0x000fe20003f6f028 */
[----:B---3--:R-:W-:-:S04]  /*cb40*/  IMAD.U32 R2, RZ, RZ, UR14 ;  /* 0x0000000eff027e24 */ /* 0x008fc8000f8e00ff */
[----:B------:R-:W-:Y:S01]  /*cb50*/  @UP2 ULDC.64 UR4, c[0x0][0x780] ;  /* 0x0001e00000042ab9 */ /* 0x000fe20000000a00 */
[----:B------:R-:W-:Y:S01]  /*cb60*/  IMAD.U32 R3, RZ, RZ, UR15 ;  /* 0x0000000fff037e24 */ /* 0x000fe2000f8e00ff */
[----:B------:R-:W-:-:S04]  /*cb70*/  @UP2 UIMAD.WIDE UR4, UR13, 0x4, UR4 ;  /* 0x000000040d0428a5 */ /* 0x000fc8000f8e0204 */
[----:B------:R3:W4:Y:S02]  /*cb80*/  @P2 LDG.E R5, desc[UR38][R2.64] ;  /* 0x0000002602052981 */ /* 0x000724000c1e1900 */
        /* <DEDUP_REMOVED lines=13> */
[----:B------:R-:W-:-:S03]  /*cc60*/  @P2 R2UR UR11, R5 ;  /* 0x00000000050b22ca */ /* 0x000fc600000e0000 */
[----:B------:R-:W-:-:S04]  /*cc70*/  @UP1 ULOP3.LUT UR10, UR5, 0xffffff80, URZ, 0xc0, !UPT ;  /* 0xffffff80050a1892 */ /* 0x000fc8000f8ec03f */
[----:B------:R-:W-:Y:S01]  /*cc80*/  @UP1 USHF.R.S32.HI UR12, URZ, 0x1f, UR10 ;  /* 0x0000001f3f0c1899 */ /* 0x000fe2000801140a */
[----:B-1----:R-:W-:Y:S11]  /*cc90*/  @P3 BRA `(.L_x_6784) ;  /* 0x0000000000183947 */ /* 0x002ff60003800000 */
[----:B------:R-:W-:Y:S05]  /*cca0*/  @!P1 BRA `(.L_x_6784) ;  /* 0x0000000000149947 */ /* 0x000fea0003800000 */
[----:B------:R-:W-:Y:S02]  /*ccb0*/  IMAD.U32 R2, RZ, RZ, UR8 ;  /* 0x00000008ff027e24 */ /* 0x000fe4000f8e00ff */
[----:B------:R-:W-:-:S05]  /*ccc0*/  IMAD.U32 R3, RZ, RZ, UR9 ;  /* 0x00000009ff037e24 */ /* 0x000fca000f8e00ff */
[----:B------:R-:W2:Y:S04]  /*ccd0*/  LDG.E R5, desc[UR38][R2.64] ;  /* 0x0000002602057981 */ /* 0x000ea8000c1e1900 */
[----:B-----5:R-:W2:Y:S02]  /*cce0*/  LDG.E R0, desc[UR38][R2.64+0x4] ;  /* 0x0000042602007981 */ /* 0x020ea4000c1e1900 */
[----:B--2---:R-:W-:-:S07]  /*ccf0*/  IMAD.IADD R0, R0, 0x1, -R5 ;  /* 0x0000000100007824 */ /* 0x004fce00078e0a05 */
.L_x_6784:
[----:B------:R-:W-:Y:S01]  /*cd00*/  UMOV UR4, URZ ;  /* 0x0000003f00047c82 */ /* 0x000fe20008000000 */
[----:B------:R-:W-:Y:S01]  /*cd10*/  UMOV UR5, URZ ;  /* 0x0000003f00057c82 */ /* 0x000fe20008000000 */
[----:B------:R-:W-:Y:S01]  /*cd20*/  IMAD.U32 R4, RZ, RZ, UR18 ;  /* 0x00000012ff047e24 */ /* 0x000fe2000f8e00ff */
        /* <DEDUP_REMOVED lines=9> */
.L_x_6785:
[----:B------:R-:W-:Y:S05]  /*cdc0*/  @!P2 BRA `(.L_x_6786) ;  /* 0x000000000014a947 */ /* 0x000fea0003800000 */
[----:B------:R-:W-:Y:S02]  /*cdd0*/  IMAD.U32 R2, RZ, RZ, UR14 ;  /* 0x0000000eff027e24 */ /* 0x000fe4000f8e00ff */
[----:B------:R-:W-:-:S05]  /*cde0*/  IMAD.U32 R3, RZ, RZ, UR15 ;  /* 0x0000000fff037e24 */ /* 0x000fca000f8e00ff */
[----:B------:R-:W2:Y:S04]  /*cdf0*/  LDG.E R5, desc[UR38][R2.64] ;  /* 0x0000002602057981 */ /* 0x000ea8000c1e1900 */
[----:B------:R-:W2:Y:S02]  /*ce00*/  LDG.E R4, desc[UR38][R2.64+0x4] ;  /* 0x0000042602047981 */ /* 0x000ea4000c1e1900 */
[----:B--2---:R-:W-:-:S07]  /*ce10*/  IMAD.IADD R4, R4, 0x1, -R5 ;  /* 0x0000000104047824 */ /* 0x004fce00078e0a05 */
.L_x_6786:
[----:B-1----:R-:W-:Y:S01]  /*ce20*/  IMAD.U32 R3, RZ, RZ, UR7 ;  /* 0x00000007ff037e24 */ /* 0x002fe2000f8e00ff */
[----:B------:R-:W-:-:S03]  /*ce30*/  ULDC UR8, c[0x0][0x74c] ;  /* 0x0001d30000087ab9 */ /* 0x000fc60000000800 */
[----:B-----5:R-:W-:Y:S02]  /*ce40*/  IMAD R3, R3, 0x80, R0 ;  /* 0x0000008003037824 */ /* 0x020fe400078e0200 */
[----:B------:R-:W-:-:S03]  /*ce50*/  VIADD R0, R0, 0x7f ;  /* 0x0000007f00007836 */ /* 0x000fc60000000000 */
[----:B------:R-:W-:-:S04]  /*ce60*/  IADD3 R3, R3, -UR8, -R4 ;  /* 0x8000000803037c10 */ /* 0x000fc8000fffe804 */
[----:B------:R-:W-:-:S04]  /*ce70*/  SHF.R.S32.HI R2, RZ, 0x1f, R3 ;  /* 0x0000001fff027819 */ /* 0x000fc80000011403 */
[----:B------:R-:W-:Y:S02]  /*ce80*/  LEA.HI R2, R2, R3, RZ, 0x7 ;  /* 0x0000000302027211 */ /* 0x000fe400078f38ff */
[----:B------:R-:W-:Y:S02]  /*ce90*/  SHF.R.S32.HI R3, RZ, 0x1f, R0 ;  /* 0x0000001fff037819 */ /* 0x000fe40000011400 */
[----:B------:R-:W-:Y:S02]  /*cea0*/  SHF.R.S32.HI R2, RZ, 0x7, R2 ;  /* 0x00000007ff027819 */ /* 0x000fe40000011402 */
[----:B------:R-:W-:Y:S02]  /*ceb0*/  LEA.HI R0, R3, R0, RZ, 0x7 ;  /* 0x0000000003007211 */ /* 0x000fe400078f38ff */
[----:B------:R-:W-:Y:S01]  /*cec0*/  VIMNMX R4, RZ, R2, !PT ;  /* 0x00000002ff047248 */ /* 0x000fe20007fe0100 */
[----:B------:R-:W-:Y:S01]  /*ced0*/  IMAD.MOV.U32 R2, RZ, RZ, RZ ;  /* 0x000000ffff027224 */ /* 0x000fe200078e00ff */
[----:B------:R-:W-:-:S04]  /*cee0*/  SHF.R.S32.HI R0, RZ, 0x7, R0 ;  /* 0x00000007ff007819 */ /* 0x000fc80000011400 */
        /* <DEDUP_REMOVED lines=49> */
.L_x_6816:
        /* <DEDUP_REMOVED lines=15> */
.L_x_6789:
        /* <DEDUP_REMOVED lines=30> */
[----:B------:R-:W-:Y:S01]  /*d4d0*/  IMAD.MOV.U32 R12, RZ, RZ, 0x8000 ;  /* 0x00008000ff0c7424 */ /* 0x000fe200078e00ff */
[----:B------:R-:W-:Y:S01]  /*d4e0*/  LEA.HI.X R2, R2, R8, R3, 0x2, P1 ;  /* 0x0000000802027211 */ /* 0x000fe200008f1403 */
[----:B------:R-:W-:Y:S01]  /*d4f0*/  UIADD3 UR9, UR8, 0x30c00, URZ ;  /* 0x00030c0008097890 */ /* 0x000fe2000fffe03f */
[----:B------:R-:W-:Y:S01]  /*d500*/  R2UR UR30, R5 ;  /* 0x00000000051e72ca */ /* 0x000fe200000e0000 */
[----:B------:R1:W-:Y:S01]  /*d510*/  STL [R1+0x4], R13 ;  /* 0x0000040d01007387 */ /* 0x0003e20000100800 */
[----:B------:R-:W-:Y:S01]  /*d520*/  R2UR UR31, R2 ;  /* 0x00000000021f72ca */ /* 0x000fe200000e0000 */
[----:B------:R-:W-:Y:S01]  /*d530*/  UIADD3 UR24, UR8, 0x4000, URZ ;  /* 0x0000400008187890 */ /* 0x000fe2000fffe03f */
        /* <DEDUP_REMOVED lines=8> */
[--C-:B------:R-:W-:Y:S02]  /*d5c0*/  IMAD.X R2, RZ, RZ, R6.reuse, P1 ;  /* 0x000000ffff027224 */ /* 0x100fe400008e0606 */
[----:B------:R-:W-:-:S03]  /*d5d0*/  IMAD.X R5, RZ, RZ, R6, P2 ;  /* 0x000000ffff057224 */ /* 0x000fc600010e0606 */
        /* <DEDUP_REMOVED lines=13> */
[-C--:B------:R-:W-:Y:S01]  /*d6b0*/  LOP3.LUT R17, RZ, R4.reuse, RZ, 0x33, !PT ;  /* 0x00000004ff117212 */ /* 0x080fe200078e33ff */
[C---:B------:R-:W-:Y:S02]  /*d6c0*/  VIADD R5, R0.reuse, 0xfffffffe ;  /* 0xfffffffe00057836 */ /* 0x040fe40000000000 */
[----:B------:R-:W-:Y:S02]  /*d6d0*/  IMAD.MOV.U32 R10, RZ, RZ, 0x1 ;  /* 0x00000001ff0a7424 */ /* 0x000fe400078e00ff */
[----:B------:R-:W-:Y:S01]  /*d6e0*/  IMAD.IADD R17, R0, 0x1, R17 ;  /* 0x0000000100117824 */ /* 0x000fe200078e0211 */
[----:B------:R-:W-:Y:S01]  /*d6f0*/  ISETP.NE.AND P1, PT, R5, R4, PT ;  /* 0x000000040500720c */ /* 0x000fe20003f25270 */
[----:B------:R-:W-:-:S03]  /*d700*/  IMAD.MOV.U32 R0, RZ, RZ, R4 ;  /* 0x000000ffff007224 */ /* 0x000fc600078e0004 */
[----:B------:R-:W-:-:S05]  /*d710*/  LOP3.LUT R5, R17, 0x1, RZ, 0xc0, !PT ;  /* 0x0000000111057812 */ /* 0x000fca00078ec0ff */
[----:B------:R2:W-:Y:S04]  /*d720*/  STL [R1+0x8], R5 ;  /* 0x0000080501007387 */ /* 0x0005e80000100800 */
[----:B------:R-:W-:Y:S05]  /*d730*/  @!P1 BRA `(.L_x_6791) ;  /* 0x0000000800609947 */ /* 0x000fea0003800000 */
[----:B------:R-:W-:Y:S02]  /*d740*/  IMAD.IADD R17, R17, 0x1, -R5 ;  /* 0x0000000111117824 */ /* 0x000fe400078e0a05 */
[----:B------:R-:W-:Y:S02]  /*d750*/  IMAD.MOV.U32 R0, RZ, RZ, R4 ;  /* 0x000000ffff007224 */ /* 0x000fe400078e0004 */
[----:B------:R-:W-:-:S07]  /*d760*/  IMAD.MOV.U32 R10, RZ, RZ, 0x1 ;  /* 0x00000001ff0a7424 */ /* 0x000fce00078e00ff */
.L_x_6800:
[----:B-123--:R-:W-:-:S04]  /*d770*/  SHF.L.U32 R18, R10, 0x1f, RZ ;  /* 0x0000001f0a127819 */ /* 0x00efc800000006ff */
[----:B------:R-:W3:Y:S02]  /*d780*/  SYNCS.PHASECHK.TRANS64.TRYWAIT P1, [R15+URZ+0x30c40], R18 ;  /* 0x030c40120f0075a7 */ /* 0x000ee4000802017f */
[----:B---3--:R-:W-:Y:S05]  /*d790*/  @!P1 BRA `(.L_x_6792) ;  /* 0x0000001400709947 */ /* 0x008fea0003800000 */
.L_x_6817:
        /* <DEDUP_REMOVED lines=8> */
.L_x_6793:
[----:B-1----:R-:W1:Y:S01]  /*d820*/  LDC.64 R12, c[0x0][0x728] ;  /* 0x0001ca00ff0c7b82 */ /* 0x002e620000000a00 */
[----:B------:R-:W-:Y:S01]  /*d830*/  IMAD.SHL.U32 R19, R0, 0x80, RZ ;  /* 0x0000008000137824 */ /* 0x000fe200078e00ff */
        /* <DEDUP_REMOVED lines=28> */
.L_x_6818:
        /* <DEDUP_REMOVED lines=8> */
.L_x_6795:
        /* <DEDUP_REMOVED lines=30> */
.L_x_6819:
        /* <DEDUP_REMOVED lines=8> */
.L_x_6797:
        /* <DEDUP_REMOVED lines=24> */
.L_x_6821:
        /* <DEDUP_REMOVED lines=8> */
.L_x_6799:
        /* <DEDUP_REMOVED lines=30> */
.L_x_6791:
[----:B------:R-:W4:Y:S02]  /*e0c0*/  LDL.LU R4, [R1+0x8] ;  /* 0x0000080001047983 */ /* 0x000f240000300800 */
[----:B----4-:R-:W-:Y:S02]  /*e0d0*/  ISETP.NE.AND P1, PT, R4, RZ, PT ;  /* 0x000000ff0400720c */ /* 0x010fe40003f25270 */
[----:B------:R4:W5:Y:S11]  /*e0e0*/  LDL R4, [R1+0x4] ;  /* 0x0000040001047983 */ /* 0x0009760000100800 */
[----:B----4-:R-:W-:Y:S05]  /*e0f0*/  @!P1 BRA `(.L_x_6790) ;  /* 0x0000000400249947 */ /* 0x010fea0003800000 */
[----:B-1----:R-:W-:-:S04]  /*e100*/  SHF.L.U32 R12, R10, 0x1f, RZ ;  /* 0x0000001f0a0c7819 */ /* 0x002fc800000006ff */
[----:B------:R-:W1:Y:S02]  /*e110*/  SYNCS.PHASECHK.TRANS64.TRYWAIT P1, [R15+URZ+0x30c40], R12 ;  /* 0x030c400c0f0075a7 */ /* 0x000e64000802017f */
[----:B-1----:R-:W-:Y:S05]  /*e120*/  @!P1 BRA `(.L_x_6801) ;  /* 0x0000000c00609947 */ /* 0x002fea0003800000 */
.L_x_6822:
        /* <DEDUP_REMOVED lines=8> */
.L_x_6802:
        /* <DEDUP_REMOVED lines=27> */
.L_x_6823:
        /* <DEDUP_REMOVED lines=8> */
.L_x_6804:
[----:B------:R4:W5:Y:S01]  /*e3e0*/  LDL.LU R4, [R1+0x4] ;  /* 0x0000040001047983 */ /* 0x0009620000300800 */
        /* <DEDUP_REMOVED lines=23> */
[----:B------:R-:W-:-:S13]  /*e560*/  R2UR UR29, R8 ;  /* 0x00000000081d72ca */ /* 0x000fda00000e0000 */
[----:B------:R4:W-:Y:S02]  /*e570*/  UBLKCP.S.G [UR26], [UR28], UR7 ;  /* 0x0000001a1c0073ba */ /* 0x0009e40008000207 */
[----:B----4-:R-:W-:-:S07]  /*e580*/  IMAD.MOV.U32 R16, RZ, RZ, 0x1 ;  /* 0x00000001ff107424 */ /* 0x010fce00078e00ff */
.L_x_6790:
[----:B------:R-:W4:Y:S01]  /*e590*/  S2R R0, SR_TID.X ;  /* 0x0000000000007919 */ /* 0x000f220000002100 */
[----:B------:R-:W-:Y:S01]  /*e5a0*/  IMAD R3, R16, 0x8, R15 ;  /* 0x0000000810037824 */ /* 0x000fe200078e020f */
[----:B----4-:R-:W-:Y:S02]  /*e5b0*/  LOP3.LUT R2, R0, 0x7f, RZ, 0xc0, !PT ;  /* 0x0000007f00027812 */ /* 0x010fe400078ec0ff */
[----:B------:R-:W-:Y:S02]  /*e5c0*/  SHF.L.U32 R0, R10, 0x1f, RZ ;  /* 0x0000001f0a007819 */ /* 0x000fe400000006ff */
[----:B------:R-:W-:Y:S02]  /*e5d0*/  ISETP.NE.AND P1, PT, R2, RZ, PT ;  /* 0x000000ff0200720c */ /* 0x000fe40003f25270 */
[----:B------:R-:W4:Y:S02]  /*e5e0*/  SYNCS.PHASECHK.TRANS64.TRYWAIT P0, [R3+URZ+0x30c40], R0 ;  /* 0x030c4000030075a7 */ /* 0x000f24000800017f */
[----:B----4-:R-:W-:Y:S09]  /*e5f0*/  @!P0 BRA `(.L_x_6805) ;  /* 0x0000000800548947 */ /* 0x010ff20003800000 */
.L_x_6824:
[----:B------:R-:W-:Y:S05]  /*e600*/  @P1 BRA `(.L_x_6806) ;  /* 0x0000000000181947 */ /* 0x000fea0003800000 */
[----:B------:R-:W1:Y:S01]  /*e610*/  S2R R2, SR_TID.X ;  /* 0x0000000000027919 */ /* 0x000e620000002100 */
[----:B----4-:R-:W-:-:S04]  /*e620*/  IMAD.MOV.U32 R0, RZ, RZ, 0x4200 ;  /* 0x00004200ff007424 */ /* 0x010fc800078e00ff */
[----:B------:R4:W-:Y:S01]  /*e630*/  SYNCS.ARRIVE.TRANS64 RZ, [R3+URZ+0x30c30], R0 ;  /* 0x030c300003ff79a7 */ /* 0x0009e2000800003f */
[----:B-1----:R-:W-:-:S13]  /*e640*/  LOP3.LUT P0, RZ, R2, 0x1f, RZ, 0xc0, !PT ;  /* 0x0000001f02ff7812 */ /* 0x002fda000780c0ff */
[----:B----4-:R-:W-:Y:S05]  /*e650*/  @!P0 BRA `(.L_x_6806) ;  /* 0x0000000000048947 */ /* 0x010fea0003800000 */
[----:B------:R-:W-:Y:S01]  /*e660*/  BPT.TRAP 0x1 ;  /* 0x000000040000795c */ /* 0x000fe20000300000 */
.L_x_6806:
[----:B-1---5:R-:W-:Y:S01]  /*e670*/  R2UR UR19, R4 ;  /* 0x00000000041372ca */ /* 0x022fe200000e0000 */
[C-C-:B----4-:R-:W-:Y:S01]  /*e680*/  IMAD R0, R16.reuse, 0x4000, R15.reuse ;  /* 0x0000400010007824 */ /* 0x150fe200078e020f */
[----:B------:R-:W-:Y:S01]  /*e690*/  R2UR UR9, R11 ;  /* 0x000000000b0972ca */ /* 0x000fe200000e0000 */
[----:B--23--:R-:W-:Y:S01]  /*e6a0*/  IMAD R15, R16, 0x200, R15 ;  /* 0x00000200100f7824 */ /* 0x00cfe200078e020f */
        /* <DEDUP_REMOVED lines=30> */
.L_x_6787:
[----:B------:R-:W-:Y:S05]  /*e890*/  BSYNC B0 ;  /* 0x0000000000007941 */ /* 0x000fea0003800000 */
.L_x_6783:
[----:B------:R-:W-:-:S03]  /*e8a0*/  UMOV UR7, 0xffffffff ;  /* 0xffffffff00077882 */ /* 0x000fc60000000000 */
[----:B------:R-:W-:Y:S05]  /*e8b0*/  BRA.DIV UR7, `(.L_x_6807) ;  /* 0x0000000607b87947 */ /* 0x000fea000b800000 */
[----:B------:R-:W-:-:S13]  /*e8c0*/  ELECT P6, URZ, PT ;  /* 0x00000000003f782f */ /* 0x000fda00038c0000 */
.L_x_6827:
[----:B------:R-:W-:Y:S05]  /*e8d0*/  @!P6 BRA `(.L_x_6680) ;  /* 0x000000000084e947 */ /* 0x000fea0003800000 */
[----:B------:R-:W-:-:S06]  /*e8e0*/  ULOP3.LUT UR7, UR36, 0x2, URZ, 0xfc, !UPT ;  /* 0x0000000224077892 */ /* 0x000fcc000f8efc3f */
[----:B------:R-:W-:-:S05]  /*e8f0*/  IMAD.U32 R0, RZ, RZ, UR7 ;  /* 0x00000007ff007e24 */ /* 0x000fca000f8e00ff */
[----:B------:R-:W-:-:S13]  /*e900*/  ISETP.NE.AND P2, PT, R0, 0x3, PT ;  /* 0x000000030000780c */ /* 0x000fda0003f45270 */
[----:B------:R-:W-:Y:S05]  /*e910*/  @!P2 BRA `(.L_x_6808) ;  /* 0x000000000004a947 */ /* 0x000fea0003800000 */
[----:B------:R-:W-:Y:S01]  /*e920*/  BPT.TRAP 0x1 ;  /* 0x000000040000795c */ /* 0x000fe20000300000 */
.L_x_6808:
        /* <DEDUP_REMOVED lines=15> */
.L_x_6828:
[----:B------:R-:W2:Y:S02]  /*ea20*/  SYNCS.PHASECHK.TRANS64.TRYWAIT P0, [R3+URZ], R0 ;  /* 0x00000000030075a7 */ /* 0x000ea4000800017f */
[----:B--2---:R-:W-:Y:S05]  /*ea30*/  @!P0 BRA `(.L_x_6810) ;  /* 0x00000004008c8947 */ /* 0x004fea0003800000 */
.L_x_6829:
[----:B------:R-:W-:Y:S05]  /*ea40*/  @!P2 BRA `(.L_x_6811) ;  /* 0x000000000004a947 */ /* 0x000fea0003800000 */
[----:B------:R-:W-:Y:S01]  /*ea50*/  BPT.TRAP 0x1 ;  /* 0x000000040000795c */ /* 0x000fe20000300000 */
.L_x_6811:
[----:B--2---:R-:W-:-:S04]  /*ea60*/  VIADD R3, R8, 0x30c40 ;  /* 0x00030c4008037836 */ /* 0x004fc80000000000 */
[----:B------:R-:W-:-:S04]  /*ea70*/  IMAD R5, R2, 0x8, R3 ;  /* 0x0000000802057824 */ /* 0x000fc800078e0203 */
[----:B------:R-:W2:Y:S02]  /*ea80*/  SYNCS.PHASECHK.TRANS64.TRYWAIT P0, [R5+URZ], R4 ;  /* 0x00000004050075a7 */ /* 0x000ea4000800017f */
[----:B--2---:R-:W-:Y:S05]  /*ea90*/  @!P0 BRA `(.L_x_6812) ;  /* 0x0000000400888947 */ /* 0x004fea0003800000 */
.L_x_6830:
[----:B------:R-:W-:-:S07]  /*eaa0*/  IMAD R3, R6, 0x8, R3 ;  /* 0x0000000806037824 */ /* 0x000fce00078e0203 */
.L_x_6813:
[----:B---3--:R3:W4:Y:S02]  /*eab0*/  SYNCS.PHASECHK.TRANS64.TRYWAIT P0, [R3+URZ], R0 ;  /* 0x00000000030075a7 */ /* 0x008724000800017f */
[----:B----4-:R-:W-:Y:S05]  /*eac0*/  @!P0 NANOSLEEP.SYNCS 0x989680 ;  /* 0x009896800000895d */ /* 0x010fea0003900000 */
[----:B------:R-:W4:Y:S02]  /*ead0*/  @!P0 SYNCS.PHASECHK.TRANS64 P0, [R3+URZ], R0 ;  /* 0x00000000030085a7 */ /* 0x000f24000800007f */
[----:B----4-:R-:W-:Y:S05]  /*eae0*/  @!P0 BRA `(.L_x_6813) ;  /* 0xfffffffc00f08947 */ /* 0x010fea000383ffff */
.L_x_6680:
[----:B------:R-:W-:Y:S05]  /*eaf0*/  BSYNC B6 ;  /* 0x0000000000067941 */ /* 0x000fea0003800000 */
.L_x_6672:
[----:B------:R-:W-:Y:S05]  /*eb00*/  EXIT ;  /* 0x000000000000794d */ /* 0x000fea0003800000 */
.L_x_6690:
[----:B------:R-:W-:Y:S02]  /*eb10*/  IMAD.MOV.U32 R12, RZ, RZ, RZ ;  /* 0x000000ffff0c7224 */ /* 0x000fe400078e00ff */
[----:B------:R-:W-:Y:S02]  /*eb20*/  IMAD.MOV.U32 R11, RZ, RZ, 0x1f ;  /* 0x0000001fff0b7424 */ /* 0x000fe400078e00ff */
[----:B------:R-:W-:-:S07]  /*eb30*/  IMAD.MOV.U32 R15, RZ, RZ, -0x1 ;  /* 0xffffffffff0f7424 */ /* 0x000fce00078e00ff */
[----:B------:R-:W-:Y:S05]  /*eb40*/  WARPSYNC.COLLECTIVE R15, `(.L_x_6814) ;  /* 0x000000000f087348 */ /* 0x000fea0003c00000 */
[----:B------:R1:W2:Y:S02]  /*eb50*/  SHFL.IDX P6, R14, R13, R12, R11 ;  /* 0x0000000c0d0e7389 */ /* 0x0002a400000c000b */
[----:B-12---:R-:W-:Y:S01]  /*eb60*/  ENDCOLLECTIVE ;  /* 0x000000000000791b */ /* 0x006fe20003800000 */
.L_x_6814:
[----:B------:R-:W-:Y:S05]  /*eb70*/  BRA `(.L_x_6815) ;  /* 0xffffff2800a87947 */ /* 0x000fea000383ffff */
.L_x_6692:
[----:B--2---:R2:W3:Y:S02]  /*eb80*/  SYNCS.PHASECHK.TRANS64.TRYWAIT P0, [R236+URZ+0x30c00], R15 ;  /* 0x030c000fec0075a7 */ /* 0x0044e4000800017f */
[----:B---3--:R-:W-:Y:S05]  /*eb90*/  @!P0 NANOSLEEP.SYNCS 0x989680 ;  /* 0x009896800000895d */ /* 0x008fea0003900000 */
[----:B------:R-:W3:Y:S02]  /*eba0*/  @!P0 SYNCS.PHASECHK.TRANS64 P0, [R236+URZ+0x30c00], R15 ;  /* 0x030c000fec0085a7 */ /* 0x000ee4000800007f */
[----:B---3--:R-:W-:Y:S05]  /*ebb0*/  @!P0 BRA `(.L_x_6692) ;  /* 0xfffffffc00f08947 */ /* 0x008fea000383ffff */
[----:B------:R-:W-:Y:S05]  /*ebc0*/  BRA `(.L_x_6691) ;  /* 0xffffff2800f47947 */ /* 0x000fea000383ffff */
.L_x_6697:
[----:B--2---:R2:W3:Y:S02]  /*ebd0*/  SYNCS.PHASECHK.TRANS64.TRYWAIT P1, [R6+URZ+0x30c10], R21 ;  /* 0x030c1015060075a7 */ /* 0x0044e4000802017f */
[----:B---3--:R-:W-:Y:S05]  /*ebe0*/  @!P1 NANOSLEEP.SYNCS 0x989680 ;  /* 0x009896800000995d */ /* 0x008fea0003900000 */
[----:B------:R-:W3:Y:S02]  /*ebf0*/  @!P1 SYNCS.PHASECHK.TRANS64 P1, [R6+URZ+0x30c10], R21 ;  /* 0x030c1015060095a7 */ /* 0x000ee4000802007f */
[----:B---3--:R-:W-:Y:S05]  /*ec00*/  @!P1 BRA `(.L_x_6697) ;  /* 0xfffffffc00f09947 */ /* 0x008fea000383ffff */
[----:B------:R-:W-:Y:S05]  /*ec10*/  BRA `(.L_x_6696) ;  /* 0xffffff3400207947 */ /* 0x000fea000383ffff */
.L_x_6701:
[----:B------:R1:W1:Y:S02]  /*ec20*/  SYNCS.PHASECHK.TRANS64.TRYWAIT P1, [R6+URZ+0x30c30], R21 ;  /* 0x030c3015060075a7 */ /* 0x000264000802017f */
[----:B-1----:R-:W-:Y:S05]  /*ec30*/  @!P1 NANOSLEEP.SYNCS 0x989680 ;  /* 0x009896800000995d */ /* 0x002fea0003900000 */
[----:B------:R-:W1:Y:S02]  /*ec40*/  @!P1 SYNCS.PHASECHK.TRANS64 P1, [R6+URZ+0x30c30], R21 ;  /* 0x030c3015060095a7 */ /* 0x000e64000802007f */
[----:B-1----:R-:W-:Y:S05]  /*ec50*/  @!P1 BRA `(.L_x_6701) ;  /* 0xfffffffc00f09947 */ /* 0x002fea000383ffff */
[----:B------:R-:W-:Y:S05]  /*ec60*/  BRA `(.L_x_6700) ;  /* 0xffffff3800347947 */ /* 0x000fea000383ffff */
.L_x_6709:
[----:B--2---:R2:W3:Y:S02]  /*ec70*/  SYNCS.PHASECHK.TRANS64.TRYWAIT P1, [R7+URZ+0x30c10], R18 ;  /* 0x030c1012070075a7 */ /* 0x0044e4000802017f */
[----:B---3--:R-:W-:Y:S05]  /*ec80*/  @!P1 NANOSLEEP.SYNCS 0x989680 ;  /* 0x009896800000995d */ /* 0x008fea0003900000 */
[----:B------:R-:W3:Y:S02]  /*ec90*/  @!P1 SYNCS.PHASECHK.TRANS64 P1, [R7+URZ+0x30c10], R18 ;  /* 0x030c1012070095a7 */ /* 0x000ee4000802007f */
[----:B---3--:R-:W-:Y:S05]  /*eca0*/  @!P1 BRA `(.L_x_6709) ;  /* 0xfffffffc00f09947 */ /* 0x008fea000383ffff */
[----:B------:R-:W-:Y:S05]  /*ecb0*/  BRA `(.L_x_6708) ;  /* 0xffffff70003c7947 */ /* 0x000fea000383ffff */
.L_x_6713:
[----:B------:R1:W1:Y:S02]  /*ecc0*/  SYNCS.PHASECHK.TRANS64.TRYWAIT P1, [R7+URZ+0x30c30], R18 ;  /* 0x030c3012070075a7 */ /* 0x000264000802017f */
[----:B-1----:R-:W-:Y:S05]  /*ecd0*/  @!P1 NANOSLEEP.SYNCS 0x989680 ;  /* 0x009896800000995d */ /* 0x002fea0003900000 */
[----:B------:R-:W1:Y:S02]  /*ece0*/  @!P1 SYNCS.PHASECHK.TRANS64 P1, [R7+URZ+0x30c30], R18 ;  /* 0x030c3012070095a7 */ /* 0x000e64000802007f */
[----:B-1----:R-:W-:Y:S05]  /*ecf0*/  @!P1 BRA `(.L_x_6713) ;  /* 0xfffffffc00f09947 */ /* 0x002fea000383ffff */
[----:B------:R-:W-:Y:S05]  /*ed00*/  BRA `(.L_x_6712) ;  /* 0xffffff7400507947 */ /* 0x000fea000383ffff */
.L_x_6788:
[----:B-1----:R1:W2:Y:S02]  /*ed10*/  SYNCS.PHASECHK.TRANS64.TRYWAIT P0, [R15+URZ+0x30c20], R2 ;  /* 0x030c20020f0075a7 */ /* 0x0022a4000800017f */
[----:B--2---:R-:W-:Y:S05]  /*ed20*/  @!P0 NANOSLEEP.SYNCS 0x989680 ;  /* 0x009896800000895d */ /* 0x004fea0003900000 */
[----:B------:R-:W2:Y:S02]  /*ed30*/  @!P0 SYNCS.PHASECHK.TRANS64 P0, [R15+URZ+0x30c20], R2 ;  /* 0x030c20020f0085a7 */ /* 0x000ea4000800007f */
[----:B--2---:R-:W-:Y:S05]  /*ed40*/  @!P0 BRA `(.L_x_6788) ;  /* 0xfffffffc00f08947 */ /* 0x004fea000383ffff */
[----:B------:R-:W-:Y:S05]  /*ed50*/  BRA `(.L_x_6816) ;  /* 0xffffffe400287947 */ /* 0x000fea000383ffff */
.L_x_6792:
[----:B---3--:R3:W4:Y:S02]  /*ed60*/  SYNCS.PHASECHK.TRANS64.TRYWAIT P1, [R15+URZ+0x30c40], R18 ;  /* 0x030c40120f0075a7 */ /* 0x008724000802017f */
[----:B----4-:R-:W-:Y:S05]  /*ed70*/  @!P1 NANOSLEEP.SYNCS 0x989680 ;  /* 0x009896800000995d */ /* 0x010fea0003900000 */
[----:B------:R-:W4:Y:S02]  /*ed80*/  @!P1 SYNCS.PHASECHK.TRANS64 P1, [R15+URZ+0x30c40], R18 ;  /* 0x030c40120f0095a7 */ /* 0x000f24000802007f */
[----:B----4-:R-:W-:Y:S05]  /*ed90*/  @!P1 BRA `(.L_x_6792) ;  /* 0xfffffffc00f09947 */ /* 0x010fea000383ffff */
[----:B------:R-:W-:Y:S05]  /*eda0*/  BRA `(.L_x_6817) ;  /* 0xffffffe8007c7947 */ /* 0x000fea000383ffff */
.L_x_6794:
[----:B-1----:R1:W2:Y:S02]  /*edb0*/  SYNCS.PHASECHK.TRANS64.TRYWAIT P1, [R15+URZ+0x30c28], R18 ;  /* 0x030c28120f0075a7 */ /* 0x0022a4000802017f */
[----:B--2---:R-:W-:Y:S05]  /*edc0*/  @!P1 NANOSLEEP.SYNCS 0x989680 ;  /* 0x009896800000995d */ /* 0x004fea0003900000 */
[----:B------:R-:W2:Y:S02]  /*edd0*/  @!P1 SYNCS.PHASECHK.TRANS64 P1, [R15+URZ+0x30c28], R18 ;  /* 0x030c28120f0095a7 */ /* 0x000ea4000802007f */
[----:B--2---:R-:W-:Y:S05]  /*ede0*/  @!P1 BRA `(.L_x_6794) ;  /* 0xfffffffc00f09947 */ /* 0x004fea000383ffff */
[----:B------:R-:W-:Y:S05]  /*edf0*/  BRA `(.L_x_6818) ;  /* 0xffffffec00007947 */ /* 0x000fea000383ffff */
.L_x_6796:
[----:B--2---:R2:W4:Y:S02]  /*ee00*/  SYNCS.PHASECHK.TRANS64.TRYWAIT P1, [R15+URZ+0x30c48], R18 ;  /* 0x030c48120f0075a7 */ /* 0x004524000802017f */
[----:B----4-:R-:W-:Y:S05]  /*ee10*/  @!P1 NANOSLEEP.SYNCS 0x989680 ;  /* 0x009896800000995d */ /* 0x010fea0003900000 */
[----:B------:R-:W4:Y:S02]  /*ee20*/  @!P1 SYNCS.PHASECHK.TRANS64 P1, [R15+URZ+0x30c48], R18 ;  /* 0x030c48120f0095a7 */ /* 0x000f24000802007f */
[----:B----4-:R-:W-:Y:S05]  /*ee30*/  @!P1 BRA `(.L_x_6796) ;  /* 0xfffffffc00f09947 */ /* 0x010fea000383ffff */
[----:B------:R-:W-:Y:S05]  /*ee40*/  BRA `(.L_x_6819) ;  /* 0xffffffec00847947 */ /* 0x000fea000383ffff */
.L_x_6798:
[----:B------:R-:W-:-:S07]  /*ee50*/  SHF.L.U32 R4, R10, 0x1f, RZ ;  /* 0x0000001f0a047819 */ /* 0x000fce00000006ff */
.L_x_6820:
[----:B----4-:R4:W1:Y:S02]  /*ee60*/  SYNCS.PHASECHK.TRANS64.TRYWAIT P1, [R15+URZ+0x30c20], R4 ;  /* 0x030c20040f0075a7 */ /* 0x010864000802017f */
[----:B-1----:R-:W-:Y:S05]  /*ee70*/  @!P1 NANOSLEEP.SYNCS 0x989680 ;  /* 0x009896800000995d */ /* 0x002fea0003900000 */
[----:B------:R-:W1:Y:S02]  /*ee80*/  @!P1 SYNCS.PHASECHK.TRANS64 P1, [R15+URZ+0x30c20], R4 ;  /* 0x030c20040f0095a7 */ /* 0x000e64000802007f */
[----:B-1----:R-:W-:Y:S05]  /*ee90*/  @!P1 BRA `(.L_x_6820) ;  /* 0xfffffffc00f09947 */ /* 0x002fea000383ffff */
[----:B------:R-:W-:Y:S05]  /*eea0*/  BRA `(.L_x_6821) ;  /* 0xffffffec00ec7947 */ /* 0x000fea000383ffff */
.L_x_6801:
[----:B-1----:R1:W4:Y:S02]  /*eeb0*/  SYNCS.PHASECHK.TRANS64.TRYWAIT P1, [R15+URZ+0x30c40], R12 ;  /* 0x030c400c0f0075a7 */ /* 0x002324000802017f */
[----:B----4-:R-:W-:Y:S05]  /*eec0*/  @!P1 NANOSLEEP.SYNCS 0x989680 ;  /* 0x009896800000995d */ /* 0x010fea0003900000 */
[----:B------:R-:W4:Y:S02]  /*eed0*/  @!P1 SYNCS.PHASECHK.TRANS64 P1, [R15+URZ+0x30c40], R12 ;  /* 0x030c400c0f0095a7 */ /* 0x000f24000802007f */
[----:B----4-:R-:W-:Y:S05]  /*eee0*/  @!P1 BRA `(.L_x_6801) ;  /* 0xfffffffc00f09947 */ /* 0x010fea000383ffff */
[----:B------:R-:W-:Y:S05]  /*eef0*/  BRA `(.L_x_6822) ;  /* 0xfffffff0008c7947 */ /* 0x000fea000383ffff */
.L_x_6803:
[----:B--2---:R2:W4:Y:S02]  /*ef00*/  SYNCS.PHASECHK.TRANS64.TRYWAIT P1, [R15+URZ+0x30c28], R12 ;  /* 0x030c280c0f0075a7 */ /* 0x004524000802017f */
[----:B----4-:R-:W-:Y:S05]  /*ef10*/  @!P1 NANOSLEEP.SYNCS 0x989680 ;  /* 0x009896800000995d */ /* 0x010fea0003900000 */
[----:B------:R-:W4:Y:S02]  /*ef20*/  @!P1 SYNCS.PHASECHK.TRANS64 P1, [R15+URZ+0x30c28], R12 ;  /* 0x030c280c0f0095a7 */ /* 0x000f24000802007f */
[----:B----4-:R-:W-:Y:S05]  /*ef30*/  @!P1 BRA `(.L_x_6803) ;  /* 0xfffffffc00f09947 */ /* 0x010fea000383ffff */
[----:B------:R-:W-:Y:S05]  /*ef40*/  BRA `(.L_x_6823) ;  /* 0xfffffff400047947 */ /* 0x000fea000383ffff */
.L_x_6805:
[----:B----4-:R4:W1:Y:S02]  /*ef50*/  SYNCS.PHASECHK.TRANS64.TRYWAIT P0, [R3+URZ+0x30c40], R0 ;  /* 0x030c4000030075a7 */ /* 0x010864000800017f */
[----:B-1----:R-:W-:Y:S05]  /*ef60*/  @!P0 NANOSLEEP.SYNCS 0x989680 ;  /* 0x009896800000895d */ /* 0x002fea0003900000 */
[----:B------:R-:W1:Y:S02]  /*ef70*/  @!P0 SYNCS.PHASECHK.TRANS64 P0, [R3+URZ+0x30c40], R0 ;  /* 0x030c4000030085a7 */ /* 0x000e64000800007f */
[----:B-1----:R-:W-:Y:S05]  /*ef80*/  @!P0 BRA `(.L_x_6805) ;  /* 0xfffffffc00f08947 */ /* 0x002fea000383ffff */
[----:B------:R-:W-:Y:S05]  /*ef90*/  BRA `(.L_x_6824) ;  /* 0xfffffff400987947 */ /* 0x000fea000383ffff */
.L_x_6807:
[----:B------:R-:W-:Y:S01]  /*efa0*/  BSSY B0, `(.L_x_6825) ;  /* 0x0000006000007945 */ /* 0x000fe20003800000 */
[----:B------:R-:W-:-:S07]  /*efb0*/  IMAD.MOV.U32 R15, RZ, RZ, -0x1 ;  /* 0xffffffffff0f7424 */ /* 0x000fce00078e00ff */
[----:B------:R-:W-:Y:S05]  /*efc0*/  WARPSYNC.COLLECTIVE R15, `(.L_x_6826) ;  /* 0x000000000f0c7348 */ /* 0x000fea0003c00000 */
[----:B------:R-:W-:Y:S02]  /*efd0*/  ELECT P6, UR62, PT ;  /* 0x00000000003e782f */ /* 0x000fe400038c0000 */
[----:B------:R-:W-:Y:S01]  /*efe0*/  MOV R14, UR62 ;  /* 0x0000003e000e7c02 */ /* 0x000fe20008000f00 */
[----:B------:R-:W-:Y:S10]  /*eff0*/  ENDCOLLECTIVE ;  /* 0x000000000000791b */ /* 0x000ff40003800000 */
.L_x_6826:
[----:B------:R-:W-:Y:S05]  /*f000*/  BSYNC B0 ;  /* 0x0000000000007941 */ /* 0x000fea0003800000 */
.L_x_6825:
[----:B------:R-:W-:Y:S05]  /*f010*/  BRA `(.L_x_6827) ;  /* 0xfffffff8002c7947 */ /* 0x000fea000383ffff */
.L_x_6809:
[----:B-1----:R1:W2:Y:S02]  /*f020*/  SYNCS.PHASECHK.TRANS64.TRYWAIT P0, [R7+URZ], R4 ;  /* 0x00000004070075a7 */ /* 0x0022a4000800017f */
[----:B--2---:R-:W-:Y:S05]  /*f030*/  @!P0 NANOSLEEP.SYNCS 0x989680 ;  /* 0x009896800000895d */ /* 0x004fea0003900000 */
[----:B------:R-:W2:Y:S02]  /*f040*/  @!P0 SYNCS.PHASECHK.TRANS64 P0, [R7+URZ], R4 ;  /* 0x00000004070085a7 */ /* 0x000ea4000800007f */
[----:B--2---:R-:W-:Y:S05]  /*f050*/  @!P0 BRA `(.L_x_6809) ;  /* 0xfffffffc00f08947 */ /* 0x004fea000383ffff */
[----:B------:R-:W-:Y:S05]  /*f060*/  BRA `(.L_x_6828) ;  /* 0xfffffff8006c7947 */ /* 0x000fea000383ffff */
.L_x_6810:
[----:B--2---:R2:W3:Y:S02]  /*f070*/  SYNCS.PHASECHK.TRANS64.TRYWAIT P0, [R3+URZ], R0 ;  /* 0x00000000030075a7 */ /* 0x0044e4000800017f */
[----:B---3--:R-:W-:Y:S05]  /*f080*/  @!P0 NANOSLEEP.SYNCS 0x989680 ;  /* 0x009896800000895d */ /* 0x008fea0003900000 */
[----:B------:R-:W3:Y:S02]  /*f090*/  @!P0 SYNCS.PHASECHK.TRANS64 P0, [R3+URZ], R0 ;  /* 0x00000000030085a7 */ /* 0x000ee4000800007f */
[----:B---3--:R-:W-:Y:S05]  /*f0a0*/  @!P0 BRA `(.L_x_6810) ;  /* 0xfffffffc00f08947 */ /* 0x008fea000383ffff */
[----:B------:R-:W-:Y:S05]  /*f0b0*/  BRA `(.L_x_6829) ;  /* 0xfffffff800607947 */ /* 0x000fea000383ffff */
.L_x_6812:
[----:B--2---:R2:W3:Y:S02]  /*f0c0*/  SYNCS.PHASECHK.TRANS64.TRYWAIT P0, [R5+URZ], R4 ;  /* 0x00000004050075a7 */ /* 0x0044e4000800017f */
[----:B---3--:R-:W-:Y:S05]  /*f0d0*/  @!P0 NANOSLEEP.SYNCS 0x989680 ;  /* 0x009896800000895d */ /* 0x008fea0003900000 */
[----:B------:R-:W3:Y:S02]  /*f0e0*/  @!P0 SYNCS.PHASECHK.TRANS64 P0, [R5+URZ], R4 ;  /* 0x00000004050085a7 */ /* 0x000ee4000800007f */
[----:B---3--:R-:W-:Y:S05]  /*f0f0*/  @!P0 BRA `(.L_x_6812) ;  /* 0xfffffffc00f08947 */ /* 0x008fea000383ffff */
[----:B------:R-:W-:Y:S05]  /*f100*/  BRA `(.L_x_6830) ;  /* 0xfffffff800647947 */ /* 0x000fea000383ffff */
.L_x_6831:
        /* <DEDUP_REMOVED lines=15> */
.L_x_7422:


//--------------------- .text._ZN7cutlass13device_kernelIN5flash11enable_sm90INS1_16FlashAttnBwdSm90INS1_25CollectiveMainloopBwdSm90ILi2ELi2ELi2EN4cute5tupleIJNS5_1CILi1EEES8_S8_EEENS6_IJNS7_ILi128EEESA_NS7_ILi64EEEEEENS_10bfloat16_tEfNS_4arch4Sm90ELb1ELb0ELb0ELb1ELb1ELb1ELb0ELb0ELi2ELi1ELi2ELi2ELb0EEENS1_21CollectiveEpilogueBwdISC_SD_SF_Li256ELb1ELb0ELi1EEENS1_25SingleTileBwdLPTSchedulerILb1ELi128ELb1EEEEEEEEEvNT_6ParamsE --------------------------
	.section	.text._ZN7cutlass13device_kernelIN5flash11enable_sm90INS1_16FlashAttnBwdSm90INS1_25CollectiveMainloopBwdSm90ILi2ELi2ELi2EN4cute5tupleIJNS5_1CILi1EEES8_S8_EEENS6_IJNS7_ILi128EEESA_NS7_ILi64EEEEEENS_10bfloat16_tEfNS_4arch4Sm90ELb1ELb0ELb0ELb1ELb1ELb1ELb0ELb0ELi2ELi1ELi2ELi2ELb0EEENS1_21CollectiveEpilogueBwdISC_SD_SF_Li256ELb1ELb0ELi1EEENS1_25SingleTileBwdLPTSchedulerILb1ELi128ELb1EEEEEEEEEvNT_6ParamsE,"ax",@progbits
	.align	128
.text._ZN7cutlass13device_kernelIN5flash11enable_sm90INS1_16FlashAttnBwdSm90INS1_25CollectiveMainloopBwdSm90ILi2ELi2ELi2EN4cute5tupleIJNS5_1CILi1EEES8_S8_EEENS6_IJNS7_ILi128EEESA_NS7_ILi64EEEEEENS_10bfloat16_tEfNS_4arch4Sm90ELb1ELb0ELb0ELb1ELb1ELb1ELb0ELb0ELi2ELi1ELi2ELi2ELb0EEENS1_21CollectiveEpilogueBwdISC_SD_SF_Li256ELb1ELb0ELi1EEENS1_25SingleTileBwdLPTSchedulerILb1ELi128ELb1EEEEEEEEEvNT_6ParamsE:
        .type           _ZN7cutlass13device_kernelIN5flash11enable_sm90INS1_16FlashAttnBwdSm90INS1_25CollectiveMainloopBwdSm90ILi2ELi2ELi2EN4cute5tupleIJNS5_1CILi1EEES8_S8_EEENS6_IJNS7_ILi128EEESA_NS7_ILi64EEEEEENS_10bfloat16_tEfNS_4arch4Sm90ELb1ELb0ELb0ELb1ELb1ELb1ELb0ELb0ELi2ELi1ELi2ELi2ELb0EEENS1_21CollectiveEpilogueBwdISC_SD_SF_Li256ELb1ELb0ELi1EEENS1_25SingleTileBwdLPTSchedulerILb1ELi128ELb1EEEEEEEEEvNT_6ParamsE,@function
        .size           _ZN7cutlass13device_kernelIN5flash11enable_sm90INS1_16FlashAttnBwdSm90INS1_25CollectiveMainloopBwdSm90ILi2ELi2ELi2EN4cute5tupleIJNS5_1CILi1EEES8_S8_EEENS6_IJNS7_ILi128EEESA_NS7_ILi64EEEEEENS_10bfloat16_tEfNS_4arch4Sm90ELb1ELb0ELb0ELb1ELb1ELb1ELb0ELb0ELi2ELi1ELi2ELi2ELb0EEENS1_21CollectiveEpilogueBwdISC_SD_SF_Li256ELb1ELb0ELi1EEENS1_25SingleTileBwdLPTSchedulerILb1ELi128ELb1EEEEEEEEEvNT_6ParamsE,(.L_x_7423 - _ZN7cutlass13device_kernelIN5flash11enable_sm90INS1_16FlashAttnBwdSm90INS1_25CollectiveMainloopBwdSm90ILi2ELi2ELi2EN4cute5tupleIJNS5_1CILi1EEES8_S8_EEENS6_IJNS7_ILi128EEESA_NS7_ILi64EEEEEENS_10bfloat16_tEfNS_4arch4Sm90ELb1ELb0ELb0ELb1ELb1ELb1ELb0ELb0ELi2ELi1ELi2ELi2ELb0EEENS1_21CollectiveEpilogueBwdISC_SD_SF_Li256ELb1ELb0ELi1EEENS1_25SingleTileBwdLPTSchedulerILb1ELi128ELb1EEEEEEEEEvNT_6ParamsE)
        .other          _ZN7cutlass13device_kernelIN5flash11enable_sm90INS1_16FlashAttnBwdSm90INS1_25CollectiveMainloopBwdSm90ILi2ELi2ELi2EN4cute5tupleIJNS5_1CILi1EEES8_S8_EEENS6_IJNS7_ILi128EEESA_NS7_ILi64EEEEEENS_10bfloat16_tEfNS_4arch4Sm90ELb1ELb0ELb0ELb1ELb1ELb1ELb0ELb0ELi2ELi1ELi2ELi2ELb0EEENS1_21CollectiveEpilogueBwdISC_SD_SF_Li256ELb1ELb0ELi1EEENS1_25SingleTileBwdLPTSchedulerILb1ELi128ELb1EEEEEEEEEvNT_6ParamsE,@"STO_CUDA_ENTRY STV_DEFAULT"
_ZN7cutlass13device_kernelIN5flash11enable_sm90INS1_16FlashAttnBwdSm90INS1_25CollectiveMainloopBwdSm90ILi2ELi2ELi2EN4cute5tupleIJNS5_1CILi1EEES8_S8_EEENS6_IJNS7_ILi128EEESA_NS7_ILi64EEEEEENS_10bfloat16_tEfNS_4arch4Sm90ELb1ELb0ELb0ELb1ELb1ELb1ELb0ELb0ELi2ELi1ELi2ELi2ELb0EEENS1_21CollectiveEpilogueBwdISC_SD_SF_Li256ELb1ELb0ELi1EEENS1_25SingleTileBwdLPTSchedulerILb1ELi128ELb1EEEEEEEEEvNT_6ParamsE:
        /* <DEDUP_REMOVED lines=24> */
.L_x_6833:
[----:B------:R-:W-:Y:S05]  /*0180*/  BSYNC B0 ;  /* 0x0000000000007941 */ /* 0x000fea0003800000 */
.L_x_6832:
        /* <DEDUP_REMOVED lines=37> */
.L_x_6834:
        /* <DEDUP_REMOVED lines=22> */
.L_x_6835:
[----:B------:R-:W-:Y:S01]  /*0540*/  PLOP3.LUT P0, PT, PT, PT, UP0, 0x80, 0x0 ;  /* 0x000000000000781c */ /* 0x000fe20003f0f008 */
[----:B------:R-:W-:Y:S01]  /*0550*/  NOP ;  /* 0x0000000000007918 */ /* 0x000fe20000000000 */
[----:B------:R-:W-:Y:S01]  /*0560*/  ULDC.64 UR38, c[0x0][0x208] ;  /* 0x0000820000267ab9 */ /* 0x000fe20000000a00 */
[----:B------:R-:W-:Y:S01]  /*0570*/  BSSY B6, `(.L_x_6836) ;  /* 0x0000eea000067945 */ /* 0x000fe20003800000 */
[----:B-12-4-:R-:W-:Y:S09]  /*0580*/  BAR.SYNC.DEFER_BLOCKING 0x0 ;  /* 0x0000000000007b1d */ /* 0x016ff20000010000 */
[----:B------:R-:W-:Y:S05]  /*0590*/  @!P0 BRA `(.L_x_6837) ;  /* 0x000000a800b88947 */ /* 0x000fea0003800000 */
.L_x_6838:
        /* <DEDUP_REMOVED lines=32> */
.L_x_6839:
[----:B------:R-:W-:Y:S01]  /*07a0*/  ULDC UR8, c[0x0][0x8c4] ;  /* 0x0002310000087ab9 */ /* 0x000fe20000000800 */
[----:B------:R-:W-:Y:S01]  /*07b0*/  UMOV UR7, UR9 ;  /* 0x0000000900077c82 */ /* 0x000fe20008000000 */
[----:B------:R-:W-:-:S11]  /*07c0*/  UISETP.NE.AND UP0, UPT, UR8, 0x1, UPT ;  /* 0x000000010800788c */ /* 0x000fd6000bf05270 */
[----:B------:R-:W-:Y:S02]  /*07d0*/  @UP0 ULDC.64 UR10, c[0x0][0x8c8] ;  /* 0x00023200000a0ab9 */ /* 0x000fe40000000a00 */
[----:B------:R-:W-:-:S04]  /*07e0*/  UIMAD.WIDE.U32 UR4, UR9, UR10, URZ ;  /* 0x0000000a090472a5 */ /* 0x000fc8000f8e003f */
[----:B------:R-:W-:-:S04]  /*07f0*/  @UP0 USHF.R.U32.HI UR7, URZ, UR11, UR5 ;  /* 0x0000000b3f070299 */ /* 0x000fc80008011605 */
[----:B------:R-:W-:-:S12]  /*0800*/  UIMAD UR4, UR7, UR8, URZ ;  /* 0x00000008070472a4 */ /* 0x000fd8000f8e023f */
.L_x_6840:
        /* <DEDUP_REMOVED lines=23> */
.L_x_6841:
        /* <DEDUP_REMOVED lines=14> */
.L_x_6843:
[----:B------:R-:W-:-:S05]  /*0a60*/  ULDC UR4, c[0x0][0x8ec] ;  /* 0x00023b0000047ab9 */ /* 0x000fca0000000800 */
.L_x_6842:
        /* <DEDUP_REMOVED lines=25> */
.L_x_6845:
        /* <DEDUP_REMOVED lines=14> */
.L_x_6846:
        /* <DEDUP_REMOVED lines=11> */
.L_x_6847:
        /* <DEDUP_REMOVED lines=13> */
.L_x_6848:
        /* <DEDUP_REMOVED lines=68> */
.L_x_6851:
        /* <DEDUP_REMOVED lines=15> */
.L_x_6850:
        /* <DEDUP_REMOVED lines=22> */
.L_x_6853:
        /* <DEDUP_REMOVED lines=15> */
.L_x_6852:
[----:B------:R-:W-:Y:S01]  /*15e0*/  SHF.R.S32.HI R5, RZ, 0x1f, R16 ;  /* 0x0000001fff057819 */ /* 0x000fe20000011410 */
[----:B------:R-:W-:-:S03]  /*15f0*/  UMOV UR4, 0xffffffff ;  /* 0xffffffff00047882 */ /* 0x000fc60000000000 */
[----:B------:R-:W-:-:S04]  /*1600*/  LEA.HI R0, R5, R16, RZ, 0x7 ;  /* 0x0000001005007211 */ /* 0x000fc800078f38ff */
[----:B------:R-:W-:Y:S01]  /*1610*/  SHF.R.S32.HI R13, RZ, 0x7, R0 ;  /* 0x00000007ff0d7819 */ /* 0x000fe20000011400 */
[----:B------:R-:W-:Y:S06]  /*1620*/  BRA.DIV UR4, `(.L_x_6854) ;  /* 0x000000de04807947 */ /* 0x000fec000b800000 */
[----:B------:R1:W2:Y:S02]  /*1630*/  SHFL.IDX PT, R14, R13, RZ, 0x1f ;  /* 0x00001fff0d0e7589 */ /* 0x0002a400000e0000 */
.L_x_6997:
        /* <DEDUP_REMOVED lines=24> */
.L_x_6855:
        /* <DEDUP_REMOVED lines=128> */
.L_x_6868:
[----:B------:R-:W-:-:S06]  /*1fc0*/  ULOP3.LUT UR4, UR36, 0x1, URZ, 0xfc, !UPT ;  /* 0x0000000124047892 */ /* 0x000fcc000f8efc3f */
[----:B---3--:R-:W-:-:S05]  /*1fd0*/  IMAD.U32 R5, RZ, RZ, UR4 ;  /* 0x00000004ff057e24 */ /* 0x008fca000f8e00ff */
[----:B------:R-:W-:-:S13]  /*1fe0*/  ISETP.NE.AND P0, PT, R5, 0x3, PT ;  /* 0x000000030500780c */ /* 0x000fda0003f05270 */
[----:B------:R-:W-:Y:S05]  /*1ff0*/  @!P0 BRA `(.L_x_6858) ;  /* 0x0000000000048947 */ /* 0x000fea0003800000 */
[----:B------:R-:W-:Y:S01]  /*2000*/  BPT.TRAP 0x1 ;  /* 0x000000040000795c */ /* 0x000fe20000300000 */
.L_x_6858:
[----:B------:R-:W-:Y:S01]  /*2010*/  IMAD R6, R0, 0x8, R236 ;  /* 0x0000000800067824 */ /* 0x000fe200078e02ec */
[----:B------:R-:W-:-:S04]  /*2020*/  SHF.L.U32 R21, R4, 0x1f, RZ ;  /* 0x0000001f04157819 */ /* 0x000fc800000006ff */
[----:B------:R1:W2:Y:S01]  /*2030*/  SYNCS.PHASECHK.TRANS64.TRYWAIT P1, [R6+URZ+0x30c10], R21 ;  /* 0x030c1015060075a7 */ /* 0x0002a2000802017f */
[----:B------:R-:W-:Y:S05]  /*2040*/  @!P0 BRA `(.L_x_6859) ;  /* 0x0000000000048947 */ /* 0x000fea0003800000 */
[----:B------:R-:W-:Y:S01]  /*2050*/  BPT.TRAP 0x1 ;  /* 0x000000040000795c */ /* 0x000fe20000300000 */
.L_x_6859:
[----:B------:R-:W-:-:S05]  /*2060*/  VIADD R5, R236, 0x10000 ;  /* 0x00010000ec057836 */ /* 0x000fca0000000000 */
[----:B------:R-:W-:-:S04]  /*2070*/  SHF.R.U32.HI R5, RZ, 0x4, R5 ;  /* 0x00000004ff057819 */ /* 0x000fc80000011605 */
[----:B------:R-:W-:Y:S01]  /*2080*/  LOP3.LUT R5, R5, 0x3fff, RZ, 0xc0, !PT ;  /* 0x00003fff05057812 */ /* 0x000fe200078ec0ff */
[----:B--2---:R-:W-:Y:S06]  /*2090*/  @P1 BRA `(.L_x_6860) ;  /* 0x0000000000081947 */ /* 0x004fec0003800000 */
[----:B------:R-:W2:Y:S02]  /*20a0*/  SYNCS.PHASECHK.TRANS64.TRYWAIT P1, [R6+URZ+0x30c10], R21 ;  /* 0x030c1015060075a7 */ /* 0x000ea4000802017f */
[----:B--2---:R-:W-:Y:S05]  /*20b0*/  @!P1 BRA `(.L_x_6861) ;  /* 0x000000d4000c9947 */ /* 0x004fea0003800000 */
.L_x_6860:
        /* <DEDUP_REMOVED lines=64> */
.L_x_6862:
[----:B------:R1:W1:Y:S01]  /*24c0*/  SYNCS.PHASECHK.TRANS64.TRYWAIT P1, [R6+URZ+0x30c30], R21 ;  /* 0x030c3015060075a7 */ /* 0x000262000802017f */
[----:B------:R-:W-:Y:S05]  /*24d0*/  @!P0 BRA `(.L_x_6863) ;  /* 0x0000000000048947 */ /* 0x000fea0003800000 */
[----:B------:R-:W-:Y:S01]  /*24e0*/  BPT.TRAP 0x1 ;  /* 0x000000040000795c */ /* 0x000fe20000300000 */
.L_x_6863:
[----:B------:R-:W-:-:S05]  /*24f0*/  VIADD R15, R236, 0x18000 ;  /* 0x00018000ec0f7836 */ /* 0x000fca0000000000 */
[----:B------:R-:W-:-:S04]  /*2500*/  SHF.R.U32.HI R15, RZ, 0x4, R15 ;  /* 0x00000004ff0f7819 */ /* 0x000fc8000001160f */
[----:B------:R-:W-:-:S04]  /*2510*/  LOP3.LUT R15, R15, 0x3fff, RZ, 0xc0, !PT ;  /* 0x00003fff0f0f7812 */ /* 0x000fc800078ec0ff */
[----:B------:R-:W-:Y:S01]  /*2520*/  LOP3.LUT R17, R15, 0x10000, RZ, 0xfc, !PT ;  /* 0x000100000f117812 */ /* 0x000fe200078efcff */
[----:B-1----:R-:W-:Y:S06]  /*2530*/  @P1 BRA `(.L_x_6864) ;  /* 0x0000000000081947 */ /* 0x002fec0003800000 */
[----:B------:R-:W1:Y:S02]  /*2540*/  SYNCS.PHASECHK.TRANS64.TRYWAIT P1, [R6+URZ+0x30c30], R21 ;  /* 0x030c3015060075a7 */ /* 0x000e64000802017f */
[----:B-1----:R-:W-:Y:S05]  /*2550*/  @!P1 BRA `(.L_x_6865) ;  /* 0x000000cc00f89947 */ /* 0x002fea0003800000 */
.L_x_6864:
        /* <DEDUP_REMOVED lines=690> */
.L_x_6866:
        /* <DEDUP_REMOVED lines=68> */
.L_x_6867:
        /* <DEDUP_REMOVED lines=12> */
.L_x_6857:
        /* <DEDUP_REMOVED lines=116> */
.L_x_6880:
[----:B------:R-:W-:-:S05]  /*5cc0*/  IMAD.U32 R7, RZ, RZ, UR36 ;  /* 0x00000024ff077e24 */ /* 0x000fca000f8e00ff */
[----:B------:R-:W-:-:S04]  /*5cd0*/  LOP3.LUT R7, R7, 0x1, RZ, 0xfc, !PT ;  /* 0x0000000107077812 */ /* 0x000fc800078efcff */
[----:B------:R-:W-:-:S13]  /*5ce0*/  ISETP.NE.AND P0, PT, R7, 0x3, PT ;  /* 0x000000030700780c */ /* 0x000fda0003f05270 */
[----:B--2---:R-:W-:Y:S05]  /*5cf0*/  @!P0 BRA `(.L_x_6870) ;  /* 0x0000000000048947 */ /* 0x004fea0003800000 */
[----:B------:R-:W-:Y:S01]  /*5d00*/  BPT.TRAP 0x1 ;  /* 0x000000040000795c */ /* 0x000fe20000300000 */
.L_x_6870:
[----:B------:R-:W-:Y:S01]  /*5d10*/  IMAD R7, R0, 0x8, R236 ;  /* 0x0000000800077824 */ /* 0x000fe200078e02ec */
[----:B------:R-:W-:-:S04]  /*5d20*/  SHF.L.U32 R18, R4, 0x1f, RZ ;  /* 0x0000001f04127819 */ /* 0x000fc800000006ff */
[----:B------:R1:W2:Y:S01]  /*5d30*/  SYNCS.PHASECHK.TRANS64.TRYWAIT P1, [R7+URZ+0x30c10], R18 ;  /* 0x030c1012070075a7 */ /* 0x0002a2000802017f */
[----:B------:R-:W-:Y:S05]  /*5d40*/  @!P0 BRA `(.L_x_6871) ;  /* 0x0000000000048947 */ /* 0x000fea0003800000 */
[----:B------:R-:W-:Y:S01]  /*5d50*/  BPT.TRAP 0x1 ;  /* 0x000000040000795c */ /* 0x000fe20000300000 */
.L_x_6871:
[----:B---3--:R-:W-:-:S05]  /*5d60*/  VIADD R8, R236, 0x10000 ;  /* 0x00010000ec087836 */ /* 0x008fca0000000000 */
[----:B------:R-:W-:-:S04]  /*5d70*/  SHF.R.U32.HI R8, RZ, 0x4, R8 ;  /* 0x00000004ff087819 */ /* 0x000fc80000011608 */
[----:B------:R-:W-:-:S04]  /*5d80*/  LOP3.LUT R8, R8, 0x3fff, RZ, 0xc0, !PT ;  /* 0x00003fff08087812 */ /* 0x000fc800078ec0ff */
[----:B------:R-:W-:Y:S01]  /*5d90*/  LOP3.LUT R9, R8, 0x10000, RZ, 0xfc, !PT ;  /* 0x0001000008097812 */ /* 0x000fe200078efcff */
[----:B--2---:R-:W-:Y:S06]  /*5da0*/  @P1 BRA `(.L_x_6872) ;  /* 0x0000000000081947 */ /* 0x004fec0003800000 */
[----:B------:R-:W2:Y:S02]  /*5db0*/  SYNCS.PHASECHK.TRANS64.TRYWAIT P1, [R7+URZ+0x30c10], R18 ;  /* 0x030c1012070075a7 */ /* 0x000ea4000802017f */
[----:B--2---:R-:W-:Y:S05]  /*5dc0*/  @!P1 BRA `(.L_x_6873) ;  /* 0x0000009400f09947 */ /* 0x004fea0003800000 */
.L_x_6872:
        /* <DEDUP_REMOVED lines=63> */
.L_x_6874:
[----:B------:R1:W1:Y:S01]  /*61c0*/  SYNCS.PHASECHK.TRANS64.TRYWAIT P1, [R7+URZ+0x30c30], R18 ;  /* 0x030c3012070075a7 */ /* 0x000262000802017f */
[----:B------:R-:W-:Y:S05]  /*61d0*/  @!P0 BRA `(.L_x_6875) ;  /* 0x0000000000048947 */ /* 0x000fea0003800000 */
[----:B------:R-:W-:Y:S01]  /*61e0*/  BPT.TRAP 0x1 ;  /* 0x000000040000795c */ /* 0x000fe20000300000 */
.L_x_6875:
        /* <DEDUP_REMOVED lines=8> */
.L_x_6876:
        /* <DEDUP_REMOVED lines=627> */
.L_x_6878:
        /* <DEDUP_REMOVED lines=70> */
.L_x_6879:
        /* <DEDUP_REMOVED lines=12> */
.L_x_6869:
        /* <DEDUP_REMOVED lines=34> */
.L_x_6849:
        /* <DEDUP_REMOVED lines=120> */
.L_x_6882:
        /* <DEDUP_REMOVED lines=51> */
.L_x_6884:
[----:B------:R-:W-:Y:S05]  /*9b90*/  BSYNC B0 ;  /* 0x0000000000007941 */ /* 0x000fea0003800000 */
.L_x_6883:
        /* <DEDUP_REMOVED lines=17> */
.L_x_6886:
[----:B------:R-:W-:Y:S05]  /*9cb0*/  BSYNC B0 ;  /* 0x0000000000007941 */ /* 0x000fea0003800000 */
.L_x_6885:
        /* <DEDUP_REMOVED lines=16> */
.L_x_6888:
[----:B------:R-:W-:Y:S05]  /*9dc0*/  BSYNC B0 ;  /* 0x0000000000007941 */ /* 0x000fea0003800000 */
.L_x_6887:
        /* <DEDUP_REMOVED lines=16> */
.L_x_6890:
[----:B------:R-:W-:Y:S05]  /*9ed0*/  BSYNC B0 ;  /* 0x0000000000007941 */ /* 0x000fea0003800000 */
.L_x_6889:
        /* <DEDUP_REMOVED lines=28> */
.L_x_6892:
[----:B------:R-:W-:Y:S05]  /*a0a0*/  BSYNC B0 ;  /* 0x0000000000007941 */ /* 0x000fea0003800000 */
.L_x_6891:
        /* <DEDUP_REMOVED lines=15> */
.L_x_6894:
[----:B------:R-:W-:Y:S05]  /*a1a0*/  BSYNC B0 ;  /* 0x0000000000007941 */ /* 0x000fea0003800000 */
.L_x_6893:
        /* <DEDUP_REMOVED lines=15> */
.L_x_6896:
[----:B------:R-:W-:Y:S05]  /*a2a0*/  BSYNC B0 ;  /* 0x0000000000007941 */ /* 0x000fea0003800000 */
.L_x_6895:
        /* <DEDUP_REMOVED lines=15> */
.L_x_6881:
        /* <DEDUP_REMOVED lines=37> */
.L_x_6897:
        /* <DEDUP_REMOVED lines=44> */
.L_x_6899:
[----:B------:R-:W-:Y:S05]  /*a8b0*/  BSYNC B0 ;  /* 0x0000000000007941 */ /* 0x000fea0003800000 */
.L_x_6898:
        /* <DEDUP_REMOVED lines=16> */
.L_x_6901:
[----:B------:R-:W-:Y:S05]  /*a9c0*/  BSYNC B0 ;  /* 0x0000000000007941 */ /* 0x000fea0003800000 */
.L_x_6900:
        /* <DEDUP_REMOVED lines=15> */
.L_x_6903:
[----:B------:R-:W-:Y:S05]  /*aac0*/  BSYNC B0 ;  /* 0x0000000000007941 */ /* 0x000fea0003800000 */
.L_x_6902:
        /* <DEDUP_REMOVED lines=15> */
.L_x_6905:
[----:B------:R-:W-:Y:S05]  /*abc0*/  BSYNC B0 ;  /* 0x0000000000007941 */ /* 0x000fea0003800000 */
.L_x_6904:
        /* <DEDUP_REMOVED lines=27> */
.L_x_6907:
[----:B------:R-:W-:Y:S05]  /*ad80*/  BSYNC B0 ;  /* 0x0000000000007941 */ /* 0x000fea0003800000 */
.L_x_6906:
        /* <DEDUP_REMOVED lines=15> */
.L_x_6909:
[----:B------:R-:W-:Y:S05]  /*ae80*/  BSYNC B0 ;  /* 0x0000000000007941 */ /* 0x000fea0003800000 */
.L_x_6908:
        /* <DEDUP_REMOVED lines=15> */
.L_x_6911:
[----:B------:R-:W-:Y:S05]  /*af80*/  BSYNC B0 ;  /* 0x0000000000007941 */ /* 0x000fea0003800000 */
.L_x_6910:
        /* <DEDUP_REMOVED lines=15> */
.L_x_6837:
        /* <DEDUP_REMOVED lines=29> */
.L_x_6913:
[----:B------:R-:W-:Y:S01]  /*b250*/  ULDC UR9, c[0x0][0x8c4] ;  /* 0x0002310000097ab9 */ /* 0x000fe20000000800 */
[----:B------:R-:W-:Y:S01]  /*b260*/  UMOV UR7, UR8 ;  /* 0x0000000800077c82 */ /* 0x000fe20008000000 */
[----:B------:R-:W-:-:S11]  /*b270*/  UISETP.NE.AND UP0, UPT, UR9, 0x1, UPT ;  /* 0x000000010900788c */ /* 0x000fd6000bf05270 */
[----:B------:R-:W-:Y:S02]  /*b280*/  @UP0 ULDC.64 UR10, c[0x0][0x8c8] ;  /* 0x00023200000a0ab9 */ /* 0x000fe40000000a00 */
[----:B------:R-:W-:-:S04]  /*b290*/  UIMAD.WIDE.U32 UR4, UR8, UR10, URZ ;  /* 0x0000000a080472a5 */ /* 0x000fc8000f8e003f */
[----:B------:R-:W-:-:S04]  /*b2a0*/  @UP0 USHF.R.U32.HI UR7, URZ, UR11, UR5 ;  /* 0x0000000b3f070299 */ /* 0x000fc80008011605 */
[----:B------:R-:W-:-:S12]  /*b2b0*/  UIMAD UR4, UR7, UR9, URZ ;  /* 0x00000009070472a4 */ /* 0x000fd8000f8e023f */
.L_x_6914:
        /* <DEDUP_REMOVED lines=23> */
.L_x_6915:
        /* <DEDUP_REMOVED lines=13> */
.L_x_6917:
[----:B------:R-:W-:-:S05]  /*b500*/  ULDC UR4, c[0x0][0x8ec] ;  /* 0x00023b0000047ab9 */ /* 0x000fca0000000800 */
.L_x_6916:
        /* <DEDUP_REMOVED lines=48> */
.L_x_6918:
        /* <DEDUP_REMOVED lines=13> */
.L_x_6919:
        /* <DEDUP_REMOVED lines=12> */
.L_x_6920:
[----:B------:R-:W-:Y:S01]  /*b9a0*/  ULEA UR8, UR7, UR14, 0x7 ;  /* 0x0000000e07087291 */ /* 0x000fe2000f8e383f */
[----:B------:R-:W-:-:S03]  /*b9b0*/  ULDC UR9, c[0x0][0x74c] ;  /* 0x0001d30000097ab9 */ /* 0x000fc60000000800 */
[----:B------:R-:W-:Y:S02]  /*b9c0*/  UIADD3 UR9, UR8, -UR9, -UR11 ;  /* 0x8000000908097290 */ /* 0x000fe4000fffe80b */
        /* <DEDUP_REMOVED lines=65> */
.L_x_6924:
[----:B------:R-:W2:Y:S04]  /*bde0*/  LDG.E.STRONG.GPU R4, desc[UR38][R2.64] ;  /* 0x0000002602047981 */ /* 0x000ea8000c1ef900 */
[----:B--2---:R-:W-:Y:S01]  /*bdf0*/  CCTL.IVALL ;  /* 0x00000000ff00798f */ /* 0x004fe20002000000 */
[----:B------:R-:W-:Y:S05]  /*be00*/  YIELD ;  /* 0x0000000000007946 */ /* 0x000fea0003800000 */
[----:B------:R-:W-:-:S13]  /*be10*/  ISETP.NE.AND P1, PT, R4, R5, PT ;  /* 0x000000050400720c */ /* 0x000fda0003f25270 */
[----:B------:R-:W-:Y:S05]  /*be20*/  @P1 BRA `(.L_x_6924) ;  /* 0xfffffffc00ec1947 */ /* 0x000fea000383ffff */
.L_x_6923:
[----:B------:R-:W-:Y:S05]  /*be30*/  BSYNC B0 ;  /* 0x0000000000007941 */ /* 0x000fea0003800000 */
.L_x_6922:
[----:B------:R-:W-:-:S03]  /*be40*/  UMOV UR6, 0xffffffff ;  /* 0xffffffff00067882 */ /* 0x000fc60000000000 */
[----:B------:R-:W-:Y:S05]  /*be50*/  BRA.DIV UR6, `(.L_x_6925) ;  /* 0x0000003606f47947 */ /* 0x000fea000b800000 */
[----:B------:R-:W-:Y:S01]  /*be60*/  NOP ;  /* 0x0000000000007918 */ /* 0x000fe20000000000 */
.L_x_7000:
        /* <DEDUP_REMOVED lines=22> */
.L_x_6927:
[----:B------:R-:W-:Y:S05]  /*bfd0*/  BSYNC B0 ;  /* 0x0000000000007941 */ /* 0x000fea0003800000 */
.L_x_6926:
        /* <DEDUP_REMOVED lines=20> */
.L_x_6929:
[----:B------:R-:W-:Y:S05]  /*c120*/  BSYNC B0 ;  /* 0x0000000000007941 */ /* 0x000fea0003800000 */
.L_x_6928:
[----:B------:R-:W-:Y:S06]  /*c130*/  BAR.ARV 0xa, 0xa0 ;  /* 0x0282800000007b1d */ /* 0x000fec0000002000 */
[----:B------:R-:W-:Y:S04]  /*c140*/  BSSY B0, `(.L_x_6930) ;  /* 0x0000003000007945 */ /* 0x000fe80003800000 */
[----:B------:R-:W-:Y:S05]  /*c150*/  @!P0 BRA `(.L_x_6931) ;  /* 0x0000000000048947 */ /* 0x000fea0003800000 */
[----:B------:R-:W-:-:S04]  /*c160*/  DEPBAR.LE SB0, 0x0 ;  /* 0x000080000000791a */ /* 0x000fc80000000000 */
.L_x_6931:
[----:B------:R-:W-:Y:S05]  /*c170*/  BSYNC B0 ;  /* 0x0000000000007941 */ /* 0x000fea0003800000 */
.L_x_6930:
        /* <DEDUP_REMOVED lines=19> */
.L_x_6933:
[----:B------:R-:W-:Y:S05]  /*c2b0*/  BSYNC B0 ;  /* 0x0000000000007941 */ /* 0x000fea0003800000 */
.L_x_6932:
[----:B------:R-:W-:Y:S01]  /*c2c0*/  UIADD3 UR7, UR13, 0x1, URZ ;  /* 0x000000010d077890 */ /* 0x000fe2000fffe03f */
[----:B------:R-:W-:Y:S11]  /*c2d0*/  BRA `(.L_x_6934) ;  /* 0x0000000000047947 */ /* 0x000ff60003800000 */
.L_x_6921:
[----:B------:R-:W-:-:S05]  /*c2e0*/  UMOV UR7, UR13 ;  /* 0x0000000d00077c82 */ /* 0x000fca0008000000 */
.L_x_6934:
        /* <DEDUP_REMOVED lines=16> */
.L_x_6959:
        /* <DEDUP_REMOVED lines=18> */
.L_x_6937:
[----:B------:R-:W2:Y:S04]  /*c510*/  LDG.E.STRONG.GPU R4, desc[UR38][R2.64] ;  /* 0x0000002602047981 */ /* 0x000ea8000c1ef900 */
[----:B--2---:R-:W-:Y:S01]  /*c520*/  CCTL.IVALL ;  /* 0x00000000ff00798f */ /* 0x004fe20002000000 */
[----:B------:R-:W-:Y:S05]  /*c530*/  YIELD ;  /* 0x0000000000007946 */ /* 0x000fea0003800000 */
[----:B------:R-:W-:-:S13]  /*c540*/  ISETP.NE.AND P1, PT, R4, R5, PT ;  /* 0x000000050400720c */ /* 0x000fda0003f25270 */
[----:B------:R-:W-:Y:S05]  /*c550*/  @P1 BRA `(.L_x_6937) ;  /* 0xfffffffc00ec1947 */ /* 0x000fea000383ffff */
.L_x_6936:
[----:B------:R-:W-:Y:S05]  /*c560*/  BSYNC B0 ;  /* 0x0000000000007941 */ /* 0x000fea0003800000 */
.L_x_6935:
[----:B------:R-:W-:-:S03]  /*c570*/  UMOV UR24, 0xffffffff ;  /* 0xffffffff00187882 */ /* 0x000fc60000000000 */
[----:B------:R-:W-:Y:S05]  /*c580*/  BRA.DIV UR24, `(.L_x_6938) ;  /* 0x0000003218447947 */ /* 0x000fea000b800000 */
[----:B------:R-:W-:Y:S01]  /*c590*/  NOP ;  /* 0x0000000000007918 */ /* 0x000fe20000000000 */
.L_x_7003:
        /* <DEDUP_REMOVED lines=19> */
.L_x_6940:
[----:B------:R-:W-:Y:S05]  /*c6d0*/  BSYNC B0 ;  /* 0x0000000000007941 */ /* 0x000fea0003800000 */
.L_x_6939:
        /* <DEDUP_REMOVED lines=15> */
.L_x_6942:
[----:B------:R-:W-:Y:S05]  /*c7d0*/  BSYNC B0 ;  /* 0x0000000000007941 */ /* 0x000fea0003800000 */
.L_x_6941:
[----:B------:R-:W-:Y:S06]  /*c7e0*/  BAR.ARV 0xa, 0xa0 ;  /* 0x0282800000007b1d */ /* 0x000fec0000002000 */
[----:B------:R-:W-:Y:S04]  /*c7f0*/  BSSY B0, `(.L_x_6943) ;  /* 0x0000003000007945 */ /* 0x000fe80003800000 */
[----:B------:R-:W-:Y:S05]  /*c800*/  @!P0 BRA `(.L_x_6944) ;  /* 0x0000000000048947 */ /* 0x000fea0003800000 */
[----:B------:R-:W-:-:S04]  /*c810*/  DEPBAR.LE SB0, 0x0 ;  /* 0x000080000000791a */ /* 0x000fc80000000000 */
.L_x_6944:
[----:B------:R-:W-:Y:S05]  /*c820*/  BSYNC B0 ;  /* 0x0000000000007941 */ /* 0x000fea0003800000 */
.L_x_6943:
        /* <DEDUP_REMOVED lines=19> */
.L_x_6946:
[----:B------:R-:W-:Y:S05]  /*c960*/  BSYNC B0 ;  /* 0x0000000000007941 */ /* 0x000fea0003800000 */
.L_x_6945:
        /* <DEDUP_REMOVED lines=17> */
.L_x_6949:
[----:B------:R-:W2:Y:S04]  /*ca80*/  LDG.E.STRONG.GPU R4, desc[UR38][R2.64] ;  /* 0x0000002602047981 */ /* 0x000ea8000c1ef900 */
[----:B--2---:R-:W-:Y:S01]  /*ca90*/  CCTL.IVALL ;  /* 0x00000000ff00798f */ /* 0x004fe20002000000 */
[----:B------:R-:W-:Y:S05]  /*caa0*/  YIELD ;  /* 0x0000000000007946 */ /* 0x000fea0003800000 */
[----:B------:R-:W-:-:S13]  /*cab0*/  ISETP.NE.AND P1, PT, R4, R5, PT ;  /* 0x000000050400720c */ /* 0x000fda0003f25270 */
[----:B------:R-:W-:Y:S05]  /*cac0*/  @P1 BRA `(.L_x_6949) ;  /* 0xfffffffc00ec1947 */ /* 0x000fea000383ffff */
.L_x_6948:
[----:B------:R-:W-:Y:S05]  /*cad0*/  BSYNC B0 ;  /* 0x0000000000007941 */ /* 0x000fea0003800000 */
.L_x_6947:
[----:B------:R-:W-:-:S03]  /*cae0*/  UMOV UR18, 0xffffffff ;  /* 0xffffffff00127882 */ /* 0x000fc60000000000 */
[----:B------:R-:W-:Y:S05]  /*caf0*/  BRA.DIV UR18, `(.L_x_6950) ;  /* 0x0000002e12047947 */ /* 0x000fea000b800000 */
[----:B------:R-:W-:Y:S01]  /*cb00*/  NOP ;  /* 0x0000000000007918 */ /* 0x000fe20000000000 */
.L_x_7006:
        /* <DEDUP_REMOVED lines=15> */
.L_x_6952:
[----:B------:R-:W-:Y:S05]  /*cc00*/  BSYNC B0 ;  /* 0x0000000000007941 */ /* 0x000fea0003800000 */
.L_x_6951:
        /* <DEDUP_REMOVED lines=15> */
.L_x_6954:
[----:B------:R-:W-:Y:S05]  /*cd00*/  BSYNC B0 ;  /* 0x0000000000007941 */ /* 0x000fea0003800000 */
.L_x_6953:
[----:B------:R-:W-:Y:S06]  /*cd10*/  BAR.ARV 0xa, 0xa0 ;  /* 0x0282800000007b1d */ /* 0x000fec0000002000 */
[----:B------:R-:W-:Y:S04]  /*cd20*/  BSSY B0, `(.L_x_6955) ;  /* 0x0000003000007945 */ /* 0x000fe80003800000 */
[----:B------:R-:W-:Y:S05]  /*cd30*/  @!P0 BRA `(.L_x_6956) ;  /* 0x0000000000048947 */ /* 0x000fea0003800000 */
[----:B------:R-:W-:-:S04]  /*cd40*/  DEPBAR.LE SB0, 0x0 ;  /* 0x000080000000791a */ /* 0x000fc80000000000 */
.L_x_6956:
[----:B------:R-:W-:Y:S05]  /*cd50*/  BSYNC B0 ;  /* 0x0000000000007941 */ /* 0x000fea0003800000 */
.L_x_6955:
        /* <DEDUP_REMOVED lines=19> */
.L_x_6958:
[----:B------:R-:W-:Y:S05]  /*ce90*/  BSYNC B0 ;  /* 0x0000000000007941 */ /* 0x000fea0003800000 */
.L_x_6957:
[----:B------:R-:W-:Y:S02]  /*cea0*/  UIADD3 UR7, UR7, 0x2, URZ ;  /* 0x0000000207077890 */ /* 0x000fe4000fffe03f */
[----:B------:R-:W-:Y:S02]  /*ceb0*/  UIADD3 UR6, UR6, 0x4000, URZ ;  /* 0x0000400006067890 */ /* 0x000fe4000fffe03f */
[----:B------:R-:W-:-:S06]  /*cec0*/  UISETP.GE.AND UP0, UPT, UR7, UR12, UPT ;  /* 0x0000000c0700728c */ /* 0x000fcc000bf06270 */
[----:B------:R-:W-:-:S13]  /*ced0*/  PLOP3.LUT P1, PT, PT, PT, UP0, 0x80, 0x0 ;  /* 0x000000000000781c */ /* 0x000fda0003f2f008 */
[----:B------:R-:W-:Y:S05]  /*cee0*/  @!P1 BRA `(.L_x_6959) ;  /* 0xfffffff400409947 */ /* 0x000fea000383ffff */
[----:B------:R-:W-:Y:S05]  /*cef0*/  BRA `(.L_x_6844) ;  /* 0x0000002400447947 */ /* 0x000fea0003800000 */
.L_x_6912:
        /* <DEDUP_REMOVED lines=21> */
.L_x_6960:
[----:B------:R-:W1:Y:S01]  /*d050*/  LDC R3, c[0x0][0x8c4] ;  /* 0x00023100ff037b82 */ /* 0x000e620000000800 */
[----:B------:R-:W-:Y:S01]  /*d060*/  IMAD.MOV.U32 R0, RZ, RZ, R5 ;  /* 0x000000ffff007224 */ /* 0x000fe200078e0005 */
[----:B-1----:R-:W-:-:S13]  /*d070*/  ISETP.NE.AND P0, PT, R3, 0x1, PT ;  /* 0x000000010300780c */ /* 0x002fda0003f05270 */
[----:B------:R-:W1:Y:S02]  /*d080*/  @P0 LDC.64 R6, c[0x0][0x8c8] ;  /* 0x00023200ff060b82 */ /* 0x000e640000000a00 */
[----:B-1----:R-:W-:-:S05]  /*d090*/  @P0 IMAD.HI.U32 R4, R5, R6, RZ ;  /* 0x0000000605040227 */ /* 0x002fca00078e00ff */
[----:B------:R-:W-:-:S05]  /*d0a0*/  @P0 SHF.R.U32.HI R0, RZ, R7, R4 ;  /* 0x00000007ff000219 */ /* 0x000fca0000011604 */
[----:B------:R-:W-:-:S07]  /*d0b0*/  IMAD R3, R0, R3, RZ ;  /* 0x0000000300037224 */ /* 0x000fce00078e02ff */
.L_x_6961:
        /* <DEDUP_REMOVED lines=23> */
.L_x_6962:
        /* <DEDUP_REMOVED lines=10> */
.L_x_6964:
[----:B------:R-:W1:Y:S02]  /*d2d0*/  LDC R4, c[0x0][0x8ec] ;  /* 0x00023b00ff047b82 */ /* 0x000e640000000800 */
.L_x_6963:
[----:B-1---5:R-:W-:Y:S01]  /*d2e0*/  VIADD R4, R4, 0x7f ;  /* 0x0000007f04047836 */ /* 0x022fe20000000000 */
[----:B------:R-:W-:Y:S01]  /*d2f0*/  LOP3.LUT R12, R0, 0x1ffffff, RZ, 0x3c, !PT ;  /* 0x01ffffff000c7812 */ /* 0x000fe200078e3cff */
[----:B------:R-:W-:Y:S02]  /*d300*/  IMAD.MOV.U32 R10, RZ, RZ, 0x1 ;  /* 0x00000001ff0a7424 */ /* 0x000fe400078e00ff */
[----:B--2---:R-:W-:Y:S01]  /*d310*/  IMAD.MOV.U32 R2, RZ, RZ, RZ ;  /* 0x000000ffff027224 */ /* 0x004fe200078e00ff */
[----:B------:R-:W-:-:S04]  /*d320*/  SHF.R.S32.HI R3, RZ, 0x1f, R4 ;  /* 0x0000001fff037819 */ /* 0x000fc80000011404 */
[----:B------:R-:W-:-:S04]  /*d330*/  LEA.HI R3, R3, R4, RZ, 0x7 ;  /* 0x0000000403037211 */ /* 0x000fc800078f38ff */
[----:B------:R-:W-:-:S04]  /*d340*/  SHF.R.S32.HI R3, RZ, 0x7, R3 ;  /* 0x00000007ff037819 */ /* 0x000fc80000011403 */
[C---:B------:R-:W-:Y:S01]  /*d350*/  ISETP.GT.AND P0, PT, R3.reuse, R0, PT ;  /* 0x000000000300720c */ /* 0x040fe20003f04270 */
[----:B------:R-:W-:-:S03]  /*d360*/  IMAD.IADD R12, R3, 0x1, R12 ;  /* 0x00000001030c7824 */ /* 0x000fc600078e020c */
        /* <DEDUP_REMOVED lines=11> */
[----:B------:R-:W-:-:S05]  /*d420*/  ISETP.NE.AND.EX P1, PT, R3, RZ, PT, P1 ;  /* 0x000000ff0300720c */ /* 0x000fca0003f25310 */
[----:B------:R-:W-:Y:S01]  /*d430*/  VOTEU.ANY UP0, P0 ;  /* 0x00000000003f7886 */ /* 0x000fe20000000100 */
[----:B---3--:R-:W-:Y:S02]  /*d440*/  ISETP.NE.U32.AND P0, PT, R6, RZ, PT ;  /* 0x000000ff0600720c */ /* 0x008fe40003f05070 */
[----:B------:R-:W-:Y:S02]  /*d450*/  PLOP3.LUT P2, PT, PT, PT, UP0, 0x80, 0x0 ;  /* 0x000000000000781c */ /* 0x000fe40003f4f008 */
[----:B------:R-:W-:-:S03]  /*d460*/  ISETP.NE.AND.EX P0, PT, R7, RZ, PT, P0 ;  /* 0x000000ff0700720c */ /* 0x000fc60003f05300 */
[----:B------:R-:W3:Y:S01]  /*d470*/  @P1 LDC.64 R6, c[0x0][0x780] ;  /* 0x0001e000ff061b82 */ /* 0x000ee20000000a00 */
[----:B-1----:R-:W-:-:S07]  /*d480*/  IMAD.WIDE R2, R11, 0x4, R14 ;  /* 0x000000040b027825 */ /* 0x002fce00078e020e */
[----:B------:R-:W1:Y:S01]  /*d490*/  LDC R15, c[0x0][0x280] ;  /* 0x0000a000ff0f7b82 */ /* 0x000e620000000800 */
[----:B--2---:R-:W-:-:S05]  /*d4a0*/  IMAD.WIDE R4, R11, 0x4, R4 ;  /* 0x000000040b047825 */ /* 0x004fca00078e0204 */
[----:B------:R-:W2:Y:S01]  /*d4b0*/  @P2 LDG.E R16, desc[UR38][R4.64] ;  /* 0x0000002604102981 */ /* 0x000ea2000c1e1900 */
[----:B------:R-:W-:-:S03]  /*d4c0*/  IMAD.MOV.U32 R13, RZ, RZ, RZ ;  /* 0x000000ffff0d7224 */ /* 0x000fc600078e00ff */
[----:B------:R4:W5:Y:S04]  /*d4d0*/  @P2 LDG.E R0, desc[UR38][R4.64] ;  /* 0x0000002604002981 */ /* 0x000968000c1e1900 */
[----:B------:R4:W5:Y:S01]  /*d4e0*/  @P0 LDG.E R13, desc[UR38][R2.64] ;  /* 0x00000026020d0981 */ /* 0x000962000c1e1900 */
[----:B---3--:R-:W-:-:S05]  /*d4f0*/  @P1 IMAD.WIDE R6, R11, 0x4, R6 ;  /* 0x000000040b061825 */ /* 0x008fca00078e0206 */
[----:B-1----:R4:W5:Y:S01]  /*d500*/  @P1 LDG.E R15, desc[UR38][R6.64] ;  /* 0x00000026060f1981 */ /* 0x002962000c1e1900 */
[----:B--2---:R-:W-:-:S05]  /*d510*/  @P2 IMAD R16, R11, 0x80, R16 ;  /* 0x000000800b102824 */ /* 0x004fca00078e0210 */
[----:B------:R-:W-:Y:S01]  /*d520*/  @P2 R2UR UR4, R16 ;  /* 0x00000000100422ca */ /* 0x000fe200000e0000 */
[----:B----4-:R-:W-:-:S14]  /*d530*/  @P1 BRA `(.L_x_6966) ;  /* 0x0000000000101947 */ /* 0x010fdc0003800000 */
[----:B------:R-:W-:Y:S05]  /*d540*/  @!P2 BRA `(.L_x_6966) ;  /* 0x00000000000ca947 */ /* 0x000fea0003800000 */
[----:B------:R-:W2:Y:S04]  /*d550*/  LDG.E R6, desc[UR38][R4.64] ;  /* 0x0000002604067981 */ /* 0x000ea8000c1e1900 */
[----:B-----5:R-:W2:Y:S02]  /*d560*/  LDG.E R15, desc[UR38][R4.64+0x4] ;  /* 0x00000426040f7981 */ /* 0x020ea4000c1e1900 */
[----:B--2---:R-:W-:-:S07]  /*d570*/  IMAD.IADD R15, R15, 0x1, -R6 ;  /* 0x000000010f0f7824 */ /* 0x004fce00078e0a06 */
.L_x_6966:
[----:B------:R-:W-:Y:S01]  /*d580*/  @UP0 USHF.R.S32.HI UR5, URZ, 0x1f, UR4 ;  /* 0x0000001f3f050899 */ /* 0x000fe20008011404 */
[----:B------:R-:W-:Y:S01]  /*d590*/  ULDC.64 UR8, c[0x0][0x788] ;  /* 0x0001e20000087ab9 */ /* 0x000fe20000000a00 */
[----:B------:R-:W-:Y:S01]  /*d5a0*/  UMOV UR6, URZ ;  /* 0x0000003f00067c82 */ /* 0x000fe20008000000 */
[----:B------:R-:W-:Y:S01]  /*d5b0*/  ISETP.NE.U32.AND P1, PT, RZ, UR8, PT ;  /* 0x00000008ff007c0c */ /* 0x000fe2000bf25070 */
[----:B------:R-:W-:Y:S01]  /*d5c0*/  @UP0 ULEA.HI UR5, UR5, UR4, URZ, 0x7 ;  /* 0x0000000405050291 */ /* 0x000fe2000f8f383f */
[----:B-----5:R-:W-:Y:S02]  /*d5d0*/  @P2 R2UR UR6, R0 ;  /* 0x00000000000622ca */ /* 0x020fe400000e0000 */
[----:B------:R-:W-:Y:S01]  /*d5e0*/  ISETP.NE.AND.EX P1, PT, RZ, UR9, PT, P1 ;  /* 0x00000009ff007c0c */ /* 0x000fe2000bf25310 */
[----:B------:R-:W-:Y:S01]  /*d5f0*/  @UP0 ULOP3.LUT UR7, UR5, 0xffffff80, URZ, 0xc0, !UPT ;  /* 0xffffff8005070892 */ /* 0x000fe2000f8ec03f */
[----:B------:R-:W-:Y:S01]  /*d600*/  ULDC UR9, c[0x0][0x290] ;  /* 0x0000a40000097ab9 */ /* 0x000fe20000000800 */
[----:B------:R-:W-:-:S02]  /*d610*/  UMOV UR4, URZ ;  /* 0x0000003f00047c82 */ /* 0x000fc40008000000 */
        /* <DEDUP_REMOVED lines=10> */
.L_x_6967:
[----:B------:R-:W-:Y:S05]  /*d6c0*/  @!P0 BRA `(.L_x_6968) ;  /* 0x00000000000c8947 */ /* 0x000fea0003800000 */
[----:B------:R-:W2:Y:S04]  /*d6d0*/  LDG.E R5, desc[UR38][R2.64] ;  /* 0x0000002602057981 */ /* 0x000ea8000c1e1900 */
[----:B------:R-:W2:Y:S02]  /*d6e0*/  LDG.E R0, desc[UR38][R2.64+0x4] ;  /* 0x0000042602007981 */ /* 0x000ea4000c1e1900 */
[----:B--2---:R-:W-:-:S07]  /*d6f0*/  IMAD.IADD R0, R0, 0x1, -R5 ;  /* 0x0000000100007824 */ /* 0x004fce00078e0a05 */
.L_x_6968:
[----:B-1----:R-:W-:Y:S01]  /*d700*/  IMAD R3, R12, 0x80, R15 ;  /* 0x000000800c037824 */ /* 0x002fe200078e020f */
[----:B------:R-:W-:Y:S01]  /*d710*/  ULDC UR7, c[0x0][0x74c] ;  /* 0x0001d30000077ab9 */ /* 0x000fe20000000800 */
[----:B------:R-:W-:Y:S02]  /*d720*/  VIADD R15, R15, 0x7f ;  /* 0x0000007f0f0f7836 */ /* 0x000fe40000000000 */
[----:B------:R-:W-:Y:S01]  /*d730*/  IMAD.MOV.U32 R2, RZ, RZ, RZ ;  /* 0x000000ffff027224 */ /* 0x000fe200078e00ff */
[----:B-----5:R-:W-:-:S04]  /*d740*/  IADD3 R0, R3, -UR7, -R0 ;  /* 0x8000000703007c10 */ /* 0x020fc8000fffe800 */
[----:B------:R-:W-:-:S04]  /*d750*/  SHF.R.S32.HI R3, RZ, 0x1f, R0 ;  /* 0x0000001fff037819 */ /* 0x000fc80000011400 */
[----:B------:R-:W-:Y:S02]  /*d760*/  LEA.HI R3, R3, R0, RZ, 0x7 ;  /* 0x0000000003037211 */ /* 0x000fe400078f38ff */
[----:B------:R-:W-:Y:S02]  /*d770*/  SHF.R.S32.HI R0, RZ, 0x1f, R15 ;  /* 0x0000001fff007819 */ /* 0x000fe4000001140f */
[----:B------:R-:W-:Y:S02]  /*d780*/  SHF.R.S32.HI R3, RZ, 0x7, R3 ;  /* 0x00000007ff037819 */ /* 0x000fe40000011403 */
[----:B------:R-:W-:Y:S02]  /*d790*/  LEA.HI R0, R0, R15, RZ, 0x7 ;  /* 0x0000000f00007211 */ /* 0x000fe400078f38ff */
[----:B------:R-:W-:Y:S02]  /*d7a0*/  VIMNMX R4, RZ, R3, !PT ;  /* 0x00000003ff047248 */ /* 0x000fe40007fe0100 */
[----:B------:R-:W-:-:S04]  /*d7b0*/  SHF.R.S32.HI R0, RZ, 0x7, R0 ;  /* 0x00000007ff007819 */ /* 0x000fc80000011400 */
        /* <DEDUP_REMOVED lines=54> */
.L_x_7007:
        /* <DEDUP_REMOVED lines=15> */
.L_x_6971:
        /* <DEDUP_REMOVED lines=72> */
.L_x_6982:
[----:B-123--:R-:W-:-:S04]  /*e090*/  SHF.L.U32 R18, R10, 0x1f, RZ ;  /* 0x0000001f0a127819 */ /* 0x00efc800000006ff */
[----:B------:R-:W3:Y:S02]  /*e0a0*/  SYNCS.PHASECHK.TRANS64.TRYWAIT P1, [R15+URZ+0x30c40], R18 ;  /* 0x030c40120f0075a7 */ /* 0x000ee4000802017f */
[----:B---3--:R-:W-:Y:S05]  /*e0b0*/  @!P1 BRA `(.L_x_6974) ;  /* 0x0000001400c49947 */ /* 0x008fea0003800000 */
.L_x_7008:
        /* <DEDUP_REMOVED lines=8> */
.L_x_6975:
        /* <DEDUP_REMOVED lines=30> */
.L_x_7009:
        /* <DEDUP_REMOVED lines=8> */
.L_x_6977:
        /* <DEDUP_REMOVED lines=30> */
.L_x_7010:
        /* <DEDUP_REMOVED lines=8> */
.L_x_6979:
        /* <DEDUP_REMOVED lines=24> */
.L_x_7012:
        /* <DEDUP_REMOVED lines=8> */
.L_x_6981:
        /* <DEDUP_REMOVED lines=30> */
.L_x_6973:
[----:B------:R-:W4:Y:S02]  /*e9e0*/  LDL.LU R4, [R1+0x8] ;  /* 0x0000080001047983 */ /* 0x000f240000300800 */
[----:B----4-:R-:W-:Y:S02]  /*e9f0*/  ISETP.NE.AND P1, PT, R4, RZ, PT ;  /* 0x000000ff0400720c */ /* 0x010fe40003f25270 */
[----:B------:R4:W5:Y:S11]  /*ea00*/  LDL R4, [R1+0x4] ;  /* 0x0000040001047983 */ /* 0x0009760000100800 */
[----:B----4-:R-:W-:Y:S05]  /*ea10*/  @!P1 BRA `(.L_x_6972) ;  /* 0x0000000400249947 */ /* 0x010fea0003800000 */
[----:B-1----:R-:W-:-:S04]  /*ea20*/  SHF.L.U32 R12, R10, 0x1f, RZ ;  /* 0x0000001f0a0c7819 */ /* 0x002fc800000006ff */
[----:B------:R-:W1:Y:S02]  /*ea30*/  SYNCS.PHASECHK.TRANS64.TRYWAIT P1, [R15+URZ+0x30c40], R12 ;  /* 0x030c400c0f0075a7 */ /* 0x000e64000802017f */
[----:B-1----:R-:W-:Y:S05]  /*ea40*/  @!P1 BRA `(.L_x_6983) ;  /* 0x0000000c00b49947 */ /* 0x002fea0003800000 */
.L_x_7013:
        /* <DEDUP_REMOVED lines=8> */
.L_x_6984:
        /* <DEDUP_REMOVED lines=27> */
.L_x_7014:
        /* <DEDUP_REMOVED lines=8> */
.L_x_6986:
        /* <DEDUP_REMOVED lines=27> */
.L_x_6972:
[----:B------:R-:W4:Y:S01]  /*eeb0*/  S2R R0, SR_TID.X ;  /* 0x0000000000007919 */ /* 0x000f220000002100 */
[----:B------:R-:W-:Y:S01]  /*eec0*/  IMAD R3, R16, 0x8, R15 ;  /* 0x0000000810037824 */ /* 0x000fe200078e020f */
[----:B----4-:R-:W-:Y:S02]  /*eed0*/  LOP3.LUT R2, R0, 0x7f, RZ, 0xc0, !PT ;  /* 0x0000007f00027812 */ /* 0x010fe400078ec0ff */
[----:B------:R-:W-:Y:S02]  /*eee0*/  SHF.L.U32 R0, R10, 0x1f, RZ ;  /* 0x0000001f0a007819 */ /* 0x000fe400000006ff */
[----:B------:R-:W-:Y:S02]  /*eef0*/  ISETP.NE.AND P1, PT, R2, RZ, PT ;  /* 0x000000ff0200720c */ /* 0x000fe40003f25270 */
[----:B------:R-:W4:Y:S02]  /*ef00*/  SYNCS.PHASECHK.TRANS64.TRYWAIT P0, [R3+URZ+0x30c40], R0 ;  /* 0x030c4000030075a7 */ /* 0x000f24000800017f */
[----:B----4-:R-:W-:Y:S09]  /*ef10*/  @!P0 BRA `(.L_x_6987) ;  /* 0x0000000800a88947 */ /* 0x010ff20003800000 */
.L_x_7015:
[----:B------:R-:W-:Y:S05]  /*ef20*/  @P1 BRA `(.L_x_6988) ;  /* 0x0000000000181947 */ /* 0x000fea0003800000 */
[----:B------:R-:W1:Y:S01]  /*ef30*/  S2R R2, SR_TID.X ;  /* 0x0000000000027919 */ /* 0x000e620000002100 */
[----:B----4-:R-:W-:-:S04]  /*ef40*/  IMAD.MOV.U32 R0, RZ, RZ, 0x4200 ;  /* 0x00004200ff007424 */ /* 0x010fc800078e00ff */
[----:B------:R4:W-:Y:S01]  /*ef50*/  SYNCS.ARRIVE.TRANS64 RZ, [R3+URZ+0x30c30], R0 ;  /* 0x030c300003ff79a7 */ /* 0x0009e2000800003f */
[----:B-1----:R-:W-:-:S13]  /*ef60*/  LOP3.LUT P0, RZ, R2, 0x1f, RZ, 0xc0, !PT ;  /* 0x0000001f02ff7812 */ /* 0x002fda000780c0ff */
[----:B----4-:R-:W-:Y:S05]  /*ef70*/  @!P0 BRA `(.L_x_6988) ;  /* 0x0000000000048947 */ /* 0x010fea0003800000 */
[----:B------:R-:W-:Y:S01]  /*ef80*/  BPT.TRAP 0x1 ;  /* 0x000000040000795c */ /* 0x000fe20000300000 */
.L_x_6988:
        /* <DEDUP_REMOVED lines=34> */
.L_x_6969:
[----:B------:R-:W-:Y:S05]  /*f1b0*/  BSYNC B0 ;  /* 0x0000000000007941 */ /* 0x000fea0003800000 */
.L_x_6965:
[----:B------:R-:W-:-:S03]  /*f1c0*/  UMOV UR7, 0xffffffff ;  /* 0xffffffff00077882 */ /* 0x000fc60000000000 */
[----:B------:R-:W-:Y:S05]  /*f1d0*/  BRA.DIV UR7, `(.L_x_6989) ;  /* 0x0000000a070c7947 */ /* 0x000fea000b800000 */
[----:B------:R-:W-:-:S13]  /*f1e0*/  ELECT P6, URZ, PT ;  /* 0x00000000003f782f */ /* 0x000fda00038c0000 */
.L_x_7018:
[----:B------:R-:W-:Y:S05]  /*f1f0*/  @!P6 BRA `(.L_x_6844) ;  /* 0x000000000084e947 */ /* 0x000fea0003800000 */
[----:B------:R-:W-:-:S06]  /*f200*/  ULOP3.LUT UR7, UR36, 0x2, URZ, 0xfc, !UPT ;  /* 0x0000000224077892 */ /* 0x000fcc000f8efc3f */
[----:B------:R-:W-:-:S05]  /*f210*/  IMAD.U32 R0, RZ, RZ, UR7 ;  /* 0x00000007ff007e24 */ /* 0x000fca000f8e00ff */
[----:B------:R-:W-:-:S13]  /*f220*/  ISETP.NE.AND P2, PT, R0, 0x3, PT ;  /* 0x000000030000780c */ /* 0x000fda0003f45270 */
[----:B------:R-:W-:Y:S05]  /*f230*/  @!P2 BRA `(.L_x_6990) ;  /* 0x000000000004a947 */ /* 0x000fea0003800000 */
[----:B------:R-:W-:Y:S01]  /*f240*/  BPT.TRAP 0x1 ;  /* 0x000000040000795c */ /* 0x000fe20000300000 */
.L_x_6990:
        /* <DEDUP_REMOVED lines=15> */
.L_x_7019:
[----:B------:R-:W2:Y:S02]  /*f340*/  SYNCS.PHASECHK.TRANS64.TRYWAIT P0, [R3+URZ], R0 ;  /* 0x00000000030075a7 */ /* 0x000ea4000800017f */
[----:B--2---:R-:W-:Y:S05]  /*f350*/  @!P0 BRA `(.L_x_6992) ;  /* 0x0000000400e08947 */ /* 0x004fea0003800000 */
.L_x_7020:
[----:B------:R-:W-:Y:S05]  /*f360*/  @!P2 BRA `(.L_x_6993) ;  /* 0x000000000004a947 */ /* 0x000fea0003800000 */
[----:B------:R-:W-:Y:S01]  /*f370*/  BPT.TRAP 0x1 ;  /* 0x000000040000795c */ /* 0x000fe20000300000 */
.L_x_6993:
[----:B--2---:R-:W-:-:S04]  /*f380*/  VIADD R3, R8, 0x30c40 ;  /* 0x00030c4008037836 */ /* 0x004fc80000000000 */
[----:B------:R-:W-:-:S04]  /*f390*/  IMAD R5, R2, 0x8, R3 ;  /* 0x0000000802057824 */ /* 0x000fc800078e0203 */
[----:B------:R-:W2:Y:S02]  /*f3a0*/  SYNCS.PHASECHK.TRANS64.TRYWAIT P0, [R5+URZ], R4 ;  /* 0x00000004050075a7 */ /* 0x000ea4000800017f */
[----:B--2---:R-:W-:Y:S05]  /*f3b0*/  @!P0 BRA `(.L_x_6994) ;  /* 0x0000000400dc8947 */ /* 0x004fea0003800000 */
.L_x_7021:
[----:B------:R-:W-:-:S07]  /*f3c0*/  IMAD R3, R6, 0x8, R3 ;  /* 0x0000000806037824 */ /* 0x000fce00078e0203 */
.L_x_6995:
[----:B---3--:R3:W4:Y:S02]  /*f3d0*/  SYNCS.PHASECHK.TRANS64.TRYWAIT P0, [R3+URZ], R0 ;  /* 0x00000000030075a7 */ /* 0x008724000800017f */
[----:B----4-:R-:W-:Y:S05]  /*f3e0*/  @!P0 NANOSLEEP.SYNCS 0x989680 ;  /* 0x009896800000895d */ /* 0x010fea0003900000 */
[----:B------:R-:W4:Y:S02]  /*f3f0*/  @!P0 SYNCS.PHASECHK.TRANS64 P0, [R3+URZ], R0 ;  /* 0x00000000030085a7 */ /* 0x000f24000800007f */
[----:B----4-:R-:W-:Y:S05]  /*f400*/  @!P0 BRA `(.L_x_6995) ;  /* 0xfffffffc00f08947 */ /* 0x010fea000383ffff */
.L_x_6844:
[----:B------:R-:W-:Y:S05]  /*f410*/  BSYNC B6 ;  /* 0x0000000000067941 */ /* 0x000fea0003800000 */
.L_x_6836:
[----:B------:R-:W-:Y:S05]  /*f420*/  EXIT ;  /* 0x000000000000794d */ /* 0x000fea0003800000 */
.L_x_6854:
[----:B------:R-:W-:Y:S02]  /*f430*/  IMAD.MOV.U32 R12, RZ, RZ, RZ ;  /* 0x000000ffff0c7224 */ /* 0x000fe400078e00ff */
[----:B------:R-:W-:Y:S02]  /*f440*/  IMAD.MOV.U32 R11, RZ, RZ, 0x1f ;  /* 0x0000001fff0b7424 */ /* 0x000fe400078e00ff */
[----:B------:R-:W-:-:S07]  /*f450*/  IMAD.MOV.U32 R15, RZ, RZ, -0x1 ;  /* 0xffffffffff0f7424 */ /* 0x000fce00078e00ff */
[----:B------:R-:W-:Y:S05]  /*f460*/  WARPSYNC.COLLECTIVE R15, `(.L_x_6996) ;  /* 0x000000000f087348 */ /* 0x000fea0003c00000 */
[----:B------:R1:W2:Y:S02]  /*f470*/  SHFL.IDX P6, R14, R13, R12, R11 ;  /* 0x0000000c0d0e7389 */ /* 0x0002a400000c000b */
[----:B-12---:R-:W-:Y:S01]  /*f480*/  ENDCOLLECTIVE ;  /* 0x000000000000791b */ /* 0x006fe20003800000 */
.L_x_6996:
[----:B------:R-:W-:Y:S05]  /*f490*/  BRA `(.L_x_6997) ;  /* 0xffffff2000687947 */ /* 0x000fea000383ffff */
.L_x_6856:
[----:B--2---:R2:W3:Y:S02]  /*f4a0*/  SYNCS.PHASECHK.TRANS64.TRYWAIT P0, [R236+URZ+0x30c00], R15 ;  /* 0x030c000fec0075a7 */ /* 0x0044e4000800017f */
[----:B---3--:R-:W-:Y:S05]  /*f4b0*/  @!P0 NANOSLEEP.SYNCS 0x989680 ;  /* 0x009896800000895d */ /* 0x008fea0003900000 */
[----:B------:R-:W3:Y:S02]  /*f4c0*/  @!P0 SYNCS.PHASECHK.TRANS64 P0, [R236+URZ+0x30c00], R15 ;  /* 0x030c000fec0085a7 */ /* 0x000ee4000800007f */
[----:B---3--:R-:W-:Y:S05]  /*f4d0*/  @!P0 BRA `(.L_x_6856) ;  /* 0xfffffffc00f08947 */ /* 0x008fea000383ffff */
[----:B------:R-:W-:Y:S05]  /*f4e0*/  BRA `(.L_x_6855) ;  /* 0xffffff2000b47947 */ /* 0x000fea000383ffff */
.L_x_6861:
[----:B--2---:R2:W3:Y:S02]  /*f4f0*/  SYNCS.PHASECHK.TRANS64.TRYWAIT P1, [R6+URZ+0x30c10], R21 ;  /* 0x030c1015060075a7 */ /* 0x0044e4000802017f */
[----:B---3--:R-:W-:Y:S05]  /*f500*/  @!P1 NANOSLEEP.SYNCS 0x989680 ;  /* 0x009896800000995d */ /* 0x008fea0003900000 */
[----:B------:R-:W3:Y:S02]  /*f510*/  @!P1 SYNCS.PHASECHK.TRANS64 P1, [R6+URZ+0x30c10], R21 ;  /* 0x030c1015060095a7 */ /* 0x000ee4000802007f */
[----:B---3--:R-:W-:Y:S05]  /*f520*/  @!P1 BRA `(.L_x_6861) ;  /* 0xfffffffc00f09947 */ /* 0x008fea000383ffff */
[----:B------:R-:W-:Y:S05]  /*f530*/  BRA `(.L_x_6860) ;  /* 0xffffff2800e07947 */ /* 0x000fea000383ffff */
.L_x_6865:
[----:B------:R1:W1:Y:S02]  /*f540*/  SYNCS.PHASECHK.TRANS64.TRYWAIT P1, [R6+URZ+0x30c30], R21 ;  /* 0x030c3015060075a7 */ /* 0x000264000802017f */
[----:B-1----:R-:W-:Y:S05]  /*f550*/  @!P1 NANOSLEEP.SYNCS 0x989680 ;  /* 0x009896800000995d */ /* 0x002fea0003900000 */
[----:B------:R-:W1:Y:S02]  /*f560*/  @!P1 SYNCS.PHASECHK.TRANS64 P1, [R6+URZ+0x30c30], R21 ;  /* 0x030c3015060095a7 */ /* 0x000e64000802007f */
[----:B-1----:R-:W-:Y:S05]  /*f570*/  @!P1 BRA `(.L_x_6865) ;  /* 0xfffffffc00f09947 */ /* 0x002fea000383ffff */
[----:B------:R-:W-:Y:S05]  /*f580*/  BRA `(.L_x_6864) ;  /* 0xffffff2c00f47947 */ /* 0x000fea000383ffff */
.L_x_6873:
[----:B--2---:R2:W3:Y:S02]  /*f590*/  SYNCS.PHASECHK.TRANS64.TRYWAIT P1, [R7+URZ+0x30c10], R18 ;  /* 0x030c1012070075a7 */ /* 0x0044e4000802017f */
[----:B---3--:R-:W-:Y:S05]  /*f5a0*/  @!P1 NANOSLEEP.SYNCS 0x989680 ;  /* 0x009896800000995d */ /* 0x008fea0003900000 */
[----:B------:R-:W3:Y:S02]  /*f5b0*/  @!P1 SYNCS.PHASECHK.TRANS64 P1, [R7+URZ+0x30c10], R18 ;  /* 0x030c1012070095a7 */ /* 0x000ee4000802007f */
[----:B---3--:R-:W-:Y:S05]  /*f5c0*/  @!P1 BRA `(.L_x_6873) ;  /* 0xfffffffc00f09947 */ /* 0x008fea000383ffff */
[----:B------:R-:W-:Y:S05]  /*f5d0*/  BRA `(.L_x_6872) ;  /* 0xffffff6400fc7947 */ /* 0x000fea000383ffff */
.L_x_6877:
[----:B------:R1:W1:Y:S02]  /*f5e0*/  SYNCS.PHASECHK.TRANS64.TRYWAIT P1, [R7+URZ+0x30c30], R18 ;  /* 0x030c3012070075a7 */ /* 0x000264000802017f */
[----:B-1----:R-:W-:Y:S05]  /*f5f0*/  @!P1 NANOSLEEP.SYNCS 0x989680 ;  /* 0x009896800000995d */ /* 0x002fea0003900000 */
[----:B------:R-:W1:Y:S02]  /*f600*/  @!P1 SYNCS.PHASECHK.TRANS64 P1, [R7+URZ+0x30c30], R18 ;  /* 0x030c3012070095a7 */ /* 0x000e64000802007f */
[----:B-1----:R-:W-:Y:S05]  /*f610*/  @!P1 BRA `(.L_x_6877) ;  /* 0xfffffffc00f09947 */ /* 0x002fea000383ffff */
[----:B------:R-:W-:Y:S05]  /*f620*/  BRA `(.L_x_6876) ;  /* 0xffffff6c00107947 */ /* 0x000fea000383ffff */
.L_x_6925:
[----:B------:R-:W-:Y:S01]  /*f630*/  BSSY B0, `(.L_x_6998) ;  /* 0x0000005000007945 */ /* 0x000fe20003800000 */
[----:B------:R-:W-:-:S07]  /*f640*/  IMAD.MOV.U32 R15, RZ, RZ, -0x1 ;  /* 0xffffffffff0f7424 */ /* 0x000fce00078e00ff */
[----:B------:R-:W-:Y:S05]  /*f650*/  WARPSYNC.COLLECTIVE R15, `(.L_x_6999) ;  /* 0x000000000f087348 */ /* 0x000fea0003c00000 */
[----:B------:R-:W-:Y:S01]  /*f660*/  NOP ;  /* 0x0000000000007918 */ /* 0x000fe20000000000 */
[----:B------:R-:W-:Y:S01]  /*f670*/  ENDCOLLECTIVE ;  /* 0x000000000000791b */ /* 0x000fe20003800000 */
.L_x_6999:
[----:B------:R-:W-:Y:S05]  /*f680*/  BSYNC B0 ;  /* 0x0000000000007941 */ /* 0x000fea0003800000 */
.L_x_6998:
[----:B------:R-:W-:Y:S05]  /*f690*/  BRA `(.L_x_7000) ;  /* 0xffffffc400f47947 */ /* 0x000fea000383ffff */
.L_x_6938:
[----:B------:R-:W-:Y:S01]  /*f6a0*/  BSSY B0, `(.L_x_7001) ;  /* 0x0000005000007945 */ /* 0x000fe20003800000 */
[----:B------:R-:W-:-:S07]  /*f6b0*/  IMAD.MOV.U32 R15, RZ, RZ, -0x1 ;  /* 0xffffffffff0f7424 */ /* 0x000fce00078e00ff */
[----:B------:R-:W-:Y:S05]  /*f6c0*/  WARPSYNC.COLLECTIVE R15, `(.L_x_7002) ;  /* 0x000000000f087348 */ /* 0x000fea0003c00000 */
[----:B------:R-:W-:Y:S01]  /*f6d0*/  NOP ;  /* 0x0000000000007918 */ /* 0x000fe20000000000 */
[----:B------:R-:W-:Y:S01]  /*f6e0*/  ENDCOLLECTIVE ;  /* 0x000000000000791b */ /* 0x000fe20003800000 */
.L_x_7002:
[----:B------:R-:W-:Y:S05]  /*f6f0*/  BSYNC B0 ;  /* 0x0000000000007941 */ /* 0x000fea0003800000 */
.L_x_7001:
[----:B------:R-:W-:Y:S05]  /*f700*/  BRA `(.L_x_7003) ;  /* 0xffffffcc00a47947 */ /* 0x000fea000383ffff */
.L_x_6950:
[----:B------:R-:W-:Y:S01]  /*f710*/  BSSY B0, `(.L_x_7004) ;  /* 0x0000005000007945 */ /* 0x000fe20003800000 */
[----:B------:R-:W-:-:S07]  /*f720*/  IMAD.MOV.U32 R15, RZ, RZ, -0x1 ;  /* 0xffffffffff0f7424 */ /* 0x000fce00078e00ff */
[----:B------:R-:W-:Y:S05]  /*f730*/  WARPSYNC.COLLECTIVE R15, `(.L_x_7005) ;  /* 0x000000000f087348 */ /* 0x000fea0003c00000 */
[----:B------:R-:W-:Y:S01]  /*f740*/  NOP ;  /* 0x0000000000007918 */ /* 0x000fe20000000000 */
[----:B------:R-:W-:Y:S01]  /*f750*/  ENDCOLLECTIVE ;  /* 0x000000000000791b */ /* 0x000fe20003800000 */
.L_x_7005:
[----:B------:R-:W-:Y:S05]  /*f760*/  BSYNC B0 ;  /* 0x0000000000007941 */ /* 0x000fea0003800000 */
.L_x_7004:
[----:B------:R-:W-:Y:S05]  /*f770*/  BRA `(.L_x_7006) ;  /* 0xffffffd000e47947 */ /* 0x000fea000383ffff */
.L_x_6970:
[----:B-1----:R1:W2:Y:S02]  /*f780*/  SYNCS.PHASECHK.TRANS64.TRYWAIT P0, [R15+URZ+0x30c20], R2 ;  /* 0x030c20020f0075a7 */ /* 0x0022a4000800017f */
[----:B--2---:R-:W-:Y:S05]  /*f790*/  @!P0 NANOSLEEP.SYNCS 0x989680 ;  /* 0x009896800000895d */ /* 0x004fea0003900000 */
[----:B------:R-:W2:Y:S02]  /*f7a0*/  @!P0 SYNCS.PHASECHK.TRANS64 P0, [R15+URZ+0x30c20], R2 ;  /* 0x030c20020f0085a7 */ /* 0x000ea4000800007f */
[----:B--2---:R-:W-:Y:S05]  /*f7b0*/  @!P0 BRA `(.L_x_6970) ;  /* 0xfffffffc00f08947 */ /* 0x004fea000383ffff */
[----:B------:R-:W-:Y:S05]  /*f7c0*/  BRA `(.L_x_7007) ;  /* 0xffffffe000d47947 */ /* 0x000fea000383ffff */
.L_x_6974:
[----:B---3--:R3:W4:Y:S02]  /*f7d0*/  SYNCS.PHASECHK.TRANS64.TRYWAIT P1, [R15+URZ+0x30c40], R18 ;  /* 0x030c40120f0075a7 */ /* 0x008724000802017f */
[----:B----4-:R-:W-:Y:S05]  /*f7e0*/  @!P1 NANOSLEEP.SYNCS 0x989680 ;  /* 0x009896800000995d */ /* 0x010fea0003900000 */
[----:B------:R-:W4:Y:S02]  /*f7f0*/  @!P1 SYNCS.PHASECHK.TRANS64 P1, [R15+URZ+0x30c40], R18 ;  /* 0x030c40120f0095a7 */ /* 0x000f24000802007f */
[----:B----4-:R-:W-:Y:S05]  /*f800*/  @!P1 BRA `(.L_x_6974) ;  /* 0xfffffffc00f09947 */ /* 0x010fea000383ffff */
[----:B------:R-:W-:Y:S05]  /*f810*/  BRA `(.L_x_7008) ;  /* 0xffffffe800287947 */ /* 0x000fea000383ffff */
.L_x_6976:
[----:B-1----:R1:W2:Y:S02]  /*f820*/  SYNCS.PHASECHK.TRANS64.TRYWAIT P1, [R15+URZ+0x30c28], R18 ;  /* 0x030c28120f0075a7 */ /* 0x0022a4000802017f */
[----:B--2---:R-:W-:Y:S05]  /*f830*/  @!P1 NANOSLEEP.SYNCS 0x989680 ;  /* 0x009896800000995d */ /* 0x004fea0003900000 */
[----:B------:R-:W2:Y:S02]  /*f840*/  @!P1 SYNCS.PHASECHK.TRANS64 P1, [R15+URZ+0x30c28], R18 ;  /* 0x030c28120f0095a7 */ /* 0x000ea4000802007f */
[----:B--2---:R-:W-:Y:S05]  /*f850*/  @!P1 BRA `(.L_x_6976) ;  /* 0xfffffffc00f09947 */ /* 0x004fea000383ffff */
[----:B------:R-:W-:Y:S05]  /*f860*/  BRA `(.L_x_7009) ;  /* 0xffffffe800ac7947 */ /* 0x000fea000383ffff */
.L_x_6978:
[----:B--2---:R2:W4:Y:S02]  /*f870*/  SYNCS.PHASECHK.TRANS64.TRYWAIT P1, [R15+URZ+0x30c48], R18 ;  /* 0x030c48120f0075a7 */ /* 0x004524000802017f */
[----:B----4-:R-:W-:Y:S05]  /*f880*/  @!P1 NANOSLEEP.SYNCS 0x989680 ;  /* 0x009896800000995d */ /* 0x010fea0003900000 */
[----:B------:R-:W4:Y:S02]  /*f890*/  @!P1 SYNCS.PHASECHK.TRANS64 P1, [R15+URZ+0x30c48], R18 ;  /* 0x030c48120f0095a7 */ /* 0x000f24000802007f */
[----:B----4-:R-:W-:Y:S05]  /*f8a0*/  @!P1 BRA `(.L_x_6978) ;  /* 0xfffffffc00f09947 */ /* 0x010fea000383ffff */
[----:B------:R-:W-:Y:S05]  /*f8b0*/  BRA `(.L_x_7010) ;  /* 0xffffffec00307947 */ /* 0x000fea000383ffff */
.L_x_6980:
[----:B------:R-:W-:-:S07]  /*f8c0*/  SHF.L.U32 R4, R10, 0x1f, RZ ;  /* 0x0000001f0a047819 */ /* 0x000fce00000006ff */
.L_x_7011:
[----:B----4-:R4:W1:Y:S02]  /*f8d0*/  SYNCS.PHASECHK.TRANS64.TRYWAIT P1, [R15+URZ+0x30c20], R4 ;  /* 0x030c20040f0075a7 */ /* 0x010864000802017f */
[----:B-1----:R-:W-:Y:S05]  /*f8e0*/  @!P1 NANOSLEEP.SYNCS 0x989680 ;  /* 0x009896800000995d */ /* 0x002fea0003900000 */
[----:B------:R-:W1:Y:S02]  /*f8f0*/  @!P1 SYNCS.PHASECHK.TRANS64 P1, [R15+URZ+0x30c20], R4 ;  /* 0x030c20040f0095a7 */ /* 0x000e64000802007f */
[----:B-1----:R-:W-:Y:S05]  /*f900*/  @!P1 BRA `(.L_x_7011) ;  /* 0xfffffffc00f09947 */ /* 0x002fea000383ffff */
[----:B------:R-:W-:Y:S05]  /*f910*/  BRA `(.L_x_7012) ;  /* 0xffffffec00987947 */ /* 0x000fea000383ffff */
.L_x_6983:
[----:B-1----:R1:W4:Y:S02]  /*f920*/  SYNCS.PHASECHK.TRANS64.TRYWAIT P1, [R15+URZ+0x30c40], R12 ;  /* 0x030c400c0f0075a7 */ /* 0x002324000802017f */
[----:B----4-:R-:W-:Y:S05]  /*f930*/  @!P1 NANOSLEEP.SYNCS 0x989680 ;  /* 0x009896800000995d */ /* 0x010fea0003900000 */
[----:B------:R-:W4:Y:S02]  /*f940*/  @!P1 SYNCS.PHASECHK.TRANS64 P1, [R15+URZ+0x30c40], R12 ;  /* 0x030c400c0f0095a7 */ /* 0x000f24000802007f */
[----:B----4-:R-:W-:Y:S05]  /*f950*/  @!P1 BRA `(.L_x_6983) ;  /* 0xfffffffc00f09947 */ /* 0x010fea000383ffff */
[----:B------:R-:W-:Y:S05]  /*f960*/  BRA `(.L_x_7013) ;  /* 0xfffffff000387947 */ /* 0x000fea000383ffff */
.L_x_6985:
[----:B--2---:R2:W4:Y:S02]  /*f970*/  SYNCS.PHASECHK.TRANS64.TRYWAIT P1, [R15+URZ+0x30c28], R12 ;  /* 0x030c280c0f0075a7 */ /* 0x004524000802017f */
[----:B----4-:R-:W-:Y:S05]  /*f980*/  @!P1 NANOSLEEP.SYNCS 0x989680 ;  /* 0x009896800000995d */ /* 0x010fea0003900000 */
[----:B------:R-:W4:Y:S02]  /*f990*/  @!P1 SYNCS.PHASECHK.TRANS64 P1, [R15+URZ+0x30c28], R12 ;  /* 0x030c280c0f0095a7 */ /* 0x000f24000802007f */
[----:B----4-:R-:W-:Y:S05]  /*f9a0*/  @!P1 BRA `(.L_x_6985) ;  /* 0xfffffffc00f09947 */ /* 0x010fea000383ffff */
[----:B------:R-:W-:Y:S05]  /*f9b0*/  BRA `(.L_x_7014) ;  /* 0xfffffff000b07947 */ /* 0x000fea000383ffff */
.L_x_6987:
[----:B----4-:R4:W1:Y:S02]  /*f9c0*/  SYNCS.PHASECHK.TRANS64.TRYWAIT P0, [R3+URZ+0x30c40], R0 ;  /* 0x030c4000030075a7 */ /* 0x010864000800017f */
[----:B-1----:R-:W-:Y:S05]  /*f9d0*/  @!P0 NANOSLEEP.SYNCS 0x989680 ;  /* 0x009896800000895d */ /* 0x002fea0003900000 */
[----:B------:R-:W1:Y:S02]  /*f9e0*/  @!P0 SYNCS.PHASECHK.TRANS64 P0, [R3+URZ+0x30c40], R0 ;  /* 0x030c4000030085a7 */ /* 0x000e64000800007f */
[----:B-1----:R-:W-:Y:S05]  /*f9f0*/  @!P0 BRA `(.L_x_6987) ;  /* 0xfffffffc00f08947 */ /* 0x002fea000383ffff */
[----:B------:R-:W-:Y:S05]  /*fa00*/  BRA `(.L_x_7015) ;  /* 0xfffffff400447947 */ /* 0x000fea000383ffff */
.L_x_6989:
[----:B------:R-:W-:Y:S01]  /*fa10*/  BSSY B0, `(.L_x_7016) ;  /* 0x0000006000007945 */ /* 0x000fe20003800000 */
[----:B------:R-:W-:-:S07]  /*fa20*/  IMAD.MOV.U32 R15, RZ, RZ, -0x1 ;  /* 0xffffffffff0f7424 */ /* 0x000fce00078e00ff */
[----:B------:R-:W-:Y:S05]  /*fa30*/  WARPSYNC.COLLECTIVE R15, `(.L_x_7017) ;  /* 0x000000000f0c7348 */ /* 0x000fea0003c00000 */
[----:B------:R-:W-:Y:S02]  /*fa40*/  ELECT P6, UR62, PT ;  /* 0x00000000003e782f */ /* 0x000fe400038c0000 */
[----:B------:R-:W-:Y:S01]  /*fa50*/  MOV R14, UR62 ;  /* 0x0000003e000e7c02 */ /* 0x000fe20008000f00 */
[----:B------:R-:W-:Y:S10]  /*fa60*/  ENDCOLLECTIVE ;  /* 0x000000000000791b */ /* 0x000ff40003800000 */
.L_x_7017:
[----:B------:R-:W-:Y:S05]  /*fa70*/  BSYNC B0 ;  /* 0x0000000000007941 */ /* 0x000fea0003800000 */
.L_x_7016:
[----:B------:R-:W-:Y:S05]  /*fa80*/  BRA `(.L_x_7018) ;  /* 0xfffffff400d87947 */ /* 0x000fea000383ffff */
.L_x_6991:
[----:B-1----:R1:W2:Y:S02]  /*fa90*/  SYNCS.PHASECHK.TRANS64.TRYWAIT P0, [R7+URZ], R4 ;  /* 0x00000004070075a7 */ /* 0x0022a4000800017f */
[----:B--2---:R-:W-:Y:S05]  /*faa0*/  @!P0 NANOSLEEP.SYNCS 0x989680 ;  /* 0x009896800000895d */ /* 0x004fea0003900000 */
[----:B------:R-:W2:Y:S02]  /*fab0*/  @!P0 SYNCS.PHASECHK.TRANS64 P0, [R7+URZ], R4 ;  /* 0x00000004070085a7 */ /* 0x000ea4000800007f */
[----:B--2---:R-:W-:Y:S05]  /*fac0*/  @!P0 BRA `(.L_x_6991) ;  /* 0xfffffffc00f08947 */ /* 0x004fea000383ffff */
[----:B------:R-:W-:Y:S05]  /*fad0*/  BRA `(.L_x_7019) ;  /* 0xfffffff800187947 */ /* 0x000fea000383ffff */
.L_x_6992:
[----:B--2---:R2:W3:Y:S02]  /*fae0*/  SYNCS.PHASECHK.TRANS64.TRYWAIT P0, [R3+URZ], R0 ;  /* 0x00000000030075a7 */ /* 0x0044e4000800017f */
[----:B---3--:R-:W-:Y:S05]  /*faf0*/  @!P0 NANOSLEEP.SYNCS 0x989680 ;  /* 0x009896800000895d */ /* 0x008fea0003900000 */
[----:B------:R-:W3:Y:S02]  /*fb00*/  @!P0 SYNCS.PHASECHK.TRANS64 P0, [R3+URZ], R0 ;  /* 0x00000000030085a7 */ /* 0x000ee4000800007f */
[----:B---3--:R-:W-:Y:S05]  /*fb10*/  @!P0 BRA `(.L_x_6992) ;  /* 0xfffffffc00f08947 */ /* 0x008fea000383ffff */
[----:B------:R-:W-:Y:S05]  /*fb20*/  BRA `(.L_x_7020) ;  /* 0xfffffff8000c7947 */ /* 0x000fea000383ffff */
.L_x_6994:
[----:B--2---:R2:W3:Y:S02]  /*fb30*/  SYNCS.PHASECHK.TRANS64.TRYWAIT P0, [R5+URZ], R4 ;  /* 0x00000004050075a7 */ /* 0x0044e4000800017f */
[----:B---3--:R-:W-:Y:S05]  /*fb40*/  @!P0 NANOSLEEP.SYNCS 0x989680 ;  /* 0x009896800000895d */ /* 0x008fea0003900000 */
[----:B------:R-:W3:Y:S02]  /*fb50*/  @!P0 SYNCS.PHASECHK.TRANS64 P0, [R5+URZ], R4 ;  /* 0x00000004050085a7 */ /* 0x000ee4000800007f */
[----:B---3--:R-:W-:Y:S05]  /*fb60*/  @!P0 BRA `(.L_x_6994) ;  /* 0xfffffffc00f08947 */ /* 0x008fea000383ffff */
[----:B------:R-:W-:Y:S05]  /*fb70*/  BRA `(.L_x_7021) ;  /* 0xfffffff800107947 */ /* 0x000fea000383ffff */
.L_x_7022:
        /* <DEDUP_REMOVED lines=16> */
.L_x_7423:


//--------------------- .text._ZN7cutlass13device_kernelIN5flash11enable_sm90INS1_16FlashAttnBwdSm90INS1_25CollectiveMainloopBwdSm90ILi2ELi2ELi2EN4cute5tupleIJNS5_1CILi1EEES8_S8_EEENS6_IJNS7_ILi128EEESA_NS7_ILi64EEEEEENS_10bfloat16_tEfNS_4arch4Sm90ELb1ELb0ELb0ELb1ELb0ELb1ELb0ELb0ELi2ELi1ELi2ELi2ELb0EEENS1_24CollectiveEpilogueBwdGQAISC_fSF_Li256ELb1ELb0EEENS1_25SingleTileBwdLPTSchedulerILb1ELi128ELb0EEEEEEEEEvNT_6ParamsE --------------------------
	.section	.text._ZN7cutlass13device_kernelIN5flash11enable_sm90INS1_16FlashAttnBwdSm90INS1_25CollectiveMainloopBwdSm90ILi2ELi2ELi2EN4cute5tupleIJNS5_1CILi1EEES8_S8_EEENS6_IJNS7_ILi128EEESA_NS7_ILi64EEEEEENS_10bfloat16_tEfNS_4arch4Sm90ELb1ELb0ELb0ELb1ELb0ELb1ELb0ELb0ELi2ELi1ELi2ELi2ELb0EEENS1_24CollectiveEpilogueBwdGQAISC_fSF_Li256ELb1ELb0EEENS1_25SingleTileBwdLPTSchedulerILb1ELi128ELb0EEEEEEEEEvNT_6ParamsE,"ax",@progbits
	.align	128
.text._ZN7cutlass13device_kernelIN5flash11enable_sm90INS1_16FlashAttnBwdSm90INS1_25CollectiveMainloopBwdSm90ILi2ELi2ELi2EN4cute5tupleIJNS5_1CILi1EEES8_S8_EEENS6_IJNS7_ILi128EEESA_NS7_ILi64EEEEEENS_10bfloat16_tEfNS_4arch4Sm90ELb1ELb0ELb0ELb1ELb0ELb1ELb0ELb0ELi2ELi1ELi2ELi2ELb0EEENS1_24CollectiveEpilogueBwdGQAISC_fSF_Li256ELb1ELb0EEENS1_25SingleTileBwdLPTSchedulerILb1ELi128ELb0EEEEEEEEEvNT_6ParamsE:
        .type           _ZN7cutlass13device_kernelIN5flash11enable_sm90INS1_16FlashAttnBwdSm90INS1_25CollectiveMainloopBwdSm90ILi2ELi2ELi2EN4cute5tupleIJNS5_1CILi1EEES8_S8_EEENS6_IJNS7_ILi128EEESA_NS7_ILi64EEEEEENS_10bfloat16_tEfNS_4arch4Sm90ELb1ELb0ELb0ELb1ELb0ELb1ELb0ELb0ELi2ELi1ELi2ELi2ELb0EEENS1_24CollectiveEpilogueBwdGQAISC_fSF_Li256ELb1ELb0EEENS1_25SingleTileBwdLPTSchedulerILb1ELi128ELb0EEEEEEEEEvNT_6ParamsE,@function
        .size           _ZN7cutlass13device_kernelIN5flash11enable_sm90INS1_16FlashAttnBwdSm90INS1_25CollectiveMainloopBwdSm90ILi2ELi2ELi2EN4cute5tupleIJNS5_1CILi1EEES8_S8_EEENS6_IJNS7_ILi128EEESA_NS7_ILi64EEEEEENS_10bfloat16_tEfNS_4arch4Sm90ELb1ELb0ELb0ELb1ELb0ELb1ELb0ELb0ELi2ELi1ELi2ELi2ELb0EEENS1_24CollectiveEpilogueBwdGQAISC_fSF_Li256ELb1ELb0EEENS1_25SingleTileBwdLPTSchedulerILb1ELi128ELb0EEEEEEEEEvNT_6ParamsE,(.L_x_7424 - _ZN7cutlass13device_kernelIN5flash11enable_sm90INS1_16FlashAttnBwdSm90INS1_25CollectiveMainloopBwdSm90ILi2ELi2ELi2EN4cute5tupleIJNS5_1CILi1EEES8_S8_EEENS6_IJNS7_ILi128EEESA_NS7_ILi64EEEEEENS_10bfloat16_tEfNS_4arch4Sm90ELb1ELb0ELb0ELb1ELb0ELb1ELb0ELb0ELi2ELi1ELi2ELi2ELb0EEENS1_24CollectiveEpilogueBwdGQAISC_fSF_Li256ELb1ELb0EEENS1_25SingleTileBwdLPTSchedulerILb1ELi128ELb0EEEEEEEEEvNT_6ParamsE)
        .other          _ZN7cutlass13device_kernelIN5flash11enable_sm90INS1_16FlashAttnBwdSm90INS1_25CollectiveMainloopBwdSm90ILi2ELi2ELi2EN4cute5tupleIJNS5_1CILi1EEES8_S8_EEENS6_IJNS7_ILi128EEESA_NS7_ILi64EEEEEENS_10bfloat16_tEfNS_4arch4Sm90ELb1ELb0ELb0ELb1ELb0ELb1ELb0ELb0ELi2ELi1ELi2ELi2ELb0EEENS1_24CollectiveEpilogueBwdGQAISC_fSF_Li256ELb1ELb0EEENS1_25SingleTileBwdLPTSchedulerILb1ELi128ELb0EEEEEEEEEvNT_6ParamsE,@"STO_CUDA_ENTRY STV_DEFAULT"
_ZN7cutlass13device_kernelIN5flash11enable_sm90INS1_16FlashAttnBwdSm90INS1_25CollectiveMainloopBwdSm90ILi2ELi2ELi2EN4cute5tupleIJNS5_1CILi1EEES8_S8_EEENS6_IJNS7_ILi128EEESA_NS7_ILi64EEEEEENS_10bfloat16_tEfNS_4arch4Sm90ELb1ELb0ELb0ELb1ELb0ELb1ELb0ELb0ELi2ELi1ELi2ELi2ELb0EEENS1_24CollectiveEpilogueBwdGQAISC_fSF_Li256ELb1ELb0EEENS1_25SingleTileBwdLPTSchedulerILb1ELi128ELb0EEEEEEEEEvNT_6ParamsE:
        /* <DEDUP_REMOVED lines=24> */
.L_x_7024:
[----:B------:R-:W-:Y:S05]  /*0180*/  BSYNC B0 ;  /* 0x0000000000007941 */ /* 0x000fea0003800000 */
.L_x_7023:
        /* <DEDUP_REMOVED lines=37> */
.L_x_7025:
        /* <DEDUP_REMOVED lines=22> */
.L_x_7026:
[----:B------:R-:W-:Y:S01]  /*0540*/  PLOP3.LUT P0, PT, PT, PT, UP0, 0x80, 0x0 ;  /* 0x000000000000781c */ /* 0x000fe20003f0f008 */
[----:B------:R-:W-:Y:S01]  /*0550*/  NOP ;  /* 0x0000000000007918 */ /* 0x000fe20000000000 */
[----:B------:R-:W-:Y:S01]  /*0560*/  ULDC.64 UR38, c[0x0][0x208] ;  /* 0x0000820000267ab9 */ /* 0x000fe20000000a00 */
[----:B------:R-:W-:Y:S01]  /*0570*/  BSSY B6, `(.L_x_7027) ;  /* 0x0000d12000067945 */ /* 0x000fe20003800000 */
[----:B-12-4-:R-:W-:Y:S09]  /*0580*/  BAR.SYNC.DEFER_BLOCKING 0x0 ;  /* 0x0000000000007b1d */ /* 0x016ff20000010000 */
[----:B------:R-:W-:Y:S05]  /*0590*/  @!P0 BRA `(.L_x_7028) ;  /* 0x0000009400988947 */ /* 0x000fea0003800000 */
.L_x_7029:
        /* <DEDUP_REMOVED lines=32> */
.L_x_7030:
[----:B------:R-:W-:Y:S01]  /*07a0*/  ULDC UR7, c[0x0][0x8cc] ;  /* 0x0002330000077ab9 */ /* 0x000fe20000000800 */
[----:B------:R-:W-:Y:S01]  /*07b0*/  UMOV UR37, UR10 ;  /* 0x0000000a00257c82 */ /* 0x000fe20008000000 */
[----:B------:R-:W-:-:S11]  /*07c0*/  UISETP.NE.AND UP0, UPT, UR7, 0x1, UPT ;  /* 0x000000010700788c */ /* 0x000fd6000bf05270 */
[----:B------:R-:W-:Y:S02]  /*07d0*/  @UP0 ULDC.64 UR8, c[0x0][0x8d0] ;  /* 0x0002340000080ab9 */ /* 0x000fe40000000a00 */
[----:B------:R-:W-:-:S04]  /*07e0*/  UIMAD.WIDE.U32 UR4, UR10, UR8, URZ ;  /* 0x000000080a0472a5 */ /* 0x000fc8000f8e003f */
[----:B------:R-:W-:-:S04]  /*07f0*/  @UP0 USHF.R.U32.HI UR37, URZ, UR9, UR5 ;  /* 0x000000093f250299 */ /* 0x000fc80008011605 */
[----:B------:R-:W-:-:S12]  /*0800*/  UIMAD UR4, UR37, UR7, URZ ;  /* 0x00000007250472a4 */ /* 0x000fd8000f8e023f */
.L_x_7031:
        /* <DEDUP_REMOVED lines=14> */
[----:B------:R-:W-:-:S06]  /*08f0*/  UIMAD UR4, UR7, UR4, UR6 ;  /* 0x00000004070472a4 */ /* 0x000fcc000f8e0206 */
[----:B------:R-:W-:-:S05]  /*0900*/  IMAD.U32 R0, RZ, RZ, UR4 ;  /* 0x00000004ff007e24 */ /* 0x000fca000f8e00ff */
[----:B------:R1:W-:Y:S01]  /*0910*/  STL [R1+0x3c], R0 ;  /* 0x00003c0001007387 */ /* 0x0003e20000100800 */
        /* <DEDUP_REMOVED lines=8> */
.L_x_7032:
        /* <DEDUP_REMOVED lines=9> */
[----:B-1----:R-:W3:Y:S01]  /*0a30*/  LDG.E R0, desc[UR38][R2.64+0x4] ;  /* 0x0000042602007981 */ /* 0x002ee2000c1e1900 */
[----:B--2---:R-:W-:Y:S02]  /*0a40*/  R2UR UR4, R4 ;  /* 0x00000000040472ca */ /* 0x004fe400000e0000 */
[----:B---3--:R-:W-:-:S13]  /*0a50*/  R2UR UR5, R0 ;  /* 0x00000000000572ca */ /* 0x008fda00000e0000 */
[----:B------:R-:W-:Y:S01]  /*0a60*/  UIADD3 UR4, -UR4, UR5, URZ ;  /* 0x0000000504047290 */ /* 0x000fe2000fffe13f */
[----:B------:R-:W-:Y:S11]  /*0a70*/  BRA `(.L_x_7033) ;  /* 0x0000000000047947 */ /* 0x000ff60003800000 */
.L_x_7034:
[----:B------:R-:W-:-:S05]  /*0a80*/  ULDC UR4, c[0x0][0x8f4] ;  /* 0x00023d0000047ab9 */ /* 0x000fca0000000800 */
.L_x_7033:
        /* <DEDUP_REMOVED lines=8> */
[----:B-1----:R-:W1:Y:S01]  /*0b10*/  S2R R0, SR_TID.X ;  /* 0x0000000000007919 */ /* 0x002e620000002100 */
        /* <DEDUP_REMOVED lines=13> */
.L_x_7036:
        /* <DEDUP_REMOVED lines=14> */
.L_x_7037:
        /* <DEDUP_REMOVED lines=11> */
.L_x_7038:
        /* <DEDUP_REMOVED lines=13> */
.L_x_7039:
        /* <DEDUP_REMOVED lines=68> */
.L_x_7042:
        /* <DEDUP_REMOVED lines=15> */
.L_x_7041:
        /* <DEDUP_REMOVED lines=22> */
.L_x_7044:
        /* <DEDUP_REMOVED lines=15> */
.L_x_7043:
[----:B------:R-:W-:Y:S01]  /*15d0*/  SHF.R.S32.HI R5, RZ, 0x1f, R16 ;  /* 0x0000001fff057819 */ /* 0x000fe20000011410 */
[----:B------:R-:W-:-:S03]  /*15e0*/  UMOV UR4, 0xffffffff ;  /* 0xffffffff00047882 */ /* 0x000fc60000000000 */
[----:B------:R-:W-:-:S04]  /*15f0*/  LEA.HI R0, R5, R16, RZ, 0x7 ;  /* 0x0000001005007211 */ /* 0x000fc800078f38ff */
[----:B------:R-:W-:Y:S01]  /*1600*/  SHF.R.S32.HI R13, RZ, 0x7, R0 ;  /* 0x00000007ff0d7819 */ /* 0x000fe20000011400 */
[----:B------:R-:W-:Y:S06]  /*1610*/  BRA.DIV UR4, `(.L_x_7045) ;  /* 0x000000c204247947 */ /* 0x000fec000b800000 */
[----:B------:R1:W2:Y:S02]  /*1620*/  SHFL.IDX PT, R14, R13, RZ, 0x1f ;  /* 0x00001fff0d0e7589 */ /* 0x0002a400000e0000 */
.L_x_7143:
        /* <DEDUP_REMOVED lines=24> */
.L_x_7046:
        /* <DEDUP_REMOVED lines=159> */
.L_x_7059:
[----:B------:R-:W-:-:S06]  /*21a0*/  ULOP3.LUT UR4, UR36, 0x1, URZ, 0xfc, !UPT ;  /* 0x0000000124047892 */ /* 0x000fcc000f8efc3f */
[----:B---3--:R-:W-:-:S05]  /*21b0*/  IMAD.U32 R5, RZ, RZ, UR4 ;  /* 0x00000004ff057e24 */ /* 0x008fca000f8e00ff */
[----:B------:R-:W-:-:S13]  /*21c0*/  ISETP.NE.AND P0, PT, R5, 0x3, PT ;  /* 0x000000030500780c */ /* 0x000fda0003f05270 */
[----:B------:R-:W-:Y:S05]  /*21d0*/  @!P0 BRA `(.L_x_7049) ;  /* 0x0000000000048947 */ /* 0x000fea0003800000 */
[----:B------:R-:W-:Y:S01]  /*21e0*/  BPT.TRAP 0x1 ;  /* 0x000000040000795c */ /* 0x000fe20000300000 */
.L_x_7049:
[----:B------:R-:W-:Y:S01]  /*21f0*/  IMAD R6, R0, 0x8, R236 ;  /* 0x0000000800067824 */ /* 0x000fe200078e02ec */
[----:B------:R-:W-:-:S04]  /*2200*/  SHF.L.U32 R21, R4, 0x1f, RZ ;  /* 0x0000001f04157819 */ /* 0x000fc800000006ff */
[----:B------:R1:W2:Y:S01]  /*2210*/  SYNCS.PHASECHK.TRANS64.TRYWAIT P1, [R6+URZ+0x30c10], R21 ;  /* 0x030c1015060075a7 */ /* 0x0002a2000802017f */
[----:B------:R-:W-:Y:S05]  /*2220*/  @!P0 BRA `(.L_x_7050) ;  /* 0x0000000000048947 */ /* 0x000fea0003800000 */
[----:B------:R-:W-:Y:S01]  /*2230*/  BPT.TRAP 0x1 ;  /* 0x000000040000795c */ /* 0x000fe20000300000 */
.L_x_7050:
[----:B------:R-:W-:-:S05]  /*2240*/  VIADD R5, R236, 0x10000 ;  /* 0x00010000ec057836 */ /* 0x000fca0000000000 */
[----:B------:R-:W-:-:S04]  /*2250*/  SHF.R.U32.HI R5, RZ, 0x4, R5 ;  /* 0x00000004ff057819 */ /* 0x000fc80000011605 */
[----:B------:R-:W-:Y:S01]  /*2260*/  LOP3.LUT R5, R5, 0x3fff, RZ, 0xc0, !PT ;  /* 0x00003fff05057812 */ /* 0x000fe200078ec0ff */
[----:B--2---:R-:W-:Y:S06]  /*2270*/  @P1 BRA `(.L_x_7051) ;  /* 0x0000000000081947 */ /* 0x004fec0003800000 */
[----:B------:R-:W2:Y:S02]  /*2280*/  SYNCS.PHASECHK.TRANS64.TRYWAIT P1, [R6+URZ+0x30c10], R21 ;  /* 0x030c1015060075a7 */ /* 0x000ea4000802017f */
[----:B--2---:R-:W-:Y:S05]  /*2290*/  @!P1 BRA `(.L_x_7052) ;  /* 0x000000b400349947 */ /* 0x004fea0003800000 */
.L_x_7051:
        /* <DEDUP_REMOVED lines=64> */
.L_x_7053:
[----:B------:R1:W1:Y:S01]  /*26a0*/  SYNCS.PHASECHK.TRANS64.TRYWAIT P1, [R6+URZ+0x30c30], R21 ;  /* 0x030c3015060075a7 */ /* 0x000262000802017f */
[----:B------:R-:W-:Y:S05]  /*26b0*/  @!P0 BRA `(.L_x_7054) ;  /* 0x0000000000048947 */ /* 0x000fea0003800000 */
[----:B------:R-:W-:Y:S01]  /*26c0*/  BPT.TRAP 0x1 ;  /* 0x000000040000795c */ /* 0x000fe20000300000 */
.L_x_7054:
[----:B------:R-:W-:-:S05]  /*26d0*/  VIADD R15, R236, 0x18000 ;  /* 0x00018000ec0f7836 */ /* 0x000fca0000000000 */
[----:B------:R-:W-:-:S04]  /*26e0*/  SHF.R.U32.HI R15, RZ, 0x4, R15 ;  /* 0x00000004ff0f7819 */ /* 0x000fc8000001160f */
[----:B------:R-:W-:-:S04]  /*26f0*/  LOP3.LUT R15, R15, 0x3fff, RZ, 0xc0, !PT ;  /* 0x00003fff0f0f7812 */ /* 0x000fc800078ec0ff */
[----:B------:R-:W-:Y:S01]  /*2700*/  LOP3.LUT R17, R15, 0x10000, RZ, 0xfc, !PT ;  /* 0x000100000f117812 */ /* 0x000fe200078efcff */
[----:B-1----:R-:W-:Y:S06]  /*2710*/  @P1 BRA `(.L_x_7055) ;  /* 0x0000000000081947 */ /* 0x002fec0003800000 */
[----:B------:R-:W1:Y:S02]  /*2720*/  SYNCS.PHASECHK.TRANS64.TRYWAIT P1, [R6+URZ+0x30c30], R21 ;  /* 0x030c3015060075a7 */ /* 0x000e64000802017f */
[----:B-1----:R-:W-:Y:S05]  /*2730*/  @!P1 BRA `(.L_x_7056) ;  /* 0x000000b000209947 */ /* 0x002fea0003800000 */
.L_x_7055:
        /* <DEDUP_REMOVED lines=21> */
[----:B--2---:R-:W1:Y:S01]  /*2890*/  SHFL.IDX PT, R19, R10, R237, 0x1f ;  /* 0x00001fed0a137589 */ /* 0x004e6200000e0000 */
[----:B------:R-:W-:Y:S01]  /*28a0*/  HGMMA.64x128x16.F32.BF16 R24, gdesc[UR4], RZ, !UPT, gsb0 ;  /* 0x01e00000041879f0 */ /* 0x000fe2000c0018ff */
[----:B------:R-:W-:Y:S01]  /*28b0*/  UIADD3 UR6, UR8, 0x2, URZ ;  /* 0x0000000208067890 */ /* 0x000fe2000fffe03f */
[C---:B------:R-:W-:Y:S01]  /*28c0*/  ISETP.GT.AND P5, PT, R18.reuse, RZ, PT ;  /* 0x000000ff1200720c */ /* 0x040fe20003fa4270 */
[----:B------:R-:W-:Y:S01]  /*28d0*/  UIADD3 UR4, UR9, 0x2, URZ ;  /* 0x0000000209047890 */ /* 0x000fe2000fffe03f */
[----:B------:R-:W-:Y:S01]  /*28e0*/  ISETP.GT.AND P6, PT, R18, 0x1, PT ;  /* 0x000000011200780c */ /* 0x000fe20003fc4270 */
[----:B------:R-:W-:Y:S01]  /*28f0*/  UMOV UR7, 0x40000040 ;  /* 0x4000004000077882 */ /* 0x000fe20000000000 */
[----:B------:R-:W-:Y:S01]  /*2900*/  UMOV UR5, 0x40000040 ;  /* 0x4000004000057882 */ /* 0x000fe20000000000 */
[----:B------:R-:W-:Y:S01]  /*2910*/  FSEL R88, R88, -INF , !P5 ;  /* 0xff80000058587808 */ /* 0x000fe20006800000 */
[----:B------:R-:W2:Y:S01]  /*2920*/  SHFL.IDX PT, R222, R10, R233, 0x1f ;  /* 0x00001fe90ade7589 */ /* 0x000ea200000e0000 */
[----:B------:R-:W-:Y:S01]  /*2930*/  FSEL R89, R89, -INF , !P6 ;  /* 0xff80000059597808 */ /* 0x000fe20007000000 */
[----:B------:R-:W-:Y:S01]  /*2940*/  VIADD R232, R8, 0x14 ;  /* 0x0000001408e87836 */ /* 0x000fe20000000000 */
        /* <DEDUP_REMOVED lines=11> */
[----:B------:R-:W-:Y:S01]  /*2a00*/  SHFL.IDX PT, R221, R10, R234, 0x1f ;  /* 0x00001fea0add7589 */ /* 0x000fe200000e0000 */
[----:B------:R-:W-:Y:S01]  /*2a10*/  FSEL R92, R92, -INF , !P1 ;  /* 0xff8000005c5c7808 */ /* 0x000fe20004800000 */
[----:B-1----:R-:W-:Y:S01]  /*2a20*/  FFMA.FTZ R219, R89, UR10, -R19 ;  /* 0x0000000a59db7c23 */ /* 0x002fe20008010813 */
[----:B------:R-:W-:Y:S01]  /*2a30*/  FSEL R93, R93, -INF , !P2 ;  /* 0xff8000005d5d7808 */ /* 0x000fe20005000000 */
[----:B------:R-:W1:Y:S01]  /*2a40*/  SHFL.IDX PT, R89, R10, R232, 0x1f ;  /* 0x00001fe80a597589 */ /* 0x000e6200000e0000 */
[----:B------:R-:W-:-:S02]  /*2a50*/  FSEL R96, R96, -INF , !P3 ;  /* 0xff80000060607808 */ /* 0x000fc40005800000 */
[----:B------:R-:W-:Y:S01]  /*2a60*/  FSEL R97, R97, -INF , !P4 ;  /* 0xff80000061617808 */ /* 0x000fe20006000000 */
[----:B---3--:R-:W-:Y:S01]  /*2a70*/  SHFL.IDX PT, R223, R14, R230, 0x1f ;  /* 0x00001fe60edf7589 */ /* 0x008fe200000e0000 */
[----:B------:R-:W-:Y:S01]  /*2a80*/  FSEL R100, R100, -INF , !P5 ;  /* 0xff80000064647808 */ /* 0x000fe20006800000 */
[----:B--2---:R-:W-:Y:S01]  /*2a90*/  FFMA.FTZ R21, R96, UR10, -R222 ;  /* 0x0000000a60157c23 */ /* 0x004fe200080108de */
[----:B------:R-:W-:Y:S01]  /*2aa0*/  FSEL R101, R101, -INF , !P6 ;  /* 0xff80000065657808 */ /* 0x000fe20007000000 */
[----:B------:R-:W-:Y:S01]  /*2ab0*/  SHFL.IDX PT, R96, R14, R235, 0x1f ;  /* 0x00001feb0e607589 */ /* 0x000fe200000e0000 */
[----:B------:R-:W-:Y:S01]  /*2ac0*/  ISETP.GT.AND P1, PT, R18, 0x20, PT ;  /* 0x000000201200780c */ /* 0x000fe20003f24270 */
[----:B------:R-:W-:Y:S01]  /*2ad0*/  IMAD R15, R0, 0x400, R15 ;  /* 0x00000400000f7824 */ /* 0x000fe200078e020f */
[C---:B------:R-:W-:Y:S01]  /*2ae0*/  ISETP.GT.AND P2, PT, R18.reuse, 0x21, PT ;  /* 0x000000211200780c */ /* 0x040fe20003f44270 */
[----:B------:R-:W-:Y:S01]  /*2af0*/  SHFL.IDX PT, R225, R11, R235, 0x1f ;  /* 0x00001feb0be17589 */ /* 0x000fe200000e0000 */
[C---:B------:R-:W-:Y:S01]  /*2b00*/  ISETP.GT.AND P3, PT, R18.reuse, 0x28, PT ;  /* 0x000000281200780c */ /* 0x040fe20003f64270 */
[----:B------:R-:W-:Y:S01]  /*2b10*/  MUFU.EX2 R219, R219 ;  /* 0x000000db00db7308 */ /* 0x000fe20000000800 */
[C---:B------:R-:W-:Y:S01]  /*2b20*/  ISETP.GT.AND P4, PT, R18.reuse, 0x29, PT ;  /* 0x000000291200780c */ /* 0x040fe20003f84270 */
[----:B------:R-:W-:Y:S01]  /*2b30*/  SHFL.IDX PT, R226, R11, R234, 0x1f ;  /* 0x00001fea0be27589 */ /* 0x000fe200000e0000 */
[----:B------:R-:W-:-:S02]  /*2b40*/  ISETP.GT.AND P5, PT, R18, 0x30, PT ;  /* 0x000000301200780c */ /* 0x000fc40003fa4270 */
[----:B------:R-:W-:Y:S01]  /*2b50*/  ISETP.GT.AND P6, PT, R18, 0x31, PT ;  /* 0x000000311200780c */ /* 0x000fe20003fc4270 */
[----:B------:R-:W-:Y:S01]  /*2b60*/  SHFL.IDX PT, R227, R13, R231, 0x1f ;  /* 0x00001fe70de37589 */ /* 0x000fe200000e0000 */
        /* <DEDUP_REMOVED lines=38> */
[----:B------:R-:W2:Y:S01]  /*2dd0*/  SHFL.IDX PT, R17, R10, R8, 0x1f ;  /* 0x00001f080a117589 */ /* 0x000ea200000e0000 */
[----:B------:R-:W-:Y:S02]  /*2de0*/  ISETP.GT.AND P1, PT, R7, 0x8, PT ;  /* 0x000000080700780c */ /* 0x000fe40003f24270 */
[----:B------:R-:W-:Y:S02]  /*2df0*/  FSEL R149, R149, -INF , !P6 ;  /* 0xff80000095957808 */ /* 0x000fe40007000000 */
[----:B------:R-:W-:Y:S02]  /*2e00*/  SEL R18, R18, 0x80, P1 ;  /* 0x0000008012127807 */ /* 0x000fe40000800000 */
[----:B------:R-:W-:-:S02]  /*2e10*/  FSEL R141, R141, -INF , !P2 ;  /* 0xff8000008d8d7808 */ /* 0x000fc40005000000 */
[C---:B------:R-:W-:Y:S02]  /*2e20*/  ISETP.GT.AND P1, PT, R18.reuse, 0x1, PT ;  /* 0x000000011200780c */ /* 0x040fe40003f24270 */
[----:B------:R-:W-:Y:S02]  /*2e30*/  ISETP.GT.AND P6, PT, R18, RZ, PT ;  /* 0x000000ff1200720c */ /* 0x000fe40003fc4270 */
[----:B------:R-:W-:Y:S01]  /*2e40*/  FSEL R218, R91, -INF , !P1 ;  /* 0xff8000005bda7808 */ /* 0x000fe20004800000 */
[----:B------:R-:W-:Y:S02]  /*2e50*/  WARPGROUP.DEPBAR.LE gsb0, 0x0 ;  /* 0x00008000000079c5 */ /* 0x000fe40000010000 */
[----:B------:R-:W-:Y:S01]  /*2e60*/  WARPGROUP.ARRIVE ;  /* 0x00000000000079c5 */ /* 0x000fe20000000000 */
[----:B------:R-:W3:Y:S01]  /*2e70*/  SHFL.IDX PT, R91, R10, R231, 0x1f ;  /* 0x00001fe70a5b7589 */ /* 0x000ee200000e0000 */
[----:B------:R-:W-:Y:S01]  /*2e80*/  FFMA.FTZ R218, R218, UR10, -R19 ;  /* 0x0000000adada7c23 */ /* 0x000fe20008010813 */
[----:B-1----:R-:W-:Y:S01]  /*2e90*/  FFMA.FTZ R19, R97, UR10, -R89 ;  /* 0x0000000a61137c23 */ /* 0x002fe20008010859 */
[----:B------:R-:W-:Y:S01]  /*2ea0*/  FSEL R144, R144, -INF , !P3 ;  /* 0xff80000090907808 */ /* 0x000fe20005800000 */
[----:B------:R-:W-:Y:S01]  /*2eb0*/  SHFL.IDX PT, R97, R14, R234, 0x1f ;  /* 0x00001fea0e617589 */ /* 0x000fe200000e0000 */
[----:B------:R-:W-:Y:S01]  /*2ec0*/  HGMMA.64x128x16.F32.BF16 R24, gdesc[UR4], R24, gsb0 ;  /* 0x01e00000041879f0 */ /* 0x000fe20008001818 */
[----:B------:R-:W-:Y:S01]  /*2ed0*/  FSEL R145, R145, -INF , !P4 ;  /* 0xff80000091917808 */ /* 0x000fe20006000000 */
[--C-:B--2---:R-:W-:Y:S01]  /*2ee0*/  FFMA.FTZ R88, R88, UR10, -R17.reuse ;  /* 0x0000000a58587c23 */ /* 0x104fe20008010811 */
[----:B------:R-:W-:Y:S01]  /*2ef0*/  FSEL R148, R148, -INF , !P5 ;  /* 0xff80000094947808 */ /* 0x000fe20006800000 */
[----:B------:R-:W-:Y:S01]  /*2f00*/  UIADD3 UR6, UR8, 0x4, URZ ;  /* 0x0000000408067890 */ /* 0x000fe2000fffe03f */
[----:B------:R-:W-:Y:S01]  /*2f10*/  FSEL R217, R90, -INF , !P6 ;  /* 0xff8000005ad97808 */ /* 0x000fe20007000000 */
[----:B------:R1:W2:Y:S01]  /*2f20*/  MUFU.EX2 R216, R88 ;  /* 0x0000005800d87308 */ /* 0x0002a20000000800 */
[C---:B------:R-:W-:Y:S01]  /*2f30*/  ISETP.GT.AND P2, PT, R18.reuse, 0x8, PT ;  /* 0x000000081200780c */ /* 0x040fe20003f44270 */
[----:B------:R-:W4:Y:S01]  /*2f40*/  SHFL.IDX PT, R90, R10, R230, 0x1f ;  /* 0x00001fe60a5a7589 */ /* 0x000f2200000e0000 */
[C---:B------:R-:W-:Y:S01]  /*2f50*/  ISETP.GT.AND P3, PT, R18.reuse, 0x9, PT ;  /* 0x000000091200780c */ /* 0x040fe20003f64270 */
[----:B------:R-:W-:Y:S01]  /*2f60*/  FFMA.FTZ R217, R217, UR10, -R17 ;  /* 0x0000000ad9d97c23 */ /* 0x000fe20008010811 */
[----:B------:R-:W-:Y:S01]  /*2f70*/  ISETP.GT.AND P4, PT, R18, 0x10, PT ;  /* 0x000000101200780c */ /* 0x000fe20003f84270 */
[----:B------:R-:W-:Y:S01]  /*2f80*/  FFMA.FTZ R17, R92, UR10, -R20 ;  /* 0x0000000a5c117c23 */ /* 0x000fe20008010814 */
[----:B------:R-:W-:Y:S01]  /*2f90*/  ISETP.GT.AND P5, PT, R18, 0x11, PT ;  /* 0x000000111200780c */ /* 0x000fe20003fa4270 */
[----:B------:R-:W5:Y:S01]  /*2fa0*/  SHFL.IDX PT, R92, R14, R8, 0x1f ;  /* 0x00001f080e5c7589 */ /* 0x000f6200000e0000 */
[----:B-1----:R-:W-:Y:S01]  /*2fb0*/  FFMA.FTZ R88, R108, UR10, -R96 ;  /* 0x0000000a6c587c23 */ /* 0x002fe20008010860 */
[C---:B------:R-:W-:Y:S01]  /*2fc0*/  ISETP.GT.AND P6, PT, R18.reuse, 0x18, PT ;  /* 0x000000181200780c */ /* 0x040fe20003fc4270 */
[----:B------:R-:W-:Y:S01]  /*2fd0*/  UIADD3 UR4, UR9, 0x4, URZ ;  /* 0x0000000409047890 */ /* 0x000fe2000fffe03f */
[----:B------:R-:W-:Y:S01]  /*2fe0*/  ISETP.GT.AND P1, PT, R18, 0x19, PT ;  /* 0x000000191200780c */ /* 0x000fe20003f24270 */
[----:B------:R-:W-:Y:S01]  /*2ff0*/  SHFL.IDX PT, R108, R14, R231, 0x1f ;  /* 0x00001fe70e6c7589 */ /* 0x000fe200000e0000 */
[----:B------:R-:W-:Y:S01]  /*3000*/  FSEL R220, R94, -INF , !P2 ;  /* 0xff8000005edc7808 */ /* 0x000fe20005000000 */
[----:B------:R-:W-:Y:S01]  /*3010*/  UMOV UR7, 0x40000040 ;  /* 0x4000004000077882 */ /* 0x000fe20000000000 */
[----:B------:R-:W-:Y:S01]  /*3020*/  FSEL R95, R95, -INF , !P3 ;  /* 0xff8000005f5f7808 */ /* 0x000fe20005800000 */
[----:B------:R-:W1:Y:S01]  /*3030*/  SHFL.IDX PT, R94, R14, R237, 0x1f ;  /* 0x00001fed0e5e7589 */ /* 0x000e6200000e0000 */
[----:B------:R-:W-:Y:S01]  /*3040*/  FSEL R98, R98, -INF , !P4 ;  /* 0xff80000062627808 */ /* 0x000fe20006000000 */
[----:B------:R-:W-:Y:S01]  /*3050*/  FFMA.FTZ R220, R220, UR10, -R20 ;  /* 0x0000000adcdc7c23 */ /* 0x000fe20008010814 */
[----:B------:R-:W-:Y:S01]  /*3060*/  FSEL R99, R99, -INF , !P5 ;  /* 0xff80000063637808 */ /* 0x000fe20006800000 */
[----:B---3--:R-:W-:Y:S01]  /*3070*/  FFMA.FTZ R20, R100, UR10, -R91 ;  /* 0x0000000a64147c23 */ /* 0x008fe2000801085b */
[----:B------:R-:W-:Y:S01]  /*3080*/  FSEL R102, R102, -INF , !P6 ;  /* 0xff80000066667808 */ /* 0x000fe20007000000 */
[----:B------:R-:W-:Y:S01]  /*3090*/  FFMA.FTZ R222, R98, UR10, -R222 ;  /* 0x0000000a62de7c23 */ /* 0x000fe200080108de */
[----:B------:R-:W-:Y:S01]  /*30a0*/  FSEL R103, R103, -INF , !P1 ;  /* 0xff80000067677808 */ /* 0x000fe20004800000 */
[----:B------:R-:W3:Y:S01]  /*30b0*/  SHFL.IDX PT, R98, R14, R233, 0x1f ;  /* 0x00001fe90e627589 */ /* 0x000ee200000e0000 */
[C---:B------:R-:W-:Y:S01]  /*30c0*/  ISETP.GT.AND P2, PT, R18.reuse, 0x20, PT ;  /* 0x000000201200780c */ /* 0x040fe20003f44270 */
[----:B------:R-:W-:Y:S01]  /*30d0*/  UMOV UR5, 0x40000040 ;  /* 0x4000004000057882 */ /* 0x000fe20000000000 */
[C---:B------:R-:W-:Y:S01]  /*30e0*/  ISETP.GT.AND P3, PT, R18.reuse, 0x21, PT ;  /* 0x000000211200780c */ /* 0x040fe20003f64270 */
[----:B------:R3:W2:Y:S01]  /*30f0*/  SHFL.IDX PT, R100, R14, R232, 0x1f ;  /* 0x00001fe80e647589 */ /* 0x0006a200000e0000 */
[C---:B------:R-:W-:Y:S01]  /*3100*/  ISETP.GT.AND P4, PT, R18.reuse, 0x28, PT ;  /* 0x000000281200780c */ /* 0x040fe20003f84270 */
[----:B----4-:R-:W-:Y:S01]  /*3110*/  FFMA.FTZ R101, R101, UR10, -R90 ;  /* 0x0000000a65657c23 */ /* 0x010fe2000801085a */
[----:B------:R-:W-:Y:S01]  /*3120*/  ISETP.GT.AND P5, PT, R18, 0x29, PT ;  /* 0x000000291200780c */ /* 0x000fe20003fa4270 */
[----:B-----5:R-:W-:Y:S01]  /*3130*/  FFMA.FTZ R22, R104, UR10, -R92 ;  /* 0x0000000a68167c23 */ /* 0x020fe2000801085c */
[C---:B------:R-:W-:Y:S01]  /*3140*/  ISETP.GT.AND P6, PT, R18.reuse, 0x30, PT ;  /* 0x000000301200780c */ /* 0x040fe20003fc4270 */
[----:B------:R-:W-:Y:S01]  /*3150*/  MUFU.EX2 R10, R21 ;  /* 0x00000015000a7308 */ /* 0x000fe20000000800 */
[----:B------:R-:W-:-:S02]  /*3160*/  ISETP.GT.AND P1, PT, R18, 0x31, PT ;  /* 0x000000311200780c */ /* 0x000fc40003f24270 */
[----:B------:R-:W-:Y:S02]  /*3170*/  FSEL R106, R106, -INF , !P2 ;  /* 0xff8000006a6a7808 */ /* 0x000fe40005000000 */
[----:B------:R-:W-:Y:S01]  /*3180*/  FSEL R107, R107, -INF , !P3 ;  /* 0xff8000006b6b7808 */ /* 0x000fe20005800000 */
[--C-:B-1----:R-:W-:Y:S01]  /*3190*/  FFMA.FTZ R23, R105, UR10, -R94.reuse ;  /* 0x0000000a69177c23 */ /* 0x102fe2000801085e */
[----:B------:R-:W-:Y:S01]  /*31a0*/  FSEL R110, R110, -INF , !P4 ;  /* 0xff8000006e6e7808 */ /* 0x000fe20006000000 */
[----:B------:R-:W-:Y:S01]  /*31b0*/  MUFU.EX2 R21, R101 ;  /* 0x0000006500157308 */ /* 0x000fe20000000800 */
[----:B------:R-:W-:Y:S01]  /*31c0*/  FSEL R111, R111, -INF , !P5 ;  /* 0xff8000006f6f7808 */ /* 0x000fe20006800000 */
[----:B------:R-:W-:Y:S01]  /*31d0*/  FFMA.FTZ R107, R107, UR10, -R94 ;  /* 0x0000000a6b6b7c23 */ /* 0x000fe2000801085e */
[----:B------:R-:W-:Y:S01]  /*31e0*/  FSEL R114, R114, -INF , !P6 ;  /* 0xff80000072727808 */ /* 0x000fe20007000000 */
[----:B------:R-:W-:Y:S01]  /*31f0*/  FFMA.FTZ R110, R110, UR10, -R96 ;  /* 0x0000000a6e6e7c23 */ /* 0x000fe20008010860 */
[----:B------:R-:W-:Y:S01]  /*3200*/  FSEL R115, R115, -INF , !P1 ;  /* 0xff80000073737808 */ /* 0x000fe20004800000 */
[----:B---3--:R-:W-:Y:S01]  /*3210*/  FFMA.FTZ R14, R112, UR10, -R98 ;  /* 0x0000000a700e7c23 */ /* 0x008fe20008010862 */
[----:B------:R-:W-:Y:S01]  /*3220*/  ISETP.GT.AND P2, PT, R18, 0x38, PT ;  /* 0x000000381200780c */ /* 0x000fe20003f44270 */
[----:B------:R-:W-:Y:S01]  /*3230*/  FFMA.FTZ R112, R102, UR10, -R91 ;  /* 0x0000000a66707c23 */ /* 0x000fe2000801085b */
[C---:B------:R-:W-:Y:S01]  /*3240*/  ISETP.GT.AND P3, PT, R18.reuse, 0x39, PT ;  /* 0x000000391200780c */ /* 0x040fe20003f64270 */
[----:B--2---:R-:W-:Y:S01]  /*3250*/  FFMA.FTZ R91, R113, UR10, -R100 ;  /* 0x0000000a715b7c23 */ /* 0x004fe20008010864 */
[C---:B------:R-:W-:Y:S01]  /*3260*/  ISETP.GT.AND P4, PT, R18.reuse, 0x40, PT ;  /* 0x000000401200780c */ /* 0x040fe20003f84270 */
[----:B------:R-:W-:Y:S01]  /*3270*/  FFMA.FTZ R113, R103, UR10, -R90 ;  /* 0x0000000a67717c23 */ /* 0x000fe2000801085a */
[C---:B------:R-:W-:Y:S01]  /*3280*/  ISETP.GT.AND P5, PT, R18.reuse, 0x41, PT ;  /* 0x000000411200780c */ /* 0x040fe20003fa4270 */
[----:B------:R-:W-:Y:S01]  /*3290*/  MUFU.EX2 R90, R91 ;  /* 0x0000005b005a7308 */ /* 0x000fe20000000800 */
[----:B------:R-:W-:Y:S01]  /*32a0*/  ISETP.GT.AND P6, PT, R18, 0x48, PT ;  /* 0x000000481200780c */ /* 0x000fe20003fc4270 */
[----:B------:R-:W-:Y:S01]  /*32b0*/  FFMA.FTZ R114, R114, UR10, -R98 ;  /* 0x0000000a72727c23 */ /* 0x000fe20008010862 */
[----:B------:R-:W-:Y:S01]  /*32c0*/  ISETP.GT.AND P1, PT, R18, 0x49, PT ;  /* 0x000000491200780c */ /* 0x000fe20003f24270 */
[----:B------:R-:W-:Y:S01]  /*32d0*/  FFMA.FTZ R111, R111, UR10, -R97 ;  /* 0x0000000a6f6f7c23 */ /* 0x000fe20008010861 */
[----:B------:R-:W-:Y:S01]  /*32e0*/  FSEL R118, R118, -INF , !P2 ;  /* 0xff80000076767808 */ /* 0x000fe20005000000 */
[----:B------:R-:W-:Y:S01]  /*32f0*/  FFMA.FTZ R115, R115, UR10, -R100 ;  /* 0x0000000a73737c23 */ /* 0x000fe20008010864 */
        /* <DEDUP_REMOVED lines=13> */
[----:B------:R-:W-:Y:S02]  /*33d0*/  ISETP.GT.AND P1, PT, R18, 0x61, PT ;  /* 0x000000611200780c */ /* 0x000fe40003f24270 */
[----:B------:R-:W-:Y:S02]  /*33e0*/  FSEL R130, R130, -INF , !P2 ;  /* 0xff80000082827808 */ /* 0x000fe40005000000 */
[----:B------:R-:W-:Y:S01]  /*33f0*/  FSEL R131, R131, -INF , !P3 ;  /* 0xff80000083837808 */ /* 0x000fe20005800000 */
[----:B------:R-:W-:Y:S02]  /*3400*/  WARPGROUP.DEPBAR.LE gsb0, 0x0 ;  /* 0x00008000000079c5 */ /* 0x000fe40000010000 */
[----:B------:R-:W-:Y:S01]  /*3410*/  FSEL R134, R134, -INF , !P4 ;  /* 0xff80000086867808 */ /* 0x000fe20006000000 */
[----:B------:R-:W-:Y:S01]  /*3420*/  WARPGROUP.ARRIVE ;  /* 0x00000000000079c5 */ /* 0x000fe20000000000 */
[----:B------:R-:W-:Y:S01]  /*3430*/  FSEL R135, R135, -INF , !P5 ;  /* 0xff80000087877808 */ /* 0x000fe20006800000 */
[----:B------:R-:W-:Y:S01]  /*3440*/  MUFU.EX2 R217, R217 ;  /* 0x000000d900d97308 */ /* 0x000fe20000000800 */
[----:B------:R-:W-:-:S02]  /*3450*/  FSEL R138, R138, -INF , !P6 ;  /* 0xff8000008a8a7808 */ /* 0x000fc40007000000 */
[----:B------:R-:W-:Y:S01]  /*3460*/  FSEL R139, R139, -INF , !P1 ;  /* 0xff8000008b8b7808 */ /* 0x000fe20004800000 */
[----:B------:R-:W-:Y:S01]  /*3470*/  HGMMA.64x128x16.F32.BF16 R24, gdesc[UR4], R24, gsb0 ;  /* 0x01e00000041879f0 */ /* 0x000fe20008001818 */
[C---:B------:R-:W-:Y:S01]  /*3480*/  ISETP.GT.AND P2, PT, R18.reuse, 0x68, PT ;  /* 0x000000681200780c */ /* 0x040fe20003f44270 */
[----:B------:R-:W-:Y:S01]  /*3490*/  UIADD3 UR6, UR8, 0x6, URZ ;  /* 0x0000000608067890 */ /* 0x000fe2000fffe03f */
[C---:B------:R-:W-:Y:S01]  /*34a0*/  ISETP.GT.AND P3, PT, R18.reuse, 0x69, PT ;  /* 0x000000691200780c */ /* 0x040fe20003f64270 */
[----:B------:R-:W-:Y:S01]  /*34b0*/  UIADD3 UR4, UR9, 0x6, URZ ;  /* 0x0000000609047890 */ /* 0x000fe2000fffe03f */
[C---:B------:R-:W-:Y:S01]  /*34c0*/  ISETP.GT.AND P4, PT, R18.reuse, 0x70, PT ;  /* 0x000000701200780c */ /* 0x040fe20003f84270 */
[----:B------:R-:W-:Y:S01]  /*34d0*/  UMOV UR7, 0x40000040 ;  /* 0x4000004000077882 */ /* 0x000fe20000000000 */
[C---:B------:R-:W-:Y:S01]  /*34e0*/  ISETP.GT.AND P5, PT, R18.reuse, 0x71, PT ;  /* 0x000000711200780c */ /* 0x040fe20003fa4270 */
[----:B------:R-:W-:Y:S01]  /*34f0*/  UMOV UR5, 0x40000040 ;  /* 0x4000004000057882 */ /* 0x000fe20000000000 */
[C---:B------:R-:W-:Y:S01]  /*3500*/  ISETP.GT.AND P6, PT, R18.reuse, 0x78, PT ;  /* 0x000000781200780c */ /* 0x040fe20003fc4270 */
[----:B------:R-:W-:Y:S01]  /*3510*/  MUFU.EX2 R220, R220 ;  /* 0x000000dc00dc7308 */ /* 0x000fe20000000800 */
[----:B------:R-:W-:Y:S01]  /*3520*/  ISETP.GT.AND P1, PT, R18, 0x79, PT ;  /* 0x000000791200780c */ /* 0x000fe20003f24270 */
[----:B------:R-:W-:Y:S01]  /*3530*/  FFMA.FTZ R18, R93, UR10, -R221 ;  /* 0x0000000a5d127c23 */ /* 0x000fe200080108dd */
[----:B------:R-:W-:Y:S01]  /*3540*/  FFMA.FTZ R93, R109, UR10, -R97 ;  /* 0x0000000a6d5d7c23 */ /* 0x000fe20008010861 */
[----:B------:R-:W-:Y:S01]  /*3550*/  FFMA.FTZ R221, R95, UR10, -R221 ;  /* 0x0000000a5fdd7c23 */ /* 0x000fe200080108dd */
[----:B------:R-:W-:Y:S01]  /*3560*/  FFMA.FTZ R95, R116, UR10, -R108 ;  /* 0x0000000a745f7c23 */ /* 0x000fe2000801086c */
[----:B------:R-:W-:Y:S01]  /*3570*/  FFMA.FTZ R109, R99, UR10, -R89 ;  /* 0x0000000a636d7c23 */ /* 0x000fe20008010859 */
[----:B------:R-:W1:Y:S01]  /*3580*/  SHFL.IDX PT, R116, R11, R237, 0x1f ;  /* 0x00001fed0b747589 */ /* 0x000e6200000e0000 */
[----:B------:R2:W-:Y:S01]  /*3590*/  MUFU.EX2 R89, R93 ;  /* 0x0000005d00597308 */ /* 0x0005e20000000800 */
[----:B------:R-:W-:-:S02]  /*35a0*/  FFMA.FTZ R99, R125, UR10, -R226 ;  /* 0x0000000a7d637c23 */ /* 0x000fc400080108e2 */
[----:B------:R-:W-:Y:S05]  /*35b0*/  SHFL.IDX PT, R125, R11, R230, 0x1f ;  /* 0x00001fe60b7d7589 */ /* 0x000fea00000e0000 */
[----:B------:R3:W-:Y:S01]  /*35c0*/  MUFU.EX2 R91, R95 ;  /* 0x0000005f005b7308 */ /* 0x0007e20000000800 */
[----:B--2---:R-:W-:Y:S01]  /*35d0*/  FFMA.FTZ R93, R117, UR10, -R223 ;  /* 0x0000000a755d7c23 */ /* 0x004fe200080108df */
[----:B------:R-:W-:-:S06]  /*35e0*/  FFMA.FTZ R117, R106, UR10, -R92 ;  /* 0x0000000a6a757c23 */ /* 0x000fcc000801085c */
[----:B------:R2:W-:Y:S01]  /*35f0*/  MUFU.EX2 R92, R93 ;  /* 0x0000005d005c7308 */ /* 0x0005e20000000800 */
[----:B---3--:R-:W-:Y:S02]  /*3600*/  FFMA.FTZ R95, R124, UR10, -R225 ;  /* 0x0000000a7c5f7c23 */ /* 0x008fe400080108e1 */
[----:B------:R-:W3:Y:S01]  /*3610*/  SHFL.IDX PT, R124, R11, R231, 0x1f ;  /* 0x00001fe70b7c7589 */ /* 0x000ee200000e0000 */
[----:B-1----:R-:W-:-:S04]  /*3620*/  FFMA.FTZ R121, R121, UR10, -R116 ;  /* 0x0000000a79797c23 */ /* 0x002fc80008010874 */
[----:B------:R-:W-:Y:S01]  /*3630*/  MUFU.EX2 R20, R20 ;  /* 0x0000001400147308 */ /* 0x000fe20000000800 */
[----:B--2---:R-:W-:Y:S02]  /*3640*/  FFMA.FTZ R93, R120, UR10, -R224 ;  /* 0x0000000a785d7c23 */ /* 0x004fe400080108e0 */
[----:B------:R-:W1:Y:S05]  /*3650*/  SHFL.IDX PT, R120, R11, R233, 0x1f ;  /* 0x00001fe90b787589 */ /* 0x000e6a00000e0000 */
[----:B------:R2:W-:Y:S01]  /*3660*/  MUFU.EX2 R94, R121 ;  /* 0x00000079005e7308 */ /* 0x0005e20000000800 */
[----:B------:R-:W-:-:S07]  /*3670*/  FFMA.FTZ R105, R148, UR10, -R227 ;  /* 0x0000000a94697c23 */ /* 0x000fce00080108e3 */
[----:B------:R-:W-:Y:S01]  /*3680*/  MUFU.EX2 R222, R222 ;  /* 0x000000de00de7308 */ /* 0x000fe20000000800 */
[----:B--2---:R2:W4:Y:S01]  /*3690*/  SHFL.IDX PT, R121, R11, R232, 0x1f ;  /* 0x00001fe80b797589 */ /* 0x00452200000e0000 */
[----:B---3--:R-:W-:-:S03]  /*36a0*/  FFMA.FTZ R98, R132, UR10, -R124 ;  /* 0x0000000a84627c23 */ /* 0x008fc6000801087c */
[----:B------:R-:W3:Y:S03]  /*36b0*/  SHFL.IDX PT, R132, R13, R235, 0x1f ;  /* 0x00001feb0d847589 */ /* 0x000ee600000e0000 */
[----:B------:R-:W-:Y:S01]  /*36c0*/  MUFU.EX2 R22, R22 ;  /* 0x0000001600167308 */ /* 0x000fe20000000800 */
[----:B-1----:R-:W-:Y:S02]  /*36d0*/  FFMA.FTZ R96, R128, UR10, -R120 ;  /* 0x0000000a80607c23 */ /* 0x002fe40008010878 */
[----:B------:R-:W1:Y:S05]  /*36e0*/  SHFL.IDX PT, R128, R13, R8, 0x1f ;  /* 0x00001f080d807589 */ /* 0x000e6a00000e0000 */
[----:B--2---:R2:W-:Y:S08]  /*36f0*/  MUFU.EX2 R11, R99 ;  /* 0x00000063000b7308 */ /* 0x0045f00000000800 */
[----:B------:R-:W-:Y:S01]  /*3700*/  MUFU.EX2 R23, R23 ;  /* 0x0000001700177308 */ /* 0x000fe20000000800 */
[----:B----4-:R-:W-:Y:S01]  /*3710*/  FFMA.FTZ R97, R129, UR10, -R121 ;  /* 0x0000000a81617c23 */ /* 0x010fe20008010879 */
[----:B--2---:R-:W-:Y:S01]  /*3720*/  FFMA.FTZ R99, R133, UR10, -R125 ;  /* 0x0000000a85637c23 */ /* 0x004fe2000801087d */
[----:B------:R-:W2:Y:S01]  /*3730*/  SHFL.IDX PT, R129, R13, R237, 0x1f ;  /* 0x00001fed0d817589 */ /* 0x000ea200000e0000 */
[----:B---3--:R-:W-:-:S03]  /*3740*/  FFMA.FTZ R102, R140, UR10, -R132 ;  /* 0x0000000a8c667c23 */ /* 0x008fc60008010884 */
[----:B------:R-:W-:Y:S01]  /*3750*/  SHFL.IDX PT, R133, R13, R233, 0x1f ;  /* 0x00001fe90d857589 */ /* 0x000fe200000e0000 */
[----:B------:R-:W-:Y:S03]  /*3760*/  MUFU.EX2 R88, R88 ;  /* 0x0000005800587308 */ /* 0x000fe60000000800 */
[----:B------:R-:W-:Y:S01]  /*3770*/  SHFL.IDX PT, R140, R13, R230, 0x1f ;  /* 0x00001fe60d8c7589 */ /* 0x000fe200000e0000 */
[----:B-1----:R-:W-:-:S03]  /*3780*/  FFMA.FTZ R100, R136, UR10, -R128 ;  /* 0x0000000a88647c23 */ /* 0x002fc60008010880 */
[----:B------:R-:W1:Y:S01]  /*3790*/  SHFL.IDX PT, R136, R13, R234, 0x1f ;  /* 0x00001fea0d887589 */ /* 0x000e6200000e0000 */
[----:B------:R-:W-:Y:S08]  /*37a0*/  MUFU.EX2 R107, R107 ;  /* 0x0000006b006b7308 */ /* 0x000ff00000000800 */
[----:B------:R-:W-:Y:S01]  /*37b0*/  MUFU.EX2 R110, R110 ;  /* 0x0000006e006e7308 */ /* 0x000fe20000000800 */
[----:B--2---:R-:W-:-:S02]  /*37c0*/  FFMA.FTZ R101, R137, UR10, -R129 ;  /* 0x0000000a89657c23 */ /* 0x004fc40008010881 */
[----:B------:R2:W3:Y:S05]  /*37d0*/  SHFL.IDX PT, R137, R13, R232, 0x1f ;  /* 0x00001fe80d897589 */ /* 0x0004ea00000e0000 */
[----:B------:R-:W-:Y:S08]  /*37e0*/  MUFU.EX2 R14, R14 ;  /* 0x0000000e000e7308 */ /* 0x000ff00000000800 */
[----:B--2---:R1:W-:Y:S01]  /*37f0*/  MUFU.EX2 R13, R102 ;  /* 0x00000066000d7308 */ /* 0x0043e20000000800 */
[----:B------:R-:W-:-:S02]  /*3800*/  WARPGROUP.DEPBAR.LE gsb0, 0x0 ;  /* 0x00008000000079c5 */ /* 0x000fc40000010000 */
[----:B-1----:R-:W-:Y:S01]  /*3810*/  FFMA.FTZ R102, R141, UR10, -R136 ;  /* 0x0000000a8d667c23 */ /* 0x002fe20008010888 */
[----:B------:R-:W-:Y:S01]  /*3820*/  WARPGROUP.ARRIVE ;  /* 0x00000000000079c5 */ /* 0x000fe20000000000 */
[----:B------:R-:W2:Y:S01]  /*3830*/  LDL R141, [R1+0x28] ;  /* 0x00002800018d7983 */ /* 0x000ea20000100800 */
[----:B------:R-:W-:Y:S01]  /*3840*/  FFMA.FTZ R118, R118, UR10, -R108 ;  /* 0x0000000a76767c23 */ /* 0x000fe2000801086c */
[----:B------:R-:W-:Y:S01]  /*3850*/  FFMA.FTZ R135, R135, UR10, -R125 ;  /* 0x0000000a87877c23 */ /* 0x000fe2000801087d */
[----:B------:R-:W-:Y:S01]  /*3860*/  FFMA.FTZ R123, R123, UR10, -R116 ;  /* 0x0000000a7b7b7c23 */ /* 0x000fe20008010874 */
[----:B------:R-:W-:Y:S01]  /*3870*/  FFMA.FTZ R131, R131, UR10, -R121 ;  /* 0x0000000a83837c23 */ /* 0x000fe20008010879 */
[----:B------:R-:W-:Y:S01]  /*3880*/  HGMMA.64x128x16.F32.BF16 R24, gdesc[UR4], R24, gsb0 ;  /* 0x01e00000041879f0 */ /* 0x000fe20008001818 */
[----:B------:R-:W-:Y:S01]  /*3890*/  R2UR UR4, R15 ;  /* 0x000000000f0472ca */ /* 0x000fe200000e0000 */
[----:B------:R-:W-:Y:S01]  /*38a0*/  FFMA.FTZ R134, R134, UR10, -R124 ;  /* 0x0000000a86867c23 */ /* 0x000fe2000801087c */
[----:B------:R-:W-:Y:S01]  /*38b0*/  FSEL R108, R147, -INF , !P5 ;  /* 0xff800000936c7808 */ /* 0x000fe20006800000 */
[----:B------:R-:W-:Y:S01]  /*38c0*/  FFMA.FTZ R130, R130, UR10, -R120 ;  /* 0x0000000a82827c23 */ /* 0x000fe20008010878 */
[----:B------:R-:W-:Y:S01]  /*38d0*/  FSEL R15, R142, -INF , !P2 ;  /* 0xff8000008e0f7808 */ /* 0x000fe20005000000 */
[--C-:B---3--:R-:W-:Y:S01]  /*38e0*/  FFMA.FTZ R104, R145, UR10, -R137.reuse ;  /* 0x0000000a91687c23 */ /* 0x108fe20008010889 */
[----:B------:R-:W1:Y:S01]  /*38f0*/  MUFU.EX2 R97, R97 ;  /* 0x0000006100617308 */ /* 0x000e620000000800 */
[----:B------:R-:W-:-:S02]  /*3900*/  FFMA.FTZ R137, R108, UR10, -R137 ;  /* 0x0000000a6c897c23 */ /* 0x000fc40008010889 */
[----:B------:R-:W-:Y:S01]  /*3910*/  FFMA.FTZ R132, R15, UR10, -R132 ;  /* 0x0000000a0f847c23 */ /* 0x000fe20008010884 */
[----:B------:R-:W-:Y:S01]  /*3920*/  FFMA.FTZ R126, R126, UR10, -R225 ;  /* 0x0000000a7e7e7c23 */ /* 0x000fe200080108e1 */
[----:B------:R-:W-:-:S03]  /*3930*/  FFMA.FTZ R127, R127, UR10, -R226 ;  /* 0x0000000a7f7f7c23 */ /* 0x000fc600080108e2 */
[----:B------:R-:W3:Y:S01]  /*3940*/  MUFU.EX2 R130, R130 ;  /* 0x0000008200827308 */ /* 0x000ee20000000800 */
[----:B------:R-:W-:-:S07]  /*3950*/  FFMA.FTZ R138, R138, UR10, -R128 ;  /* 0x0000000a8a8a7c23 */ /* 0x000fce0008010880 */
[----:B------:R-:W4:Y:S08]  /*3960*/  MUFU.EX2 R18, R18 ;  /* 0x0000001200127308 */ /* 0x000f300000000800 */
[----:B------:R-:W5:Y:S08]  /*3970*/  MUFU.EX2 R98, R98 ;  /* 0x0000006200627308 */ /* 0x000f700000000800 */
        /* <DEDUP_REMOVED lines=14> */
[----:B------:R-:W-:Y:S01]  /*3a60*/  MUFU.EX2 R93, R93 ;  /* 0x0000005d005d7308 */ /* 0x000fe20000000800 */
[----:B------:R-:W-:-:S02]  /*3a70*/  WARPGROUP.DEPBAR.LE gsb0, 0x0 ;  /* 0x00008000000079c5 */ /* 0x000fc40000010000 */
[----:B------:R-:W1:Y:S04]  /*3a80*/  LDS R16, [R16+0x400] ;  /* 0x0004000010107984 */ /* 0x000e680000000800 */
[----:B------:R-:W-:Y:S04]  /*3a90*/  LDS R228, [R228+0x400] ;  /* 0x00040000e4e47984 */ /* 0x000fe80000000800 */
[----:B------:R-:W-:Y:S04]  /*3aa0*/  LDS R12, [R12+0x400] ;  /* 0x000400000c0c7984 */ /* 0x000fe80000000800 */
[----:B------:R-:W-:Y:S04]  /*3ab0*/  LDS R9, [R9+0x400] ;  /* 0x0004000009097984 */ /* 0x000fe80000000800 */
[----:B-1----:R-:W1:Y:S04]  /*3ac0*/  SHFL.IDX PT, R125, R16, R8, 0x1f ;  /* 0x00001f08107d7589 */ /* 0x002e6800000e0000 */
[----:B------:R-:W3:Y:S04]  /*3ad0*/  SHFL.IDX PT, R108, R16, R232, 0x1f ;  /* 0x00001fe8106c7589 */ /* 0x000ee800000e0000 */
[----:B------:R-:W4:Y:S04]  /*3ae0*/  SHFL.IDX PT, R124, R16, R237, 0x1f ;  /* 0x00001fed107c7589 */ /* 0x000f2800000e0000 */
[----:B------:R-:W5:Y:S04]  /*3af0*/  SHFL.IDX PT, R121, R16, R235, 0x1f ;  /* 0x00001feb10797589 */ /* 0x000f6800000e0000 */
[----:B------:R-:W5:Y:S04]  /*3b00*/  SHFL.IDX PT, R116, R16, R233, 0x1f ;  /* 0x00001fe910747589 */ /* 0x000f6800000e0000 */
[----:B------:R-:W5:Y:S04]  /*3b10*/  SHFL.IDX PT, R15, R16, R231, 0x1f ;  /* 0x00001fe7100f7589 */ /* 0x000f6800000e0000 */
[----:B------:R-:W5:Y:S01]  /*3b20*/  SHFL.IDX PT, R120, R16, R234, 0x1f ;  /* 0x00001fea10787589 */ /* 0x000f6200000e0000 */
[--C-:B-1----:R-:W-:Y:S01]  /*3b30*/  FADD.FTZ R24, R24, -R125.reuse ;  /* 0x8000007d18187221 */ /* 0x102fe20000010000 */
[----:B------:R-:W-:-:S02]  /*3b40*/  FADD.FTZ R26, R26, -R125 ;  /* 0x8000007d1a1a7221 */ /* 0x000fc40000010000 */
[----:B------:R-:W-:Y:S01]  /*3b50*/  SHFL.IDX PT, R125, R16, R230, 0x1f ;  /* 0x00001fe6107d7589 */ /* 0x000fe200000e0000 */
[----:B---3--:R-:W-:-:S03]  /*3b60*/  FADD.FTZ R33, R33, -R108 ;  /* 0x8000006c21217221 */ /* 0x008fc60000010000 */
[----:B------:R-:W1:Y:S01]  /*3b70*/  SHFL.IDX PT, R16, R228, R232, 0x1f ;  /* 0x00001fe8e4107589 */ /* 0x000e6200000e0000 */
[----:B------:R-:W-:Y:S01]  /*3b80*/  FADD.FTZ R35, R35, -R108 ;  /* 0x8000006c23237221 */ /* 0x000fe20000010000 */
[--C-:B----4-:R-:W-:Y:S01]  /*3b90*/  FADD.FTZ R25, R25, -R124.reuse ;  /* 0x8000007c19197221 */ /* 0x110fe20000010000 */
[----:B------:R-:W-:Y:S01]  /*3ba0*/  FADD.FTZ R27, R27, -R124 ;  /* 0x8000007c1b1b7221 */ /* 0x000fe20000010000 */
[--C-:B-----5:R-:W-:Y:S01]  /*3bb0*/  FADD.FTZ R28, R28, -R121.reuse ;  /* 0x800000791c1c7221 */ /* 0x120fe20000010000 */
[----:B------:R-:W-:Y:S01]  /*3bc0*/  FADD.FTZ R30, R30, -R121 ;  /* 0x800000791e1e7221 */ /* 0x000fe20000010000 */
[----:B------:R-:W3:Y:S01]  /*3bd0*/  SHFL.IDX PT, R108, R228, R233, 0x1f ;  /* 0x00001fe9e46c7589 */ /* 0x000ee200000e0000 */
[--C-:B------:R-:W-:Y:S01]  /*3be0*/  FADD.FTZ R32, R32, -R116.reuse ;  /* 0x8000007420207221 */ /* 0x100fe20000010000 */
[----:B------:R-:W-:Y:S02]  /*3bf0*/  FADD.FTZ R34, R34, -R116 ;  /* 0x8000007422227221 */ /* 0x000fe40000010000 */
[----:B------:R-:W4:Y:S01]  /*3c00*/  SHFL.IDX PT, R124, R228, R8, 0x1f ;  /* 0x00001f08e47c7589 */ /* 0x000f2200000e0000 */
        /* <DEDUP_REMOVED lines=11> */
[--C-:B---3--:R-:W-:Y:S01]  /*3cc0*/  FADD.FTZ R48, R48, -R108.reuse ;  /* 0x8000006c30307221 */ /* 0x108fe20000010000 */
[----:B------:R-:W-:Y:S02]  /*3cd0*/  FADD.FTZ R50, R50, -R108 ;  /* 0x8000006c32327221 */ /* 0x000fe40000010000 */
[----:B------:R-:W1:Y:S01]  /*3ce0*/  SHFL.IDX PT, R231, R9, R231, 0x1f ;  /* 0x00001fe709e77589 */ /* 0x000e6200000e0000 */
[--C-:B------:R-:W-:Y:S01]  /*3cf0*/  FADD.FTZ R37, R37, -R125.reuse ;  /* 0x8000007d25257221 */ /* 0x100fe20000010000 */
[----:B------:R-:W-:Y:S01]  /*3d00*/  FADD.FTZ R39, R39, -R125 ;  /* 0x8000007d27277221 */ /* 0x000fe20000010000 */
[--C-:B----4-:R-:W-:Y:S01]  /*3d10*/  FADD.FTZ R40, R40, -R124.reuse ;  /* 0x8000007c28287221 */ /* 0x110fe20000010000 */
[----:B------:R-:W-:Y:S01]  /*3d20*/  FADD.FTZ R42, R42, -R124 ;  /* 0x8000007c2a2a7221 */ /* 0x000fe20000010000 */
[--C-:B-----5:R-:W-:Y:S01]  /*3d30*/  FADD.FTZ R44, R44, -R121.reuse ;  /* 0x800000792c2c7221 */ /* 0x120fe20000010000 */
[----:B------:R-:W-:Y:S01]  /*3d40*/  FADD.FTZ R46, R46, -R121 ;  /* 0x800000792e2e7221 */ /* 0x000fe20000010000 */
[----:B------:R-:W3:Y:S01]  /*3d50*/  SHFL.IDX PT, R108, R12, R232, 0x1f ;  /* 0x00001fe80c6c7589 */ /* 0x000ee200000e0000 */
        /* <DEDUP_REMOVED lines=8> */
[----:B------:R-:W4:Y:S04]  /*3de0*/  SHFL.IDX PT, R116, R12, R233, 0x1f ;  /* 0x00001fe90c747589 */ /* 0x000f2800000e0000 */
[----:B------:R-:W5:Y:S01]  /*3df0*/  SHFL.IDX PT, R12, R12, R230, 0x1f ;  /* 0x00001fe60c0c7589 */ /* 0x000f6200000e0000 */
[--C-:B------:R-:W-:Y:S01]  /*3e00*/  FADD.FTZ R41, R41, -R120.reuse ;  /* 0x8000007829297221 */ /* 0x100fe20000010000 */
[----:B------:R-:W-:-:S02]  /*3e10*/  FADD.FTZ R43, R43, -R120 ;  /* 0x800000782b2b7221 */ /* 0x000fc40000010000 */
[----:B------:R-:W-:Y:S04]  /*3e20*/  SHFL.IDX PT, R237, R9, R237, 0x1f ;  /* 0x00001fed09ed7589 */ /* 0x000fe800000e0000 */
[----:B------:R-:W2:Y:S01]  /*3e30*/  SHFL.IDX PT, R120, R9, R8, 0x1f ;  /* 0x00001f0809787589 */ /* 0x000ea200000e0000 */
[----:B------:R-:W5:Y:S01]  /*3e40*/  MUFU.EX2 R126, R126 ;  /* 0x0000007e007e7308 */ /* 0x000f620000000800 */
[----:B-1----:R-:W-:Y:S01]  /*3e50*/  FADD.FTZ R128, R84, -R231 ;  /* 0x800000e754807221 */ /* 0x002fe20000010000 */
[----:B------:R-:W-:Y:S01]  /*3e60*/  FMUL.FTZ R84, R216, R24 ;  /* 0x00000018d8547220 */ /* 0x000fe20000410000 */
[----:B------:R-:W1:Y:S01]  /*3e70*/  SHFL.IDX PT, R228, R228, R230, 0x1f ;  /* 0x00001fe6e4e47589 */ /* 0x000e6200000e0000 */
[----:B------:R-:W-:-:S04]  /*3e80*/  FMUL.FTZ R25, R219, R25 ;  /* 0x00000019db197220 */ /* 0x000fc80000410000 */
[----:B------:R-:W1:Y:S01]  /*3e90*/  MUFU.EX2 R127, R127 ;  /* 0x0000007f007f7308 */ /* 0x000e620000000800 */
[----:B------:R-:W2:Y:S01]  /*3ea0*/  SHFL.IDX PT, R235, R9, R235, 0x1f ;  /* 0x00001feb09eb7589 */ /* 0x000ea200000e0000 */
[----:B---3--:R-:W-:Y:S01]  /*3eb0*/  FADD.FTZ R65, R65, -R108 ;  /* 0x8000006c41417221 */ /* 0x008fe20000010000 */
[----:B----4-:R-:W-:Y:S02]  /*3ec0*/  FADD.FTZ R66, R66, -R116 ;  /* 0x8000007442427221 */ /* 0x010fe40000010000 */
[----:B------:R-:W3:Y:S04]  /*3ed0*/  SHFL.IDX PT, R234, R9, R234, 0x1f ;  /* 0x00001fea09ea7589 */ /* 0x000ee800000e0000 */
[----:B------:R-:W4:Y:S04]  /*3ee0*/  SHFL.IDX PT, R233, R9, R233, 0x1f ;  /* 0x00001fe909e97589 */ /* 0x000f2800000e0000 */
[----:B------:R-:W4:Y:S04]  /*3ef0*/  SHFL.IDX PT, R232, R9, R232, 0x1f ;  /* 0x00001fe809e87589 */ /* 0x000f2800000e0000 */
[----:B------:R5:W4:Y:S01]  /*3f00*/  SHFL.IDX PT, R230, R9, R230, 0x1f ;  /* 0x00001fe609e67589 */ /* 0x000b2200000e0000 */
        /* <DEDUP_REMOVED lines=16> */
[----:B------:R-:W4:Y:S01]  /*4010*/  MUFU.EX2 R112, R112 ;  /* 0x0000007000707308 */ /* 0x000f220000000800 */
[----:B------:R-:W-:Y:S01]  /*4020*/  FADD.FTZ R62, R62, -R121 ;  /* 0x800000793e3e7221 */ /* 0x000fe20000010000 */
[----:B------:R-:W-:Y:S01]  /*4030*/  FADD.FTZ R15, R63, -R15 ;  /* 0x8000000f3f0f7221 */ /* 0x000fe20000010000 */
[----:B------:R-:W-:Y:S01]  /*4040*/  FFMA.FTZ R227, R150, UR10, -R227 ;  /* 0x0000000a96e37c23 */ /* 0x000fe200080108e3 */
[----:B------:R-:W-:-:S04]  /*4050*/  FFMA.FTZ R140, R151, UR10, -R140 ;  /* 0x0000000a978c7c23 */ /* 0x000fc8000801088c */
[----:B------:R-:W4:Y:S01]  /*4060*/  MUFU.EX2 R113, R113 ;  /* 0x0000007100717308 */ /* 0x000f220000000800 */
[----:B------:R-:W-:Y:S01]  /*4070*/  FADD.FTZ R231, R86, -R231 ;  /* 0x800000e756e77221 */ /* 0x000fe20000010000 */
[----:B------:R-:W-:Y:S01]  /*4080*/  F2FP.BF16.F32.PACK_AB R86, R29, R28 ;  /* 0x0000001c1d56723e */ /* 0x000fe200000010ff */
[----:B------:R-:W-:-:S05]  /*4090*/  FMUL.FTZ R60, R95, R60 ;  /* 0x0000003c5f3c7220 */ /* 0x000fca0000410000 */
[----:B------:R-:W4:Y:S01]  /*40a0*/  MUFU.EX2 R122, R122 ;  /* 0x0000007a007a7308 */ /* 0x000f220000000800 */
[----:B------:R-:W-:Y:S01]  /*40b0*/  FMUL.FTZ R61, R11, R61 ;  /* 0x0000003d0b3d7220 */ /* 0x000fe20000410000 */
[----:B------:R-:W-:Y:S01]  /*40c0*/  FMUL.FTZ R62, R126, R62 ;  /* 0x0000003e7e3e7220 */ /* 0x000fe20000410000 */
[----:B-1----:R-:W-:-:S05]  /*40d0*/  FMUL.FTZ R15, R127, R15 ;  /* 0x0000000f7f0f7220 */ /* 0x002fca0000410000 */
[----:B------:R-:W1:Y:S01]  /*40e0*/  MUFU.EX2 R123, R123 ;  /* 0x0000007b007b7308 */ /* 0x000e620000000800 */
[----:B------:R-:W-:Y:S01]  /*40f0*/  F2FP.BF16.F32.PACK_AB R66, R66, R9 ;  /* 0x000000094242723e */ /* 0x000fe200000010ff */
[----:B------:R-:W-:-:S06]  /*4100*/  FADD.FTZ R67, R67, -R108 ;  /* 0x8000006c43437221 */ /* 0x000fcc0000010000 */
[----:B------:R-:W1:Y:S01]  /*4110*/  MUFU.EX2 R117, R117 ;  /* 0x0000007500757308 */ /* 0x000e620000000800 */
[----:B--2---:R-:W-:Y:S01]  /*4120*/  FADD.FTZ R63, R72, -R120 ;  /* 0x80000078483f7221 */ /* 0x004fe20000010000 */
[----:B------:R-:W-:-:S06]  /*4130*/  FADD.FTZ R108, R73, -R237 ;  /* 0x800000ed496c7221 */ /* 0x000fcc0000010000 */
[----:B------:R-:W2:Y:S01]  /*4140*/  MUFU.EX2 R111, R111 ;  /* 0x0000006f006f7308 */ /* 0x000ea20000000800 */
[----:B------:R-:W-:-:S07]  /*4150*/  FADD.FTZ R12, R71, -R12 ;  /* 0x8000000c470c7221 */ /* 0x000fce0000010000 */
[----:B------:R-:W2:Y:S08]  /*4160*/  MUFU.EX2 R114, R114 ;  /* 0x0000007200727308 */ /* 0x000eb00000000800 */
[----:B------:R-:W2:Y:S08]  /*4170*/  MUFU.EX2 R115, R115 ;  /* 0x0000007300737308 */ /* 0x000eb00000000800 */
[----:B------:R-:W2:Y:S08]  /*4180*/  MUFU.EX2 R118, R118 ;  /* 0x0000007600767308 */ /* 0x000eb00000000800 */
[----:B------:R-:W2:Y:S01]  /*4190*/  MUFU.EX2 R119, R119 ;  /* 0x0000007700777308 */ /* 0x000ea20000000800 */
[----:B------:R-:W-:-:S07]  /*41a0*/  F2FP.BF16.F32.PACK_AB R70, R61, R60 ;  /* 0x0000003c3d46723e */ /* 0x000fce00000010ff */
[----:B------:R-:W2:Y:S01]  /*41b0*/  MUFU.EX2 R131, R131 ;  /* 0x0000008300837308 */ /* 0x000ea20000000800 */
[----:B------:R-:W-:-:S07]  /*41c0*/  F2FP.BF16.F32.PACK_AB R71, R15, R62 ;  /* 0x0000003e0f47723e */ /* 0x000fce00000010ff */
[----:B------:R-:W2:Y:S01]  /*41d0*/  MUFU.EX2 R134, R134 ;  /* 0x0000008600867308 */ /* 0x000ea20000000800 */
[----:B------:R-:W-:-:S07]  /*41e0*/  FMUL.FTZ R60, R100, R63 ;  /* 0x0000003f643c7220 */ /* 0x000fce0000410000 */
[----:B------:R-:W2:Y:S01]  /*41f0*/  MUFU.EX2 R135, R135 ;  /* 0x0000008700877308 */ /* 0x000ea20000000800 */
[----:B------:R-:W-:-:S07]  /*4200*/  FMUL.FTZ R15, R101, R108 ;  /* 0x0000006c650f7220 */ /* 0x000fce0000410000 */
[----:B------:R-:W-:Y:S01]  /*4210*/  MUFU.EX2 R102, R102 ;  /* 0x0000006600667308 */ /* 0x000fe20000000800 */
[----:B------:R-:W-:-:S07]  /*4220*/  FADD.FTZ R64, R64, -R116 ;  /* 0x8000007440407221 */ /* 0x000fce0000010000 */
[----:B------:R-:W2:Y:S08]  /*4230*/  MUFU.EX2 R138, R138 ;  /* 0x0000008a008a7308 */ /* 0x000eb00000000800 */
[----:B------:R-:W2:Y:S08]  /*4240*/  MUFU.EX2 R139, R139 ;  /* 0x0000008b008b7308 */ /* 0x000eb00000000800 */
[----:B------:R-:W2:Y:S08]  /*4250*/  MUFU.EX2 R132, R132 ;  /* 0x0000008400847308 */ /* 0x000eb00000000800 */
[----:B------:R-:W2:Y:S01]  /*4260*/  MUFU.EX2 R136, R136 ;  /* 0x0000008800887308 */ /* 0x000ea20000000800 */
[----:B------:R-:W-:-:S07]  /*4270*/  FADD.FTZ R56, R56, -R124 ;  /* 0x8000007c38387221 */ /* 0x000fce0000010000 */
[----:B------:R-:W2:Y:S01]  /*4280*/  MUFU.EX2 R103, R103 ;  /* 0x0000006700677308 */ /* 0x000ea20000000800 */
[----:B------:R-:W-:-:S07]  /*4290*/  FADD.FTZ R58, R58, -R124 ;  /* 0x8000007c3a3a7221 */ /* 0x000fce0000010000 */
[----:B------:R-:W-:Y:S01]  /*42a0*/  MUFU.EX2 R104, R104 ;  /* 0x0000006800687308 */ /* 0x000fe20000000800 */
[----:B------:R-:W-:-:S07]  /*42b0*/  FADD.FTZ R57, R57, -R125 ;  /* 0x8000007d39397221 */ /* 0x000fce0000010000 */
[----:B------:R-:W-:Y:S01]  /*42c0*/  MUFU.EX2 R105, R105 ;  /* 0x0000006900697308 */ /* 0x000fe20000000800 */
[----:B------:R-:W-:-:S07]  /*42d0*/  FADD.FTZ R59, R59, -R125 ;  /* 0x8000007d3b3b7221 */ /* 0x000fce0000010000 */
[----:B------:R-:W-:Y:S08]  /*42e0*/  MUFU.EX2 R106, R106 ;  /* 0x0000006a006a7308 */ /* 0x000ff00000000800 */
[----:B------:R-:W2:Y:S08]  /*42f0*/  MUFU.EX2 R133, R133 ;  /* 0x0000008500857308 */ /* 0x000eb00000000800 */
[----:B------:R-:W2:Y:S08]  /*4300*/  MUFU.EX2 R137, R137 ;  /* 0x0000008900897308 */ /* 0x000eb00000000800 */
[----:B------:R-:W2:Y:S08]  /*4310*/  MUFU.EX2 R28, R227 ;  /* 0x000000e3001c7308 */ /* 0x000eb00000000800 */
[----:B------:R-:W2:Y:S01]  /*4320*/  MUFU.EX2 R9, R140 ;  /* 0x0000008c00097308 */ /* 0x000ea20000000800 */
[----:B------:R-:W-:Y:S01]  /*4330*/  FMUL.FTZ R26, R217, R26 ;  /* 0x0000001ad91a7220 */ /* 0x000fe20000410000 */
[----:B------:R-:W-:Y:S01]  /*4340*/  FMUL.FTZ R27, R218, R27 ;  /* 0x0000001bda1b7220 */ /* 0x000fe20000410000 */
[--C-:B------:R-:W-:Y:S01]  /*4350*/  FADD.FTZ R53, R53, -R228.reuse ;  /* 0x800000e435357221 */ /* 0x100fe20000010000 */
[----:B------:R-:W-:Y:S01]  /*4360*/  FADD.FTZ R55, R55, -R228 ;  /* 0x800000e437377221 */ /* 0x000fe20000010000 */
[----:B------:R-:W-:Y:S01]  /*4370*/  FMUL.FTZ R30, R220, R30 ;  /* 0x0000001edc1e7220 */ /* 0x000fe20000410000 */
[----:B------:R-:W-:Y:S01]  /*4380*/  FMUL.FTZ R31, R221, R31 ;  /* 0x0000001fdd1f7220 */ /* 0x000fe20000410000 */
[----:B------:R-:W-:Y:S01]  /*4390*/  FMUL.FTZ R64, R96, R64 ;  /* 0x0000004060407220 */ /* 0x000fe20000410000 */
[----:B------:R-:W-:Y:S01]  /*43a0*/  F2FP.BF16.F32.PACK_AB R60, R15, R60 ;  /* 0x0000003c0f3c723e */ /* 0x000fe200000010ff */
[----:B------:R-:W-:Y:S01]  /*43b0*/  FADD.FTZ R116, R76, -R235 ;  /* 0x800000eb4c747221 */ /* 0x000fe20000010000 */
[----:B---3--:R-:W-:Y:S01]  /*43c0*/  FADD.FTZ R124, R77, -R234 ;  /* 0x800000ea4d7c7221 */ /* 0x008fe20000010000 */
[----:B------:R-:W-:Y:S01]  /*43d0*/  FMUL.FTZ R32, R10, R32 ;  /* 0x000000200a207220 */ /* 0x000fe20000410000 */
[----:B------:R-:W-:Y:S01]  /*43e0*/  FMUL.FTZ R33, R19, R33 ;  /* 0x0000002113217220 */ /* 0x000fe20000410000 */
[----:B------:R-:W-:Y:S01]  /*43f0*/  FMUL.FTZ R34, R222, R34 ;  /* 0x00000022de227220 */ /* 0x000fe20000410000 */
[----:B-----5:R-:W-:Y:S01]  /*4400*/  FMUL.FTZ R35, R109, R35 ;  /* 0x000000236d237220 */ /* 0x020fe20000410000 */
[----:B------:R-:W-:Y:S01]  /*4410*/  FMUL.FTZ R36, R20, R36 ;  /* 0x0000002414247220 */ /* 0x000fe20000410000 */
[----:B------:R-:W-:Y:S01]  /*4420*/  FMUL.FTZ R37, R21, R37 ;  /* 0x0000002515257220 */ /* 0x000fe20000410000 */
[----:B----4-:R-:W-:Y:S01]  /*4430*/  FMUL.FTZ R38, R112, R38 ;  /* 0x0000002670267220 */ /* 0x010fe20000410000 */
[----:B------:R-:W-:Y:S01]  /*4440*/  FMUL.FTZ R39, R113, R39 ;  /* 0x0000002771277220 */ /* 0x000fe20000410000 */
[----:B------:R-:W-:Y:S01]  /*4450*/  FMUL.FTZ R56, R93, R56 ;  /* 0x000000385d387220 */ /* 0x000fe20000410000 */
[----:B------:R-:W-:Y:S01]  /*4460*/  FMUL.FTZ R57, R94, R57 ;  /* 0x000000395e397220 */ /* 0x000fe20000410000 */
[----:B------:R-:W-:Y:S01]  /*4470*/  FMUL.FTZ R58, R122, R58 ;  /* 0x0000003a7a3a7220 */ /* 0x000fe20000410000 */
[----:B-1----:R-:W-:Y:S01]  /*4480*/  FMUL.FTZ R59, R123, R59 ;  /* 0x0000003b7b3b7220 */ /* 0x002fe20000410000 */
        /* <DEDUP_REMOVED lines=15> */
[----:B--2---:R-:W-:Y:S01]  /*4580*/  FMUL.FTZ R47, R111, R47 ;  /* 0x0000002f6f2f7220 */ /* 0x004fe20000410000 */
        /* <DEDUP_REMOVED lines=207> */
.L_x_7057:
        /* <DEDUP_REMOVED lines=68> */
.L_x_7058:
        /* <DEDUP_REMOVED lines=12> */
.L_x_7048:
        /* <DEDUP_REMOVED lines=116> */
.L_x_7071:
[----:B------:R-:W-:-:S05]  /*5ec0*/  IMAD.U32 R7, RZ, RZ, UR36 ;  /* 0x00000024ff077e24 */ /* 0x000fca000f8e00ff */
[----:B------:R-:W-:-:S04]  /*5ed0*/  LOP3.LUT R7, R7, 0x1, RZ, 0xfc, !PT ;  /* 0x0000000107077812 */ /* 0x000fc800078efcff */
[----:B------:R-:W-:-:S13]  /*5ee0*/  ISETP.NE.AND P0, PT, R7, 0x3, PT ;  /* 0x000000030700780c */ /* 0x000fda0003f05270 */
[----:B--2---:R-:W-:Y:S05]  /*5ef0*/  @!P0 BRA `(.L_x_7061) ;  /* 0x0000000000048947 */ /* 0x004fea0003800000 */
[----:B------:R-:W-:Y:S01]  /*5f00*/  BPT.TRAP 0x1 ;  /* 0x000000040000795c */ /* 0x000fe20000300000 */
.L_x_7061:
[----:B------:R-:W-:Y:S01]  /*5f10*/  IMAD R7, R0, 0x8, R236 ;  /* 0x0000000800077824 */ /* 0x000fe200078e02ec */
[----:B------:R-:W-:-:S04]  /*5f20*/  SHF.L.U32 R18, R4, 0x1f, RZ ;  /* 0x0000001f04127819 */ /* 0x000fc800000006ff */
[----:B------:R1:W2:Y:S01]  /*5f30*/  SYNCS.PHASECHK.TRANS64.TRYWAIT P1, [R7+URZ+0x30c10], R18 ;  /* 0x030c1012070075a7 */ /* 0x0002a2000802017f */
[----:B------:R-:W-:Y:S05]  /*5f40*/  @!P0 BRA `(.L_x_7062) ;  /* 0x0000000000048947 */ /* 0x000fea0003800000 */
[----:B------:R-:W-:Y:S01]  /*5f50*/  BPT.TRAP 0x1 ;  /* 0x000000040000795c */ /* 0x000fe20000300000 */
.L_x_7062:
[----:B---3--:R-:W-:-:S05]  /*5f60*/  VIADD R8, R236, 0x10000 ;  /* 0x00010000ec087836 */ /* 0x008fca0000000000 */
[----:B------:R-:W-:-:S04]  /*5f70*/  SHF.R.U32.HI R8, RZ, 0x4, R8 ;  /* 0x00000004ff087819 */ /* 0x000fc80000011608 */
[----:B------:R-:W-:-:S04]  /*5f80*/  LOP3.LUT R8, R8, 0x3fff, RZ, 0xc0, !PT ;  /* 0x00003fff08087812 */ /* 0x000fc800078ec0ff */
[----:B------:R-:W-:Y:S01]  /*5f90*/  LOP3.LUT R9, R8, 0x10000, RZ, 0xfc, !PT ;  /* 0x0001000008097812 */ /* 0x000fe200078efcff */
[----:B--2---:R-:W-:Y:S06]  /*5fa0*/  @P1 BRA `(.L_x_7063) ;  /* 0x0000000000081947 */ /* 0x004fec0003800000 */
[----:B------:R-:W2:Y:S02]  /*5fb0*/  SYNCS.PHASECHK.TRANS64.TRYWAIT P1, [R7+URZ+0x30c10], R18 ;  /* 0x030c1012070075a7 */ /* 0x000ea4000802017f */
[----:B--2---:R-:W-:Y:S05]  /*5fc0*/  @!P1 BRA `(.L_x_7064) ;  /* 0x0000007800109947 */ /* 0x004fea0003800000 */
.L_x_7063:
        /* <DEDUP_REMOVED lines=63> */
.L_x_7065:
[----:B------:R1:W1:Y:S01]  /*63c0*/  SYNCS.PHASECHK.TRANS64.TRYWAIT P1, [R7+URZ+0x30c30], R18 ;  /* 0x030c3012070075a7 */ /* 0x000262000802017f */
[----:B------:R-:W-:Y:S05]  /*63d0*/  @!P0 BRA `(.L_x_7066) ;  /* 0x0000000000048947 */ /* 0x000fea0003800000 */
[----:B------:R-:W-:Y:S01]  /*63e0*/  BPT.TRAP 0x1 ;  /* 0x000000040000795c */ /* 0x000fe20000300000 */
.L_x_7066:
        /* <DEDUP_REMOVED lines=8> */
.L_x_7067:
        /* <DEDUP_REMOVED lines=8> */
[----:B---3--:R-:W-:Y:S01]  /*64f0*/  SHFL.IDX PT, R18, R231, R5, 0x1f ;  /* 0x00001f05e7127589 */ /* 0x008fe200000e0000 */
[C---:B------:R-:W-:Y:S01]  /*6500*/  VIADD R13, R5.reuse, 0x10 ;  /* 0x00000010050d7836 */ /* 0x040fe20000000000 */
[----:B------:R-:W-:Y:S01]  /*6510*/  ISETP.GT.AND P2, PT, R6, RZ, PT ;  /* 0x000000ff0600720c */ /* 0x000fe20003f44270 */
[C---:B------:R-:W-:Y:S01]  /*6520*/  VIADD R14, R5.reuse, 0x14 ;  /* 0x00000014050e7836 */ /* 0x040fe20000000000 */
[----:B--2---:R-:W-:Y:S01]  /*6530*/  SHFL.IDX PT, R9, R16, R5, 0x1f ;  /* 0x00001f0510097589 */ /* 0x004fe200000e0000 */
[C---:B------:R-:W-:Y:S01]  /*6540*/  VIADD R15, R5.reuse, 0x18 ;  /* 0x00000018050f7836 */ /* 0x040fe20000000000 */
[----:B------:R-:W-:Y:S01]  /*6550*/  FSEL R104, R104, -INF , P2 ;  /* 0xff80000068687808 */ /* 0x000fe20001000000 */
[C---:B------:R-:W-:Y:S01]  /*6560*/  VIADD R19, R5.reuse, 0x4 ;  /* 0x0000000405137836 */ /* 0x040fe20000000000 */
[----:B------:R-:W-:Y:S01]  /*6570*/  HGMMA.64x128x16.F32.BF16 R24, gdesc[UR4], RZ, !UPT, gsb0 ;  /* 0x01e00000041879f0 */ /* 0x000fe2000c0018ff */
[----:B------:R-:W-:Y:S01]  /*6580*/  UIADD3 UR4, UR6, 0x2, URZ ;  /* 0x0000000206047890 */ /* 0x000fe2000fffe03f */
[C---:B------:R-:W-:Y:S01]  /*6590*/  VIADD R17, R5.reuse, 0x8 ;  /* 0x0000000805117836 */ /* 0x040fe20000000000 */
[----:B------:R-:W1:Y:S01]  /*65a0*/  SHFL.IDX PT, R12, R16, R12, 0x1f ;  /* 0x00001f0c100c7589 */ /* 0x000e6200000e0000 */
[----:B------:R-:W-:Y:S01]  /*65b0*/  VIADD R20, R5, 0x1c ;  /* 0x0000001c05147836 */ /* 0x000fe20000000000 */
[----:B------:R-:W-:Y:S01]  /*65c0*/  ISETP.GT.AND P1, PT, R6, 0x8, PT ;  /* 0x000000080600780c */ /* 0x000fe20003f24270 */
[----:B------:R-:W-:Y:S01]  /*65d0*/  ULDC UR5, c[0x0][0x744] ;  /* 0x0001d10000057ab9 */ /* 0x000fe20000000800 */
[----:B------:R-:W-:Y:S01]  /*65e0*/  SHFL.IDX PT, R13, R16, R13, 0x1f ;  /* 0x00001f0d100d7589 */ /* 0x000fe200000e0000 */
[----:B------:R-:W-:Y:S01]  /*65f0*/  UMOV UR10, UR4 ;  /* 0x00000004000a7c82 */ /* 0x000fe20008000000 */
[----:B------:R-:W-:Y:S01]  /*6600*/  UIADD3 UR4, UR6, 0x4, URZ ;  /* 0x0000000406047890 */ /* 0x000fe2000fffe03f */
[----:B------:R-:W-:Y:S01]  /*6610*/  FSEL R101, R101, -INF , P2 ;  /* 0xff80000065657808 */ /* 0x000fe20001000000 */
[----:B------:R-:W-:Y:S01]  /*6620*/  SHFL.IDX PT, R14, R16, R14, 0x1f ;  /* 0x00001f0e100e7589 */ /* 0x000fe200000e0000 */
[----:B------:R-:W-:Y:S01]  /*6630*/  FSEL R93, R93, -INF , P2 ;  /* 0xff8000005d5d7808 */ /* 0x000fe20001000000 */
[----:B------:R-:W-:Y:S01]  /*6640*/  UIADD3 UR6, UR6, 0x6, URZ ;  /* 0x0000000606067890 */ /* 0x000fe2000fffe03f */
[----:B------:R-:W-:Y:S01]  /*6650*/  FSEL R230, R92, -INF , P2 ;  /* 0xff8000005ce67808 */ /* 0x000fe20001000000 */
[----:B------:R-:W2:Y:S01]  /*6660*/  SHFL.IDX PT, R15, R16, R15, 0x1f ;  /* 0x00001f0f100f7589 */ /* 0x000ea200000e0000 */
[----:B------:R-:W-:Y:S01]  /*6670*/  FSEL R94, R94, -INF , P1 ;  /* 0xff8000005e5e7808 */ /* 0x000fe20000800000 */
[----:B------:R-:W-:Y:S01]  /*6680*/  IMAD R217, R0, 0x400, R217 ;  /* 0x0000040000d97824 */ /* 0x000fe200078e02d9 */
[----:B------:R-:W-:Y:S01]  /*6690*/  FSEL R103, R103, -INF , P1 ;  /* 0xff80000067677808 */ /* 0x000fe20000800000 */
[----:B------:R-:W3:Y:S01]  /*66a0*/  SHFL.IDX PT, R22, R231, R17, 0x1f ;  /* 0x00001f11e7167589 */ /* 0x000ee200000e0000 */
[----:B------:R-:W-:-:S02]  /*66b0*/  FSEL R106, R106, -INF , P1 ;  /* 0xff8000006a6a7808 */ /* 0x000fc40000800000 */
        /* <DEDUP_REMOVED lines=10> */
[----:B------:R-:W-:Y:S01]  /*6760*/  FSEL R147, R147, -INF , P1 ;  /* 0xff80000093937808 */ /* 0x000fe20000800000 */
[----:B------:R-:W-:Y:S01]  /*6770*/  FFMA.FTZ R12, R95, UR5, -R12 ;  /* 0x000000055f0c7c23 */ /* 0x000fe2000801080c */
[----:B------:R-:W-:Y:S01]  /*6780*/  FSEL R89, R89, -INF , P2 ;  /* 0xff80000059597808 */ /* 0x000fe20001000000 */
[----:B------:R-:W5:Y:S01]  /*6790*/  MUFU.EX2 R9, R9 ;  /* 0x0000000900097308 */ /* 0x000f620000000800 */
[----:B-1----:R-:W-:Y:S01]  /*67a0*/  VIADD R93, R5, 0x1c ;  /* 0x0000001c055d7836 */ /* 0x002fe20000000000 */
[----:B------:R-:W-:Y:S02]  /*67b0*/  FSEL R91, R91, -INF , P1 ;  /* 0xff8000005b5b7808 */ /* 0x000fe40000800000 */
[----:B------:R-:W-:Y:S02]  /*67c0*/  FSEL R100, R100, -INF , P2 ;  /* 0xff80000064647808 */ /* 0x000fe40001000000 */
[----:B------:R-:W-:-:S02]  /*67d0*/  FSEL R113, R113, -INF , P2 ;  /* 0xff80000071717808 */ /* 0x000fc40001000000 */
[----:B------:R-:W-:Y:S01]  /*67e0*/  FSEL R108, R108, -INF , P2 ;  /* 0xff8000006c6c7808 */ /* 0x000fe20001000000 */
[----:B--2---:R-:W-:Y:S01]  /*67f0*/  FFMA.FTZ R100, R100, UR5, -R15 ;  /* 0x0000000564647c23 */ /* 0x004fe2000801080f */
[----:B------:R-:W-:Y:S01]  /*6800*/  FSEL R110, R110, -INF , P1 ;  /* 0xff8000006e6e7808 */ /* 0x000fe20000800000 */
[----:B------:R-:W-:Y:S01]  /*6810*/  MUFU.EX2 R12, R12 ;  /* 0x0000000c000c7308 */ /* 0x000fe20000000800 */
[----:B------:R-:W-:Y:S01]  /*6820*/  FSEL R112, R112, -INF , P2 ;  /* 0xff80000070707808 */ /* 0x000fe20001000000 */
[--C-:B---3--:R-:W-:Y:S01]  /*6830*/  FFMA.FTZ R21, R108, UR5, -R22.reuse ;  /* 0x000000056c157c23 */ /* 0x108fe20008010816 */
[----:B------:R-:W-:Y:S01]  /*6840*/  FSEL R114, R114, -INF , P1 ;  /* 0xff80000072727808 */ /* 0x000fe20000800000 */
[----:B------:R-:W-:Y:S01]  /*6850*/  FFMA.FTZ R22, R110, UR5, -R22 ;  /* 0x000000056e167c23 */ /* 0x000fe20008010816 */
[----:B------:R-:W-:Y:S02]  /*6860*/  FSEL R96, R96, -INF , P2 ;  /* 0xff80000060607808 */ /* 0x000fe40001000000 */
[----:B------:R-:W-:Y:S01]  /*6870*/  FSEL R98, R98, -INF , P1 ;  /* 0xff80000062627808 */ /* 0x000fe20000800000 */
[----:B------:R-:W-:Y:S01]  /*6880*/  MUFU.EX2 R228, R100 ;  /* 0x0000006400e47308 */ /* 0x000fe20000000800 */
[----:B------:R-:W-:Y:S01]  /*6890*/  FSEL R102, R102, -INF , P1 ;  /* 0xff80000066667808 */ /* 0x000fe20000800000 */
[--C-:B------:R-:W-:Y:S01]  /*68a0*/  FFMA.FTZ R96, R96, UR5, -R13.reuse ;  /* 0x0000000560607c23 */ /* 0x100fe2000801080d */
[----:B------:R-:W-:Y:S01]  /*68b0*/  FSEL R109, R109, -INF , P2 ;  /* 0xff8000006d6d7808 */ /* 0x000fe20001000000 */
[----:B------:R-:W-:Y:S01]  /*68c0*/  FFMA.FTZ R13, R98, UR5, -R13 ;  /* 0x00000005620d7c23 */ /* 0x000fe2000801080d */
[----:B------:R-:W-:Y:S01]  /*68d0*/  FSEL R97, R97, -INF , P2 ;  /* 0xff80000061617808 */ /* 0x000fe20001000000 */
[----:B----4-:R-:W1:Y:S01]  /*68e0*/  SHFL.IDX PT, R98, R223, R5, 0x1f ;  /* 0x00001f05df627589 */ /* 0x010e6200000e0000 */
[----:B------:R-:W-:Y:S01]  /*68f0*/  FFMA.FTZ R15, R102, UR5, -R15 ;  /* 0x00000005660f7c23 */ /* 0x000fe2000801080f */
[----:B------:R-:W-:Y:S01]  /*6900*/  FSEL R99, R99, -INF , P1 ;  /* 0xff80000063637808 */ /* 0x000fe20000800000 */
[----:B------:R-:W-:Y:S01]  /*6910*/  MUFU.EX2 R229, R96 ;  /* 0x0000006000e57308 */ /* 0x000fe20000000800 */
[----:B------:R-:W-:Y:S01]  /*6920*/  FSEL R119, R119, -INF , P1 ;  /* 0xff80000077777808 */ /* 0x000fe20000800000 */
[--C-:B------:R-:W-:Y:S01]  /*6930*/  FFMA.FTZ R97, R97, UR5, -R14.reuse ;  /* 0x0000000561617c23 */ /* 0x100fe2000801080e */
[----:B------:R-:W-:Y:S01]  /*6940*/  FSEL R105, R105, -INF , P2 ;  /* 0xff80000069697808 */ /* 0x000fe20001000000 */
[----:B------:R-:W-:Y:S01]  /*6950*/  FFMA.FTZ R14, R99, UR5, -R14 ;  /* 0x00000005630e7c23 */ /* 0x000fe2000801080e */
[----:B------:R-:W-:-:S02]  /*6960*/  FSEL R107, R107, -INF , P1 ;  /* 0xff8000006b6b7808 */ /* 0x000fc40000800000 */
[----:B------:R-:W-:Y:S01]  /*6970*/  FSEL R99, R121, -INF , P2 ;  /* 0xff80000079637808 */ /* 0x000fe20001000000 */
[----:B------:R1:W-:Y:S01]  /*6980*/  MUFU.EX2 R226, R97 ;  /* 0x0000006100e27308 */ /* 0x0003e20000000800 */
[----:B------:R-:W-:Y:S02]  /*6990*/  FSEL R123, R123, -INF , P1 ;  /* 0xff8000007b7b7808 */ /* 0x000fe40000800000 */
[----:B------:R-:W-:Y:S02]  /*69a0*/  FSEL R134, R134, -INF , P1 ;  /* 0xff80000086867808 */ /* 0x000fe40000800000 */
[----:B------:R-:W-:Y:S02]  /*69b0*/  FSEL R120, R120, -INF , P2 ;  /* 0xff80000078787808 */ /* 0x000fe40001000000 */
[----:B------:R-:W-:Y:S01]  /*69c0*/  FSEL R131, R131, -INF , P1 ;  /* 0xff80000083837808 */ /* 0x000fe20000800000 */
[----:B------:R-:W-:Y:S01]  /*69d0*/  MUFU.EX2 R15, R15 ;  /* 0x0000000f000f7308 */ /* 0x000fe20000000800 */
[----:B------:R-:W-:-:S02]  /*69e0*/  FSEL R111, R111, -INF , P1 ;  /* 0xff8000006f6f7808 */ /* 0x000fc40000800000 */
[----:B------:R-:W-:Y:S01]  /*69f0*/  FSEL R126, R126, -INF , P1 ;  /* 0xff8000007e7e7808 */ /* 0x000fe20000800000 */
[----:B-1----:R-:W-:Y:S01]  /*6a00*/  FFMA.FTZ R97, R120, UR5, -R98 ;  /* 0x0000000578617c23 */ /* 0x002fe20008010862 */
[----:B------:R-:W-:Y:S01]  /*6a10*/  FSEL R120, R144, -INF , P2 ;  /* 0xff80000090787808 */ /* 0x000fe20001000000 */
[----:B------:R-:W-:Y:S01]  /*6a20*/  VIADD R144, R5, 0xc ;  /* 0x0000000c05907836 */ /* 0x000fe20000000000 */
[----:B------:R-:W-:Y:S01]  /*6a30*/  FSEL R130, R130, -INF , P1 ;  /* 0xff80000082827808 */ /* 0x000fe20000800000 */
[----:B------:R-:W-:Y:S01]  /*6a40*/  MUFU.EX2 R222, R222 ;  /* 0x000000de00de7308 */ /* 0x000fe20000000800 */
[----:B------:R-:W-:Y:S02]  /*6a50*/  FSEL R135, R135, -INF , P1 ;  /* 0xff80000087877808 */ /* 0x000fe40000800000 */
[----:B------:R-:W1:Y:S01]  /*6a60*/  SHFL.IDX PT, R121, R218, R144, 0x1f ;  /* 0x00001f90da797589 */ /* 0x000e6200000e0000 */
[----:B------:R-:W-:Y:S02]  /*6a70*/  FSEL R142, R142, -INF , P1 ;  /* 0xff8000008e8e7808 */ /* 0x000fe40000800000 */
[----:B------:R-:W-:-:S02]  /*6a80*/  FSEL R139, R139, -INF , P1 ;  /* 0xff8000008b8b7808 */ /* 0x000fc40000800000 */
        /* <DEDUP_REMOVED lines=9> */
[----:B------:R-:W-:-:S05]  /*6b20*/  FSEL R150, R150, -INF , P1 ;  /* 0xff80000096967808 */ /* 0x000fca0000800000 */
[----:B------:R-:W-:Y:S01]  /*6b30*/  MUFU.EX2 R97, R97 ;  /* 0x0000006100617308 */ /* 0x000fe20000000800 */
[--C-:B-1----:R-:W-:Y:S01]  /*6b40*/  FFMA.FTZ R122, R122, UR5, -R121.reuse ;  /* 0x000000057a7a7c23 */ /* 0x102fe20008010879 */
[----:B------:R-:W-:-:S06]  /*6b50*/  FFMA.FTZ R121, R143, UR5, -R121 ;  /* 0x000000058f797c23 */ /* 0x000fcc0008010879 */
[----:B------:R-:W-:Y:S08]  /*6b60*/  MUFU.EX2 R98, R98 ;  /* 0x0000006200627308 */ /* 0x000ff00000000800 */
[----:B------:R-:W-:Y:S01]  /*6b70*/  MUFU.EX2 R21, R21 ;  /* 0x0000001500157308 */ /* 0x000fe20000000800 */
[----:B------:R-:W-:Y:S02]  /*6b80*/  WARPGROUP.DEPBAR.LE gsb0, 0x0 ;  /* 0x00008000000079c5 */ /* 0x000fe40000010000 */
[----:B------:R-:W-:-:S05]  /*6b90*/  WARPGROUP.ARRIVE ;  /* 0x00000000000079c5 */ /* 0x000fca0000000000 */
[----:B------:R-:W-:Y:S01]  /*6ba0*/  MUFU.EX2 R22, R22 ;  /* 0x0000001600167308 */ /* 0x000fe20000000800 */
[----:B-----5:R-:W-:Y:S02]  /*6bb0*/  R2UR UR8, R10 ;  /* 0x000000000a0872ca */ /* 0x020fe400000e0000 */
[----:B------:R-:W-:Y:S01]  /*6bc0*/  R2UR UR9, R11 ;  /* 0x000000000b0972ca */ /* 0x000fe200000e0000 */
[----:B------:R-:W1:Y:S04]  /*6bd0*/  SHFL.IDX PT, R10, R16, R19, 0x1f ;  /* 0x00001f13100a7589 */ /* 0x000e6800000e0000 */
[----:B------:R2:W3:Y:S04]  /*6be0*/  SHFL.IDX PT, R11, R16, R17, 0x1f ;  /* 0x00001f11100b7589 */ /* 0x0004e800000e0000 */
[----:B------:R-:W4:Y:S04]  /*6bf0*/  SHFL.IDX PT, R16, R16, R20, 0x1f ;  /* 0x00001f1410107589 */ /* 0x000f2800000e0000 */
[----:B------:R-:W-:Y:S01]  /*6c00*/  HGMMA.64x128x16.F32.BF16 R24, gdesc[UR8], R24, gsb0 ;  /* 0x01e00000081879f0 */ /* 0x000fe20008001818 */
[----:B------:R-:W-:Y:S01]  /*6c10*/  R2UR UR8, R234 ;  /* 0x00000000ea0872ca */ /* 0x000fe200000e0000 */
[----:B------:R-:W-:Y:S01]  /*6c20*/  UMOV UR10, UR4 ;  /* 0x00000004000a7c82 */ /* 0x000fe20008000000 */
[----:B------:R-:W-:Y:S01]  /*6c30*/  R2UR UR9, R235 ;  /* 0x00000000eb0972ca */ /* 0x000fe200000e0000 */
[----:B------:R-:W-:Y:S01]  /*6c40*/  UMOV UR11, 0x40000040 ;  /* 0x40000040000b7882 */ /* 0x000fe20000000000 */
[----:B--2---:R-:W-:Y:S01]  /*6c50*/  FFMA.FTZ R17, R104, UR5, -R18 ;  /* 0x0000000568117c23 */ /* 0x004fe20008010812 */
[----:B------:R-:W-:-:S02]  /*6c60*/  VIADD R104, R5, 0x18 ;  /* 0x0000001805687836 */ /* 0x000fc40000000000 */
[----:B------:R-:W-:Y:S01]  /*6c70*/  FFMA.FTZ R18, R106, UR5, -R18 ;  /* 0x000000056a127c23 */ /* 0x000fe20008010812 */
[----:B------:R-:W-:Y:S01]  /*6c80*/  VIADD R106, R5, 0x10 ;  /* 0x00000010056a7836 */ /* 0x000fe20000000000 */
[----:B------:R-:W2:Y:S01]  /*6c90*/  SHFL.IDX PT, R20, R231, R19, 0x1f ;  /* 0x00001f13e7147589 */ /* 0x000ea200000e0000 */
[----:B------:R-:W-:Y:S01]  /*6ca0*/  R2UR UR4, R217 ;  /* 0x00000000d90472ca */ /* 0x000fe200000e0000 */
[----:B------:R-:W-:Y:S01]  /*6cb0*/  MUFU.EX2 R17, R17 ;  /* 0x0000001100117308 */ /* 0x000fe20000000800 */
[--C-:B-1----:R-:W-:Y:S01]  /*6cc0*/  FFMA.FTZ R89, R89, UR5, -R10.reuse ;  /* 0x0000000559597c23 */ /* 0x102fe2000801080a */
[----:B------:R-:W1:Y:S01]  /*6cd0*/  SHFL.IDX PT, R90, R231, R106, 0x1f ;  /* 0x00001f6ae75a7589 */ /* 0x000e6200000e0000 */
[----:B------:R-:W-:Y:S01]  /*6ce0*/  FFMA.FTZ R10, R91, UR5, -R10 ;  /* 0x000000055b0a7c23 */ /* 0x000fe2000801080a */
[--C-:B---3--:R-:W-:Y:S01]  /*6cf0*/  FFMA.FTZ R230, R230, UR5, -R11.reuse ;  /* 0x00000005e6e67c23 */ /* 0x108fe2000801080b */
[----:B------:R-:W-:Y:S01]  /*6d00*/  FFMA.FTZ R11, R94, UR5, -R11 ;  /* 0x000000055e0b7c23 */ /* 0x000fe2000801080b */
[----:B------:R-:W-:Y:S02]  /*6d10*/  SHFL.IDX PT, R110, R223, R104, 0x1f ;  /* 0x00001f68df6e7589 */ /* 0x000fe400000e0000 */
[----:B------:R-:W-:Y:S01]  /*6d20*/  MUFU.EX2 R224, R89 ;  /* 0x0000005900e07308 */ /* 0x000fe20000000800 */
[--C-:B----4-:R-:W-:Y:S01]  /*6d30*/  FFMA.FTZ R101, R101, UR5, -R16.reuse ;  /* 0x0000000565657c23 */ /* 0x110fe20008010810 */
[----:B------:R-:W-:Y:S01]  /*6d40*/  FFMA.FTZ R16, R103, UR5, -R16 ;  /* 0x0000000567107c23 */ /* 0x000fe20008010810 */
[----:B------:R3:W-:Y:S01]  /*6d50*/  SHFL.IDX PT, R94, R231, R104, 0x1f ;  /* 0x00001f68e75e7589 */ /* 0x0007e200000e0000 */
[----:B------:R-:W-:-:S03]  /*6d60*/  VIADD R103, R5, 0xc ;  /* 0x0000000c05677836 */ /* 0x000fc60000000000 */
[----:B------:R-:W4:Y:S01]  /*6d70*/  SHFL.IDX PT, R106, R223, R106, 0x1f ;  /* 0x00001f6adf6a7589 */ /* 0x000f2200000e0000 */
[----:B------:R5:W-:Y:S03]  /*6d80*/  MUFU.EX2 R225, R101 ;  /* 0x0000006500e17308 */ /* 0x000be60000000800 */
[----:B------:R-:W4:Y:S01]  /*6d90*/  SHFL.IDX PT, R88, R231, R103, 0x1f ;  /* 0x00001f67e7587589 */ /* 0x000f2200000e0000 */
[----:B---3--:R-:W-:Y:S01]  /*6da0*/  FSEL R104, R127, -INF , P1 ;  /* 0xff8000007f687808 */ /* 0x008fe20000800000 */
[--C-:B--2---:R-:W-:Y:S02]  /*6db0*/  FFMA.FTZ R19, R105, UR5, -R20.reuse ;  /* 0x0000000569137c23 */ /* 0x104fe40008010814 */
[----:B------:R-:W2:Y:S01]  /*6dc0*/  SHFL.IDX PT, R103, R223, R103, 0x1f ;  /* 0x00001f67df677589 */ /* 0x000ea200000e0000 */
[----:B------:R-:W-:Y:S01]  /*6dd0*/  FFMA.FTZ R20, R107, UR5, -R20 ;  /* 0x000000056b147c23 */ /* 0x000fe20008010814 */
[----:B-----5:R-:W-:-:S02]  /*6de0*/  VIADD R101, R5, 0x14 ;  /* 0x0000001405657836 */ /* 0x020fc40000000000 */
[--C-:B-1----:R-:W-:Y:S01]  /*6df0*/  FFMA.FTZ R89, R112, UR5, -R90.reuse ;  /* 0x0000000570597c23 */ /* 0x102fe2000801085a */
[----:B------:R-:W-:Y:S01]  /*6e00*/  FFMA.FTZ R90, R114, UR5, -R90 ;  /* 0x00000005725a7c23 */ /* 0x000fe2000801085a */
[----:B------:R-:W-:Y:S01]  /*6e10*/  VIADD R114, R5, 0x8 ;  /* 0x0000000805727836 */ /* 0x000fe20000000000 */
[----:B------:R-:W-:Y:S01]  /*6e20*/  FSEL R107, R129, -INF , P2 ;  /* 0xff800000816b7808 */ /* 0x000fe20001000000 */
[----:B------:R-:W1:Y:S01]  /*6e30*/  SHFL.IDX PT, R92, R231, R101, 0x1f ;  /* 0x00001f65e75c7589 */ /* 0x000e6200000e0000 */
[----:B------:R-:W-:Y:S01]  /*6e40*/  FSEL R105, R128, -INF , P2 ;  /* 0xff80000080697808 */ /* 0x000fe20001000000 */
[----:B------:R-:W-:Y:S02]  /*6e50*/  MUFU.EX2 R10, R10 ;  /* 0x0000000a000a7308 */ /* 0x000fe40000000800 */
[----:B------:R3:W5:Y:S04]  /*6e60*/  SHFL.IDX PT, R231, R231, R93, 0x1f ;  /* 0x00001f5de7e77589 */ /* 0x00076800000e0000 */
[----:B------:R2:W5:Y:S01]  /*6e70*/  SHFL.IDX PT, R108, R223, R101, 0x1f ;  /* 0x00001f65df6c7589 */ /* 0x00056200000e0000 */
[--C-:B----4-:R-:W-:Y:S01]  /*6e80*/  FFMA.FTZ R105, R105, UR5, -R106.reuse ;  /* 0x0000000569697c23 */ /* 0x110fe2000801086a */
[----:B------:R-:W-:Y:S01]  /*6e90*/  FFMA.FTZ R106, R130, UR5, -R106 ;  /* 0x00000005826a7c23 */ /* 0x000fe2000801086a */
[----:B------:R-:W-:Y:S01]  /*6ea0*/  FSEL R130, R136, -INF , P2 ;  /* 0xff80000088827808 */ /* 0x000fe20001000000 */
[----:B------:R-:W4:Y:S01]  /*6eb0*/  SHFL.IDX PT, R102, R223, R114, 0x1f ;  /* 0x00001f72df667589 */ /* 0x000f2200000e0000 */
[----:B------:R-:W-:Y:S01]  /*6ec0*/  FFMA.FTZ R23, R109, UR5, -R88 ;  /* 0x000000056d177c23 */ /* 0x000fe20008010858 */
[--C-:B---3--:R-:W-:Y:S01]  /*6ed0*/  FFMA.FTZ R93, R116, UR5, -R94.reuse ;  /* 0x00000005745d7c23 */ /* 0x108fe2000801085e */
[----:B------:R-:W-:Y:S01]  /*6ee0*/  FFMA.FTZ R94, R118, UR5, -R94 ;  /* 0x00000005765e7c23 */ /* 0x000fe2000801085e */
[----:B------:R-:W-:Y:S01]  /*6ef0*/  FSEL R118, R145, -INF , P2 ;  /* 0xff80000091767808 */ /* 0x000fe20001000000 */
[----:B------:R-:W-:Y:S01]  /*6f00*/  VIADD R145, R5, 0x14 ;  /* 0x0000001405917836 */ /* 0x000fe20000000000 */
[----:B------:R-:W-:Y:S01]  /*6f10*/  FSEL R109, R125, -INF , P2 ;  /* 0xff8000007d6d7808 */ /* 0x000fe20001000000 */
[--C-:B--2---:R-:W-:Y:S01]  /*6f20*/  FFMA.FTZ R104, R104, UR5, -R103.reuse ;  /* 0x0000000568687c23 */ /* 0x104fe20008010867 */
[----:B------:R-:W-:Y:S01]  /*6f30*/  FSEL R101, R124, -INF , P2 ;  /* 0xff8000007c657808 */ /* 0x000fe20001000000 */
[----:B------:R-:W-:Y:S01]  /*6f40*/  FFMA.FTZ R88, R111, UR5, -R88 ;  /* 0x000000056f587c23 */ /* 0x000fe20008010858 */
[----:B------:R-:W-:Y:S01]  /*6f50*/  FSEL R116, R148, -INF , P2 ;  /* 0xff80000094747808 */ /* 0x000fe20001000000 */
[----:B------:R-:W-:Y:S01]  /*6f60*/  FFMA.FTZ R109, R109, UR5, -R103 ;  /* 0x000000056d6d7c23 */ /* 0x000fe20008010867 */
[----:B-1----:R-:W-:Y:S01]  /*6f70*/  FFMA.FTZ R91, R113, UR5, -R92 ;  /* 0x00000005715b7c23 */ /* 0x002fe2000801085c */
[----:B------:R-:W-:Y:S01]  /*6f80*/  VIADD R113, R5, 0x4 ;  /* 0x0000000405717836 */ /* 0x000fe20000000000 */
[----:B------:R-:W-:Y:S01]  /*6f90*/  FSEL R111, R133, -INF , P2 ;  /* 0xff800000856f7808 */ /* 0x000fe20001000000 */
[----:B------:R1:W-:Y:S01]  /*6fa0*/  MUFU.EX2 R103, R109 ;  /* 0x0000006d00677308 */ /* 0x0003e20000000800 */
[--C-:B-----5:R-:W-:Y:S01]  /*6fb0*/  FFMA.FTZ R95, R117, UR5, -R231.reuse ;  /* 0x00000005755f7c23 */ /* 0x120fe200080108e7 */
[----:B------:R-:W-:Y:S01]  /*6fc0*/  FFMA.FTZ R96, R119, UR5, -R231 ;  /* 0x0000000577607c23 */ /* 0x000fe200080108e7 */
[----:B------:R-:W2:Y:S01]  /*6fd0*/  SHFL.IDX PT, R117, R218, R145, 0x1f ;  /* 0x00001f91da757589 */ /* 0x000ea200000e0000 */
[----:B------:R-:W-:-:S02]  /*6fe0*/  VIADD R231, R5, 0x1c ;  /* 0x0000001c05e77836 */ /* 0x000fc40000000000 */
[--C-:B------:R-:W-:Y:S01]  /*6ff0*/  FFMA.FTZ R107, R107, UR5, -R108.reuse ;  /* 0x000000056b6b7c23 */ /* 0x100fe2000801086c */
[----:B------:R-:W-:Y:S01]  /*7000*/  FFMA.FTZ R108, R131, UR5, -R108 ;  /* 0x00000005836c7c23 */ /* 0x000fe2000801086c */
[----:B------:R-:W3:Y:S01]  /*7010*/  SHFL.IDX PT, R100, R223, R113, 0x1f ;  /* 0x00001f71df647589 */ /* 0x000ee200000e0000 */
[----:B------:R-:W-:Y:S01]  /*7020*/  VIADD R148, R5, 0x10 ;  /* 0x0000001005947836 */ /* 0x000fe20000000000 */
[----:B-1----:R-:W-:Y:S01]  /*7030*/  FSEL R109, R132, -INF , P2 ;  /* 0xff800000846d7808 */ /* 0x002fe20001000000 */
[--C-:B----4-:R-:W-:Y:S01]  /*7040*/  FFMA.FTZ R101, R101, UR5, -R102.reuse ;  /* 0x0000000565657c23 */ /* 0x110fe20008010866 */
[----:B------:R1:W4:Y:S01]  /*7050*/  SHFL.IDX PT, R112, R223, R231, 0x1f ;  /* 0x00001fe7df707589 */ /* 0x00032200000e0000 */
[----:B------:R-:W-:Y:S01]  /*7060*/  FFMA.FTZ R102, R126, UR5, -R102 ;  /* 0x000000057e667c23 */ /* 0x000fe20008010866 */
[----:B------:R-:W-:Y:S01]  /*7070*/  FSEL R125, R140, -INF , P2 ;  /* 0xff8000008c7d7808 */ /* 0x000fe20001000000 */
[--C-:B------:R-:W-:Y:S01]  /*7080*/  FFMA.FTZ R109, R109, UR5, -R110.reuse ;  /* 0x000000056d6d7c23 */ /* 0x100fe2000801086e */
[----:B------:R-:W-:Y:S01]  /*7090*/  FFMA.FTZ R110, R134, UR5, -R110 ;  /* 0x00000005866e7c23 */ /* 0x000fe2000801086e */
[----:B------:R-:W5:Y:S01]  /*70a0*/  SHFL.IDX PT, R131, R218, R5, 0x1f ;  /* 0x00001f05da837589 */ /* 0x000f6200000e0000 */
[----:B------:R-:W-:Y:S01]  /*70b0*/  FFMA.FTZ R92, R115, UR5, -R92 ;  /* 0x00000005735c7c23 */ /* 0x000fe2000801085c */
[----:B------:R-:W5:Y:S02]  /*70c0*/  MUFU.EX2 R11, R11 ;  /* 0x0000000b000b7308 */ /* 0x000f640000000800 */
[----:B------:R3:W5:Y:S01]  /*70d0*/  SHFL.IDX PT, R134, R218, R113, 0x1f ;  /* 0x00001f71da867589 */ /* 0x00076200000e0000 */
[----:B-1----:R-:W-:-:S03]  /*70e0*/  VIADD R223, R5, 0x18 ;  /* 0x0000001805df7836 */ /* 0x002fc60000000000 */
[----:B------:R-:W1:Y:S02]  /*70f0*/  SHFL.IDX PT, R119, R218, R148, 0x1f ;  /* 0x00001f94da777589 */ /* 0x000e6400000e0000 */
[----:B------:R-:W-:Y:S01]  /*7100*/  MUFU.EX2 R107, R107 ;  /* 0x0000006b006b7308 */ /* 0x000fe20000000800 */
[--C-:B--2---:R-:W-:Y:S01]  /*7110*/  FFMA.FTZ R118, R118, UR5, -R117.reuse ;  /* 0x0000000576767c23 */ /* 0x104fe20008010875 */
[----:B------:R-:W-:Y:S01]  /*7120*/  FFMA.FTZ R117, R147, UR5, -R117 ;  /* 0x0000000593757c23 */ /* 0x000fe20008010875 */
[----:B------:R-:W2:Y:S01]  /*7130*/  SHFL.IDX PT, R115, R218, R223, 0x1f ;  /* 0x00001fdfda737589 */ /* 0x000ea200000e0000 */
[----:B---3--:R-:W-:Y:S01]  /*7140*/  FSEL R113, R151, -INF , P1 ;  /* 0xff80000097717808 */ /* 0x008fe20000800000 */
[--C-:B------:R-:W-:Y:S01]  /*7150*/  FFMA.FTZ R99, R99, UR5, -R100.reuse ;  /* 0x0000000563637c23 */ /* 0x100fe20008010864 */
[----:B------:R-:W-:Y:S01]  /*7160*/  FFMA.FTZ R100, R123, UR5, -R100 ;  /* 0x000000057b647c23 */ /* 0x000fe20008010864 */
[----:B------:R-:W3:Y:S01]  /*7170*/  LDL R147, [R1+0x28] ;  /* 0x0000280001937983 */ /* 0x000ee20000100800 */
[----:B------:R-:W-:-:S02]  /*7180*/  VIADD R151, R5, 0x4 ;  /* 0x0000000405977836 */ /* 0x000fc40000000000 */
[--C-:B----4-:R-:W-:Y:S01]  /*7190*/  FFMA.FTZ R111, R111, UR5, -R112.reuse ;  /* 0x000000056f6f7c23 */ /* 0x110fe20008010870 */
[----:B------:R-:W-:Y:S01]  /*71a0*/  FFMA.FTZ R112, R135, UR5, -R112 ;  /* 0x0000000587707c23 */ /* 0x000fe20008010870 */
[----:B------:R4:W2:Y:S01]  /*71b0*/  SHFL.IDX PT, R123, R218, R114, 0x1f ;  /* 0x00001f72da7b7589 */ /* 0x0008a200000e0000 */
[----:B------:R-:W-:Y:S01]  /*71c0*/  FSEL R135, R137, -INF , P2 ;  /* 0xff80000089877808 */ /* 0x000fe20001000000 */
[----:B------:R-:W3:Y:S01]  /*71d0*/  MUFU.EX2 R16, R16 ;  /* 0x0000001000107308 */ /* 0x000ee20000000800 */
[--C-:B-----5:R-:W-:Y:S01]  /*71e0*/  FFMA.FTZ R130, R130, UR5, -R131.reuse ;  /* 0x0000000582827c23 */ /* 0x120fe20008010883 */
[----:B------:R-:W-:Y:S01]  /*71f0*/  FFMA.FTZ R131, R138, UR5, -R131 ;  /* 0x000000058a837c23 */ /* 0x000fe20008010883 */
[----:B------:R-:W5:Y:S01]  /*7200*/  SHFL.IDX PT, R218, R218, R231, 0x1f ;  /* 0x00001fe7dada7589 */ /* 0x000f6200000e0000 */
[--C-:B------:R-:W-:Y:S01]  /*7210*/  FFMA.FTZ R135, R135, UR5, -R134.reuse ;  /* 0x0000000587877c23 */ /* 0x100fe20008010886 */
[----:B------:R-:W-:Y:S01]  /*7220*/  FFMA.FTZ R134, R139, UR5, -R134 ;  /* 0x000000058b867c23 */ /* 0x000fe20008010886 */
[----:B----4-:R-:W-:Y:S01]  /*7230*/  FSEL R114, R149, -INF , P2 ;  /* 0xff80000095727808 */ /* 0x010fe20001000000 */
[----:B------:R-:W-:Y:S01]  /*7240*/  VIADD R149, R5, 0x8 ;  /* 0x0000000805957836 */ /* 0x000fe20000000000 */
[----:B------:R-:W4:Y:S01]  /*7250*/  MUFU.EX2 R101, R101 ;  /* 0x0000006500657308 */ /* 0x000f220000000800 */
[--C-:B-1----:R-:W-:Y:S01]  /*7260*/  FFMA.FTZ R120, R120, UR5, -R119.reuse ;  /* 0x0000000578787c23 */ /* 0x102fe20008010877 */
[----:B------:R-:W-:Y:S01]  /*7270*/  FFMA.FTZ R119, R146, UR5, -R119 ;  /* 0x0000000592777c23 */ /* 0x000fe20008010877 */
[--C-:B--2---:R-:W-:Y:S01]  /*7280*/  FFMA.FTZ R116, R116, UR5, -R115.reuse ;  /* 0x0000000574747c23 */ /* 0x104fe20008010873 */
[----:B------:R-:W-:-:S04]  /*7290*/  FFMA.FTZ R115, R150, UR5, -R115 ;  /* 0x0000000596737c23 */ /* 0x000fc80008010873 */
[----:B------:R-:W1:Y:S01]  /*72a0*/  MUFU.EX2 R105, R105 ;  /* 0x0000006900697308 */ /* 0x000e620000000800 */
[--C-:B------:R-:W-:Y:S01]  /*72b0*/  FFMA.FTZ R125, R125, UR5, -R123.reuse ;  /* 0x000000057d7d7c23 */ /* 0x100fe2000801087b */
[----:B------:R-:W-:-:S06]  /*72c0*/  FFMA.FTZ R123, R142, UR5, -R123 ;  /* 0x000000058e7b7c23 */ /* 0x000fcc000801087b */
        /* <DEDUP_REMOVED lines=44> */
[----:B------:R-:W5:Y:S04]  /*7590*/  SHFL.IDX PT, R127, R216, R144, 0x1f ;  /* 0x00001f90d87f7589 */ /* 0x000f6800000e0000 */
[----:B------:R-:W3:Y:S04]  /*75a0*/  SHFL.IDX PT, R129, R216, R148, 0x1f ;  /* 0x00001f94d8817589 */ /* 0x000ee800000e0000 */
[----:B------:R-:W-:Y:S01]  /*75b0*/  SHFL.IDX PT, R132, R216, R145, 0x1f ;  /* 0x00001f91d8847589 */ /* 0x000fe200000e0000 */
[--C-:B----4-:R-:W-:Y:S01]  /*75c0*/  FADD.FTZ R24, R24, -R124.reuse ;  /* 0x8000007c18187221 */ /* 0x110fe20000010000 */
[----:B------:R-:W-:-:S02]  /*75d0*/  FADD.FTZ R26, R26, -R124 ;  /* 0x8000007c1a1a7221 */ /* 0x000fc40000010000 */
[----:B------:R-:W4:Y:S01]  /*75e0*/  SHFL.IDX PT, R142, R216, R231, 0x1f ;  /* 0x00001fe7d88e7589 */ /* 0x000f2200000e0000 */
[--C-:B-1----:R-:W-:Y:S01]  /*75f0*/  FADD.FTZ R124, R25, -R126.reuse ;  /* 0x8000007e197c7221 */ /* 0x102fe20000010000 */
[----:B------:R-:W-:Y:S02]  /*7600*/  FADD.FTZ R126, R27, -R126 ;  /* 0x8000007e1b7e7221 */ /* 0x000fe40000010000 */
[----:B------:R-:W1:Y:S01]  /*7610*/  SHFL.IDX PT, R139, R220, R149, 0x1f ;  /* 0x00001f95dc8b7589 */ /* 0x000e6200000e0000 */
[--C-:B--2---:R-:W-:Y:S01]  /*7620*/  FADD.FTZ R128, R28, -R133.reuse ;  /* 0x800000851c807221 */ /* 0x104fe20000010000 */
[----:B------:R-:W-:Y:S01]  /*7630*/  FADD.FTZ R25, R30, -R133 ;  /* 0x800000851e197221 */ /* 0x000fe20000010000 */
[----:B------:R2:W1:Y:S01]  /*7640*/  MUFU.EX2 R28, R130 ;  /* 0x00000082001c7308 */ /* 0x0004620000000800 */
[----:B------:R-:W1:Y:S01]  /*7650*/  SHFL.IDX PT, R138, R220, R148, 0x1f ;  /* 0x00001f94dc8a7589 */ /* 0x000e6200000e0000 */
[----:B-----5:R-:W-:-:S03]  /*7660*/  FADD.FTZ R27, R31, -R127 ;  /* 0x8000007f1f1b7221 */ /* 0x020fc60000010000 */
[----:B------:R-:W5:Y:S03]  /*7670*/  SHFL.IDX PT, R137, R220, R144, 0x1f ;  /* 0x00001f90dc897589 */ /* 0x000f6600000e0000 */
[----:B------:R4:W5:Y:S01]  /*7680*/  MUFU.EX2 R30, R135 ;  /* 0x00000087001e7308 */ /* 0x0009620000000800 */
[----:B--2---:R-:W-:Y:S01]  /*7690*/  FADD.FTZ R130, R29, -R127 ;  /* 0x8000007f1d827221 */ /* 0x004fe20000010000 */
[--C-:B---3--:R-:W-:Y:S01]  /*76a0*/  FADD.FTZ R127, R32, -R129.reuse ;  /* 0x80000081207f7221 */ /* 0x108fe20000010000 */
[----:B------:R-:W2:Y:S01]  /*76b0*/  SHFL.IDX PT, R143, R216, R223, 0x1f ;  /* 0x00001fdfd88f7589 */ /* 0x000ea200000e0000 */
[----:B------:R-:W-:-:S03]  /*76c0*/  FADD.FTZ R129, R34, -R129 ;  /* 0x8000008122817221 */ /* 0x000fc60000010000 */
[----:B------:R-:W3:Y:S01]  /*76d0*/  SHFL.IDX PT, R32, R220, R145, 0x1f ;  /* 0x00001f91dc207589 */ /* 0x000ee200000e0000 */
[----:B------:R5:W3:Y:S01]  /*76e0*/  MUFU.EX2 R29, R131 ;  /* 0x00000083001d7308 */ /* 0x000ae20000000800 */
[--C-:B----4-:R-:W-:Y:S01]  /*76f0*/  FADD.FTZ R37, R37, -R142.reuse ;  /* 0x8000008e25257221 */ /* 0x110fe20000010000 */
[----:B------:R-:W-:Y:S01]  /*7700*/  FADD.FTZ R39, R39, -R142 ;  /* 0x8000008e27277221 */ /* 0x000fe20000010000 */
[----:B------:R-:W4:Y:S01]  /*7710*/  SHFL.IDX PT, R135, R219, R5, 0x1f ;  /* 0x00001f05db877589 */ /* 0x000f2200000e0000 */
[--C-:B-1----:R-:W-:Y:S01]  /*7720*/  FADD.FTZ R44, R44, -R139.reuse ;  /* 0x8000008b2c2c7221 */ /* 0x102fe20000010000 */
[----:B------:R-:W-:Y:S02]  /*7730*/  FADD.FTZ R46, R46, -R139 ;  /* 0x8000008b2e2e7221 */ /* 0x000fe40000010000 */
[----:B------:R-:W1:Y:S01]  /*7740*/  SHFL.IDX PT, R136, R220, R223, 0x1f ;  /* 0x00001fdfdc887589 */ /* 0x000e6200000e0000 */
[----:B------:R2:W1:Y:S01]  /*7750*/  MUFU.EX2 R31, R134 ;  /* 0x00000086001f7308 */ /* 0x0004620000000800 */
[--C-:B-----5:R-:W-:Y:S01]  /*7760*/  FADD.FTZ R131, R33, -R132.reuse ;  /* 0x8000008421837221 */ /* 0x120fe20000010000 */
[----:B------:R-:W-:Y:S01]  /*7770*/  FADD.FTZ R132, R35, -R132 ;  /* 0x8000008423847221 */ /* 0x000fe20000010000 */
[--C-:B------:R-:W-:Y:S01]  /*7780*/  FADD.FTZ R48, R48, -R138.reuse ;  /* 0x8000008a30307221 */ /* 0x100fe20000010000 */
[----:B------:R-:W-:Y:S01]  /*7790*/  FADD.FTZ R50, R50, -R138 ;  /* 0x8000008a32327221 */ /* 0x000fe20000010000 */
[----:B------:R-:W5:Y:S01]  /*77a0*/  SHFL.IDX PT, R35, R219, R144, 0x1f ;  /* 0x00001f90db237589 */ /* 0x000f6200000e0000 */
[--C-:B------:R-:W-:Y:S01]  /*77b0*/  FADD.FTZ R45, R45, -R137.reuse ;  /* 0x800000892d2d7221 */ /* 0x100fe20000010000 */
[----:B------:R-:W-:-:S02]  /*77c0*/  FADD.FTZ R47, R47, -R137 ;  /* 0x800000892f2f7221 */ /* 0x000fc40000010000 */
[----:B--2---:R-:W2:Y:S01]  /*77d0*/  SHFL.IDX PT, R134, R219, R145, 0x1f ;  /* 0x00001f91db867589 */ /* 0x004ea200000e0000 */
[----:B------:R-:W-:-:S03]  /*77e0*/  FADD.FTZ R133, R36, -R143 ;  /* 0x8000008f24857221 */ /* 0x000fc60000010000 */
[----:B------:R-:W-:Y:S04]  /*77f0*/  SHFL.IDX PT, R140, R220, R151, 0x1f ;  /* 0x00001f97dc8c7589 */ /* 0x000fe800000e0000 */
[----:B------:R-:W-:Y:S01]  /*7800*/  SHFL.IDX PT, R141, R220, R5, 0x1f ;  /* 0x00001f05dc8d7589 */ /* 0x000fe200000e0000 */
[--C-:B---3--:R-:W-:Y:S01]  /*7810*/  FADD.FTZ R49, R49, -R32.reuse ;  /* 0x8000002031317221 */ /* 0x108fe20000010000 */
[----:B------:R-:W-:Y:S01]  /*7820*/  FADD.FTZ R51, R51, -R32 ;  /* 0x8000002033337221 */ /* 0x000fe20000010000 */
[--C-:B----4-:R-:W-:Y:S01]  /*7830*/  FADD.FTZ R56, R56, -R135.reuse ;  /* 0x8000008738387221 */ /* 0x110fe20000010000 */
[----:B------:R3:W4:Y:S01]  /*7840*/  MUFU.EX2 R32, R125 ;  /* 0x0000007d00207308 */ /* 0x0007220000000800 */
[----:B------:R-:W-:Y:S01]  /*7850*/  FADD.FTZ R58, R58, -R135 ;  /* 0x800000873a3a7221 */ /* 0x000fe20000010000 */
[----:B------:R-:W-:Y:S01]  /*7860*/  SHFL.IDX PT, R142, R221, R145, 0x1f ;  /* 0x00001f91dd8e7589 */ /* 0x000fe200000e0000 */
[--C-:B-1----:R-:W-:Y:S01]  /*7870*/  FADD.FTZ R52, R52, -R136.reuse ;  /* 0x8000008834347221 */ /* 0x102fe20000010000 */
[----:B------:R-:W-:Y:S01]  /*7880*/  FADD.FTZ R54, R54, -R136 ;  /* 0x8000008836367221 */ /* 0x000fe20000010000 */
[----:B------:R-:W-:Y:S01]  /*7890*/  FMUL.FTZ R26, R9, R26 ;  /* 0x0000001a091a7220 */ /* 0x000fe20000410000 */
[----:B------:R-:W-:Y:S01]  /*78a0*/  SHFL.IDX PT, R135, R221, R151, 0x1f ;  /* 0x00001f97dd877589 */ /* 0x000fe200000e0000 */
[----:B------:R-:W-:Y:S01]  /*78b0*/  FMUL.FTZ R25, R11, R25 ;  /* 0x000000190b197220 */ /* 0x000fe20000410000 */
[----:B------:R-:W-:Y:S01]  /*78c0*/  MUFU.EX2 R119, R119 ;  /* 0x0000007700777308 */ /* 0x000fe20000000800 */
[----:B------:R-:W-:Y:S01]  /*78d0*/  FADD.FTZ R38, R38, -R143 ;  /* 0x8000008f26267221 */ /* 0x000fe20000010000 */
[----:B---3--:R-:W-:Y:S04]  /*78e0*/  SHFL.IDX PT, R125, R221, R5, 0x1f ;  /* 0x00001f05dd7d7589 */ /* 0x008fe800000e0000 */
[----:B------:R-:W1:Y:S01]  /*78f0*/  SHFL.IDX PT, R34, R219, R151, 0x1f ;  /* 0x00001f97db227589 */ /* 0x000e6200000e0000 */
[----:B------:R-:W-:Y:S01]  /*7900*/  FMUL.FTZ R37, R225, R37 ;  /* 0x00000025e1257220 */ /* 0x000fe20000410000 */
[--C-:B-----5:R-:W-:Y:S01]  /*7910*/  FADD.FTZ R61, R61, -R35.reuse ;  /* 0x800000233d3d7221 */ /* 0x120fe20000010000 */
[----:B------:R-:W-:Y:S01]  /*7920*/  FADD.FTZ R63, R63, -R35 ;  /* 0x800000233f3f7221 */ /* 0x000fe20000010000 */
[----:B------:R-:W-:Y:S01]  /*7930*/  SHFL.IDX PT, R139, R221, R149, 0x1f ;  /* 0x00001f95dd8b7589 */ /* 0x000fe200000e0000 */
[----:B------:R3:W-:Y:S03]  /*7940*/  MUFU.EX2 R35, R121 ;  /* 0x0000007900237308 */ /* 0x0007e60000000800 */
[----:B------:R-:W-:Y:S04]  /*7950*/  SHFL.IDX PT, R144, R221, R144, 0x1f ;  /* 0x00001f90dd907589 */ /* 0x000fe800000e0000 */
[----:B------:R-:W-:Y:S04]  /*7960*/  SHFL.IDX PT, R138, R221, R148, 0x1f ;  /* 0x00001f94dd8a7589 */ /* 0x000fe800000e0000 */
[----:B------:R-:W5:Y:S04]  /*7970*/  SHFL.IDX PT, R137, R219, R149, 0x1f ;  /* 0x00001f95db897589 */ /* 0x000f6800000e0000 */
[----:B------:R-:W4:Y:S01]  /*7980*/  SHFL.IDX PT, R33, R220, R231, 0x1f ;  /* 0x00001fe7dc217589 */ /* 0x000f2200000e0000 */
[----:B--2---:R-:W-:Y:S01]  /*7990*/  FADD.FTZ R65, R65, -R134 ;  /* 0x8000008641417221 */ /* 0x004fe20000010000 */
[----:B------:R-:W-:Y:S01]  /*79a0*/  MUFU.EX2 R118, R118 ;  /* 0x0000007600767308 */ /* 0x000fe20000000800 */
[----:B------:R-:W-:Y:S01]  /*79b0*/  FMUL.FTZ R39, R16, R39 ;  /* 0x0000002710277220 */ /* 0x000fe20000410000 */
[----:B------:R-:W-:Y:S01]  /*79c0*/  SHFL.IDX PT, R145, R221, R223, 0x1f ;  /* 0x00001fdfdd917589 */ /* 0x000fe200000e0000 */
[--C-:B-1----:R-:W-:Y:S01]  /*79d0*/  FADD.FTZ R57, R57, -R34.reuse ;  /* 0x8000002239397221 */ /* 0x102fe20000010000 */
[----:B------:R-:W-:Y:S01]  /*79e0*/  FADD.FTZ R59, R59, -R34 ;  /* 0x800000223b3b7221 */ /* 0x000fe20000010000 */
[--C-:B------:R-:W-:Y:S01]  /*79f0*/  FADD.FTZ R41, R41, -R140.reuse ;  /* 0x8000008c29297221 */ /* 0x100fe20000010000 */
[----:B------:R-:W1:Y:S01]  /*7a00*/  SHFL.IDX PT, R221, R221, R231, 0x1f ;  /* 0x00001fe7dddd7589 */ /* 0x000e6200000e0000 */
[----:B------:R-:W-:Y:S01]  /*7a10*/  FADD.FTZ R43, R43, -R140 ;  /* 0x8000008c2b2b7221 */ /* 0x000fe20000010000 */
[----:B------:R-:W-:Y:S01]  /*7a20*/  MUFU.EX2 R117, R117 ;  /* 0x0000007500757308 */ /* 0x000fe20000000800 */
[--C-:B------:R-:W-:Y:S01]  /*7a30*/  FADD.FTZ R40, R40, -R141.reuse ;  /* 0x8000008d28287221 */ /* 0x100fe20000010000 */
[----:B------:R-:W2:Y:S01]  /*7a40*/  SHFL.IDX PT, R36, R219, R223, 0x1f ;  /* 0x00001fdfdb247589 */ /* 0x000ea200000e0000 */
[----:B------:R-:W-:-:S03]  /*7a50*/  FADD.FTZ R42, R42, -R141 ;  /* 0x8000008d2a2a7221 */ /* 0x000fc60000010000 */
[----:B------:R-:W2:Y:S01]  /*7a60*/  SHFL.IDX PT, R136, R219, R148, 0x1f ;  /* 0x00001f94db887589 */ /* 0x000ea200000e0000 */
[----:B---3--:R-:W-:Y:S01]  /*7a70*/  FADD.FTZ R121, R67, -R134 ;  /* 0x8000008643797221 */ /* 0x008fe20000010000 */
[----:B------:R-:W-:Y:S02]  /*7a80*/  MUFU.EX2 R34, R122 ;  /* 0x0000007a00227308 */ /* 0x000fe40000000800 */
[----:B------:R-:W3:Y:S01]  /*7a90*/  SHFL.IDX PT, R219, R219, R231, 0x1f ;  /* 0x00001fe7dbdb7589 */ /* 0x000ee200000e0000 */
[--C-:B-----5:R-:W-:Y:S01]  /*7aa0*/  FADD.FTZ R60, R60, -R137.reuse ;  /* 0x800000893c3c7221 */ /* 0x120fe20000010000 */
[----:B------:R-:W-:Y:S01]  /*7ab0*/  FADD.FTZ R62, R62, -R137 ;  /* 0x800000893e3e7221 */ /* 0x000fe20000010000 */
[--C-:B------:R-:W-:Y:S01]  /*7ac0*/  FADD.FTZ R137, R80, -R138.reuse ;  /* 0x8000008a50897221 */ /* 0x100fe20000010000 */
[----:B------:R-:W-:Y:S01]  /*7ad0*/  FADD.FTZ R138, R82, -R138 ;  /* 0x8000008a528a7221 */ /* 0x000fe20000010000 */
[----:B------:R-:W-:Y:S01]  /*7ae0*/  FMUL.FTZ R82, R228, R133 ;  /* 0x00000085e4527220 */ /* 0x000fe20000410000 */
[--C-:B----4-:R-:W-:Y:S01]  /*7af0*/  FADD.FTZ R53, R53, -R33.reuse ;  /* 0x8000002135357221 */ /* 0x110fe20000010000 */
[----:B------:R-:W-:-:S02]  /*7b00*/  FADD.FTZ R55, R55, -R33 ;  /* 0x8000002137377221 */ /* 0x000fc40000010000 */
[----:B------:R4:W5:Y:S01]  /*7b10*/  MUFU.EX2 R33, R123 ;  /* 0x0000007b00217308 */ /* 0x0009620000000800 */
[----:B-1----:R-:W-:Y:S01]  /*7b20*/  FADD.FTZ R146, R85, -R221 ;  /* 0x800000dd55927221 */ /* 0x002fe20000010000 */
[----:B------:R-:W-:Y:S01]  /*7b30*/  FMUL.FTZ R85, R10, R126 ;  /* 0x0000007e0a557220 */ /* 0x000fe20000410000 */
[----:B------:R-:W-:Y:S01]  /*7b40*/  F2FP.BF16.F32.PACK_AB R82, R37, R82 ;  /* 0x000000522552723e */ /* 0x000fe200000010ff */
[----:B--2---:R-:W-:-:S03]  /*7b50*/  FADD.FTZ R67, R70, -R36 ;  /* 0x8000002446437221 */ /* 0x004fc60000010000 */
[----:B------:R-:W-:Y:S01]  /*7b60*/  F2FP.BF16.F32.PACK_AB R85, R85, R26 ;  /* 0x0000001a5555723e */ /* 0x000fe200000010ff */
[----:B------:R-:W-:Y:S01]  /*7b70*/  FMUL.FTZ R26, R12, R27 ;  /* 0x0000001b0c1a7220 */ /* 0x000fe20000410000 */
[----:B----4-:R-:W-:Y:S01]  /*7b80*/  FADD.FTZ R123, R68, -R36 ;  /* 0x80000024447b7221 */ /* 0x010fe20000010000 */
[----:B------:R-:W-:Y:S01]  /*7b90*/  MUFU.EX2 R116, R116 ;  /* 0x0000007400747308 */ /* 0x000fe20000000800 */
[--C-:B------:R-:W-:Y:S01]  /*7ba0*/  FADD.FTZ R64, R64, -R136.reuse ;  /* 0x8000008840407221 */ /* 0x100fe20000010000 */
[----:B------:R-:W-:Y:S01]  /*7bb0*/  FADD.FTZ R66, R66, -R136 ;  /* 0x8000008842427221 */ /* 0x000fe20000010000 */
[----:B------:R-:W-:Y:S01]  /*7bc0*/  FADD.FTZ R221, R87, -R221 ;  /* 0x800000dd57dd7221 */ /* 0x000fe20000010000 */
[----:B------:R-:W-:-:S04]  /*7bd0*/  F2FP.BF16.F32.PACK_AB R87, R26, R25 ;  /* 0x000000191a57723e */ /* 0x000fc800000010ff */
[----:B------:R1:W2:Y:S01]  /*7be0*/  MUFU.EX2 R36, R120 ;  /* 0x0000007800247308 */ /* 0x0002a20000000800 */
[----:B------:R-:W-:Y:S01]  /*7bf0*/  FMUL.FTZ R25, R107, R65 ;  /* 0x000000416b197220 */ /* 0x000fe20000410000 */
[----:B---3--:R-:W-:Y:S01]  /*7c00*/  FADD.FTZ R70, R69, -R219 ;  /* 0x800000db45467221 */ /* 0x008fe20000010000 */
[----:B------:R-:W-:-:S05]  /*7c10*/  FMUL.FTZ R38, R15, R38 ;  /* 0x000000260f267220 */ /* 0x000fca0000410000 */
[----:B------:R-:W3:Y:S01]  /*7c20*/  MUFU.EX2 R115, R115 ;  /* 0x0000007300737308 */ /* 0x000ee20000000800 */
        /* <DEDUP_REMOVED lines=12> */
[----:B-1----:R-:W-:Y:S01]  /*7cf0*/  FADD.FTZ R120, R71, -R219 ;  /* 0x800000db47787221 */ /* 0x002fe20000010000 */
        /* <DEDUP_REMOVED lines=235> */
.L_x_7069:
        /* <DEDUP_REMOVED lines=70> */
.L_x_7070:
        /* <DEDUP_REMOVED lines=12> */
.L_x_7060:
        /* <DEDUP_REMOVED lines=34> */
.L_x_7040:
[----:B------:R-:W-:Y:S05]  /*92f0*/  @P0 BRA `(.L_x_7035) ;  /* 0x0000004000e40947 */ /* 0x000fea0003800000 */
[----:B------:R-:W-:Y:S01]  /*9300*/  ULDC.64 UR4, c[0x0][0x878] ;  /* 0x00021e0000047ab9 */ /* 0x000fe20000000a00 */
[----:B--2---:R-:W2:Y:S01]  /*9310*/  LDL.LU R8, [R1+0x3c] ;  /* 0x00003c0001087983 */ /* 0x004ea20000300800 */
[----:B------:R-:W-:Y:S01]  /*9320*/  UISETP.NE.U32.AND UP0, UPT, UR4, URZ, UPT ;  /* 0x0000003f0400728c */ /* 0x000fe2000bf05070 */
[----:B------:R-:W3:Y:S01]  /*9330*/  LDC R0, c[0x0][0x850] ;  /* 0x00021400ff007b82 */ /* 0x000ee20000000800 */
[----:B------:R-:W1:Y:S02]  /*9340*/  S2R R12, SR_TID.X ;  /* 0x00000000000c7919 */ /* 0x000e640000002100 */
[----:B------:R-:W-:Y:S01]  /*9350*/  UISETP.NE.AND.EX UP0, UPT, UR5, URZ, UPT, UP0 ;  /* 0x0000003f0500728c */ /* 0x000fe2000bf05300 */
[----:B------:R-:W4:Y:S01]  /*9360*/  S2R R7, SR_CgaCtaId ;  /* 0x0000000000077919 */ /* 0x000f220000008800 */
[----:B------:R-:W-:-:S04]  /*9370*/  USHF.L.U32 UR6, UR37, 0xd, URZ ;  /* 0x0000000d25067899 */ /* 0x000fc8000800063f */
[----:B------:R-:W-:Y:S01]  /*9380*/  PLOP3.LUT P1, PT, PT, PT, UP0, 0x80, 0x0 ;  /* 0x000000000000781c */ /* 0x000fe20003f2f008 */
[----:B------:R-:W-:-:S04]  /*9390*/  ULDC.64 UR8, c[0x0][0x818] ;  /* 0x0002060000087ab9 */ /* 0x000fc80000000a00 */
[----:B------:R-:W-:Y:S02]  /*93a0*/  @UP0 ULDC.64 UR4, c[0x0][0x878] ;  /* 0x00021e0000040ab9 */ /* 0x000fe40000000a00 */
[----:B------:R-:W-:-:S06]  /*93b0*/  @UP0 UIMAD.WIDE UR4, UR40, 0x4, UR4 ;  /* 0x00000004280408a5 */ /* 0x000fcc000f8e0204 */
[----:B------:R-:W-:Y:S02]  /*93c0*/  IMAD.U32 R2, RZ, RZ, UR4 ;  /* 0x00000004ff027e24 */ /* 0x000fe4000f8e00ff */
[----:B------:R-:W-:-:S05]  /*93d0*/  IMAD.U32 R3, RZ, RZ, UR5 ;  /* 0x00000005ff037e24 */ /* 0x000fca000f8e00ff */
[----:B------:R-:W5:Y:S01]  /*93e0*/  @P1 LDG.E R2, desc[UR38][R2.64] ;  /* 0x0000002602021981 */ /* 0x000f62000c1e1900 */
[----:B---3--:R-:W-:Y:S01]  /*93f0*/  ISETP.NE.AND P0, PT, R0, 0x1, PT ;  /* 0x000000010000780c */ /* 0x008fe20003f05270 */
[----:B------:R-:W-:Y:S01]  /*9400*/  USEL UR10, UR40, URZ, !UP0 ;  /* 0x0000003f280a7287 */ /* 0x000fe2000c000000 */
[----:B-1----:R-:W-:-:S05]  /*9410*/  VIADD R13, R12, 0xffffff80 ;  /* 0xffffff800c0d7836 */ /* 0x002fca0000000000 */
[----:B------:R-:W-:-:S06]  /*9420*/  SHF.R.S32.HI R6, RZ, 0x1f, R13 ;  /* 0x0000001fff067819 */ /* 0x000fcc000001140d */
[----:B------:R-:W2:Y:S01]  /*9430*/  @P0 LDC R0, c[0x0][0x854] ;  /* 0x00021500ff000b82 */ /* 0x000ea20000000800 */
[----:B------:R-:W-:-:S07]  /*9440*/  LEA.HI R6, R6, R13, RZ, 0x7 ;  /* 0x0000000d06067211 */ /* 0x000fce00078f38ff */
[----:B------:R-:W1:Y:S01]  /*9450*/  @P0 LDC R5, c[0x0][0x858] ;  /* 0x00021600ff050b82 */ /* 0x000e620000000800 */
[----:B--2---:R-:W-:-:S05]  /*9460*/  @P0 IMAD.HI.U32 R0, R8, R0, RZ ;  /* 0x0000000008000227 */ /* 0x004fca00078e00ff */
[----:B-1----:R-:W-:-:S04]  /*9470*/  @P0 SHF.R.U32.HI R8, RZ, R5, R0 ;  /* 0x00000005ff080219 */ /* 0x002fc80000011600 */
[----:B------:R-:W-:Y:S01]  /*9480*/  SHF.R.S32.HI R0, RZ, 0x1f, R8 ;  /* 0x0000001fff007819 */ /* 0x000fe20000011408 */
[----:B------:R1:W-:Y:S01]  /*9490*/  @P0 STL [R1+0x3c], R8 ;  /* 0x00003c0801000387 */ /* 0x0003e20000100800 */
[----:B-----5:R-:W-:Y:S02]  /*94a0*/  @P1 R2UR UR4, R2 ;  /* 0x00000000020412ca */ /* 0x020fe400000e0000 */
[----:B------:R-:W-:-:S04]  /*94b0*/  MOV R2, 0x400 ;  /* 0x0000040000027802 */ /* 0x000fc80000000f00 */
[----:B----4-:R-:W-:Y:S01]  /*94c0*/  LEA R15, R7, R2, 0x18 ;  /* 0x00000002070f7211 */ /* 0x010fe200078ec0ff */
[----:B------:R-:W-:-:S04]  /*94d0*/  IMAD R2, R0, UR8, RZ ;  /* 0x0000000800027c24 */ /* 0x000fc8000f8e02ff */
[----:B------:R-:W-:Y:S02]  /*94e0*/  IMAD R9, R8, UR9, R2 ;  /* 0x0000000908097c24 */ /* 0x000fe4000f8e0202 */
[----:B------:R-:W-:-:S04]  /*94f0*/  @UP0 ULEA UR4, UR40, UR4, 0x7 ;  /* 0x0000000428040291 */ /* 0x000fc8000f8e383f */
        /* <DEDUP_REMOVED lines=9> */
[----:B------:R-:W-:Y:S01]  /*9590*/  IMAD.U32 R4, RZ, RZ, UR7 ;  /* 0x00000007ff047e24 */ /* 0x000fe2000f8e00ff */
[----:B------:R-:W-:-:S03]  /*95a0*/  ULDC.64 UR6, c[0x0][0x820] ;  /* 0x0002080000067ab9 */ /* 0x000fc60000000a00 */
[----:B------:R-:W-:Y:S01]  /*95b0*/  IMAD.U32 R5, RZ, RZ, UR4 ;  /* 0x00000004ff057e24 */ /* 0x000fe2000f8e00ff */
[----:B------:R-:W-:Y:S02]  /*95c0*/  ULDC.64 UR4, c[0x0][0x840] ;  /* 0x0002100000047ab9 */ /* 0x000fe40000000a00 */
[----:B------:R-:W-:Y:S01]  /*95d0*/  IMAD R7, R0, UR4, RZ ;  /* 0x0000000400077c24 */ /* 0x000fe2000f8e02ff */
[----:B------:R-:W-:Y:S01]  /*95e0*/  LOP3.LUT R0, R6, 0xfffff80, RZ, 0xc0, !PT ;  /* 0x0fffff8006007812 */ /* 0x000fe200078ec0ff */
[----:B------:R-:W-:Y:S01]  /*95f0*/  IMAD.WIDE.U32 R2, R8, UR8, R4 ;  /* 0x0000000808027c25 */ /* 0x000fe2000f8e0004 */
[----:B------:R-:W-:-:S03]  /*9600*/  ULDC.64 UR8, c[0x0][0x848] ;  /* 0x0002120000087ab9 */ /* 0x000fc60000000a00 */
[----:B------:R-:W-:Y:S01]  /*9610*/  IMAD.WIDE.U32 R4, R8, UR4, R4 ;  /* 0x0000000408047c25 */ /* 0x000fe2000f8e0004 */
[----:B------:R-:W-:-:S03]  /*9620*/  USHF.R.S32.HI UR4, URZ, 0x1f, UR40 ;  /* 0x0000001f3f047899 */ /* 0x000fc60008011428 */
[----:B------:R-:W-:Y:S01]  /*9630*/  IMAD.SHL.U32 R6, R6, 0x20, RZ ;  /* 0x0000002006067824 */ /* 0x000fe200078e00ff */
[----:B------:R-:W-:Y:S01]  /*9640*/  USEL UR4, UR4, URZ, !UP0 ;  /* 0x0000003f04047287 */ /* 0x000fe2000c000000 */
[----:B------:R-:W-:Y:S02]  /*9650*/  IMAD R11, R8, UR5, R7 ;  /* 0x00000005080b7c24 */ /* 0x000fe4000f8e0207 */
[----:B------:R-:W-:Y:S01]  /*9660*/  IMAD.IADD R0, R13, 0x1, -R0 ;  /* 0x000000010d007824 */ /* 0x000fe200078e0a00 */
[----:B------:R-:W-:Y:S01]  /*9670*/  LOP3.LUT R7, R6, 0x3ffff000, RZ, 0xc0, !PT ;  /* 0x3ffff00006077812 */ /* 0x000fe200078ec0ff */
[----:B------:R-:W-:Y:S01]  /*9680*/  UIMAD UR5, UR4, UR6, URZ ;  /* 0x00000006040572a4 */ /* 0x000fe2000f8e023f */
[----:B------:R-:W-:Y:S01]  /*9690*/  IMAD.IADD R3, R3, 0x1, R9 ;  /* 0x0000000103037824 */ /* 0x000fe200078e0209 */
[----:B------:R-:W-:Y:S01]  /*96a0*/  UIMAD UR4, UR4, UR8, URZ ;  /* 0x00000008040472a4 */ /* 0x000fe2000f8e023f */
[----:B------:R-:W-:Y:S01]  /*96b0*/  IMAD.IADD R5, R5, 0x1, R11 ;  /* 0x0000000105057824 */ /* 0x000fe200078e020b */
[----:B------:R-:W-:Y:S01]  /*96c0*/  UIMAD UR5, UR10, UR7, UR5 ;  /* 0x000000070a0572a4 */ /* 0x000fe2000f8e0205 */
[----:B------:R-:W-:Y:S01]  /*96d0*/  IMAD R0, R0, 0x4, R7 ;  /* 0x0000000400007824 */ /* 0x000fe200078e0207 */
[----:B------:R-:W-:Y:S01]  /*96e0*/  UIMAD UR4, UR10, UR9, UR4 ;  /* 0x000000090a0472a4 */ /* 0x000fe2000f8e0204 */
[----:B------:R-:W-:-:S02]  /*96f0*/  IMAD.U32 R7, RZ, RZ, UR6 ;  /* 0x00000006ff077e24 */ /* 0x000fc4000f8e00ff */
        /* <DEDUP_REMOVED lines=9> */
[----:B-1----:R-:W1:Y:S01]  /*9790*/  LDC.64 R8, c[0x0][0x800] ;  /* 0x00020000ff087b82 */ /* 0x002e620000000a00 */
        /* <DEDUP_REMOVED lines=29> */
.L_x_7074:
[----:B------:R-:W-:Y:S01]  /*9970*/  @P0 ELECT P1, URZ, PT ;  /* 0x00000000003f082f */ /* 0x000fe20003820000 */
[----:B------:R1:W-:-:S12]  /*9980*/  UBLKRED.G.S.ADD.F32.RN [UR4], [UR6], UR7, desc[UR8] ;  /* 0x00000804060073bb */ /* 0x0003d800080a1407 */
[----:B------:R-:W-:Y:S02]  /*9990*/  @P1 PLOP3.LUT P0, PT, P1, PT, PT, 0x8, 0x0 ;  /* 0x000000000000181c */ /* 0x000fe40000f0e170 */
[----:B------:R-:W-:-:S11]  /*99a0*/  PLOP3.LUT P1, PT, PT, PT, PT, 0x8, 0x0 ;  /* 0x000000000000781c */ /* 0x000fd60003f2e170 */
[----:B-1----:R-:W-:Y:S05]  /*99b0*/  @P0 BRA.U.ANY `(.L_x_7074) ;  /* 0xfffffffd00ec0947 */ /* 0x002fea000393ffff */
[----:B------:R0:W-:Y:S01]  /*99c0*/  UTMACMDFLUSH ;  /* 0x00000000000079b7 */ /* 0x0001e20000000000 */
[----:B------:R-:W-:-:S04]  /*99d0*/  DEPBAR.LE SB0, 0x0 ;  /* 0x000080000000791a */ /* 0x000fc80000000000 */
.L_x_7073:
[----:B------:R-:W-:Y:S05]  /*99e0*/  BSYNC B0 ;  /* 0x0000000000007941 */ /* 0x000fea0003800000 */
.L_x_7072:
        /* <DEDUP_REMOVED lines=25> */
.L_x_7075:
        /* <DEDUP_REMOVED lines=8> */
.L_x_7028:
        /* <DEDUP_REMOVED lines=29> */
.L_x_7077:
[----:B------:R-:W-:Y:S01]  /*9dd0*/  ULDC UR9, c[0x0][0x8cc] ;  /* 0x0002330000097ab9 */ /* 0x000fe20000000800 */
[----:B------:R-:W-:Y:S01]  /*9de0*/  UMOV UR7, UR8 ;  /* 0x0000000800077c82 */ /* 0x000fe20008000000 */
[----:B------:R-:W-:-:S11]  /*9df0*/  UISETP.NE.AND UP0, UPT, UR9, 0x1, UPT ;  /* 0x000000010900788c */ /* 0x000fd6000bf05270 */
[----:B------:R-:W-:Y:S02]  /*9e00*/  @UP0 ULDC.64 UR10, c[0x0][0x8d0] ;  /* 0x00023400000a0ab9 */ /* 0x000fe40000000a00 */
[----:B------:R-:W-:-:S04]  /*9e10*/  UIMAD.WIDE.U32 UR4, UR8, UR10, URZ ;  /* 0x0000000a080472a5 */ /* 0x000fc8000f8e003f */
[----:B------:R-:W-:-:S04]  /*9e20*/  @UP0 USHF.R.U32.HI UR7, URZ, UR11, UR5 ;  /* 0x0000000b3f070299 */ /* 0x000fc80008011605 */
[----:B------:R-:W-:-:S12]  /*9e30*/  UIMAD UR4, UR7, UR9, URZ ;  /* 0x00000009070472a4 */ /* 0x000fd8000f8e023f */
.L_x_7078:
        /* <DEDUP_REMOVED lines=23> */
.L_x_7079:
        /* <DEDUP_REMOVED lines=13> */
.L_x_7081:
[----:B------:R-:W-:-:S05]  /*a080*/  ULDC UR4, c[0x0][0x8f4] ;  /* 0x00023d0000047ab9 */ /* 0x000fca0000000800 */
.L_x_7080:
        /* <DEDUP_REMOVED lines=46> */
.L_x_7082:
        /* <DEDUP_REMOVED lines=13> */
.L_x_7083:
        /* <DEDUP_REMOVED lines=12> */
.L_x_7084:
        /* <DEDUP_REMOVED lines=54> */
.L_x_7087:
[----:B------:R-:W-:Y:S05]  /*a860*/  BSYNC B0 ;  /* 0x0000000000007941 */ /* 0x000fea0003800000 */
.L_x_7086:
        /* <DEDUP_REMOVED lines=19> */
.L_x_7089:
[----:B------:R-:W-:Y:S05]  /*a9a0*/  BSYNC B0 ;  /* 0x0000000000007941 */ /* 0x000fea0003800000 */
.L_x_7088:
[----:B------:R-:W-:Y:S06]  /*a9b0*/  BAR.ARV 0xa, 0xa0 ;  /* 0x0282800000007b1d */ /* 0x000fec0000002000 */
[----:B------:R-:W-:Y:S04]  /*a9c0*/  BSSY B0, `(.L_x_7090) ;  /* 0x0000003000007945 */ /* 0x000fe80003800000 */
[----:B------:R-:W-:Y:S05]  /*a9d0*/  @!P0 BRA `(.L_x_7091) ;  /* 0x0000000000048947 */ /* 0x000fea0003800000 */
[----:B------:R-:W-:-:S04]  /*a9e0*/  DEPBAR.LE SB0, 0x0 ;  /* 0x000080000000791a */ /* 0x000fc80000000000 */
.L_x_7091:
[----:B------:R-:W-:Y:S05]  /*a9f0*/  BSYNC B0 ;  /* 0x0000000000007941 */ /* 0x000fea0003800000 */
.L_x_7090:
[----:B------:R-:W-:Y:S06]  /*aa00*/  BAR.ARV 0xb, 0xa0 ;  /* 0x02c2800000007b1d */ /* 0x000fec0000002000 */
[----:B------:R-:W-:Y:S01]  /*aa10*/  UIADD3 UR18, UR12, 0x1, URZ ;  /* 0x000000010c127890 */ /* 0x000fe2000fffe03f */
[----:B------:R-:W-:Y:S11]  /*aa20*/  BRA `(.L_x_7092) ;  /* 0x0000000000047947 */ /* 0x000ff60003800000 */
.L_x_7085:
[----:B------:R-:W-:-:S05]  /*aa30*/  UMOV UR18, UR12 ;  /* 0x0000000c00127c82 */ /* 0x000fca0008000000 */
.L_x_7092:
        /* <DEDUP_REMOVED lines=22> */
.L_x_7105:
        /* <DEDUP_REMOVED lines=20> */
.L_x_7094:
[----:B------:R-:W-:Y:S05]  /*ace0*/  BSYNC B0 ;  /* 0x0000000000007941 */ /* 0x000fea0003800000 */
.L_x_7093:
        /* <DEDUP_REMOVED lines=13> */
.L_x_7096:
[----:B------:R-:W-:Y:S05]  /*adc0*/  BSYNC B0 ;  /* 0x0000000000007941 */ /* 0x000fea0003800000 */
.L_x_7095:
[----:B------:R-:W-:Y:S06]  /*add0*/  BAR.ARV 0xa, 0xa0 ;  /* 0x0282800000007b1d */ /* 0x000fec0000002000 */
[----:B------:R-:W-:Y:S04]  /*ade0*/  BSSY B0, `(.L_x_7097) ;  /* 0x0000003000007945 */ /* 0x000fe80003800000 */
[----:B------:R-:W-:Y:S05]  /*adf0*/  @!P0 BRA `(.L_x_7098) ;  /* 0x0000000000048947 */ /* 0x000fea0003800000 */
[----:B------:R-:W-:-:S04]  /*ae00*/  DEPBAR.LE SB0, 0x0 ;  /* 0x000080000000791a */ /* 0x000fc80000000000 */
.L_x_7098:
[----:B------:R-:W-:Y:S05]  /*ae10*/  BSYNC B0 ;  /* 0x0000000000007941 */ /* 0x000fea0003800000 */
.L_x_7097:
        /* <DEDUP_REMOVED lines=13> */
.L_x_7100:
[----:B------:R-:W-:Y:S05]  /*aef0*/  BSYNC B0 ;  /* 0x0000000000007941 */ /* 0x000fea0003800000 */
.L_x_7099:
        /* <DEDUP_REMOVED lines=13> */
.L_x_7102:
[----:B------:R-:W-:Y:S05]  /*afd0*/  BSYNC B0 ;  /* 0x0000000000007941 */ /* 0x000fea0003800000 */
.L_x_7101:
[----:B------:R-:W-:Y:S01]  /*afe0*/  UIADD3 UR18, UR18, 0x2, URZ ;  /* 0x0000000212127890 */ /* 0x000fe2000fffe03f */
[----:B------:R-:W-:Y:S06]  /*aff0*/  BAR.ARV 0xa, 0xa0 ;  /* 0x0282800000007b1d */ /* 0x000fec0000002000 */
[----:B------:R-:W-:Y:S01]  /*b000*/  UISETP.GE.AND UP0, UPT, UR18, UR7, UPT ;  /* 0x000000071200728c */ /* 0x000fe2000bf06270 */
[----:B------:R-:W-:Y:S04]  /*b010*/  BSSY B0, `(.L_x_7103) ;  /* 0x0000003000007945 */ /* 0x000fe80003800000 */
[----:B------:R-:W-:Y:S06]  /*b020*/  @!P0 BRA `(.L_x_7104) ;  /* 0x0000000000048947 */ /* 0x000fec0003800000 */
[----:B------:R-:W-:-:S04]  /*b030*/  DEPBAR.LE SB0, 0x0 ;  /* 0x000080000000791a */ /* 0x000fc80000000000 */
.L_x_7104:
[----:B------:R-:W-:Y:S05]  /*b040*/  BSYNC B0 ;  /* 0x0000000000007941 */ /* 0x000fea0003800000 */
.L_x_7103:
[----:B------:R-:W-:Y:S06]  /*b050*/  BAR.ARV 0xb, 0xa0 ;  /* 0x02c2800000007b1d */ /* 0x000fec0000002000 */
[----:B------:R-:W-:Y:S01]  /*b060*/  PLOP3.LUT P1, PT, PT, PT, UP0, 0x80, 0x0 ;  /* 0x000000000000781c */ /* 0x000fe20003f2f008 */
[----:B------:R-:W-:Y:S02]  /*b070*/  UIADD3 UR26, UR26, 0x4000, URZ ;  /* 0x000040001a1a7890 */ /* 0x000fe4000fffe03f */
[----:B------:R-:W-:-:S10]  /*b080*/  UIADD3 UR6, UR6, 0x4000, URZ ;  /* 0x0000400006067890 */ /* 0x000fd4000fffe03f */
[----:B------:R-:W-:Y:S05]  /*b090*/  @!P1 BRA `(.L_x_7105) ;  /* 0xfffffff800c09947 */ /* 0x000fea000383ffff */
[----:B------:R-:W-:Y:S05]  /*b0a0*/  BRA `(.L_x_7035) ;  /* 0x0000002400787947 */ /* 0x000fea0003800000 */
.L_x_7076:
        /* <DEDUP_REMOVED lines=22> */
.L_x_7106:
[----:B------:R-:W-:Y:S01]  /*b210*/  ULDC UR9, c[0x0][0x8cc] ;  /* 0x0002330000097ab9 */ /* 0x000fe20000000800 */
[----:B------:R-:W-:Y:S01]  /*b220*/  UMOV UR7, UR8 ;  /* 0x0000000800077c82 */ /* 0x000fe20008000000 */
[----:B------:R-:W-:-:S11]  /*b230*/  UISETP.NE.AND UP0, UPT, UR9, 0x1, UPT ;  /* 0x000000010900788c */ /* 0x000fd6000bf05270 */
[----:B------:R-:W-:Y:S02]  /*b240*/  @UP0 ULDC.64 UR10, c[0x0][0x8d0] ;  /* 0x00023400000a0ab9 */ /* 0x000fe40000000a00 */
[----:B------:R-:W-:-:S04]  /*b250*/  UIMAD.WIDE.U32 UR4, UR8, UR10, URZ ;  /* 0x0000000a080472a5 */ /* 0x000fc8000f8e003f */
[----:B------:R-:W-:-:S04]  /*b260*/  @UP0 USHF.R.U32.HI UR7, URZ, UR11, UR5 ;  /* 0x0000000b3f070299 */ /* 0x000fc80008011605 */
[----:B------:R-:W-:-:S12]  /*b270*/  UIMAD UR4, UR7, UR9, URZ ;  /* 0x00000009070472a4 */ /* 0x000fd8000f8e023f */
.L_x_7107:
        /* <DEDUP_REMOVED lines=23> */
.L_x_7108:
        /* <DEDUP_REMOVED lines=14> */
.L_x_7110:
[----:B------:R-:W-:-:S05]  /*b4d0*/  ULDC UR4, c[0x0][0x8f4] ;  /* 0x00023d0000047ab9 */ /* 0x000fca0000000800 */
.L_x_7109:
        /* <DEDUP_REMOVED lines=60> */
.L_x_7112:
        /* <DEDUP_REMOVED lines=12> */
.L_x_7113:
[----:B------:R-:W-:Y:S05]  /*b960*/  @!P2 BRA `(.L_x_7114) ;  /* 0x000000000014a947 */ /* 0x000fea0003800000 */
[----:B------:R-:W-:Y:S02]  /*b970*/  IMAD.U32 R2, RZ, RZ, UR14 ;  /* 0x0000000eff027e24 */ /* 0x000fe4000f8e00ff */
[----:B------:R-:W-:-:S05]  /*b980*/  IMAD.U32 R3, RZ, RZ, UR15 ;  /* 0x0000000fff037e24 */ /* 0x000fca000f8e00ff */
[----:B------:R-:W2:Y:S04]  /*b990*/  LDG.E R5, desc[UR38][R2.64] ;  /* 0x0000002602057981 */ /* 0x000ea8000c1e1900 */
[----:B------:R-:W2:Y:S02]  /*b9a0*/  LDG.E R4, desc[UR38][R2.64+0x4] ;  /* 0x0000042602047981 */ /* 0x000ea4000c1e1900 */
[----:B--2---:R-:W-:-:S07]  /*b9b0*/  IMAD.IADD R4, R4, 0x1, -R5 ;  /* 0x0000000104047824 */ /* 0x004fce00078e0a05 */
.L_x_7114:
        /* <DEDUP_REMOVED lines=62> */
.L_x_7144:
        /* <DEDUP_REMOVED lines=15> */
.L_x_7117:
        /* <DEDUP_REMOVED lines=72> */
.L_x_7128:
[----:B-123--:R-:W-:-:S04]  /*c310*/  SHF.L.U32 R18, R10, 0x1f, RZ ;  /* 0x0000001f0a127819 */ /* 0x00efc800000006ff */
[----:B------:R-:W3:Y:S02]  /*c320*/  SYNCS.PHASECHK.TRANS64.TRYWAIT P1, [R15+URZ+0x30c40], R18 ;  /* 0x030c40120f0075a7 */ /* 0x000ee4000802017f */
[----:B---3--:R-:W-:Y:S05]  /*c330*/  @!P1 BRA `(.L_x_7120) ;  /* 0x0000001400709947 */ /* 0x008fea0003800000 */
.L_x_7145:
        /* <DEDUP_REMOVED lines=8> */
.L_x_7121:
        /* <DEDUP_REMOVED lines=30> */
.L_x_7146:
        /* <DEDUP_REMOVED lines=8> */
.L_x_7123:
        /* <DEDUP_REMOVED lines=30> */
.L_x_7147:
        /* <DEDUP_REMOVED lines=8> */
.L_x_7125:
        /* <DEDUP_REMOVED lines=24> */
.L_x_7149:
        /* <DEDUP_REMOVED lines=8> */
.L_x_7127:
        /* <DEDUP_REMOVED lines=30> */
.L_x_7119:
[----:B------:R-:W4:Y:S02]  /*cc60*/  LDL.LU R4, [R1+0x8] ;  /* 0x0000080001047983 */ /* 0x000f240000300800 */
[----:B----4-:R-:W-:Y:S02]  /*cc70*/  ISETP.NE.AND P1, PT, R4, RZ, PT ;  /* 0x000000ff0400720c */ /* 0x010fe40003f25270 */
[----:B------:R4:W5:Y:S11]  /*cc80*/  LDL R4, [R1+0x4] ;  /* 0x0000040001047983 */ /* 0x0009760000100800 */
[----:B----4-:R-:W-:Y:S05]  /*cc90*/  @!P1 BRA `(.L_x_7118) ;  /* 0x0000000400249947 */ /* 0x010fea0003800000 */
[----:B-1----:R-:W-:-:S04]  /*cca0*/  SHF.L.U32 R12, R10, 0x1f, RZ ;  /* 0x0000001f0a0c7819 */ /* 0x002fc800000006ff */
[----:B------:R-:W1:Y:S02]  /*ccb0*/  SYNCS.PHASECHK.TRANS64.TRYWAIT P1, [R15+URZ+0x30c40], R12 ;  /* 0x030c400c0f0075a7 */ /* 0x000e64000802017f */
[----:B-1----:R-:W-:Y:S05]  /*ccc0*/  @!P1 BRA `(.L_x_7129) ;  /* 0x0000000c00609947 */ /* 0x002fea0003800000 */
.L_x_7150:
        /* <DEDUP_REMOVED lines=8> */
.L_x_7130:
        /* <DEDUP_REMOVED lines=27> */
.L_x_7151:
        /* <DEDUP_REMOVED lines=8> */
.L_x_7132:
        /* <DEDUP_REMOVED lines=27> */
.L_x_7118:
[----:B------:R-:W4:Y:S01]  /*d130*/  S2R R0, SR_TID.X ;  /* 0x0000000000007919 */ /* 0x000f220000002100 */
[----:B------:R-:W-:Y:S01]  /*d140*/  IMAD R3, R16, 0x8, R15 ;  /* 0x0000000810037824 */ /* 0x000fe200078e020f */
[----:B----4-:R-:W-:Y:S02]  /*d150*/  LOP3.LUT R2, R0, 0x7f, RZ, 0xc0, !PT ;  /* 0x0000007f00027812 */ /* 0x010fe400078ec0ff */
[----:B------:R-:W-:Y:S02]  /*d160*/  SHF.L.U32 R0, R10, 0x1f, RZ ;  /* 0x0000001f0a007819 */ /* 0x000fe400000006ff */
[----:B------:R-:W-:Y:S02]  /*d170*/  ISETP.NE.AND P1, PT, R2, RZ, PT ;  /* 0x000000ff0200720c */ /* 0x000fe40003f25270 */
[----:B------:R-:W4:Y:S02]  /*d180*/  SYNCS.PHASECHK.TRANS64.TRYWAIT P0, [R3+URZ+0x30c40], R0 ;  /* 0x030c4000030075a7 */ /* 0x000f24000800017f */
[----:B----4-:R-:W-:Y:S09]  /*d190*/  @!P0 BRA `(.L_x_7133) ;  /* 0x0000000800548947 */ /* 0x010ff20003800000 */
.L_x_7152:
[----:B------:R-:W-:Y:S05]  /*d1a0*/  @P1 BRA `(.L_x_7134) ;  /* 0x0000000000181947 */ /* 0x000fea0003800000 */
[----:B------:R-:W1:Y:S01]  /*d1b0*/  S2R R2, SR_TID.X ;  /* 0x0000000000027919 */ /* 0x000e620000002100 */
[----:B----4-:R-:W-:-:S04]  /*d1c0*/  IMAD.MOV.U32 R0, RZ, RZ, 0x4200 ;  /* 0x00004200ff007424 */ /* 0x010fc800078e00ff */
[----:B------:R4:W-:Y:S01]  /*d1d0*/  SYNCS.ARRIVE.TRANS64 RZ, [R3+URZ+0x30c30], R0 ;  /* 0x030c300003ff79a7 */ /* 0x0009e2000800003f */
[----:B-1----:R-:W-:-:S13]  /*d1e0*/  LOP3.LUT P0, RZ, R2, 0x1f, RZ, 0xc0, !PT ;  /* 0x0000001f02ff7812 */ /* 0x002fda000780c0ff */
[----:B----4-:R-:W-:Y:S05]  /*d1f0*/  @!P0 BRA `(.L_x_7134) ;  /* 0x0000000000048947 */ /* 0x010fea0003800000 */
[----:B------:R-:W-:Y:S01]  /*d200*/  BPT.TRAP 0x1 ;  /* 0x000000040000795c */ /* 0x000fe20000300000 */
.L_x_7134:
        /* <DEDUP_REMOVED lines=34> */
.L_x_7115:
[----:B------:R-:W-:Y:S05]  /*d430*/  BSYNC B0 ;  /* 0x0000000000007941 */ /* 0x000fea0003800000 */
.L_x_7111:
[----:B------:R-:W-:-:S03]  /*d440*/  UMOV UR7, 0xffffffff ;  /* 0xffffffff00077882 */ /* 0x000fc60000000000 */
[----:B------:R-:W-:Y:S05]  /*d450*/  BRA.DIV UR7, `(.L_x_7135) ;  /* 0x0000000607b87947 */ /* 0x000fea000b800000 */
[----:B------:R-:W-:-:S13]  /*d460*/  ELECT P6, URZ, PT ;  /* 0x00000000003f782f */ /* 0x000fda00038c0000 */
.L_x_7155:
[----:B------:R-:W-:Y:S05]  /*d470*/  @!P6 BRA `(.L_x_7035) ;  /* 0x000000000084e947 */ /* 0x000fea0003800000 */
[----:B------:R-:W-:-:S06]  /*d480*/  ULOP3.LUT UR7, UR36, 0x2, URZ, 0xfc, !UPT ;  /* 0x0000000224077892 */ /* 0x000fcc000f8efc3f */
[----:B------:R-:W-:-:S05]  /*d490*/  IMAD.U32 R0, RZ, RZ, UR7 ;  /* 0x00000007ff007e24 */ /* 0x000fca000f8e00ff */
[----:B------:R-:W-:-:S13]  /*d4a0*/  ISETP.NE.AND P2, PT, R0, 0x3, PT ;  /* 0x000000030000780c */ /* 0x000fda0003f45270 */
[----:B------:R-:W-:Y:S05]  /*d4b0*/  @!P2 BRA `(.L_x_7136) ;  /* 0x000000000004a947 */ /* 0x000fea0003800000 */
[----:B------:R-:W-:Y:S01]  /*d4c0*/  BPT.TRAP 0x1 ;  /* 0x000000040000795c */ /* 0x000fe20000300000 */
.L_x_7136:
        /* <DEDUP_REMOVED lines=15> */
.L_x_7156:
[----:B------:R-:W2:Y:S02]  /*d5c0*/  SYNCS.PHASECHK.TRANS64.TRYWAIT P0, [R3+URZ], R0 ;  /* 0x00000000030075a7 */ /* 0x000ea4000800017f */
[----:B--2---:R-:W-:Y:S05]  /*d5d0*/  @!P0 BRA `(.L_x_7138) ;  /* 0x00000004008c8947 */ /* 0x004fea0003800000 */
.L_x_7157:
[----:B------:R-:W-:Y:S05]  /*d5e0*/  @!P2 BRA `(.L_x_7139) ;  /* 0x000000000004a947 */ /* 0x000fea0003800000 */
[----:B------:R-:W-:Y:S01]  /*d5f0*/  BPT.TRAP 0x1 ;  /* 0x000000040000795c */ /* 0x000fe20000300000 */
.L_x_7139:
[----:B--2---:R-:W-:-:S04]  /*d600*/  VIADD R3, R8, 0x30c40 ;  /* 0x00030c4008037836 */ /* 0x004fc80000000000 */
[----:B------:R-:W-:-:S04]  /*d610*/  IMAD R5, R2, 0x8, R3 ;  /* 0x0000000802057824 */ /* 0x000fc800078e0203 */
[----:B------:R-:W2:Y:S02]  /*d620*/  SYNCS.PHASECHK.TRANS64.TRYWAIT P0, [R5+URZ], R4 ;  /* 0x00000004050075a7 */ /* 0x000ea4000800017f */
[----:B--2---:R-:W-:Y:S05]  /*d630*/  @!P0 BRA `(.L_x_7140) ;  /* 0x0000000400888947 */ /* 0x004fea0003800000 */
.L_x_7158:
[----:B------:R-:W-:-:S07]  /*d640*/  IMAD R3, R6, 0x8, R3 ;  /* 0x0000000806037824 */ /* 0x000fce00078e0203 */
.L_x_7141:
[----:B---3--:R3:W4:Y:S02]  /*d650*/  SYNCS.PHASECHK.TRANS64.TRYWAIT P0, [R3+URZ], R0 ;  /* 0x00000000030075a7 */ /* 0x008724000800017f */
[----:B----4-:R-:W-:Y:S05]  /*d660*/  @!P0 NANOSLEEP.SYNCS 0x989680 ;  /* 0x009896800000895d */ /* 0x010fea0003900000 */
[----:B------:R-:W4:Y:S02]  /*d670*/  @!P0 SYNCS.PHASECHK.TRANS64 P0, [R3+URZ], R0 ;  /* 0x00000000030085a7 */ /* 0x000f24000800007f */
[----:B----4-:R-:W-:Y:S05]  /*d680*/  @!P0 BRA `(.L_x_7141) ;  /* 0xfffffffc00f08947 */ /* 0x010fea000383ffff */
.L_x_7035:
[----:B------:R-:W-:Y:S05]  /*d690*/  BSYNC B6 ;  /* 0x0000000000067941 */ /* 0x000fea0003800000 */
.L_x_7027:
[----:B------:R-:W-:Y:S05]  /*d6a0*/  EXIT ;  /* 0x000000000000794d */ /* 0x000fea0003800000 */
.L_x_7045:
[----:B------:R-:W-:Y:S02]  /*d6b0*/  IMAD.MOV.U32 R12, RZ, RZ, RZ ;  /* 0x000000ffff0c7224 */ /* 0x000fe400078e00ff */
[----:B------:R-:W-:Y:S02]  /*d6c0*/  IMAD.MOV.U32 R11, RZ, RZ, 0x1f ;  /* 0x0000001fff0b7424 */ /* 0x000fe400078e00ff */
[----:B------:R-:W-:-:S07]  /*d6d0*/  IMAD.MOV.U32 R15, RZ, RZ, -0x1 ;  /* 0xffffffffff0f7424 */ /* 0x000fce00078e00ff */
[----:B------:R-:W-:Y:S05]  /*d6e0*/  WARPSYNC.COLLECTIVE R15, `(.L_x_7142) ;  /* 0x000000000f087348 */ /* 0x000fea0003c00000 */
[----:B------:R1:W2:Y:S02]  /*d6f0*/  SHFL.IDX P6, R14, R13, R12, R11 ;  /* 0x0000000c0d0e7389 */ /* 0x0002a400000c000b */
[----:B-12---:R-:W-:Y:S01]  /*d700*/  ENDCOLLECTIVE ;  /* 0x000000000000791b */ /* 0x006fe20003800000 */
.L_x_7142:
[----:B------:R-:W-:Y:S05]  /*d710*/  BRA `(.L_x_7143) ;  /* 0xffffff3c00c47947 */ /* 0x000fea000383ffff */
.L_x_7047:
[----:B--2---:R2:W3:Y:S02]  /*d720*/  SYNCS.PHASECHK.TRANS64.TRYWAIT P0, [R236+URZ+0x30c00], R15 ;  /* 0x030c000fec0075a7 */ /* 0x0044e4000800017f */
[----:B---3--:R-:W-:Y:S05]  /*d730*/  @!P0 NANOSLEEP.SYNCS 0x989680 ;  /* 0x009896800000895d */ /* 0x008fea0003900000 */
[----:B------:R-:W3:Y:S02]  /*d740*/  @!P0 SYNCS.PHASECHK.TRANS64 P0, [R236+URZ+0x30c00], R15 ;  /* 0x030c000fec0085a7 */ /* 0x000ee4000800007f */
[----:B---3--:R-:W-:Y:S05]  /*d750*/  @!P0 BRA `(.L_x_7047) ;  /* 0xfffffffc00f08947 */ /* 0x008fea000383ffff */
[----:B------:R-:W-:Y:S05]  /*d760*/  BRA `(.L_x_7046) ;  /* 0xffffff4000107947 */ /* 0x000fea000383ffff */
.L_x_7052:
[----:B--2---:R2:W3:Y:S02]  /*d770*/  SYNCS.PHASECHK.TRANS64.TRYWAIT P1, [R6+URZ+0x30c10], R21 ;  /* 0x030c1015060075a7 */ /* 0x0044e4000802017f */
[----:B---3--:R-:W-:Y:S05]  /*d780*/  @!P1 NANOSLEEP.SYNCS 0x989680 ;  /* 0x009896800000995d */ /* 0x008fea0003900000 */
[----:B------:R-:W3:Y:S02]  /*d790*/  @!P1 SYNCS.PHASECHK.TRANS64 P1, [R6+URZ+0x30c10], R21 ;  /* 0x030c1015060095a7 */ /* 0x000ee4000802007f */
[----:B---3--:R-:W-:Y:S05]  /*d7a0*/  @!P1 BRA `(.L_x_7052) ;  /* 0xfffffffc00f09947 */ /* 0x008fea000383ffff */
[----:B------:R-:W-:Y:S05]  /*d7b0*/  BRA `(.L_x_7051) ;  /* 0xffffff4800b87947 */ /* 0x000fea000383ffff */
.L_x_7056:
[----:B------:R1:W1:Y:S02]  /*d7c0*/  SYNCS.PHASECHK.TRANS64.TRYWAIT P1, [R6+URZ+0x30c30], R21 ;  /* 0x030c3015060075a7 */ /* 0x000264000802017f */
[----:B-1----:R-:W-:Y:S05]  /*d7d0*/  @!P1 NANOSLEEP.SYNCS 0x989680 ;  /* 0x009896800000995d */ /* 0x002fea0003900000 */
[----:B------:R-:W1:Y:S02]  /*d7e0*/  @!P1 SYNCS.PHASECHK.TRANS64 P1, [R6+URZ+0x30c30], R21 ;  /* 0x030c3015060095a7 */ /* 0x000e64000802007f */
[----:B-1----:R-:W-:Y:S05]  /*d7f0*/  @!P1 BRA `(.L_x_7056) ;  /* 0xfffffffc00f09947 */ /* 0x002fea000383ffff */
[----:B------:R-:W-:Y:S05]  /*d800*/  BRA `(.L_x_7055) ;  /* 0xffffff4c00cc7947 */ /* 0x000fea000383ffff */
.L_x_7064:
[----:B--2---:R2:W3:Y:S02]  /*d810*/  SYNCS.PHASECHK.TRANS64.TRYWAIT P1, [R7+URZ+0x30c10], R18 ;  /* 0x030c1012070075a7 */ /* 0x0044e4000802017f */
[----:B---3--:R-:W-:Y:S05]  /*d820*/  @!P1 NANOSLEEP.SYNCS 0x989680 ;  /* 0x009896800000995d */ /* 0x008fea0003900000 */
[----:B------:R-:W3:Y:S02]  /*d830*/  @!P1 SYNCS.PHASECHK.TRANS64 P1, [R7+URZ+0x30c10], R18 ;  /* 0x030c1012070095a7 */ /* 0x000ee4000802007f */
[----:B---3--:R-:W-:Y:S05]  /*d840*/  @!P1 BRA `(.L_x_7064) ;  /* 0xfffffffc00f09947 */ /* 0x008fea000383ffff */
[----:B------:R-:W-:Y:S05]  /*d850*/  BRA `(.L_x_7063) ;  /* 0xffffff8400dc7947 */ /* 0x000fea000383ffff */
.L_x_7068:
[----:B------:R1:W1:Y:S02]  /*d860*/  SYNCS.PHASECHK.TRANS64.TRYWAIT P1, [R7+URZ+0x30c30], R18 ;  /* 0x030c3012070075a7 */ /* 0x000264000802017f */
[----:B-1----:R-:W-:Y:S05]  /*d870*/  @!P1 NANOSLEEP.SYNCS 0x989680 ;  /* 0x009896800000995d */ /* 0x002fea0003900000 */
[----:B------:R-:W1:Y:S02]  /*d880*/  @!P1 SYNCS.PHASECHK.TRANS64 P1, [R7+URZ+0x30c30], R18 ;  /* 0x030c3012070095a7 */ /* 0x000e64000802007f */
[----:B-1----:R-:W-:Y:S05]  /*d890*/  @!P1 BRA `(.L_x_7068) ;  /* 0xfffffffc00f09947 */ /* 0x002fea000383ffff */
[----:B------:R-:W-:Y:S05]  /*d8a0*/  BRA `(.L_x_7067) ;  /* 0xffffff8800f07947 */ /* 0x000fea000383ffff */
.L_x_7116:
[----:B-1----:R1:W2:Y:S02]  /*d8b0*/  SYNCS.PHASECHK.TRANS64.TRYWAIT P0, [R15+URZ+0x30c20], R2 ;  /* 0x030c20020f0075a7 */ /* 0x0022a4000800017f */
[----:B--2---:R-:W-:Y:S05]  /*d8c0*/  @!P0 NANOSLEEP.SYNCS 0x989680 ;  /* 0x009896800000895d */ /* 0x004fea0003900000 */
[----:B------:R-:W2:Y:S02]  /*d8d0*/  @!P0 SYNCS.PHASECHK.TRANS64 P0, [R15+URZ+0x30c20], R2 ;  /* 0x030c20020f0085a7 */ /* 0x000ea4000800007f */
[----:B--2---:R-:W-:Y:S05]  /*d8e0*/  @!P0 BRA `(.L_x_7116) ;  /* 0xfffffffc00f08947 */ /* 0x004fea000383ffff */
[----:B------:R-:W-:Y:S05]  /*d8f0*/  BRA `(.L_x_7144) ;  /* 0xffffffe400287947 */ /* 0x000fea000383ffff */
.L_x_7120:
[----:B---3--:R3:W4:Y:S02]  /*d900*/  SYNCS.PHASECHK.TRANS64.TRYWAIT P1, [R15+URZ+0x30c40], R18 ;  /* 0x030c40120f0075a7 */ /* 0x008724000802017f */
[----:B----4-:R-:W-:Y:S05]  /*d910*/  @!P1 NANOSLEEP.SYNCS 0x989680 ;  /* 0x009896800000995d */ /* 0x010fea0003900000 */
[----:B------:R-:W4:Y:S02]  /*d920*/  @!P1 SYNCS.PHASECHK.TRANS64 P1, [R15+URZ+0x30c40], R18 ;  /* 0x030c40120f0095a7 */ /* 0x000f24000802007f */
[----:B----4-:R-:W-:Y:S05]  /*d930*/  @!P1 BRA `(.L_x_7120) ;  /* 0xfffffffc00f09947 */ /* 0x010fea000383ffff */
[----:B------:R-:W-:Y:S05]  /*d940*/  BRA `(.L_x_7145) ;  /* 0xffffffe8007c7947 */ /* 0x000fea000383ffff */
.L_x_7122:
[----:B-1----:R1:W2:Y:S02]  /*d950*/  SYNCS.PHASECHK.TRANS64.TRYWAIT P1, [R15+URZ+0x30c28], R18 ;  /* 0x030c28120f0075a7 */ /* 0x0022a4000802017f */
[----:B--2---:R-:W-:Y:S05]  /*d960*/  @!P1 NANOSLEEP.SYNCS 0x989680 ;  /* 0x009896800000995d */ /* 0x004fea0003900000 */
[----:B------:R-:W2:Y:S02]  /*d970*/  @!P1 SYNCS.PHASECHK.TRANS64 P1, [R15+URZ+0x30c28], R18 ;  /* 0x030c28120f0095a7 */ /* 0x000ea4000802007f */
[----:B--2---:R-:W-:Y:S05]  /*d980*/  @!P1 BRA `(.L_x_7122) ;  /* 0xfffffffc00f09947 */ /* 0x004fea000383ffff */
[----:B------:R-:W-:Y:S05]  /*d990*/  BRA `(.L_x_7146) ;  /* 0xffffffec00007947 */ /* 0x000fea000383ffff */
.L_x_7124:
[----:B--2---:R2:W4:Y:S02]  /*d9a0*/  SYNCS.PHASECHK.TRANS64.TRYWAIT P1, [R15+URZ+0x30c48], R18 ;  /* 0x030c48120f0075a7 */ /* 0x004524000802017f */
[----:B----4-:R-:W-:Y:S05]  /*d9b0*/  @!P1 NANOSLEEP.SYNCS 0x989680 ;  /* 0x009896800000995d */ /* 0x010fea0003900000 */
[----:B------:R-:W4:Y:S02]  /*d9c0*/  @!P1 SYNCS.PHASECHK.TRANS64 P1, [R15+URZ+0x30c48], R18 ;  /* 0x030c48120f0095a7 */ /* 0x000f24000802007f */
[----:B----4-:R-:W-:Y:S05]  /*d9d0*/  @!P1 BRA `(.L_x_7124) ;  /* 0xfffffffc00f09947 */ /* 0x010fea000383ffff */
[----:B------:R-:W-:Y:S05]  /*d9e0*/  BRA `(.L_x_7147) ;  /* 0xffffffec00847947 */ /* 0x000fea000383ffff */
.L_x_7126:
[----:B------:R-:W-:-:S07]  /*d9f0*/  SHF.L.U32 R4, R10, 0x1f, RZ ;  /* 0x0000001f0a047819 */ /* 0x000fce00000006ff */
.L_x_7148:
[----:B----4-:R4:W1:Y:S02]  /*da00*/  SYNCS.PHASECHK.TRANS64.TRYWAIT P1, [R15+URZ+0x30c20], R4 ;  /* 0x030c20040f0075a7 */ /* 0x010864000802017f */
[----:B-1----:R-:W-:Y:S05]  /*da10*/  @!P1 NANOSLEEP.SYNCS 0x989680 ;  /* 0x009896800000995d */ /* 0x002fea0003900000 */
[----:B------:R-:W1:Y:S02]  /*da20*/  @!P1 SYNCS.PHASECHK.TRANS64 P1, [R15+URZ+0x30c20], R4 ;  /* 0x030c20040f0095a7 */ /* 0x000e64000802007f */
[----:B-1----:R-:W-:Y:S05]  /*da30*/  @!P1 BRA `(.L_x_7148) ;  /* 0xfffffffc00f09947 */ /* 0x002fea000383ffff */
[----:B------:R-:W-:Y:S05]  /*da40*/  BRA `(.L_x_7149) ;  /* 0xffffffec00ec7947 */ /* 0x000fea000383ffff */
.L_x_7129:
[----:B-1----:R1:W4:Y:S02]  /*da50*/  SYNCS.PHASECHK.TRANS64.TRYWAIT P1, [R15+URZ+0x30c40], R12 ;  /* 0x030c400c0f0075a7 */ /* 0x002324000802017f */
[----:B----4-:R-:W-:Y:S05]  /*da60*/  @!P1 NANOSLEEP.SYNCS 0x989680 ;  /* 0x009896800000995d */ /* 0x010fea0003900000 */
[----:B------:R-:W4:Y:S02]  /*da70*/  @!P1 SYNCS.PHASECHK.TRANS64 P1, [R15+URZ+0x30c40], R12 ;  /* 0x030c400c0f0095a7 */ /* 0x000f24000802007f */
[----:B----4-:R-:W-:Y:S05]  /*da80*/  @!P1 BRA `(.L_x_7129) ;  /* 0xfffffffc00f09947 */ /* 0x010fea000383ffff */
[----:B------:R-:W-:Y:S05]  /*da90*/  BRA `(.L_x_7150) ;  /* 0xfffffff0008c7947 */ /* 0x000fea000383ffff */
.L_x_7131:
[----:B--2---:R2:W4:Y:S02]  /*daa0*/  SYNCS.PHASECHK.TRANS64.TRYWAIT P1, [R15+URZ+0x30c28], R12 ;  /* 0x030c280c0f0075a7 */ /* 0x004524000802017f */
[----:B----4-:R-:W-:Y:S05]  /*dab0*/  @!P1 NANOSLEEP.SYNCS 0x989680 ;  /* 0x009896800000995d */ /* 0x010fea0003900000 */
[----:B------:R-:W4:Y:S02]  /*dac0*/  @!P1 SYNCS.PHASECHK.TRANS64 P1, [R15+URZ+0x30c28], R12 ;  /* 0x030c280c0f0095a7 */ /* 0x000f24000802007f */
[----:B----4-:R-:W-:Y:S05]  /*dad0*/  @!P1 BRA `(.L_x_7131) ;  /* 0xfffffffc00f09947 */ /* 0x010fea000383ffff */
[----:B------:R-:W-:Y:S05]  /*dae0*/  BRA `(.L_x_7151) ;  /* 0xfffffff400047947 */ /* 0x000fea000383ffff */
.L_x_7133:
[----:B----4-:R4:W1:Y:S02]  /*daf0*/  SYNCS.PHASECHK.TRANS64.TRYWAIT P0, [R3+URZ+0x30c40], R0 ;  /* 0x030c4000030075a7 */ /* 0x010864000800017f */
[----:B-1----:R-:W-:Y:S05]  /*db00*/  @!P0 NANOSLEEP.SYNCS 0x989680 ;  /* 0x009896800000895d */ /* 0x002fea0003900000 */
[----:B------:R-:W1:Y:S02]  /*db10*/  @!P0 SYNCS.PHASECHK.TRANS64 P0, [R3+URZ+0x30c40], R0 ;  /* 0x030c4000030085a7 */ /* 0x000e64000800007f */
[----:B-1----:R-:W-:Y:S05]  /*db20*/  @!P0 BRA `(.L_x_7133) ;  /* 0xfffffffc00f08947 */ /* 0x002fea000383ffff */
[----:B------:R-:W-:Y:S05]  /*db30*/  BRA `(.L_x_7152) ;  /* 0xfffffff400987947 */ /* 0x000fea000383ffff */
.L_x_7135:
[----:B------:R-:W-:Y:S01]  /*db40*/  BSSY B0, `(.L_x_7153) ;  /* 0x0000006000007945 */ /* 0x000fe20003800000 */
[----:B------:R-:W-:-:S07]  /*db50*/  IMAD.MOV.U32 R15, RZ, RZ, -0x1 ;  /* 0xffffffffff0f7424 */ /* 0x000fce00078e00ff */
[----:B------:R-:W-:Y:S05]  /*db60*/  WARPSYNC.COLLECTIVE R15, `(.L_x_7154) ;  /* 0x000000000f0c7348 */ /* 0x000fea0003c00000 */
[----:B------:R-:W-:Y:S02]  /*db70*/  ELECT P6, UR62, PT ;  /* 0x00000000003e782f */ /* 0x000fe400038c0000 */
[----:B------:R-:W-:Y:S01]  /*db80*/  MOV R14, UR62 ;  /* 0x0000003e000e7c02 */ /* 0x000fe20008000f00 */
[----:B------:R-:W-:Y:S10]  /*db90*/  ENDCOLLECTIVE ;  /* 0x000000000000791b */ /* 0x000ff40003800000 */
.L_x_7154:
[----:B------:R-:W-:Y:S05]  /*dba0*/  BSYNC B0 ;  /* 0x0000000000007941 */ /* 0x000fea0003800000 */
.L_x_7153:
[----:B------:R-:W-:Y:S05]  /*dbb0*/  BRA `(.L_x_7155) ;  /* 0xfffffff8002c7947 */ /* 0x000fea000383ffff */
.L_x_7137:
[----:B-1----:R1:W2:Y:S02]  /*dbc0*/  SYNCS.PHASECHK.TRANS64.TRYWAIT P0, [R7+URZ], R4 ;  /* 0x00000004070075a7 */ /* 0x0022a4000800017f */
[----:B--2---:R-:W-:Y:S05]  /*dbd0*/  @!P0 NANOSLEEP.SYNCS 0x989680 ;  /* 0x009896800000895d */ /* 0x004fea0003900000 */
[----:B------:R-:W2:Y:S02]  /*dbe0*/  @!P0 SYNCS.PHASECHK.TRANS64 P0, [R7+URZ], R4 ;  /* 0x00000004070085a7 */ /* 0x000ea4000800007f */
[----:B--2---:R-:W-:Y:S05]  /*dbf0*/  @!P0 BRA `(.L_x_7137) ;  /* 0xfffffffc00f08947 */ /* 0x004fea000383ffff */
[----:B------:R-:W-:Y:S05]  /*dc00*/  BRA `(.L_x_7156) ;  /* 0xfffffff8006c7947 */ /* 0x000fea000383ffff */
.L_x_7138:
[----:B--2---:R2:W3:Y:S02]  /*dc10*/  SYNCS.PHASECHK.TRANS64.TRYWAIT P0, [R3+URZ], R0 ;  /* 0x00000000030075a7 */ /* 0x0044e4000800017f */
[----:B---3--:R-:W-:Y:S05]  /*dc20*/  @!P0 NANOSLEEP.SYNCS 0x989680 ;  /* 0x009896800000895d */ /* 0x008fea0003900000 */
[----:B------:R-:W3:Y:S02]  /*dc30*/  @!P0 SYNCS.PHASECHK.TRANS64 P0, [R3+URZ], R0 ;  /* 0x00000000030085a7 */ /* 0x000ee4000800007f */
[----:B---3--:R-:W-:Y:S05]  /*dc40*/  @!P0 BRA `(.L_x_7138) ;  /* 0xfffffffc00f08947 */ /* 0x008fea000383ffff */
[----:B------:R-:W-:Y:S05]  /*dc50*/  BRA `(.L_x_7157) ;  /* 0xfffffff800607947 */ /* 0x000fea000383ffff */
.L_x_7140:
[----:B--2---:R2:W3:Y:S02]  /*dc60*/  SYNCS.PHASECHK.TRANS64.TRYWAIT P0, [R5+URZ], R4 ;  /* 0x00000004050075a7 */ /* 0x0044e4000800017f */
[----:B---3--:R-:W-:Y:S05]  /*dc70*/  @!P0 NANOSLEEP.SYNCS 0x989680 ;  /* 0x009896800000895d */ /* 0x008fea0003900000 */
[----:B------:R-:W3:Y:S02]  /*dc80*/  @!P0 SYNCS.PHASECHK.TRANS64 P0, [R5+URZ], R4 ;  /* 0x00000004050085a7 */ /* 0x000ee4000800007f */
[----:B---3--:R-:W-:Y:S05]  /*dc90*/  @!P0 BRA `(.L_x_7140) ;  /* 0xfffffffc00f08947 */ /* 0x008fea000383ffff */
[----:B------:R-:W-:Y:S05]  /*dca0*/  BRA `(.L_x_7158) ;  /* 0xfffffff800647947 */ /* 0x000fea000383ffff */
.L_x_7159:
        /* <DEDUP_REMOVED lines=13> */
.L_x_7424:


//--------------------- .text._ZN7cutlass13device_kernelIN5flash32FlashAttnBwdPostprocessConvertdQIN4cute5tupleIJNS3_1CILi128EEENS5_ILi64EEEEEENS_10bfloat16_tEfNS_4arch4Sm90ELi256ENS3_8TiledMMAINS3_8MMA_AtomIJNS3_4SM904GMMA27MMA_64x64x16_F32BF16BF16_RSILNSF_5MajorE0ELSH_1ELNSF_7ScaleInE1ELSI_1EEEEEENS3_6LayoutINS4_IJNS5_ILi2EEENS5_ILi1EEESN_EEENS4_IJSN_NS5_ILi0EEESP_EEEEENS4_IJNS3_10UnderscoreESS_SS_EEEEELb0EEEEEvNT_6ParamsE --------------------------
	.section	.text._ZN7cutlass13device_kernelIN5flash32FlashAttnBwdPostprocessConvertdQIN4cute5tupleIJNS3_1CILi128EEENS5_ILi64EEEEEENS_10bfloat16_tEfNS_4arch4Sm90ELi256ENS3_8TiledMMAINS3_8MMA_AtomIJNS3_4SM904GMMA27MMA_64x64x16_F32BF16BF16_RSILNSF_5MajorE0ELSH_1ELNSF_7ScaleInE1ELSI_1EEEEEENS3_6LayoutINS4_IJNS5_ILi2EEENS5_ILi1EEESN_EEENS4_IJSN_NS5_ILi0EEESP_EEEEENS4_IJNS3_10UnderscoreESS_SS_EEEEELb0EEEEEvNT_6ParamsE,"ax",@progbits
	.align	128
.text._ZN7cutlass13device_kernelIN5flash32FlashAttnBwdPostprocessConvertdQIN4cute5tupleIJNS3_1CILi128EEENS5_ILi64EEEEEENS_10bfloat16_tEfNS_4arch4Sm90ELi256ENS3_8TiledMMAINS3_8MMA_AtomIJNS3_4SM904GMMA27MMA_64x64x16_F32BF16BF16_RSILNSF_5MajorE0ELSH_1ELNSF_7ScaleInE1ELSI_1EEEEEENS3_6LayoutINS4_IJNS5_ILi2EEENS5_ILi1EEESN_EEENS4_IJSN_NS5_ILi0EEESP_EEEEENS4_IJNS3_10UnderscoreESS_SS_EEEEELb0EEEEEvNT_6ParamsE:
        .type           _ZN7cutlass13device_kernelIN5flash32FlashAttnBwdPostprocessConvertdQIN4cute5tupleIJNS3_1CILi128EEENS5_ILi64EEEEEENS_10bfloat16_tEfNS_4arch4Sm90ELi256ENS3_8TiledMMAINS3_8MMA_AtomIJNS3_4SM904GMMA27MMA_64x64x16_F32BF16BF16_RSILNSF_5MajorE0ELSH_1ELNSF_7ScaleInE1ELSI_1EEEEEENS3_6LayoutINS4_IJNS5_ILi2EEENS5_ILi1EEESN_EEENS4_IJSN_NS5_ILi0EEESP_EEEEENS4_IJNS3_10UnderscoreESS_SS_EEEEELb0EEEEEvNT_6ParamsE,@function
        .size           _ZN7cutlass13device_kernelIN5flash32FlashAttnBwdPostprocessConvertdQIN4cute5tupleIJNS3_1CILi128EEENS5_ILi64EEEEEENS_10bfloat16_tEfNS_4arch4Sm90ELi256ENS3_8TiledMMAINS3_8MMA_AtomIJNS3_4SM904GMMA27MMA_64x64x16_F32BF16BF16_RSILNSF_5MajorE0ELSH_1ELNSF_7ScaleInE1ELSI_1EEEEEENS3_6LayoutINS4_IJNS5_ILi2EEENS5_ILi1EEESN_EEENS4_IJSN_NS5_ILi0EEESP_EEEEENS4_IJNS3_10UnderscoreESS_SS_EEEEELb0EEEEEvNT_6ParamsE,(.L_x_7425 - _ZN7cutlass13device_kernelIN5flash32FlashAttnBwdPostprocessConvertdQIN4cute5tupleIJNS3_1CILi128EEENS5_ILi64EEEEEENS_10bfloat16_tEfNS_4arch4Sm90ELi256ENS3_8TiledMMAINS3_8MMA_AtomIJNS3_4SM904GMMA27MMA_64x64x16_F32BF16BF16_RSILNSF_5MajorE0ELSH_1ELNSF_7ScaleInE1ELSI_1EEEEEENS3_6LayoutINS4_IJNS5_ILi2EEENS5_ILi1EEESN_EEENS4_IJSN_NS5_ILi0EEESP_EEEEENS4_IJNS3_10UnderscoreESS_SS_EEEEELb0EEEEEvNT_6ParamsE)
        .other          _ZN7cutlass13device_kernelIN5flash32FlashAttnBwdPostprocessConvertdQIN4cute5tupleIJNS3_1CILi128EEENS5_ILi64EEEEEENS_10bfloat16_tEfNS_4arch4Sm90ELi256ENS3_8TiledMMAINS3_8MMA_AtomIJNS3_4SM904GMMA27MMA_64x64x16_F32BF16BF16_RSILNSF_5MajorE0ELSH_1ELNSF_7ScaleInE1ELSI_1EEEEEENS3_6LayoutINS4_IJNS5_ILi2EEENS5_ILi1EEESN_EEENS4_IJSN_NS5_ILi0EEESP_EEEEENS4_IJNS3_10UnderscoreESS_SS_EEEEELb0EEEEEvNT_6ParamsE,@"STO_CUDA_ENTRY STV_DEFAULT"
_ZN7cutlass13device_kernelIN5flash32FlashAttnBwdPostprocessConvertdQIN4cute5tupleIJNS3_1CILi128EEENS5_ILi64EEEEEENS_10bfloat16_tEfNS_4arch4Sm90ELi256ENS3_8TiledMMAINS3_8MMA_AtomIJNS3_4SM904GMMA27MMA_64x64x16_F32BF16BF16_RSILNSF_5MajorE0ELSH_1ELNSF_7ScaleInE1ELSI_1EEEEEENS3_6LayoutINS4_IJNS5_ILi2EEENS5_ILi1EEESN_EEENS4_IJSN_NS5_ILi0EEESP_EEEEENS4_IJNS3_10UnderscoreESS_SS_EEEEELb0EEEEEvNT_6ParamsE:
[----:B------:R-:W-:Y:S08]  /*0000*/  LDC R1, c[0x0][0x28] ;  /* 0x00000a00ff017b82 */ /* 0x000ff00000000800 */
[----:B------:R-:W0:Y:S01]  /*0010*/  LDC.64 R2, c[0x0][0x278] ;  /* 0x00009e00ff027b82 */ /* 0x000e220000000a00 */
[----:B------:R-:W1:Y:S01]  /*0020*/  S2R R13, SR_CTAID.Z ;  /* 0x00000000000d7919 */ /* 0x000e620000002700 */
[----:B------:R-:W-:-:S06]  /*0030*/  ULDC.64 UR8, c[0x0][0x208] ;  /* 0x0000820000087ab9 */ /* 0x000fcc0000000a00 */
[----:B------:R-:W2:Y:S08]  /*0040*/  LDC.64 R10, c[0x0][0x270] ;  /* 0x00009c00ff0a7b82 */ /* 0x000eb00000000a00 */
[----:B------:R-:W1:Y:S01]  /*0050*/  LDC.64 R4, c[0x0][0x270] ;  /* 0x00009c00ff047b82 */ /* 0x000e620000000a00 */
[----:B0-----:R-:W-:-:S04]  /*0060*/  ISETP.NE.U32.AND P2, PT, R2, RZ, PT ;  /* 0x000000ff0200720c */ /* 0x001fc80003f45070 */
[----:B------:R-:W-:Y:S02]  /*0070*/  ISETP.NE.AND.EX P2, PT, R3, RZ, PT, P2 ;  /* 0x000000ff0300720c */ /* 0x000fe40003f45320 */
[----:B--2---:R-:W-:-:S04]  /*0080*/  ISETP.NE.U32.AND P1, PT, R10, RZ, PT ;  /* 0x000000ff0a00720c */ /* 0x004fc80003f25070 */
[----:B------:R-:W-:Y:S01]  /*0090*/  ISETP.NE.AND.EX P1, PT, R11, RZ, PT, P1 ;  /* 0x000000ff0b00720c */ /* 0x000fe20003f25310 */
[----:B------:R-:W-:Y:S01]  /*00a0*/  ULDC UR4, c[0x0][0x240] ;  /* 0x0000900000047ab9 */ /* 0x000fe20000000800 */
[----:B-1----:R-:W-:-:S05]  /*00b0*/  IMAD.WIDE R4, R13, 0x4, R4 ;  /* 0x000000040d047825 */ /* 0x002fca00078e0204 */
[----:B------:R-:W0:Y:S01]  /*00c0*/  @P2 LDC.64 R6, c[0x0][0x278] ;  /* 0x00009e00ff062b82 */ /* 0x000e220000000a00 */
[----:B------:R-:W-:-:S05]  /*00d0*/  IMAD.U32 R43, RZ, RZ, UR4 ;  /* 0x00000004ff2b7e24 */ /* 0x000fca000f8e00ff */
[----:B------:R1:W5:Y:S01]  /*00e0*/  @P1 LDG.E R9, desc[UR8][R4.64] ;  /* 0x0000000804091981 */ /* 0x000362000c1e1900 */
[----:B0-----:R-:W-:-:S05]  /*00f0*/  @P2 IMAD.WIDE R6, R13, 0x4, R6 ;  /* 0x000000040d062825 */ /* 0x001fca00078e0206 */
[----:B------:R1:W5:Y:S01]  /*0100*/  @P2 LDG.E R43, desc[UR8][R6.64] ;  /* 0x00000008062b2981 */ /* 0x000362000c1e1900 */
[----:B------:R-:W-:Y:S01]  /*0110*/  ISETP.NE.U32.AND P0, PT, R10, RZ, PT ;  /* 0x000000ff0a00720c */ /* 0x000fe20003f05070 */
[----:B------:R-:W0:Y:S03]  /*0120*/  S2R R3, SR_CTAID.X ;  /* 0x0000000000037919 */ /* 0x000e260000002500 */
[----:B------:R-:W-:Y:S01]  /*0130*/  ISETP.NE.AND.EX P0, PT, R11, RZ, PT, P0 ;  /* 0x000000ff0b00720c */ /* 0x000fe20003f05300 */
[----:B0-----:R-:W-:Y:S01]  /*0140*/  IMAD.SHL.U32 R40, R3, 0x80, RZ ;  /* 0x0000008003287824 */ /* 0x001fe200078e00ff */
[----:B-1----:R-:W-:Y:S11]  /*0150*/  @P2 BRA `(.L_x_7160) ;  /* 0x0000000000102947 */ /* 0x002ff60003800000 */
[----:B------:R-:W-:Y:S05]  /*0160*/  @!P1 BRA `(.L_x_7160) ;  /* 0x00000000000c9947 */ /* 0x000fea0003800000 */
[----:B------:R-:W2:Y:S04]  /*0170*/  LDG.E R0, desc[UR8][R4.64] ;  /* 0x0000000804007981 */ /* 0x000ea8000c1e1900 */
[----:B-----5:R-:W2:Y:S02]  /*0180*/  LDG.E R43, desc[UR8][R4.64+0x4] ;  /* 0x00000408042b7981 */ /* 0x020ea4000c1e1900 */
[----:B--2---:R-:W-:-:S07]  /*0190*/  IMAD.IADD R43, R43, 0x1, -R0 ;  /* 0x000000012b2b7824 */ /* 0x004fce00078e0a00 */
.L_x_7160:
[----:B-----5:R-:W-:-:S13]  /*01a0*/  ISETP.LE.AND P2, PT, R43, R40, PT ;  /* 0x000000282b00720c */ /* 0x020fda0003f43270 */
[----:B------:R-:W-:Y:S05]  /*01b0*/  @P0 EXIT P2 ;  /* 0x000000000000094d */ /* 0x000fea0001000000 */
[----:B------:R-:W0:Y:S01]  /*01c0*/  S2R R6, SR_CTAID.Y ;  /* 0x0000000000067919 */ /* 0x000e220000002600 */
[----:B------:R-:W-:Y:S01]  /*01d0*/  @P1 IMAD R0, R13, 0x80, R9 ;  /* 0x000000800d001824 */ /* 0x000fe200078e0209 */
[----:B------:R-:W1:Y:S01]  /*01e0*/  LDC.64 R14, c[0x0][0x228] ;  /* 0x00008a00ff0e7b82 */ /* 0x000e620000000a00 */
[----:B------:R-:W-:Y:S01]  /*01f0*/  CS2R R10, SRZ ;  /* 0x00000000000a7805 */ /* 0x000fe2000001ff00 */
[----:B------:R-:W2:Y:S01]  /*0200*/  S2R R46, SR_TID.X ;  /* 0x00000000002e7919 */ /* 0x000ea20000002100 */
[----:B------:R-:W-:Y:S01]  /*0210*/  IMAD.SHL.U32 R7, R3, 0x2000, RZ ;  /* 0x0000200003077824 */ /* 0x000fe200078e00ff */
[----:B------:R-:W-:Y:S01]  /*0220*/  @P1 SHF.R.S32.HI R5, RZ, 0x1f, R0 ;  /* 0x0000001fff051819 */ /* 0x000fe20000011400 */
[----:B------:R-:W-:Y:S01]  /*0230*/  BSSY B0, `(.L_x_7161) ;  /* 0x0000030000007945 */ /* 0x000fe20003800000 */
[----:B------:R-:W3:Y:S01]  /*0240*/  S2R R2, SR_CgaCtaId ;  /* 0x0000000000027919 */ /* 0x000ee20000008800 */
[----:B------:R-:W-:Y:S01]  /*0250*/  SEL R4, R13, RZ, !P0 ;  /* 0x000000ff0d047207 */ /* 0x000fe20004000000 */
[----:B------:R-:W4:Y:S01]  /*0260*/  LDC.64 R16, c[0x0][0x230] ;  /* 0x00008c00ff107b82 */ /* 0x000f220000000a00 */
[----:B------:R-:W-:-:S05]  /*0270*/  @P1 LEA.HI R5, R5, R0, RZ, 0x7 ;  /* 0x0000000005051211 */ /* 0x000fca00078f38ff */
[----:B------:R-:W-:Y:S02]  /*0280*/  @P1 IMAD.SHL.U32 R5, R5, 0x40, RZ ;  /* 0x0000004005051824 */ /* 0x000fe400078e00ff */
[----:B------:R-:W5:Y:S03]  /*0290*/  LDC.64 R18, c[0x0][0x210] ;  /* 0x00008400ff127b82 */ /* 0x000f660000000a00 */
[----:B------:R-:W-:-:S04]  /*02a0*/  @P1 LOP3.LUT R5, R5, 0xffffe000, RZ, 0xc0, !PT ;  /* 0xffffe00005051812 */ /* 0x000fc800078ec0ff */
[----:B------:R-:W-:Y:S02]  /*02b0*/  @P1 MOV R10, R5 ;  /* 0x00000005000a1202 */ /* 0x000fe40000000f00 */
[----:B------:R-:W-:Y:S02]  /*02c0*/  @P1 SHF.R.S32.HI R11, RZ, 0x1f, R5 ;  /* 0x0000001fff0b1819 */ /* 0x000fe40000011405 */
[C---:B------:R-:W-:Y:S02]  /*02d0*/  IADD3 R10, P2, R7.reuse, R10, RZ ;  /* 0x0000000a070a7210 */ /* 0x040fe40007f5e0ff */
[----:B0-----:R-:W-:Y:S02]  /*02e0*/  SHF.R.S32.HI R5, RZ, 0x1f, R6 ;  /* 0x0000001fff057819 */ /* 0x001fe40000011406 */
[----:B------:R-:W-:Y:S02]  /*02f0*/  LEA.HI.X.SX32 R11, R7, R11, 0x1, P2 ;  /* 0x0000000b070b7211 */ /* 0x000fe400010f0eff */
[----:B------:R-:W-:Y:S01]  /*0300*/  SHF.R.S32.HI R7, RZ, 0x1f, R13 ;  /* 0x0000001fff077819 */ /* 0x000fe2000001140d */
[----:B-1----:R-:W-:-:S02]  /*0310*/  IMAD R0, R5, R14, RZ ;  /* 0x0000000e05007224 */ /* 0x002fc400078e02ff */
[----:B------:R-:W-:Y:S01]  /*0320*/  IMAD.WIDE.U32 R10, R6, R14, R10 ;  /* 0x0000000e060a7225 */ /* 0x000fe200078e000a */
[----:B------:R-:W-:Y:S02]  /*0330*/  SEL R7, R7, RZ, !P0 ;  /* 0x000000ff07077207 */ /* 0x000fe40004000000 */
[----:B--2---:R-:W-:Y:S01]  /*0340*/  ISETP.NE.AND P0, PT, R46, RZ, PT ;  /* 0x000000ff2e00720c */ /* 0x004fe20003f05270 */
[----:B------:R-:W-:Y:S02]  /*0350*/  IMAD R15, R6, R15, R0 ;  /* 0x0000000f060f7224 */ /* 0x000fe400078e0200 */
[----:B----4-:R-:W-:Y:S02]  /*0360*/  IMAD R0, R7, R16, RZ ;  /* 0x0000001007007224 */ /* 0x010fe400078e02ff */
[----:B------:R-:W-:Y:S02]  /*0370*/  IMAD.IADD R11, R11, 0x1, R15 ;  /* 0x000000010b0b7824 */ /* 0x000fe400078e020f */
[----:B------:R-:W-:-:S02]  /*0380*/  IMAD R13, R4, R17, R0 ;  /* 0x00000011040d7224 */ /* 0x000fc400078e0200 */
[----:B------:R-:W-:-:S04]  /*0390*/  IMAD.WIDE.U32 R10, R4, R16, R10 ;  /* 0x00000010040a7225 */ /* 0x000fc800078e000a */
[----:B------:R-:W-:Y:S01]  /*03a0*/  IMAD.IADD R0, R11, 0x1, R13 ;  /* 0x000000010b007824 */ /* 0x000fe200078e020d */
[----:B-----5:R-:W-:-:S04]  /*03b0*/  LEA R18, P2, R10, R18, 0x2 ;  /* 0x000000120a127211 */ /* 0x020fc800078410ff */
[----:B------:R-:W-:Y:S01]  /*03c0*/  LEA.HI.X R0, R10, R19, R0, 0x2, P2 ;  /* 0x000000130a007211 */ /* 0x000fe200010f1400 */
[----:B---3--:R-:W-:Y:S08]  /*03d0*/  @P0 BRA `(.L_x_7162) ;  /* 0x0000000000540947 */ /* 0x008ff00003800000 */
        /* <DEDUP_REMOVED lines=16> */
.L_x_7163:
[----:B------:R-:W-:Y:S01]  /*04e0*/  @P0 ELECT P2, URZ, PT ;  /* 0x00000000003f082f */ /* 0x000fe20003840000 */
[----:B------:R1:W-:-:S12]  /*04f0*/  UBLKCP.S.G [UR6], [UR4], UR10 ;  /* 0x00000006040073ba */ /* 0x0003d8000800020a */
[----:B------:R-:W-:Y:S02]  /*0500*/  @P2 PLOP3.LUT P0, PT, P2, PT, PT, 0x8, 0x0 ;  /* 0x000000000000281c */ /* 0x000fe4000170e170 */
[----:B------:R-:W-:-:S11]  /*0510*/  PLOP3.LUT P2, PT, PT, PT, PT, 0x8, 0x0 ;  /* 0x000000000000781c */ /* 0x000fd60003f4e170 */
[----:B-1----:R-:W-:Y:S05]  /*0520*/  @P0 BRA.U.ANY `(.L_x_7163) ;  /* 0xfffffffd00ec0947 */ /* 0x002fea000393ffff */
.L_x_7162:
[----:B------:R-:W-:Y:S05]  /*0530*/  BSYNC B0 ;  /* 0x0000000000007941 */ /* 0x000fea0003800000 */
.L_x_7161:
[----:B------:R-:W-:Y:S01]  /*0540*/  BAR.SYNC.DEFER_BLOCKING 0x0 ;  /* 0x0000000000007b1d */ /* 0x000fe20000010000 */
[----:B------:R-:W-:Y:S02]  /*0550*/  MOV R41, 0x400 ;  /* 0x0000040000297802 */ /* 0x000fe40000000f00 */
[----:B------:R-:W-:Y:S02]  /*0560*/  CS2R R50, SRZ ;  /* 0x0000000000327805 */ /* 0x000fe4000001ff00 */
[----:B------:R-:W-:Y:S01]  /*0570*/  SHF.L.U32 R0, RZ, 0x1f, RZ ;  /* 0x0000001fff007819 */ /* 0x000fe200000006ff */
[--C-:B------:R-:W-:Y:S01]  /*0580*/  @P1 IMAD.MOV.U32 R50, RZ, RZ, R9.reuse ;  /* 0x000000ffff321224 */ /* 0x100fe200078e0009 */
[----:B------:R-:W-:Y:S02]  /*0590*/  LEA R41, R2, R41, 0x18 ;  /* 0x0000002902297211 */ /* 0x000fe400078ec0ff */
[----:B------:R-:W-:-:S07]  /*05a0*/  @P1 SHF.R.S32.HI R51, RZ, 0x1f, R9 ;  /* 0x0000001fff331819 */ /* 0x000fce0000011409 */
.L_x_7164:
[----:B-1----:R1:W2:Y:S02]  /*05b0*/  SYNCS.PHASECHK.TRANS64.TRYWAIT P0, [R41+URZ+0xc000], R0 ;  /* 0x00c00000290075a7 */ /* 0x0022a4000800017f */
[----:B--2---:R-:W-:Y:S05]  /*05c0*/  @!P0 NANOSLEEP.SYNCS 0x989680 ;  /* 0x009896800000895d */ /* 0x004fea0003900000 */
[----:B------:R-:W2:Y:S02]  /*05d0*/  @!P0 SYNCS.PHASECHK.TRANS64 P0, [R41+URZ+0xc000], R0 ;  /* 0x00c00000290085a7 */ /* 0x000ea4000800007f */
[----:B--2---:R-:W-:Y:S05]  /*05e0*/  @!P0 BRA `(.L_x_7164) ;  /* 0xfffffffc00f08947 */ /* 0x004fea000383ffff */
[----:B------:R-:W-:Y:S01]  /*05f0*/  SHF.R.S32.HI R37, RZ, 0x1f, R46 ;  /* 0x0000001fff257819 */ /* 0x000fe2000001142e */
[----:B------:R-:W-:Y:S01]  /*0600*/  ULDC UR4, c[0x0][0x268] ;  /* 0x00009a0000047ab9 */ /* 0x000fe20000000800 */
[----:B------:R-:W-:Y:S01]  /*0610*/  ULDC.64 UR6, c[0x0][0x258] ;  /* 0x0000960000067ab9 */ /* 0x000fe20000000a00 */
[----:B------:R-:W-:Y:S01]  /*0620*/  VIADDMNMX R43, R43, -R40, 0x80, PT ;  /* 0x000000802b2b7446 */ /* 0x000fe20003800928 */
[----:B------:R-:W-:Y:S01]  /*0630*/  IMAD R5, R5, UR6, RZ ;  /* 0x0000000605057c24 */ /* 0x000fe2000f8e02ff */
[CC--:B-1----:R-:W-:Y:S01]  /*0640*/  LEA.HI R0, R37.reuse, R46.reuse, RZ, 0x7 ;  /* 0x0000002e25007211 */ /* 0x0c2fe200078f38ff */
[----:B------:R-:W-:Y:S01]  /*0650*/  BSSY B0, `(.L_x_7165) ;  /* 0x0000092000007945 */ /* 0x000fe20003800000 */
[----:B------:R-:W-:Y:S02]  /*0660*/  LEA.HI R48, R37, R46, RZ, 0x4 ;  /* 0x0000002e25307211 */ /* 0x000fe400078f20ff */
[C---:B------:R-:W-:Y:S01]  /*0670*/  LOP3.LUT R9, R0.reuse, 0xfffff80, RZ, 0xc0, !PT ;  /* 0x0fffff8000097812 */ /* 0x040fe200078ec0ff */
[----:B------:R-:W-:Y:S01]  /*0680*/  IMAD.SHL.U32 R0, R0, 0x20, RZ ;  /* 0x0000002000007824 */ /* 0x000fe200078e00ff */
[----:B------:R-:W-:-:S02]  /*0690*/  LOP3.LUT R11, R48, 0xfffffff0, RZ, 0xc0, !PT ;  /* 0xfffffff0300b7812 */ /* 0x000fc400078ec0ff */
[-C--:B------:R-:W-:Y:S02]  /*06a0*/  IADD3 R9, -R9, R46.reuse, RZ ;  /* 0x0000002e09097210 */ /* 0x080fe40007ffe1ff */
[----:B------:R-:W-:Y:S01]  /*06b0*/  LOP3.LUT R0, R0, 0x3ffff000, RZ, 0xc0, !PT ;  /* 0x3ffff00000007812 */ /* 0x000fe200078ec0ff */
[----:B------:R-:W-:Y:S01]  /*06c0*/  IMAD.IADD R42, R46, 0x1, -R11 ;  /* 0x000000012e2a7824 */ /* 0x000fe200078e0a0b */
[-C--:B------:R-:W-:Y:S02]  /*06d0*/  LEA.HI R2, R37, R46.reuse, RZ, 0x5 ;  /* 0x0000002e25027211 */ /* 0x080fe400078f28ff */
[----:B------:R-:W-:Y:S01]  /*06e0*/  SHF.R.U32.HI R48, RZ, 0x1, R48 ;  /* 0x00000001ff307819 */ /* 0x000fe20000011630 */
[----:B------:R-:W-:Y:S01]  /*06f0*/  IMAD R0, R9, 0x4, R0 ;  /* 0x0000000409007824 */ /* 0x000fe200078e0200 */
[----:B------:R-:W-:Y:S01]  /*0700*/  SHF.R.S32.HI R45, RZ, 0x1f, R42 ;  /* 0x0000001fff2d7819 */ /* 0x000fe2000001142a */
[----:B------:R-:W-:Y:S02]  /*0710*/  IMAD.SHL.U32 R2, R2, 0x20, RZ ;  /* 0x0000002002027824 */ /* 0x000fe400078e00ff */
[----:B------:R-:W-:Y:S01]  /*0720*/  IMAD R52, R0, 0x4, R41 ;  /* 0x0000000400347824 */ /* 0x000fe200078e0229 */
[----:B------:R-:W-:-:S02]  /*0730*/  LEA.HI R0, R37, R46, RZ, 0x3 ;  /* 0x0000002e25007211 */ /* 0x000fc400078f18ff */
[----:B------:R-:W-:Y:S02]  /*0740*/  LEA.HI R45, R45, R42, RZ, 0x3 ;  /* 0x0000002a2d2d7211 */ /* 0x000fe400078f18ff */
[----:B------:R-:W-:Y:S01]  /*0750*/  LOP3.LUT R23, R0, 0x1ffffff8, RZ, 0xc0, !PT ;  /* 0x1ffffff800177812 */ /* 0x000fe200078ec0ff */
[----:B------:R-:W1:Y:S01]  /*0760*/  LDS.128 R12, [R52+0x800] ;  /* 0x00080000340c7984 */ /* 0x000e620000000c00 */
[----:B------:R-:W-:Y:S02]  /*0770*/  SHF.R.S32.HI R0, RZ, 0x3, R0 ;  /* 0x00000003ff007819 */ /* 0x000fe40000011400 */
[----:B------:R-:W-:Y:S01]  /*0780*/  LOP3.LUT R21, R45, 0xfffffff8, RZ, 0xc0, !PT ;  /* 0xfffffff82d157812 */ /* 0x000fe200078ec0ff */
[----:B------:R-:W-:Y:S01]  /*0790*/  IMAD.IADD R44, R46, 0x1, -R23 ;  /* 0x000000012e2c7824 */ /* 0x000fe200078e0a17 */
[----:B------:R-:W-:Y:S01]  /*07a0*/  SHF.L.U32 R28, R0, 0x6, RZ ;  /* 0x00000006001c7819 */ /* 0x000fe200000006ff */
[----:B0-----:R-:W0:Y:S01]  /*07b0*/  LDS.128 R8, [R52] ;  /* 0x0000000034087984 */ /* 0x001e220000000c00 */
[----:B------:R-:W-:Y:S01]  /*07c0*/  LEA.HI R46, R37, R46, RZ, 0x6 ;  /* 0x0000002e252e7211 */ /* 0x000fe200078f30ff */
[----:B------:R-:W-:Y:S01]  /*07d0*/  IMAD.SHL.U32 R44, R44, 0x8, RZ ;  /* 0x000000082c2c7824 */ /* 0x000fe200078e00ff */
[----:B------:R-:W-:Y:S01]  /*07e0*/  LOP3.LUT R33, R28, 0x1c0, RZ, 0xc0, !PT ;  /* 0x000001c01c217812 */ /* 0x000fe200078ec0ff */
[----:B------:R-:W-:Y:S01]  /*07f0*/  IMAD.IADD R42, R42, 0x1, -R21 ;  /* 0x000000012a2a7824 */ /* 0x000fe200078e0a15 */
[----:B------:R-:W2:Y:S01]  /*0800*/  LDS.128 R24, [R52+0x2000] ;  /* 0x0020000034187984 */ /* 0x000ea20000000c00 */
[----:B------:R-:W-:Y:S01]  /*0810*/  IMAD.SHL.U32 R45, R45, 0x40, RZ ;  /* 0x000000402d2d7824 */ /* 0x000fe200078e00ff */
[----:B------:R-:W-:Y:S01]  /*0820*/  SHF.R.U32.HI R36, RZ, 0x3, R33 ;  /* 0x00000003ff247819 */ /* 0x000fe20000011621 */
[----:B------:R-:W-:Y:S01]  /*0830*/  IMAD.SHL.U32 R49, R42, 0x40, RZ ;  /* 0x000000402a317824 */ /* 0x000fe200078e00ff */
[----:B------:R-:W3:Y:S01]  /*0840*/  LDS.128 R20, [R52+0x1800] ;  /* 0x0018000034147984 */ /* 0x000ee20000000c00 */
[----:B------:R-:W-:Y:S01]  /*0850*/  LOP3.LUT R47, R33, 0x38, R44, 0xf8, !PT ;  /* 0x00000038212f7812 */ /* 0x000fe200078ef82c */
[----:B------:R-:W-:Y:S01]  /*0860*/  IMAD.SHL.U32 R46, R46, 0x8, RZ ;  /* 0x000000082e2e7824 */ /* 0x000fe200078e00ff */
[----:B------:R-:W-:Y:S01]  /*0870*/  LOP3.LUT R45, R45, 0x7ffffe00, RZ, 0xc0, !PT ;  /* 0x7ffffe002d2d7812 */ /* 0x000fe200078ec0ff */
[----:B------:R-:W4:Y:S01]  /*0880*/  LDS.128 R16, [R52+0x1000] ;  /* 0x0010000034107984 */ /* 0x000f220000000c00 */
[----:B------:R-:W-:-:S02]  /*0890*/  LOP3.LUT R47, R47, R36, RZ, 0x3c, !PT ;  /* 0x000000242f2f7212 */ /* 0x000fc400078e3cff */
[----:B------:R-:W-:Y:S01]  /*08a0*/  LOP3.LUT R49, R49, 0x1c0, RZ, 0xc0, !PT ;  /* 0x000001c031317812 */ /* 0x000fe200078ec0ff */
[----:B------:R-:W5:Y:S01]  /*08b0*/  LDS.128 R32, [R52+0x3000] ;  /* 0x0030000034207984 */ /* 0x000f620000000c00 */
[----:B------:R-:W-:Y:S02]  /*08c0*/  R2P PR, R42, 0x6 ;  /* 0x000000062a007804 */ /* 0x000fe40000000000 */
[----:B------:R-:W-:Y:S01]  /*08d0*/  LOP3.LUT R48, R49, 0x8, R48, 0xf8, !PT ;  /* 0x0000000831307812 */ /* 0x000fe200078ef830 */
[----:B------:R-:W5:Y:S01]  /*08e0*/  LDS.128 R28, [R52+0x2800] ;  /* 0x00280000341c7984 */ /* 0x000f620000000c00 */
[----:B------:R-:W-:-:S03]  /*08f0*/  SHF.R.U32.HI R49, RZ, 0x3, R49 ;  /* 0x00000003ff317819 */ /* 0x000fc60000011631 */
[----:B------:R-:W5:Y:S01]  /*0900*/  LDS.128 R36, [R52+0x3800] ;  /* 0x0038000034247984 */ /* 0x000f620000000c00 */
[----:B------:R-:W-:Y:S02]  /*0910*/  LOP3.LUT R48, R48, R49, RZ, 0x3c, !PT ;  /* 0x0000003130307212 */ /* 0x000fe400078e3cff */
[----:B------:R-:W-:Y:S02]  /*0920*/  LOP3.LUT R49, R2, 0x7ffffc00, RZ, 0xc0, !PT ;  /* 0x7ffffc0002317812 */ /* 0x000fe400078ec0ff */
[----:B------:R-:W-:Y:S02]  /*0930*/  LOP3.LUT R2, R47, 0x7ffffe00, R46, 0xf8, !PT ;  /* 0x7ffffe002f027812 */ /* 0x000fe400078ef82e */
[----:B------:R-:W-:Y:S01]  /*0940*/  IADD3 R42, R48, R45, R49 ;  /* 0x0000002d302a7210 */ /* 0x000fe20007ffe031 */
[----:B-1----:R-:W-:Y:S01]  /*0950*/  FMUL.FTZ R48, R15, UR4 ;  /* 0x000000040f307c20 */ /* 0x002fe20008410000 */
[----:B------:R-:W-:Y:S01]  /*0960*/  FMUL.FTZ R13, R13, UR4 ;  /* 0x000000040d0d7c20 */ /* 0x000fe20008410000 */
[----:B0-----:R-:W-:Y:S01]  /*0970*/  FMUL.FTZ R45, R9, UR4 ;  /* 0x00000004092d7c20 */ /* 0x001fe20008410000 */
[----:B------:R-:W-:Y:S01]  /*0980*/  FMUL.FTZ R46, R11, UR4 ;  /* 0x000000040b2e7c20 */ /* 0x000fe20008410000 */
[----:B------:R-:W-:Y:S01]  /*0990*/  FMUL.FTZ R9, R10, UR4 ;  /* 0x000000040a097c20 */ /* 0x000fe20008410000 */
[----:B------:R-:W-:Y:S01]  /*09a0*/  FMUL.FTZ R11, R14, UR4 ;  /* 0x000000040e0b7c20 */ /* 0x000fe20008410000 */
[----:B------:R-:W-:Y:S01]  /*09b0*/  FMUL.FTZ R10, R12, UR4 ;  /* 0x000000040c0a7c20 */ /* 0x000fe20008410000 */
[----:B--2---:R-:W-:Y:S01]  /*09c0*/  FMUL.FTZ R25, R25, UR4 ;  /* 0x0000000419197c20 */ /* 0x004fe20008410000 */
[----:B------:R-:W-:Y:S01]  /*09d0*/  FMUL.FTZ R8, R8, UR4 ;  /* 0x0000000408087c20 */ /* 0x000fe20008410000 */
[----:B------:R-:W-:Y:S01]  /*09e0*/  F2FP.BF16.F32.PACK_AB R9, R46, R9 ;  /* 0x000000092e09723e */ /* 0x000fe200000010ff */
        /* <DEDUP_REMOVED lines=12> */
[----:B------:R-:W-:Y:S01]  /*0ab0*/  FMUL.FTZ R24, R30, UR4 ;  /* 0x000000041e187c20 */ /* 0x000fe20008410000 */
[----:B------:R-:W-:Y:S01]  /*0ac0*/  FMUL.FTZ R31, R31, UR4 ;  /* 0x000000041f1f7c20 */ /* 0x000fe20008410000 */
[----:B------:R-:W-:Y:S01]  /*0ad0*/  F2FP.BF16.F32.PACK_AB R10, R13, R10 ;  /* 0x0000000a0d0a723e */ /* 0x000fe200000010ff */
[----:B------:R-:W-:Y:S01]  /*0ae0*/  FMUL.FTZ R22, R28, UR4 ;  /* 0x000000041c167c20 */ /* 0x000fe20008410000 */
[----:B------:R-:W-:Y:S01]  /*0af0*/  FMUL.FTZ R33, R38, UR4 ;  /* 0x0000000426217c20 */ /* 0x000fe20008410000 */
[----:B------:R-:W-:Y:S01]  /*0b00*/  FMUL.FTZ R38, R39, UR4 ;  /* 0x0000000427267c20 */ /* 0x000fe20008410000 */
[----:B------:R-:W-:Y:S01]  /*0b10*/  IADD3 R39, R41, 0x8000, RZ ;  /* 0x0000800029277810 */ /* 0x000fe20007ffe0ff */
[----:B------:R-:W-:Y:S01]  /*0b20*/  FMUL.FTZ R29, R29, UR4 ;  /* 0x000000041d1d7c20 */ /* 0x000fe20008410000 */
[----:B------:R-:W-:Y:S01]  /*0b30*/  F2FP.BF16.F32.PACK_AB R13, R19, R14 ;  /* 0x0000000e130d723e */ /* 0x000fe200000010ff */
[----:B------:R-:W-:Y:S01]  /*0b40*/  FMUL.FTZ R30, R36, UR4 ;  /* 0x00000004241e7c20 */ /* 0x000fe20008410000 */
[----:B------:R-:W-:Y:S01]  /*0b50*/  F2FP.BF16.F32.PACK_AB R19, R31, R24 ;  /* 0x000000181f13723e */ /* 0x000fe200000010ff */
[----:B------:R-:W-:Y:S01]  /*0b60*/  IMAD.MOV.U32 R24, RZ, RZ, 0x20 ;  /* 0x00000020ff187424 */ /* 0x000fe200078e00ff */
[----:B------:R-:W-:Y:S01]  /*0b70*/  F2FP.BF16.F32.PACK_AB R14, R20, R15 ;  /* 0x0000000f140e723e */ /* 0x000fe200000010ff */
[----:B------:R-:W-:Y:S01]  /*0b80*/  FMUL.FTZ R37, R37, UR4 ;  /* 0x0000000425257c20 */ /* 0x000fe20008410000 */
[----:B------:R-:W-:Y:S01]  /*0b90*/  F2FP.BF16.F32.PACK_AB R15, R23, R16 ;  /* 0x00000010170f723e */ /* 0x000fe200000010ff */
[----:B------:R-:W-:-:S02]  /*0ba0*/  IMAD R23, R42, 0x2, R39 ;  /* 0x000000022a177824 */ /* 0x000fc400078e0227 */
[----:B------:R-:W-:Y:S01]  /*0bb0*/  FMUL.FTZ R17, R17, UR4 ;  /* 0x0000000411117c20 */ /* 0x000fe20008410000 */
[----:B------:R-:W-:Y:S01]  /*0bc0*/  SEL R24, R24, 0xffffffe0, !P1 ;  /* 0xffffffe018187807 */ /* 0x000fe20004800000 */
[----:B------:R-:W-:Y:S01]  /*0bd0*/  FMUL.FTZ R28, R34, UR4 ;  /* 0x00000004221c7c20 */ /* 0x000fe20008410000 */
[----:B------:R-:W-:Y:S01]  /*0be0*/  FMUL.FTZ R35, R35, UR4 ;  /* 0x0000000423237c20 */ /* 0x000fe20008410000 */
[----:B------:R-:W-:Y:S01]  /*0bf0*/  F2FP.BF16.F32.PACK_AB R16, R25, R18 ;  /* 0x000000121910723e */ /* 0x000fe200000010ff */
[----:B------:R-:W-:Y:S01]  /*0c00*/  VIADD R31, R23, 0x40 ;  /* 0x00000040171f7836 */ /* 0x000fe20000000000 */
[----:B------:R-:W-:Y:S01]  /*0c10*/  F2FP.BF16.F32.PACK_AB R18, R29, R22 ;  /* 0x000000161d12723e */ /* 0x000fe200000010ff */
[----:B------:R-:W-:Y:S01]  /*0c20*/  @P2 VIADD R31, R23, 0xffffffc0 ;  /* 0xffffffc0171f2836 */ /* 0x000fe20000000000 */
[----:B------:R-:W-:Y:S01]  /*0c30*/  F2FP.BF16.F32.PACK_AB R8, R45, R8 ;  /* 0x000000082d08723e */ /* 0x000fe200000010ff */
[--C-:B------:R-:W-:Y:S01]  /*0c40*/  IMAD R42, R42, 0x2, R41.reuse ;  /* 0x000000022a2a7824 */ /* 0x100fe200078e0229 */
[----:B------:R-:W-:Y:S01]  /*0c50*/  F2FP.BF16.F32.PACK_AB R11, R48, R11 ;  /* 0x0000000b300b723e */ /* 0x000fe200000010ff */
[----:B------:R-:W-:Y:S01]  /*0c60*/  IMAD R41, R2, 0x2, R41 ;  /* 0x0000000202297824 */ /* 0x000fe200078e0229 */
[----:B------:R-:W-:Y:S01]  /*0c70*/  F2FP.BF16.F32.PACK_AB R22, R37, R30 ;  /* 0x0000001e2516723e */ /* 0x000fe200000010ff */
[----:B------:R-:W-:Y:S01]  /*0c80*/  ULDC UR4, c[0x0][0x244] ;  /* 0x0000910000047ab9 */ /* 0x000fe20000000800 */
[----:B------:R-:W-:Y:S01]  /*0c90*/  F2FP.BF16.F32.PACK_AB R12, R17, R12 ;  /* 0x0000000c110c723e */ /* 0x000fe200000010ff */
[----:B------:R0:W-:Y:S01]  /*0ca0*/  STSM.16.M88.4 [R42+0x8000], R8 ;  /* 0x008000082a007844 */ /* 0x0001e20000000200 */
[----:B------:R-:W-:-:S02]  /*0cb0*/  IADD3 R30, R23, R24, RZ ;  /* 0x00000018171e7210 */ /* 0x000fc40007ffe0ff */
[----:B------:R-:W-:Y:S02]  /*0cc0*/  F2FP.BF16.F32.PACK_AB R17, R26, R21 ;  /* 0x000000151a11723e */ /* 0x000fe400000010ff */
[----:B------:R-:W-:Y:S01]  /*0cd0*/  F2FP.BF16.F32.PACK_AB R20, R32, R27 ;  /* 0x0000001b2014723e */ /* 0x000fe200000010ff */
[----:B------:R-:W-:Y:S01]  /*0ce0*/  IMAD.IADD R32, R24, 0x1, R31 ;  /* 0x0000000118207824 */ /* 0x000fe200078e021f */
[----:B------:R-:W-:Y:S01]  /*0cf0*/  F2FP.BF16.F32.PACK_AB R21, R35, R28 ;  /* 0x0000001c2315723e */ /* 0x000fe200000010ff */
[----:B------:R1:W-:Y:S01]  /*0d00*/  STSM.16.M88.4 [R30], R12 ;  /* 0x0000000c1e007844 */ /* 0x0003e20000000200 */
[----:B------:R-:W-:Y:S02]  /*0d10*/  F2FP.BF16.F32.PACK_AB R23, R38, R33 ;  /* 0x000000212617723e */ /* 0x000fe400000010ff */
[----:B------:R-:W-:Y:S01]  /*0d20*/  IADD3 R28, P0, R0, R50, RZ ;  /* 0x00000032001c7210 */ /* 0x000fe20007f1e0ff */
[----:B------:R1:W-:Y:S01]  /*0d30*/  STSM.16.M88.4 [R31], R16 ;  /* 0x000000101f007844 */ /* 0x0003e20000000200 */
[----:B------:R-:W-:-:S02]  /*0d40*/  SHF.R.S32.HI R45, RZ, 0x1f, R44 ;  /* 0x0000001fff2d7819 */ /* 0x000fc4000001142c */
[----:B------:R-:W-:Y:S01]  /*0d50*/  LEA.HI.X.SX32 R29, R0, R51, 0x1, P0 ;  /* 0x00000033001d7211 */ /* 0x000fe200000f0eff */
[----:B------:R1:W-:Y:S01]  /*0d60*/  STSM.16.M88.4 [R32], R20 ;  /* 0x0000001420007844 */ /* 0x0003e20000000200 */
[----:B------:R-:W-:Y:S01]  /*0d70*/  BAR.SYNC.DEFER_BLOCKING 0x0 ;  /* 0x0000000000007b1d */ /* 0x000fe20000010000 */
[----:B------:R-:W-:Y:S01]  /*0d80*/  ISETP.GE.AND P0, PT, R44, UR4, PT ;  /* 0x000000042c007c0c */ /* 0x000fe2000bf06270 */
[C---:B0-----:R-:W-:Y:S02]  /*0d90*/  IMAD R9, R6.reuse, UR7, R5 ;  /* 0x0000000706097c24 */ /* 0x041fe4000f8e0205 */
[----:B------:R-:W-:Y:S01]  /*0da0*/  IMAD.WIDE.U32 R44, R6, UR6, R44 ;  /* 0x00000006062c7c25 */ /* 0x000fe2000f8e002c */
[C---:B------:R-:W-:Y:S01]  /*0db0*/  ISETP.GE.OR P3, PT, R0.reuse, R43, P0 ;  /* 0x0000002b0000720c */ /* 0x040fe20000766670 */
[----:B------:R-:W-:Y:S02]  /*0dc0*/  ULDC.64 UR4, c[0x0][0x260] ;  /* 0x0000980000047ab9 */ /* 0x000fe40000000a00 */
[----:B------:R-:W-:Y:S01]  /*0dd0*/  VIADD R5, R0, 0x20 ;  /* 0x0000002000057836 */ /* 0x000fe20000000000 */
[----:B------:R-:W-:Y:S01]  /*0de0*/  IADD3 R45, R45, R9, RZ ;  /* 0x000000092d2d7210 */ /* 0x000fe20007ffe0ff */
[----:B------:R-:W-:-:S02]  /*0df0*/  IMAD R7, R7, UR4, RZ ;  /* 0x0000000407077c24 */ /* 0x000fc4000f8e02ff */
[C---:B------:R-:W-:Y:S01]  /*0e00*/  VIADD R6, R0.reuse, 0x40 ;  /* 0x0000004000067836 */ /* 0x040fe20000000000 */
[-C--:B------:R-:W-:Y:S01]  /*0e10*/  ISETP.GE.OR P2, PT, R5, R43.reuse, P0 ;  /* 0x0000002b0500720c */ /* 0x080fe20000746670 */
[----:B------:R-:W-:Y:S02]  /*0e20*/  VIADD R0, R0, 0x60 ;  /* 0x0000006000007836 */ /* 0x000fe40000000000 */
[----:B------:R-:W-:Y:S01]  /*0e30*/  IMAD R9, R4, UR5, R7 ;  /* 0x0000000504097c24 */ /* 0x000fe2000f8e0207 */
[-C--:B------:R-:W-:Y:S01]  /*0e40*/  ISETP.GE.OR P1, PT, R6, R43.reuse, P0 ;  /* 0x0000002b0600720c */ /* 0x080fe20000726670 */
[----:B------:R-:W-:Y:S01]  /*0e50*/  IMAD.WIDE.U32 R4, R4, UR4, R44 ;  /* 0x0000000404047c25 */ /* 0x000fe2000f8e002c */
[----:B------:R-:W-:-:S03]  /*0e60*/  ISETP.GE.OR P0, PT, R0, R43, P0 ;  /* 0x0000002b0000720c */ /* 0x000fc60000706670 */
[----:B------:R-:W-:Y:S01]  /*0e70*/  IMAD.WIDE R6, R3, 0x80, R28 ;  /* 0x0000008003067825 */ /* 0x000fe200078e021c */
[----:B------:R1:W0:Y:S03]  /*0e80*/  LDS.128 R24, [R41+0xb000] ;  /* 0x00b0000029187984 */ /* 0x0002260000000c00 */
[----:B------:R-:W-:Y:S02]  /*0e90*/  IMAD R8, R2, 0x2, R39 ;  /* 0x0000000202087824 */ /* 0x000fe400078e0227 */
        /* <DEDUP_REMOVED lines=13> */
.L_x_7166:
[----:B------:R-:W-:Y:S05]  /*0f70*/  BSYNC B0 ;  /* 0x0000000000007941 */ /* 0x000fea0003800000 */
.L_x_7165:
[----:B--2---:R2:W3:Y:S01]  /*0f80*/  LDS.128 R8, [R41+0x9000] ;  /* 0x0090000029087984 */ /* 0x0044e20000000c00 */
        /* <DEDUP_REMOVED lines=15> */
.L_x_7168:
[----:B------:R-:W-:Y:S05]  /*1080*/  BSYNC B0 ;  /* 0x0000000000007941 */ /* 0x000fea0003800000 */
.L_x_7167:
[----:B---34-:R3:W4:Y:S01]  /*1090*/  LDS.128 R8, [R41+0xa000] ;  /* 0x00a0000029087984 */ /* 0x0187220000000c00 */
        /* <DEDUP_REMOVED lines=14> */
[----:B----4-:R1:W-:Y:S02]  /*1180*/  STG.E.128 desc[UR8][R14.64], R8 ;  /* 0x000000080e007986 */ /* 0x0103e4000c101d08 */
.L_x_7170:
[----:B------:R-:W-:Y:S05]  /*1190*/  BSYNC B0 ;  /* 0x0000000000007941 */ /* 0x000fea0003800000 */
.L_x_7169:
[----:B------:R-:W-:Y:S05]  /*11a0*/  @P0 EXIT ;  /* 0x000000000000094d */ /* 0x000fea0003800000 */
        /* <DEDUP_REMOVED lines=11> */
[----:B0-----:R-:W-:Y:S01]  /*1260*/  STG.E.128 desc[UR8][R4.64], R24 ;  /* 0x0000001804007986 */ /* 0x001fe2000c101d08 */
[----:B------:R-:W-:Y:S05]  /*1270*/  EXIT ;  /* 0x000000000000794d */ /* 0x000fea0003800000 */
.L_x_7171:
        /* <DEDUP_REMOVED lines=16> */
.L_x_7425:


//--------------------- .text._ZN7cutlass13device_kernelIN5flash32FlashAttnBwdPostprocessConvertdQIN4cute5tupleIJNS3_1CILi128EEENS5_ILi64EEEEEENS_10bfloat16_tEfNS_4arch4Sm90ELi256ENS3_8TiledMMAINS3_8MMA_AtomIJNS3_4SM904GMMA27MMA_64x64x16_F32BF16BF16_SSILNSF_5MajorE0ELSH_1ELNSF_7ScaleInE1ELSI_1EEEEEENS3_6LayoutINS4_IJNS5_ILi2EEENS5_ILi1EEESN_EEENS4_IJSN_NS5_ILi0EEESP_EEEEENS4_IJNS3_10UnderscoreESS_SS_EEEEELb0EEEEEvNT_6ParamsE --------------------------
	.section	.text._ZN7cutlass13device_kernelIN5flash32FlashAttnBwdPostprocessConvertdQIN4cute5tupleIJNS3_1CILi128EEENS5_ILi64EEEEEENS_10bfloat16_tEfNS_4arch4Sm90ELi256ENS3_8TiledMMAINS3_8MMA_AtomIJNS3_4SM904GMMA27MMA_64x64x16_F32BF16BF16_SSILNSF_5MajorE0ELSH_1ELNSF_7ScaleInE1ELSI_1EEEEEENS3_6LayoutINS4_IJNS5_ILi2EEENS5_ILi1EEESN_EEENS4_IJSN_NS5_ILi0EEESP_EEEEENS4_IJNS3_10UnderscoreESS_SS_EEEEELb0EEEEEvNT_6ParamsE,"ax",@progbits
	.align	128
.text._ZN7cutlass13device_kernelIN5flash32FlashAttnBwdPostprocessConvertdQIN4cute5tupleIJNS3_1CILi128EEENS5_ILi64EEEEEENS_10bfloat16_tEfNS_4arch4Sm90ELi256ENS3_8TiledMMAINS3_8MMA_AtomIJNS3_4SM904GMMA27MMA_64x64x16_F32BF16BF16_SSILNSF_5MajorE0ELSH_1ELNSF_7ScaleInE1ELSI_1EEEEEENS3_6LayoutINS4_IJNS5_ILi2EEENS5_ILi1EEESN_EEENS4_IJSN_NS5_ILi0EEESP_EEEEENS4_IJNS3_10UnderscoreESS_SS_EEEEELb0EEEEEvNT_6ParamsE:
        .type           _ZN7cutlass13device_kernelIN5flash32FlashAttnBwdPostprocessConvertdQIN4cute5tupleIJNS3_1CILi128EEENS5_ILi64EEEEEENS_10bfloat16_tEfNS_4arch4Sm90ELi256ENS3_8TiledMMAINS3_8MMA_AtomIJNS3_4SM904GMMA27MMA_64x64x16_F32BF16BF16_SSILNSF_5MajorE0ELSH_1ELNSF_7ScaleInE1ELSI_1EEEEEENS3_6LayoutINS4_IJNS5_ILi2EEENS5_ILi1EEESN_EEENS4_IJSN_NS5_ILi0EEESP_EEEEENS4_IJNS3_10UnderscoreESS_SS_EEEEELb0EEEEEvNT_6ParamsE,@function
        .size           _ZN7cutlass13device_kernelIN5flash32FlashAttnBwdPostprocessConvertdQIN4cute5tupleIJNS3_1CILi128EEENS5_ILi64EEEEEENS_10bfloat16_tEfNS_4arch4Sm90ELi256ENS3_8TiledMMAINS3_8MMA_AtomIJNS3_4SM904GMMA27MMA_64x64x16_F32BF16BF16_SSILNSF_5MajorE0ELSH_1ELNSF_7ScaleInE1ELSI_1EEEEEENS3_6LayoutINS4_IJNS5_ILi2EEENS5_ILi1EEESN_EEENS4_IJSN_NS5_ILi0EEESP_EEEEENS4_IJNS3_10UnderscoreESS_SS_EEEEELb0EEEEEvNT_6ParamsE,(.L_x_7426 - _ZN7cutlass13device_kernelIN5flash32FlashAttnBwdPostprocessConvertdQIN4cute5tupleIJNS3_1CILi128EEENS5_ILi64EEEEEENS_10bfloat16_tEfNS_4arch4Sm90ELi256ENS3_8TiledMMAINS3_8MMA_AtomIJNS3_4SM904GMMA27MMA_64x64x16_F32BF16BF16_SSILNSF_5MajorE0ELSH_1ELNSF_7ScaleInE1ELSI_1EEEEEENS3_6LayoutINS4_IJNS5_ILi2EEENS5_ILi1EEESN_EEENS4_IJSN_NS5_ILi0EEESP_EEEEENS4_IJNS3_10UnderscoreESS_SS_EEEEELb0EEEEEvNT_6ParamsE)
        .other          _ZN7cutlass13device_kernelIN5flash32FlashAttnBwdPostprocessConvertdQIN4cute5tupleIJNS3_1CILi128EEENS5_ILi64EEEEEENS_10bfloat16_tEfNS_4arch4Sm90ELi256ENS3_8TiledMMAINS3_8MMA_AtomIJNS3_4SM904GMMA27MMA_64x64x16_F32BF16BF16_SSILNSF_5MajorE0ELSH_1ELNSF_7ScaleInE1ELSI_1EEEEEENS3_6LayoutINS4_IJNS5_ILi2EEENS5_ILi1EEESN_EEENS4_IJSN_NS5_ILi0EEESP_EEEEENS4_IJNS3_10UnderscoreESS_SS_EEEEELb0EEEEEvNT_6ParamsE,@"STO_CUDA_ENTRY STV_DEFAULT"
_ZN7cutlass13device_kernelIN5flash32FlashAttnBwdPostprocessConvertdQIN4cute5tupleIJNS3_1CILi128EEENS5_ILi64EEEEEENS_10bfloat16_tEfNS_4arch4Sm90ELi256ENS3_8TiledMMAINS3_8MMA_AtomIJNS3_4SM904GMMA27MMA_64x64x16_F32BF16BF16_SSILNSF_5MajorE0ELSH_1ELNSF_7ScaleInE1ELSI_1EEEEEENS3_6LayoutINS4_IJNS5_ILi2EEENS5_ILi1EEESN_EEENS4_IJSN_NS5_ILi0EEESP_EEEEENS4_IJNS3_10UnderscoreESS_SS_EEEEELb0EEEEEvNT_6ParamsE:
        /* <DEDUP_REMOVED lines=26> */
.L_x_7172:
        /* <DEDUP_REMOVED lines=52> */
.L_x_7175:
[----:B------:R-:W-:Y:S01]  /*04e0*/  @P0 ELECT P2, URZ, PT ;  /* 0x00000000003f082f */ /* 0x000fe20003840000 */
[----:B------:R1:W-:-:S12]  /*04f0*/  UBLKCP.S.G [UR6], [UR4], UR10 ;  /* 0x00000006040073ba */ /* 0x0003d8000800020a */
[----:B------:R-:W-:Y:S02]  /*0500*/  @P2 PLOP3.LUT P0, PT, P2, PT, PT, 0x8, 0x0 ;  /* 0x000000000000281c */ /* 0x000fe4000170e170 */
[----:B------:R-:W-:-:S11]  /*0510*/  PLOP3.LUT P2, PT, PT, PT, PT, 0x8, 0x0 ;  /* 0x000000000000781c */ /* 0x000fd60003f4e170 */
[----:B-1----:R-:W-:Y:S05]  /*0520*/  @P0 BRA.U.ANY `(.L_x_7175) ;  /* 0xfffffffd00ec0947 */ /* 0x002fea000393ffff */
.L_x_7174:
[----:B------:R-:W-:Y:S05]  /*0530*/  BSYNC B0 ;  /* 0x0000000000007941 */ /* 0x000fea0003800000 */
.L_x_7173:
[----:B------:R-:W-:Y:S01]  /*0540*/  BAR.SYNC.DEFER_BLOCKING 0x0 ;  /* 0x0000000000007b1d */ /* 0x000fe20000010000 */
[----:B------:R-:W-:Y:S02]  /*0550*/  MOV R41, 0x400 ;  /* 0x0000040000297802 */ /* 0x000fe40000000f00 */
[----:B------:R-:W-:Y:S02]  /*0560*/  CS2R R50, SRZ ;  /* 0x0000000000327805 */ /* 0x000fe4000001ff00 */
[----:B------:R-:W-:Y:S01]  /*0570*/  SHF.L.U32 R0, RZ, 0x1f, RZ ;  /* 0x0000001fff007819 */ /* 0x000fe200000006ff */
[--C-:B------:R-:W-:Y:S01]  /*0580*/  @P1 IMAD.MOV.U32 R50, RZ, RZ, R9.reuse ;  /* 0x000000ffff321224 */ /* 0x100fe200078e0009 */
[----:B------:R-:W-:Y:S02]  /*0590*/  LEA R41, R2, R41, 0x18 ;  /* 0x0000002902297211 */ /* 0x000fe400078ec0ff */
[----:B------:R-:W-:-:S07]  /*05a0*/  @P1 SHF.R.S32.HI R51, RZ, 0x1f, R9 ;  /* 0x0000001fff331819 */ /* 0x000fce0000011409 */
.L_x_7176:
        /* <DEDUP_REMOVED lines=156> */
.L_x_7178:
[----:B------:R-:W-:Y:S05]  /*0f70*/  BSYNC B0 ;  /* 0x0000000000007941 */ /* 0x000fea0003800000 */
.L_x_7177:
        /* <DEDUP_REMOVED lines=16> */
.L_x_7180:
[----:B------:R-:W-:Y:S05]  /*1080*/  BSYNC B0 ;  /* 0x0000000000007941 */ /* 0x000fea0003800000 */
.L_x_7179:
        /* <DEDUP_REMOVED lines=16> */
.L_x_7182:
[----:B------:R-:W-:Y:S05]  /*1190*/  BSYNC B0 ;  /* 0x0000000000007941 */ /* 0x000fea0003800000 */
.L_x_7181:
        /* <DEDUP_REMOVED lines=14> */
.L_x_7183:
        /* <DEDUP_REMOVED lines=16> */
.L_x_7426:


//--------------------- .text._ZN7cutlass13device_kernelIN5flash11enable_sm90INS1_16FlashAttnBwdSm90INS1_25CollectiveMainloopBwdSm90ILi2ELi2ELi2EN4cute5tupleIJNS5_1CILi1EEES8_S8_EEENS6_IJNS7_ILi128EEESA_NS7_ILi64EEEEEENS_10bfloat16_tEfNS_4arch4Sm90ELb1ELb0ELb0ELb1ELb1ELb1ELb0ELb0ELi2ELi1ELi2ELi2ELb0EEENS1_24CollectiveEpilogueBwdGQAISC_fSF_Li256ELb1ELb1EEENS1_25SingleTileBwdLPTSchedulerILb1ELi128ELb1EEEEEEEEEvNT_6ParamsE --------------------------
	.section	.text._ZN7cutlass13device_kernelIN5flash11enable_sm90INS1_16FlashAttnBwdSm90INS1_25CollectiveMainloopBwdSm90ILi2ELi2ELi2EN4cute5tupleIJNS5_1CILi1EEES8_S8_EEENS6_IJNS7_ILi128EEESA_NS7_ILi64EEEEEENS_10bfloat16_tEfNS_4arch4Sm90ELb1ELb0ELb0ELb1ELb1ELb1ELb0ELb0ELi2ELi1ELi2ELi2ELb0EEENS1_24CollectiveEpilogueBwdGQAISC_fSF_Li256ELb1ELb1EEENS1_25SingleTileBwdLPTSchedulerILb1ELi128ELb1EEEEEEEEEvNT_6ParamsE,"ax",@progbits
	.align	128
.text._ZN7cutlass13device_kernelIN5flash11enable_sm90INS1_16FlashAttnBwdSm90INS1_25CollectiveMainloopBwdSm90ILi2ELi2ELi2EN4cute5tupleIJNS5_1CILi1EEES8_S8_EEENS6_IJNS7_ILi128EEESA_NS7_ILi64EEEEEENS_10bfloat16_tEfNS_4arch4Sm90ELb1ELb0ELb0ELb1ELb1ELb1ELb0ELb0ELi2ELi1ELi2ELi2ELb0EEENS1_24CollectiveEpilogueBwdGQAISC_fSF_Li256ELb1ELb1EEENS1_25SingleTileBwdLPTSchedulerILb1ELi128ELb1EEEEEEEEEvNT_6ParamsE:
        .type           _ZN7cutlass13device_kernelIN5flash11enable_sm90INS1_16FlashAttnBwdSm90INS1_25CollectiveMainloopBwdSm90ILi2ELi2ELi2EN4cute5tupleIJNS5_1CILi1EEES8_S8_EEENS6_IJNS7_ILi128EEESA_NS7_ILi64EEEEEENS_10bfloat16_tEfNS_4arch4Sm90ELb1ELb0ELb0ELb1ELb1ELb1ELb0ELb0ELi2ELi1ELi2ELi2ELb0EEENS1_24CollectiveEpilogueBwdGQAISC_fSF_Li256ELb1ELb1EEENS1_25SingleTileBwdLPTSchedulerILb1ELi128ELb1EEEEEEEEEvNT_6ParamsE,@function
        .size           _ZN7cutlass13device_kernelIN5flash11enable_sm90INS1_16FlashAttnBwdSm90INS1_25CollectiveMainloopBwdSm90ILi2ELi2ELi2EN4cute5tupleIJNS5_1CILi1EEES8_S8_EEENS6_IJNS7_ILi128EEESA_NS7_ILi64EEEEEENS_10bfloat16_tEfNS_4arch4Sm90ELb1ELb0ELb0ELb1ELb1ELb1ELb0ELb0ELi2ELi1ELi2ELi2ELb0EEENS1_24CollectiveEpilogueBwdGQAISC_fSF_Li256ELb1ELb1EEENS1_25SingleTileBwdLPTSchedulerILb1ELi128ELb1EEEEEEEEEvNT_6ParamsE,(.L_x_7427 - _ZN7cutlass13device_kernelIN5flash11enable_sm90INS1_16FlashAttnBwdSm90INS1_25CollectiveMainloopBwdSm90ILi2ELi2ELi2EN4cute5tupleIJNS5_1CILi1EEES8_S8_EEENS6_IJNS7_ILi128EEESA_NS7_ILi64EEEEEENS_10bfloat16_tEfNS_4arch4Sm90ELb1ELb0ELb0ELb1ELb1ELb1ELb0ELb0ELi2ELi1ELi2ELi2ELb0EEENS1_24CollectiveEpilogueBwdGQAISC_fSF_Li256ELb1ELb1EEENS1_25SingleTileBwdLPTSchedulerILb1ELi128ELb1EEEEEEEEEvNT_6ParamsE)
        .other          _ZN7cutlass13device_kernelIN5flash11enable_sm90INS1_16FlashAttnBwdSm90INS1_25CollectiveMainloopBwdSm90ILi2ELi2ELi2EN4cute5tupleIJNS5_1CILi1EEES8_S8_EEENS6_IJNS7_ILi128EEESA_NS7_ILi64EEEEEENS_10bfloat16_tEfNS_4arch4Sm90ELb1ELb0ELb0ELb1ELb1ELb1ELb0ELb0ELi2ELi1ELi2ELi2ELb0EEENS1_24CollectiveEpilogueBwdGQAISC_fSF_Li256ELb1ELb1EEENS1_25SingleTileBwdLPTSchedulerILb1ELi128ELb1EEEEEEEEEvNT_6ParamsE,@"STO_CUDA_ENTRY STV_DEFAULT"
_ZN7cutlass13device_kernelIN5flash11enable_sm90INS1_16FlashAttnBwdSm90INS1_25CollectiveMainloopBwdSm90ILi2ELi2ELi2EN4cute5tupleIJNS5_1CILi1EEES8_S8_EEENS6_IJNS7_ILi128EEESA_NS7_ILi64EEEEEENS_10bfloat16_tEfNS_4arch4Sm90ELb1ELb0ELb0ELb1ELb1ELb1ELb0ELb0ELi2ELi1ELi2ELi2ELb0EEENS1_24CollectiveEpilogueBwdGQAISC_fSF_Li256ELb1ELb1EEENS1_25SingleTileBwdLPTSchedulerILb1ELi128ELb1EEEEEEEEEvNT_6ParamsE:
        /* <DEDUP_REMOVED lines=24> */
.L_x_7185:
[----:B------:R-:W-:Y:S05]  /*0180*/  BSYNC B0 ;  /* 0x0000000000007941 */ /* 0x000fea0003800000 */
.L_x_7184:
        /* <DEDUP_REMOVED lines=37> */
.L_x_7186:
        /* <DEDUP_REMOVED lines=22> */
.L_x_7187:
[----:B------:R-:W-:Y:S01]  /*0540*/  PLOP3.LUT P0, PT, PT, PT, UP0, 0x80, 0x0 ;  /* 0x000000000000781c */ /* 0x000fe20003f0f008 */
[----:B------:R-:W-:Y:S01]  /*0550*/  NOP ;  /* 0x0000000000007918 */ /* 0x000fe20000000000 */
[----:B------:R-:W-:Y:S01]  /*0560*/  ULDC.64 UR38, c[0x0][0x208] ;  /* 0x0000820000267ab9 */ /* 0x000fe20000000a00 */
[----:B------:R-:W-:Y:S01]  /*0570*/  BSSY B6, `(.L_x_7188) ;  /* 0x0000df3000067945 */ /* 0x000fe20003800000 */
[----:B-12-4-:R-:W-:Y:S09]  /*0580*/  BAR.SYNC.DEFER_BLOCKING 0x0 ;  /* 0x0000000000007b1d */ /* 0x016ff20000010000 */
[----:B------:R-:W-:Y:S05]  /*0590*/  @!P0 BRA `(.L_x_7189) ;  /* 0x0000009800dc8947 */ /* 0x000fea0003800000 */
.L_x_7190:
        /* <DEDUP_REMOVED lines=32> */
.L_x_7191:
[----:B------:R-:W-:Y:S01]  /*07a0*/  ULDC UR8, c[0x0][0x8cc] ;  /* 0x0002330000087ab9 */ /* 0x000fe20000000800 */
[----:B------:R-:W-:Y:S01]  /*07b0*/  UMOV UR7, UR9 ;  /* 0x0000000900077c82 */ /* 0x000fe20008000000 */
[----:B------:R-:W-:-:S11]  /*07c0*/  UISETP.NE.AND UP0, UPT, UR8, 0x1, UPT ;  /* 0x000000010800788c */ /* 0x000fd6000bf05270 */
[----:B------:R-:W-:Y:S02]  /*07d0*/  @UP0 ULDC.64 UR10, c[0x0][0x8d0] ;  /* 0x00023400000a0ab9 */ /* 0x000fe40000000a00 */
[----:B------:R-:W-:-:S04]  /*07e0*/  UIMAD.WIDE.U32 UR4, UR9, UR10, URZ ;  /* 0x0000000a090472a5 */ /* 0x000fc8000f8e003f */
[----:B------:R-:W-:-:S04]  /*07f0*/  @UP0 USHF.R.U32.HI UR7, URZ, UR11, UR5 ;  /* 0x0000000b3f070299 */ /* 0x000fc80008011605 */
[----:B------:R-:W-:-:S12]  /*0800*/  UIMAD UR4, UR7, UR8, URZ ;  /* 0x00000008070472a4 */ /* 0x000fd8000f8e023f */
.L_x_7192:
        /* <DEDUP_REMOVED lines=23> */
.L_x_7193:
        /* <DEDUP_REMOVED lines=14> */
.L_x_7195:
[----:B------:R-:W-:-:S05]  /*0a60*/  ULDC UR4, c[0x0][0x8f4] ;  /* 0x00023d0000047ab9 */ /* 0x000fca0000000800 */
.L_x_7194:
        /* <DEDUP_REMOVED lines=24> */
.L_x_7197:
        /* <DEDUP_REMOVED lines=14> */
.L_x_7198:
        /* <DEDUP_REMOVED lines=11> */
.L_x_7199:
        /* <DEDUP_REMOVED lines=13> */
.L_x_7200:
        /* <DEDUP_REMOVED lines=68> */
.L_x_7203:
        /* <DEDUP_REMOVED lines=15> */
.L_x_7202:
        /* <DEDUP_REMOVED lines=22> */
.L_x_7205:
        /* <DEDUP_REMOVED lines=15> */
.L_x_7204:
[----:B------:R-:W-:Y:S01]  /*15d0*/  SHF.R.S32.HI R5, RZ, 0x1f, R16 ;  /* 0x0000001fff057819 */ /* 0x000fe20000011410 */
[----:B------:R-:W-:-:S03]  /*15e0*/  UMOV UR4, 0xffffffff ;  /* 0xffffffff00047882 */ /* 0x000fc60000000000 */
[----:B------:R-:W-:-:S04]  /*15f0*/  LEA.HI R0, R5, R16, RZ, 0x7 ;  /* 0x0000001005007211 */ /* 0x000fc800078f38ff */
[----:B------:R-:W-:Y:S01]  /*1600*/  SHF.R.S32.HI R13, RZ, 0x7, R0 ;  /* 0x00000007ff0d7819 */ /* 0x000fe20000011400 */
[----:B------:R-:W-:Y:S06]  /*1610*/  BRA.DIV UR4, `(.L_x_7206) ;  /* 0x000000ce04a87947 */ /* 0x000fec000b800000 */
[----:B------:R1:W2:Y:S02]  /*1620*/  SHFL.IDX PT, R14, R13, RZ, 0x1f ;  /* 0x00001fff0d0e7589 */ /* 0x0002a400000e0000 */
.L_x_7334:
        /* <DEDUP_REMOVED lines=24> */
.L_x_7207:
        /* <DEDUP_REMOVED lines=159> */
.L_x_7220:
[----:B------:R-:W-:-:S06]  /*21a0*/  ULOP3.LUT UR4, UR36, 0x1, URZ, 0xfc, !UPT ;  /* 0x0000000124047892 */ /* 0x000fcc000f8efc3f */
[----:B---3--:R-:W-:-:S05]  /*21b0*/  IMAD.U32 R5, RZ, RZ, UR4 ;  /* 0x00000004ff057e24 */ /* 0x008fca000f8e00ff */
[----:B------:R-:W-:-:S13]  /*21c0*/  ISETP.NE.AND P0, PT, R5, 0x3, PT ;  /* 0x000000030500780c */ /* 0x000fda0003f05270 */
[----:B------:R-:W-:Y:S05]  /*21d0*/  @!P0 BRA `(.L_x_7210) ;  /* 0x0000000000048947 */ /* 0x000fea0003800000 */
[----:B------:R-:W-:Y:S01]  /*21e0*/  BPT.TRAP 0x1 ;  /* 0x000000040000795c */ /* 0x000fe20000300000 */
.L_x_7210:
[----:B------:R-:W-:Y:S01]  /*21f0*/  IMAD R6, R0, 0x8, R236 ;  /* 0x0000000800067824 */ /* 0x000fe200078e02ec */
[----:B------:R-:W-:-:S04]  /*2200*/  SHF.L.U32 R21, R4, 0x1f, RZ ;  /* 0x0000001f04157819 */ /* 0x000fc800000006ff */
[----:B------:R1:W2:Y:S01]  /*2210*/  SYNCS.PHASECHK.TRANS64.TRYWAIT P1, [R6+URZ+0x30c10], R21 ;  /* 0x030c1015060075a7 */ /* 0x0002a2000802017f */
[----:B------:R-:W-:Y:S05]  /*2220*/  @!P0 BRA `(.L_x_7211) ;  /* 0x0000000000048947 */ /* 0x000fea0003800000 */
[----:B------:R-:W-:Y:S01]  /*2230*/  BPT.TRAP 0x1 ;  /* 0x000000040000795c */ /* 0x000fe20000300000 */
.L_x_7211:
[----:B------:R-:W-:-:S05]  /*2240*/  VIADD R5, R236, 0x10000 ;  /* 0x00010000ec057836 */ /* 0x000fca0000000000 */
[----:B------:R-:W-:-:S04]  /*2250*/  SHF.R.U32.HI R5, RZ, 0x4, R5 ;  /* 0x00000004ff057819 */ /* 0x000fc80000011605 */
[----:B------:R-:W-:Y:S01]  /*2260*/  LOP3.LUT R5, R5, 0x3fff, RZ, 0xc0, !PT ;  /* 0x00003fff05057812 */ /* 0x000fe200078ec0ff */
[----:B--2---:R-:W-:Y:S06]  /*2270*/  @P1 BRA `(.L_x_7212) ;  /* 0x0000000000081947 */ /* 0x004fec0003800000 */
[----:B------:R-:W2:Y:S02]  /*2280*/  SYNCS.PHASECHK.TRANS64.TRYWAIT P1, [R6+URZ+0x30c10], R21 ;  /* 0x030c1015060075a7 */ /* 0x000ea4000802017f */
[----:B--2---:R-:W-:Y:S05]  /*2290*/  @!P1 BRA `(.L_x_7213) ;  /* 0x000000c000b89947 */ /* 0x004fea0003800000 */
.L_x_7212:
        /* <DEDUP_REMOVED lines=64> */
.L_x_7214:
[----:B------:R1:W1:Y:S01]  /*26a0*/  SYNCS.PHASECHK.TRANS64.TRYWAIT P1, [R6+URZ+0x30c30], R21 ;  /* 0x030c3015060075a7 */ /* 0x000262000802017f */
[----:B------:R-:W-:Y:S05]  /*26b0*/  @!P0 BRA `(.L_x_7215) ;  /* 0x0000000000048947 */ /* 0x000fea0003800000 */
[----:B------:R-:W-:Y:S01]  /*26c0*/  BPT.TRAP 0x1 ;  /* 0x000000040000795c */ /* 0x000fe20000300000 */
.L_x_7215:
[----:B------:R-:W-:-:S05]  /*26d0*/  VIADD R15, R236, 0x18000 ;  /* 0x00018000ec0f7836 */ /* 0x000fca0000000000 */
[----:B------:R-:W-:-:S04]  /*26e0*/  SHF.R.U32.HI R15, RZ, 0x4, R15 ;  /* 0x00000004ff0f7819 */ /* 0x000fc8000001160f */
[----:B------:R-:W-:-:S04]  /*26f0*/  LOP3.LUT R15, R15, 0x3fff, RZ, 0xc0, !PT ;  /* 0x00003fff0f0f7812 */ /* 0x000fc800078ec0ff */
[----:B------:R-:W-:Y:S01]  /*2700*/  LOP3.LUT R17, R15, 0x10000, RZ, 0xfc, !PT ;  /* 0x000100000f117812 */ /* 0x000fe200078efcff */
[----:B-1----:R-:W-:Y:S06]  /*2710*/  @P1 BRA `(.L_x_7216) ;  /* 0x0000000000081947 */ /* 0x002fec0003800000 */
[----:B------:R-:W1:Y:S02]  /*2720*/  SYNCS.PHASECHK.TRANS64.TRYWAIT P1, [R6+URZ+0x30c30], R21 ;  /* 0x030c3015060075a7 */ /* 0x000e64000802017f */
[----:B-1----:R-:W-:Y:S05]  /*2730*/  @!P1 BRA `(.L_x_7217) ;  /* 0x000000bc00a49947 */ /* 0x002fea0003800000 */
.L_x_7216:
        /* <DEDUP_REMOVED lines=50> */
[----:B---3--:R-:W-:Y:S01]  /*2a60*/  SHFL.IDX PT, R223, R14, R230, 0x1f ;  /* 0x00001fe60edf7589 */ /* 0x008fe200000e0000 */
[----:B------:R-:W-:Y:S02]  /*2a70*/  FSEL R100, R100, -INF , !P5 ;  /* 0xff80000064647808 */ /* 0x000fe40006800000 */
[----:B------:R-:W-:Y:S01]  /*2a80*/  FSEL R101, R101, -INF , !P6 ;  /* 0xff80000065657808 */ /* 0x000fe20007000000 */
[----:B------:R-:W-:Y:S01]  /*2a90*/  SHFL.IDX PT, R226, R11, R234, 0x1f ;  /* 0x00001fea0be27589 */ /* 0x000fe200000e0000 */
        /* <DEDUP_REMOVED lines=60> */
[----:B------:R-:W2:Y:S01]  /*2e60*/  SHFL.IDX PT, R90, R10, R230, 0x1f ;  /* 0x00001fe60a5a7589 */ /* 0x000ea200000e0000 */
        /* <DEDUP_REMOVED lines=11> */
[----:B------:R1:W3:Y:S01]  /*2f20*/  MUFU.EX2 R216, R88 ;  /* 0x0000005800d87308 */ /* 0x0002e20000000800 */
[----:B------:R-:W-:Y:S01]  /*2f30*/  FSEL R144, R144, -INF , !P3 ;  /* 0xff80000090907808 */ /* 0x000fe20005800000 */
[----:B------:R-:W-:Y:S01]  /*2f40*/  FFMA.FTZ R222, R98, UR10, -R222 ;  /* 0x0000000a62de7c23 */ /* 0x000fe200080108de */
[----:B------:R-:W-:Y:S01]  /*2f50*/  FSEL R148, R148, -INF , !P5 ;  /* 0xff80000094947808 */ /* 0x000fe20006800000 */
[----:B------:R-:W-:Y:S01]  /*2f60*/  SHFL.IDX PT, R98, R14, R233, 0x1f ;  /* 0x00001fe90e627589 */ /* 0x000fe200000e0000 */
[----:B------:R-:W-:Y:S01]  /*2f70*/  FSEL R218, R91, -INF , !P1 ;  /* 0xff8000005bda7808 */ /* 0x000fe20004800000 */
[----:B------:R-:W-:Y:S01]  /*2f80*/  UIADD3 UR6, UR8, 0x4, URZ ;  /* 0x0000000408067890 */ /* 0x000fe2000fffe03f */
[C---:B------:R-:W-:Y:S01]  /*2f90*/  ISETP.GT.AND P3, PT, R18.reuse, 0x9, PT ;  /* 0x000000091200780c */ /* 0x040fe20003f64270 */
[----:B------:R4:W5:Y:S01]  /*2fa0*/  SHFL.IDX PT, R91, R10, R231, 0x1f ;  /* 0x00001fe70a5b7589 */ /* 0x00096200000e0000 */
[C---:B------:R-:W-:Y:S01]  /*2fb0*/  ISETP.GT.AND P5, PT, R18.reuse, 0x11, PT ;  /* 0x000000111200780c */ /* 0x040fe20003fa4270 */
[----:B------:R-:W-:Y:S01]  /*2fc0*/  UIADD3 UR4, UR9, 0x4, URZ ;  /* 0x0000000409047890 */ /* 0x000fe2000fffe03f */
[C---:B------:R-:W-:Y:S01]  /*2fd0*/  ISETP.GT.AND P6, PT, R18.reuse, 0x18, PT ;  /* 0x000000181200780c */ /* 0x040fe20003fc4270 */
[----:B--2---:R-:W-:Y:S01]  /*2fe0*/  FFMA.FTZ R101, R101, UR10, -R90 ;  /* 0x0000000a65657c23 */ /* 0x004fe2000801085a */
[----:B------:R-:W-:Y:S01]  /*2ff0*/  ISETP.GT.AND P1, PT, R18, 0x19, PT ;  /* 0x000000191200780c */ /* 0x000fe20003f24270 */
[----:B------:R-:W2:Y:S01]  /*3000*/  SHFL.IDX PT, R94, R14, R237, 0x1f ;  /* 0x00001fed0e5e7589 */ /* 0x000ea200000e0000 */
[----:B------:R-:W-:Y:S01]  /*3010*/  FSEL R95, R95, -INF , !P3 ;  /* 0xff8000005f5f7808 */ /* 0x000fe20005800000 */
[----:B------:R-:W-:Y:S01]  /*3020*/  UMOV UR7, 0x40000040 ;  /* 0x4000004000077882 */ /* 0x000fe20000000000 */
[----:B------:R-:W-:Y:S01]  /*3030*/  FSEL R99, R99, -INF , !P5 ;  /* 0xff80000063637808 */ /* 0x000fe20006800000 */
[----:B----4-:R-:W-:Y:S01]  /*3040*/  MUFU.EX2 R10, R21 ;  /* 0x00000015000a7308 */ /* 0x010fe20000000800 */
[----:B------:R-:W-:Y:S01]  /*3050*/  FSEL R102, R102, -INF , !P6 ;  /* 0xff80000066667808 */ /* 0x000fe20007000000 */
[----:B------:R-:W-:Y:S01]  /*3060*/  UMOV UR5, 0x40000040 ;  /* 0x4000004000057882 */ /* 0x000fe20000000000 */
[----:B------:R-:W-:Y:S01]  /*3070*/  FSEL R103, R103, -INF , !P1 ;  /* 0xff80000067677808 */ /* 0x000fe20004800000 */
[----:B-1----:R-:W-:Y:S01]  /*3080*/  FFMA.FTZ R88, R108, UR10, -R96 ;  /* 0x0000000a6c587c23 */ /* 0x002fe20008010860 */
[C---:B------:R-:W-:Y:S01]  /*3090*/  ISETP.GT.AND P2, PT, R18.reuse, 0x20, PT ;  /* 0x000000201200780c */ /* 0x040fe20003f44270 */
[----:B------:R-:W-:Y:S01]  /*30a0*/  SHFL.IDX PT, R108, R14, R231, 0x1f ;  /* 0x00001fe70e6c7589 */ /* 0x000fe200000e0000 */
[C---:B------:R-:W-:Y:S01]  /*30b0*/  ISETP.GT.AND P3, PT, R18.reuse, 0x21, PT ;  /* 0x000000211200780c */ /* 0x040fe20003f64270 */
[----:B------:R1:W-:Y:S01]  /*30c0*/  MUFU.EX2 R21, R101 ;  /* 0x0000006500157308 */ /* 0x0003e20000000800 */
[----:B------:R-:W-:Y:S01]  /*30d0*/  ISETP.GT.AND P4, PT, R18, 0x28, PT ;  /* 0x000000281200780c */ /* 0x000fe20003f84270 */
[----:B------:R-:W-:Y:S01]  /*30e0*/  FFMA.FTZ R218, R218, UR10, -R19 ;  /* 0x0000000adada7c23 */ /* 0x000fe20008010813 */
[C---:B------:R-:W-:Y:S01]  /*30f0*/  ISETP.GT.AND P5, PT, R18.reuse, 0x29, PT ;  /* 0x000000291200780c */ /* 0x040fe20003fa4270 */
[----:B------:R-:W-:Y:S01]  /*3100*/  FFMA.FTZ R19, R97, UR10, -R89 ;  /* 0x0000000a61137c23 */ /* 0x000fe20008010859 */
[----:B------:R-:W-:Y:S01]  /*3110*/  ISETP.GT.AND P6, PT, R18, 0x30, PT ;  /* 0x000000301200780c */ /* 0x000fe20003fc4270 */
[----:B-----5:R-:W-:Y:S01]  /*3120*/  FFMA.FTZ R20, R100, UR10, -R91 ;  /* 0x0000000a64147c23 */ /* 0x020fe2000801085b */
[----:B------:R-:W-:Y:S01]  /*3130*/  ISETP.GT.AND P1, PT, R18, 0x31, PT ;  /* 0x000000311200780c */ /* 0x000fe20003f24270 */
[----:B------:R-:W4:Y:S01]  /*3140*/  SHFL.IDX PT, R97, R14, R234, 0x1f ;  /* 0x00001fea0e617589 */ /* 0x000f2200000e0000 */
[----:B------:R-:W-:Y:S01]  /*3150*/  FSEL R106, R106, -INF , !P2 ;  /* 0xff8000006a6a7808 */ /* 0x000fe20005000000 */
[----:B-1----:R-:W-:Y:S01]  /*3160*/  FFMA.FTZ R101, R120, UR10, -R224 ;  /* 0x0000000a78657c23 */ /* 0x002fe200080108e0 */
[----:B------:R-:W-:Y:S01]  /*3170*/  FSEL R107, R107, -INF , !P3 ;  /* 0xff8000006b6b7808 */ /* 0x000fe20005800000 */
[----:B------:R-:W1:Y:S01]  /*3180*/  SHFL.IDX PT, R120, R11, R233, 0x1f ;  /* 0x00001fe90b787589 */ /* 0x000e6200000e0000 */
[----:B------:R-:W-:Y:S01]  /*3190*/  FSEL R110, R110, -INF , !P4 ;  /* 0xff8000006e6e7808 */ /* 0x000fe20006000000 */
[--C-:B--2---:R-:W-:Y:S01]  /*31a0*/  FFMA.FTZ R23, R105, UR10, -R94.reuse ;  /* 0x0000000a69177c23 */ /* 0x104fe2000801085e */
[----:B------:R-:W-:Y:S01]  /*31b0*/  FSEL R111, R111, -INF , !P5 ;  /* 0xff8000006f6f7808 */ /* 0x000fe20006800000 */
[----:B------:R-:W-:Y:S01]  /*31c0*/  SHFL.IDX PT, R92, R14, R8, 0x1f ;  /* 0x00001f080e5c7589 */ /* 0x000fe200000e0000 */
[----:B------:R-:W-:Y:S01]  /*31d0*/  FSEL R114, R114, -INF , !P6 ;  /* 0xff80000072727808 */ /* 0x000fe20007000000 */
[----:B------:R-:W-:Y:S01]  /*31e0*/  FFMA.FTZ R107, R107, UR10, -R94 ;  /* 0x0000000a6b6b7c23 */ /* 0x000fe2000801085e */
[----:B------:R-:W-:Y:S01]  /*31f0*/  FSEL R115, R115, -INF , !P1 ;  /* 0xff80000073737808 */ /* 0x000fe20004800000 */
[----:B------:R-:W2:Y:S01]  /*3200*/  SHFL.IDX PT, R100, R14, R232, 0x1f ;  /* 0x00001fe80e647589 */ /* 0x000ea200000e0000 */
[----:B------:R-:W-:Y:S01]  /*3210*/  ISETP.GT.AND P2, PT, R18, 0x38, PT ;  /* 0x000000381200780c */ /* 0x000fe20003f44270 */
[----:B------:R-:W-:Y:S01]  /*3220*/  FFMA.FTZ R110, R110, UR10, -R96 ;  /* 0x0000000a6e6e7c23 */ /* 0x000fe20008010860 */
[----:B------:R-:W-:Y:S01]  /*3230*/  ISETP.GT.AND P3, PT, R18, 0x39, PT ;  /* 0x000000391200780c */ /* 0x000fe20003f64270 */
[----:B------:R-:W-:Y:S01]  /*3240*/  FFMA.FTZ R114, R114, UR10, -R98 ;  /* 0x0000000a72727c23 */ /* 0x000fe20008010862 */
[C---:B------:R-:W-:Y:S01]  /*3250*/  ISETP.GT.AND P4, PT, R18.reuse, 0x40, PT ;  /* 0x000000401200780c */ /* 0x040fe20003f84270 */
[----:B------:R-:W-:Y:S01]  /*3260*/  MUFU.EX2 R17, R17 ;  /* 0x0000001100117308 */ /* 0x000fe20000000800 */
[----:B------:R-:W-:-:S02]  /*3270*/  ISETP.GT.AND P5, PT, R18, 0x41, PT ;  /* 0x000000411200780c */ /* 0x000fc40003fa4270 */
[C---:B------:R-:W-:Y:S02]  /*3280*/  ISETP.GT.AND P6, PT, R18.reuse, 0x48, PT ;  /* 0x000000481200780c */ /* 0x040fe40003fc4270 */
[----:B------:R-:W-:Y:S01]  /*3290*/  ISETP.GT.AND P1, PT, R18, 0x49, PT ;  /* 0x000000491200780c */ /* 0x000fe20003f24270 */
[----:B----4-:R-:W-:Y:S01]  /*32a0*/  FFMA.FTZ R111, R111, UR10, -R97 ;  /* 0x0000000a6f6f7c23 */ /* 0x010fe20008010861 */
[----:B------:R-:W-:Y:S01]  /*32b0*/  FSEL R118, R118, -INF , !P2 ;  /* 0xff80000076767808 */ /* 0x000fe20005000000 */
[----:B------:R-:W-:Y:S02]  /*32c0*/  WARPGROUP.DEPBAR.LE gsb0, 0x0 ;  /* 0x00008000000079c5 */ /* 0x000fe40000010000 */
[----:B------:R-:W-:Y:S01]  /*32d0*/  FSEL R119, R119, -INF , !P3 ;  /* 0xff80000077777808 */ /* 0x000fe20005800000 */
[----:B------:R-:W-:Y:S01]  /*32e0*/  WARPGROUP.ARRIVE ;  /* 0x00000000000079c5 */ /* 0x000fe20000000000 */
[----:B------:R-:W-:Y:S01]  /*32f0*/  FSEL R122, R122, -INF , !P4 ;  /* 0xff8000007a7a7808 */ /* 0x000fe20006000000 */
[----:B-1----:R-:W-:Y:S01]  /*3300*/  FFMA.FTZ R96, R128, UR10, -R120 ;  /* 0x0000000a80607c23 */ /* 0x002fe20008010878 */
[----:B------:R-:W-:Y:S01]  /*3310*/  FSEL R123, R123, -INF , !P5 ;  /* 0xff8000007b7b7808 */ /* 0x000fe20006800000 */
[----:B------:R-:W1:Y:S01]  /*3320*/  SHFL.IDX PT, R128, R13, R8, 0x1f ;  /* 0x00001f080d807589 */ /* 0x000e6200000e0000 */
[----:B------:R-:W-:Y:S01]  /*3330*/  FSEL R126, R126, -INF , !P6 ;  /* 0xff8000007e7e7808 */ /* 0x000fe20007000000 */
[----:B------:R-:W-:Y:S01]  /*3340*/  HGMMA.64x128x16.F32.BF16 R24, gdesc[UR4], R24, gsb0 ;  /* 0x01e00000041879f0 */ /* 0x000fe20008001818 */
[----:B------:R-:W-:Y:S01]  /*3350*/  FSEL R127, R127, -INF , !P1 ;  /* 0xff8000007f7f7808 */ /* 0x000fe20004800000 */
[----:B--2---:R-:W-:Y:S01]  /*3360*/  FFMA.FTZ R115, R115, UR10, -R100 ;  /* 0x0000000a73737c23 */ /* 0x004fe20008010864 */
[----:B------:R-:W-:Y:S01]  /*3370*/  ISETP.GT.AND P2, PT, R18, 0x50, PT ;  /* 0x000000501200780c */ /* 0x000fe20003f44270 */
[----:B------:R-:W-:Y:S01]  /*3380*/  FFMA.FTZ R22, R104, UR10, -R92 ;  /* 0x0000000a68167c23 */ /* 0x000fe2000801085c */
        /* <DEDUP_REMOVED lines=8> */
[----:B------:R-:W-:Y:S01]  /*3410*/  ISETP.GT.AND P1, PT, R18, 0x61, PT ;  /* 0x000000611200780c */ /* 0x000fe20003f24270 */
[----:B------:R-:W-:Y:S01]  /*3420*/  FFMA.FTZ R118, R118, UR10, -R108 ;  /* 0x0000000a76767c23 */ /* 0x000fe2000801086c */
[----:B------:R-:W-:Y:S01]  /*3430*/  FSEL R130, R130, -INF , !P2 ;  /* 0xff80000082827808 */ /* 0x000fe20005000000 */
        /* <DEDUP_REMOVED lines=8> */
[C---:B------:R-:W-:Y:S01]  /*34c0*/  ISETP.GT.AND P2, PT, R18.reuse, 0x68, PT ;  /* 0x000000681200780c */ /* 0x040fe20003f44270 */
[----:B------:R-:W-:Y:S01]  /*34d0*/  MUFU.EX2 R218, R218 ;  /* 0x000000da00da7308 */ /* 0x000fe20000000800 */
[C---:B------:R-:W-:Y:S02]  /*34e0*/  ISETP.GT.AND P3, PT, R18.reuse, 0x69, PT ;  /* 0x000000691200780c */ /* 0x040fe40003f64270 */
[C---:B------:R-:W-:Y:S02]  /*34f0*/  ISETP.GT.AND P4, PT, R18.reuse, 0x70, PT ;  /* 0x000000701200780c */ /* 0x040fe40003f84270 */
[----:B------:R-:W-:-:S02]  /*3500*/  ISETP.GT.AND P5, PT, R18, 0x71, PT ;  /* 0x000000711200780c */ /* 0x000fc40003fa4270 */
[C---:B------:R-:W-:Y:S01]  /*3510*/  ISETP.GT.AND P6, PT, R18.reuse, 0x78, PT ;  /* 0x000000781200780c */ /* 0x040fe20003fc4270 */
[----:B------:R-:W-:Y:S01]  /*3520*/  MUFU.EX2 R96, R96 ;  /* 0x0000006000607308 */ /* 0x000fe20000000800 */
[----:B------:R-:W-:Y:S01]  /*3530*/  ISETP.GT.AND P1, PT, R18, 0x79, PT ;  /* 0x000000791200780c */ /* 0x000fe20003f24270 */
[--C-:B------:R-:W-:Y:S01]  /*3540*/  FFMA.FTZ R18, R93, UR10, -R221.reuse ;  /* 0x0000000a5d127c23 */ /* 0x100fe200080108dd */
[----:B------:R-:W-:Y:S01]  /*3550*/  FFMA.FTZ R221, R95, UR10, -R221 ;  /* 0x0000000a5fdd7c23 */ /* 0x000fe200080108dd */
[----:B------:R-:W-:Y:S01]  /*3560*/  FFMA.FTZ R95, R112, UR10, -R98 ;  /* 0x0000000a705f7c23 */ /* 0x000fe20008010862 */
[----:B------:R-:W-:Y:S01]  /*3570*/  FFMA.FTZ R112, R102, UR10, -R91 ;  /* 0x0000000a66707c23 */ /* 0x000fe2000801085b */
[----:B------:R-:W-:Y:S01]  /*3580*/  FFMA.FTZ R91, R116, UR10, -R108 ;  /* 0x0000000a745b7c23 */ /* 0x000fe2000801086c */
[----:B------:R-:W-:Y:S01]  /*3590*/  FFMA.FTZ R93, R109, UR10, -R97 ;  /* 0x0000000a6d5d7c23 */ /* 0x000fe20008010861 */
[----:B------:R-:W2:Y:S01]  /*35a0*/  SHFL.IDX PT, R116, R11, R237, 0x1f ;  /* 0x00001fed0b747589 */ /* 0x000ea200000e0000 */
[----:B------:R4:W-:Y:S01]  /*35b0*/  MUFU.EX2 R14, R95 ;  /* 0x0000005f000e7308 */ /* 0x0009e20000000800 */
[----:B------:R-:W-:Y:S01]  /*35c0*/  FFMA.FTZ R109, R99, UR10, -R89 ;  /* 0x0000000a636d7c23 */ /* 0x000fe20008010859 */
[----:B------:R-:W-:Y:S01]  /*35d0*/  FFMA.FTZ R99, R113, UR10, -R100 ;  /* 0x0000000a71637c23 */ /* 0x000fe20008010864 */
[----:B------:R-:W-:Y:S01]  /*35e0*/  FFMA.FTZ R113, R103, UR10, -R90 ;  /* 0x0000000a67717c23 */ /* 0x000fe2000801085a */
[----:B-1----:R-:W-:-:S02]  /*35f0*/  FFMA.FTZ R100, R136, UR10, -R128 ;  /* 0x0000000a88647c23 */ /* 0x002fc40008010880 */
[----:B------:R-:W-:Y:S02]  /*3600*/  SHFL.IDX PT, R136, R13, R234, 0x1f ;  /* 0x00001fea0d887589 */ /* 0x000fe400000e0000 */
[----:B------:R1:W-:Y:S01]  /*3610*/  MUFU.EX2 R90, R99 ;  /* 0x00000063005a7308 */ /* 0x0003e20000000800 */
[----:B----4-:R-:W-:Y:S02]  /*3620*/  FFMA.FTZ R95, R124, UR10, -R225 ;  /* 0x0000000a7c5f7c23 */ /* 0x010fe400080108e1 */
[----:B------:R-:W4:Y:S05]  /*3630*/  SHFL.IDX PT, R124, R11, R231, 0x1f ;  /* 0x00001fe70b7c7589 */ /* 0x000f2a00000e0000 */
[----:B------:R5:W-:Y:S01]  /*3640*/  MUFU.EX2 R89, R93 ;  /* 0x0000005d00597308 */ /* 0x000be20000000800 */
[----:B-1----:R-:W-:-:S02]  /*3650*/  FFMA.FTZ R99, R125, UR10, -R226 ;  /* 0x0000000a7d637c23 */ /* 0x002fc400080108e2 */
[----:B------:R-:W-:Y:S01]  /*3660*/  SHFL.IDX PT, R125, R11, R230, 0x1f ;  /* 0x00001fe60b7d7589 */ /* 0x000fe200000e0000 */
[----:B--2---:R-:W-:-:S04]  /*3670*/  FFMA.FTZ R121, R121, UR10, -R116 ;  /* 0x0000000a79797c23 */ /* 0x004fc80008010874 */
[----:B------:R-:W-:Y:S01]  /*3680*/  MUFU.EX2 R220, R220 ;  /* 0x000000dc00dc7308 */ /* 0x000fe20000000800 */
[----:B-----5:R-:W-:Y:S01]  /*3690*/  FFMA.FTZ R93, R117, UR10, -R223 ;  /* 0x0000000a755d7c23 */ /* 0x020fe200080108df */
[----:B------:R-:W-:-:S06]  /*36a0*/  FFMA.FTZ R117, R106, UR10, -R92 ;  /* 0x0000000a6a757c23 */ /* 0x000fcc000801085c */
[----:B------:R1:W-:Y:S01]  /*36b0*/  MUFU.EX2 R94, R121 ;  /* 0x00000079005e7308 */ /* 0x0003e20000000800 */
[----:B----4-:R-:W-:Y:S02]  /*36c0*/  FFMA.FTZ R98, R132, UR10, -R124 ;  /* 0x0000000a84627c23 */ /* 0x010fe4000801087c */
[----:B------:R-:W2:Y:S05]  /*36d0*/  SHFL.IDX PT, R132, R13, R235, 0x1f ;  /* 0x00001feb0d847589 */ /* 0x000eaa00000e0000 */
[----:B------:R-:W-:Y:S01]  /*36e0*/  MUFU.EX2 R92, R93 ;  /* 0x0000005d005c7308 */ /* 0x000fe20000000800 */
[----:B-1----:R1:W4:Y:S07]  /*36f0*/  SHFL.IDX PT, R121, R11, R232, 0x1f ;  /* 0x00001fe80b797589 */ /* 0x00232e00000e0000 */
[----:B------:R-:W-:Y:S08]  /*3700*/  MUFU.EX2 R93, R101 ;  /* 0x00000065005d7308 */ /* 0x000ff00000000800 */
[----:B-1----:R1:W-:Y:S01]  /*3710*/  MUFU.EX2 R11, R99 ;  /* 0x00000063000b7308 */ /* 0x0023e20000000800 */
[----:B--2---:R-:W-:-:S02]  /*3720*/  FFMA.FTZ R102, R140, UR10, -R132 ;  /* 0x0000000a8c667c23 */ /* 0x004fc40008010884 */
[----:B------:R-:W-:Y:S05]  /*3730*/  SHFL.IDX PT, R140, R13, R230, 0x1f ;  /* 0x00001fe60d8c7589 */ /* 0x000fea00000e0000 */
[----:B------:R-:W-:Y:S01]  /*3740*/  MUFU.EX2 R19, R19 ;  /* 0x0000001300137308 */ /* 0x000fe20000000800 */
[----:B----4-:R-:W-:Y:S01]  /*3750*/  FFMA.FTZ R97, R129, UR10, -R121 ;  /* 0x0000000a81617c23 */ /* 0x010fe20008010879 */
[----:B-1----:R-:W-:Y:S01]  /*3760*/  FFMA.FTZ R99, R133, UR10, -R125 ;  /* 0x0000000a85637c23 */ /* 0x002fe2000801087d */
[----:B------:R-:W1:Y:S04]  /*3770*/  SHFL.IDX PT, R129, R13, R237, 0x1f ;  /* 0x00001fed0d817589 */ /* 0x000e6800000e0000 */
[----:B------:R-:W-:Y:S01]  /*3780*/  SHFL.IDX PT, R133, R13, R233, 0x1f ;  /* 0x00001fe90d857589 */ /* 0x000fe200000e0000 */
[----:B------:R-:W-:Y:S01]  /*3790*/  MUFU.EX2 R20, R20 ;  /* 0x0000001400147308 */ /* 0x000fe20000000800 */
[----:B------:R-:W-:-:S07]  /*37a0*/  FFMA.FTZ R105, R148, UR10, -R227 ;  /* 0x0000000a94697c23 */ /* 0x000fce00080108e3 */
[----:B------:R-:W-:Y:S08]  /*37b0*/  MUFU.EX2 R222, R222 ;  /* 0x000000de00de7308 */ /* 0x000ff00000000800 */
[----:B------:R-:W-:Y:S01]  /*37c0*/  MUFU.EX2 R23, R23 ;  /* 0x0000001700177308 */ /* 0x000fe20000000800 */
[----:B------:R-:W-:Y:S02]  /*37d0*/  WARPGROUP.DEPBAR.LE gsb0, 0x0 ;  /* 0x00008000000079c5 */ /* 0x000fe40000010000 */
[----:B-1----:R-:W-:Y:S01]  /*37e0*/  FFMA.FTZ R101, R137, UR10, -R129 ;  /* 0x0000000a89657c23 */ /* 0x002fe20008010881 */
[----:B------:R-:W-:Y:S01]  /*37f0*/  WARPGROUP.ARRIVE ;  /* 0x00000000000079c5 */ /* 0x000fe20000000000 */
[----:B------:R1:W2:Y:S01]  /*3800*/  SHFL.IDX PT, R137, R13, R232, 0x1f ;  /* 0x00001fe80d897589 */ /* 0x0002a200000e0000 */
[----:B------:R-:W-:Y:S01]  /*3810*/  FFMA.FTZ R135, R135, UR10, -R125 ;  /* 0x0000000a87877c23 */ /* 0x000fe2000801087d */
[----:B------:R-:W-:Y:S01]  /*3820*/  FSEL R108, R147, -INF , !P5 ;  /* 0xff800000936c7808 */ /* 0x000fe20006800000 */
[----:B------:R-:W-:Y:S01]  /*3830*/  FFMA.FTZ R123, R123, UR10, -R116 ;  /* 0x0000000a7b7b7c23 */ /* 0x000fe20008010874 */
[----:B------:R-:W-:Y:S01]  /*3840*/  FFMA.FTZ R131, R131, UR10, -R121 ;  /* 0x0000000a83837c23 */ /* 0x000fe20008010879 */
[----:B------:R-:W-:Y:S01]  /*3850*/  HGMMA.64x128x16.F32.BF16 R24, gdesc[UR4], R24, gsb0 ;  /* 0x01e00000041879f0 */ /* 0x000fe20008001818 */
[----:B------:R-:W-:Y:S01]  /*3860*/  FFMA.FTZ R134, R134, UR10, -R124 ;  /* 0x0000000a86867c23 */ /* 0x000fe2000801087c */
[----:B------:R-:W-:Y:S01]  /*3870*/  FFMA.FTZ R130, R130, UR10, -R120 ;  /* 0x0000000a82827c23 */ /* 0x000fe20008010878 */
[----:B------:R-:W4:Y:S08]  /*3880*/  MUFU.EX2 R97, R97 ;  /* 0x0000006100617308 */ /* 0x000f300000000800 */
[----:B-1----:R1:W-:Y:S01]  /*3890*/  MUFU.EX2 R13, R102 ;  /* 0x00000066000d7308 */ /* 0x0023e20000000800 */
[----:B------:R-:W-:Y:S01]  /*38a0*/  FFMA.FTZ R126, R126, UR10, -R225 ;  /* 0x0000000a7e7e7c23 */ /* 0x000fe200080108e1 */
[----:B------:R-:W-:-:S06]  /*38b0*/  FFMA.FTZ R127, R127, UR10, -R226 ;  /* 0x0000000a7f7f7c23 */ /* 0x000fcc00080108e2 */
[----:B------:R-:W-:Y:S01]  /*38c0*/  MUFU.EX2 R18, R18 ;  /* 0x0000001200127308 */ /* 0x000fe20000000800 */
[----:B-1----:R-:W-:Y:S02]  /*38d0*/  FFMA.FTZ R102, R141, UR10, -R136 ;  /* 0x0000000a8d667c23 */ /* 0x002fe40008010888 */
[----:B------:R-:W5:Y:S01]  /*38e0*/  LDL R141, [R1+0x28] ;  /* 0x00002800018d7983 */ /* 0x000f620000100800 */
[----:B------:R-:W-:Y:S02]  /*38f0*/  R2UR UR6, R15 ;  /* 0x000000000f0672ca */ /* 0x000fe400000e0000 */
[----:B------:R-:W-:Y:S01]  /*3900*/  FSEL R15, R142, -INF , !P2 ;  /* 0xff8000008e0f7808 */ /* 0x000fe20005000000 */
[--C-:B--2---:R-:W-:Y:S01]  /*3910*/  FFMA.FTZ R104, R145, UR10, -R137.reuse ;  /* 0x0000000a91687c23 */ /* 0x104fe20008010889 */
[----:B------:R-:W-:Y:S01]  /*3920*/  FFMA.FTZ R137, R108, UR10, -R137 ;  /* 0x0000000a6c897c23 */ /* 0x000fe20008010889 */
[----:B------:R-:W-:Y:S02]  /*3930*/  MUFU.EX2 R98, R98 ;  /* 0x0000006200627308 */ /* 0x000fe40000000800 */
[----:B------:R-:W-:-:S06]  /*3940*/  FFMA.FTZ R132, R15, UR10, -R132 ;  /* 0x0000000a0f847c23 */ /* 0x000fcc0008010884 */
[----:B------:R-:W-:Y:S01]  /*3950*/  MUFU.EX2 R99, R99 ;  /* 0x0000006300637308 */ /* 0x000fe20000000800 */
[----:B------:R-:W-:Y:S01]  /*3960*/  FFMA.FTZ R138, R138, UR10, -R128 ;  /* 0x0000000a8a8a7c23 */ /* 0x000fe20008010880 */
[----:B------:R-:W-:-:S06]  /*3970*/  FSEL R143, R143, -INF , !P3 ;  /* 0xff8000008f8f7808 */ /* 0x000fcc0005800000 */
[----:B------:R-:W-:Y:S01]  /*3980*/  MUFU.EX2 R95, R95 ;  /* 0x0000005f005f7308 */ /* 0x000fe20000000800 */
[----:B------:R-:W-:Y:S02]  /*3990*/  FSEL R146, R146, -INF , !P4 ;  /* 0xff80000092927808 */ /* 0x000fe40006000000 */
        /* <DEDUP_REMOVED lines=21> */
[----:B------:R-:W2:Y:S04]  /*3af0*/  SHFL.IDX PT, R108, R16, R232, 0x1f ;  /* 0x00001fe8106c7589 */ /* 0x000ea800000e0000 */
[----:B------:R-:W3:Y:S04]  /*3b00*/  SHFL.IDX PT, R124, R16, R237, 0x1f ;  /* 0x00001fed107c7589 */ /* 0x000ee800000e0000 */
[----:B------:R-:W4:Y:S04]  /*3b10*/  SHFL.IDX PT, R121, R16, R235, 0x1f ;  /* 0x00001feb10797589 */ /* 0x000f2800000e0000 */
[----:B------:R-:W4:Y:S04]  /*3b20*/  SHFL.IDX PT, R116, R16, R233, 0x1f ;  /* 0x00001fe910747589 */ /* 0x000f2800000e0000 */
[----:B------:R-:W4:Y:S04]  /*3b30*/  SHFL.IDX PT, R15, R16, R231, 0x1f ;  /* 0x00001fe7100f7589 */ /* 0x000f2800000e0000 */
[----:B------:R-:W4:Y:S01]  /*3b40*/  SHFL.IDX PT, R120, R16, R234, 0x1f ;  /* 0x00001fea10787589 */ /* 0x000f2200000e0000 */
[--C-:B-1----:R-:W-:Y:S01]  /*3b50*/  FADD.FTZ R24, R24, -R125.reuse ;  /* 0x8000007d18187221 */ /* 0x102fe20000010000 */
[----:B------:R-:W-:-:S02]  /*3b60*/  FADD.FTZ R26, R26, -R125 ;  /* 0x8000007d1a1a7221 */ /* 0x000fc40000010000 */
[----:B------:R-:W-:Y:S01]  /*3b70*/  SHFL.IDX PT, R125, R16, R230, 0x1f ;  /* 0x00001fe6107d7589 */ /* 0x000fe200000e0000 */
[----:B--2---:R-:W-:-:S03]  /*3b80*/  FADD.FTZ R33, R33, -R108 ;  /* 0x8000006c21217221 */ /* 0x004fc60000010000 */
[----:B------:R-:W1:Y:S01]  /*3b90*/  SHFL.IDX PT, R16, R228, R232, 0x1f ;  /* 0x00001fe8e4107589 */ /* 0x000e6200000e0000 */
[----:B------:R-:W-:Y:S01]  /*3ba0*/  FADD.FTZ R35, R35, -R108 ;  /* 0x8000006c23237221 */ /* 0x000fe20000010000 */
[--C-:B---3--:R-:W-:Y:S01]  /*3bb0*/  FADD.FTZ R25, R25, -R124.reuse ;  /* 0x8000007c19197221 */ /* 0x108fe20000010000 */
[----:B------:R-:W-:Y:S01]  /*3bc0*/  FADD.FTZ R27, R27, -R124 ;  /* 0x8000007c1b1b7221 */ /* 0x000fe20000010000 */
[--C-:B----4-:R-:W-:Y:S01]  /*3bd0*/  FADD.FTZ R28, R28, -R121.reuse ;  /* 0x800000791c1c7221 */ /* 0x110fe20000010000 */
[----:B------:R-:W-:Y:S01]  /*3be0*/  FADD.FTZ R30, R30, -R121 ;  /* 0x800000791e1e7221 */ /* 0x000fe20000010000 */
[----:B------:R-:W2:Y:S01]  /*3bf0*/  SHFL.IDX PT, R108, R228, R233, 0x1f ;  /* 0x00001fe9e46c7589 */ /* 0x000ea200000e0000 */
[--C-:B------:R-:W-:Y:S01]  /*3c00*/  FADD.FTZ R32, R32, -R116.reuse ;  /* 0x8000007420207221 */ /* 0x100fe20000010000 */
[----:B------:R-:W-:Y:S02]  /*3c10*/  FADD.FTZ R34, R34, -R116 ;  /* 0x8000007422227221 */ /* 0x000fe40000010000 */
[----:B------:R-:W3:Y:S01]  /*3c20*/  SHFL.IDX PT, R124, R228, R8, 0x1f ;  /* 0x00001f08e47c7589 */ /* 0x000ee200000e0000 */
[--C-:B------:R-:W-:Y:S01]  /*3c30*/  FADD.FTZ R36, R36, -R15.reuse ;  /* 0x8000000f24247221 */ /* 0x100fe20000010000 */
[----:B------:R-:W-:-:S02]  /*3c40*/  FADD.FTZ R38, R38, -R15 ;  /* 0x8000000f26267221 */ /* 0x000fc40000010000 */
[----:B------:R-:W4:Y:S04]  /*3c50*/  SHFL.IDX PT, R121, R228, R235, 0x1f ;  /* 0x00001febe4797589 */ /* 0x000f2800000e0000 */
[----:B------:R-:W4:Y:S04]  /*3c60*/  SHFL.IDX PT, R116, R228, R234, 0x1f ;  /* 0x00001feae4747589 */ /* 0x000f2800000e0000 */
[----:B------:R-:W4:Y:S01]  /*3c70*/  SHFL.IDX PT, R15, R228, R231, 0x1f ;  /* 0x00001fe7e40f7589 */ /* 0x000f2200000e0000 */
[--C-:B------:R-:W-:Y:S01]  /*3c80*/  FADD.FTZ R29, R29, -R120.reuse ;  /* 0x800000781d1d7221 */ /* 0x100fe20000010000 */
[----:B------:R-:W-:-:S02]  /*3c90*/  FADD.FTZ R31, R31, -R120 ;  /* 0x800000781f1f7221 */ /* 0x000fc40000010000 */
[----:B------:R-:W4:Y:S01]  /*3ca0*/  SHFL.IDX PT, R120, R228, R237, 0x1f ;  /* 0x00001fede4787589 */ /* 0x000f2200000e0000 */
        /* <DEDUP_REMOVED lines=10> */
[--C-:B----4-:R-:W-:Y:S01]  /*3d50*/  FADD.FTZ R44, R44, -R121.reuse ;  /* 0x800000792c2c7221 */ /* 0x110fe20000010000 */
        /* <DEDUP_REMOVED lines=11> */
[----:B------:R-:W4:Y:S01]  /*3e10*/  SHFL.IDX PT, R12, R12, R230, 0x1f ;  /* 0x00001fe60c0c7589 */ /* 0x000f2200000e0000 */
[--C-:B------:R-:W-:Y:S01]  /*3e20*/  FADD.FTZ R41, R41, -R120.reuse ;  /* 0x8000007829297221 */ /* 0x100fe20000010000 */
[----:B------:R-:W-:Y:S01]  /*3e30*/  FADD.FTZ R43, R43, -R120 ;  /* 0x800000782b2b7221 */ /* 0x000fe20000010000 */
[----:B------:R-:W4:Y:S01]  /*3e40*/  MUFU.EX2 R130, R130 ;  /* 0x0000008200827308 */ /* 0x000f220000000800 */
[----:B------:R-:W-:Y:S04]  /*3e50*/  SHFL.IDX PT, R237, R9, R237, 0x1f ;  /* 0x00001fed09ed7589 */ /* 0x000fe800000e0000 */
[----:B------:R-:W5:Y:S03]  /*3e60*/  SHFL.IDX PT, R120, R9, R8, 0x1f ;  /* 0x00001f0809787589 */ /* 0x000f6600000e0000 */
[----:B------:R-:W5:Y:S01]  /*3e70*/  MUFU.EX2 R126, R126 ;  /* 0x0000007e007e7308 */ /* 0x000f620000000800 */
[----:B------:R-:W5:Y:S01]  /*3e80*/  SHFL.IDX PT, R228, R228, R230, 0x1f ;  /* 0x00001fe6e4e47589 */ /* 0x000f6200000e0000 */
[----:B-1----:R-:W-:Y:S01]  /*3e90*/  FADD.FTZ R128, R84, -R231 ;  /* 0x800000e754807221 */ /* 0x002fe20000010000 */
[----:B------:R-:W-:Y:S01]  /*3ea0*/  FMUL.FTZ R84, R216, R24 ;  /* 0x00000018d8547220 */ /* 0x000fe20000410000 */
[----:B------:R-:W-:-:S04]  /*3eb0*/  FMUL.FTZ R25, R219, R25 ;  /* 0x00000019db197220 */ /* 0x000fc80000410000 */
[----:B------:R-:W1:Y:S01]  /*3ec0*/  MUFU.EX2 R127, R127 ;  /* 0x0000007f007f7308 */ /* 0x000e620000000800 */
        /* <DEDUP_REMOVED lines=10> */
[----:B----4-:R-:W-:Y:S01]  /*3f70*/  FMUL.FTZ R65, R130, R66 ;  /* 0x0000004282417220 */ /* 0x010fe20000410000 */
[--C-:B-1----:R-:W-:Y:S01]  /*3f80*/  FADD.FTZ R9, R68, -R16.reuse ;  /* 0x8000001044097221 */ /* 0x102fe20000010000 */
[----:B------:R-:W-:Y:S01]  /*3f90*/  FADD.FTZ R16, R70, -R16 ;  /* 0x8000001046107221 */ /* 0x000fe20000010000 */
[----:B------:R-:W-:Y:S01]  /*3fa0*/  FADD.FTZ R70, R69, -R12 ;  /* 0x8000000c45467221 */ /* 0x000fe20000010000 */
[--C-:B------:R-:W-:Y:S01]  /*3fb0*/  FFMA.FTZ R106, R149, UR10, -R140.reuse ;  /* 0x0000000a956a7c23 */ /* 0x100fe2000801088c */
[----:B------:R-:W1:Y:S01]  /*3fc0*/  MUFU.EX2 R109, R109 ;  /* 0x0000006d006d7308 */ /* 0x000e620000000800 */
        /* <DEDUP_REMOVED lines=12> */
[----:B------:R-:W3:Y:S01]  /*4090*/  MUFU.EX2 R123, R123 ;  /* 0x0000007b007b7308 */ /* 0x000ee20000000800 */
[----:B------:R-:W-:Y:S01]  /*40a0*/  FADD.FTZ R231, R86, -R231 ;  /* 0x800000e756e77221 */ /* 0x000fe20000010000 */
[----:B------:R-:W-:Y:S01]  /*40b0*/  F2FP.BF16.F32.PACK_AB R86, R29, R28 ;  /* 0x0000001c1d56723e */ /* 0x000fe200000010ff */
[----:B------:R-:W-:Y:S01]  /*40c0*/  FMUL.FTZ R60, R95, R60 ;  /* 0x0000003c5f3c7220 */ /* 0x000fe20000410000 */
[----:B------:R-:W-:-:S04]  /*40d0*/  FMUL.FTZ R61, R11, R61 ;  /* 0x0000003d0b3d7220 */ /* 0x000fc80000410000 */
[----:B------:R-:W3:Y:S01]  /*40e0*/  MUFU.EX2 R117, R117 ;  /* 0x0000007500757308 */ /* 0x000ee20000000800 */
[----:B-----5:R-:W-:Y:S01]  /*40f0*/  FMUL.FTZ R62, R126, R62 ;  /* 0x0000003e7e3e7220 */ /* 0x020fe20000410000 */
[----:B------:R-:W-:Y:S01]  /*4100*/  FMUL.FTZ R15, R127, R15 ;  /* 0x0000000f7f0f7220 */ /* 0x000fe20000410000 */
[----:B------:R-:W-:Y:S01]  /*4110*/  F2FP.BF16.F32.PACK_AB R66, R66, R9 ;  /* 0x000000094242723e */ /* 0x000fe200000010ff */
[----:B------:R-:W-:-:S04]  /*4120*/  FADD.FTZ R67, R67, -R108 ;  /* 0x8000006c43437221 */ /* 0x000fc80000010000 */
[----:B------:R-:W5:Y:S01]  /*4130*/  MUFU.EX2 R114, R114 ;  /* 0x0000007200727308 */ /* 0x000f620000000800 */
[----:B------:R-:W-:Y:S01]  /*4140*/  FADD.FTZ R63, R72, -R120 ;  /* 0x80000078483f7221 */ /* 0x000fe20000010000 */
[----:B------:R-:W-:-:S06]  /*4150*/  FADD.FTZ R108, R73, -R237 ;  /* 0x800000ed496c7221 */ /* 0x000fcc0000010000 */
[----:B------:R-:W5:Y:S01]  /*4160*/  MUFU.EX2 R115, R115 ;  /* 0x0000007300737308 */ /* 0x000f620000000800 */
[----:B------:R-:W-:-:S07]  /*4170*/  FADD.FTZ R12, R71, -R12 ;  /* 0x8000000c470c7221 */ /* 0x000fce0000010000 */
[----:B------:R-:W5:Y:S08]  /*4180*/  MUFU.EX2 R118, R118 ;  /* 0x0000007600767308 */ /* 0x000f700000000800 */
[----:B------:R-:W5:Y:S01]  /*4190*/  MUFU.EX2 R119, R119 ;  /* 0x0000007700777308 */ /* 0x000f620000000800 */
[----:B------:R-:W-:-:S07]  /*41a0*/  F2FP.BF16.F32.PACK_AB R70, R61, R60 ;  /* 0x0000003c3d46723e */ /* 0x000fce00000010ff */
[----:B------:R-:W5:Y:S01]  /*41b0*/  MUFU.EX2 R131, R131 ;  /* 0x0000008300837308 */ /* 0x000f620000000800 */
[----:B------:R-:W-:-:S07]  /*41c0*/  F2FP.BF16.F32.PACK_AB R71, R15, R62 ;  /* 0x0000003e0f47723e */ /* 0x000fce00000010ff */
[----:B------:R-:W5:Y:S01]  /*41d0*/  MUFU.EX2 R134, R134 ;  /* 0x0000008600867308 */ /* 0x000f620000000800 */
[----:B------:R-:W-:-:S07]  /*41e0*/  FMUL.FTZ R60, R100, R63 ;  /* 0x0000003f643c7220 */ /* 0x000fce0000410000 */
[----:B------:R-:W5:Y:S01]  /*41f0*/  MUFU.EX2 R135, R135 ;  /* 0x0000008700877308 */ /* 0x000f620000000800 */
[----:B------:R-:W-:-:S07]  /*4200*/  FMUL.FTZ R15, R101, R108 ;  /* 0x0000006c650f7220 */ /* 0x000fce0000410000 */
[----:B------:R-:W-:Y:S01]  /*4210*/  MUFU.EX2 R102, R102 ;  /* 0x0000006600667308 */ /* 0x000fe20000000800 */
[----:B------:R-:W-:-:S07]  /*4220*/  FADD.FTZ R64, R64, -R116 ;  /* 0x8000007440407221 */ /* 0x000fce0000010000 */
[----:B------:R-:W5:Y:S08]  /*4230*/  MUFU.EX2 R138, R138 ;  /* 0x0000008a008a7308 */ /* 0x000f700000000800 */
[----:B------:R-:W5:Y:S08]  /*4240*/  MUFU.EX2 R139, R139 ;  /* 0x0000008b008b7308 */ /* 0x000f700000000800 */
[----:B------:R-:W5:Y:S08]  /*4250*/  MUFU.EX2 R132, R132 ;  /* 0x0000008400847308 */ /* 0x000f700000000800 */
[----:B------:R-:W5:Y:S01]  /*4260*/  MUFU.EX2 R136, R136 ;  /* 0x0000008800887308 */ /* 0x000f620000000800 */
[----:B------:R-:W-:-:S07]  /*4270*/  FADD.FTZ R56, R56, -R124 ;  /* 0x8000007c38387221 */ /* 0x000fce0000010000 */
[----:B------:R-:W5:Y:S01]  /*4280*/  MUFU.EX2 R103, R103 ;  /* 0x0000006700677308 */ /* 0x000f620000000800 */
[----:B------:R-:W-:-:S07]  /*4290*/  FADD.FTZ R58, R58, -R124 ;  /* 0x8000007c3a3a7221 */ /* 0x000fce0000010000 */
[----:B------:R-:W-:Y:S01]  /*42a0*/  MUFU.EX2 R104, R104 ;  /* 0x0000006800687308 */ /* 0x000fe20000000800 */
[----:B------:R-:W-:-:S07]  /*42b0*/  FADD.FTZ R57, R57, -R125 ;  /* 0x8000007d39397221 */ /* 0x000fce0000010000 */
[----:B------:R-:W-:Y:S01]  /*42c0*/  MUFU.EX2 R105, R105 ;  /* 0x0000006900697308 */ /* 0x000fe20000000800 */
[----:B------:R-:W-:-:S07]  /*42d0*/  FADD.FTZ R59, R59, -R125 ;  /* 0x8000007d3b3b7221 */ /* 0x000fce0000010000 */
[----:B------:R-:W-:Y:S08]  /*42e0*/  MUFU.EX2 R106, R106 ;  /* 0x0000006a006a7308 */ /* 0x000ff00000000800 */
[----:B------:R-:W5:Y:S08]  /*42f0*/  MUFU.EX2 R133, R133 ;  /* 0x0000008500857308 */ /* 0x000f700000000800 */
[----:B------:R-:W5:Y:S08]  /*4300*/  MUFU.EX2 R137, R137 ;  /* 0x0000008900897308 */ /* 0x000f700000000800 */
[----:B------:R-:W5:Y:S08]  /*4310*/  MUFU.EX2 R28, R227 ;  /* 0x000000e3001c7308 */ /* 0x000f700000000800 */
[----:B------:R-:W5:Y:S01]  /*4320*/  MUFU.EX2 R9, R140 ;  /* 0x0000008c00097308 */ /* 0x000f620000000800 */
        /* <DEDUP_REMOVED lines=13> */
[----:B-1----:R-:W-:Y:S01]  /*4400*/  FMUL.FTZ R35, R109, R35 ;  /* 0x000000236d237220 */ /* 0x002fe20000410000 */
[----:B------:R-:W-:Y:S01]  /*4410*/  FMUL.FTZ R36, R20, R36 ;  /* 0x0000002414247220 */ /* 0x000fe20000410000 */
[----:B------:R-:W-:Y:S01]  /*4420*/  FMUL.FTZ R37, R21, R37 ;  /* 0x0000002515257220 */ /* 0x000fe20000410000 */
[----:B------:R-:W-:Y:S01]  /*4430*/  FMUL.FTZ R38, R112, R38 ;  /* 0x0000002670267220 */ /* 0x000fe20000410000 */
[----:B----4-:R-:W-:Y:S01]  /*4440*/  FMUL.FTZ R39, R113, R39 ;  /* 0x0000002771277220 */ /* 0x010fe20000410000 */
[----:B------:R-:W-:Y:S01]  /*4450*/  FMUL.FTZ R56, R93, R56 ;  /* 0x000000385d387220 */ /* 0x000fe20000410000 */
[----:B------:R-:W-:Y:S01]  /*4460*/  FMUL.FTZ R57, R94, R57 ;  /* 0x000000395e397220 */ /* 0x000fe20000410000 */
[----:B------:R-:W-:Y:S01]  /*4470*/  FMUL.FTZ R58, R122, R58 ;  /* 0x0000003a7a3a7220 */ /* 0x000fe20000410000 */
[----:B---3--:R-:W-:Y:S01]  /*4480*/  FMUL.FTZ R59, R123, R59 ;  /* 0x0000003b7b3b7220 */ /* 0x008fe20000410000 */
        /* <DEDUP_REMOVED lines=22> */
[----:B-----5:R-:W-:Y:S01]  /*45f0*/  FMUL.FTZ R50, R114, R50 ;  /* 0x0000003272327220 */ /* 0x020fe20000410000 */
        /* <DEDUP_REMOVED lines=61> */
[----:B------:R-:W-:-:S05]  /*49d0*/  UMOV UR7, 0x40000040 ;  /* 0x4000004000077882 */ /* 0x000fca0000000000 */
        /* <DEDUP_REMOVED lines=141> */
.L_x_7218:
        /* <DEDUP_REMOVED lines=68> */
.L_x_7219:
        /* <DEDUP_REMOVED lines=12> */
.L_x_7209:
        /* <DEDUP_REMOVED lines=116> */
.L_x_7232:
[----:B------:R-:W-:-:S05]  /*5ef0*/  IMAD.U32 R7, RZ, RZ, UR36 ;  /* 0x00000024ff077e24 */ /* 0x000fca000f8e00ff */
[----:B------:R-:W-:-:S04]  /*5f00*/  LOP3.LUT R7, R7, 0x1, RZ, 0xfc, !PT ;  /* 0x0000000107077812 */ /* 0x000fc800078efcff */
[----:B------:R-:W-:-:S13]  /*5f10*/  ISETP.NE.AND P0, PT, R7, 0x3, PT ;  /* 0x000000030700780c */ /* 0x000fda0003f05270 */
[----:B--2---:R-:W-:Y:S05]  /*5f20*/  @!P0 BRA `(.L_x_7222) ;  /* 0x0000000000048947 */ /* 0x004fea0003800000 */
[----:B------:R-:W-:Y:S01]  /*5f30*/  BPT.TRAP 0x1 ;  /* 0x000000040000795c */ /* 0x000fe20000300000 */
.L_x_7222:
[----:B------:R-:W-:Y:S01]  /*5f40*/  IMAD R7, R0, 0x8, R236 ;  /* 0x0000000800077824 */ /* 0x000fe200078e02ec */
[----:B------:R-:W-:-:S04]  /*5f50*/  SHF.L.U32 R18, R4, 0x1f, RZ ;  /* 0x0000001f04127819 */ /* 0x000fc800000006ff */
[----:B------:R1:W2:Y:S01]  /*5f60*/  SYNCS.PHASECHK.TRANS64.TRYWAIT P1, [R7+URZ+0x30c10], R18 ;  /* 0x030c1012070075a7 */ /* 0x0002a2000802017f */
[----:B------:R-:W-:Y:S05]  /*5f70*/  @!P0 BRA `(.L_x_7223) ;  /* 0x0000000000048947 */ /* 0x000fea0003800000 */
[----:B------:R-:W-:Y:S01]  /*5f80*/  BPT.TRAP 0x1 ;  /* 0x000000040000795c */ /* 0x000fe20000300000 */
.L_x_7223:
[----:B---3--:R-:W-:-:S05]  /*5f90*/  VIADD R8, R236, 0x10000 ;  /* 0x00010000ec087836 */ /* 0x008fca0000000000 */
[----:B------:R-:W-:-:S04]  /*5fa0*/  SHF.R.U32.HI R8, RZ, 0x4, R8 ;  /* 0x00000004ff087819 */ /* 0x000fc80000011608 */
[----:B------:R-:W-:-:S04]  /*5fb0*/  LOP3.LUT R8, R8, 0x3fff, RZ, 0xc0, !PT ;  /* 0x00003fff08087812 */ /* 0x000fc800078ec0ff */
[----:B------:R-:W-:Y:S01]  /*5fc0*/  LOP3.LUT R9, R8, 0x10000, RZ, 0xfc, !PT ;  /* 0x0001000008097812 */ /* 0x000fe200078efcff */
[----:B--2---:R-:W-:Y:S06]  /*5fd0*/  @P1 BRA `(.L_x_7224) ;  /* 0x0000000000081947 */ /* 0x004fec0003800000 */
[----:B------:R-:W2:Y:S02]  /*5fe0*/  SYNCS.PHASECHK.TRANS64.TRYWAIT P1, [R7+URZ+0x30c10], R18 ;  /* 0x030c1012070075a7 */ /* 0x000ea4000802017f */
[----:B--2---:R-:W-:Y:S05]  /*5ff0*/  @!P1 BRA `(.L_x_7225) ;  /* 0x0000008400889947 */ /* 0x004fea0003800000 */
.L_x_7224:
        /* <DEDUP_REMOVED lines=63> */
.L_x_7226:
[----:B------:R1:W1:Y:S01]  /*63f0*/  SYNCS.PHASECHK.TRANS64.TRYWAIT P1, [R7+URZ+0x30c30], R18 ;  /* 0x030c3012070075a7 */ /* 0x000262000802017f */
[----:B------:R-:W-:Y:S05]  /*6400*/  @!P0 BRA `(.L_x_7227) ;  /* 0x0000000000048947 */ /* 0x000fea0003800000 */
[----:B------:R-:W-:Y:S01]  /*6410*/  BPT.TRAP 0x1 ;  /* 0x000000040000795c */ /* 0x000fe20000300000 */
.L_x_7227:
        /* <DEDUP_REMOVED lines=8> */
.L_x_7228:
        /* <DEDUP_REMOVED lines=131> */
[----:B------:R-:W-:Y:S01]  /*6cd0*/  MUFU.EX2 R17, R17 ;  /* 0x0000001100117308 */ /* 0x000fe20000000800 */
[--C-:B-1----:R-:W-:Y:S02]  /*6ce0*/  FFMA.FTZ R89, R89, UR5, -R10.reuse ;  /* 0x0000000559597c23 */ /* 0x102fe4000801080a */
[----:B------:R-:W1:Y:S01]  /*6cf0*/  SHFL.IDX PT, R90, R231, R106, 0x1f ;  /* 0x00001f6ae75a7589 */ /* 0x000e6200000e0000 */
[----:B------:R-:W-:Y:S01]  /*6d00*/  FFMA.FTZ R10, R91, UR5, -R10 ;  /* 0x000000055b0a7c23 */ /* 0x000fe2000801080a */
[--C-:B---3--:R-:W-:Y:S01]  /*6d10*/  FFMA.FTZ R230, R230, UR5, -R11.reuse ;  /* 0x00000005e6e67c23 */ /* 0x108fe2000801080b */
[----:B------:R-:W-:Y:S01]  /*6d20*/  FFMA.FTZ R11, R94, UR5, -R11 ;  /* 0x000000055e0b7c23 */ /* 0x000fe2000801080b */
[----:B------:R-:W-:Y:S01]  /*6d30*/  SHFL.IDX PT, R110, R223, R104, 0x1f ;  /* 0x00001f68df6e7589 */ /* 0x000fe200000e0000 */
        /* <DEDUP_REMOVED lines=101> */
[----:B------:R-:W-:Y:S01]  /*7390*/  UMOV UR11, 0x40000040 ;  /* 0x40000040000b7882 */ /* 0x000fe20000000000 */
[----:B------:R-:W-:Y:S02]  /*73a0*/  R2UR UR6, R217 ;  /* 0x00000000d90672ca */ /* 0x000fe400000e0000 */
        /* <DEDUP_REMOVED lines=230> */
[----:B------:R-:W-:Y:S01]  /*8210*/  UMOV UR7, 0x40000040 ;  /* 0x4000004000077882 */ /* 0x000fe20000000000 */
[----:B------:R-:W-:Y:S01]  /*8220*/  F2FP.BF16.F32.PACK_AB R73, R51, R50 ;  /* 0x000000323349723e */ /* 0x000fe200000010ff */
[----:B------:R-:W-:Y:S01]  /*8230*/  UIADD3 UR4, UR6, 0x80, URZ ;  /* 0x0000008006047890 */ /* 0x000fe2000fffe03f */
[----:B------:R-:W-:Y:S01]  /*8240*/  F2FP.BF16.F32.PACK_AB R74, R53, R52 ;  /* 0x00000034354a723e */ /* 0x000fe200000010ff */
[----:B------:R-:W-:Y:S01]  /*8250*/  UMOV UR11, 0x40000040 ;  /* 0x40000040000b7882 */ /* 0x000fe20000000000 */
        /* <DEDUP_REMOVED lines=17> */
[----:B------:R-:W-:-:S03]  /*8370*/  F2FP.BF16.F32.PACK_AB R27, R12, R11 ;  /* 0x0000000b0c1b723e */ /* 0x000fc600000010ff */
[----:B------:R-:W-:Y:S04]  /*8380*/  STSM.16.MT88.4 [R39+0x23c00], R60 ;  /* 0x023c003c27007844 */ /* 0x000fe80000004200 */
[----:B------:R1:W-:Y:S01]  /*8390*/  STSM.16.MT88.4 [R39+0x24400], R56 ;  /* 0x0244003827007844 */ /* 0x0003e20000004200 */
[----:B------:R-:W-:-:S03]  /*83a0*/  WARPGROUP.ARRIVE ;  /* 0x00000000000079c5 */ /* 0x000fc60000000000 */
[----:B------:R-:W2:Y:S03]  /*83b0*/  LDL R38, [R1+0x30] ;  /* 0x0000300001267983 */ /* 0x000ea60000100800 */
[----:B------:R-:W-:Y:S01]  /*83c0*/  HGMMA.64x64x16.F32.BF16 R184, R24, gdesc[UR4].tnspB, R184, gsb0 ;  /* 0x40e0000418b87df0 */ /* 0x000fe200080018b8 */
[----:B------:R-:W-:Y:S02]  /*83d0*/  UMOV UR10, UR4 ;  /* 0x00000004000a7c82 */ /* 0x000fe40008000000 */
[----:B------:R-:W-:Y:S02]  /*83e0*/  WARPGROUP.DEPBAR.LE gsb0, 0x0 ;  /* 0x00008000000079c5 */ /* 0x000fe40000010000 */
[----:B------:R-:W-:Y:S02]  /*83f0*/  F2FP.BF16.F32.PACK_AB R24, R226, R229 ;  /* 0x000000e5e218723e */ /* 0x000fe400000010ff */
[----:B------:R-:W-:-:S02]  /*8400*/  F2FP.BF16.F32.PACK_AB R25, R14, R13 ;  /* 0x0000000d0e19723e */ /* 0x000fc400000010ff */
        /* <DEDUP_REMOVED lines=69> */
[----:B------:R-:W-:-:S04]  /*8860*/  UMOV UR5, 0x40000040 ;  /* 0x4000004000057882 */ /* 0x000fc80000000000 */
        /* <DEDUP_REMOVED lines=59> */
.L_x_7230:
        /* <DEDUP_REMOVED lines=70> */
.L_x_7231:
        /* <DEDUP_REMOVED lines=12> */
.L_x_7221:
        /* <DEDUP_REMOVED lines=34> */
.L_x_7201:
[----:B------:R-:W-:Y:S05]  /*9360*/  @P0 BRA `(.L_x_7196) ;  /* 0x00000050004c0947 */ /* 0x000fea0003800000 */
[----:B------:R-:W-:Y:S01]  /*9370*/  ULDC.64 UR4, c[0x0][0x878] ;  /* 0x00021e0000047ab9 */ /* 0x000fe20000000a00 */
[----:B------:R-:W3:Y:S01]  /*9380*/  LDC R10, c[0x0][0x850] ;  /* 0x00021400ff0a7b82 */ /* 0x000ee20000000800 */
[----:B------:R-:W-:Y:S01]  /*9390*/  UISETP.NE.U32.AND UP0, UPT, UR4, URZ, UPT ;  /* 0x0000003f0400728c */ /* 0x000fe2000bf05070 */
[----:B------:R-:W4:Y:S01]  /*93a0*/  S2R R16, SR_TID.X ;  /* 0x0000000000107919 */ /* 0x000f220000002100 */
[----:B--2---:R-:W2:Y:S02]  /*93b0*/  S2R R9, SR_CgaCtaId ;  /* 0x0000000000097919 */ /* 0x004ea40000008800 */
        /* <DEDUP_REMOVED lines=8> */
[----:B------:R-:W-:Y:S02]  /*9440*/  IMAD.U32 R2, RZ, RZ, UR4 ;  /* 0x00000004ff027e24 */ /* 0x000fe4000f8e00ff */
[----:B------:R-:W-:-:S05]  /*9450*/  IMAD.U32 R3, RZ, RZ, UR5 ;  /* 0x00000005ff037e24 */ /* 0x000fca000f8e00ff */
[----:B------:R-:W5:Y:S01]  /*9460*/  @P1 LDG.E R2, desc[UR38][R2.64] ;  /* 0x0000002602021981 */ /* 0x000f62000c1e1900 */
[----:B---3--:R-:W-:Y:S01]  /*9470*/  ISETP.NE.AND P0, PT, R10, 0x1, PT ;  /* 0x000000010a00780c */ /* 0x008fe20003f05270 */
[----:B----4-:R-:W-:-:S12]  /*9480*/  VIADD R15, R16, 0xffffff80 ;  /* 0xffffff80100f7836 */ /* 0x010fd80000000000 */
[----:B------:R-:W3:Y:S08]  /*9490*/  @P0 LDC R0, c[0x0][0x854] ;  /* 0x00021500ff000b82 */ /* 0x000ef00000000800 */
[----:B------:R-:W4:Y:S01]  /*94a0*/  @P0 LDC R5, c[0x0][0x858] ;  /* 0x00021600ff050b82 */ /* 0x000f220000000800 */
[----:B---3--:R-:W-:-:S05]  /*94b0*/  @P0 IMAD.HI.U32 R0, R0, UR37, RZ ;  /* 0x0000002500000c27 */ /* 0x008fca000f8e00ff */
[----:B----4-:R-:W-:Y:S02]  /*94c0*/  @P0 SHF.R.U32.HI R7, RZ, R5, R0 ;  /* 0x00000005ff070219 */ /* 0x010fe40000011600 */
[----:B------:R-:W-:Y:S02]  /*94d0*/  MOV R0, 0x400 ;  /* 0x0000040000007802 */ /* 0x000fe40000000f00 */
[----:B------:R-:W-:Y:S02]  /*94e0*/  SHF.R.S32.HI R8, RZ, 0x1f, R7 ;  /* 0x0000001fff087819 */ /* 0x000fe40000011407 */
[----:B--2---:R-:W-:-:S03]  /*94f0*/  LEA R19, R9, R0, 0x18 ;  /* 0x0000000009137211 */ /* 0x004fc600078ec0ff */
        /* <DEDUP_REMOVED lines=18> */
[----:B------:R-:W-:-:S03]  /*9620*/  USEL UR6, UR40, URZ, !UP0 ;  /* 0x0000003f28067287 */ /* 0x000fc6000c000000 */
[----:B------:R-:W-:Y:S01]  /*9630*/  IMAD.U32 R5, RZ, RZ, UR4 ;  /* 0x00000004ff057e24 */ /* 0x000fe2000f8e00ff */
[----:B------:R-:W-:Y:S02]  /*9640*/  ULDC.64 UR4, c[0x0][0x840] ;  /* 0x0002100000047ab9 */ /* 0x000fe40000000a00 */
[----:B------:R-:W-:Y:S02]  /*9650*/  IMAD R6, R8, UR4, RZ ;  /* 0x0000000408067c24 */ /* 0x000fe4000f8e02ff */
[----:B------:R-:W-:Y:S01]  /*9660*/  IMAD.WIDE.U32 R2, R7, UR8, R4 ;  /* 0x0000000807027c25 */ /* 0x000fe2000f8e0004 */
[----:B------:R-:W-:-:S03]  /*9670*/  ULDC.64 UR8, c[0x0][0x820] ;  /* 0x0002080000087ab9 */ /* 0x000fc60000000a00 */
[----:B------:R-:W-:Y:S01]  /*9680*/  IMAD.WIDE.U32 R4, R7, UR4, R4 ;  /* 0x0000000407047c25 */ /* 0x000fe2000f8e0004 */
[----:B------:R-:W-:-:S03]  /*9690*/  USHF.R.S32.HI UR4, URZ, 0x1f, UR40 ;  /* 0x0000001f3f047899 */ /* 0x000fc60008011428 */
[----:B-1----:R-:W-:Y:S01]  /*96a0*/  IMAD R13, R7, UR5, R6 ;  /* 0x00000005070d7c24 */ /* 0x002fe2000f8e0206 */
[----:B------:R-:W-:Y:S01]  /*96b0*/  USEL UR4, UR4, URZ, !UP0 ;  /* 0x0000003f04047287 */ /* 0x000fe2000c000000 */
[----:B------:R-:W-:Y:S02]  /*96c0*/  IMAD.SHL.U32 R6, R9, 0x20, RZ ;  /* 0x0000002009067824 */ /* 0x000fe400078e00ff */
[----:B------:R-:W-:Y:S01]  /*96d0*/  IMAD.IADD R3, R3, 0x1, R11 ;  /* 0x0000000103037824 */ /* 0x000fe200078e020b */
[----:B------:R-:W-:Y:S01]  /*96e0*/  UIMAD UR5, UR4, UR8, URZ ;  /* 0x00000008040572a4 */ /* 0x000fe2000f8e023f */
[----:B------:R-:W-:Y:S01]  /*96f0*/  IMAD.IADD R5, R5, 0x1, R13 ;  /* 0x0000000105057824 */ /* 0x000fe200078e020d */
[----:B------:R-:W-:Y:S01]  /*9700*/  LOP3.LUT R9, R6, 0x3ffff000, RZ, 0xc0, !PT ;  /* 0x3ffff00006097812 */ /* 0x000fe200078ec0ff */
[----:B------:R-:W-:Y:S01]  /*9710*/  UIMAD UR4, UR4, UR10, URZ ;  /* 0x0000000a040472a4 */ /* 0x000fe2000f8e023f */
[----:B------:R-:W-:Y:S01]  /*9720*/  IMAD.U32 R11, RZ, RZ, UR8 ;  /* 0x00000008ff0b7e24 */ /* 0x000fe2000f8e00ff */
[----:B------:R-:W-:Y:S01]  /*9730*/  UIMAD UR5, UR6, UR9, UR5 ;  /* 0x00000009060572a4 */ /* 0x000fe2000f8e0205 */
[----:B------:R-:W-:Y:S01]  /*9740*/  IMAD.U32 R13, RZ, RZ, UR10 ;  /* 0x0000000aff0d7e24 */ /* 0x000fe2000f8e00ff */
[----:B------:R-:W-:Y:S01]  /*9750*/  UIMAD UR4, UR6, UR11, UR4 ;  /* 0x0000000b060472a4 */ /* 0x000fe2000f8e0204 */
[----:B------:R-:W-:-:S02]  /*9760*/  IMAD R0, R0, 0x4, R9 ;  /* 0x0000000400007824 */ /* 0x000fc400078e0209 */
[----:B------:R-:W-:Y:S02]  /*9770*/  IMAD.MOV R9, RZ, RZ, -R7 ;  /* 0x000000ffff097224 */ /* 0x000fe400078e0a07 */
[----:B------:R-:W-:-:S04]  /*9780*/  IMAD.WIDE.U32 R2, R11, UR6, R2 ;  /* 0x000000060b027c25 */ /* 0x000fc8000f8e0002 */
[----:B------:R-:W-:-:S04]  /*9790*/  IMAD.WIDE.U32 R4, R13, UR6, R4 ;  /* 0x000000060d047c25 */ /* 0x000fc8000f8e0004 */
[----:B------:R-:W-:Y:S02]  /*97a0*/  IMAD R11, R10, R9, UR37 ;  /* 0x000000250a0b7e24 */ /* 0x000fe4000f8e0209 */
[----:B------:R-:W-:Y:S02]  /*97b0*/  VIADD R10, R3, UR5 ;  /* 0x00000005030a7c36 */ /* 0x000fe40008000000 */
        /* <DEDUP_REMOVED lines=36> */
.L_x_7235:
[----:B------:R-:W2:Y:S04]  /*9a00*/  LDG.E.STRONG.GPU R8, desc[UR38][R6.64] ;  /* 0x0000002606087981 */ /* 0x000ea8000c1ef900 */
[----:B--2---:R-:W-:Y:S01]  /*9a10*/  CCTL.IVALL ;  /* 0x00000000ff00798f */ /* 0x004fe20002000000 */
[----:B------:R-:W-:Y:S05]  /*9a20*/  YIELD ;  /* 0x0000000000007946 */ /* 0x000fea0003800000 */
[----:B------:R-:W-:-:S13]  /*9a30*/  ISETP.NE.AND P0, PT, R8, R11, PT ;  /* 0x0000000b0800720c */ /* 0x000fda0003f05270 */
[----:B------:R-:W-:Y:S05]  /*9a40*/  @P0 BRA `(.L_x_7235) ;  /* 0xfffffffc00ec0947 */ /* 0x000fea000383ffff */
.L_x_7234:
[----:B------:R-:W-:Y:S05]  /*9a50*/  BSYNC B0 ;  /* 0x0000000000007941 */ /* 0x000fea0003800000 */
.L_x_7233:
[----:B------:R-:W-:Y:S01]  /*9a60*/  UMOV UR4, 0xffffffff ;  /* 0xffffffff00047882 */ /* 0x000fe20000000000 */
[----:B------:R-:W-:Y:S02]  /*9a70*/  LEA.HI.X R10, R2, R13, R10, 0x2, P2 ;  /* 0x0000000d020a7211 */ /* 0x000fe400010f140a */
[----:B------:R-:W-:Y:S01]  /*9a80*/  LEA.HI.X R9, R4, R15, R9, 0x2, P3 ;  /* 0x0000000f04097211 */ /* 0x000fe200018f1409 */
[----:B------:R-:W-:Y:S06]  /*9a90*/  BRA.DIV UR4, `(.L_x_7236) ;  /* 0x0000004e04087947 */ /* 0x000fec000b800000 */
[----:B------:R-:W-:Y:S01]  /*9aa0*/  NOP ;  /* 0x0000000000007918 */ /* 0x000fe20000000000 */
.L_x_7337:
        /* <DEDUP_REMOVED lines=17> */
.L_x_7239:
[----:B------:R-:W-:Y:S01]  /*9bc0*/  @P0 ELECT P2, URZ, PT ;  /* 0x00000000003f082f */ /* 0x000fe20003840000 */
[----:B------:R1:W-:-:S12]  /*9bd0*/  UBLKRED.G.S.ADD.F32.RN [UR4], [UR6], UR7, desc[UR8] ;  /* 0x00000804060073bb */ /* 0x0003d800080a1407 */
[----:B------:R-:W-:Y:S02]  /*9be0*/  @P2 PLOP3.LUT P0, PT, P2, PT, PT, 0x8, 0x0 ;  /* 0x000000000000281c */ /* 0x000fe4000170e170 */
[----:B------:R-:W-:-:S11]  /*9bf0*/  PLOP3.LUT P2, PT, PT, PT, PT, 0x8, 0x0 ;  /* 0x000000000000781c */ /* 0x000fd60003f4e170 */
[----:B-1----:R-:W-:Y:S05]  /*9c00*/  @P0 BRA.U.ANY `(.L_x_7239) ;  /* 0xfffffffd00ec0947 */ /* 0x002fea000393ffff */
[----:B------:R0:W-:Y:S01]  /*9c10*/  UTMACMDFLUSH ;  /* 0x00000000000079b7 */ /* 0x0001e20000000000 */
[----:B------:R-:W-:-:S04]  /*9c20*/  DEPBAR.LE SB0, 0x0 ;  /* 0x000080000000791a */ /* 0x000fc80000000000 */
.L_x_7238:
[----:B------:R-:W-:Y:S05]  /*9c30*/  BSYNC B0 ;  /* 0x0000000000007941 */ /* 0x000fea0003800000 */
.L_x_7237:
        /* <DEDUP_REMOVED lines=14> */
.L_x_7241:
[----:B------:R-:W-:Y:S05]  /*9d20*/  BSYNC B0 ;  /* 0x0000000000007941 */ /* 0x000fea0003800000 */
.L_x_7240:
        /* <DEDUP_REMOVED lines=14> */
.L_x_7244:
[----:B-1-3--:R-:W2:Y:S04]  /*9e10*/  LDG.E.STRONG.GPU R0, desc[UR38][R2.64] ;  /* 0x0000002602007981 */ /* 0x00aea8000c1ef900 */
[----:B--2---:R-:W-:Y:S01]  /*9e20*/  CCTL.IVALL ;  /* 0x00000000ff00798f */ /* 0x004fe20002000000 */
[----:B------:R-:W-:Y:S05]  /*9e30*/  YIELD ;  /* 0x0000000000007946 */ /* 0x000fea0003800000 */
[----:B------:R-:W-:-:S13]  /*9e40*/  ISETP.NE.AND P0, PT, R0, R11, PT ;  /* 0x0000000b0000720c */ /* 0x000fda0003f05270 */
[----:B------:R-:W-:Y:S05]  /*9e50*/  @P0 BRA `(.L_x_7244) ;  /* 0xfffffffc00ec0947 */ /* 0x000fea000383ffff */
.L_x_7243:
[----:B------:R-:W-:Y:S05]  /*9e60*/  BSYNC B0 ;  /* 0x0000000000007941 */ /* 0x000fea0003800000 */
.L_x_7242:
[----:B------:R-:W-:-:S03]  /*9e70*/  UMOV UR4, 0xffffffff ;  /* 0xffffffff00047882 */ /* 0x000fc60000000000 */
[----:B------:R-:W-:Y:S05]  /*9e80*/  BRA.DIV UR4, `(.L_x_7245) ;  /* 0x0000004a04287947 */ /* 0x000fea000b800000 */
[----:B------:R-:W-:Y:S01]  /*9e90*/  NOP ;  /* 0x0000000000007918 */ /* 0x000fe20000000000 */
.L_x_7340:
        /* <DEDUP_REMOVED lines=17> */
.L_x_7248:
[----:B------:R-:W-:Y:S01]  /*9fb0*/  @P0 ELECT P2, URZ, PT ;  /* 0x00000000003f082f */ /* 0x000fe20003840000 */
[----:B------:R2:W-:-:S12]  /*9fc0*/  UBLKRED.G.S.ADD.F32.RN [UR4], [UR6], UR7, desc[UR8] ;  /* 0x00000804060073bb */ /* 0x0005d800080a1407 */
[----:B------:R-:W-:Y:S02]  /*9fd0*/  @P2 PLOP3.LUT P0, PT, P2, PT, PT, 0x8, 0x0 ;  /* 0x000000000000281c */ /* 0x000fe4000170e170 */
[----:B------:R-:W-:-:S11]  /*9fe0*/  PLOP3.LUT P2, PT, PT, PT, PT, 0x8, 0x0 ;  /* 0x000000000000781c */ /* 0x000fd60003f4e170 */
[----:B--2---:R-:W-:Y:S05]  /*9ff0*/  @P0 BRA.U.ANY `(.L_x_7248) ;  /* 0xfffffffd00ec0947 */ /* 0x004fea000393ffff */
[----:B------:R0:W-:Y:S01]  /*a000*/  UTMACMDFLUSH ;  /* 0x00000000000079b7 */ /* 0x0001e20000000000 */
[----:B------:R-:W-:-:S04]  /*a010*/  DEPBAR.LE SB0, 0x0 ;  /* 0x000080000000791a */ /* 0x000fc80000000000 */
.L_x_7247:
[----:B------:R-:W-:Y:S05]  /*a020*/  BSYNC B0 ;  /* 0x0000000000007941 */ /* 0x000fea0003800000 */
.L_x_7246:
        /* <DEDUP_REMOVED lines=14> */
.L_x_7189:
        /* <DEDUP_REMOVED lines=29> */
.L_x_7250:
[----:B------:R-:W-:Y:S01]  /*a2e0*/  ULDC UR9, c[0x0][0x8cc] ;  /* 0x0002330000097ab9 */ /* 0x000fe20000000800 */
[----:B------:R-:W-:Y:S01]  /*a2f0*/  UMOV UR7, UR8 ;  /* 0x0000000800077c82 */ /* 0x000fe20008000000 */
[----:B------:R-:W-:-:S11]  /*a300*/  UISETP.NE.AND UP0, UPT, UR9, 0x1, UPT ;  /* 0x000000010900788c */ /* 0x000fd6000bf05270 */
[----:B------:R-:W-:Y:S02]  /*a310*/  @UP0 ULDC.64 UR10, c[0x0][0x8d0] ;  /* 0x00023400000a0ab9 */ /* 0x000fe40000000a00 */
[----:B------:R-:W-:-:S04]  /*a320*/  UIMAD.WIDE.U32 UR4, UR8, UR10, URZ ;  /* 0x0000000a080472a5 */ /* 0x000fc8000f8e003f */
[----:B------:R-:W-:-:S04]  /*a330*/  @UP0 USHF.R.U32.HI UR7, URZ, UR11, UR5 ;  /* 0x0000000b3f070299 */ /* 0x000fc80008011605 */
[----:B------:R-:W-:-:S12]  /*a340*/  UIMAD UR4, UR7, UR9, URZ ;  /* 0x00000009070472a4 */ /* 0x000fd8000f8e023f */
.L_x_7251:
        /* <DEDUP_REMOVED lines=23> */
.L_x_7252:
        /* <DEDUP_REMOVED lines=13> */
.L_x_7254:
[----:B------:R-:W-:-:S05]  /*a590*/  ULDC UR4, c[0x0][0x8f4] ;  /* 0x00023d0000047ab9 */ /* 0x000fca0000000800 */
.L_x_7253:
        /* <DEDUP_REMOVED lines=48> */
.L_x_7255:
        /* <DEDUP_REMOVED lines=13> */
.L_x_7256:
        /* <DEDUP_REMOVED lines=12> */
.L_x_7257:
        /* <DEDUP_REMOVED lines=68> */
.L_x_7261:
[----:B------:R-:W2:Y:S04]  /*ae70*/  LDG.E.STRONG.GPU R4, desc[UR38][R2.64] ;  /* 0x0000002602047981 */ /* 0x000ea8000c1ef900 */
[----:B--2---:R-:W-:Y:S01]  /*ae80*/  CCTL.IVALL ;  /* 0x00000000ff00798f */ /* 0x004fe20002000000 */
[----:B------:R-:W-:Y:S05]  /*ae90*/  YIELD ;  /* 0x0000000000007946 */ /* 0x000fea0003800000 */
[----:B------:R-:W-:-:S13]  /*aea0*/  ISETP.NE.AND P1, PT, R4, R5, PT ;  /* 0x000000050400720c */ /* 0x000fda0003f25270 */
[----:B------:R-:W-:Y:S05]  /*aeb0*/  @P1 BRA `(.L_x_7261) ;  /* 0xfffffffc00ec1947 */ /* 0x000fea000383ffff */
.L_x_7260:
[----:B------:R-:W-:Y:S05]  /*aec0*/  BSYNC B0 ;  /* 0x0000000000007941 */ /* 0x000fea0003800000 */
.L_x_7259:
[----:B------:R-:W-:-:S03]  /*aed0*/  UMOV UR6, 0xffffffff ;  /* 0xffffffff00067882 */ /* 0x000fc60000000000 */
[----:B------:R-:W-:Y:S05]  /*aee0*/  BRA.DIV UR6, `(.L_x_7262) ;  /* 0x0000003a062c7947 */ /* 0x000fea000b800000 */
[----:B------:R-:W-:Y:S01]  /*aef0*/  NOP ;  /* 0x0000000000007918 */ /* 0x000fe20000000000 */
.L_x_7343:
        /* <DEDUP_REMOVED lines=22> */
.L_x_7264:
[----:B------:R-:W-:Y:S05]  /*b060*/  BSYNC B0 ;  /* 0x0000000000007941 */ /* 0x000fea0003800000 */
.L_x_7263:
        /* <DEDUP_REMOVED lines=20> */
.L_x_7266:
[----:B------:R-:W-:Y:S05]  /*b1b0*/  BSYNC B0 ;  /* 0x0000000000007941 */ /* 0x000fea0003800000 */
.L_x_7265:
[----:B------:R-:W-:Y:S06]  /*b1c0*/  BAR.ARV 0xa, 0xa0 ;  /* 0x0282800000007b1d */ /* 0x000fec0000002000 */
[----:B------:R-:W-:Y:S04]  /*b1d0*/  BSSY B0, `(.L_x_7267) ;  /* 0x0000003000007945 */ /* 0x000fe80003800000 */
[----:B------:R-:W-:Y:S05]  /*b1e0*/  @!P0 BRA `(.L_x_7268) ;  /* 0x0000000000048947 */ /* 0x000fea0003800000 */
[----:B------:R-:W-:-:S04]  /*b1f0*/  DEPBAR.LE SB0, 0x0 ;  /* 0x000080000000791a */ /* 0x000fc80000000000 */
.L_x_7268:
[----:B------:R-:W-:Y:S05]  /*b200*/  BSYNC B0 ;  /* 0x0000000000007941 */ /* 0x000fea0003800000 */
.L_x_7267:
        /* <DEDUP_REMOVED lines=19> */
.L_x_7270:
[----:B------:R-:W-:Y:S05]  /*b340*/  BSYNC B0 ;  /* 0x0000000000007941 */ /* 0x000fea0003800000 */
.L_x_7269:
[----:B------:R-:W-:Y:S01]  /*b350*/  UIADD3 UR7, UR13, 0x1, URZ ;  /* 0x000000010d077890 */ /* 0x000fe2000fffe03f */
[----:B------:R-:W-:Y:S11]  /*b360*/  BRA `(.L_x_7271) ;  /* 0x0000000000047947 */ /* 0x000ff60003800000 */
.L_x_7258:
[----:B------:R-:W-:-:S05]  /*b370*/  UMOV UR7, UR13 ;  /* 0x0000000d00077c82 */ /* 0x000fca0008000000 */
.L_x_7271:
        /* <DEDUP_REMOVED lines=16> */
.L_x_7296:
        /* <DEDUP_REMOVED lines=18> */
.L_x_7274:
[----:B------:R-:W2:Y:S04]  /*b5a0*/  LDG.E.STRONG.GPU R4, desc[UR38][R2.64] ;  /* 0x0000002602047981 */ /* 0x000ea8000c1ef900 */
[----:B--2---:R-:W-:Y:S01]  /*b5b0*/  CCTL.IVALL ;  /* 0x00000000ff00798f */ /* 0x004fe20002000000 */
[----:B------:R-:W-:Y:S05]  /*b5c0*/  YIELD ;  /* 0x0000000000007946 */ /* 0x000fea0003800000 */
[----:B------:R-:W-:-:S13]  /*b5d0*/  ISETP.NE.AND P1, PT, R4, R5, PT ;  /* 0x000000050400720c */ /* 0x000fda0003f25270 */
[----:B------:R-:W-:Y:S05]  /*b5e0*/  @P1 BRA `(.L_x_7274) ;  /* 0xfffffffc00ec1947 */ /* 0x000fea000383ffff */
.L_x_7273:
[----:B------:R-:W-:Y:S05]  /*b5f0*/  BSYNC B0 ;  /* 0x0000000000007941 */ /* 0x000fea0003800000 */
.L_x_7272:
[----:B------:R-:W-:-:S03]  /*b600*/  UMOV UR24, 0xffffffff ;  /* 0xffffffff00187882 */ /* 0x000fc60000000000 */
[----:B------:R-:W-:Y:S05]  /*b610*/  BRA.DIV UR24, `(.L_x_7275) ;  /* 0x00000032187c7947 */ /* 0x000fea000b800000 */
[----:B------:R-:W-:Y:S01]  /*b620*/  NOP ;  /* 0x0000000000007918 */ /* 0x000fe20000000000 */
.L_x_7346:
        /* <DEDUP_REMOVED lines=19> */
.L_x_7277:
[----:B------:R-:W-:Y:S05]  /*b760*/  BSYNC B0 ;  /* 0x0000000000007941 */ /* 0x000fea0003800000 */
.L_x_7276:
        /* <DEDUP_REMOVED lines=15> */
.L_x_7279:
[----:B------:R-:W-:Y:S05]  /*b860*/  BSYNC B0 ;  /* 0x0000000000007941 */ /* 0x000fea0003800000 */
.L_x_7278:
[----:B------:R-:W-:Y:S06]  /*b870*/  BAR.ARV 0xa, 0xa0 ;  /* 0x0282800000007b1d */ /* 0x000fec0000002000 */
[----:B------:R-:W-:Y:S04]  /*b880*/  BSSY B0, `(.L_x_7280) ;  /* 0x0000003000007945 */ /* 0x000fe80003800000 */
[----:B------:R-:W-:Y:S05]  /*b890*/  @!P0 BRA `(.L_x_7281) ;  /* 0x0000000000048947 */ /* 0x000fea0003800000 */
[----:B------:R-:W-:-:S04]  /*b8a0*/  DEPBAR.LE SB0, 0x0 ;  /* 0x000080000000791a */ /* 0x000fc80000000000 */
.L_x_7281:
[----:B------:R-:W-:Y:S05]  /*b8b0*/  BSYNC B0 ;  /* 0x0000000000007941 */ /* 0x000fea0003800000 */
.L_x_7280:
        /* <DEDUP_REMOVED lines=19> */
.L_x_7283:
[----:B------:R-:W-:Y:S05]  /*b9f0*/  BSYNC B0 ;  /* 0x0000000000007941 */ /* 0x000fea0003800000 */
.L_x_7282:
        /* <DEDUP_REMOVED lines=17> */
.L_x_7286:
[----:B------:R-:W2:Y:S04]  /*bb10*/  LDG.E.STRONG.GPU R4, desc[UR38][R2.64] ;  /* 0x0000002602047981 */ /* 0x000ea8000c1ef900 */
[----:B--2---:R-:W-:Y:S01]  /*bb20*/  CCTL.IVALL ;  /* 0x00000000ff00798f */ /* 0x004fe20002000000 */
[----:B------:R-:W-:Y:S05]  /*bb30*/  YIELD ;  /* 0x0000000000007946 */ /* 0x000fea0003800000 */
[----:B------:R-:W-:-:S13]  /*bb40*/  ISETP.NE.AND P1, PT, R4, R5, PT ;  /* 0x000000050400720c */ /* 0x000fda0003f25270 */
[----:B------:R-:W-:Y:S05]  /*bb50*/  @P1 BRA `(.L_x_7286) ;  /* 0xfffffffc00ec1947 */ /* 0x000fea000383ffff */
.L_x_7285:
[----:B------:R-:W-:Y:S05]  /*bb60*/  BSYNC B0 ;  /* 0x0000000000007941 */ /* 0x000fea0003800000 */
.L_x_7284:
[----:B------:R-:W-:-:S03]  /*bb70*/  UMOV UR18, 0xffffffff ;  /* 0xffffffff00127882 */ /* 0x000fc60000000000 */
[----:B------:R-:W-:Y:S05]  /*bb80*/  BRA.DIV UR18, `(.L_x_7287) ;  /* 0x0000002e123c7947 */ /* 0x000fea000b800000 */
[----:B------:R-:W-:Y:S01]  /*bb90*/  NOP ;  /* 0x0000000000007918 */ /* 0x000fe20000000000 */
.L_x_7349:
        /* <DEDUP_REMOVED lines=15> */
.L_x_7289:
[----:B------:R-:W-:Y:S05]  /*bc90*/  BSYNC B0 ;  /* 0x0000000000007941 */ /* 0x000fea0003800000 */
.L_x_7288:
        /* <DEDUP_REMOVED lines=15> */
.L_x_7291:
[----:B------:R-:W-:Y:S05]  /*bd90*/  BSYNC B0 ;  /* 0x0000000000007941 */ /* 0x000fea0003800000 */
.L_x_7290:
[----:B------:R-:W-:Y:S06]  /*bda0*/  BAR.ARV 0xa, 0xa0 ;  /* 0x0282800000007b1d */ /* 0x000fec0000002000 */
[----:B------:R-:W-:Y:S04]  /*bdb0*/  BSSY B0, `(.L_x_7292) ;  /* 0x0000003000007945 */ /* 0x000fe80003800000 */
[----:B------:R-:W-:Y:S05]  /*bdc0*/  @!P0 BRA `(.L_x_7293) ;  /* 0x0000000000048947 */ /* 0x000fea0003800000 */
[----:B------:R-:W-:-:S04]  /*bdd0*/  DEPBAR.LE SB0, 0x0 ;  /* 0x000080000000791a */ /* 0x000fc80000000000 */
.L_x_7293:
[----:B------:R-:W-:Y:S05]  /*bde0*/  BSYNC B0 ;  /* 0x0000000000007941 */ /* 0x000fea0003800000 */
.L_x_7292:
        /* <DEDUP_REMOVED lines=19> */
.L_x_7295:
[----:B------:R-:W-:Y:S05]  /*bf20*/  BSYNC B0 ;  /* 0x0000000000007941 */ /* 0x000fea0003800000 */
.L_x_7294:
[----:B------:R-:W-:Y:S02]  /*bf30*/  UIADD3 UR7, UR7, 0x2, URZ ;  /* 0x0000000207077890 */ /* 0x000fe4000fffe03f */
[----:B------:R-:W-:Y:S02]  /*bf40*/  UIADD3 UR6, UR6, 0x4000, URZ ;  /* 0x0000400006067890 */ /* 0x000fe4000fffe03f */
[----:B------:R-:W-:-:S06]  /*bf50*/  UISETP.GE.AND UP0, UPT, UR7, UR12, UPT ;  /* 0x0000000c0700728c */ /* 0x000fcc000bf06270 */
[----:B------:R-:W-:-:S13]  /*bf60*/  PLOP3.LUT P1, PT, PT, PT, UP0, 0x80, 0x0 ;  /* 0x000000000000781c */ /* 0x000fda0003f2f008 */
[----:B------:R-:W-:Y:S05]  /*bf70*/  @!P1 BRA `(.L_x_7296) ;  /* 0xfffffff400409947 */ /* 0x000fea000383ffff */
[----:B------:R-:W-:Y:S05]  /*bf80*/  BRA `(.L_x_7196) ;  /* 0x0000002400447947 */ /* 0x000fea0003800000 */
.L_x_7249:
        /* <DEDUP_REMOVED lines=21> */
.L_x_7297:
[----:B------:R-:W1:Y:S01]  /*c0e0*/  LDC R3, c[0x0][0x8cc] ;  /* 0x00023300ff037b82 */ /* 0x000e620000000800 */
[----:B------:R-:W-:Y:S01]  /*c0f0*/  IMAD.MOV.U32 R0, RZ, RZ, R5 ;  /* 0x000000ffff007224 */ /* 0x000fe200078e0005 */
[----:B-1----:R-:W-:-:S13]  /*c100*/  ISETP.NE.AND P0, PT, R3, 0x1, PT ;  /* 0x000000010300780c */ /* 0x002fda0003f05270 */
[----:B------:R-:W1:Y:S02]  /*c110*/  @P0 LDC.64 R6, c[0x0][0x8d0] ;  /* 0x00023400ff060b82 */ /* 0x000e640000000a00 */
[----:B-1----:R-:W-:-:S05]  /*c120*/  @P0 IMAD.HI.U32 R4, R5, R6, RZ ;  /* 0x0000000605040227 */ /* 0x002fca00078e00ff */
[----:B------:R-:W-:-:S05]  /*c130*/  @P0 SHF.R.U32.HI R0, RZ, R7, R4 ;  /* 0x00000007ff000219 */ /* 0x000fca0000011604 */
[----:B------:R-:W-:-:S07]  /*c140*/  IMAD R3, R0, R3, RZ ;  /* 0x0000000300037224 */ /* 0x000fce00078e02ff */
.L_x_7298:
        /* <DEDUP_REMOVED lines=23> */
.L_x_7299:
        /* <DEDUP_REMOVED lines=10> */
.L_x_7301:
[----:B------:R-:W2:Y:S02]  /*c360*/  LDC R4, c[0x0][0x8f4] ;  /* 0x00023d00ff047b82 */ /* 0x000ea40000000800 */
.L_x_7300:
[----:B--2--5:R-:W-:Y:S01]  /*c370*/  VIADD R4, R4, 0x7f ;  /* 0x0000007f04047836 */ /* 0x024fe20000000000 */
[----:B------:R-:W-:Y:S01]  /*c380*/  LOP3.LUT R12, R0, 0x1ffffff, RZ, 0x3c, !PT ;  /* 0x01ffffff000c7812 */ /* 0x000fe200078e3cff */
[----:B------:R-:W-:Y:S02]  /*c390*/  IMAD.MOV.U32 R10, RZ, RZ, 0x1 ;  /* 0x00000001ff0a7424 */ /* 0x000fe400078e00ff */
[----:B-1----:R-:W-:Y:S01]  /*c3a0*/  IMAD.MOV.U32 R2, RZ, RZ, RZ ;  /* 0x000000ffff027224 */ /* 0x002fe200078e00ff */
        /* <DEDUP_REMOVED lines=38> */
.L_x_7303:
        /* <DEDUP_REMOVED lines=20> */
.L_x_7304:
[----:B------:R-:W-:Y:S05]  /*c750*/  @!P0 BRA `(.L_x_7305) ;  /* 0x00000000000c8947 */ /* 0x000fea0003800000 */
[----:B------:R-:W2:Y:S04]  /*c760*/  LDG.E R5, desc[UR38][R2.64] ;  /* 0x0000002602057981 */ /* 0x000ea8000c1e1900 */
[----:B------:R-:W2:Y:S02]  /*c770*/  LDG.E R0, desc[UR38][R2.64+0x4] ;  /* 0x0000042602007981 */ /* 0x000ea4000c1e1900 */
[----:B--2---:R-:W-:-:S07]  /*c780*/  IMAD.IADD R0, R0, 0x1, -R5 ;  /* 0x0000000100007824 */ /* 0x004fce00078e0a05 */
.L_x_7305:
        /* <DEDUP_REMOVED lines=66> */
.L_x_7350:
        /* <DEDUP_REMOVED lines=15> */
.L_x_7308:
        /* <DEDUP_REMOVED lines=72> */
.L_x_7319:
[----:B-123--:R-:W-:-:S04]  /*d120*/  SHF.L.U32 R18, R10, 0x1f, RZ ;  /* 0x0000001f0a127819 */ /* 0x00efc800000006ff */
[----:B------:R-:W3:Y:S02]  /*d130*/  SYNCS.PHASECHK.TRANS64.TRYWAIT P1, [R15+URZ+0x30c40], R18 ;  /* 0x030c40120f0075a7 */ /* 0x000ee4000802017f */
[----:B---3--:R-:W-:Y:S05]  /*d140*/  @!P1 BRA `(.L_x_7311) ;  /* 0x0000001400fc9947 */ /* 0x008fea0003800000 */
.L_x_7351:
        /* <DEDUP_REMOVED lines=8> */
.L_x_7312:
        /* <DEDUP_REMOVED lines=30> */
.L_x_7352:
        /* <DEDUP_REMOVED lines=8> */
.L_x_7314:
        /* <DEDUP_REMOVED lines=30> */
.L_x_7353:
        /* <DEDUP_REMOVED lines=8> */
.L_x_7316:
        /* <DEDUP_REMOVED lines=24> */
.L_x_7355:
        /* <DEDUP_REMOVED lines=8> */
.L_x_7318:
        /* <DEDUP_REMOVED lines=30> */
.L_x_7310:
[----:B------:R-:W4:Y:S02]  /*da70*/  LDL.LU R4, [R1+0x8] ;  /* 0x0000080001047983 */ /* 0x000f240000300800 */
[----:B----4-:R-:W-:Y:S02]  /*da80*/  ISETP.NE.AND P1, PT, R4, RZ, PT ;  /* 0x000000ff0400720c */ /* 0x010fe40003f25270 */
[----:B------:R4:W5:Y:S11]  /*da90*/  LDL R4, [R1+0x4] ;  /* 0x0000040001047983 */ /* 0x0009760000100800 */
[----:B----4-:R-:W-:Y:S05]  /*daa0*/  @!P1 BRA `(.L_x_7309) ;  /* 0x0000000400249947 */ /* 0x010fea0003800000 */
[----:B-1----:R-:W-:-:S04]  /*dab0*/  SHF.L.U32 R12, R10, 0x1f, RZ ;  /* 0x0000001f0a0c7819 */ /* 0x002fc800000006ff */
[----:B------:R-:W1:Y:S02]  /*dac0*/  SYNCS.PHASECHK.TRANS64.TRYWAIT P1, [R15+URZ+0x30c40], R12 ;  /* 0x030c400c0f0075a7 */ /* 0x000e64000802017f */
[----:B-1----:R-:W-:Y:S05]  /*dad0*/  @!P1 BRA `(.L_x_7320) ;  /* 0x0000000c00ec9947 */ /* 0x002fea0003800000 */
.L_x_7356:
        /* <DEDUP_REMOVED lines=8> */
.L_x_7321:
        /* <DEDUP_REMOVED lines=27> */
.L_x_7357:
        /* <DEDUP_REMOVED lines=8> */
.L_x_7323:
        /* <DEDUP_REMOVED lines=27> */
.L_x_7309:
[----:B------:R-:W4:Y:S01]  /*df40*/  S2R R0, SR_TID.X ;  /* 0x0000000000007919 */ /* 0x000f220000002100 */
[----:B------:R-:W-:Y:S01]  /*df50*/  IMAD R3, R16, 0x8, R15 ;  /* 0x0000000810037824 */ /* 0x000fe200078e020f */
[----:B----4-:R-:W-:Y:S02]  /*df60*/  LOP3.LUT R2, R0, 0x7f, RZ, 0xc0, !PT ;  /* 0x0000007f00027812 */ /* 0x010fe400078ec0ff */
[----:B------:R-:W-:Y:S02]  /*df70*/  SHF.L.U32 R0, R10, 0x1f, RZ ;  /* 0x0000001f0a007819 */ /* 0x000fe400000006ff */
[----:B------:R-:W-:Y:S02]  /*df80*/  ISETP.NE.AND P1, PT, R2, RZ, PT ;  /* 0x000000ff0200720c */ /* 0x000fe40003f25270 */
[----:B------:R-:W4:Y:S02]  /*df90*/  SYNCS.PHASECHK.TRANS64.TRYWAIT P0, [R3+URZ+0x30c40], R0 ;  /* 0x030c4000030075a7 */ /* 0x000f24000800017f */
[----:B----4-:R-:W-:Y:S09]  /*dfa0*/  @!P0 BRA `(.L_x_7324) ;  /* 0x0000000800e08947 */ /* 0x010ff20003800000 */
.L_x_7358:
[----:B------:R-:W-:Y:S05]  /*dfb0*/  @P1 BRA `(.L_x_7325) ;  /* 0x0000000000181947 */ /* 0x000fea0003800000 */
[----:B------:R-:W1:Y:S01]  /*dfc0*/  S2R R2, SR_TID.X ;  /* 0x0000000000027919 */ /* 0x000e620000002100 */
[----:B----4-:R-:W-:-:S04]  /*dfd0*/  IMAD.MOV.U32 R0, RZ, RZ, 0x4200 ;  /* 0x00004200ff007424 */ /* 0x010fc800078e00ff */
[----:B------:R4:W-:Y:S01]  /*dfe0*/  SYNCS.ARRIVE.TRANS64 RZ, [R3+URZ+0x30c30], R0 ;  /* 0x030c300003ff79a7 */ /* 0x0009e2000800003f */
[----:B-1----:R-:W-:-:S13]  /*dff0*/  LOP3.LUT P0, RZ, R2, 0x1f, RZ, 0xc0, !PT ;  /* 0x0000001f02ff7812 */ /* 0x002fda000780c0ff */
[----:B----4-:R-:W-:Y:S05]  /*e000*/  @!P0 BRA `(.L_x_7325) ;  /* 0x0000000000048947 */ /* 0x010fea0003800000 */
[----:B------:R-:W-:Y:S01]  /*e010*/  BPT.TRAP 0x1 ;  /* 0x000000040000795c */ /* 0x000fe20000300000 */
.L_x_7325:
        /* <DEDUP_REMOVED lines=34> */
.L_x_7306:
[----:B------:R-:W-:Y:S05]  /*e240*/  BSYNC B0 ;  /* 0x0000000000007941 */ /* 0x000fea0003800000 */
.L_x_7302:
[----:B------:R-:W-:-:S03]  /*e250*/  UMOV UR7, 0xffffffff ;  /* 0xffffffff00077882 */ /* 0x000fc60000000000 */
[----:B------:R-:W-:Y:S05]  /*e260*/  BRA.DIV UR7, `(.L_x_7326) ;  /* 0x0000000a07447947 */ /* 0x000fea000b800000 */
[----:B------:R-:W-:-:S13]  /*e270*/  ELECT P6, URZ, PT ;  /* 0x00000000003f782f */ /* 0x000fda00038c0000 */
.L_x_7361:
[----:B------:R-:W-:Y:S05]  /*e280*/  @!P6 BRA `(.L_x_7196) ;  /* 0x000000000084e947 */ /* 0x000fea0003800000 */
[----:B------:R-:W-:-:S06]  /*e290*/  ULOP3.LUT UR7, UR36, 0x2, URZ, 0xfc, !UPT ;  /* 0x0000000224077892 */ /* 0x000fcc000f8efc3f */
[----:B------:R-:W-:-:S05]  /*e2a0*/  IMAD.U32 R0, RZ, RZ, UR7 ;  /* 0x00000007ff007e24 */ /* 0x000fca000f8e00ff */
[----:B------:R-:W-:-:S13]  /*e2b0*/  ISETP.NE.AND P2, PT, R0, 0x3, PT ;  /* 0x000000030000780c */ /* 0x000fda0003f45270 */
[----:B------:R-:W-:Y:S05]  /*e2c0*/  @!P2 BRA `(.L_x_7327) ;  /* 0x000000000004a947 */ /* 0x000fea0003800000 */
[----:B------:R-:W-:Y:S01]  /*e2d0*/  BPT.TRAP 0x1 ;  /* 0x000000040000795c */ /* 0x000fe20000300000 */
.L_x_7327:
        /* <DEDUP_REMOVED lines=15> */
.L_x_7362:
[----:B------:R-:W2:Y:S02]  /*e3d0*/  SYNCS.PHASECHK.TRANS64.TRYWAIT P0, [R3+URZ], R0 ;  /* 0x00000000030075a7 */ /* 0x000ea4000800017f */
[----:B--2---:R-:W-:Y:S05]  /*e3e0*/  @!P0 BRA `(.L_x_7329) ;  /* 0x0000000800188947 */ /* 0x004fea0003800000 */
.L_x_7363:
[----:B------:R-:W-:Y:S05]  /*e3f0*/  @!P2 BRA `(.L_x_7330) ;  /* 0x000000000004a947 */ /* 0x000fea0003800000 */
[----:B------:R-:W-:Y:S01]  /*e400*/  BPT.TRAP 0x1 ;  /* 0x000000040000795c */ /* 0x000fe20000300000 */
.L_x_7330:
[----:B--2---:R-:W-:-:S04]  /*e410*/  VIADD R3, R8, 0x30c40 ;  /* 0x00030c4008037836 */ /* 0x004fc80000000000 */
[----:B------:R-:W-:-:S04]  /*e420*/  IMAD R5, R2, 0x8, R3 ;  /* 0x0000000802057824 */ /* 0x000fc800078e0203 */
[----:B------:R-:W2:Y:S02]  /*e430*/  SYNCS.PHASECHK.TRANS64.TRYWAIT P0, [R5+URZ], R4 ;  /* 0x00000004050075a7 */ /* 0x000ea4000800017f */
[----:B--2---:R-:W-:Y:S05]  /*e440*/  @!P0 BRA `(.L_x_7331) ;  /* 0x0000000800148947 */ /* 0x004fea0003800000 */
.L_x_7364:
[----:B------:R-:W-:-:S07]  /*e450*/  IMAD R3, R6, 0x8, R3 ;  /* 0x0000000806037824 */ /* 0x000fce00078e0203 */
.L_x_7332:
[----:B---3--:R3:W4:Y:S02]  /*e460*/  SYNCS.PHASECHK.TRANS64.TRYWAIT P0, [R3+URZ], R0 ;  /* 0x00000000030075a7 */ /* 0x008724000800017f */
[----:B----4-:R-:W-:Y:S05]  /*e470*/  @!P0 NANOSLEEP.SYNCS 0x989680 ;  /* 0x009896800000895d */ /* 0x010fea0003900000 */
[----:B------:R-:W4:Y:S02]  /*e480*/  @!P0 SYNCS.PHASECHK.TRANS64 P0, [R3+URZ], R0 ;  /* 0x00000000030085a7 */ /* 0x000f24000800007f */
[----:B----4-:R-:W-:Y:S05]  /*e490*/  @!P0 BRA `(.L_x_7332) ;  /* 0xfffffffc00f08947 */ /* 0x010fea000383ffff */
.L_x_7196:
[----:B------:R-:W-:Y:S05]  /*e4a0*/  BSYNC B6 ;  /* 0x0000000000067941 */ /* 0x000fea0003800000 */
.L_x_7188:
[----:B------:R-:W-:Y:S05]  /*e4b0*/  EXIT ;  /* 0x000000000000794d */ /* 0x000fea0003800000 */
.L_x_7206:
[----:B------:R-:W-:Y:S02]  /*e4c0*/  IMAD.MOV.U32 R12, RZ, RZ, RZ ;  /* 0x000000ffff0c7224 */ /* 0x000fe400078e00ff */
[----:B------:R-:W-:Y:S02]  /*e4d0*/  IMAD.MOV.U32 R11, RZ, RZ, 0x1f ;  /* 0x0000001fff0b7424 */ /* 0x000fe400078e00ff */
[----:B------:R-:W-:-:S07]  /*e4e0*/  IMAD.MOV.U32 R15, RZ, RZ, -0x1 ;  /* 0xffffffffff0f7424 */ /* 0x000fce00078e00ff */
[----:B------:R-:W-:Y:S05]  /*e4f0*/  WARPSYNC.COLLECTIVE R15, `(.L_x_7333) ;  /* 0x000000000f087348 */ /* 0x000fea0003c00000 */
[----:B------:R1:W2:Y:S02]  /*e500*/  SHFL.IDX P6, R14, R13, R12, R11 ;  /* 0x0000000c0d0e7389 */ /* 0x0002a400000c000b */
[----:B-12---:R-:W-:Y:S01]  /*e510*/  ENDCOLLECTIVE ;  /* 0x000000000000791b */ /* 0x006fe20003800000 */
.L_x_7333:
[----:B------:R-:W-:Y:S05]  /*e520*/  BRA `(.L_x_7334) ;  /* 0xffffff3000407947 */ /* 0x000fea000383ffff */
.L_x_7208:
[----:B--2---:R2:W3:Y:S02]  /*e530*/  SYNCS.PHASECHK.TRANS64.TRYWAIT P0, [R236+URZ+0x30c00], R15 ;  /* 0x030c000fec0075a7 */ /* 0x0044e4000800017f */
[----:B---3--:R-:W-:Y:S05]  /*e540*/  @!P0 NANOSLEEP.SYNCS 0x989680 ;  /* 0x009896800000895d */ /* 0x008fea0003900000 */
[----:B------:R-:W3:Y:S02]  /*e550*/  @!P0 SYNCS.PHASECHK.TRANS64 P0, [R236+URZ+0x30c00], R15 ;  /* 0x030c000fec0085a7 */ /* 0x000ee4000800007f */
[----:B---3--:R-:W-:Y:S05]  /*e560*/  @!P0 BRA `(.L_x_7208) ;  /* 0xfffffffc00f08947 */ /* 0x008fea000383ffff */
[----:B------:R-:W-:Y:S05]  /*e570*/  BRA `(.L_x_7207) ;  /* 0xffffff30008c7947 */ /* 0x000fea000383ffff */
.L_x_7213:
[----:B--2---:R2:W3:Y:S02]  /*e580*/  SYNCS.PHASECHK.TRANS64.TRYWAIT P1, [R6+URZ+0x30c10], R21 ;  /* 0x030c1015060075a7 */ /* 0x0044e4000802017f */
[----:B---3--:R-:W-:Y:S05]  /*e590*/  @!P1 NANOSLEEP.SYNCS 0x989680 ;  /* 0x009896800000995d */ /* 0x008fea0003900000 */
[----:B------:R-:W3:Y:S02]  /*e5a0*/  @!P1 SYNCS.PHASECHK.TRANS64 P1, [R6+URZ+0x30c10], R21 ;  /* 0x030c1015060095a7 */ /* 0x000ee4000802007f */
[----:B---3--:R-:W-:Y:S05]  /*e5b0*/  @!P1 BRA `(.L_x_7213) ;  /* 0xfffffffc00f09947 */ /* 0x008fea000383ffff */
[----:B------:R-:W-:Y:S05]  /*e5c0*/  BRA `(.L_x_7212) ;  /* 0xffffff3c00347947 */ /* 0x000fea000383ffff */
.L_x_7217:
[----:B------:R1:W1:Y:S02]  /*e5d0*/  SYNCS.PHASECHK.TRANS64.TRYWAIT P1, [R6+URZ+0x30c30], R21 ;  /* 0x030c3015060075a7 */ /* 0x000264000802017f */
[----:B-1----:R-:W-:Y:S05]  /*e5e0*/  @!P1 NANOSLEEP.SYNCS 0x989680 ;  /* 0x009896800000995d */ /* 0x002fea0003900000 */
[----:B------:R-:W1:Y:S02]  /*e5f0*/  @!P1 SYNCS.PHASECHK.TRANS64 P1, [R6+URZ+0x30c30], R21 ;  /* 0x030c3015060095a7 */ /* 0x000e64000802007f */
[----:B-1----:R-:W-:Y:S05]  /*e600*/  @!P1 BRA `(.L_x_7217) ;  /* 0xfffffffc00f09947 */ /* 0x002fea000383ffff */
[----:B------:R-:W-:Y:S05]  /*e610*/  BRA `(.L_x_7216) ;  /* 0xffffff4000487947 */ /* 0x000fea000383ffff */
.L_x_7225:
[----:B--2---:R2:W3:Y:S02]  /*e620*/  SYNCS.PHASECHK.TRANS64.TRYWAIT P1, [R7+URZ+0x30c10], R18 ;  /* 0x030c1012070075a7 */ /* 0x0044e4000802017f */
[----:B---3--:R-:W-:Y:S05]  /*e630*/  @!P1 NANOSLEEP.SYNCS 0x989680 ;  /* 0x009896800000995d */ /* 0x008fea0003900000 */
[----:B------:R-:W3:Y:S02]  /*e640*/  @!P1 SYNCS.PHASECHK.TRANS64 P1, [R7+URZ+0x30c10], R18 ;  /* 0x030c1012070095a7 */ /* 0x000ee4000802007f */
[----:B---3--:R-:W-:Y:S05]  /*e650*/  @!P1 BRA `(.L_x_7225) ;  /* 0xfffffffc00f09947 */ /* 0x008fea000383ffff */
[----:B------:R-:W-:Y:S05]  /*e660*/  BRA `(.L_x_7224) ;  /* 0xffffff7800647947 */ /* 0x000fea000383ffff */
.L_x_7229:
[----:B------:R1:W1:Y:S02]  /*e670*/  SYNCS.PHASECHK.TRANS64.TRYWAIT P1, [R7+URZ+0x30c30], R18 ;  /* 0x030c3012070075a7 */ /* 0x000264000802017f */
[----:B-1----:R-:W-:Y:S05]  /*e680*/  @!P1 NANOSLEEP.SYNCS 0x989680 ;  /* 0x009896800000995d */ /* 0x002fea0003900000 */
[----:B------:R-:W1:Y:S02]  /*e690*/  @!P1 SYNCS.PHASECHK.TRANS64 P1, [R7+URZ+0x30c30], R18 ;  /* 0x030c3012070095a7 */ /* 0x000e64000802007f */
[----:B-1----:R-:W-:Y:S05]  /*e6a0*/  @!P1 BRA `(.L_x_7229) ;  /* 0xfffffffc00f09947 */ /* 0x002fea000383ffff */
[----:B------:R-:W-:Y:S05]  /*e6b0*/  BRA `(.L_x_7228) ;  /* 0xffffff7c00787947 */ /* 0x000fea000383ffff */
.L_x_7236:
[----:B------:R-:W-:Y:S01]  /*e6c0*/  BSSY B0, `(.L_x_7335) ;  /* 0x0000005000007945 */ /* 0x000fe20003800000 */
[----:B------:R-:W-:-:S07]  /*e6d0*/  IMAD.MOV.U32 R15, RZ, RZ, -0x1 ;  /* 0xffffffffff0f7424 */ /* 0x000fce00078e00ff */
[----:B---3--:R-:W-:Y:S05]  /*e6e0*/  WARPSYNC.COLLECTIVE R15, `(.L_x_7336) ;  /* 0x000000000f087348 */ /* 0x008fea0003c00000 */
[----:B------:R-:W-:Y:S01]  /*e6f0*/  NOP ;  /* 0x0000000000007918 */ /* 0x000fe20000000000 */
[----:B---3--:R-:W-:Y:S01]  /*e700*/  ENDCOLLECTIVE ;  /* 0x000000000000791b */ /* 0x008fe20003800000 */
.L_x_7336:
[----:B------:R-:W-:Y:S05]  /*e710*/  BSYNC B0 ;  /* 0x0000000000007941 */ /* 0x000fea0003800000 */
.L_x_7335:
[----:B------:R-:W-:Y:S05]  /*e720*/  BRA `(.L_x_7337) ;  /* 0xffffffb000e07947 */ /* 0x000fea000383ffff */
.L_x_7245:
[----:B------:R-:W-:Y:S01]  /*e730*/  BSSY B0, `(.L_x_7338) ;  /* 0x0000005000007945 */ /* 0x000fe20003800000 */
[----:B------:R-:W-:-:S07]  /*e740*/  IMAD.MOV.U32 R15, RZ, RZ, -0x1 ;  /* 0xffffffffff0f7424 */ /* 0x000fce00078e00ff */
[----:B-1-3--:R-:W-:Y:S05]  /*e750*/  WARPSYNC.COLLECTIVE R15, `(.L_x_7339) ;  /* 0x000000000f087348 */ /* 0x00afea0003c00000 */
[----:B------:R-:W-:Y:S01]  /*e760*/  NOP ;  /* 0x0000000000007918 */ /* 0x000fe20000000000 */
[----:B-1-3--:R-:W-:Y:S01]  /*e770*/  ENDCOLLECTIVE ;  /* 0x000000000000791b */ /* 0x00afe20003800000 */
.L_x_7339:
[----:B------:R-:W-:Y:S05]  /*e780*/  BSYNC B0 ;  /* 0x0000000000007941 */ /* 0x000fea0003800000 */
.L_x_7338:
[----:B------:R-:W-:Y:S05]  /*e790*/  BRA `(.L_x_7340) ;  /* 0xffffffb400c07947 */ /* 0x000fea000383ffff */
.L_x_7262:
[----:B------:R-:W-:Y:S01]  /*e7a0*/  BSSY B0, `(.L_x_7341) ;  /* 0x0000005000007945 */ /* 0x000fe20003800000 */
[----:B------:R-:W-:-:S07]  /*e7b0*/  IMAD.MOV.U32 R15, RZ, RZ, -0x1 ;  /* 0xffffffffff0f7424 */ /* 0x000fce00078e00ff */
[----:B------:R-:W-:Y:S05]  /*e7c0*/  WARPSYNC.COLLECTIVE R15, `(.L_x_7342) ;  /* 0x000000000f087348 */ /* 0x000fea0003c00000 */
[----:B------:R-:W-:Y:S01]  /*e7d0*/  NOP ;  /* 0x0000000000007918 */ /* 0x000fe20000000000 */
[----:B------:R-:W-:Y:S01]  /*e7e0*/  ENDCOLLECTIVE ;  /* 0x000000000000791b */ /* 0x000fe20003800000 */
.L_x_7342:
[----:B------:R-:W-:Y:S05]  /*e7f0*/  BSYNC B0 ;  /* 0x0000000000007941 */ /* 0x000fea0003800000 */
.L_x_7341:
[----:B------:R-:W-:Y:S05]  /*e800*/  BRA `(.L_x_7343) ;  /* 0xffffffc400bc7947 */ /* 0x000fea000383ffff */
.L_x_7275:
[----:B------:R-:W-:Y:S01]  /*e810*/  BSSY B0, `(.L_x_7344) ;  /* 0x0000005000007945 */ /* 0x000fe20003800000 */
[----:B------:R-:W-:-:S07]  /*e820*/  IMAD.MOV.U32 R15, RZ, RZ, -0x1 ;  /* 0xffffffffff0f7424 */ /* 0x000fce00078e00ff */
[----:B------:R-:W-:Y:S05]  /*e830*/  WARPSYNC.COLLECTIVE R15, `(.L_x_7345) ;  /* 0x000000000f087348 */ /* 0x000fea0003c00000 */
[----:B------:R-:W-:Y:S01]  /*e840*/  NOP ;  /* 0x0000000000007918 */ /* 0x000fe20000000000 */
[----:B------:R-:W-:Y:S01]  /*e850*/  ENDCOLLECTIVE ;  /* 0x000000000000791b */ /* 0x000fe20003800000 */
.L_x_7345:
[----:B------:R-:W-:Y:S05]  /*e860*/  BSYNC B0 ;  /* 0x0000000000007941 */ /* 0x000fea0003800000 */
.L_x_7344:
[----:B------:R-:W-:Y:S05]  /*e870*/  BRA `(.L_x_7346) ;  /* 0xffffffcc006c7947 */ /* 0x000fea000383ffff */
.L_x_7287:
[----:B------:R-:W-:Y:S01]  /*e880*/  BSSY B0, `(.L_x_7347) ;  /* 0x0000005000007945 */ /* 0x000fe20003800000 */
[----:B------:R-:W-:-:S07]  /*e890*/  IMAD.MOV.U32 R15, RZ, RZ, -0x1 ;  /* 0xffffffffff0f7424 */ /* 0x000fce00078e00ff */
[----:B------:R-:W-:Y:S05]  /*e8a0*/  WARPSYNC.COLLECTIVE R15, `(.L_x_7348) ;  /* 0x000000000f087348 */ /* 0x000fea0003c00000 */
[----:B------:R-:W-:Y:S01]  /*e8b0*/  NOP ;  /* 0x0000000000007918 */ /* 0x000fe20000000000 */
[----:B------:R-:W-:Y:S01]  /*e8c0*/  ENDCOLLECTIVE ;  /* 0x000000000000791b */ /* 0x000fe20003800000 */
.L_x_7348:
[----:B------:R-:W-:Y:S05]  /*e8d0*/  BSYNC B0 ;  /* 0x0000000000007941 */ /* 0x000fea0003800000 */
.L_x_7347:
[----:B------:R-:W-:Y:S05]  /*e8e0*/  BRA `(.L_x_7349) ;  /* 0xffffffd000ac7947 */ /* 0x000fea000383ffff */
.L_x_7307:
[----:B-1----:R1:W2:Y:S02]  /*e8f0*/  SYNCS.PHASECHK.TRANS64.TRYWAIT P0, [R15+URZ+0x30c20], R2 ;  /* 0x030c20020f0075a7 */ /* 0x0022a4000800017f */
[----:B--2---:R-:W-:Y:S05]  /*e900*/  @!P0 NANOSLEEP.SYNCS 0x989680 ;  /* 0x009896800000895d */ /* 0x004fea0003900000 */
[----:B------:R-:W2:Y:S02]  /*e910*/  @!P0 SYNCS.PHASECHK.TRANS64 P0, [R15+URZ+0x30c20], R2 ;  /* 0x030c20020f0085a7 */ /* 0x000ea4000800007f */
[----:B--2---:R-:W-:Y:S05]  /*e920*/  @!P0 BRA `(.L_x_7307) ;  /* 0xfffffffc00f08947 */ /* 0x004fea000383ffff */
[----:B------:R-:W-:Y:S05]  /*e930*/  BRA `(.L_x_7350) ;  /* 0xffffffe0009c7947 */ /* 0x000fea000383ffff */
.L_x_7311:
[----:B---3--:R3:W4:Y:S02]  /*e940*/  SYNCS.PHASECHK.TRANS64.TRYWAIT P1, [R15+URZ+0x30c40], R18 ;  /* 0x030c40120f0075a7 */ /* 0x008724000802017f */
[----:B----4-:R-:W-:Y:S05]  /*e950*/  @!P1 NANOSLEEP.SYNCS 0x989680 ;  /* 0x009896800000995d */ /* 0x010fea0003900000 */
[----:B------:R-:W4:Y:S02]  /*e960*/  @!P1 SYNCS.PHASECHK.TRANS64 P1, [R15+URZ+0x30c40], R18 ;  /* 0x030c40120f0095a7 */ /* 0x000f24000802007f */
[----:B----4-:R-:W-:Y:S05]  /*e970*/  @!P1 BRA `(.L_x_7311) ;  /* 0xfffffffc00f09947 */ /* 0x010fea000383ffff */
[----:B------:R-:W-:Y:S05]  /*e980*/  BRA `(.L_x_7351) ;  /* 0xffffffe400f07947 */ /* 0x000fea000383ffff */
.L_x_7313:
[----:B-1----:R1:W2:Y:S02]  /*e990*/  SYNCS.PHASECHK.TRANS64.TRYWAIT P1, [R15+URZ+0x30c28], R18 ;  /* 0x030c28120f0075a7 */ /* 0x0022a4000802017f */
[----:B--2---:R-:W-:Y:S05]  /*e9a0*/  @!P1 NANOSLEEP.SYNCS 0x989680 ;  /* 0x009896800000995d */ /* 0x004fea0003900000 */
[----:B------:R-:W2:Y:S02]  /*e9b0*/  @!P1 SYNCS.PHASECHK.TRANS64 P1, [R15+URZ+0x30c28], R18 ;  /* 0x030c28120f0095a7 */ /* 0x000ea4000802007f */
[----:B--2---:R-:W-:Y:S05]  /*e9c0*/  @!P1 BRA `(.L_x_7313) ;  /* 0xfffffffc00f09947 */ /* 0x004fea000383ffff */
[----:B------:R-:W-:Y:S05]  /*e9d0*/  BRA `(.L_x_7352) ;  /* 0xffffffe800747947 */ /* 0x000fea000383ffff */
.L_x_7315:
[----:B--2---:R2:W4:Y:S02]  /*e9e0*/  SYNCS.PHASECHK.TRANS64.TRYWAIT P1, [R15+URZ+0x30c48], R18 ;  /* 0x030c48120f0075a7 */ /* 0x004524000802017f */
[----:B----4-:R-:W-:Y:S05]  /*e9f0*/  @!P1 NANOSLEEP.SYNCS 0x989680 ;  /* 0x009896800000995d */ /* 0x010fea0003900000 */
[----:B------:R-:W4:Y:S02]  /*ea00*/  @!P1 SYNCS.PHASECHK.TRANS64 P1, [R15+URZ+0x30c48], R18 ;  /* 0x030c48120f0095a7 */ /* 0x000f24000802007f */
[----:B----4-:R-:W-:Y:S05]  /*ea10*/  @!P1 BRA `(.L_x_7315) ;  /* 0xfffffffc00f09947 */ /* 0x010fea000383ffff */
[----:B------:R-:W-:Y:S05]  /*ea20*/  BRA `(.L_x_7353) ;  /* 0xffffffe800f87947 */ /* 0x000fea000383ffff */
.L_x_7317:
[----:B------:R-:W-:-:S07]  /*ea30*/  SHF.L.U32 R4, R10, 0x1f, RZ ;  /* 0x0000001f0a047819 */ /* 0x000fce00000006ff */
.L_x_7354:
[----:B----4-:R4:W1:Y:S02]  /*ea40*/  SYNCS.PHASECHK.TRANS64.TRYWAIT P1, [R15+URZ+0x30c20], R4 ;  /* 0x030c20040f0075a7 */ /* 0x010864000802017f */
[----:B-1----:R-:W-:Y:S05]  /*ea50*/  @!P1 NANOSLEEP.SYNCS 0x989680 ;  /* 0x009896800000995d */ /* 0x002fea0003900000 */
[----:B------:R-:W1:Y:S02]  /*ea60*/  @!P1 SYNCS.PHASECHK.TRANS64 P1, [R15+URZ+0x30c20], R4 ;  /* 0x030c20040f0095a7 */ /* 0x000e64000802007f */
[----:B-1----:R-:W-:Y:S05]  /*ea70*/  @!P1 BRA `(.L_x_7354) ;  /* 0xfffffffc00f09947 */ /* 0x002fea000383ffff */
[----:B------:R-:W-:Y:S05]  /*ea80*/  BRA `(.L_x_7355) ;  /* 0xffffffec00607947 */ /* 0x000fea000383ffff */
.L_x_7320:
[----:B-1----:R1:W4:Y:S02]  /*ea90*/  SYNCS.PHASECHK.TRANS64.TRYWAIT P1, [R15+URZ+0x30c40], R12 ;  /* 0x030c400c0f0075a7 */ /* 0x002324000802017f */
[----:B----4-:R-:W-:Y:S05]  /*eaa0*/  @!P1 NANOSLEEP.SYNCS 0x989680 ;  /* 0x009896800000995d */ /* 0x010fea0003900000 */
[----:B------:R-:W4:Y:S02]  /*eab0*/  @!P1 SYNCS.PHASECHK.TRANS64 P1, [R15+URZ+0x30c40], R12 ;  /* 0x030c400c0f0095a7 */ /* 0x000f24000802007f */
[----:B----4-:R-:W-:Y:S05]  /*eac0*/  @!P1 BRA `(.L_x_7320) ;  /* 0xfffffffc00f09947 */ /* 0x010fea000383ffff */
[----:B------:R-:W-:Y:S05]  /*ead0*/  BRA `(.L_x_7356) ;  /* 0xfffffff000007947 */ /* 0x000fea000383ffff */
.L_x_7322:
[----:B--2---:R2:W4:Y:S02]  /*eae0*/  SYNCS.PHASECHK.TRANS64.TRYWAIT P1, [R15+URZ+0x30c28], R12 ;  /* 0x030c280c0f0075a7 */ /* 0x004524000802017f */
[----:B----4-:R-:W-:Y:S05]  /*eaf0*/  @!P1 NANOSLEEP.SYNCS 0x989680 ;  /* 0x009896800000995d */ /* 0x010fea0003900000 */
[----:B------:R-:W4:Y:S02]  /*eb00*/  @!P1 SYNCS.PHASECHK.TRANS64 P1, [R15+URZ+0x30c28], R12 ;  /* 0x030c280c0f0095a7 */ /* 0x000f24000802007f */
[----:B----4-:R-:W-:Y:S05]  /*eb10*/  @!P1 BRA `(.L_x_7322) ;  /* 0xfffffffc00f09947 */ /* 0x010fea000383ffff */
[----:B------:R-:W-:Y:S05]  /*eb20*/  BRA `(.L_x_7357) ;  /* 0xfffffff000787947 */ /* 0x000fea000383ffff */
.L_x_7324:
[----:B----4-:R4:W1:Y:S02]  /*eb30*/  SYNCS.PHASECHK.TRANS64.TRYWAIT P0, [R3+URZ+0x30c40], R0 ;  /* 0x030c4000030075a7 */ /* 0x010864000800017f */
[----:B-1----:R-:W-:Y:S05]  /*eb40*/  @!P0 NANOSLEEP.SYNCS 0x989680 ;  /* 0x009896800000895d */ /* 0x002fea0003900000 */
[----:B------:R-:W1:Y:S02]  /*eb50*/  @!P0 SYNCS.PHASECHK.TRANS64 P0, [R3+URZ+0x30c40], R0 ;  /* 0x030c4000030085a7 */ /* 0x000e64000800007f */
[----:B-1----:R-:W-:Y:S05]  /*eb60*/  @!P0 BRA `(.L_x_7324) ;  /* 0xfffffffc00f08947 */ /* 0x002fea000383ffff */
[----:B------:R-:W-:Y:S05]  /*eb70*/  BRA `(.L_x_7358) ;  /* 0xfffffff4000c7947 */ /* 0x000fea000383ffff */
.L_x_7326:
[----:B------:R-:W-:Y:S01]  /*eb80*/  BSSY B0, `(.L_x_7359) ;  /* 0x0000006000007945 */ /* 0x000fe20003800000 */
[----:B------:R-:W-:-:S07]  /*eb90*/  IMAD.MOV.U32 R15, RZ, RZ, -0x1 ;  /* 0xffffffffff0f7424 */ /* 0x000fce00078e00ff */
[----:B------:R-:W-:Y:S05]  /*eba0*/  WARPSYNC.COLLECTIVE R15, `(.L_x_7360) ;  /* 0x000000000f0c7348 */ /* 0x000fea0003c00000 */
[----:B------:R-:W-:Y:S02]  /*ebb0*/  ELECT P6, UR62, PT ;  /* 0x00000000003e782f */ /* 0x000fe400038c0000 */
[----:B------:R-:W-:Y:S01]  /*ebc0*/  MOV R14, UR62 ;  /* 0x0000003e000e7c02 */ /* 0x000fe20008000f00 */
[----:B------:R-:W-:Y:S10]  /*ebd0*/  ENDCOLLECTIVE ;  /* 0x000000000000791b */ /* 0x000ff40003800000 */
.L_x_7360:
[----:B------:R-:W-:Y:S05]  /*ebe0*/  BSYNC B0 ;  /* 0x0000000000007941 */ /* 0x000fea0003800000 */
.L_x_7359:
[----:B------:R-:W-:Y:S05]  /*ebf0*/  BRA `(.L_x_7361) ;  /* 0xfffffff400a07947 */ /* 0x000fea000383ffff */
.L_x_7328:
[----:B-1----:R1:W2:Y:S02]  /*ec00*/  SYNCS.PHASECHK.TRANS64.TRYWAIT P0, [R7+URZ], R4 ;  /* 0x00000004070075a7 */ /* 0x0022a4000800017f */
[----:B--2---:R-:W-:Y:S05]  /*ec10*/  @!P0 NANOSLEEP.SYNCS 0x989680 ;  /* 0x009896800000895d */ /* 0x004fea0003900000 */
[----:B------:R-:W2:Y:S02]  /*ec20*/  @!P0 SYNCS.PHASECHK.TRANS64 P0, [R7+URZ], R4 ;  /* 0x00000004070085a7 */ /* 0x000ea4000800007f */
[----:B--2---:R-:W-:Y:S05]  /*ec30*/  @!P0 BRA `(.L_x_7328) ;  /* 0xfffffffc00f08947 */ /* 0x004fea000383ffff */
[----:B------:R-:W-:Y:S05]  /*ec40*/  BRA `(.L_x_7362) ;  /* 0xfffffff400e07947 */ /* 0x000fea000383ffff */
.L_x_7329:
[----:B--2---:R2:W3:Y:S02]  /*ec50*/  SYNCS.PHASECHK.TRANS64.TRYWAIT P0, [R3+URZ], R0 ;  /* 0x00000000030075a7 */ /* 0x0044e4000800017f */
[----:B---3--:R-:W-:Y:S05]  /*ec60*/  @!P0 NANOSLEEP.SYNCS 0x989680 ;  /* 0x009896800000895d */ /* 0x008fea0003900000 */
[----:B------:R-:W3:Y:S02]  /*ec70*/  @!P0 SYNCS.PHASECHK.TRANS64 P0, [R3+URZ], R0 ;  /* 0x00000000030085a7 */ /* 0x000ee4000800007f */
[----:B---3--:R-:W-:Y:S05]  /*ec80*/  @!P0 BRA `(.L_x_7329) ;  /* 0xfffffffc00f08947 */ /* 0x008fea000383ffff */
[----:B------:R-:W-:Y:S05]  /*ec90*/  BRA `(.L_x_7363) ;  /* 0xfffffff400d47947 */ /* 0x000fea000383ffff */
.L_x_7331:
[----:B--2---:R2:W3:Y:S02]  /*eca0*/  SYNCS.PHASECHK.TRANS64.TRYWAIT P0, [R5+URZ], R4 ;  /* 0x00000004050075a7 */ /* 0x0044e4000800017f */
[----:B---3--:R-:W-:Y:S05]  /*ecb0*/  @!P0 NANOSLEEP.SYNCS 0x989680 ;  /* 0x009896800000895d */ /* 0x008fea0003900000 */
[----:B------:R-:W3:Y:S02]  /*ecc0*/  @!P0 SYNCS.PHASECHK.TRANS64 P0, [R5+URZ], R4 ;  /* 0x00000004050085a7 */ /* 0x000ee4000800007f */
[----:B---3--:R-:W-:Y:S05]  /*ecd0*/  @!P0 BRA `(.L_x_7331) ;  /* 0xfffffffc00f08947 */ /* 0x008fea000383ffff */
[----:B------:R-:W-:Y:S05]  /*ece0*/  BRA `(.L_x_7364) ;  /* 0xfffffff400d87947 */ /* 0x000fea000383ffff */
.L_x_7365:
        /* <DEDUP_REMOVED lines=9> */
.L_x_7427:


//--------------------- .text._ZN7cutlass13device_kernelIN5flash22FlashAttnBwdPreprocessIN4cute5tupleIJNS3_1CILi128EEENS5_ILi64EEEEEENS_10bfloat16_tEfNS_4arch4Sm90ELb1ELb1EEEEEvNT_6ParamsE --------------------------
	.section	.text._ZN7cutlass13device_kernelIN5flash22FlashAttnBwdPreprocessIN4cute5tupleIJNS3_1CILi128EEENS5_ILi64EEEEEENS_10bfloat16_tEfNS_4arch4Sm90ELb1ELb1EEEEEvNT_6ParamsE,"ax",@progbits
	.align	128
.text._ZN7cutlass13device_kernelIN5flash22FlashAttnBwdPreprocessIN4cute5tupleIJNS3_1CILi128EEENS5_ILi64EEEEEENS_10bfloat16_tEfNS_4arch4Sm90ELb1ELb1EEEEEvNT_6ParamsE:
        .type           _ZN7cutlass13device_kernelIN5flash22FlashAttnBwdPreprocessIN4cute5tupleIJNS3_1CILi128EEENS5_ILi64EEEEEENS_10bfloat16_tEfNS_4arch4Sm90ELb1ELb1EEEEEvNT_6ParamsE,@function
        .size           _ZN7cutlass13device_kernelIN5flash22FlashAttnBwdPreprocessIN4cute5tupleIJNS3_1CILi128EEENS5_ILi64EEEEEENS_10bfloat16_tEfNS_4arch4Sm90ELb1ELb1EEEEEvNT_6ParamsE,(.L_x_7428 - _ZN7cutlass13device_kernelIN5flash22FlashAttnBwdPreprocessIN4cute5tupleIJNS3_1CILi128EEENS5_ILi64EEEEEENS_10bfloat16_tEfNS_4arch4Sm90ELb1ELb1EEEEEvNT_6ParamsE)
        .other          _ZN7cutlass13device_kernelIN5flash22FlashAttnBwdPreprocessIN4cute5tupleIJNS3_1CILi128EEENS5_ILi64EEEEEENS_10bfloat16_tEfNS_4arch4Sm90ELb1ELb1EEEEEvNT_6ParamsE,@"STO_CUDA_ENTRY STV_DEFAULT"
_ZN7cutlass13device_kernelIN5flash22FlashAttnBwdPreprocessIN4cute5tupleIJNS3_1CILi128EEENS5_ILi64EEEEEENS_10bfloat16_tEfNS_4arch4Sm90ELb1ELb1EEEEEvNT_6ParamsE:
        /* <DEDUP_REMOVED lines=11> */
[----:B------:R-:W-:Y:S01]  /*00b0*/  ISETP.NE.U32.AND P2, PT, R4, RZ, PT ;  /* 0x000000ff0400720c */ /* 0x000fe20003f45070 */
[----:B-1----:R-:W-:-:S04]  /*00c0*/  IMAD.WIDE R6, R0, 0x4, R6 ;  /* 0x0000000400067825 */ /* 0x002fc800078e0206 */
[----:B------:R-:W0:Y:S01]  /*00d0*/  @P1 LDC.64 R8, c[0x0][0x2f8] ;  /* 0x0000be00ff081b82 */ /* 0x000e220000000a00 */
[----:B------:R-:W-:-:S05]  /*00e0*/  IMAD.U32 R4, RZ, RZ, UR6 ;  /* 0x00000006ff047e24 */ /* 0x000fca000f8e00ff */
[----:B------:R1:W5:Y:S01]  /*00f0*/  @P0 LDG.E R48, desc[UR4][R6.64] ;  /* 0x0000000406300981 */ /* 0x000362000c1e1900 */
[----:B------:R-:W-:Y:S01]  /*0100*/  ISETP.NE.AND.EX P2, PT, R5, RZ, PT, P2 ;  /* 0x000000ff0500720c */ /* 0x000fe20003f45320 */
[----:B------:R-:W2:Y:S01]  /*0110*/  S2R R2, SR_CTAID.X ;  /* 0x0000000000027919 */ /* 0x000ea20000002500 */
[----:B------:R-:W3:Y:S01]  /*0120*/  S2R R3, SR_TID.X ;  /* 0x0000000000037919 */ /* 0x000ee20000002100 */
[----:B0-----:R-:W-:-:S05]  /*0130*/  @P1 IMAD.WIDE R8, R0, 0x4, R8 ;  /* 0x0000000400081825 */ /* 0x001fca00078e0208 */
[----:B------:R1:W5:Y:S01]  /*0140*/  @P1 LDG.E R4, desc[UR4][R8.64] ;  /* 0x0000000408041981 */ /* 0x000362000c1e1900 */
[----:B--2---:R-:W-:Y:S01]  /*0150*/  IMAD.SHL.U32 R5, R2, 0x80, RZ ;  /* 0x0000008002057824 */ /* 0x004fe200078e00ff */
[----:B---3--:R-:W-:Y:S06]  /*0160*/  @P1 BRA `(.L_x_7366) ;  /* 0x0000000000101947 */ /* 0x008fec0003800000 */
[----:B------:R-:W-:Y:S05]  /*0170*/  @!P0 BRA `(.L_x_7366) ;  /* 0x00000000000c8947 */ /* 0x000fea0003800000 */
[----:B-1----:R-:W2:Y:S04]  /*0180*/  LDG.E R9, desc[UR4][R6.64] ;  /* 0x0000000406097981 */ /* 0x002ea8000c1e1900 */
[----:B-----5:R-:W2:Y:S02]  /*0190*/  LDG.E R4, desc[UR4][R6.64+0x4] ;  /* 0x0000040406047981 */ /* 0x020ea4000c1e1900 */
[----:B--2---:R-:W-:-:S07]  /*01a0*/  IMAD.IADD R4, R4, 0x1, -R9 ;  /* 0x0000000104047824 */ /* 0x004fce00078e0a09 */
.L_x_7366:
[----:B-----5:R-:W-:-:S13]  /*01b0*/  ISETP.LE.AND P1, PT, R4, R5, PT ;  /* 0x000000050400720c */ /* 0x020fda0003f23270 */
[----:B------:R-:W-:Y:S05]  /*01c0*/  @P2 EXIT P1 ;  /* 0x000000000000294d */ /* 0x000fea0000800000 */
[----:B------:R-:W0:Y:S01]  /*01d0*/  S2UR UR6, SR_CTAID.Y ;  /* 0x00000000000679c3 */ /* 0x000e220000002600 */
[----:B------:R-:W-:Y:S01]  /*01e0*/  ISETP.GT.AND P1, PT, R3, 0x7f, PT ;  /* 0x0000007f0300780c */ /* 0x000fe20003f24270 */
[----:B------:R-:W-:Y:S01]  /*01f0*/  BSSY B0, `(.L_x_7367) ;  /* 0x0000026000007945 */ /* 0x000fe20003800000 */
[----:B------:R-:W-:Y:S02]  /*0200*/  IADD3 R47, -R5, R4, RZ ;  /* 0x00000004052f7210 */ /* 0x000fe40007ffe1ff */
[----:B------:R-:W-:Y:S02]  /*0210*/  CS2R R14, SRZ ;  /* 0x00000000000e7805 */ /* 0x000fe4000001ff00 */
[----:B-1----:R-:W-:Y:S01]  /*0220*/  SHF.R.S32.HI R6, RZ, 0x1f, R3 ;  /* 0x0000001fff067819 */ /* 0x002fe20000011403 */
[----:B------:R-:W-:Y:S01]  /*0230*/  @P0 IMAD.MOV.U32 R14, RZ, RZ, R48 ;  /* 0x000000ffff0e0224 */ /* 0x000fe200078e0030 */
[----:B------:R-:W-:Y:S01]  /*0240*/  ISETP.GE.OR P4, PT, R3, R47, P1 ;  /* 0x0000002f0300720c */ /* 0x000fe20000f86670 */
[----:B------:R-:W1:Y:S01]  /*0250*/  LDC.64 R10, c[0x0][0x230] ;  /* 0x00008c00ff0a7b82 */ /* 0x000e620000000a00 */
[----:B------:R-:W-:Y:S01]  /*0260*/  LEA.HI R7, R6, R3, RZ, 0x3 ;  /* 0x0000000306077211 */ /* 0x000fe200078f18ff */
[----:B------:R-:W-:Y:S01]  /*0270*/  IMAD.MOV.U32 R40, RZ, RZ, 0x7f800000 ;  /* 0x7f800000ff287424 */ /* 0x000fe200078e00ff */
[----:B------:R-:W-:-:S02]  /*0280*/  SHF.R.S32.HI R41, RZ, 0x1f, R0 ;  /* 0x0000001fff297819 */ /* 0x000fc40000011400 */
[----:B------:R-:W-:Y:S02]  /*0290*/  LOP3.LUT R8, R7, 0xfffffff8, RZ, 0xc0, !PT ;  /* 0xfffffff807087812 */ /* 0x000fe400078ec0ff */
[----:B------:R-:W-:Y:S02]  /*02a0*/  SHF.R.S32.HI R6, RZ, 0x3, R7 ;  /* 0x00000003ff067819 */ /* 0x000fe40000011407 */
[----:B------:R-:W-:Y:S01]  /*02b0*/  @P0 SHF.R.S32.HI R15, RZ, 0x1f, R48 ;  /* 0x0000001fff0f0819 */ /* 0x000fe20000011430 */
[----:B------:R-:W-:Y:S01]  /*02c0*/  IMAD.IADD R45, R3, 0x1, -R8 ;  /* 0x00000001032d7824 */ /* 0x000fe200078e0a08 */
[----:B------:R-:W-:Y:S02]  /*02d0*/  ISETP.GE.AND P3, PT, R6, R47, PT ;  /* 0x0000002f0600720c */ /* 0x000fe40003f66270 */
[----:B------:R-:W-:Y:S02]  /*02e0*/  SEL R7, R0, RZ, !P2 ;  /* 0x000000ff00077207 */ /* 0x000fe40005000000 */
[----:B------:R-:W-:Y:S01]  /*02f0*/  SHF.L.U32 R8, R45, 0x3, RZ ;  /* 0x000000032d087819 */ /* 0x000fe200000006ff */
[----:B0-----:R-:W-:Y:S01]  /*0300*/  USHF.R.S32.HI UR7, URZ, 0x1f, UR6 ;  /* 0x0000001f3f077899 */ /* 0x001fe20008011406 */
[----:B------:R-:W-:Y:S01]  /*0310*/  SEL R41, R41, RZ, !P2 ;  /* 0x000000ff29297207 */ /* 0x000fe20005000000 */
[----:B------:R-:W-:Y:S10]  /*0320*/  @P4 BRA `(.L_x_7368) ;  /* 0x0000000000484947 */ /* 0x000ff40003800000 */
[----:B------:R-:W0:Y:S01]  /*0330*/  LDC.64 R18, c[0x0][0x290] ;  /* 0x0000a400ff127b82 */ /* 0x000e220000000a00 */
[----:B------:R-:W-:Y:S01]  /*0340*/  SHF.R.S32.HI R13, RZ, 0x1f, R5 ;  /* 0x0000001fff0d7819 */ /* 0x000fe20000011405 */
[----:B------:R-:W-:Y:S01]  /*0350*/  ULDC.64 UR8, c[0x0][0x298] ;  /* 0x0000a60000087ab9 */ /* 0x000fe20000000a00 */
[--C-:B------:R-:W-:Y:S02]  /*0360*/  SHF.R.S32.HI R16, RZ, 0x1f, R3.reuse ;  /* 0x0000001fff107819 */ /* 0x100fe40000011403 */
[----:B------:R-:W-:-:S04]  /*0370*/  IADD3 R12, P2, P4, R14, R5, R3 ;  /* 0x000000050e0c7210 */ /* 0x000fc80007c5e003 */
[----:B------:R-:W-:Y:S01]  /*0380*/  IADD3.X R13, R15, R13, R16, P2, P4 ;  /* 0x0000000d0f0d7210 */ /* 0x000fe200017e8410 */
[C---:B0-----:R-:W-:Y:S02]  /*0390*/  IMAD R16, R18.reuse, UR7, RZ ;  /* 0x0000000712107c24 */ /* 0x041fe4000f8e02ff */
[----:B------:R-:W-:-:S04]  /*03a0*/  IMAD.WIDE.U32 R12, R18, UR6, R12 ;  /* 0x00000006120c7c25 */ /* 0x000fc8000f8e000c */
[----:B------:R-:W-:Y:S02]  /*03b0*/  IMAD R17, R19, UR6, R16 ;  /* 0x0000000613117c24 */ /* 0x000fe4000f8e0210 */
[----:B------:R-:W-:Y:S02]  /*03c0*/  IMAD R16, R41, UR8, RZ ;  /* 0x0000000829107c24 */ /* 0x000fe4000f8e02ff */
[----:B------:R-:W-:Y:S02]  /*03d0*/  IMAD.IADD R13, R13, 0x1, R17 ;  /* 0x000000010d0d7824 */ /* 0x000fe400078e0211 */
[C---:B------:R-:W-:Y:S02]  /*03e0*/  IMAD R17, R7.reuse, UR9, R16 ;  /* 0x0000000907117c24 */ /* 0x040fe4000f8e0210 */
[----:B------:R-:W-:Y:S01]  /*03f0*/  IMAD.WIDE.U32 R12, R7, UR8, R12 ;  /* 0x00000008070c7c25 */ /* 0x000fe2000f8e000c */
[----:B------:R-:W-:-:S03]  /*0400*/  ULDC.64 UR8, c[0x0][0x288] ;  /* 0x0000a20000087ab9 */ /* 0x000fc60000000a00 */
[----:B------:R-:W-:Y:S01]  /*0410*/  IMAD.IADD R13, R13, 0x1, R17 ;  /* 0x000000010d0d7824 */ /* 0x000fe200078e0211 */
[----:B------:R-:W-:-:S04]  /*0420*/  LEA R16, P2, R12, UR8, 0x2 ;  /* 0x000000080c107c11 */ /* 0x000fc8000f8410ff */
[----:B------:R-:W-:-:S05]  /*0430*/  LEA.HI.X R17, R12, UR9, R13, 0x2, P2 ;  /* 0x000000090c117c11 */ /* 0x000fca00090f140d */
[----:B------:R0:W5:Y:S04]  /*0440*/  LDG.E R40, desc[UR4][R16.64] ;  /* 0x0000000410287981 */ /* 0x000168000c1e1900 */
.L_x_7368:
[----:B------:R-:W-:Y:S05]  /*0450*/  BSYNC B0 ;  /* 0x0000000000007941 */ /* 0x000fea0003800000 */
.L_x_7367:
[----:B------:R-:W-:Y:S01]  /*0460*/  ULDC UR8, c[0x0][0x21c] ;  /* 0x0000870000087ab9 */ /* 0x000fe20000000800 */
[----:B0-----:R-:W0:Y:S01]  /*0470*/  LDC.64 R16, c[0x0][0x250] ;  /* 0x00009400ff107b82 */ /* 0x001e220000000a00 */
[----:B------:R-:W-:Y:S01]  /*0480*/  ISETP.LT.AND P6, PT, R8, UR8, !P3 ;  /* 0x0000000808007c0c */ /* 0x000fe2000dfc1270 */
[C---:B------:R-:W-:Y:S01]  /*0490*/  VIADD R44, R6.reuse, 0x20 ;  /* 0x00000020062c7836 */ /* 0x040fe20000000000 */
[----:B------:R-:W-:Y:S01]  /*04a0*/  SHF.R.S32.HI R42, RZ, 0x1f, R6 ;  /* 0x0000001fff2a7819 */ /* 0x000fe20000011406 */
[C---:B------:R-:W-:Y:S01]  /*04b0*/  VIADD R43, R6.reuse, 0x40 ;  /* 0x00000040062b7836 */ /* 0x040fe20000000000 */
[----:B------:R-:W-:Y:S01]  /*04c0*/  IADD3 R36, P2, R6, R14, RZ ;  /* 0x0000000e06247210 */ /* 0x000fe20007f5e0ff */
[----:B-1----:R-:W-:Y:S01]  /*04d0*/  IMAD R14, R10, UR7, RZ ;  /* 0x000000070a0e7c24 */ /* 0x002fe2000f8e02ff */
[----:B------:R-:W-:Y:S02]  /*04e0*/  SHF.R.S32.HI R9, RZ, 0x1f, R8 ;  /* 0x0000001fff097819 */ /* 0x000fe40000011408 */
[----:B------:R-:W-:Y:S01]  /*04f0*/  IADD3.X R37, R42, R15, RZ, P2, !PT ;  /* 0x0000000f2a257210 */ /* 0x000fe200017fe4ff */
[----:B------:R-:W-:Y:S01]  /*0500*/  IMAD R11, R11, UR6, R14 ;  /* 0x000000060b0b7c24 */ /* 0x000fe2000f8e020e */
[----:B------:R-:W-:Y:S01]  /*0510*/  ISETP.GE.AND P2, PT, R8, UR8, PT ;  /* 0x0000000808007c0c */ /* 0x000fe2000bf46270 */
[----:B------:R-:W-:Y:S01]  /*0520*/  IMAD.WIDE.U32 R14, R10, UR6, R8 ;  /* 0x000000060a0e7c25 */ /* 0x000fe2000f8e0008 */
[----:B------:R-:W-:Y:S01]  /*0530*/  ULDC.64 UR8, c[0x0][0x238] ;  /* 0x00008e0000087ab9 */ /* 0x000fe20000000a00 */
[----:B------:R-:W1:Y:S01]  /*0540*/  @P6 LDC.64 R12, c[0x0][0x228] ;  /* 0x00008a00ff0c6b82 */ /* 0x000e620000000a00 */
[----:B------:R-:W-:Y:S01]  /*0550*/  ISETP.LT.AND P4, PT, R44, R47, !P2 ;  /* 0x0000002f2c00720c */ /* 0x000fe20005781270 */
[----:B------:R-:W-:-:S02]  /*0560*/  IMAD.IADD R15, R15, 0x1, R11 ;  /* 0x000000010f0f7824 */ /* 0x000fc400078e020b */
[----:B------:R-:W-:Y:S02]  /*0570*/  IMAD R18, R41, UR8, RZ ;  /* 0x0000000829127c24 */ /* 0x000fe4000f8e02ff */
[----:B------:R-:W-:Y:S02]  /*0580*/  IMAD.WIDE R36, R2, 0x80, R36 ;  /* 0x0000008002247825 */ /* 0x000fe400078e0224 */
[----:B------:R-:W2:Y:S02]  /*0590*/  @P6 LDC.64 R20, c[0x0][0x210] ;  /* 0x00008400ff146b82 */ /* 0x000ea40000000a00 */
[C---:B------:R-:W-:Y:S02]  /*05a0*/  IMAD R19, R7.reuse, UR9, R18 ;  /* 0x0000000907137c24 */ /* 0x040fe4000f8e0212 */
[C---:B0-----:R-:W-:Y:S02]  /*05b0*/  IMAD R22, R16.reuse, UR7, RZ ;  /* 0x0000000710167c24 */ /* 0x041fe4000f8e02ff */
[----:B------:R-:W-:Y:S01]  /*05c0*/  IMAD.WIDE.U32 R38, R7, UR8, R14 ;  /* 0x0000000807267c25 */ /* 0x000fe2000f8e000e */
[----:B------:R-:W-:Y:S01]  /*05d0*/  ULDC.64 UR8, c[0x0][0x258] ;  /* 0x0000960000087ab9 */ /* 0x000fe20000000a00 */
[----:B------:R-:W0:Y:S02]  /*05e0*/  @P6 LDC.64 R10, c[0x0][0x248] ;  /* 0x00009200ff0a6b82 */ /* 0x000e240000000a00 */
[----:B------:R-:W-:Y:S01]  /*05f0*/  IMAD R17, R17, UR6, R22 ;  /* 0x0000000611117c24 */ /* 0x000fe2000f8e0216 */
[----:B------:R-:W-:Y:S01]  /*0600*/  IADD3 R39, R39, R19, RZ ;  /* 0x0000001327277210 */ /* 0x000fe20007ffe0ff */
[----:B------:R-:W-:-:S03]  /*0610*/  IMAD.WIDE.U32 R8, R16, UR6, R8 ;  /* 0x0000000610087c25 */ /* 0x000fc6000f8e0008 */
[----:B------:R-:W-:Y:S01]  /*0620*/  @P4 MOV R25, R39 ;  /* 0x0000002700194202 */ /* 0x000fe20000000f00 */
[-C--:B-1----:R-:W-:Y:S01]  /*0630*/  @P6 IMAD R18, R37, R12.reuse, RZ ;  /* 0x0000000c25126224 */ /* 0x082fe200078e02ff */
[----:B------:R-:W1:Y:S01]  /*0640*/  @P6 LDC.64 R22, c[0x0][0x240] ;  /* 0x00009000ff166b82 */ /* 0x000e620000000a00 */
[----:B------:R-:W-:Y:S02]  /*0650*/  IMAD.IADD R9, R9, 0x1, R17 ;  /* 0x0000000109097824 */ /* 0x000fe400078e0211 */
[C---:B------:R-:W-:Y:S02]  /*0660*/  @P6 IMAD R15, R36.reuse, R13, R18 ;  /* 0x0000000d240f6224 */ /* 0x040fe400078e0212 */
[----:B------:R-:W-:Y:S02]  /*0670*/  IMAD R14, R41, UR8, RZ ;  /* 0x00000008290e7c24 */ /* 0x000fe4000f8e02ff */
[----:B------:R-:W-:Y:S01]  /*0680*/  @P6 IMAD.WIDE.U32 R12, R36, R12, R38 ;  /* 0x0000000c240c6225 */ /* 0x000fe200078e0026 */
[----:B------:R-:W3:Y:S03]  /*0690*/  @P4 LDC.64 R18, c[0x0][0x228] ;  /* 0x00008a00ff124b82 */ /* 0x000ee60000000a00 */
[----:B------:R-:W-:Y:S01]  /*06a0*/  IMAD.WIDE.U32 R58, R7, UR8, R8 ;  /* 0x00000008073a7c25 */ /* 0x000fe2000f8e0008 */
[----:B--2---:R-:W-:-:S03]  /*06b0*/  @P6 LEA R20, P5, R12, R20, 0x1 ;  /* 0x000000140c146211 */ /* 0x004fc600078a08ff */
[----:B------:R-:W-:Y:S01]  /*06c0*/  IMAD R53, R7, UR9, R14 ;  /* 0x0000000907357c24 */ /* 0x000fe2000f8e020e */
[----:B------:R-:W2:Y:S01]  /*06d0*/  @P4 LDC.64 R60, c[0x0][0x210] ;  /* 0x00008400ff3c4b82 */ /* 0x000ea20000000a00 */
[----:B------:R-:W-:Y:S01]  /*06e0*/  @P6 IMAD.IADD R8, R13, 0x1, R15 ;  /* 0x000000010d086824 */ /* 0x000fe200078e020f */
[----:B------:R-:W-:Y:S01]  /*06f0*/  CS2R R14, SRZ ;  /* 0x00000000000e7805 */ /* 0x000fe2000001ff00 */
[-C--:B0-----:R-:W-:Y:S01]  /*0700*/  @P6 IMAD R9, R37, R10.reuse, RZ ;  /* 0x0000000a25096224 */ /* 0x081fe200078e02ff */
[----:B------:R-:W-:Y:S01]  /*0710*/  IADD3 R53, R59, R53, RZ ;  /* 0x000000353b357210 */ /* 0x000fe20007ffe0ff */
[----:B------:R-:W-:Y:S01]  /*0720*/  @P6 IMAD.MOV.U32 R52, RZ, RZ, R58 ;  /* 0x000000ffff346224 */ /* 0x000fe200078e003a */
[----:B------:R-:W-:Y:S01]  /*0730*/  @P6 LEA.HI.X R21, R12, R21, R8, 0x1, P5 ;  /* 0x000000150c156211 */ /* 0x000fe200028f0c08 */
[C---:B------:R-:W-:Y:S01]  /*0740*/  @P6 IMAD R13, R36.reuse, R11, R9 ;  /* 0x0000000b240d6224 */ /* 0x040fe200078e0209 */
[C---:B------:R-:W-:Y:S01]  /*0750*/  @P4 IADD3 R27, P5, R36.reuse, 0x20, RZ ;  /* 0x00000020241b4810 */ /* 0x040fe20007fbe0ff */
[----:B------:R-:W-:Y:S01]  /*0760*/  @P6 IMAD.WIDE.U32 R10, R36, R10, R52 ;  /* 0x0000000a240a6225 */ /* 0x000fe200078e0034 */
[----:B------:R-:W0:Y:S03]  /*0770*/  @P4 LDC.64 R16, c[0x0][0x248] ;  /* 0x00009200ff104b82 */ /* 0x000e260000000a00 */
[----:B------:R-:W-:Y:S01]  /*0780*/  @P4 IMAD.X R9, RZ, RZ, R37, P5 ;  /* 0x000000ffff094224 */ /* 0x000fe200028e0625 */
[----:B------:R-:W-:Y:S01]  /*0790*/  @P6 IADD3 R8, R11, R13, RZ ;  /* 0x0000000d0b086210 */ /* 0x000fe20007ffe0ff */
[----:B------:R-:W-:Y:S01]  /*07a0*/  @P4 IMAD.MOV.U32 R24, RZ, RZ, R38 ;  /* 0x000000ffff184224 */ /* 0x000fe200078e0026 */
[C---:B-1----:R-:W-:Y:S01]  /*07b0*/  @P6 LEA R22, P5, R10.reuse, R22, 0x1 ;  /* 0x000000160a166211 */ /* 0x042fe200078a08ff */
[----:B---3--:R-:W-:Y:S01]  /*07c0*/  @P4 IMAD R12, R9, R18, RZ ;  /* 0x00000012090c4224 */ /* 0x008fe200078e02ff */
[----:B------:R-:W1:Y:S02]  /*07d0*/  @P4 LDC.64 R32, c[0x0][0x240] ;  /* 0x00009000ff204b82 */ /* 0x000e640000000a00 */
[----:B------:R-:W-:Y:S01]  /*07e0*/  @P6 LEA.HI.X R23, R10, R23, R8, 0x1, P5 ;  /* 0x000000170a176211 */ /* 0x000fe200028f0c08 */
[----:B------:R-:W-:Y:S01]  /*07f0*/  @P4 IMAD R29, R27, R19, R12 ;  /* 0x000000131b1d4224 */ /* 0x000fe200078e020c */
[----:B------:R-:W-:-:S02]  /*0800*/  CS2R R8, SRZ ;  /* 0x0000000000087805 */ /* 0x000fc4000001ff00 */
[----:B------:R-:W-:Y:S02]  /*0810*/  CS2R R10, SRZ ;  /* 0x00000000000a7805 */ /* 0x000fe4000001ff00 */
[----:B------:R-:W-:Y:S01]  /*0820*/  CS2R R12, SRZ ;  /* 0x00000000000c7805 */ /* 0x000fe2000001ff00 */
[----:B------:R-:W-:Y:S01]  /*0830*/  @P4 IMAD.WIDE.U32 R18, R27, R18, R24 ;  /* 0x000000121b124225 */ /* 0x000fe200078e0018 */
[----:B------:R-:W-:Y:S02]  /*0840*/  ISETP.LT.AND P5, PT, R43, R47, !P2 ;  /* 0x0000002f2b00720c */ /* 0x000fe400057a1270 */
[----:B------:R3:W4:Y:S01]  /*0850*/  @P6 LDG.E.128 R8, desc[UR4][R20.64] ;  /* 0x0000000414086981 */ /* 0x000722000c1e1d00 */
[----:B------:R-:W-:Y:S02]  /*0860*/  @P4 IMAD.IADD R19, R19, 0x1, R29 ;  /* 0x0000000113134824 */ /* 0x000fe400078e021d */
[----:B------:R-:W-:Y:S01]  /*0870*/  VIADD R46, R6, 0x60 ;  /* 0x00000060062e7836 */ /* 0x000fe20000000000 */
[----:B------:R0:W4:Y:S01]  /*0880*/  @P6 LDG.E.128 R12, desc[UR4][R22.64] ;  /* 0x00000004160c6981 */ /* 0x000122000c1e1d00 */
[----:B--2---:R-:W-:-:S03]  /*0890*/  @P4 LEA R60, P6, R18, R60, 0x1 ;  /* 0x0000003c123c4211 */ /* 0x004fc600078c08ff */
[----:B------:R-:W-:Y:S02]  /*08a0*/  ISETP.LT.AND P2, PT, R46, R47, !P2 ;  /* 0x0000002f2e00720c */ /* 0x000fe40005741270 */
[----:B------:R-:W-:Y:S01]  /*08b0*/  @P4 LEA.HI.X R61, R18, R61, R19, 0x1, P6 ;  /* 0x0000003d123d4211 */ /* 0x000fe200030f0c13 */
[----:B------:R-:W2:Y:S01]  /*08c0*/  @P5 LDC.64 R56, c[0x0][0x228] ;  /* 0x00008a00ff385b82 */ /* 0x000ea20000000a00 */
[C---:B------:R-:W-:Y:S01]  /*08d0*/  @P4 IADD3 R27, P6, R36.reuse, 0x20, RZ ;  /* 0x00000020241b4810 */ /* 0x040fe20007fde0ff */
[----:B---3--:R-:W-:Y:S01]  /*08e0*/  @P4 IMAD.MOV.U32 R20, RZ, RZ, R58 ;  /* 0x000000ffff144224 */ /* 0x008fe200078e003a */
[----:B------:R-:W-:Y:S01]  /*08f0*/  @P4 MOV R21, R53 ;  /* 0x0000003500154202 */ /* 0x000fe20000000f00 */
[----:B------:R-:W-:Y:S01]  /*0900*/  @P5 IMAD.MOV.U32 R55, RZ, RZ, R39 ;  /* 0x000000ffff375224 */ /* 0x000fe200078e0027 */
[----:B------:R-:W-:Y:S02]  /*0910*/  @P4 IADD3.X R19, RZ, R37, RZ, P6, !PT ;  /* 0x00000025ff134210 */ /* 0x000fe400037fe4ff */
[----:B------:R-:W-:Y:S01]  /*0920*/  @P5 MOV R54, R38 ;  /* 0x0000002600365202 */ /* 0x000fe20000000f00 */
[----:B------:R-:W3:Y:S02]  /*0930*/  @P5 LDC.64 R50, c[0x0][0x248] ;  /* 0x00009200ff325b82 */ /* 0x000ee40000000a00 */
[----:B0-----:R-:W-:Y:S01]  /*0940*/  @P4 IMAD R18, R19, R16, RZ ;  /* 0x0000001013124224 */ /* 0x001fe200078e02ff */
[----:B------:R-:W-:-:S03]  /*0950*/  @P5 IADD3 R19, P6, R36, 0x40, RZ ;  /* 0x0000004024135810 */ /* 0x000fc60007fde0ff */
[C---:B------:R-:W-:Y:S02]  /*0960*/  @P4 IMAD R25, R27.reuse, R17, R18 ;  /* 0x000000111b194224 */ /* 0x040fe400078e0212 */
[----:B------:R-:W0:Y:S01]  /*0970*/  @P2 LDC.64 R34, c[0x0][0x228] ;  /* 0x00008a00ff222b82 */ /* 0x000e220000000a00 */
[----:B------:R-:W-:Y:S01]  /*0980*/  @P5 IMAD.X R23, RZ, RZ, R37, P6 ;  /* 0x000000ffff175224 */ /* 0x000fe200030e0625 */
[----:B------:R-:W-:Y:S01]  /*0990*/  @P5 IADD3 R18, P6, R36, 0x40, RZ ;  /* 0x0000004024125810 */ /* 0x000fe20007fde0ff */
[----:B------:R-:W-:-:S04]  /*09a0*/  @P4 IMAD.WIDE.U32 R16, R27, R16, R20 ;  /* 0x000000101b104225 */ /* 0x000fc800078e0014 */
[----:B------:R-:W-:Y:S01]  /*09b0*/  @P5 IMAD.X R49, RZ, RZ, R37, P6 ;  /* 0x000000ffff315224 */ /* 0x000fe200030e0625 */
[C---:B-1----:R-:W-:Y:S01]  /*09c0*/  @P4 LEA R32, P6, R16.reuse, R32, 0x1 ;  /* 0x0000002010204211 */ /* 0x042fe200078c08ff */
[----:B------:R-:W-:Y:S01]  /*09d0*/  @P4 IMAD.IADD R17, R17, 0x1, R25 ;  /* 0x0000000111114824 */ /* 0x000fe200078e0219 */
[----:B------:R-:W1:Y:S01]  /*09e0*/  @P5 LDC.64 R30, c[0x0][0x210] ;  /* 0x00008400ff1e5b82 */ /* 0x000e620000000a00 */
[-C--:B--2---:R-:W-:Y:S01]  /*09f0*/  @P5 IMAD R20, R23, R56.reuse, RZ ;  /* 0x0000003817145224 */ /* 0x084fe200078e02ff */
[----:B------:R-:W-:Y:S01]  /*0a00*/  CS2R R22, SRZ ;  /* 0x0000000000167805 */ /* 0x000fe2000001ff00 */
[C---:B------:R-:W-:Y:S01]  /*0a10*/  @P5 IMAD.WIDE.U32 R54, R19.reuse, R56, R54 ;  /* 0x0000003813365225 */ /* 0x040fe200078e0036 */
[----:B------:R-:W-:Y:S02]  /*0a20*/  @P4 LEA.HI.X R33, R16, R33, R17, 0x1, P6 ;  /* 0x0000002110214211 */ /* 0x000fe400030f0c11 */
[----:B------:R-:W-:Y:S01]  /*0a30*/  @P2 IADD3 R52, P6, R36, 0x60, RZ ;  /* 0x0000006024342810 */ /* 0x000fe20007fde0ff */
[----:B------:R-:W-:Y:S01]  /*0a40*/  @P5 IMAD R57, R19, R57, R20 ;  /* 0x0000003913395224 */ /* 0x000fe200078e0214 */
[----:B------:R-:W2:Y:S01]  /*0a50*/  @P2 LDC.64 R24, c[0x0][0x248] ;  /* 0x00009200ff182b82 */ /* 0x000ea20000000a00 */
[----:B---3--:R-:W-:Y:S01]  /*0a60*/  @P5 IMAD R49, R49, R50, RZ ;  /* 0x0000003231315224 */ /* 0x008fe200078e02ff */
[----:B------:R-:W-:Y:S01]  /*0a70*/  @P5 MOV R17, R53 ;  /* 0x0000003500115202 */ /* 0x000fe20000000f00 */
[----:B------:R-:W-:-:S02]  /*0a80*/  @P2 IMAD.X R21, RZ, RZ, R37, P6 ;  /* 0x000000ffff152224 */ /* 0x000fc400030e0625 */
[----:B------:R-:W-:Y:S02]  /*0a90*/  @P5 IMAD.MOV.U32 R16, RZ, RZ, R58 ;  /* 0x000000ffff105224 */ /* 0x000fe400078e003a */
[----:B0-----:R-:W-:Y:S01]  /*0aa0*/  @P2 IMAD R56, R21, R34, RZ ;  /* 0x0000002215382224 */ /* 0x001fe200078e02ff */
[----:B------:R-:W0:Y:S01]  /*0ab0*/  @P2 LDC.64 R28, c[0x0][0x210] ;  /* 0x00008400ff1c2b82 */ /* 0x000e220000000a00 */
[----:B------:R-:W-:Y:S01]  /*0ac0*/  CS2R R20, SRZ ;  /* 0x0000000000147805 */ /* 0x000fe2000001ff00 */
[C---:B------:R-:W-:Y:S02]  /*0ad0*/  @P5 IMAD R49, R18.reuse, R51, R49 ;  /* 0x0000003312315224 */ /* 0x040fe400078e0231 */
[----:B------:R-:W-:Y:S01]  /*0ae0*/  @P5 IMAD.WIDE.U32 R50, R18, R50, R16 ;  /* 0x0000003212325225 */ /* 0x000fe200078e0010 */
[----:B------:R-:W-:Y:S02]  /*0af0*/  CS2R R16, SRZ ;  /* 0x0000000000107805 */ /* 0x000fe4000001ff00 */
[----:B------:R-:W-:Y:S01]  /*0b00*/  CS2R R18, SRZ ;  /* 0x0000000000127805 */ /* 0x000fe2000001ff00 */
[----:B------:R3:W4:Y:S01]  /*0b10*/  @P4 LDG.E.128 R20, desc[UR4][R32.64] ;  /* 0x0000000420144981 */ /* 0x000722000c1e1d00 */
[----:B------:R-:W0:Y:S01]  /*0b20*/  @P5 LDC.64 R26, c[0x0][0x240] ;  /* 0x00009000ff1a5b82 */ /* 0x000e220000000a00 */
[----:B------:R-:W-:Y:S01]  /*0b30*/  @P2 IMAD R35, R52, R35, R56 ;  /* 0x0000002334232224 */ /* 0x000fe200078e0238 */
[----:B------:R-:W-:-:S02]  /*0b40*/  @P2 IADD3 R56, P6, R36, 0x60, RZ ;  /* 0x0000006024382810 */ /* 0x000fc40007fde0ff */
[----:B------:R-:W4:Y:S04]  /*0b50*/  @P4 LDG.E.128 R16, desc[UR4][R60.64] ;  /* 0x000000043c104981 */ /* 0x000f28000c1e1d00 */
[----:B---3--:R-:W3:Y:S01]  /*0b60*/  @P2 LDC.64 R32, c[0x0][0x240] ;  /* 0x00009000ff202b82 */ /* 0x008ee20000000a00 */
[----:B-1----:R-:W-:Y:S02]  /*0b70*/  @P5 LEA R36, P4, R54, R30, 0x1 ;  /* 0x0000001e36245211 */ /* 0x002fe400078808ff */
[----:B------:R-:W-:Y:S01]  /*0b80*/  @P2 IADD3.X R30, RZ, R37, RZ, P6, !PT ;  /* 0x00000025ff1e2210 */ /* 0x000fe200037fe4ff */
[----:B------:R-:W-:Y:S01]  /*0b90*/  @P5 IMAD.IADD R55, R55, 0x1, R57 ;  /* 0x0000000137375824 */ /* 0x000fe200078e0239 */
[----:B------:R-:W-:Y:S01]  /*0ba0*/  @P2 MOV R59, R53 ;  /* 0x00000035003b2202 */ /* 0x000fe20000000f00 */
[----:B------:R-:W-:-:S04]  /*0bb0*/  @P2 IMAD.WIDE.U32 R38, R52, R34, R38 ;  /* 0x0000002234262225 */ /* 0x000fc800078e0026 */
[----:B--2---:R-:W-:Y:S01]  /*0bc0*/  @P2 IMAD R30, R30, R24, RZ ;  /* 0x000000181e1e2224 */ /* 0x004fe200078e02ff */
[----:B------:R-:W-:Y:S01]  /*0bd0*/  @P5 LEA.HI.X R37, R54, R31, R55, 0x1, P4 ;  /* 0x0000001f36255211 */ /* 0x000fe200020f0c37 */
[----:B------:R-:W-:Y:S01]  /*0be0*/  @P2 IMAD.IADD R35, R39, 0x1, R35 ;  /* 0x0000000127232824 */ /* 0x000fe200078e0223 */
[----:B0-----:R-:W-:Y:S01]  /*0bf0*/  @P2 LEA R52, P4, R38, R28, 0x1 ;  /* 0x0000001c26342211 */ /* 0x001fe200078808ff */
[----:B------:R-:W-:Y:S01]  /*0c00*/  @P5 IMAD.IADD R49, R51, 0x1, R49 ;  /* 0x0000000133315824 */ /* 0x000fe200078e0231 */
[----:B------:R-:W-:Y:S01]  /*0c10*/  @P5 LEA R34, P6, R50, R26, 0x1 ;  /* 0x0000001a32225211 */ /* 0x000fe200078c08ff */
[C---:B------:R-:W-:Y:S02]  /*0c20*/  @P2 IMAD R31, R56.reuse, R25, R30 ;  /* 0x00000019381f2224 */ /* 0x040fe400078e021e */
[----:B------:R-:W-:Y:S01]  /*0c30*/  @P2 IMAD.WIDE.U32 R58, R56, R24, R58 ;  /* 0x00000018383a2225 */ /* 0x000fe200078e003a */
[----:B------:R-:W-:Y:S02]  /*0c40*/  @P2 LEA.HI.X R53, R38, R29, R35, 0x1, P4 ;  /* 0x0000001d26352211 */ /* 0x000fe400020f0c23 */
[----:B------:R-:W-:-:S02]  /*0c50*/  CS2R R24, SRZ ;  /* 0x0000000000187805 */ /* 0x000fc4000001ff00 */
[----:B------:R-:W-:Y:S01]  /*0c60*/  @P5 LEA.HI.X R35, R50, R27, R49, 0x1, P6 ;  /* 0x0000001b32235211 */ /* 0x000fe200030f0c31 */
[----:B------:R-:W-:Y:S01]  /*0c70*/  @P2 IMAD.IADD R38, R59, 0x1, R31 ;  /* 0x000000013b262824 */ /* 0x000fe200078e021f */
[----:B------:R-:W-:Y:S02]  /*0c80*/  CS2R R26, SRZ ;  /* 0x00000000001a7805 */ /* 0x000fe4000001ff00 */
[----:B------:R-:W-:Y:S02]  /*0c90*/  CS2R R28, SRZ ;  /* 0x00000000001c7805 */ /* 0x000fe4000001ff00 */
[----:B------:R-:W-:Y:S02]  /*0ca0*/  CS2R R30, SRZ ;  /* 0x00000000001e7805 */ /* 0x000fe4000001ff00 */
[C---:B---3--:R-:W-:Y:S01]  /*0cb0*/  @P2 LEA R50, P4, R58.reuse, R32, 0x1 ;  /* 0x000000203a322211 */ /* 0x048fe200078808ff */
[----:B------:R0:W2:Y:S03]  /*0cc0*/  @P5 LDG.E.128 R24, desc[UR4][R36.64] ;  /* 0x0000000424185981 */ /* 0x0000a6000c1e1d00 */
[----:B------:R-:W-:-:S02]  /*0cd0*/  @P2 LEA.HI.X R51, R58, R33, R38, 0x1, P4 ;  /* 0x000000213a332211 */ /* 0x000fc400020f0c26 */
[----:B------:R-:W-:Y:S02]  /*0ce0*/  CS2R R32, SRZ ;  /* 0x0000000000207805 */ /* 0x000fe4000001ff00 */
[----:B------:R-:W-:Y:S01]  /*0cf0*/  CS2R R38, SRZ ;  /* 0x0000000000267805 */ /* 0x000fe2000001ff00 */
[----:B------:R1:W3:Y:S01]  /*0d00*/  @P5 LDG.E.128 R28, desc[UR4][R34.64] ;  /* 0x00000004221c5981 */ /* 0x0002e2000c1e1d00 */
[----:B0-----:R-:W-:Y:S02]  /*0d10*/  CS2R R36, SRZ ;  /* 0x0000000000247805 */ /* 0x001fe4000001ff00 */
[----:B-1----:R-:W-:-:S04]  /*0d20*/  CS2R R34, SRZ ;  /* 0x0000000000227805 */ /* 0x002fc8000001ff00 */
[----:B------:R0:W3:Y:S04]  /*0d30*/  @P2 LDG.E.128 R36, desc[UR4][R50.64] ;  /* 0x0000000432242981 */ /* 0x0000e8000c1e1d00 */
[----:B------:R1:W3:Y:S01]  /*0d40*/  @P2 LDG.E.128 R32, desc[UR4][R52.64] ;  /* 0x0000000434202981 */ /* 0x0002e2000c1e1d00 */
[----:B------:R-:W-:Y:S01]  /*0d50*/  ISETP.NE.AND P5, PT, R45, RZ, PT ;  /* 0x000000ff2d00720c */ /* 0x000fe20003fa5270 */
[----:B------:R-:W-:Y:S01]  /*0d60*/  @P0 IMAD R48, R0, 0x80, R48 ;  /* 0x0000008000300824 */ /* 0x000fe200078e0230 */
[----:B------:R-:W-:Y:S01]  /*0d70*/  BSSY B0, `(.L_x_7369) ;  /* 0x000009b000007945 */ /* 0x000fe20003800000 */
[-C--:B------:R-:W-:Y:S02]  /*0d80*/  ISETP.GE.AND P4, PT, R44, R47.reuse, PT ;  /* 0x0000002f2c00720c */ /* 0x080fe40003f86270 */
[----:B------:R-:W-:Y:S01]  /*0d90*/  ISETP.GE.AND P2, PT, R43, R47, PT ;  /* 0x0000002f2b00720c */ /* 0x000fe20003f46270 */
[C---:B----4-:R-:W-:Y:S01]  /*0da0*/  IMAD.U32 R49, R8.reuse, 0x10000, RZ ;  /* 0x0001000008317824 */ /* 0x050fe200078e00ff */
[----:B------:R-:W-:-:S02]  /*0db0*/  LOP3.LUT R8, R8, 0xffff0000, RZ, 0xc0, !PT ;  /* 0xffff000008087812 */ /* 0x000fc400078ec0ff */
[----:B------:R-:W-:Y:S01]  /*0dc0*/  LOP3.LUT R59, R12, 0xffff0000, RZ, 0xc0, !PT ;  /* 0xffff00000c3b7812 */ /* 0x000fe200078ec0ff */
[----:B0-----:R-:W-:Y:S01]  /*0dd0*/  IMAD.U32 R51, R13, 0x10000, RZ ;  /* 0x000100000d337824 */ /* 0x001fe200078e00ff */
[C---:B------:R-:W-:Y:S02]  /*0de0*/  SHF.L.U32 R54, R9.reuse, 0x10, RZ ;  /* 0x0000001009367819 */ /* 0x040fe400000006ff */
[----:B------:R-:W-:Y:S01]  /*0df0*/  LOP3.LUT R55, R9, 0xffff0000, RZ, 0xc0, !PT ;  /* 0xffff000009377812 */ /* 0x000fe200078ec0ff */
[----:B------:R-:W-:Y:S01]  /*0e00*/  IMAD.U32 R9, R10, 0x10000, RZ ;  /* 0x000100000a097824 */ /* 0x000fe200078e00ff */
[----:B------:R-:W-:Y:S01]  /*0e10*/  SHF.L.U32 R58, R12, 0x10, RZ ;  /* 0x000000100c3a7819 */ /* 0x000fe200000006ff */
[----:B------:R-:W-:Y:S01]  /*0e20*/  FMUL.FTZ R8, R8, R59 ;  /* 0x0000003b08087220 */ /* 0x000fe20000410000 */
[----:B------:R-:W-:Y:S02]  /*0e30*/  LOP3.LUT R57, R10, 0xffff0000, RZ, 0xc0, !PT ;  /* 0xffff00000a397812 */ /* 0x000fe400078ec0ff */
[----:B------:R-:W-:-:S02]  /*0e40*/  LOP3.LUT R50, R13, 0xffff0000, RZ, 0xc0, !PT ;  /* 0xffff00000d327812 */ /* 0x000fc400078ec0ff */
[C---:B------:R-:W-:Y:S02]  /*0e50*/  SHF.L.U32 R13, R15.reuse, 0x10, RZ ;  /* 0x000000100f0d7819 */ /* 0x040fe400000006ff */
[----:B------:R-:W-:Y:S01]  /*0e60*/  LOP3.LUT R10, R15, 0xffff0000, RZ, 0xc0, !PT ;  /* 0xffff00000f0a7812 */ /* 0x000fe200078ec0ff */
[C---:B------:R-:W-:Y:S01]  /*0e70*/  IMAD.U32 R12, R14.reuse, 0x10000, RZ ;  /* 0x000100000e0c7824 */ /* 0x040fe200078e00ff */
[----:B------:R-:W-:Y:S01]  /*0e80*/  LOP3.LUT R14, R14, 0xffff0000, RZ, 0xc0, !PT ;  /* 0xffff00000e0e7812 */ /* 0x000fe200078ec0ff */
[----:B------:R-:W-:Y:S01]  /*0e90*/  IMAD.U32 R56, R11, 0x10000, RZ ;  /* 0x000100000b387824 */ /* 0x000fe200078e00ff */
[----:B-1----:R-:W-:Y:S02]  /*0ea0*/  LOP3.LUT R52, R20, 0xffff0000, RZ, 0xc0, !PT ;  /* 0xffff000014347812 */ /* 0x002fe400078ec0ff */
[C---:B------:R-:W-:Y:S01]  /*0eb0*/  LOP3.LUT R53, R16.reuse, 0xffff0000, RZ, 0xc0, !PT ;  /* 0xffff000010357812 */ /* 0x040fe200078ec0ff */
[----:B------:R-:W-:Y:S02]  /*0ec0*/  IMAD.U32 R16, R16, 0x10000, RZ ;  /* 0x0001000010107824 */ /* 0x000fe400078e00ff */
[----:B------:R-:W-:-:S02]  /*0ed0*/  IMAD.U32 R15, R20, 0x10000, RZ ;  /* 0x00010000140f7824 */ /* 0x000fc400078e00ff */
[----:B------:R-:W-:Y:S01]  /*0ee0*/  FMUL.FTZ R59, R53, R52 ;  /* 0x00000034353b7220 */ /* 0x000fe20000410000 */
[----:B------:R-:W-:Y:S01]  /*0ef0*/  FFMA.FTZ R53, R49, R58, R8 ;  /* 0x0000003a31357223 */ /* 0x000fe20000010008 */
[----:B------:R-:W-:Y:S01]  /*0f00*/  SHF.L.U32 R8, R17, 0x10, RZ ;  /* 0x0000001011087819 */ /* 0x000fe200000006ff */
[----:B------:R-:W-:Y:S02]  /*0f10*/  IMAD.U32 R49, R21, 0x10000, RZ ;  /* 0x0001000015317824 */ /* 0x000fe400078e00ff */
[----:B------:R-:W-:Y:S01]  /*0f20*/  FFMA.FTZ R15, R16, R15, R59 ;  /* 0x0000000f100f7223 */ /* 0x000fe2000001003b */
[----:B------:R-:W-:Y:S02]  /*0f30*/  LOP3.LUT R17, R17, 0xffff0000, RZ, 0xc0, !PT ;  /* 0xffff000011117812 */ /* 0x000fe400078ec0ff */
[----:B------:R-:W-:Y:S01]  /*0f40*/  LOP3.LUT R16, R21, 0xffff0000, RZ, 0xc0, !PT ;  /* 0xffff000015107812 */ /* 0x000fe200078ec0ff */
[----:B------:R-:W-:Y:S01]  /*0f50*/  FFMA.FTZ R20, R8, R49, R15 ;  /* 0x0000003108147223 */ /* 0x000fe2000001000f */
[----:B------:R-:W-:Y:S01]  /*0f60*/  FFMA.FTZ R54, R54, R51, R53 ;  /* 0x0000003336367223 */ /* 0x000fe20000010035 */
[----:B------:R-:W-:Y:S01]  /*0f70*/  SHF.L.U32 R15, R22, 0x10, RZ ;  /* 0x00000010160f7819 */ /* 0x000fe200000006ff */
[----:B------:R-:W-:-:S02]  /*0f80*/  IMAD.U32 R8, R18, 0x10000, RZ ;  /* 0x0001000012087824 */ /* 0x000fc400078e00ff */
[----:B------:R-:W-:Y:S01]  /*0f90*/  FFMA.FTZ R17, R17, R16, R20 ;  /* 0x0000001011117223 */ /* 0x000fe20000010014 */
[----:B------:R-:W-:-:S03]  /*0fa0*/  FFMA.FTZ R50, R55, R50, R54 ;  /* 0x0000003237327223 */ /* 0x000fc60000010036 */
[----:B------:R-:W-:Y:S01]  /*0fb0*/  FFMA.FTZ R17, R8, R15, R17 ;  /* 0x0000000f08117223 */ /* 0x000fe20000010011 */
[----:B------:R-:W-:Y:S01]  /*0fc0*/  FFMA.FTZ R12, R9, R12, R50 ;  /* 0x0000000c090c7223 */ /* 0x000fe20000010032 */
[C---:B------:R-:W-:Y:S01]  /*0fd0*/  IMAD.U32 R15, R23.reuse, 0x10000, RZ ;  /* 0x00010000170f7824 */ /* 0x040fe200078e00ff */
[----:B------:R-:W-:Y:S02]  /*0fe0*/  LOP3.LUT R8, R23, 0xffff0000, RZ, 0xc0, !PT ;  /* 0xffff000017087812 */ /* 0x000fe400078ec0ff */
[----:B------:R-:W-:Y:S02]  /*0ff0*/  LOP3.LUT R9, R22, 0xffff0000, RZ, 0xc0, !PT ;  /* 0xffff000016097812 */ /* 0x000fe400078ec0ff */
[----:B------:R-:W-:Y:S02]  /*1000*/  LOP3.LUT R18, R18, 0xffff0000, RZ, 0xc0, !PT ;  /* 0xffff000012127812 */ /* 0x000fe400078ec0ff */
[C---:B--2---:R-:W-:Y:S02]  /*1010*/  SHF.L.U32 R21, R24.reuse, 0x10, RZ ;  /* 0x0000001018157819 */ /* 0x044fe400000006ff */
[----:B------:R-:W-:Y:S01]  /*1020*/  LOP3.LUT R24, R24, 0xffff0000, RZ, 0xc0, !PT ;  /* 0xffff000018187812 */ /* 0x000fe200078ec0ff */
[C---:B---3--:R-:W-:Y:S01]  /*1030*/  IMAD.U32 R50, R28.reuse, 0x10000, RZ ;  /* 0x000100001c327824 */ /* 0x048fe200078e00ff */
[----:B------:R-:W-:Y:S01]  /*1040*/  LOP3.LUT R23, R28, 0xffff0000, RZ, 0xc0, !PT ;  /* 0xffff00001c177812 */ /* 0x000fe200078ec0ff */
[C---:B------:R-:W-:Y:S01]  /*1050*/  IMAD.U32 R28, R29.reuse, 0x10000, RZ ;  /* 0x000100001d1c7824 */ /* 0x040fe200078e00ff */
[----:B------:R-:W-:-:S03]  /*1060*/  LOP3.LUT R20, R29, 0xffff0000, RZ, 0xc0, !PT ;  /* 0xffff00001d147812 */ /* 0x000fc600078ec0ff */
[----:B------:R-:W-:Y:S01]  /*1070*/  FMUL.FTZ R24, R24, R23 ;  /* 0x0000001718187220 */ /* 0x000fe20000410000 */
[----:B------:R-:W-:Y:S02]  /*1080*/  LOP3.LUT R29, R36, 0xffff0000, RZ, 0xc0, !PT ;  /* 0xffff0000241d7812 */ /* 0x000fe400078ec0ff */
[C---:B------:R-:W-:Y:S01]  /*1090*/  LOP3.LUT R22, R32.reuse, 0xffff0000, RZ, 0xc0, !PT ;  /* 0xffff000020167812 */ /* 0x040fe200078ec0ff */
[----:B------:R-:W-:Y:S01]  /*10a0*/  IMAD.U32 R32, R32, 0x10000, RZ ;  /* 0x0001000020207824 */ /* 0x000fe200078e00ff */
[----:B------:R-:W-:Y:S01]  /*10b0*/  SHF.L.U32 R23, R36, 0x10, RZ ;  /* 0x0000001024177819 */ /* 0x000fe200000006ff */
[----:B------:R-:W-:Y:S02]  /*10c0*/  FFMA.FTZ R9, R18, R9, R17 ;  /* 0x0000000912097223 */ /* 0x000fe40000010011 */
[----:B------:R-:W-:Y:S01]  /*10d0*/  FMUL.FTZ R29, R22, R29 ;  /* 0x0000001d161d7220 */ /* 0x000fe20000410000 */
[----:B------:R-:W-:Y:S02]  /*10e0*/  IMAD.U32 R17, R25, 0x10000, RZ ;  /* 0x0001000019117824 */ /* 0x000fe400078e00ff */
[----:B------:R-:W-:Y:S01]  /*10f0*/  FFMA.FTZ R24, R21, R50, R24 ;  /* 0x0000003215187223 */ /* 0x000fe20000010018 */
[----:B------:R-:W-:-:S02]  /*1100*/  IMAD.U32 R21, R33, 0x10000, RZ ;  /* 0x0001000021157824 */ /* 0x000fc400078e00ff */
[----:B------:R-:W-:Y:S01]  /*1110*/  FFMA.FTZ R32, R32, R23, R29 ;  /* 0x0000001720207223 */ /* 0x000fe2000001001d */
[----:B------:R-:W-:Y:S02]  /*1120*/  IMAD.U32 R22, R37, 0x10000, RZ ;  /* 0x0001000025167824 */ /* 0x000fe400078e00ff */
[----:B------:R-:W-:Y:S01]  /*1130*/  FFMA.FTZ R57, R57, R14, R12 ;  /* 0x0000000e39397223 */ /* 0x000fe2000001000c */
[----:B------:R-:W-:Y:S01]  /*1140*/  LOP3.LUT R25, R25, 0xffff0000, RZ, 0xc0, !PT ;  /* 0xffff000019197812 */ /* 0x000fe200078ec0ff */
[----:B------:R-:W-:Y:S01]  /*1150*/  FFMA.FTZ R28, R17, R28, R24 ;  /* 0x0000001c111c7223 */ /* 0x000fe20000010018 */
[----:B------:R-:W-:Y:S01]  /*1160*/  LOP3.LUT R33, R33, 0xffff0000, RZ, 0xc0, !PT ;  /* 0xffff000021217812 */ /* 0x000fe200078ec0ff */
[----:B------:R-:W-:Y:S01]  /*1170*/  IMAD.U32 R12, R19, 0x10000, RZ ;  /* 0x00010000130c7824 */ /* 0x000fe200078e00ff */
[----:B------:R-:W-:Y:S01]  /*1180*/  LOP3.LUT R24, R37, 0xffff0000, RZ, 0xc0, !PT ;  /* 0xffff000025187812 */ /* 0x000fe200078ec0ff */
[----:B------:R-:W-:Y:S01]  /*1190*/  FFMA.FTZ R22, R21, R22, R32 ;  /* 0x0000001615167223 */ /* 0x000fe20000010020 */
[----:B------:R-:W-:Y:S01]  /*11a0*/  FFMA.FTZ R56, R56, R13, R57 ;  /* 0x0000000d38387223 */ /* 0x000fe20000010039 */
[----:B------:R-:W-:Y:S01]  /*11b0*/  SHF.L.U32 R18, R30, 0x10, RZ ;  /* 0x000000101e127819 */ /* 0x000fe200000006ff */
[----:B------:R-:W-:-:S02]  /*11c0*/  IMAD.U32 R13, R26, 0x10000, RZ ;  /* 0x000100001a0d7824 */ /* 0x000fc400078e00ff */
[----:B------:R-:W-:Y:S01]  /*11d0*/  FFMA.FTZ R28, R25, R20, R28 ;  /* 0x00000014191c7223 */ /* 0x000fe2000001001c */
[----:B------:R-:W-:Y:S01]  /*11e0*/  SHF.L.U32 R17, R34, 0x10, RZ ;  /* 0x0000001022117819 */ /* 0x000fe200000006ff */
[----:B------:R-:W-:Y:S01]  /*11f0*/  FFMA.FTZ R12, R12, R15, R9 ;  /* 0x0000000f0c0c7223 */ /* 0x000fe20000010009 */
[----:B------:R-:W-:Y:S02]  /*1200*/  IMAD.U32 R20, R38, 0x10000, RZ ;  /* 0x0001000026147824 */ /* 0x000fe400078e00ff */
[----:B------:R-:W-:Y:S01]  /*1210*/  FFMA.FTZ R22, R33, R24, R22 ;  /* 0x0000001821167223 */ /* 0x000fe20000010016 */
[----:B------:R-:W-:Y:S01]  /*1220*/  LOP3.LUT R26, R26, 0xffff0000, RZ, 0xc0, !PT ;  /* 0xffff00001a1a7812 */ /* 0x000fe200078ec0ff */
[----:B------:R-:W-:Y:S01]  /*1230*/  FFMA.FTZ R13, R13, R18, R28 ;  /* 0x000000120d0d7223 */ /* 0x000fe2000001001c */
[----:B------:R-:W-:Y:S01]  /*1240*/  LOP3.LUT R15, R30, 0xffff0000, RZ, 0xc0, !PT ;  /* 0xffff00001e0f7812 */ /* 0x000fe200078ec0ff */
[----:B------:R-:W-:Y:S01]  /*1250*/  FFMA.FTZ R17, R17, R20, R22 ;  /* 0x0000001411117223 */ /* 0x000fe20000010016 */
[----:B------:R-:W-:-:S02]  /*1260*/  LOP3.LUT R34, R34, 0xffff0000, RZ, 0xc0, !PT ;  /* 0xffff000022227812 */ /* 0x000fc400078ec0ff */
[----:B------:R-:W-:Y:S01]  /*1270*/  LOP3.LUT R21, R38, 0xffff0000, RZ, 0xc0, !PT ;  /* 0xffff000026157812 */ /* 0x000fe200078ec0ff */
[----:B------:R-:W-:Y:S01]  /*1280*/  IMAD.U32 R16, R31, 0x10000, RZ ;  /* 0x000100001f107824 */ /* 0x000fe200078e00ff */
[----:B------:R-:W-:Y:S01]  /*1290*/  SHF.L.U32 R9, R27, 0x10, RZ ;  /* 0x000000101b097819 */ /* 0x000fe200000006ff */
        /* <DEDUP_REMOVED lines=9> */
[----:B------:R-:W-:Y:S02]  /*1330*/  LOP3.LUT R14, R31, 0xffff0000, RZ, 0xc0, !PT ;  /* 0xffff00001f0e7812 */ /* 0x000fe400078ec0ff */
[----:B------:R-:W-:Y:S02]  /*1340*/  LOP3.LUT R35, R35, 0xffff0000, RZ, 0xc0, !PT ;  /* 0xffff000023237812 */ /* 0x000fe400078ec0ff */
[----:B------:R-:W-:Y:S01]  /*1350*/  LOP3.LUT R16, R39, 0xffff0000, RZ, 0xc0, !PT ;  /* 0xffff000027107812 */ /* 0x000fe200078ec0ff */
[----:B------:R-:W-:Y:S01]  /*1360*/  FFMA.FTZ R10, R11, R10, R56 ;  /* 0x0000000a0b0a7223 */ /* 0x000fe20000010038 */
[----:B------:R-:W-:Y:S01]  /*1370*/  FFMA.FTZ R12, R19, R8, R12 ;  /* 0x00000008130c7223 */ /* 0x000fe2000001000c */
[----:B------:R-:W-:Y:S02]  /*1380*/  FFMA.FTZ R26, R27, R14, R26 ;  /* 0x0000000e1b1a7223 */ /* 0x000fe4000001001a */
        /* <DEDUP_REMOVED lines=13> */
[----:B0-----:R-:W-:-:S02]  /*1460*/  FADD.FTZ R12, R9, R8 ;  /* 0x00000008090c7221 */ /* 0x001fc40000010000 */
[----:B------:R-:W0:Y:S01]  /*1470*/  LDC.64 R8, c[0x0][0x2d0] ;  /* 0x0000b400ff087b82 */ /* 0x000e220000000a00 */
[----:B-1----:R-:W-:Y:S01]  /*1480*/  FADD.FTZ R14, R11, R14 ;  /* 0x0000000e0b0e7221 */ /* 0x002fe20000010000 */
[----:B--2---:R-:W-:Y:S01]  /*1490*/  FADD.FTZ R17, R16, R13 ;  /* 0x0000000d10117221 */ /* 0x004fe20000010000 */
[----:B---3--:R-:W-:Y:S01]  /*14a0*/  FADD.FTZ R20, R19, R10 ;  /* 0x0000000a13147221 */ /* 0x008fe20000010000 */
[----:B------:R-:W1:Y:S04]  /*14b0*/  SHFL.BFLY PT, R13, R12, 0x1, 0x1f ;  /* 0x0c201f000c0d7f89 */ /* 0x000e6800000e0000 */
[----:B------:R-:W2:Y:S04]  /*14c0*/  SHFL.BFLY PT, R15, R14, 0x1, 0x1f ;  /* 0x0c201f000e0f7f89 */ /* 0x000ea800000e0000 */
[----:B------:R-:W3:Y:S04]  /*14d0*/  SHFL.BFLY PT, R18, R17, 0x1, 0x1f ;  /* 0x0c201f0011127f89 */ /* 0x000ee800000e0000 */
[----:B------:R-:W4:Y:S01]  /*14e0*/  SHFL.BFLY PT, R21, R20, 0x1, 0x1f ;  /* 0x0c201f0014157f89 */ /* 0x000f2200000e0000 */
[----:B------:R-:W-:Y:S01]  /*14f0*/  @P0 SHF.R.S32.HI R11, RZ, 0x1f, R48 ;  /* 0x0000001fff0b0819 */ /* 0x000fe20000011430 */
[----:B------:R-:W-:-:S03]  /*1500*/  IMAD.MOV.U32 R10, RZ, RZ, RZ ;  /* 0x000000ffff0a7224 */ /* 0x000fc600078e00ff */
[----:B------:R-:W-:-:S04]  /*1510*/  @P0 LEA.HI R11, R11, R48, RZ, 0x7 ;  /* 0x000000300b0b0211 */ /* 0x000fc800078f38ff */
[----:B------:R-:W-:Y:S02]  /*1520*/  @P0 LOP3.LUT R10, R11, 0xffffff80, RZ, 0xc0, !PT ;  /* 0xffffff800b0a0812 */ /* 0x000fe400078ec0ff */
[----:B------:R-:W-:Y:S01]  /*1530*/  ISETP.GE.AND P0, PT, R46, R47, PT ;  /* 0x0000002f2e00720c */ /* 0x000fe20003f06270 */
[----:B-1----:R-:W-:Y:S01]  /*1540*/  FADD.FTZ R19, R12, R13 ;  /* 0x0000000d0c137221 */ /* 0x002fe20000010000 */
[----:B--2---:R-:W-:Y:S01]  /*1550*/  FADD.FTZ R15, R14, R15 ;  /* 0x0000000f0e0f7221 */ /* 0x004fe20000010000 */
[----:B---3--:R-:W-:Y:S01]  /*1560*/  FADD.FTZ R18, R17, R18 ;  /* 0x0000001211127221 */ /* 0x008fe20000010000 */
[----:B----4-:R-:W-:Y:S01]  /*1570*/  FADD.FTZ R21, R20, R21 ;  /* 0x0000001514157221 */ /* 0x010fe20000010000 */
[----:B0-----:R-:W-:Y:S08]  /*1580*/  @P5 BRA `(.L_x_7370) ;  /* 0x0000000000645947 */ /* 0x001ff00003800000 */
[----:B------:R-:W0:Y:S01]  /*1590*/  LDC.64 R16, c[0x0][0x278] ;  /* 0x00009e00ff107b82 */ /* 0x000e220000000a00 */
[----:B------:R-:W-:Y:S01]  /*15a0*/  SHF.R.S32.HI R14, RZ, 0x1f, R10 ;  /* 0x0000001fff0e7819 */ /* 0x000fe2000001140a */
[----:B------:R-:W-:Y:S01]  /*15b0*/  ULDC.64 UR8, c[0x0][0x280] ;  /* 0x0000a00000087ab9 */ /* 0x000fe20000000a00 */
[----:B------:R-:W-:Y:S02]  /*15c0*/  IADD3 R12, P5, R5, R10, RZ ;  /* 0x0000000a050c7210 */ /* 0x000fe40007fbe0ff */
[----:B------:R-:W-:Y:S02]  /*15d0*/  FSEL R15, R15, RZ, !P4 ;  /* 0x000000ff0f0f7208 */ /* 0x000fe40006000000 */
[----:B------:R-:W-:Y:S01]  /*15e0*/  LEA.HI.X.SX32 R13, R5, R14, 0x1, P5 ;  /* 0x0000000e050d7211 */ /* 0x000fe200028f0eff */
[C---:B0-----:R-:W-:Y:S02]  /*15f0*/  IMAD R14, R16.reuse, UR7, RZ ;  /* 0x00000007100e7c24 */ /* 0x041fe4000f8e02ff */
[----:B------:R-:W-:-:S04]  /*1600*/  IMAD.WIDE.U32 R12, R16, UR6, R12 ;  /* 0x00000006100c7c25 */ /* 0x000fc8000f8e000c */
[----:B------:R-:W-:Y:S01]  /*1610*/  IMAD R11, R17, UR6, R14 ;  /* 0x00000006110b7c24 */ /* 0x000fe2000f8e020e */
[----:B------:R-:W-:Y:S01]  /*1620*/  FSEL R17, R18, RZ, !P2 ;  /* 0x000000ff12117208 */ /* 0x000fe20005000000 */
[----:B------:R-:W-:-:S03]  /*1630*/  IMAD R14, R41, UR8, RZ ;  /* 0x00000008290e7c24 */ /* 0x000fc6000f8e02ff */
[----:B------:R-:W-:Y:S01]  /*1640*/  IADD3 R13, R13, R11, RZ ;  /* 0x0000000b0d0d7210 */ /* 0x000fe20007ffe0ff */
[C---:B------:R-:W-:Y:S02]  /*1650*/  IMAD R11, R7.reuse, UR9, R14 ;  /* 0x00000009070b7c24 */ /* 0x040fe4000f8e020e */
[----:B------:R-:W-:Y:S01]  /*1660*/  IMAD.WIDE.U32 R12, R7, UR8, R12 ;  /* 0x00000008070c7c25 */ /* 0x000fe2000f8e000c */
[----:B------:R-:W-:Y:S02]  /*1670*/  ULDC.64 UR8, c[0x0][0x260] ;  /* 0x0000980000087ab9 */ /* 0x000fe40000000a00 */
[----:B------:R-:W-:-:S04]  /*1680*/  IADD3 R6, P5, R6, R12, RZ ;  /* 0x0000000c06067210 */ /* 0x000fc80007fbe0ff */
[----:B------:R-:W-:Y:S02]  /*1690*/  IADD3.X R13, R42, R13, R11, P5, !PT ;  /* 0x0000000d2a0d7210 */ /* 0x000fe40002ffe40b */
[C---:B------:R-:W-:Y:S02]  /*16a0*/  LEA R12, P5, R6.reuse, UR8, 0x2 ;  /* 0x00000008060c7c11 */ /* 0x040fe4000f8a10ff */
[----:B------:R-:W-:Y:S02]  /*16b0*/  FSEL R11, R19, RZ, !P3 ;  /* 0x000000ff130b7208 */ /* 0x000fe40005800000 */
[----:B------:R-:W-:Y:S02]  /*16c0*/  LEA.HI.X R13, R6, UR9, R13, 0x2, P5 ;  /* 0x00000009060d7c11 */ /* 0x000fe4000a8f140d */
[----:B------:R-:W-:-:S03]  /*16d0*/  FSEL R19, R21, RZ, !P0 ;  /* 0x000000ff15137208 */ /* 0x000fc60004000000 */
[----:B------:R0:W-:Y:S04]  /*16e0*/  STG.E desc[UR4][R12.64], R11 ;  /* 0x0000000b0c007986 */ /* 0x0001e8000c101904 */
[----:B------:R0:W-:Y:S04]  /*16f0*/  STG.E desc[UR4][R12.64+0x80], R15 ;  /* 0x0000800f0c007986 */ /* 0x0001e8000c101904 */
[----:B------:R0:W-:Y:S04]  /*1700*/  STG.E desc[UR4][R12.64+0x100], R17 ;  /* 0x000100110c007986 */ /* 0x0001e8000c101904 */
[----:B------:R0:W-:Y:S02]  /*1710*/  STG.E desc[UR4][R12.64+0x180], R19 ;  /* 0x000180130c007986 */ /* 0x0001e4000c101904 */
.L_x_7370:
[----:B------:R-:W-:Y:S05]  /*1720*/  BSYNC B0 ;  /* 0x0000000000007941 */ /* 0x000fea0003800000 */
.L_x_7369:
[----:B------:R-:W-:Y:S01]  /*1730*/  VIADD R4, R4, 0x7f ;  /* 0x0000007f04047836 */ /* 0x000fe20000000000 */
[----:B0-----:R-:W-:Y:S01]  /*1740*/  SHF.L.U32 R13, R2, 0xd, RZ ;  /* 0x0000000d020d7819 */ /* 0x001fe200000006ff */
[----:B------:R-:W-:Y:S01]  /*1750*/  IMAD.SHL.U32 R12, R10, 0x40, RZ ;  /* 0x000000400a0c7824 */ /* 0x000fe200078e00ff */
[----:B------:R-:W-:Y:S01]  /*1760*/  BSSY B0, `(.L_x_7371) ;  /* 0x0000027000007945 */ /* 0x000fe20003800000 */
[----:B------:R-:W-:Y:S01]  /*1770*/  IMAD.SHL.U32 R6, R3, 0x4, RZ ;  /* 0x0000000403067824 */ /* 0x000fe200078e00ff */
[----:B------:R-:W-:Y:S02]  /*1780*/  SHF.R.S32.HI R11, RZ, 0x1f, R4 ;  /* 0x0000001fff0b7819 */ /* 0x000fe40000011404 */
[----:B------:R-:W-:Y:S02]  /*1790*/  SHF.R.S32.HI R14, RZ, 0x1f, R12 ;  /* 0x0000001fff0e7819 */ /* 0x000fe4000001140c */
[----:B------:R-:W-:Y:S02]  /*17a0*/  LEA.HI R11, R11, R4, RZ, 0x7 ;  /* 0x000000040b0b7211 */ /* 0x000fe400078f38ff */
[----:B------:R-:W-:-:S02]  /*17b0*/  IADD3 R12, P0, P2, R12, R6, R13 ;  /* 0x000000060c0c7210 */ /* 0x000fc40007a1e00d */
[----:B------:R-:W-:Y:S02]  /*17c0*/  LOP3.LUT R4, R11, 0xffffff80, RZ, 0xc0, !PT ;  /* 0xffffff800b047812 */ /* 0x000fe400078ec0ff */
[----:B------:R-:W-:Y:S02]  /*17d0*/  SHF.R.S32.HI R13, RZ, 0x1f, R13 ;  /* 0x0000001fff0d7819 */ /* 0x000fe4000001140d */
[----:B------:R-:W-:Y:S01]  /*17e0*/  SHF.R.S32.HI R6, RZ, 0x1f, R6 ;  /* 0x0000001fff067819 */ /* 0x000fe20000011406 */
[----:B------:R-:W-:-:S03]  /*17f0*/  IMAD.IADD R4, R4, 0x1, -R5 ;  /* 0x0000000104047824 */ /* 0x000fc600078e0a05 */
[----:B------:R-:W-:Y:S01]  /*1800*/  IADD3.X R13, R14, R6, R13, P0, P2 ;  /* 0x000000060e0d7210 */ /* 0x000fe200007e440d */
[----:B------:R-:W-:Y:S01]  /*1810*/  IMAD R6, R8, UR7, RZ ;  /* 0x0000000708067c24 */ /* 0x000fe2000f8e02ff */
[----:B------:R-:W-:-:S03]  /*1820*/  ISETP.GE.OR P1, PT, R3, R4, P1 ;  /* 0x000000040300720c */ /* 0x000fc60000f26670 */
[----:B------:R-:W-:Y:S02]  /*1830*/  IMAD R9, R9, UR6, R6 ;  /* 0x0000000609097c24 */ /* 0x000fe4000f8e0206 */
[----:B------:R-:W-:-:S05]  /*1840*/  IMAD.WIDE.U32 R12, R8, UR6, R12 ;  /* 0x00000006080c7c25 */ /* 0x000fca000f8e000c */
[----:B------:R-:W-:-:S03]  /*1850*/  IADD3 R11, R13, R9, RZ ;  /* 0x000000090d0b7210 */ /* 0x000fc60007ffe0ff */
[----:B------:R-:W-:Y:S05]  /*1860*/  @P1 BRA `(.L_x_7372) ;  /* 0x0000000000581947 */ /* 0x000fea0003800000 */
[----:B------:R-:W0:Y:S01]  /*1870*/  LDC.64 R8, c[0x0][0x2a8] ;  /* 0x0000aa00ff087b82 */ /* 0x000e220000000a00 */
[----:B------:R-:W-:Y:S01]  /*1880*/  SHF.R.S32.HI R6, RZ, 0x1f, R5 ;  /* 0x0000001fff067819 */ /* 0x000fe20000011405 */
[----:B------:R-:W-:Y:S01]  /*1890*/  ULDC.64 UR8, c[0x0][0x2b0] ;  /* 0x0000ac0000087ab9 */ /* 0x000fe20000000a00 */
[--C-:B------:R-:W-:Y:S02]  /*18a0*/  IADD3 R4, P0, P1, R10, R5, R3.reuse ;  /* 0x000000050a047210 */ /* 0x100fe4000791e003 */
[----:B------:R-:W-:Y:S02]  /*18b0*/  SHF.R.S32.HI R14, RZ, 0x1f, R10 ;  /* 0x0000001fff0e7819 */ /* 0x000fe4000001140a */
[----:B------:R-:W-:-:S04]  /*18c0*/  SHF.R.S32.HI R5, RZ, 0x1f, R3 ;  /* 0x0000001fff057819 */ /* 0x000fc80000011403 */
[----:B------:R-:W-:Y:S02]  /*18d0*/  IADD3.X R5, R14, R6, R5, P0, P1 ;  /* 0x000000060e057210 */ /* 0x000fe400007e2405 */
[----:B-----5:R-:W-:Y:S01]  /*18e0*/  FSETP.NEU.FTZ.AND P0, PT, R40, -INF , PT ;  /* 0xff8000002800780b */ /* 0x020fe20003f1d000 */
[C---:B0-----:R-:W-:Y:S02]  /*18f0*/  IMAD R6, R8.reuse, UR7, RZ ;  /* 0x0000000708067c24 */ /* 0x041fe4000f8e02ff */
[----:B------:R-:W-:-:S04]  /*1900*/  IMAD.WIDE.U32 R4, R8, UR6, R4 ;  /* 0x0000000608047c25 */ /* 0x000fc8000f8e0004 */
[----:B------:R-:W-:Y:S02]  /*1910*/  IMAD R9, R9, UR6, R6 ;  /* 0x0000000609097c24 */ /* 0x000fe4000f8e0206 */
[----:B------:R-:W-:Y:S02]  /*1920*/  IMAD R6, R41, UR8, RZ ;  /* 0x0000000829067c24 */ /* 0x000fe4000f8e02ff */
[----:B------:R-:W-:Y:S02]  /*1930*/  IMAD.IADD R5, R5, 0x1, R9 ;  /* 0x0000000105057824 */ /* 0x000fe400078e0209 */
[C---:B------:R-:W-:Y:S02]  /*1940*/  IMAD R9, R7.reuse, UR9, R6 ;  /* 0x0000000907097c24 */ /* 0x040fe4000f8e0206 */
[----:B------:R-:W-:Y:S01]  /*1950*/  FMUL.FTZ R6, R40, 1.4426950216293334961 ;  /* 0x3fb8aa3b28067820 */ /* 0x000fe20000410000 */
[----:B------:R-:W-:Y:S01]  /*1960*/  IMAD.WIDE.U32 R4, R7, UR8, R4 ;  /* 0x0000000807047c25 */ /* 0x000fe2000f8e0004 */
[----:B------:R-:W-:-:S03]  /*1970*/  ULDC.64 UR8, c[0x0][0x2a0] ;  /* 0x0000a80000087ab9 */ /* 0x000fc60000000a00 */
[----:B------:R-:W-:Y:S01]  /*1980*/  IMAD.IADD R5, R5, 0x1, R9 ;  /* 0x0000000105057824 */ /* 0x000fe200078e0209 */
[----:B------:R-:W-:-:S04]  /*1990*/  LEA R8, P1, R4, UR8, 0x2 ;  /* 0x0000000804087c11 */ /* 0x000fc8000f8210ff */
[----:B------:R-:W-:Y:S02]  /*19a0*/  LEA.HI.X R9, R4, UR9, R5, 0x2, P1 ;  /* 0x0000000904097c11 */ /* 0x000fe400088f1405 */
[----:B------:R-:W-:-:S05]  /*19b0*/  FSEL R5, R6, RZ, P0 ;  /* 0x000000ff06057208 */ /* 0x000fca0000000000 */
[----:B------:R0:W-:Y:S02]  /*19c0*/  STG.E desc[UR4][R8.64], R5 ;  /* 0x0000000508007986 */ /* 0x0001e4000c101904 */
.L_x_7372:
[----:B------:R-:W-:Y:S05]  /*19d0*/  BSYNC B0 ;  /* 0x0000000000007941 */ /* 0x000fea0003800000 */
.L_x_7371:
[----:B------:R-:W-:Y:S01]  /*19e0*/  ULDC.64 UR10, c[0x0][0x2e8] ;  /* 0x0000ba00000a7ab9 */ /* 0x000fe20000000a00 */
[----:B------:R-:W-:Y:S01]  /*19f0*/  ULDC.64 UR8, c[0x0][0x2d8] ;  /* 0x0000b60000087ab9 */ /* 0x000fe20000000a00 */
[----:B------:R-:W-:Y:S01]  /*1a00*/  MOV R10, R12 ;  /* 0x0000000c000a7202 */ /* 0x000fe20000000f00 */
[----:B------:R-:W-:Y:S01]  /*1a10*/  IMAD R6, R41, UR8, RZ ;  /* 0x0000000829067c24 */ /* 0x000fe2000f8e02ff */
[----:B------:R-:W-:-:S03]  /*1a20*/  ISETP.NE.U32.AND P0, PT, RZ, UR10, PT ;  /* 0x0000000aff007c0c */ /* 0x000fc6000bf05070 */
[----:B0-----:R-:W-:Y:S01]  /*1a30*/  IMAD.WIDE.U32 R4, R7, UR8, R10 ;  /* 0x0000000807047c25 */ /* 0x001fe2000f8e000a */
[----:B------:R-:W-:-:S03]  /*1a40*/  ISETP.NE.AND.EX P0, PT, RZ, UR11, PT, P0 ;  /* 0x0000000bff007c0c */ /* 0x000fc6000bf05300 */
[----:B------:R-:W-:Y:S01]  /*1a50*/  IMAD R7, R7, UR9, R6 ;  /* 0x0000000907077c24 */ /* 0x000fe2000f8e0206 */
[----:B------:R-:W-:Y:S01]  /*1a60*/  ISETP.NE.OR P0, PT, R3, RZ, !P0 ;  /* 0x000000ff0300720c */ /* 0x000fe20004705670 */
[----:B------:R-:W-:Y:S02]  /*1a70*/  ULDC.64 UR8, c[0x0][0x2b8] ;  /* 0x0000ae0000087ab9 */ /* 0x000fe40000000a00 */
[----:B------:R-:W-:Y:S01]  /*1a80*/  IMAD.IADD R5, R5, 0x1, R7 ;  /* 0x0000000105057824 */ /* 0x000fe200078e0207 */
[----:B------:R-:W-:-:S04]  /*1a90*/  LEA R6, P1, R4, UR8, 0x2 ;  /* 0x0000000804067c11 */ /* 0x000fc8000f8210ff */
[----:B------:R-:W-:-:S05]  /*1aa0*/  LEA.HI.X R7, R4, UR9, R5, 0x2, P1 ;  /* 0x0000000904077c11 */ /* 0x000fca00088f1405 */
        /* <DEDUP_REMOVED lines=17> */
.L_x_7373:
        /* <DEDUP_REMOVED lines=12> */
.L_x_7428:


//--------------------- .nv.global.init           --------------------------
	.section	.nv.global.init,"aw",@progbits
.nv.global.init:
	.type		$str$23,@object
	.size		$str$23,($str$24 - $str$23)
$str$23:
        /*0000*/ 	.byte	0x28, 0x61, 0x64, 0x64, 0x72, 0x65, 0x73, 0x73, 0x20, 0x26, 0x20, 0x6d, 0x61, 0x73, 0x6b, 0x29
        /*0010*/ 	.byte	0x20, 0x3d, 0x3d, 0x20, 0x30, 0x00
	.type		$str$24,@object
	.size		$str$24,(__unnamed_4 - $str$24)
$str$24:
        /*0016*/ 	.byte	0x2f, 0x74, 0x6d, 0x70, 0x2f, 0x6f, 0x73, 0x73, 0x5f, 0x6b, 0x65, 0x72, 0x6e, 0x65, 0x6c, 0x73
        /*0026*/ 	.byte	0x5f, 0x73, 0x72, 0x63, 0x2f, 0x66, 0x6c, 0x61, 0x73, 0x68, 0x5f, 0x61, 0x74, 0x74, 0x65, 0x6e
        /*0036*/ 	.byte	0x74, 0x69, 0x6f, 0x6e, 0x2f, 0x63, 0x73, 0x72, 0x63, 0x2f, 0x63, 0x75, 0x74, 0x6c, 0x61, 0x73
        /*0046*/ 	.byte	0x73, 0x2f, 0x69, 0x6e, 0x63, 0x6c, 0x75, 0x64, 0x65, 0x2f, 0x63, 0x75, 0x74, 0x65, 0x2f, 0x70
        /*0056*/ 	.byte	0x6f, 0x69, 0x6e, 0x74, 0x65, 0x72, 0x5f, 0x66, 0x6c, 0x61, 0x67, 0x67, 0x65, 0x64, 0x2e, 0x68
        /*0066*/ 	.byte	0x70, 0x70, 0x00
	.type		__unnamed_4,@object
	.size		__unnamed_4,(__unnamed_6 - __unnamed_4)
__unnamed_4:
        /* <DEDUP_REMOVED lines=17> */
        /*0179*/ 	.byte	0x43, 0x3c, 0x36, 0x34, 0x3e, 0x3e, 0x3e, 0x3e, 0x5d, 0x00
	.type		__unnamed_6,@object
	.size		__unnamed_6,(__unnamed_2 - __unnamed_6)
__unnamed_6:
        /* <DEDUP_REMOVED lines=23> */
	.type		__unnamed_2,@object
	.size		__unnamed_2,(__unnamed_3 - __unnamed_2)
__unnamed_2:
        /* <DEDUP_REMOVED lines=22> */
        /*044f*/ 	.byte	0x31, 0x36, 0x33, 0x38, 0x34, 0x3e, 0x3e, 0x3e, 0x3e, 0x20, 0x26, 0x5d, 0x00
	.type		__unnamed_3,@object
	.size		__unnamed_3,(__unnamed_1 - __unnamed_3)
__unnamed_3:
        /* <DEDUP_REMOVED lines=23> */
        /*05cc*/ 	.byte	0x75, 0x74, 0x65, 0x3a, 0x3a, 0x43, 0x3c, 0x30, 0x3e, 0x3e, 0x3e, 0x3e, 0x3e, 0x5d, 0x00
	.type		__unnamed_1,@object
	.size		__unnamed_1,(__unnamed_5 - __unnamed_1)
__unnamed_1:
        /* <DEDUP_REMOVED lines=29> */
        /*07ab*/ 	.byte	0x5d, 0x00
	.type		__unnamed_5,@object
	.size		__unnamed_5,(.L_4 - __unnamed_5)
__unnamed_5:
        /* <DEDUP_REMOVED lines=30> */
.L_4:


//--------------------- .nv.shared._ZN7cutlass13device_kernelIN5flash11enable_sm90INS1_16FlashAttnBwdSm90INS1_25CollectiveMainloopBwdSm90ILi2ELi2ELi2EN4cute5tupleIJNS5_1CILi1EEES8_S8_EEENS6_IJNS7_ILi128EEESA_NS7_ILi64EEEEEENS_10bfloat16_tEfNS_4arch4Sm90ELb0ELb0ELb1ELb0ELb0ELb1ELb0ELb0ELi2ELi1ELi2ELi2ELb0EEENS1_21CollectiveEpilogueBwdISC_SD_SF_Li256ELb0ELb0ELi1EEENS1_19SingleTileSchedulerILb0ELb0ELb0ELi128EEEEEEEEEvNT_6ParamsE --------------------------
	.section	.nv.shared._ZN7cutlass13device_kernelIN5flash11enable_sm90INS1_16FlashAttnBwdSm90INS1_25CollectiveMainloopBwdSm90ILi2ELi2ELi2EN4cute5tupleIJNS5_1CILi1EEES8_S8_EEENS6_IJNS7_ILi128EEESA_NS7_ILi64EEEEEENS_10bfloat16_tEfNS_4arch4Sm90ELb0ELb0ELb1ELb0ELb0ELb1ELb0ELb0ELi2ELi1ELi2ELi2ELb0EEENS1_21CollectiveEpilogueBwdISC_SD_SF_Li256ELb0ELb0ELi1EEENS1_19SingleTileSchedulerILb0ELb0ELb0ELi128EEEEEEEEEvNT_6ParamsE,"aw",@nobits
	.sectionflags	@""
	.align	16
	.zero		1024


//--------------------- .nv.shared.reserved.0     --------------------------
	.section	.nv.shared.reserved.0,"aw",@nobits
	.weak		__nv_reservedSMEM_offset_0_alias
	.size		__nv_reservedSMEM_offset_0_alias, 0, 0
	.other		__nv_reservedSMEM_offset_0_alias,@"STO_CUDA_RESERVED_SHARED STV_DEFAULT"
__nv_reservedSMEM_offset_0_alias:
	.zero		0


//--------------------- .nv.global                --------------------------
	.section	.nv.global,"aw",@nobits
.nv.global:
	.type		_ZN76_INTERNAL_322bdddb_40_flash_bwd_hdim64_bf16_softcapall_sm90_cu_f3e6f9ee_28354cute1_E,@object
	.size		_ZN76_INTERNAL_322bdddb_40_flash_bwd_hdim64_bf16_softcapall_sm90_cu_f3e6f9ee_28354cute1_E,(_ZN76_INTERNAL_322bdddb_40_flash_bwd_hdim64_bf16_softcapall_sm90_cu_f3e6f9ee_28354cuda3std3__45__cpo6cbeginE - _ZN76_INTERNAL_322bdddb_40_flash_bwd_hdim64_bf16_softcapall_sm90_cu_f3e6f9ee_28354cute1_E)
_ZN76_INTERNAL_322bdddb_40_flash_bwd_hdim64_bf16_softcapall_sm90_cu_f3e6f9ee_28354cute1_E:
	.zero		1
	.type		_ZN76_INTERNAL_322bdddb_40_flash_bwd_hdim64_bf16_softcapall_sm90_cu_f3e6f9ee_28354cuda3std3__45__cpo6cbeginE,@object
	.size		_ZN76_INTERNAL_322bdddb_40_flash_bwd_hdim64_bf16_softcapall_sm90_cu_f3e6f9ee_28354cuda3std3__45__cpo6cbeginE,(_ZN76_INTERNAL_322bdddb_40_flash_bwd_hdim64_bf16_softcapall_sm90_cu_f3e6f9ee_28354cuda3std3__48in_placeE - _ZN76_INTERNAL_322bdddb_40_flash_bwd_hdim64_bf16_softcapall_sm90_cu_f3e6f9ee_28354cuda3std3__45__cpo6cbeginE)
_ZN76_INTERNAL_322bdddb_40_flash_bwd_hdim64_bf16_softcapall_sm90_cu_f3e6f9ee_28354cuda3std3__45__cpo6cbeginE:
	.zero		1
	.type		_ZN76_INTERNAL_322bdddb_40_flash_bwd_hdim64_bf16_softcapall_sm90_cu_f3e6f9ee_28354cuda3std3__48in_placeE,@object
	.size		_ZN76_INTERNAL_322bdddb_40_flash_bwd_hdim64_bf16_softcapall_sm90_cu_f3e6f9ee_28354cuda3std3__48in_placeE,(_ZN76_INTERNAL_322bdddb_40_flash_bwd_hdim64_bf16_softcapall_sm90_cu_f3e6f9ee_28354cuda3std6ranges3__45__cpo9iter_moveE - _ZN76_INTERNAL_322bdddb_40_flash_bwd_hdim64_bf16_softcapall_sm90_cu_f3e6f9ee_28354cuda3std3__48in_placeE)
_ZN76_INTERNAL_322bdddb_40_flash_bwd_hdim64_bf16_softcapall_sm90_cu_f3e6f9ee_28354cuda3std3__48in_placeE:
	.zero		1
	.type		_ZN76_INTERNAL_322bdddb_40_flash_bwd_hdim64_bf16_softcapall_sm90_cu_f3e6f9ee_28354cuda3std6ranges3__45__cpo9iter_moveE,@object
	.size		_ZN76_INTERNAL_322bdddb_40_flash_bwd_hdim64_bf16_softcapall_sm90_cu_f3e6f9ee_28354cuda3std6ranges3__45__cpo9iter_moveE,(_ZN76_INTERNAL_322bdddb_40_flash_bwd_hdim64_bf16_softcapall_sm90_cu_f3e6f9ee_28354cuda3std3__45__cpo5beginE - _ZN76_INTERNAL_322bdddb_40_flash_bwd_hdim64_bf16_softcapall_sm90_cu_f3e6f9ee_28354cuda3std6ranges3__45__cpo9iter_moveE)
_ZN76_INTERNAL_322bdddb_40_flash_bwd_hdim64_bf16_softcapall_sm90_cu_f3e6f9ee_28354cuda3std6ranges3__45__cpo9iter_moveE:
	.zero		1
	.type		_ZN76_INTERNAL_322bdddb_40_flash_bwd_hdim64_bf16_softcapall_sm90_cu_f3e6f9ee_28354cuda3std3__45__cpo5beginE,@object
	.size		_ZN76_INTERNAL_322bdddb_40_flash_bwd_hdim64_bf16_softcapall_sm90_cu_f3e6f9ee_28354cuda3std3__45__cpo5beginE,(_ZN76_INTERNAL_322bdddb_40_flash_bwd_hdim64_bf16_softcapall_sm90_cu_f3e6f9ee_28354cuda3std3__478_GLOBAL__N__322bdddb_40_flash_bwd_hdim64_bf16_softcapall_sm90_cu_f3e6f9ee_28356ignoreE - _ZN76_INTERNAL_322bdddb_40_flash_bwd_hdim64_bf16_softcapall_sm90_cu_f3e6f9ee_28354cuda3std3__45__cpo5beginE)
_ZN76_INTERNAL_322bdddb_40_flash_bwd_hdim64_bf16_softcapall_sm90_cu_f3e6f9ee_28354cuda3std3__45__cpo5beginE:
	.zero		1
	.type		_ZN76_INTERNAL_322bdddb_40_flash_bwd_hdim64_bf16_softcapall_sm90_cu_f3e6f9ee_28354cuda3std3__478_GLOBAL__N__322bdddb_40_flash_bwd_hdim64_bf16_softcapall_sm90_cu_f3e6f9ee_28356ignoreE,@object
	.size		_ZN76_INTERNAL_322bdddb_40_flash_bwd_hdim64_bf16_softcapall_sm90_cu_f3e6f9ee_28354cuda3std3__478_GLOBAL__N__322bdddb_40_flash_bwd_hdim64_bf16_softcapall_sm90_cu_f3e6f9ee_28356ignoreE,(_ZN76_INTERNAL_322bdddb_40_flash_bwd_hdim64_bf16_softcapall_sm90_cu_f3e6f9ee_28354cute7productE - _ZN76_INTERNAL_322bdddb_40_flash_bwd_hdim64_bf16_softcapall_sm90_cu_f3e6f9ee_28354cuda3std3__478_GLOBAL__N__322bdddb_40_flash_bwd_hdim64_bf16_softcapall_sm90_cu_f3e6f9ee_28356ignoreE)
_ZN76_INTERNAL_322bdddb_40_flash_bwd_hdim64_bf16_softcapall_sm90_cu_f3e6f9ee_28354cuda3std3__478_GLOBAL__N__322bdddb_40_flash_bwd_hdim64_bf16_softcapall_sm90_cu_f3e6f9ee_28356ignoreE:
	.zero		1
	.type		_ZN76_INTERNAL_322bdddb_40_flash_bwd_hdim64_bf16_softcapall_sm90_cu_f3e6f9ee_28354cute7productE,@object
	.size		_ZN76_INTERNAL_322bdddb_40_flash_bwd_hdim64_bf16_softcapall_sm90_cu_f3e6f9ee_28354cute7productE,(_ZN76_INTERNAL_322bdddb_40_flash_bwd_hdim64_bf16_softcapall_sm90_cu_f3e6f9ee_28354cuda3std3__45__cpo3endE - _ZN76_INTERNAL_322bdddb_40_flash_bwd_hdim64_bf16_softcapall_sm90_cu_f3e6f9ee_28354cute7productE)
_ZN76_INTERNAL_322bdddb_40_flash_bwd_hdim64_bf16_softcapall_sm90_cu_f3e6f9ee_28354cute7productE:
	.zero		1
	.type		_ZN76_INTERNAL_322bdddb_40_flash_bwd_hdim64_bf16_softcapall_sm90_cu_f3e6f9ee_28354cuda3std3__45__cpo3endE,@object
	.size		_ZN76_INTERNAL_322bdddb_40_flash_bwd_hdim64_bf16_softcapall_sm90_cu_f3e6f9ee_28354cuda3std3__45__cpo3endE,(_ZN76_INTERNAL_322bdddb_40_flash_bwd_hdim64_bf16_softcapall_sm90_cu_f3e6f9ee_28354cuda3std3__419piecewise_constructE - _ZN76_INTERNAL_322bdddb_40_flash_bwd_hdim64_bf16_softcapall_sm90_cu_f3e6f9ee_28354cuda3std3__45__cpo3endE)
_ZN76_INTERNAL_322bdddb_40_flash_bwd_hdim64_bf16_softcapall_sm90_cu_f3e6f9ee_28354cuda3std3__45__cpo3endE:
	.zero		1
	.type		_ZN76_INTERNAL_322bdddb_40_flash_bwd_hdim64_bf16_softcapall_sm90_cu_f3e6f9ee_28354cuda3std3__419piecewise_constructE,@object
	.size		_ZN76_INTERNAL_322bdddb_40_flash_bwd_hdim64_bf16_softcapall_sm90_cu_f3e6f9ee_28354cuda3std3__419piecewise_constructE,(_ZN76_INTERNAL_322bdddb_40_flash_bwd_hdim64_bf16_softcapall_sm90_cu_f3e6f9ee_28354cuda3std3__45__cpo4cendE - _ZN76_INTERNAL_322bdddb_40_flash_bwd_hdim64_bf16_softcapall_sm90_cu_f3e6f9ee_28354cuda3std3__419piecewise_constructE)
_ZN76_INTERNAL_322bdddb_40_flash_bwd_hdim64_bf16_softcapall_sm90_cu_f3e6f9ee_28354cuda3std3__419piecewise_constructE:
	.zero		1
	.type		_ZN76_INTERNAL_322bdddb_40_flash_bwd_hdim64_bf16_softcapall_sm90_cu_f3e6f9ee_28354cuda3std3__45__cpo4cendE,@object
	.size		_ZN76_INTERNAL_322bdddb_40_flash_bwd_hdim64_bf16_softcapall_sm90_cu_f3e6f9ee_28354cuda3std3__45__cpo4cendE,(_ZN76_INTERNAL_322bdddb_40_flash_bwd_hdim64_bf16_softcapall_sm90_cu_f3e6f9ee_28354cuda3std6ranges3__45__cpo4swapE - _ZN76_INTERNAL_322bdddb_40_flash_bwd_hdim64_bf16_softcapall_sm90_cu_f3e6f9ee_28354cuda3std3__45__cpo4cendE)
_ZN76_INTERNAL_322bdddb_40_flash_bwd_hdim64_bf16_softcapall_sm90_cu_f3e6f9ee_28354cuda3std3__45__cpo4cendE:
	.zero		1
	.type		_ZN76_INTERNAL_322bdddb_40_flash_bwd_hdim64_bf16_softcapall_sm90_cu_f3e6f9ee_28354cuda3std6ranges3__45__cpo4swapE,@object
	.size		_ZN76_INTERNAL_322bdddb_40_flash_bwd_hdim64_bf16_softcapall_sm90_cu_f3e6f9ee_28354cuda3std6ranges3__45__cpo4swapE,(.L_13 - _ZN76_INTERNAL_322bdddb_40_flash_bwd_hdim64_bf16_softcapall_sm90_cu_f3e6f9ee_28354cuda3std6ranges3__45__cpo4swapE)
_ZN76_INTERNAL_322bdddb_40_flash_bwd_hdim64_bf16_softcapall_sm90_cu_f3e6f9ee_28354cuda3std6ranges3__45__cpo4swapE:
	.zero		1
.L_13:


//--------------------- .nv.shared._ZN7cutlass13device_kernelIN5flash11enable_sm90INS1_16FlashAttnBwdSm90INS1_25CollectiveMainloopBwdSm90ILi2ELi2ELi2EN4cute5tupleIJNS5_1CILi1EEES8_S8_EEENS6_IJNS7_ILi128EEESA_NS7_ILi64EEEEEENS_10bfloat16_tEfNS_4arch4Sm90ELb0ELb0ELb1ELb0ELb1ELb1ELb0ELb0ELi2ELi1ELi2ELi2ELb0EEENS1_21CollectiveEpilogueBwdISC_SD_SF_Li256ELb0ELb0ELi1EEENS1_19SingleTileSchedulerILb0ELb0ELb0ELi128EEEEEEEEEvNT_6ParamsE --------------------------
	.section	.nv.shared._ZN7cutlass13device_kernelIN5flash11enable_sm90INS1_16FlashAttnBwdSm90INS1_25CollectiveMainloopBwdSm90ILi2ELi2ELi2EN4cute5tupleIJNS5_1CILi1EEES8_S8_EEENS6_IJNS7_ILi128EEESA_NS7_ILi64EEEEEENS_10bfloat16_tEfNS_4arch4Sm90ELb0ELb0ELb1ELb0ELb1ELb1ELb0ELb0ELi2ELi1ELi2ELi2ELb0EEENS1_21CollectiveEpilogueBwdISC_SD_SF_Li256ELb0ELb0ELi1EEENS1_19SingleTileSchedulerILb0ELb0ELb0ELi128EEEEEEEEEvNT_6ParamsE,"aw",@nobits
	.sectionflags	@""
	.align	16
	.zero		1024


//--------------------- .nv.shared._ZN7cutlass13device_kernelIN5flash11enable_sm90INS1_16FlashAttnBwdSm90INS1_25CollectiveMainloopBwdSm90ILi2ELi2ELi2EN4cute5tupleIJNS5_1CILi1EEES8_S8_EEENS6_IJNS7_ILi128EEESA_NS7_ILi64EEEEEENS_10bfloat16_tEfNS_4arch4Sm90ELb0ELb0ELb1ELb0ELb0ELb1ELb0ELb0ELi2ELi1ELi2ELi2ELb0EEENS1_24CollectiveEpilogueBwdGQAISC_fSF_Li256ELb0ELb0EEENS1_19SingleTileSchedulerILb0ELb0ELb0ELi128EEEEEEEEEvNT_6ParamsE --------------------------
	.section	.nv.shared._ZN7cutlass13device_kernelIN5flash11enable_sm90INS1_16FlashAttnBwdSm90INS1_25CollectiveMainloopBwdSm90ILi2ELi2ELi2EN4cute5tupleIJNS5_1CILi1EEES8_S8_EEENS6_IJNS7_ILi128EEESA_NS7_ILi64EEEEEENS_10bfloat16_tEfNS_4arch4Sm90ELb0ELb0ELb1ELb0ELb0ELb1ELb0ELb0ELi2ELi1ELi2ELi2ELb0EEENS1_24CollectiveEpilogueBwdGQAISC_fSF_Li256ELb0ELb0EEENS1_19SingleTileSchedulerILb0ELb0ELb0ELi128EEEEEEEEEvNT_6ParamsE,"aw",@nobits
	.sectionflags	@""
	.align	16
	.zero		1024


//--------------------- .nv.shared._ZN7cutlass13device_kernelIN5flash11enable_sm90INS1_16FlashAttnBwdSm90INS1_25CollectiveMainloopBwdSm90ILi2ELi2ELi2EN4cute5tupleIJNS5_1CILi1EEES8_S8_EEENS6_IJNS7_ILi128EEESA_NS7_ILi64EEEEEENS_10bfloat16_tEfNS_4arch4Sm90ELb0ELb0ELb1ELb0ELb1ELb1ELb0ELb0ELi2ELi1ELi2ELi2ELb0EEENS1_24CollectiveEpilogueBwdGQAISC_fSF_Li256ELb0ELb1EEENS1_19SingleTileSchedulerILb0ELb0ELb0ELi128EEEEEEEEEvNT_6ParamsE --------------------------
	.section	.nv.shared._ZN7cutlass13device_kernelIN5flash11enable_sm90INS1_16FlashAttnBwdSm90INS1_25CollectiveMainloopBwdSm90ILi2ELi2ELi2EN4cute5tupleIJNS5_1CILi1EEES8_S8_EEENS6_IJNS7_ILi128EEESA_NS7_ILi64EEEEEENS_10bfloat16_tEfNS_4arch4Sm90ELb0ELb0ELb1ELb0ELb1ELb1ELb0ELb0ELi2ELi1ELi2ELi2ELb0EEENS1_24CollectiveEpilogueBwdGQAISC_fSF_Li256ELb0ELb1EEENS1_19SingleTileSchedulerILb0ELb0ELb0ELi128EEEEEEEEEvNT_6ParamsE,"aw",@nobits
	.sectionflags	@""
	.align	16
	.zero		1024


//--------------------- .nv.shared._ZN7cutlass13device_kernelIN5flash11enable_sm90INS1_16FlashAttnBwdSm90INS1_25CollectiveMainloopBwdSm90ILi2ELi2ELi2EN4cute5tupleIJNS5_1CILi1EEES8_S8_EEENS6_IJNS7_ILi128EEESA_NS7_ILi64EEEEEENS_10bfloat16_tEfNS_4arch4Sm90ELb0ELb0ELb1ELb1ELb0ELb1ELb0ELb0ELi2ELi1ELi2ELi2ELb0EEENS1_21CollectiveEpilogueBwdISC_SD_SF_Li256ELb1ELb0ELi1EEENS1_19SingleTileSchedulerILb1ELb0ELb0ELi128EEEEEEEEEvNT_6ParamsE --------------------------
	.section	.nv.shared._ZN7cutlass13device_kernelIN5flash11enable_sm90INS1_16FlashAttnBwdSm90INS1_25CollectiveMainloopBwdSm90ILi2ELi2ELi2EN4cute5tupleIJNS5_1CILi1EEES8_S8_EEENS6_IJNS7_ILi128EEESA_NS7_ILi64EEEEEENS_10bfloat16_tEfNS_4arch4Sm90ELb0ELb0ELb1ELb1ELb0ELb1ELb0ELb0ELi2ELi1ELi2ELi2ELb0EEENS1_21CollectiveEpilogueBwdISC_SD_SF_Li256ELb1ELb0ELi1EEENS1_19SingleTileSchedulerILb1ELb0ELb0ELi128EEEEEEEEEvNT_6ParamsE,"aw",@nobits
	.sectionflags	@""
	.align	16
	.zero		1024


//--------------------- .nv.shared._ZN7cutlass13device_kernelIN5flash11enable_sm90INS1_16FlashAttnBwdSm90INS1_25CollectiveMainloopBwdSm90ILi2ELi2ELi2EN4cute5tupleIJNS5_1CILi1EEES8_S8_EEENS6_IJNS7_ILi128EEESA_NS7_ILi64EEEEEENS_10bfloat16_tEfNS_4arch4Sm90ELb0ELb0ELb1ELb1ELb1ELb1ELb0ELb0ELi2ELi1ELi2ELi2ELb0EEENS1_21CollectiveEpilogueBwdISC_SD_SF_Li256ELb1ELb0ELi1EEENS1_19SingleTileSchedulerILb1ELb0ELb0ELi128EEEEEEEEEvNT_6ParamsE --------------------------
	.section	.nv.shared._ZN7cutlass13device_kernelIN5flash11enable_sm90INS1_16FlashAttnBwdSm90INS1_25CollectiveMainloopBwdSm90ILi2ELi2ELi2EN4cute5tupleIJNS5_1CILi1EEES8_S8_EEENS6_IJNS7_ILi128EEESA_NS7_ILi64EEEEEENS_10bfloat16_tEfNS_4arch4Sm90ELb0ELb0ELb1ELb1ELb1ELb1ELb0ELb0ELi2ELi1ELi2ELi2ELb0EEENS1_21CollectiveEpilogueBwdISC_SD_SF_Li256ELb1ELb0ELi1EEENS1_19SingleTileSchedulerILb1ELb0ELb0ELi128EEEEEEEEEvNT_6ParamsE,"aw",@nobits
	.sectionflags	@""
	.align	16
	.zero		1024


//--------------------- .nv.shared._ZN7cutlass13device_kernelIN5flash11enable_sm90INS1_16FlashAttnBwdSm90INS1_25CollectiveMainloopBwdSm90ILi2ELi2ELi2EN4cute5tupleIJNS5_1CILi1EEES8_S8_EEENS6_IJNS7_ILi128EEESA_NS7_ILi64EEEEEENS_10bfloat16_tEfNS_4arch4Sm90ELb0ELb0ELb1ELb1ELb0ELb1ELb0ELb0ELi2ELi1ELi2ELi2ELb0EEENS1_24CollectiveEpilogueBwdGQAISC_fSF_Li256ELb1ELb0EEENS1_19SingleTileSchedulerILb1ELb0ELb0ELi128EEEEEEEEEvNT_6ParamsE --------------------------
	.section	.nv.shared._ZN7cutlass13device_kernelIN5flash11enable_sm90INS1_16FlashAttnBwdSm90INS1_25CollectiveMainloopBwdSm90ILi2ELi2ELi2EN4cute5tupleIJNS5_1CILi1EEES8_S8_EEENS6_IJNS7_ILi128EEESA_NS7_ILi64EEEEEENS_10bfloat16_tEfNS_4arch4Sm90ELb0ELb0ELb1ELb1ELb0ELb1ELb0ELb0ELi2ELi1ELi2ELi2ELb0EEENS1_24CollectiveEpilogueBwdGQAISC_fSF_Li256ELb1ELb0EEENS1_19SingleTileSchedulerILb1ELb0ELb0ELi128EEEEEEEEEvNT_6ParamsE,"aw",@nobits
	.sectionflags	@""
	.align	16
	.zero		1024


//--------------------- .nv.shared._ZN7cutlass13device_kernelIN5flash11enable_sm90INS1_16FlashAttnBwdSm90INS1_25CollectiveMainloopBwdSm90ILi2ELi2ELi2EN4cute5tupleIJNS5_1CILi1EEES8_S8_EEENS6_IJNS7_ILi128EEESA_NS7_ILi64EEEEEENS_10bfloat16_tEfNS_4arch4Sm90ELb0ELb0ELb1ELb1ELb1ELb1ELb0ELb0ELi2ELi1ELi2ELi2ELb0EEENS1_24CollectiveEpilogueBwdGQAISC_fSF_Li256ELb1ELb1EEENS1_19SingleTileSchedulerILb1ELb0ELb0ELi128EEEEEEEEEvNT_6ParamsE --------------------------
	.section	.nv.shared._ZN7cutlass13device_kernelIN5flash11enable_sm90INS1_16FlashAttnBwdSm90INS1_25CollectiveMainloopBwdSm90ILi2ELi2ELi2EN4cute5tupleIJNS5_1CILi1EEES8_S8_EEENS6_IJNS7_ILi128EEESA_NS7_ILi64EEEEEENS_10bfloat16_tEfNS_4arch4Sm90ELb0ELb0ELb1ELb1ELb1ELb1ELb0ELb0ELi2ELi1ELi2ELi2ELb0EEENS1_24CollectiveEpilogueBwdGQAISC_fSF_Li256ELb1ELb1EEENS1_19SingleTileSchedulerILb1ELb0ELb0ELi128EEEEEEEEEvNT_6ParamsE,"aw",@nobits
	.sectionflags	@""
	.align	16
	.zero		1024


//--------------------- .nv.shared._ZN7cutlass13device_kernelIN5flash11enable_sm90INS1_16FlashAttnBwdSm90INS1_25CollectiveMainloopBwdSm90ILi2ELi2ELi2EN4cute5tupleIJNS5_1CILi1EEES8_S8_EEENS6_IJNS7_ILi128EEESA_NS7_ILi64EEEEEENS_10bfloat16_tEfNS_4arch4Sm90ELb0ELb1ELb1ELb0ELb0ELb1ELb0ELb0ELi2ELi1ELi2ELi2ELb0EEENS1_21CollectiveEpilogueBwdISC_SD_SF_Li256ELb0ELb0ELi1EEENS1_19SingleTileSchedulerILb0ELb0ELb0ELi128EEEEEEEEEvNT_6ParamsE --------------------------
	.section	.nv.shared._ZN7cutlass13device_kernelIN5flash11enable_sm90INS1_16FlashAttnBwdSm90INS1_25CollectiveMainloopBwdSm90ILi2ELi2ELi2EN4cute5tupleIJNS5_1CILi1EEES8_S8_EEENS6_IJNS7_ILi128EEESA_NS7_ILi64EEEEEENS_10bfloat16_tEfNS_4arch4Sm90ELb0ELb1ELb1ELb0ELb0ELb1ELb0ELb0ELi2ELi1ELi2ELi2ELb0EEENS1_21CollectiveEpilogueBwdISC_SD_SF_Li256ELb0ELb0ELi1EEENS1_19SingleTileSchedulerILb0ELb0ELb0ELi128EEEEEEEEEvNT_6ParamsE,"aw",@nobits
	.sectionflags	@""
	.align	16
	.zero		1024


//--------------------- .nv.shared._ZN7cutlass13device_kernelIN5flash11enable_sm90INS1_16FlashAttnBwdSm90INS1_25CollectiveMainloopBwdSm90ILi2ELi2ELi2EN4cute5tupleIJNS5_1CILi1EEES8_S8_EEENS6_IJNS7_ILi128EEESA_NS7_ILi64EEEEEENS_10bfloat16_tEfNS_4arch4Sm90ELb0ELb1ELb1ELb0ELb1ELb1ELb0ELb0ELi2ELi1ELi2ELi2ELb0EEENS1_21CollectiveEpilogueBwdISC_SD_SF_Li256ELb0ELb0ELi1EEENS1_19SingleTileSchedulerILb0ELb0ELb0ELi128EEEEEEEEEvNT_6ParamsE --------------------------
	.section	.nv.shared._ZN7cutlass13device_kernelIN5flash11enable_sm90INS1_16FlashAttnBwdSm90INS1_25CollectiveMainloopBwdSm90ILi2ELi2ELi2EN4cute5tupleIJNS5_1CILi1EEES8_S8_EEENS6_IJNS7_ILi128EEESA_NS7_ILi64EEEEEENS_10bfloat16_tEfNS_4arch4Sm90ELb0ELb1ELb1ELb0ELb1ELb1ELb0ELb0ELi2ELi1ELi2ELi2ELb0EEENS1_21CollectiveEpilogueBwdISC_SD_SF_Li256ELb0ELb0ELi1EEENS1_19SingleTileSchedulerILb0ELb0ELb0ELi128EEEEEEEEEvNT_6ParamsE,"aw",@nobits
	.sectionflags	@""
	.align	16
	.zero		1024


//--------------------- .nv.shared._ZN7cutlass13device_kernelIN5flash11enable_sm90INS1_16FlashAttnBwdSm90INS1_25CollectiveMainloopBwdSm90ILi2ELi2ELi2EN4cute5tupleIJNS5_1CILi1EEES8_S8_EEENS6_IJNS7_ILi128EEESA_NS7_ILi64EEEEEENS_10bfloat16_tEfNS_4arch4Sm90ELb0ELb1ELb1ELb0ELb0ELb1ELb0ELb0ELi2ELi1ELi2ELi2ELb0EEENS1_24CollectiveEpilogueBwdGQAISC_fSF_Li256ELb0ELb0EEENS1_19SingleTileSchedulerILb0ELb0ELb0ELi128EEEEEEEEEvNT_6ParamsE --------------------------
	.section	.nv.shared._ZN7cutlass13device_kernelIN5flash11enable_sm90INS1_16FlashAttnBwdSm90INS1_25CollectiveMainloopBwdSm90ILi2ELi2ELi2EN4cute5tupleIJNS5_1CILi1EEES8_S8_EEENS6_IJNS7_ILi128EEESA_NS7_ILi64EEEEEENS_10bfloat16_tEfNS_4arch4Sm90ELb0ELb1ELb1ELb0ELb0ELb1ELb0ELb0ELi2ELi1ELi2ELi2ELb0EEENS1_24CollectiveEpilogueBwdGQAISC_fSF_Li256ELb0ELb0EEENS1_19SingleTileSchedulerILb0ELb0ELb0ELi128EEEEEEEEEvNT_6ParamsE,"aw",@nobits
	.sectionflags	@""
	.align	16
	.zero		1024


//--------------------- .nv.shared._ZN7cutlass13device_kernelIN5flash11enable_sm90INS1_16FlashAttnBwdSm90INS1_25CollectiveMainloopBwdSm90ILi2ELi2ELi2EN4cute5tupleIJNS5_1CILi1EEES8_S8_EEENS6_IJNS7_ILi128EEESA_NS7_ILi64EEEEEENS_10bfloat16_tEfNS_4arch4Sm90ELb0ELb1ELb1ELb0ELb1ELb1ELb0ELb0ELi2ELi1ELi2ELi2ELb0EEENS1_24CollectiveEpilogueBwdGQAISC_fSF_Li256ELb0ELb1EEENS1_19SingleTileSchedulerILb0ELb0ELb0ELi128EEEEEEEEEvNT_6ParamsE --------------------------
	.section	.nv.shared._ZN7cutlass13device_kernelIN5flash11enable_sm90INS1_16FlashAttnBwdSm90INS1_25CollectiveMainloopBwdSm90ILi2ELi2ELi2EN4cute5tupleIJNS5_1CILi1EEES8_S8_EEENS6_IJNS7_ILi128EEESA_NS7_ILi64EEEEEENS_10bfloat16_tEfNS_4arch4Sm90ELb0ELb1ELb1ELb0ELb1ELb1ELb0ELb0ELi2ELi1ELi2ELi2ELb0EEENS1_24CollectiveEpilogueBwdGQAISC_fSF_Li256ELb0ELb1EEENS1_19SingleTileSchedulerILb0ELb0ELb0ELi128EEEEEEEEEvNT_6ParamsE,"aw",@nobits
	.sectionflags	@""
	.align	16
	.zero		1024


//--------------------- .nv.shared._ZN7cutlass13device_kernelIN5flash11enable_sm90INS1_16FlashAttnBwdSm90INS1_25CollectiveMainloopBwdSm90ILi2ELi2ELi2EN4cute5tupleIJNS5_1CILi1EEES8_S8_EEENS6_IJNS7_ILi128EEESA_NS7_ILi64EEEEEENS_10bfloat16_tEfNS_4arch4Sm90ELb0ELb1ELb1ELb1ELb0ELb1ELb0ELb0ELi2ELi1ELi2ELi2ELb0EEENS1_21CollectiveEpilogueBwdISC_SD_SF_Li256ELb1ELb0ELi1EEENS1_19SingleTileSchedulerILb1ELb0ELb0ELi128EEEEEEEEEvNT_6ParamsE --------------------------
	.section	.nv.shared._ZN7cutlass13device_kernelIN5flash11enable_sm90INS1_16FlashAttnBwdSm90INS1_25CollectiveMainloopBwdSm90ILi2ELi2ELi2EN4cute5tupleIJNS5_1CILi1EEES8_S8_EEENS6_IJNS7_ILi128EEESA_NS7_ILi64EEEEEENS_10bfloat16_tEfNS_4arch4Sm90ELb0ELb1ELb1ELb1ELb0ELb1ELb0ELb0ELi2ELi1ELi2ELi2ELb0EEENS1_21CollectiveEpilogueBwdISC_SD_SF_Li256ELb1ELb0ELi1EEENS1_19SingleTileSchedulerILb1ELb0ELb0ELi128EEEEEEEEEvNT_6ParamsE,"aw",@nobits
	.sectionflags	@""
	.align	16
	.zero		1024


//--------------------- .nv.shared._ZN7cutlass13device_kernelIN5flash11enable_sm90INS1_16FlashAttnBwdSm90INS1_25CollectiveMainloopBwdSm90ILi2ELi2ELi2EN4cute5tupleIJNS5_1CILi1EEES8_S8_EEENS6_IJNS7_ILi128EEESA_NS7_ILi64EEEEEENS_10bfloat16_tEfNS_4arch4Sm90ELb0ELb1ELb1ELb1ELb1ELb1ELb0ELb0ELi2ELi1ELi2ELi2ELb0EEENS1_21CollectiveEpilogueBwdISC_SD_SF_Li256ELb1ELb0ELi1EEENS1_19SingleTileSchedulerILb1ELb0ELb0ELi128EEEEEEEEEvNT_6ParamsE --------------------------
	.section	.nv.shared._ZN7cutlass13device_kernelIN5flash11enable_sm90INS1_16FlashAttnBwdSm90INS1_25CollectiveMainloopBwdSm90ILi2ELi2ELi2EN4cute5tupleIJNS5_1CILi1EEES8_S8_EEENS6_IJNS7_ILi128EEESA_NS7_ILi64EEEEEENS_10bfloat16_tEfNS_4arch4Sm90ELb0ELb1ELb1ELb1ELb1ELb1ELb0ELb0ELi2ELi1ELi2ELi2ELb0EEENS1_21CollectiveEpilogueBwdISC_SD_SF_Li256ELb1ELb0ELi1EEENS1_19SingleTileSchedulerILb1ELb0ELb0ELi128EEEEEEEEEvNT_6ParamsE,"aw",@nobits
	.sectionflags	@""
	.align	16
	.zero		1024


//--------------------- .nv.shared._ZN7cutlass13device_kernelIN5flash11enable_sm90INS1_16FlashAttnBwdSm90INS1_25CollectiveMainloopBwdSm90ILi2ELi2ELi2EN4cute5tupleIJNS5_1CILi1EEES8_S8_EEENS6_IJNS7_ILi128EEESA_NS7_ILi64EEEEEENS_10bfloat16_tEfNS_4arch4Sm90ELb0ELb1ELb1ELb1ELb0ELb1ELb0ELb0ELi2ELi1ELi2ELi2ELb0EEENS1_24CollectiveEpilogueBwdGQAISC_fSF_Li256ELb1ELb0EEENS1_19SingleTileSchedulerILb1ELb0ELb0ELi128EEEEEEEEEvNT_6ParamsE --------------------------
	.section	.nv.shared._ZN7cutlass13device_kernelIN5flash11enable_sm90INS1_16FlashAttnBwdSm90INS1_25CollectiveMainloopBwdSm90ILi2ELi2ELi2EN4cute5tupleIJNS5_1CILi1EEES8_S8_EEENS6_IJNS7_ILi128EEESA_NS7_ILi64EEEEEENS_10bfloat16_tEfNS_4arch4Sm90ELb0ELb1ELb1ELb1ELb0ELb1ELb0ELb0ELi2ELi1ELi2ELi2ELb0EEENS1_24CollectiveEpilogueBwdGQAISC_fSF_Li256ELb1ELb0EEENS1_19SingleTileSchedulerILb1ELb0ELb0ELi128EEEEEEEEEvNT_6ParamsE,"aw",@nobits
	.sectionflags	@""
	.align	16
	.zero		1024


//--------------------- .nv.shared._ZN7cutlass13device_kernelIN5flash11enable_sm90INS1_16FlashAttnBwdSm90INS1_25CollectiveMainloopBwdSm90ILi2ELi2ELi2EN4cute5tupleIJNS5_1CILi1EEES8_S8_EEENS6_IJNS7_ILi128EEESA_NS7_ILi64EEEEEENS_10bfloat16_tEfNS_4arch4Sm90ELb0ELb1ELb1ELb1ELb1ELb1ELb0ELb0ELi2ELi1ELi2ELi2ELb0EEENS1_24CollectiveEpilogueBwdGQAISC_fSF_Li256ELb1ELb1EEENS1_19SingleTileSchedulerILb1ELb0ELb0ELi128EEEEEEEEEvNT_6ParamsE --------------------------
	.section	.nv.shared._ZN7cutlass13device_kernelIN5flash11enable_sm90INS1_16FlashAttnBwdSm90INS1_25CollectiveMainloopBwdSm90ILi2ELi2ELi2EN4cute5tupleIJNS5_1CILi1EEES8_S8_EEENS6_IJNS7_ILi128EEESA_NS7_ILi64EEEEEENS_10bfloat16_tEfNS_4arch4Sm90ELb0ELb1ELb1ELb1ELb1ELb1ELb0ELb0ELi2ELi1ELi2ELi2ELb0EEENS1_24CollectiveEpilogueBwdGQAISC_fSF_Li256ELb1ELb1EEENS1_19SingleTileSchedulerILb1ELb0ELb0ELi128EEEEEEEEEvNT_6ParamsE,"aw",@nobits
	.sectionflags	@""
	.align	16
	.zero		1024


//--------------------- .nv.shared._ZN7cutlass13device_kernelIN5flash11enable_sm90INS1_16FlashAttnBwdSm90INS1_25CollectiveMainloopBwdSm90ILi2ELi2ELi2EN4cute5tupleIJNS5_1CILi1EEES8_S8_EEENS6_IJNS7_ILi96EEENS7_ILi128EEENS7_ILi64EEEEEENS_10bfloat16_tEfNS_4arch4Sm90ELb1ELb0ELb1ELb0ELb0ELb1ELb0ELb1ELi2ELi1ELi2ELi2ELb0EEENS1_21CollectiveEpilogueBwdISD_SE_SG_Li256ELb0ELb0ELi1EEENS1_25SingleTileBwdLPTSchedulerILb0ELi128ELb0EEEEEEEEEvNT_6ParamsE --------------------------
	.section	.nv.shared._ZN7cutlass13device_kernelIN5flash11enable_sm90INS1_16FlashAttnBwdSm90INS1_25CollectiveMainloopBwdSm90ILi2ELi2ELi2EN4cute5tupleIJNS5_1CILi1EEES8_S8_EEENS6_IJNS7_ILi96EEENS7_ILi128EEENS7_ILi64EEEEEENS_10bfloat16_tEfNS_4arch4Sm90ELb1ELb0ELb1ELb0ELb0ELb1ELb0ELb1ELi2ELi1ELi2ELi2ELb0EEENS1_21CollectiveEpilogueBwdISD_SE_SG_Li256ELb0ELb0ELi1EEENS1_25SingleTileBwdLPTSchedulerILb0ELi128ELb0EEEEEEEEEvNT_6ParamsE,"aw",@nobits
	.sectionflags	@""
	.align	16
	.zero		1024


//--------------------- .nv.shared._ZN7cutlass13device_kernelIN5flash11enable_sm90INS1_16FlashAttnBwdSm90INS1_25CollectiveMainloopBwdSm90ILi2ELi2ELi2EN4cute5tupleIJNS5_1CILi1EEES8_S8_EEENS6_IJNS7_ILi96EEENS7_ILi128EEENS7_ILi64EEEEEENS_10bfloat16_tEfNS_4arch4Sm90ELb1ELb0ELb1ELb0ELb1ELb1ELb0ELb1ELi2ELi1ELi2ELi2ELb0EEENS1_21CollectiveEpilogueBwdISD_SE_SG_Li256ELb0ELb0ELi1EEENS1_25SingleTileBwdLPTSchedulerILb0ELi128ELb1EEEEEEEEEvNT_6ParamsE --------------------------
	.section	.nv.shared._ZN7cutlass13device_kernelIN5flash11enable_sm90INS1_16FlashAttnBwdSm90INS1_25CollectiveMainloopBwdSm90ILi2ELi2ELi2EN4cute5tupleIJNS5_1CILi1EEES8_S8_EEENS6_IJNS7_ILi96EEENS7_ILi128EEENS7_ILi64EEEEEENS_10bfloat16_tEfNS_4arch4Sm90ELb1ELb0ELb1ELb0ELb1ELb1ELb0ELb1ELi2ELi1ELi2ELi2ELb0EEENS1_21CollectiveEpilogueBwdISD_SE_SG_Li256ELb0ELb0ELi1EEENS1_25SingleTileBwdLPTSchedulerILb0ELi128ELb1EEEEEEEEEvNT_6ParamsE,"aw",@nobits
	.sectionflags	@""
	.align	16
	.zero		1024


//--------------------- .nv.shared._ZN7cutlass13device_kernelIN5flash11enable_sm90INS1_16FlashAttnBwdSm90INS1_25CollectiveMainloopBwdSm90ILi2ELi2ELi2EN4cute5tupleIJNS5_1CILi1EEES8_S8_EEENS6_IJNS7_ILi96EEENS7_ILi128EEENS7_ILi64EEEEEENS_10bfloat16_tEfNS_4arch4Sm90ELb1ELb0ELb1ELb0ELb0ELb1ELb0ELb1ELi2ELi1ELi2ELi2ELb0EEENS1_24CollectiveEpilogueBwdGQAISD_fSG_Li256ELb0ELb0EEENS1_25SingleTileBwdLPTSchedulerILb0ELi128ELb0EEEEEEEEEvNT_6ParamsE --------------------------
	.section	.nv.shared._ZN7cutlass13device_kernelIN5flash11enable_sm90INS1_16FlashAttnBwdSm90INS1_25CollectiveMainloopBwdSm90ILi2ELi2ELi2EN4cute5tupleIJNS5_1CILi1EEES8_S8_EEENS6_IJNS7_ILi96EEENS7_ILi128EEENS7_ILi64EEEEEENS_10bfloat16_tEfNS_4arch4Sm90ELb1ELb0ELb1ELb0ELb0ELb1ELb0ELb1ELi2ELi1ELi2ELi2ELb0EEENS1_24CollectiveEpilogueBwdGQAISD_fSG_Li256ELb0ELb0EEENS1_25SingleTileBwdLPTSchedulerILb0ELi128ELb0EEEEEEEEEvNT_6ParamsE,"aw",@nobits
	.sectionflags	@""
	.align	16
	.zero		1024


//--------------------- .nv.shared._ZN7cutlass13device_kernelIN5flash11enable_sm90INS1_16FlashAttnBwdSm90INS1_25CollectiveMainloopBwdSm90ILi2ELi2ELi2EN4cute5tupleIJNS5_1CILi1EEES8_S8_EEENS6_IJNS7_ILi96EEENS7_ILi128EEENS7_ILi64EEEEEENS_10bfloat16_tEfNS_4arch4Sm90ELb1ELb0ELb1ELb0ELb1ELb1ELb0ELb1ELi2ELi1ELi2ELi2ELb0EEENS1_24CollectiveEpilogueBwdGQAISD_fSG_Li256ELb0ELb1EEENS1_25SingleTileBwdLPTSchedulerILb0ELi128ELb1EEEEEEEEEvNT_6ParamsE --------------------------
	.section	.nv.shared._ZN7cutlass13device_kernelIN5flash11enable_sm90INS1_16FlashAttnBwdSm90INS1_25CollectiveMainloopBwdSm90ILi2ELi2ELi2EN4cute5tupleIJNS5_1CILi1EEES8_S8_EEENS6_IJNS7_ILi96EEENS7_ILi128EEENS7_ILi64EEEEEENS_10bfloat16_tEfNS_4arch4Sm90ELb1ELb0ELb1ELb0ELb1ELb1ELb0ELb1ELi2ELi1ELi2ELi2ELb0EEENS1_24CollectiveEpilogueBwdGQAISD_fSG_Li256ELb0ELb1EEENS1_25SingleTileBwdLPTSchedulerILb0ELi128ELb1EEEEEEEEEvNT_6ParamsE,"aw",@nobits
	.sectionflags	@""
	.align	16
	.zero		1024


//--------------------- .nv.shared._ZN7cutlass13device_kernelIN5flash22FlashAttnBwdPreprocessIN4cute5tupleIJNS3_1CILi96EEENS5_ILi64EEEEEENS_10bfloat16_tEfNS_4arch4Sm90ELb1ELb0EEEEEvNT_6ParamsE --------------------------
	.section	.nv.shared._ZN7cutlass13device_kernelIN5flash22FlashAttnBwdPreprocessIN4cute5tupleIJNS3_1CILi96EEENS5_ILi64EEEEEENS_10bfloat16_tEfNS_4arch4Sm90ELb1ELb0EEEEEvNT_6ParamsE,"aw",@nobits
	.sectionflags	@""
	.align	16
	.zero		1024


//--------------------- .nv.shared._ZN7cutlass13device_kernelIN5flash11enable_sm90INS1_16FlashAttnBwdSm90INS1_25CollectiveMainloopBwdSm90ILi2ELi2ELi2EN4cute5tupleIJNS5_1CILi1EEES8_S8_EEENS6_IJNS7_ILi96EEENS7_ILi128EEENS7_ILi64EEEEEENS_10bfloat16_tEfNS_4arch4Sm90ELb1ELb0ELb1ELb1ELb0ELb1ELb0ELb1ELi2ELi1ELi2ELi2ELb0EEENS1_21CollectiveEpilogueBwdISD_SE_SG_Li256ELb1ELb0ELi1EEENS1_25SingleTileBwdLPTSchedulerILb1ELi128ELb0EEEEEEEEEvNT_6ParamsE --------------------------
	.section	.nv.shared._ZN7cutlass13device_kernelIN5flash11enable_sm90INS1_16FlashAttnBwdSm90INS1_25CollectiveMainloopBwdSm90ILi2ELi2ELi2EN4cute5tupleIJNS5_1CILi1EEES8_S8_EEENS6_IJNS7_ILi96EEENS7_ILi128EEENS7_ILi64EEEEEENS_10bfloat16_tEfNS_4arch4Sm90ELb1ELb0ELb1ELb1ELb0ELb1ELb0ELb1ELi2ELi1ELi2ELi2ELb0EEENS1_21CollectiveEpilogueBwdISD_SE_SG_Li256ELb1ELb0ELi1EEENS1_25SingleTileBwdLPTSchedulerILb1ELi128ELb0EEEEEEEEEvNT_6ParamsE,"aw",@nobits
	.sectionflags	@""
	.align	16
	.zero		1024


//--------------------- .nv.shared._ZN7cutlass13device_kernelIN5flash11enable_sm90INS1_16FlashAttnBwdSm90INS1_25CollectiveMainloopBwdSm90ILi2ELi2ELi2EN4cute5tupleIJNS5_1CILi1EEES8_S8_EEENS6_IJNS7_ILi96EEENS7_ILi128EEENS7_ILi64EEEEEENS_10bfloat16_tEfNS_4arch4Sm90ELb1ELb0ELb1ELb1ELb1ELb1ELb0ELb1ELi2ELi1ELi2ELi2ELb0EEENS1_21CollectiveEpilogueBwdISD_SE_SG_Li256ELb1ELb0ELi1EEENS1_25SingleTileBwdLPTSchedulerILb1ELi128ELb1EEEEEEEEEvNT_6ParamsE --------------------------
	.section	.nv.shared._ZN7cutlass13device_kernelIN5flash11enable_sm90INS1_16FlashAttnBwdSm90INS1_25CollectiveMainloopBwdSm90ILi2ELi2ELi2EN4cute5tupleIJNS5_1CILi1EEES8_S8_EEENS6_IJNS7_ILi96EEENS7_ILi128EEENS7_ILi64EEEEEENS_10bfloat16_tEfNS_4arch4Sm90ELb1ELb0ELb1ELb1ELb1ELb1ELb0ELb1ELi2ELi1ELi2ELi2ELb0EEENS1_21CollectiveEpilogueBwdISD_SE_SG_Li256ELb1ELb0ELi1EEENS1_25SingleTileBwdLPTSchedulerILb1ELi128ELb1EEEEEEEEEvNT_6ParamsE,"aw",@nobits
	.sectionflags	@""
	.align	16
	.zero		1024


//--------------------- .nv.shared._ZN7cutlass13device_kernelIN5flash11enable_sm90INS1_16FlashAttnBwdSm90INS1_25CollectiveMainloopBwdSm90ILi2ELi2ELi2EN4cute5tupleIJNS5_1CILi1EEES8_S8_EEENS6_IJNS7_ILi96EEENS7_ILi128EEENS7_ILi64EEEEEENS_10bfloat16_tEfNS_4arch4Sm90ELb1ELb0ELb1ELb1ELb0ELb1ELb0ELb1ELi2ELi1ELi2ELi2ELb0EEENS1_24CollectiveEpilogueBwdGQAISD_fSG_Li256ELb1ELb0EEENS1_25SingleTileBwdLPTSchedulerILb1ELi128ELb0EEEEEEEEEvNT_6ParamsE --------------------------
	.section	.nv.shared._ZN7cutlass13device_kernelIN5flash11enable_sm90INS1_16FlashAttnBwdSm90INS1_25CollectiveMainloopBwdSm90ILi2ELi2ELi2EN4cute5tupleIJNS5_1CILi1EEES8_S8_EEENS6_IJNS7_ILi96EEENS7_ILi128EEENS7_ILi64EEEEEENS_10bfloat16_tEfNS_4arch4Sm90ELb1ELb0ELb1ELb1ELb0ELb1ELb0ELb1ELi2ELi1ELi2ELi2ELb0EEENS1_24CollectiveEpilogueBwdGQAISD_fSG_Li256ELb1ELb0EEENS1_25SingleTileBwdLPTSchedulerILb1ELi128ELb0EEEEEEEEEvNT_6ParamsE,"aw",@nobits
	.sectionflags	@""
	.align	16
	.zero		1024


//--------------------- .nv.shared._ZN7cutlass13device_kernelIN5flash32FlashAttnBwdPostprocessConvertdQIN4cute5tupleIJNS3_1CILi96EEENS5_ILi64EEEEEENS_10bfloat16_tEfNS_4arch4Sm90ELi256ENS3_8TiledMMAINS3_8MMA_AtomIJNS3_4SM904GMMA27MMA_64x16x16_F32BF16BF16_SSILNSF_5MajorE1ELSH_0ELNSF_7ScaleInE1ELSI_1EEEEEENS3_6LayoutINS4_IJNS5_ILi1EEENS5_ILi2EEESM_EEENS4_IJNS5_ILi0EEESM_SP_EEEEENS4_IJNS3_10UnderscoreESS_SS_EEEEELb1EEEEEvNT_6ParamsE --------------------------
	.section	.nv.shared._ZN7cutlass13device_kernelIN5flash32FlashAttnBwdPostprocessConvertdQIN4cute5tupleIJNS3_1CILi96EEENS5_ILi64EEEEEENS_10bfloat16_tEfNS_4arch4Sm90ELi256ENS3_8TiledMMAINS3_8MMA_AtomIJNS3_4SM904GMMA27MMA_64x16x16_F32BF16BF16_SSILNSF_5MajorE1ELSH_0ELNSF_7ScaleInE1ELSI_1EEEEEENS3_6LayoutINS4_IJNS5_ILi1EEENS5_ILi2EEESM_EEENS4_IJNS5_ILi0EEESM_SP_EEEEENS4_IJNS3_10UnderscoreESS_SS_EEEEELb1EEEEEvNT_6ParamsE,"aw",@nobits
	.sectionflags	@""
	.align	16
	.zero		1024


//--------------------- .nv.shared._ZN7cutlass13device_kernelIN5flash11enable_sm90INS1_16FlashAttnBwdSm90INS1_25CollectiveMainloopBwdSm90ILi2ELi2ELi2EN4cute5tupleIJNS5_1CILi1EEES8_S8_EEENS6_IJNS7_ILi96EEENS7_ILi128EEENS7_ILi64EEEEEENS_10bfloat16_tEfNS_4arch4Sm90ELb1ELb0ELb1ELb1ELb1ELb1ELb0ELb1ELi2ELi1ELi2ELi2ELb0EEENS1_24CollectiveEpilogueBwdGQAISD_fSG_Li256ELb1ELb1EEENS1_25SingleTileBwdLPTSchedulerILb1ELi128ELb1EEEEEEEEEvNT_6ParamsE --------------------------
	.section	.nv.shared._ZN7cutlass13device_kernelIN5flash11enable_sm90INS1_16FlashAttnBwdSm90INS1_25CollectiveMainloopBwdSm90ILi2ELi2ELi2EN4cute5tupleIJNS5_1CILi1EEES8_S8_EEENS6_IJNS7_ILi96EEENS7_ILi128EEENS7_ILi64EEEEEENS_10bfloat16_tEfNS_4arch4Sm90ELb1ELb0ELb1ELb1ELb1ELb1ELb0ELb1ELi2ELi1ELi2ELi2ELb0EEENS1_24CollectiveEpilogueBwdGQAISD_fSG_Li256ELb1ELb1EEENS1_25SingleTileBwdLPTSchedulerILb1ELi128ELb1EEEEEEEEEvNT_6ParamsE,"aw",@nobits
	.sectionflags	@""
	.align	16
	.zero		1024


//--------------------- .nv.shared._ZN7cutlass13device_kernelIN5flash22FlashAttnBwdPreprocessIN4cute5tupleIJNS3_1CILi96EEENS5_ILi64EEEEEENS_10bfloat16_tEfNS_4arch4Sm90ELb1ELb1EEEEEvNT_6ParamsE --------------------------
	.section	.nv.shared._ZN7cutlass13device_kernelIN5flash22FlashAttnBwdPreprocessIN4cute5tupleIJNS3_1CILi96EEENS5_ILi64EEEEEENS_10bfloat16_tEfNS_4arch4Sm90ELb1ELb1EEEEEvNT_6ParamsE,"aw",@nobits
	.sectionflags	@""
	.align	16
	.zero		1024


//--------------------- .nv.shared._ZN7cutlass13device_kernelIN5flash11enable_sm90INS1_16FlashAttnBwdSm90INS1_25CollectiveMainloopBwdSm90ILi2ELi2ELi2EN4cute5tupleIJNS5_1CILi1EEES8_S8_EEENS6_IJNS7_ILi128EEESA_NS7_ILi64EEEEEENS_10bfloat16_tEfNS_4arch4Sm90ELb0ELb0ELb0ELb0ELb0ELb1ELb0ELb0ELi2ELi1ELi2ELi2ELb0EEENS1_21CollectiveEpilogueBwdISC_SD_SF_Li256ELb0ELb0ELi1EEENS1_19SingleTileSchedulerILb0ELb0ELb0ELi128EEEEEEEEEvNT_6ParamsE --------------------------
	.section	.nv.shared._ZN7cutlass13device_kernelIN5flash11enable_sm90INS1_16FlashAttnBwdSm90INS1_25CollectiveMainloopBwdSm90ILi2ELi2ELi2EN4cute5tupleIJNS5_1CILi1EEES8_S8_EEENS6_IJNS7_ILi128EEESA_NS7_ILi64EEEEEENS_10bfloat16_tEfNS_4arch4Sm90ELb0ELb0ELb0ELb0ELb0ELb1ELb0ELb0ELi2ELi1ELi2ELi2ELb0EEENS1_21CollectiveEpilogueBwdISC_SD_SF_Li256ELb0ELb0ELi1EEENS1_19SingleTileSchedulerILb0ELb0ELb0ELi128EEEEEEEEEvNT_6ParamsE,"aw",@nobits
	.sectionflags	@""
	.align	16
	.zero		1024


//--------------------- .nv.shared._ZN7cutlass13device_kernelIN5flash11enable_sm90INS1_16FlashAttnBwdSm90INS1_25CollectiveMainloopBwdSm90ILi2ELi2ELi2EN4cute5tupleIJNS5_1CILi1EEES8_S8_EEENS6_IJNS7_ILi128EEESA_NS7_ILi64EEEEEENS_10bfloat16_tEfNS_4arch4Sm90ELb0ELb0ELb0ELb0ELb1ELb1ELb0ELb0ELi2ELi1ELi2ELi2ELb0EEENS1_21CollectiveEpilogueBwdISC_SD_SF_Li256ELb0ELb0ELi1EEENS1_19SingleTileSchedulerILb0ELb0ELb0ELi128EEEEEEEEEvNT_6ParamsE --------------------------
	.section	.nv.shared._ZN7cutlass13device_kernelIN5flash11enable_sm90INS1_16FlashAttnBwdSm90INS1_25CollectiveMainloopBwdSm90ILi2ELi2ELi2EN4cute5tupleIJNS5_1CILi1EEES8_S8_EEENS6_IJNS7_ILi128EEESA_NS7_ILi64EEEEEENS_10bfloat16_tEfNS_4arch4Sm90ELb0ELb0ELb0ELb0ELb1ELb1ELb0ELb0ELi2ELi1ELi2ELi2ELb0EEENS1_21CollectiveEpilogueBwdISC_SD_SF_Li256ELb0ELb0ELi1EEENS1_19SingleTileSchedulerILb0ELb0ELb0ELi128EEEEEEEEEvNT_6ParamsE,"aw",@nobits
	.sectionflags	@""
	.align	16
	.zero		1024


//--------------------- .nv.shared._ZN7cutlass13device_kernelIN5flash11enable_sm90INS1_16FlashAttnBwdSm90INS1_25CollectiveMainloopBwdSm90ILi2ELi2ELi2EN4cute5tupleIJNS5_1CILi1EEES8_S8_EEENS6_IJNS7_ILi128EEESA_NS7_ILi64EEEEEENS_10bfloat16_tEfNS_4arch4Sm90ELb0ELb0ELb0ELb0ELb0ELb1ELb0ELb0ELi2ELi1ELi2ELi2ELb0EEENS1_24CollectiveEpilogueBwdGQAISC_fSF_Li256ELb0ELb0EEENS1_19SingleTileSchedulerILb0ELb0ELb0ELi128EEEEEEEEEvNT_6ParamsE --------------------------
	.section	.nv.shared._ZN7cutlass13device_kernelIN5flash11enable_sm90INS1_16FlashAttnBwdSm90INS1_25CollectiveMainloopBwdSm90ILi2ELi2ELi2EN4cute5tupleIJNS5_1CILi1EEES8_S8_EEENS6_IJNS7_ILi128EEESA_NS7_ILi64EEEEEENS_10bfloat16_tEfNS_4arch4Sm90ELb0ELb0ELb0ELb0ELb0ELb1ELb0ELb0ELi2ELi1ELi2ELi2ELb0EEENS1_24CollectiveEpilogueBwdGQAISC_fSF_Li256ELb0ELb0EEENS1_19SingleTileSchedulerILb0ELb0ELb0ELi128EEEEEEEEEvNT_6ParamsE,"aw",@nobits
	.sectionflags	@""
	.align	16
	.zero		1024


//--------------------- .nv.shared._ZN7cutlass13device_kernelIN5flash11enable_sm90INS1_16FlashAttnBwdSm90INS1_25CollectiveMainloopBwdSm90ILi2ELi2ELi2EN4cute5tupleIJNS5_1CILi1EEES8_S8_EEENS6_IJNS7_ILi128EEESA_NS7_ILi64EEEEEENS_10bfloat16_tEfNS_4arch4Sm90ELb0ELb0ELb0ELb0ELb1ELb1ELb0ELb0ELi2ELi1ELi2ELi2ELb0EEENS1_24CollectiveEpilogueBwdGQAISC_fSF_Li256ELb0ELb1EEENS1_19SingleTileSchedulerILb0ELb0ELb0ELi128EEEEEEEEEvNT_6ParamsE --------------------------
	.section	.nv.shared._ZN7cutlass13device_kernelIN5flash11enable_sm90INS1_16FlashAttnBwdSm90INS1_25CollectiveMainloopBwdSm90ILi2ELi2ELi2EN4cute5tupleIJNS5_1CILi1EEES8_S8_EEENS6_IJNS7_ILi128EEESA_NS7_ILi64EEEEEENS_10bfloat16_tEfNS_4arch4Sm90ELb0ELb0ELb0ELb0ELb1ELb1ELb0ELb0ELi2ELi1ELi2ELi2ELb0EEENS1_24CollectiveEpilogueBwdGQAISC_fSF_Li256ELb0ELb1EEENS1_19SingleTileSchedulerILb0ELb0ELb0ELi128EEEEEEEEEvNT_6ParamsE,"aw",@nobits
	.sectionflags	@""
	.align	16
	.zero		1024


//--------------------- .nv.shared._ZN7cutlass13device_kernelIN5flash11enable_sm90INS1_16FlashAttnBwdSm90INS1_25CollectiveMainloopBwdSm90ILi2ELi2ELi2EN4cute5tupleIJNS5_1CILi1EEES8_S8_EEENS6_IJNS7_ILi128EEESA_NS7_ILi64EEEEEENS_10bfloat16_tEfNS_4arch4Sm90ELb0ELb0ELb0ELb1ELb0ELb1ELb0ELb0ELi2ELi1ELi2ELi2ELb0EEENS1_21CollectiveEpilogueBwdISC_SD_SF_Li256ELb1ELb0ELi1EEENS1_19SingleTileSchedulerILb1ELb0ELb0ELi128EEEEEEEEEvNT_6ParamsE --------------------------
	.section	.nv.shared._ZN7cutlass13device_kernelIN5flash11enable_sm90INS1_16FlashAttnBwdSm90INS1_25CollectiveMainloopBwdSm90ILi2ELi2ELi2EN4cute5tupleIJNS5_1CILi1EEES8_S8_EEENS6_IJNS7_ILi128EEESA_NS7_ILi64EEEEEENS_10bfloat16_tEfNS_4arch4Sm90ELb0ELb0ELb0ELb1ELb0ELb1ELb0ELb0ELi2ELi1ELi2ELi2ELb0EEENS1_21CollectiveEpilogueBwdISC_SD_SF_Li256ELb1ELb0ELi1EEENS1_19SingleTileSchedulerILb1ELb0ELb0ELi128EEEEEEEEEvNT_6ParamsE,"aw",@nobits
	.sectionflags	@""
	.align	16
	.zero		1024


//--------------------- .nv.shared._ZN7cutlass13device_kernelIN5flash11enable_sm90INS1_16FlashAttnBwdSm90INS1_25CollectiveMainloopBwdSm90ILi2ELi2ELi2EN4cute5tupleIJNS5_1CILi1EEES8_S8_EEENS6_IJNS7_ILi128EEESA_NS7_ILi64EEEEEENS_10bfloat16_tEfNS_4arch4Sm90ELb0ELb0ELb0ELb1ELb1ELb1ELb0ELb0ELi2ELi1ELi2ELi2ELb0EEENS1_21CollectiveEpilogueBwdISC_SD_SF_Li256ELb1ELb0ELi1EEENS1_19SingleTileSchedulerILb1ELb0ELb0ELi128EEEEEEEEEvNT_6ParamsE --------------------------
	.section	.nv.shared._ZN7cutlass13device_kernelIN5flash11enable_sm90INS1_16FlashAttnBwdSm90INS1_25CollectiveMainloopBwdSm90ILi2ELi2ELi2EN4cute5tupleIJNS5_1CILi1EEES8_S8_EEENS6_IJNS7_ILi128EEESA_NS7_ILi64EEEEEENS_10bfloat16_tEfNS_4arch4Sm90ELb0ELb0ELb0ELb1ELb1ELb1ELb0ELb0ELi2ELi1ELi2ELi2ELb0EEENS1_21CollectiveEpilogueBwdISC_SD_SF_Li256ELb1ELb0ELi1EEENS1_19SingleTileSchedulerILb1ELb0ELb0ELi128EEEEEEEEEvNT_6ParamsE,"aw",@nobits
	.sectionflags	@""
	.align	16
	.zero		1024


//--------------------- .nv.shared._ZN7cutlass13device_kernelIN5flash11enable_sm90INS1_16FlashAttnBwdSm90INS1_25CollectiveMainloopBwdSm90ILi2ELi2ELi2EN4cute5tupleIJNS5_1CILi1EEES8_S8_EEENS6_IJNS7_ILi128EEESA_NS7_ILi64EEEEEENS_10bfloat16_tEfNS_4arch4Sm90ELb0ELb0ELb0ELb1ELb0ELb1ELb0ELb0ELi2ELi1ELi2ELi2ELb0EEENS1_24CollectiveEpilogueBwdGQAISC_fSF_Li256ELb1ELb0EEENS1_19SingleTileSchedulerILb1ELb0ELb0ELi128EEEEEEEEEvNT_6ParamsE --------------------------
	.section	.nv.shared._ZN7cutlass13device_kernelIN5flash11enable_sm90INS1_16FlashAttnBwdSm90INS1_25CollectiveMainloopBwdSm90ILi2ELi2ELi2EN4cute5tupleIJNS5_1CILi1EEES8_S8_EEENS6_IJNS7_ILi128EEESA_NS7_ILi64EEEEEENS_10bfloat16_tEfNS_4arch4Sm90ELb0ELb0ELb0ELb1ELb0ELb1ELb0ELb0ELi2ELi1ELi2ELi2ELb0EEENS1_24CollectiveEpilogueBwdGQAISC_fSF_Li256ELb1ELb0EEENS1_19SingleTileSchedulerILb1ELb0ELb0ELi128EEEEEEEEEvNT_6ParamsE,"aw",@nobits
	.sectionflags	@""
	.align	16
	.zero		1024


//--------------------- .nv.shared._ZN7cutlass13device_kernelIN5flash11enable_sm90INS1_16FlashAttnBwdSm90INS1_25CollectiveMainloopBwdSm90ILi2ELi2ELi2EN4cute5tupleIJNS5_1CILi1EEES8_S8_EEENS6_IJNS7_ILi128EEESA_NS7_ILi64EEEEEENS_10bfloat16_tEfNS_4arch4Sm90ELb0ELb0ELb0ELb1ELb1ELb1ELb0ELb0ELi2ELi1ELi2ELi2ELb0EEENS1_24CollectiveEpilogueBwdGQAISC_fSF_Li256ELb1ELb1EEENS1_19SingleTileSchedulerILb1ELb0ELb0ELi128EEEEEEEEEvNT_6ParamsE --------------------------
	.section	.nv.shared._ZN7cutlass13device_kernelIN5flash11enable_sm90INS1_16FlashAttnBwdSm90INS1_25CollectiveMainloopBwdSm90ILi2ELi2ELi2EN4cute5tupleIJNS5_1CILi1EEES8_S8_EEENS6_IJNS7_ILi128EEESA_NS7_ILi64EEEEEENS_10bfloat16_tEfNS_4arch4Sm90ELb0ELb0ELb0ELb1ELb1ELb1ELb0ELb0ELi2ELi1ELi2ELi2ELb0EEENS1_24CollectiveEpilogueBwdGQAISC_fSF_Li256ELb1ELb1EEENS1_19SingleTileSchedulerILb1ELb0ELb0ELi128EEEEEEEEEvNT_6ParamsE,"aw",@nobits
	.sectionflags	@""
	.align	16
	.zero		1024


//--------------------- .nv.shared._ZN7cutlass13device_kernelIN5flash11enable_sm90INS1_16FlashAttnBwdSm90INS1_25CollectiveMainloopBwdSm90ILi2ELi2ELi2EN4cute5tupleIJNS5_1CILi1EEES8_S8_EEENS6_IJNS7_ILi128EEESA_NS7_ILi64EEEEEENS_10bfloat16_tEfNS_4arch4Sm90ELb0ELb1ELb0ELb0ELb0ELb1ELb0ELb0ELi2ELi1ELi2ELi2ELb0EEENS1_21CollectiveEpilogueBwdISC_SD_SF_Li256ELb0ELb0ELi1EEENS1_19SingleTileSchedulerILb0ELb0ELb0ELi128EEEEEEEEEvNT_6ParamsE --------------------------
	.section	.nv.shared._ZN7cutlass13device_kernelIN5flash11enable_sm90INS1_16FlashAttnBwdSm90INS1_25CollectiveMainloopBwdSm90ILi2ELi2ELi2EN4cute5tupleIJNS5_1CILi1EEES8_S8_EEENS6_IJNS7_ILi128EEESA_NS7_ILi64EEEEEENS_10bfloat16_tEfNS_4arch4Sm90ELb0ELb1ELb0ELb0ELb0ELb1ELb0ELb0ELi2ELi1ELi2ELi2ELb0EEENS1_21CollectiveEpilogueBwdISC_SD_SF_Li256ELb0ELb0ELi1EEENS1_19SingleTileSchedulerILb0ELb0ELb0ELi128EEEEEEEEEvNT_6ParamsE,"aw",@nobits
	.sectionflags	@""
	.align	16
	.zero		1024


//--------------------- .nv.shared._ZN7cutlass13device_kernelIN5flash11enable_sm90INS1_16FlashAttnBwdSm90INS1_25CollectiveMainloopBwdSm90ILi2ELi2ELi2EN4cute5tupleIJNS5_1CILi1EEES8_S8_EEENS6_IJNS7_ILi128EEESA_NS7_ILi64EEEEEENS_10bfloat16_tEfNS_4arch4Sm90ELb0ELb1ELb0ELb0ELb1ELb1ELb0ELb0ELi2ELi1ELi2ELi2ELb0EEENS1_21CollectiveEpilogueBwdISC_SD_SF_Li256ELb0ELb0ELi1EEENS1_19SingleTileSchedulerILb0ELb0ELb0ELi128EEEEEEEEEvNT_6ParamsE --------------------------
	.section	.nv.shared._ZN7cutlass13device_kernelIN5flash11enable_sm90INS1_16FlashAttnBwdSm90INS1_25CollectiveMainloopBwdSm90ILi2ELi2ELi2EN4cute5tupleIJNS5_1CILi1EEES8_S8_EEENS6_IJNS7_ILi128EEESA_NS7_ILi64EEEEEENS_10bfloat16_tEfNS_4arch4Sm90ELb0ELb1ELb0ELb0ELb1ELb1ELb0ELb0ELi2ELi1ELi2ELi2ELb0EEENS1_21CollectiveEpilogueBwdISC_SD_SF_Li256ELb0ELb0ELi1EEENS1_19SingleTileSchedulerILb0ELb0ELb0ELi128EEEEEEEEEvNT_6ParamsE,"aw",@nobits
	.sectionflags	@""
	.align	16
	.zero		1024


//--------------------- .nv.shared._ZN7cutlass13device_kernelIN5flash11enable_sm90INS1_16FlashAttnBwdSm90INS1_25CollectiveMainloopBwdSm90ILi2ELi2ELi2EN4cute5tupleIJNS5_1CILi1EEES8_S8_EEENS6_IJNS7_ILi128EEESA_NS7_ILi64EEEEEENS_10bfloat16_tEfNS_4arch4Sm90ELb0ELb1ELb0ELb0ELb0ELb1ELb0ELb0ELi2ELi1ELi2ELi2ELb0EEENS1_24CollectiveEpilogueBwdGQAISC_fSF_Li256ELb0ELb0EEENS1_19SingleTileSchedulerILb0ELb0ELb0ELi128EEEEEEEEEvNT_6ParamsE --------------------------
	.section	.nv.shared._ZN7cutlass13device_kernelIN5flash11enable_sm90INS1_16FlashAttnBwdSm90INS1_25CollectiveMainloopBwdSm90ILi2ELi2ELi2EN4cute5tupleIJNS5_1CILi1EEES8_S8_EEENS6_IJNS7_ILi128EEESA_NS7_ILi64EEEEEENS_10bfloat16_tEfNS_4arch4Sm90ELb0ELb1ELb0ELb0ELb0ELb1ELb0ELb0ELi2ELi1ELi2ELi2ELb0EEENS1_24CollectiveEpilogueBwdGQAISC_fSF_Li256ELb0ELb0EEENS1_19SingleTileSchedulerILb0ELb0ELb0ELi128EEEEEEEEEvNT_6ParamsE,"aw",@nobits
	.sectionflags	@""
	.align	16
	.zero		1024


//--------------------- .nv.shared._ZN7cutlass13device_kernelIN5flash11enable_sm90INS1_16FlashAttnBwdSm90INS1_25CollectiveMainloopBwdSm90ILi2ELi2ELi2EN4cute5tupleIJNS5_1CILi1EEES8_S8_EEENS6_IJNS7_ILi128EEESA_NS7_ILi64EEEEEENS_10bfloat16_tEfNS_4arch4Sm90ELb0ELb1ELb0ELb0ELb1ELb1ELb0ELb0ELi2ELi1ELi2ELi2ELb0EEENS1_24CollectiveEpilogueBwdGQAISC_fSF_Li256ELb0ELb1EEENS1_19SingleTileSchedulerILb0ELb0ELb0ELi128EEEEEEEEEvNT_6ParamsE --------------------------
	.section	.nv.shared._ZN7cutlass13device_kernelIN5flash11enable_sm90INS1_16FlashAttnBwdSm90INS1_25CollectiveMainloopBwdSm90ILi2ELi2ELi2EN4cute5tupleIJNS5_1CILi1EEES8_S8_EEENS6_IJNS7_ILi128EEESA_NS7_ILi64EEEEEENS_10bfloat16_tEfNS_4arch4Sm90ELb0ELb1ELb0ELb0ELb1ELb1ELb0ELb0ELi2ELi1ELi2ELi2ELb0EEENS1_24CollectiveEpilogueBwdGQAISC_fSF_Li256ELb0ELb1EEENS1_19SingleTileSchedulerILb0ELb0ELb0ELi128EEEEEEEEEvNT_6ParamsE,"aw",@nobits
	.sectionflags	@""
	.align	16
	.zero		1024


//--------------------- .nv.shared._ZN7cutlass13device_kernelIN5flash11enable_sm90INS1_16FlashAttnBwdSm90INS1_25CollectiveMainloopBwdSm90ILi2ELi2ELi2EN4cute5tupleIJNS5_1CILi1EEES8_S8_EEENS6_IJNS7_ILi128EEESA_NS7_ILi64EEEEEENS_10bfloat16_tEfNS_4arch4Sm90ELb0ELb1ELb0ELb1ELb0ELb1ELb0ELb0ELi2ELi1ELi2ELi2ELb0EEENS1_21CollectiveEpilogueBwdISC_SD_SF_Li256ELb1ELb0ELi1EEENS1_19SingleTileSchedulerILb1ELb0ELb0ELi128EEEEEEEEEvNT_6ParamsE --------------------------
	.section	.nv.shared._ZN7cutlass13device_kernelIN5flash11enable_sm90INS1_16FlashAttnBwdSm90INS1_25CollectiveMainloopBwdSm90ILi2ELi2ELi2EN4cute5tupleIJNS5_1CILi1EEES8_S8_EEENS6_IJNS7_ILi128EEESA_NS7_ILi64EEEEEENS_10bfloat16_tEfNS_4arch4Sm90ELb0ELb1ELb0ELb1ELb0ELb1ELb0ELb0ELi2ELi1ELi2ELi2ELb0EEENS1_21CollectiveEpilogueBwdISC_SD_SF_Li256ELb1ELb0ELi1EEENS1_19SingleTileSchedulerILb1ELb0ELb0ELi128EEEEEEEEEvNT_6ParamsE,"aw",@nobits
	.sectionflags	@""
	.align	16
	.zero		1024


//--------------------- .nv.shared._ZN7cutlass13device_kernelIN5flash11enable_sm90INS1_16FlashAttnBwdSm90INS1_25CollectiveMainloopBwdSm90ILi2ELi2ELi2EN4cute5tupleIJNS5_1CILi1EEES8_S8_EEENS6_IJNS7_ILi128EEESA_NS7_ILi64EEEEEENS_10bfloat16_tEfNS_4arch4Sm90ELb0ELb1ELb0ELb1ELb1ELb1ELb0ELb0ELi2ELi1ELi2ELi2ELb0EEENS1_21CollectiveEpilogueBwdISC_SD_SF_Li256ELb1ELb0ELi1EEENS1_19SingleTileSchedulerILb1ELb0ELb0ELi128EEEEEEEEEvNT_6ParamsE --------------------------
	.section	.nv.shared._ZN7cutlass13device_kernelIN5flash11enable_sm90INS1_16FlashAttnBwdSm90INS1_25CollectiveMainloopBwdSm90ILi2ELi2ELi2EN4cute5tupleIJNS5_1CILi1EEES8_S8_EEENS6_IJNS7_ILi128EEESA_NS7_ILi64EEEEEENS_10bfloat16_tEfNS_4arch4Sm90ELb0ELb1ELb0ELb1ELb1ELb1ELb0ELb0ELi2ELi1ELi2ELi2ELb0EEENS1_21CollectiveEpilogueBwdISC_SD_SF_Li256ELb1ELb0ELi1EEENS1_19SingleTileSchedulerILb1ELb0ELb0ELi128EEEEEEEEEvNT_6ParamsE,"aw",@nobits
	.sectionflags	@""
	.align	16
	.zero		1024


//--------------------- .nv.shared._ZN7cutlass13device_kernelIN5flash11enable_sm90INS1_16FlashAttnBwdSm90INS1_25CollectiveMainloopBwdSm90ILi2ELi2ELi2EN4cute5tupleIJNS5_1CILi1EEES8_S8_EEENS6_IJNS7_ILi128EEESA_NS7_ILi64EEEEEENS_10bfloat16_tEfNS_4arch4Sm90ELb0ELb1ELb0ELb1ELb0ELb1ELb0ELb0ELi2ELi1ELi2ELi2ELb0EEENS1_24CollectiveEpilogueBwdGQAISC_fSF_Li256ELb1ELb0EEENS1_19SingleTileSchedulerILb1ELb0ELb0ELi128EEEEEEEEEvNT_6ParamsE --------------------------
	.section	.nv.shared._ZN7cutlass13device_kernelIN5flash11enable_sm90INS1_16FlashAttnBwdSm90INS1_25CollectiveMainloopBwdSm90ILi2ELi2ELi2EN4cute5tupleIJNS5_1CILi1EEES8_S8_EEENS6_IJNS7_ILi128EEESA_NS7_ILi64EEEEEENS_10bfloat16_tEfNS_4arch4Sm90ELb0ELb1ELb0ELb1ELb0ELb1ELb0ELb0ELi2ELi1ELi2ELi2ELb0EEENS1_24CollectiveEpilogueBwdGQAISC_fSF_Li256ELb1ELb0EEENS1_19SingleTileSchedulerILb1ELb0ELb0ELi128EEEEEEEEEvNT_6ParamsE,"aw",@nobits
	.sectionflags	@""
	.align	16
	.zero		1024


//--------------------- .nv.shared._ZN7cutlass13device_kernelIN5flash11enable_sm90INS1_16FlashAttnBwdSm90INS1_25CollectiveMainloopBwdSm90ILi2ELi2ELi2EN4cute5tupleIJNS5_1CILi1EEES8_S8_EEENS6_IJNS7_ILi128EEESA_NS7_ILi64EEEEEENS_10bfloat16_tEfNS_4arch4Sm90ELb0ELb1ELb0ELb1ELb1ELb1ELb0ELb0ELi2ELi1ELi2ELi2ELb0EEENS1_24CollectiveEpilogueBwdGQAISC_fSF_Li256ELb1ELb1EEENS1_19SingleTileSchedulerILb1ELb0ELb0ELi128EEEEEEEEEvNT_6ParamsE --------------------------
	.section	.nv.shared._ZN7cutlass13device_kernelIN5flash11enable_sm90INS1_16FlashAttnBwdSm90INS1_25CollectiveMainloopBwdSm90ILi2ELi2ELi2EN4cute5tupleIJNS5_1CILi1EEES8_S8_EEENS6_IJNS7_ILi128EEESA_NS7_ILi64EEEEEENS_10bfloat16_tEfNS_4arch4Sm90ELb0ELb1ELb0ELb1ELb1ELb1ELb0ELb0ELi2ELi1ELi2ELi2ELb0EEENS1_24CollectiveEpilogueBwdGQAISC_fSF_Li256ELb1ELb1EEENS1_19SingleTileSchedulerILb1ELb0ELb0ELi128EEEEEEEEEvNT_6ParamsE,"aw",@nobits
	.sectionflags	@""
	.align	16
	.zero		1024


//--------------------- .nv.shared._ZN7cutlass13device_kernelIN5flash11enable_sm90INS1_16FlashAttnBwdSm90INS1_25CollectiveMainloopBwdSm90ILi2ELi2ELi2EN4cute5tupleIJNS5_1CILi1EEES8_S8_EEENS6_IJNS7_ILi128EEESA_NS7_ILi64EEEEEENS_10bfloat16_tEfNS_4arch4Sm90ELb1ELb0ELb0ELb0ELb0ELb1ELb0ELb0ELi2ELi1ELi2ELi2ELb0EEENS1_21CollectiveEpilogueBwdISC_SD_SF_Li256ELb0ELb0ELi1EEENS1_25SingleTileBwdLPTSchedulerILb0ELi128ELb0EEEEEEEEEvNT_6ParamsE --------------------------
	.section	.nv.shared._ZN7cutlass13device_kernelIN5flash11enable_sm90INS1_16FlashAttnBwdSm90INS1_25CollectiveMainloopBwdSm90ILi2ELi2ELi2EN4cute5tupleIJNS5_1CILi1EEES8_S8_EEENS6_IJNS7_ILi128EEESA_NS7_ILi64EEEEEENS_10bfloat16_tEfNS_4arch4Sm90ELb1ELb0ELb0ELb0ELb0ELb1ELb0ELb0ELi2ELi1ELi2ELi2ELb0EEENS1_21CollectiveEpilogueBwdISC_SD_SF_Li256ELb0ELb0ELi1EEENS1_25SingleTileBwdLPTSchedulerILb0ELi128ELb0EEEEEEEEEvNT_6ParamsE,"aw",@nobits
	.sectionflags	@""
	.align	16
	.zero		1024


//--------------------- .nv.shared._ZN7cutlass13device_kernelIN5flash11enable_sm90INS1_16FlashAttnBwdSm90INS1_25CollectiveMainloopBwdSm90ILi2ELi2ELi2EN4cute5tupleIJNS5_1CILi1EEES8_S8_EEENS6_IJNS7_ILi128EEESA_NS7_ILi64EEEEEENS_10bfloat16_tEfNS_4arch4Sm90ELb1ELb0ELb0ELb0ELb1ELb1ELb0ELb0ELi2ELi1ELi2ELi2ELb0EEENS1_21CollectiveEpilogueBwdISC_SD_SF_Li256ELb0ELb0ELi1EEENS1_25SingleTileBwdLPTSchedulerILb0ELi128ELb1EEEEEEEEEvNT_6ParamsE --------------------------
	.section	.nv.shared._ZN7cutlass13device_kernelIN5flash11enable_sm90INS1_16FlashAttnBwdSm90INS1_25CollectiveMainloopBwdSm90ILi2ELi2ELi2EN4cute5tupleIJNS5_1CILi1EEES8_S8_EEENS6_IJNS7_ILi128EEESA_NS7_ILi64EEEEEENS_10bfloat16_tEfNS_4arch4Sm90ELb1ELb0ELb0ELb0ELb1ELb1ELb0ELb0ELi2ELi1ELi2ELi2ELb0EEENS1_21CollectiveEpilogueBwdISC_SD_SF_Li256ELb0ELb0ELi1EEENS1_25SingleTileBwdLPTSchedulerILb0ELi128ELb1EEEEEEEEEvNT_6ParamsE,"aw",@nobits
	.sectionflags	@""
	.align	16
	.zero		1024


//--------------------- .nv.shared._ZN7cutlass13device_kernelIN5flash11enable_sm90INS1_16FlashAttnBwdSm90INS1_25CollectiveMainloopBwdSm90ILi2ELi2ELi2EN4cute5tupleIJNS5_1CILi1EEES8_S8_EEENS6_IJNS7_ILi128EEESA_NS7_ILi64EEEEEENS_10bfloat16_tEfNS_4arch4Sm90ELb1ELb0ELb0ELb0ELb0ELb1ELb0ELb0ELi2ELi1ELi2ELi2ELb0EEENS1_24CollectiveEpilogueBwdGQAISC_fSF_Li256ELb0ELb0EEENS1_25SingleTileBwdLPTSchedulerILb0ELi128ELb0EEEEEEEEEvNT_6ParamsE --------------------------
	.section	.nv.shared._ZN7cutlass13device_kernelIN5flash11enable_sm90INS1_16FlashAttnBwdSm90INS1_25CollectiveMainloopBwdSm90ILi2ELi2ELi2EN4cute5tupleIJNS5_1CILi1EEES8_S8_EEENS6_IJNS7_ILi128EEESA_NS7_ILi64EEEEEENS_10bfloat16_tEfNS_4arch4Sm90ELb1ELb0ELb0ELb0ELb0ELb1ELb0ELb0ELi2ELi1ELi2ELi2ELb0EEENS1_24CollectiveEpilogueBwdGQAISC_fSF_Li256ELb0ELb0EEENS1_25SingleTileBwdLPTSchedulerILb0ELi128ELb0EEEEEEEEEvNT_6ParamsE,"aw",@nobits
	.sectionflags	@""
	.align	16
	.zero		1024


//--------------------- .nv.shared._ZN7cutlass13device_kernelIN5flash11enable_sm90INS1_16FlashAttnBwdSm90INS1_25CollectiveMainloopBwdSm90ILi2ELi2ELi2EN4cute5tupleIJNS5_1CILi1EEES8_S8_EEENS6_IJNS7_ILi128EEESA_NS7_ILi64EEEEEENS_10bfloat16_tEfNS_4arch4Sm90ELb1ELb0ELb0ELb0ELb1ELb1ELb0ELb0ELi2ELi1ELi2ELi2ELb0EEENS1_24CollectiveEpilogueBwdGQAISC_fSF_Li256ELb0ELb1EEENS1_25SingleTileBwdLPTSchedulerILb0ELi128ELb1EEEEEEEEEvNT_6ParamsE --------------------------
	.section	.nv.shared._ZN7cutlass13device_kernelIN5flash11enable_sm90INS1_16FlashAttnBwdSm90INS1_25CollectiveMainloopBwdSm90ILi2ELi2ELi2EN4cute5tupleIJNS5_1CILi1EEES8_S8_EEENS6_IJNS7_ILi128EEESA_NS7_ILi64EEEEEENS_10bfloat16_tEfNS_4arch4Sm90ELb1ELb0ELb0ELb0ELb1ELb1ELb0ELb0ELi2ELi1ELi2ELi2ELb0EEENS1_24CollectiveEpilogueBwdGQAISC_fSF_Li256ELb0ELb1EEENS1_25SingleTileBwdLPTSchedulerILb0ELi128ELb1EEEEEEEEEvNT_6ParamsE,"aw",@nobits
	.sectionflags	@""
	.align	16
	.zero		1024


//--------------------- .nv.shared._ZN7cutlass13device_kernelIN5flash22FlashAttnBwdPreprocessIN4cute5tupleIJNS3_1CILi128EEENS5_ILi64EEEEEENS_10bfloat16_tEfNS_4arch4Sm90ELb1ELb0EEEEEvNT_6ParamsE --------------------------
	.section	.nv.shared._ZN7cutlass13device_kernelIN5flash22FlashAttnBwdPreprocessIN4cute5tupleIJNS3_1CILi128EEENS5_ILi64EEEEEENS_10bfloat16_tEfNS_4arch4Sm90ELb1ELb0EEEEEvNT_6ParamsE,"aw",@nobits
	.sectionflags	@""
	.align	16
	.zero		1024


//--------------------- .nv.shared._ZN7cutlass13device_kernelIN5flash11enable_sm90INS1_16FlashAttnBwdSm90INS1_25CollectiveMainloopBwdSm90ILi2ELi2ELi2EN4cute5tupleIJNS5_1CILi1EEES8_S8_EEENS6_IJNS7_ILi128EEESA_NS7_ILi64EEEEEENS_10bfloat16_tEfNS_4arch4Sm90ELb1ELb0ELb0ELb1ELb0ELb1ELb0ELb0ELi2ELi1ELi2ELi2ELb0EEENS1_21CollectiveEpilogueBwdISC_SD_SF_Li256ELb1ELb0ELi1EEENS1_25SingleTileBwdLPTSchedulerILb1ELi128ELb0EEEEEEEEEvNT_6ParamsE --------------------------
	.section	.nv.shared._ZN7cutlass13device_kernelIN5flash11enable_sm90INS1_16FlashAttnBwdSm90INS1_25CollectiveMainloopBwdSm90ILi2ELi2ELi2EN4cute5tupleIJNS5_1CILi1EEES8_S8_EEENS6_IJNS7_ILi128EEESA_NS7_ILi64EEEEEENS_10bfloat16_tEfNS_4arch4Sm90ELb1ELb0ELb0ELb1ELb0ELb1ELb0ELb0ELi2ELi1ELi2ELi2ELb0EEENS1_21CollectiveEpilogueBwdISC_SD_SF_Li256ELb1ELb0ELi1EEENS1_25SingleTileBwdLPTSchedulerILb1ELi128ELb0EEEEEEEEEvNT_6ParamsE,"aw",@nobits
	.sectionflags	@""
	.align	16
	.zero		1024


//--------------------- .nv.shared._ZN7cutlass13device_kernelIN5flash11enable_sm90INS1_16FlashAttnBwdSm90INS1_25CollectiveMainloopBwdSm90ILi2ELi2ELi2EN4cute5tupleIJNS5_1CILi1EEES8_S8_EEENS6_IJNS7_ILi128EEESA_NS7_ILi64EEEEEENS_10bfloat16_tEfNS_4arch4Sm90ELb1ELb0ELb0ELb1ELb1ELb1ELb0ELb0ELi2ELi1ELi2ELi2ELb0EEENS1_21CollectiveEpilogueBwdISC_SD_SF_Li256ELb1ELb0ELi1EEENS1_25SingleTileBwdLPTSchedulerILb1ELi128ELb1EEEEEEEEEvNT_6ParamsE --------------------------
	.section	.nv.shared._ZN7cutlass13device_kernelIN5flash11enable_sm90INS1_16FlashAttnBwdSm90INS1_25CollectiveMainloopBwdSm90ILi2ELi2ELi2EN4cute5tupleIJNS5_1CILi1EEES8_S8_EEENS6_IJNS7_ILi128EEESA_NS7_ILi64EEEEEENS_10bfloat16_tEfNS_4arch4Sm90ELb1ELb0ELb0ELb1ELb1ELb1ELb0ELb0ELi2ELi1ELi2ELi2ELb0EEENS1_21CollectiveEpilogueBwdISC_SD_SF_Li256ELb1ELb0ELi1EEENS1_25SingleTileBwdLPTSchedulerILb1ELi128ELb1EEEEEEEEEvNT_6ParamsE,"aw",@nobits
	.sectionflags	@""
	.align	16
	.zero		1024


//--------------------- .nv.shared._ZN7cutlass13device_kernelIN5flash11enable_sm90INS1_16FlashAttnBwdSm90INS1_25CollectiveMainloopBwdSm90ILi2ELi2ELi2EN4cute5tupleIJNS5_1CILi1EEES8_S8_EEENS6_IJNS7_ILi128EEESA_NS7_ILi64EEEEEENS_10bfloat16_tEfNS_4arch4Sm90ELb1ELb0ELb0ELb1ELb0ELb1ELb0ELb0ELi2ELi1ELi2ELi2ELb0EEENS1_24CollectiveEpilogueBwdGQAISC_fSF_Li256ELb1ELb0EEENS1_25SingleTileBwdLPTSchedulerILb1ELi128ELb0EEEEEEEEEvNT_6ParamsE --------------------------
	.section	.nv.shared._ZN7cutlass13device_kernelIN5flash11enable_sm90INS1_16FlashAttnBwdSm90INS1_25CollectiveMainloopBwdSm90ILi2ELi2ELi2EN4cute5tupleIJNS5_1CILi1EEES8_S8_EEENS6_IJNS7_ILi128EEESA_NS7_ILi64EEEEEENS_10bfloat16_tEfNS_4arch4Sm90ELb1ELb0ELb0ELb1ELb0ELb1ELb0ELb0ELi2ELi1ELi2ELi2ELb0EEENS1_24CollectiveEpilogueBwdGQAISC_fSF_Li256ELb1ELb0EEENS1_25SingleTileBwdLPTSchedulerILb1ELi128ELb0EEEEEEEEEvNT_6ParamsE,"aw",@nobits
	.sectionflags	@""
	.align	16
	.zero		1024


//--------------------- .nv.shared._ZN7cutlass13device_kernelIN5flash32FlashAttnBwdPostprocessConvertdQIN4cute5tupleIJNS3_1CILi128EEENS5_ILi64EEEEEENS_10bfloat16_tEfNS_4arch4Sm90ELi256ENS3_8TiledMMAINS3_8MMA_AtomIJNS3_4SM904GMMA27MMA_64x64x16_F32BF16BF16_RSILNSF_5MajorE0ELSH_1ELNSF_7ScaleInE1ELSI_1EEEEEENS3_6LayoutINS4_IJNS5_ILi2EEENS5_ILi1EEESN_EEENS4_IJSN_NS5_ILi0EEESP_EEEEENS4_IJNS3_10UnderscoreESS_SS_EEEEELb0EEEEEvNT_6ParamsE --------------------------
	.section	.nv.shared._ZN7cutlass13device_kernelIN5flash32FlashAttnBwdPostprocessConvertdQIN4cute5tupleIJNS3_1CILi128EEENS5_ILi64EEEEEENS_10bfloat16_tEfNS_4arch4Sm90ELi256ENS3_8TiledMMAINS3_8MMA_AtomIJNS3_4SM904GMMA27MMA_64x64x16_F32BF16BF16_RSILNSF_5MajorE0ELSH_1ELNSF_7ScaleInE1ELSI_1EEEEEENS3_6LayoutINS4_IJNS5_ILi2EEENS5_ILi1EEESN_EEENS4_IJSN_NS5_ILi0EEESP_EEEEENS4_IJNS3_10UnderscoreESS_SS_EEEEELb0EEEEEvNT_6ParamsE,"aw",@nobits
	.sectionflags	@""
	.align	16
	.zero		1024


//--------------------- .nv.shared._ZN7cutlass13device_kernelIN5flash32FlashAttnBwdPostprocessConvertdQIN4cute5tupleIJNS3_1CILi128EEENS5_ILi64EEEEEENS_10bfloat16_tEfNS_4arch4Sm90ELi256ENS3_8TiledMMAINS3_8MMA_AtomIJNS3_4SM904GMMA27MMA_64x64x16_F32BF16BF16_SSILNSF_5MajorE0ELSH_1ELNSF_7ScaleInE1ELSI_1EEEEEENS3_6LayoutINS4_IJNS5_ILi2EEENS5_ILi1EEESN_EEENS4_IJSN_NS5_ILi0EEESP_EEEEENS4_IJNS3_10UnderscoreESS_SS_EEEEELb0EEEEEvNT_6ParamsE --------------------------
	.section	.nv.shared._ZN7cutlass13device_kernelIN5flash32FlashAttnBwdPostprocessConvertdQIN4cute5tupleIJNS3_1CILi128EEENS5_ILi64EEEEEENS_10bfloat16_tEfNS_4arch4Sm90ELi256ENS3_8TiledMMAINS3_8MMA_AtomIJNS3_4SM904GMMA27MMA_64x64x16_F32BF16BF16_SSILNSF_5MajorE0ELSH_1ELNSF_7ScaleInE1ELSI_1EEEEEENS3_6LayoutINS4_IJNS5_ILi2EEENS5_ILi1EEESN_EEENS4_IJSN_NS5_ILi0EEESP_EEEEENS4_IJNS3_10UnderscoreESS_SS_EEEEELb0EEEEEvNT_6ParamsE,"aw",@nobits
	.sectionflags	@""
	.align	16
	.zero		1024


//--------------------- .nv.shared._ZN7cutlass13device_kernelIN5flash11enable_sm90INS1_16FlashAttnBwdSm90INS1_25CollectiveMainloopBwdSm90ILi2ELi2ELi2EN4cute5tupleIJNS5_1CILi1EEES8_S8_EEENS6_IJNS7_ILi128EEESA_NS7_ILi64EEEEEENS_10bfloat16_tEfNS_4arch4Sm90ELb1ELb0ELb0ELb1ELb1ELb1ELb0ELb0ELi2ELi1ELi2ELi2ELb0EEENS1_24CollectiveEpilogueBwdGQAISC_fSF_Li256ELb1ELb1EEENS1_25SingleTileBwdLPTSchedulerILb1ELi128ELb1EEEEEEEEEvNT_6ParamsE --------------------------
	.section	.nv.shared._ZN7cutlass13device_kernelIN5flash11enable_sm90INS1_16FlashAttnBwdSm90INS1_25CollectiveMainloopBwdSm90ILi2ELi2ELi2EN4cute5tupleIJNS5_1CILi1EEES8_S8_EEENS6_IJNS7_ILi128EEESA_NS7_ILi64EEEEEENS_10bfloat16_tEfNS_4arch4Sm90ELb1ELb0ELb0ELb1ELb1ELb1ELb0ELb0ELi2ELi1ELi2ELi2ELb0EEENS1_24CollectiveEpilogueBwdGQAISC_fSF_Li256ELb1ELb1EEENS1_25SingleTileBwdLPTSchedulerILb1ELi128ELb1EEEEEEEEEvNT_6ParamsE,"aw",@nobits
	.sectionflags	@""
	.align	16
	.zero		1024


//--------------------- .nv.shared._ZN7cutlass13device_kernelIN5flash22FlashAttnBwdPreprocessIN4cute5tupleIJNS3_1CILi128EEENS5_ILi64EEEEEENS_10bfloat16_tEfNS_4arch4Sm90ELb1ELb1EEEEEvNT_6ParamsE --------------------------
	.section	.nv.shared._ZN7cutlass13device_kernelIN5flash22FlashAttnBwdPreprocessIN4cute5tupleIJNS3_1CILi128EEENS5_ILi64EEEEEENS_10bfloat16_tEfNS_4arch4Sm90ELb1ELb1EEEEEvNT_6ParamsE,"aw",@nobits
	.sectionflags	@""
	.align	16
	.zero		1024


//--------------------- .nv.constant0._ZN7cutlass13device_kernelIN5flash11enable_sm90INS1_16FlashAttnBwdSm90INS1_25CollectiveMainloopBwdSm90ILi2ELi2ELi2EN4cute5tupleIJNS5_1CILi1EEES8_S8_EEENS6_IJNS7_ILi128EEESA_NS7_ILi64EEEEEENS_10bfloat16_tEfNS_4arch4Sm90ELb0ELb0ELb1ELb0ELb0ELb1ELb0ELb0ELi2ELi1ELi2ELi2ELb0EEENS1_21CollectiveEpilogueBwdISC_SD_SF_Li256ELb0ELb0ELi1EEENS1_19SingleTileSchedulerILb0ELb0ELb0ELi128EEEEEEEEEvNT_6ParamsE --------------------------
	.section	.nv.constant0._ZN7cutlass13device_kernelIN5flash11enable_sm90INS1_16FlashAttnBwdSm90INS1_25CollectiveMainloopBwdSm90ILi2ELi2ELi2EN4cute5tupleIJNS5_1CILi1EEES8_S8_EEENS6_IJNS7_ILi128EEESA_NS7_ILi64EEEEEENS_10bfloat16_tEfNS_4arch4Sm90ELb0ELb0ELb1ELb0ELb0ELb1ELb0ELb0ELi2ELi1ELi2ELi2ELb0EEENS1_21CollectiveEpilogueBwdISC_SD_SF_Li256ELb0ELb0ELi1EEENS1_19SingleTileSchedulerILb0ELb0ELb0ELi128EEEEEEEEEvNT_6ParamsE,"a",@progbits
	.sectionflags	@""
	.align	4
.nv.constant0._ZN7cutlass13device_kernelIN5flash11enable_sm90INS1_16FlashAttnBwdSm90INS1_25CollectiveMainloopBwdSm90ILi2ELi2ELi2EN4cute5tupleIJNS5_1CILi1EEES8_S8_EEENS6_IJNS7_ILi128EEESA_NS7_ILi64EEEEEENS_10bfloat16_tEfNS_4arch4Sm90ELb0ELb0ELb1ELb0ELb0ELb1ELb0ELb0ELi2ELi1ELi2ELi2ELb0EEENS1_21CollectiveEpilogueBwdISC_SD_SF_Li256ELb0ELb0ELi1EEENS1_19SingleTileSchedulerILb0ELb0ELb0ELi128EEEEEEEEEvNT_6ParamsE:
	.zero		2944


//--------------------- .nv.constant0._ZN7cutlass13device_kernelIN5flash11enable_sm90INS1_16FlashAttnBwdSm90INS1_25CollectiveMainloopBwdSm90ILi2ELi2ELi2EN4cute5tupleIJNS5_1CILi1EEES8_S8_EEENS6_IJNS7_ILi128EEESA_NS7_ILi64EEEEEENS_10bfloat16_tEfNS_4arch4Sm90ELb0ELb0ELb1ELb0ELb1ELb1ELb0ELb0ELi2ELi1ELi2ELi2ELb0EEENS1_21CollectiveEpilogueBwdISC_SD_SF_Li256ELb0ELb0ELi1EEENS1_19SingleTileSchedulerILb0ELb0ELb0ELi128EEEEEEEEEvNT_6ParamsE --------------------------
	.section	.nv.constant0._ZN7cutlass13device_kernelIN5flash11enable_sm90INS1_16FlashAttnBwdSm90INS1_25CollectiveMainloopBwdSm90ILi2ELi2ELi2EN4cute5tupleIJNS5_1CILi1EEES8_S8_EEENS6_IJNS7_ILi128EEESA_NS7_ILi64EEEEEENS_10bfloat16_tEfNS_4arch4Sm90ELb0ELb0ELb1ELb0ELb1ELb1ELb0ELb0ELi2ELi1ELi2ELi2ELb0EEENS1_21CollectiveEpilogueBwdISC_SD_SF_Li256ELb0ELb0ELi1EEENS1_19SingleTileSchedulerILb0ELb0ELb0ELi128EEEEEEEEEvNT_6ParamsE,"a",@progbits
	.sectionflags	@""
	.align	4
.nv.constant0._ZN7cutlass13device_kernelIN5flash11enable_sm90INS1_16FlashAttnBwdSm90INS1_25CollectiveMainloopBwdSm90ILi2ELi2ELi2EN4cute5tupleIJNS5_1CILi1EEES8_S8_EEENS6_IJNS7_ILi128EEESA_NS7_ILi64EEEEEENS_10bfloat16_tEfNS_4arch4Sm90ELb0ELb0ELb1ELb0ELb1ELb1ELb0ELb0ELi2ELi1ELi2ELi2ELb0EEENS1_21CollectiveEpilogueBwdISC_SD_SF_Li256ELb0ELb0ELi1EEENS1_19SingleTileSchedulerILb0ELb0ELb0ELi128EEEEEEEEEvNT_6ParamsE:
	.zero		2944


//--------------------- .nv.constant0._ZN7cutlass13device_kernelIN5flash11enable_sm90INS1_16FlashAttnBwdSm90INS1_25CollectiveMainloopBwdSm90ILi2ELi2ELi2EN4cute5tupleIJNS5_1CILi1EEES8_S8_EEENS6_IJNS7_ILi128EEESA_NS7_ILi64EEEEEENS_10bfloat16_tEfNS_4arch4Sm90ELb0ELb0ELb1ELb0ELb0ELb1ELb0ELb0ELi2ELi1ELi2ELi2ELb0EEENS1_24CollectiveEpilogueBwdGQAISC_fSF_Li256ELb0ELb0EEENS1_19SingleTileSchedulerILb0ELb0ELb0ELi128EEEEEEEEEvNT_6ParamsE --------------------------
	.section	.nv.constant0._ZN7cutlass13device_kernelIN5flash11enable_sm90INS1_16FlashAttnBwdSm90INS1_25CollectiveMainloopBwdSm90ILi2ELi2ELi2EN4cute5tupleIJNS5_1CILi1EEES8_S8_EEENS6_IJNS7_ILi128EEESA_NS7_ILi64EEEEEENS_10bfloat16_tEfNS_4arch4Sm90ELb0ELb0ELb1ELb0ELb0ELb1ELb0ELb0ELi2ELi1ELi2ELi2ELb0EEENS1_24CollectiveEpilogueBwdGQAISC_fSF_Li256ELb0ELb0EEENS1_19SingleTileSchedulerILb0ELb0ELb0ELi128EEEEEEEEEvNT_6ParamsE,"a",@progbits
	.sectionflags	@""
	.align	4
.nv.constant0._ZN7cutlass13device_kernelIN5flash11enable_sm90INS1_16FlashAttnBwdSm90INS1_25CollectiveMainloopBwdSm90ILi2ELi2ELi2EN4cute5tupleIJNS5_1CILi1EEES8_S8_EEENS6_IJNS7_ILi128EEESA_NS7_ILi64EEEEEENS_10bfloat16_tEfNS_4arch4Sm90ELb0ELb0ELb1ELb0ELb0ELb1ELb0ELb0ELi2ELi1ELi2ELi2ELb0EEENS1_24CollectiveEpilogueBwdGQAISC_fSF_Li256ELb0ELb0EEENS1_19SingleTileSchedulerILb0ELb0ELb0ELi128EEEEEEEEEvNT_6ParamsE:
	.zero		2304


//--------------------- .nv.constant0._ZN7cutlass13device_kernelIN5flash11enable_sm90INS1_16FlashAttnBwdSm90INS1_25CollectiveMainloopBwdSm90ILi2ELi2ELi2EN4cute5tupleIJNS5_1CILi1EEES8_S8_EEENS6_IJNS7_ILi128EEESA_NS7_ILi64EEEEEENS_10bfloat16_tEfNS_4arch4Sm90ELb0ELb0ELb1ELb0ELb1ELb1ELb0ELb0ELi2ELi1ELi2ELi2ELb0EEENS1_24CollectiveEpilogueBwdGQAISC_fSF_Li256ELb0ELb1EEENS1_19SingleTileSchedulerILb0ELb0ELb0ELi128EEEEEEEEEvNT_6ParamsE --------------------------
	.section	.nv.constant0._ZN7cutlass13device_kernelIN5flash11enable_sm90INS1_16FlashAttnBwdSm90INS1_25CollectiveMainloopBwdSm90ILi2ELi2ELi2EN4cute5tupleIJNS5_1CILi1EEES8_S8_EEENS6_IJNS7_ILi128EEESA_NS7_ILi64EEEEEENS_10bfloat16_tEfNS_4arch4Sm90ELb0ELb0ELb1ELb0ELb1ELb1ELb0ELb0ELi2ELi1ELi2ELi2ELb0EEENS1_24CollectiveEpilogueBwdGQAISC_fSF_Li256ELb0ELb1EEENS1_19SingleTileSchedulerILb0ELb0ELb0ELi128EEEEEEEEEvNT_6ParamsE,"a",@progbits
	.sectionflags	@""
	.align	4
.nv.constant0._ZN7cutlass13device_kernelIN5flash11enable_sm90INS1_16FlashAttnBwdSm90INS1_25CollectiveMainloopBwdSm90ILi2ELi2ELi2EN4cute5tupleIJNS5_1CILi1EEES8_S8_EEENS6_IJNS7_ILi128EEESA_NS7_ILi64EEEEEENS_10bfloat16_tEfNS_4arch4Sm90ELb0ELb0ELb1ELb0ELb1ELb1ELb0ELb0ELi2ELi1ELi2ELi2ELb0EEENS1_24CollectiveEpilogueBwdGQAISC_fSF_Li256ELb0ELb1EEENS1_19SingleTileSchedulerILb0ELb0ELb0ELi128EEEEEEEEEvNT_6ParamsE:
	.zero		2304


//--------------------- .nv.constant0._ZN7cutlass13device_kernelIN5flash11enable_sm90INS1_16FlashAttnBwdSm90INS1_25CollectiveMainloopBwdSm90ILi2ELi2ELi2EN4cute5tupleIJNS5_1CILi1EEES8_S8_EEENS6_IJNS7_ILi128EEESA_NS7_ILi64EEEEEENS_10bfloat16_tEfNS_4arch4Sm90ELb0ELb0ELb1ELb1ELb0ELb1ELb0ELb0ELi2ELi1ELi2ELi2ELb0EEENS1_21CollectiveEpilogueBwdISC_SD_SF_Li256ELb1ELb0ELi1EEENS1_19SingleTileSchedulerILb1ELb0ELb0ELi128EEEEEEEEEvNT_6ParamsE --------------------------
	.section	.nv.constant0._ZN7cutlass13device_kernelIN5flash11enable_sm90INS1_16FlashAttnBwdSm90INS1_25CollectiveMainloopBwdSm90ILi2ELi2ELi2EN4cute5tupleIJNS5_1CILi1EEES8_S8_EEENS6_IJNS7_ILi128EEESA_NS7_ILi64EEEEEENS_10bfloat16_tEfNS_4arch4Sm90ELb0ELb0ELb1ELb1ELb0ELb1ELb0ELb0ELi2ELi1ELi2ELi2ELb0EEENS1_21CollectiveEpilogueBwdISC_SD_SF_Li256ELb1ELb0ELi1EEENS1_19SingleTileSchedulerILb1ELb0ELb0ELi128EEEEEEEEEvNT_6ParamsE,"a",@progbits
	.sectionflags	@""
	.align	4
.nv.constant0._ZN7cutlass13device_kernelIN5flash11enable_sm90INS1_16FlashAttnBwdSm90INS1_25CollectiveMainloopBwdSm90ILi2ELi2ELi2EN4cute5tupleIJNS5_1CILi1EEES8_S8_EEENS6_IJNS7_ILi128EEESA_NS7_ILi64EEEEEENS_10bfloat16_tEfNS_4arch4Sm90ELb0ELb0ELb1ELb1ELb0ELb1ELb0ELb0ELi2ELi1ELi2ELi2ELb0EEENS1_21CollectiveEpilogueBwdISC_SD_SF_Li256ELb1ELb0ELi1EEENS1_19SingleTileSchedulerILb1ELb0ELb0ELi128EEEEEEEEEvNT_6ParamsE:
	.zero		2304


//--------------------- .nv.constant0._ZN7cutlass13device_kernelIN5flash11enable_sm90INS1_16FlashAttnBwdSm90INS1_25CollectiveMainloopBwdSm90ILi2ELi2ELi2EN4cute5tupleIJNS5_1CILi1EEES8_S8_EEENS6_IJNS7_ILi128EEESA_NS7_ILi64EEEEEENS_10bfloat16_tEfNS_4arch4Sm90ELb0ELb0ELb1ELb1ELb1ELb1ELb0ELb0ELi2ELi1ELi2ELi2ELb0EEENS1_21CollectiveEpilogueBwdISC_SD_SF_Li256ELb1ELb0ELi1EEENS1_19SingleTileSchedulerILb1ELb0ELb0ELi128EEEEEEEEEvNT_6ParamsE --------------------------
	.section	.nv.constant0._ZN7cutlass13device_kernelIN5flash11enable_sm90INS1_16FlashAttnBwdSm90INS1_25CollectiveMainloopBwdSm90ILi2ELi2ELi2EN4cute5tupleIJNS5_1CILi1EEES8_S8_EEENS6_IJNS7_ILi128EEESA_NS7_ILi64EEEEEENS_10bfloat16_tEfNS_4arch4Sm90ELb0ELb0ELb1ELb1ELb1ELb1ELb0ELb0ELi2ELi1ELi2ELi2ELb0EEENS1_21CollectiveEpilogueBwdISC_SD_SF_Li256ELb1ELb0ELi1EEENS1_19SingleTileSchedulerILb1ELb0ELb0ELi128EEEEEEEEEvNT_6ParamsE,"a",@progbits
	.sectionflags	@""
	.align	4
.nv.constant0._ZN7cutlass13device_kernelIN5flash11enable_sm90INS1_16FlashAttnBwdSm90INS1_25CollectiveMainloopBwdSm90ILi2ELi2ELi2EN4cute5tupleIJNS5_1CILi1EEES8_S8_EEENS6_IJNS7_ILi128EEESA_NS7_ILi64EEEEEENS_10bfloat16_tEfNS_4arch4Sm90ELb0ELb0ELb1ELb1ELb1ELb1ELb0ELb0ELi2ELi1ELi2ELi2ELb0EEENS1_21CollectiveEpilogueBwdISC_SD_SF_Li256ELb1ELb0ELi1EEENS1_19SingleTileSchedulerILb1ELb0ELb0ELi128EEEEEEEEEvNT_6ParamsE:
	.zero		2304


//--------------------- .nv.constant0._ZN7cutlass13device_kernelIN5flash11enable_sm90INS1_16FlashAttnBwdSm90INS1_25CollectiveMainloopBwdSm90ILi2ELi2ELi2EN4cute5tupleIJNS5_1CILi1EEES8_S8_EEENS6_IJNS7_ILi128EEESA_NS7_ILi64EEEEEENS_10bfloat16_tEfNS_4arch4Sm90ELb0ELb0ELb1ELb1ELb0ELb1ELb0ELb0ELi2ELi1ELi2ELi2ELb0EEENS1_24CollectiveEpilogueBwdGQAISC_fSF_Li256ELb1ELb0EEENS1_19SingleTileSchedulerILb1ELb0ELb0ELi128EEEEEEEEEvNT_6ParamsE --------------------------
	.section	.nv.constant0._ZN7cutlass13device_kernelIN5flash11enable_sm90INS1_16FlashAttnBwdSm90INS1_25CollectiveMainloopBwdSm90ILi2ELi2ELi2EN4cute5tupleIJNS5_1CILi1EEES8_S8_EEENS6_IJNS7_ILi128EEESA_NS7_ILi64EEEEEENS_10bfloat16_tEfNS_4arch4Sm90ELb0ELb0ELb1ELb1ELb0ELb1ELb0ELb0ELi2ELi1ELi2ELi2ELb0EEENS1_24CollectiveEpilogueBwdGQAISC_fSF_Li256ELb1ELb0EEENS1_19SingleTileSchedulerILb1ELb0ELb0ELi128EEEEEEEEEvNT_6ParamsE,"a",@progbits
	.sectionflags	@""
	.align	4
.nv.constant0._ZN7cutlass13device_kernelIN5flash11enable_sm90INS1_16FlashAttnBwdSm90INS1_25CollectiveMainloopBwdSm90ILi2ELi2ELi2EN4cute5tupleIJNS5_1CILi1EEES8_S8_EEENS6_IJNS7_ILi128EEESA_NS7_ILi64EEEEEENS_10bfloat16_tEfNS_4arch4Sm90ELb0ELb0ELb1ELb1ELb0ELb1ELb0ELb0ELi2ELi1ELi2ELi2ELb0EEENS1_24CollectiveEpilogueBwdGQAISC_fSF_Li256ELb1ELb0EEENS1_19SingleTileSchedulerILb1ELb0ELb0ELi128EEEEEEEEEvNT_6ParamsE:
	.zero		2304


//--------------------- .nv.constant0._ZN7cutlass13device_kernelIN5flash11enable_sm90INS1_16FlashAttnBwdSm90INS1_25CollectiveMainloopBwdSm90ILi2ELi2ELi2EN4cute5tupleIJNS5_1CILi1EEES8_S8_EEENS6_IJNS7_ILi128EEESA_NS7_ILi64EEEEEENS_10bfloat16_tEfNS_4arch4Sm90ELb0ELb0ELb1ELb1ELb1ELb1ELb0ELb0ELi2ELi1ELi2ELi2ELb0EEENS1_24CollectiveEpilogueBwdGQAISC_fSF_Li256ELb1ELb1EEENS1_19SingleTileSchedulerILb1ELb0ELb0ELi128EEEEEEEEEvNT_6ParamsE --------------------------
	.section	.nv.constant0._ZN7cutlass13device_kernelIN5flash11enable_sm90INS1_16FlashAttnBwdSm90INS1_25CollectiveMainloopBwdSm90ILi2ELi2ELi2EN4cute5tupleIJNS5_1CILi1EEES8_S8_EEENS6_IJNS7_ILi128EEESA_NS7_ILi64EEEEEENS_10bfloat16_tEfNS_4arch4Sm90ELb0ELb0ELb1ELb1ELb1ELb1ELb0ELb0ELi2ELi1ELi2ELi2ELb0EEENS1_24CollectiveEpilogueBwdGQAISC_fSF_Li256ELb1ELb1EEENS1_19SingleTileSchedulerILb1ELb0ELb0ELi128EEEEEEEEEvNT_6ParamsE,"a",@progbits
	.sectionflags	@""
	.align	4
.nv.constant0._ZN7cutlass13device_kernelIN5flash11enable_sm90INS1_16FlashAttnBwdSm90INS1_25CollectiveMainloopBwdSm90ILi2ELi2ELi2EN4cute5tupleIJNS5_1CILi1EEES8_S8_EEENS6_IJNS7_ILi128EEESA_NS7_ILi64EEEEEENS_10bfloat16_tEfNS_4arch4Sm90ELb0ELb0ELb1ELb1ELb1ELb1ELb0ELb0ELi2ELi1ELi2ELi2ELb0EEENS1_24CollectiveEpilogueBwdGQAISC_fSF_Li256ELb1ELb1EEENS1_19SingleTileSchedulerILb1ELb0ELb0ELi128EEEEEEEEEvNT_6ParamsE:
	.zero		2304


//--------------------- .nv.constant0._ZN7cutlass13device_kernelIN5flash11enable_sm90INS1_16FlashAttnBwdSm90INS1_25CollectiveMainloopBwdSm90ILi2ELi2ELi2EN4cute5tupleIJNS5_1CILi1EEES8_S8_EEENS6_IJNS7_ILi128EEESA_NS7_ILi64EEEEEENS_10bfloat16_tEfNS_4arch4Sm90ELb0ELb1ELb1ELb0ELb0ELb1ELb0ELb0ELi2ELi1ELi2ELi2ELb0EEENS1_21CollectiveEpilogueBwdISC_SD_SF_Li256ELb0ELb0ELi1EEENS1_19SingleTileSchedulerILb0ELb0ELb0ELi128EEEEEEEEEvNT_6ParamsE --------------------------
	.section	.nv.constant0._ZN7cutlass13device_kernelIN5flash11enable_sm90INS1_16FlashAttnBwdSm90INS1_25CollectiveMainloopBwdSm90ILi2ELi2ELi2EN4cute5tupleIJNS5_1CILi1EEES8_S8_EEENS6_IJNS7_ILi128EEESA_NS7_ILi64EEEEEENS_10bfloat16_tEfNS_4arch4Sm90ELb0ELb1ELb1ELb0ELb0ELb1ELb0ELb0ELi2ELi1ELi2ELi2ELb0EEENS1_21CollectiveEpilogueBwdISC_SD_SF_Li256ELb0ELb0ELi1EEENS1_19SingleTileSchedulerILb0ELb0ELb0ELi128EEEEEEEEEvNT_6ParamsE,"a",@progbits
	.sectionflags	@""
	.align	4
.nv.constant0._ZN7cutlass13device_kernelIN5flash11enable_sm90INS1_16FlashAttnBwdSm90INS1_25CollectiveMainloopBwdSm90ILi2ELi2ELi2EN4cute5tupleIJNS5_1CILi1EEES8_S8_EEENS6_IJNS7_ILi128EEESA_NS7_ILi64EEEEEENS_10bfloat16_tEfNS_4arch4Sm90ELb0ELb1ELb1ELb0ELb0ELb1ELb0ELb0ELi2ELi1ELi2ELi2ELb0EEENS1_21CollectiveEpilogueBwdISC_SD_SF_Li256ELb0ELb0ELi1EEENS1_19SingleTileSchedulerILb0ELb0ELb0ELi128EEEEEEEEEvNT_6ParamsE:
	.zero		2944


//--------------------- .nv.constant0._ZN7cutlass13device_kernelIN5flash11enable_sm90INS1_16FlashAttnBwdSm90INS1_25CollectiveMainloopBwdSm90ILi2ELi2ELi2EN4cute5tupleIJNS5_1CILi1EEES8_S8_EEENS6_IJNS7_ILi128EEESA_NS7_ILi64EEEEEENS_10bfloat16_tEfNS_4arch4Sm90ELb0ELb1ELb1ELb0ELb1ELb1ELb0ELb0ELi2ELi1ELi2ELi2ELb0EEENS1_21CollectiveEpilogueBwdISC_SD_SF_Li256ELb0ELb0ELi1EEENS1_19SingleTileSchedulerILb0ELb0ELb0ELi128EEEEEEEEEvNT_6ParamsE --------------------------
	.section	.nv.constant0._ZN7cutlass13device_kernelIN5flash11enable_sm90INS1_16FlashAttnBwdSm90INS1_25CollectiveMainloopBwdSm90ILi2ELi2ELi2EN4cute5tupleIJNS5_1CILi1EEES8_S8_EEENS6_IJNS7_ILi128EEESA_NS7_ILi64EEEEEENS_10bfloat16_tEfNS_4arch4Sm90ELb0ELb1ELb1ELb0ELb1ELb1ELb0ELb0ELi2ELi1ELi2ELi2ELb0EEENS1_21CollectiveEpilogueBwdISC_SD_SF_Li256ELb0ELb0ELi1EEENS1_19SingleTileSchedulerILb0ELb0ELb0ELi128EEEEEEEEEvNT_6ParamsE,"a",@progbits
	.sectionflags	@""
	.align	4
.nv.constant0._ZN7cutlass13device_kernelIN5flash11enable_sm90INS1_16FlashAttnBwdSm90INS1_25CollectiveMainloopBwdSm90ILi2ELi2ELi2EN4cute5tupleIJNS5_1CILi1EEES8_S8_EEENS6_IJNS7_ILi128EEESA_NS7_ILi64EEEEEENS_10bfloat16_tEfNS_4arch4Sm90ELb0ELb1ELb1ELb0ELb1ELb1ELb0ELb0ELi2ELi1ELi2ELi2ELb0EEENS1_21CollectiveEpilogueBwdISC_SD_SF_Li256ELb0ELb0ELi1EEENS1_19SingleTileSchedulerILb0ELb0ELb0ELi128EEEEEEEEEvNT_6ParamsE:
	.zero		2944


//--------------------- .nv.constant0._ZN7cutlass13device_kernelIN5flash11enable_sm90INS1_16FlashAttnBwdSm90INS1_25CollectiveMainloopBwdSm90ILi2ELi2ELi2EN4cute5tupleIJNS5_1CILi1EEES8_S8_EEENS6_IJNS7_ILi128EEESA_NS7_ILi64EEEEEENS_10bfloat16_tEfNS_4arch4Sm90ELb0ELb1ELb1ELb0ELb0ELb1ELb0ELb0ELi2ELi1ELi2ELi2ELb0EEENS1_24CollectiveEpilogueBwdGQAISC_fSF_Li256ELb0ELb0EEENS1_19SingleTileSchedulerILb0ELb0ELb0ELi128EEEEEEEEEvNT_6ParamsE --------------------------
	.section	.nv.constant0._ZN7cutlass13device_kernelIN5flash11enable_sm90INS1_16FlashAttnBwdSm90INS1_25CollectiveMainloopBwdSm90ILi2ELi2ELi2EN4cute5tupleIJNS5_1CILi1EEES8_S8_EEENS6_IJNS7_ILi128EEESA_NS7_ILi64EEEEEENS_10bfloat16_tEfNS_4arch4Sm90ELb0ELb1ELb1ELb0ELb0ELb1ELb0ELb0ELi2ELi1ELi2ELi2ELb0EEENS1_24CollectiveEpilogueBwdGQAISC_fSF_Li256ELb0ELb0EEENS1_19SingleTileSchedulerILb0ELb0ELb0ELi128EEEEEEEEEvNT_6ParamsE,"a",@progbits
	.sectionflags	@""
	.align	4
.nv.constant0._ZN7cutlass13device_kernelIN5flash11enable_sm90INS1_16FlashAttnBwdSm90INS1_25CollectiveMainloopBwdSm90ILi2ELi2ELi2EN4cute5tupleIJNS5_1CILi1EEES8_S8_EEENS6_IJNS7_ILi128EEESA_NS7_ILi64EEEEEENS_10bfloat16_tEfNS_4arch4Sm90ELb0ELb1ELb1ELb0ELb0ELb1ELb0ELb0ELi2ELi1ELi2ELi2ELb0EEENS1_24CollectiveEpilogueBwdGQAISC_fSF_Li256ELb0ELb0EEENS1_19SingleTileSchedulerILb0ELb0ELb0ELi128EEEEEEEEEvNT_6ParamsE:
	.zero		2304


//--------------------- .nv.constant0._ZN7cutlass13device_kernelIN5flash11enable_sm90INS1_16FlashAttnBwdSm90INS1_25CollectiveMainloopBwdSm90ILi2ELi2ELi2EN4cute5tupleIJNS5_1CILi1EEES8_S8_EEENS6_IJNS7_ILi128EEESA_NS7_ILi64EEEEEENS_10bfloat16_tEfNS_4arch4Sm90ELb0ELb1ELb1ELb0ELb1ELb1ELb0ELb0ELi2ELi1ELi2ELi2ELb0EEENS1_24CollectiveEpilogueBwdGQAISC_fSF_Li256ELb0ELb1EEENS1_19SingleTileSchedulerILb0ELb0ELb0ELi128EEEEEEEEEvNT_6ParamsE --------------------------
	.section	.nv.constant0._ZN7cutlass13device_kernelIN5flash11enable_sm90INS1_16FlashAttnBwdSm90INS1_25CollectiveMainloopBwdSm90ILi2ELi2ELi2EN4cute5tupleIJNS5_1CILi1EEES8_S8_EEENS6_IJNS7_ILi128EEESA_NS7_ILi64EEEEEENS_10bfloat16_tEfNS_4arch4Sm90ELb0ELb1ELb1ELb0ELb1ELb1ELb0ELb0ELi2ELi1ELi2ELi2ELb0EEENS1_24CollectiveEpilogueBwdGQAISC_fSF_Li256ELb0ELb1EEENS1_19SingleTileSchedulerILb0ELb0ELb0ELi128EEEEEEEEEvNT_6ParamsE,"a",@progbits
	.sectionflags	@""
	.align	4
.nv.constant0._ZN7cutlass13device_kernelIN5flash11enable_sm90INS1_16FlashAttnBwdSm90INS1_25CollectiveMainloopBwdSm90ILi2ELi2ELi2EN4cute5tupleIJNS5_1CILi1EEES8_S8_EEENS6_IJNS7_ILi128EEESA_NS7_ILi64EEEEEENS_10bfloat16_tEfNS_4arch4Sm90ELb0ELb1ELb1ELb0ELb1ELb1ELb0ELb0ELi2ELi1ELi2ELi2ELb0EEENS1_24CollectiveEpilogueBwdGQAISC_fSF_Li256ELb0ELb1EEENS1_19SingleTileSchedulerILb0ELb0ELb0ELi128EEEEEEEEEvNT_6ParamsE:
	.zero		2304


//--------------------- .nv.constant0._ZN7cutlass13device_kernelIN5flash11enable_sm90INS1_16FlashAttnBwdSm90INS1_25CollectiveMainloopBwdSm90ILi2ELi2ELi2EN4cute5tupleIJNS5_1CILi1EEES8_S8_EEENS6_IJNS7_ILi128EEESA_NS7_ILi64EEEEEENS_10bfloat16_tEfNS_4arch4Sm90ELb0ELb1ELb1ELb1ELb0ELb1ELb0ELb0ELi2ELi1ELi2ELi2ELb0EEENS1_21CollectiveEpilogueBwdISC_SD_SF_Li256ELb1ELb0ELi1EEENS1_19SingleTileSchedulerILb1ELb0ELb0ELi128EEEEEEEEEvNT_6ParamsE --------------------------
	.section	.nv.constant0._ZN7cutlass13device_kernelIN5flash11enable_sm90INS1_16FlashAttnBwdSm90INS1_25CollectiveMainloopBwdSm90ILi2ELi2ELi2EN4cute5tupleIJNS5_1CILi1EEES8_S8_EEENS6_IJNS7_ILi128EEESA_NS7_ILi64EEEEEENS_10bfloat16_tEfNS_4arch4Sm90ELb0ELb1ELb1ELb1ELb0ELb1ELb0ELb0ELi2ELi1ELi2ELi2ELb0EEENS1_21CollectiveEpilogueBwdISC_SD_SF_Li256ELb1ELb0ELi1EEENS1_19SingleTileSchedulerILb1ELb0ELb0ELi128EEEEEEEEEvNT_6ParamsE,"a",@progbits
	.sectionflags	@""
	.align	4
.nv.constant0._ZN7cutlass13device_kernelIN5flash11enable_sm90INS1_16FlashAttnBwdSm90INS1_25CollectiveMainloopBwdSm90ILi2ELi2ELi2EN4cute5tupleIJNS5_1CILi1EEES8_S8_EEENS6_IJNS7_ILi128EEESA_NS7_ILi64EEEEEENS_10bfloat16_tEfNS_4arch4Sm90ELb0ELb1ELb1ELb1ELb0ELb1ELb0ELb0ELi2ELi1ELi2ELi2ELb0EEENS1_21CollectiveEpilogueBwdISC_SD_SF_Li256ELb1ELb0ELi1EEENS1_19SingleTileSchedulerILb1ELb0ELb0ELi128EEEEEEEEEvNT_6ParamsE:
	.zero		2304


//--------------------- .nv.constant0._ZN7cutlass13device_kernelIN5flash11enable_sm90INS1_16FlashAttnBwdSm90INS1_25CollectiveMainloopBwdSm90ILi2ELi2ELi2EN4cute5tupleIJNS5_1CILi1EEES8_S8_EEENS6_IJNS7_ILi128EEESA_NS7_ILi64EEEEEENS_10bfloat16_tEfNS_4arch4Sm90ELb0ELb1ELb1ELb1ELb1ELb1ELb0ELb0ELi2ELi1ELi2ELi2ELb0EEENS1_21CollectiveEpilogueBwdISC_SD_SF_Li256ELb1ELb0ELi1EEENS1_19SingleTileSchedulerILb1ELb0ELb0ELi128EEEEEEEEEvNT_6ParamsE --------------------------
	.section	.nv.constant0._ZN7cutlass13device_kernelIN5flash11enable_sm90INS1_16FlashAttnBwdSm90INS1_25CollectiveMainloopBwdSm90ILi2ELi2ELi2EN4cute5tupleIJNS5_1CILi1EEES8_S8_EEENS6_IJNS7_ILi128EEESA_NS7_ILi64EEEEEENS_10bfloat16_tEfNS_4arch4Sm90ELb0ELb1ELb1ELb1ELb1ELb1ELb0ELb0ELi2ELi1ELi2ELi2ELb0EEENS1_21CollectiveEpilogueBwdISC_SD_SF_Li256ELb1ELb0ELi1EEENS1_19SingleTileSchedulerILb1ELb0ELb0ELi128EEEEEEEEEvNT_6ParamsE,"a",@progbits
	.sectionflags	@""
	.align	4
.nv.constant0._ZN7cutlass13device_kernelIN5flash11enable_sm90INS1_16FlashAttnBwdSm90INS1_25CollectiveMainloopBwdSm90ILi2ELi2ELi2EN4cute5tupleIJNS5_1CILi1EEES8_S8_EEENS6_IJNS7_ILi128EEESA_NS7_ILi64EEEEEENS_10bfloat16_tEfNS_4arch4Sm90ELb0ELb1ELb1ELb1ELb1ELb1ELb0ELb0ELi2ELi1ELi2ELi2ELb0EEENS1_21CollectiveEpilogueBwdISC_SD_SF_Li256ELb1ELb0ELi1EEENS1_19SingleTileSchedulerILb1ELb0ELb0ELi128EEEEEEEEEvNT_6ParamsE:
	.zero		2304


//--------------------- .nv.constant0._ZN7cutlass13device_kernelIN5flash11enable_sm90INS1_16FlashAttnBwdSm90INS1_25CollectiveMainloopBwdSm90ILi2ELi2ELi2EN4cute5tupleIJNS5_1CILi1EEES8_S8_EEENS6_IJNS7_ILi128EEESA_NS7_ILi64EEEEEENS_10bfloat16_tEfNS_4arch4Sm90ELb0ELb1ELb1ELb1ELb0ELb1ELb0ELb0ELi2ELi1ELi2ELi2ELb0EEENS1_24CollectiveEpilogueBwdGQAISC_fSF_Li256ELb1ELb0EEENS1_19SingleTileSchedulerILb1ELb0ELb0ELi128EEEEEEEEEvNT_6ParamsE --------------------------
	.section	.nv.constant0._ZN7cutlass13device_kernelIN5flash11enable_sm90INS1_16FlashAttnBwdSm90INS1_25CollectiveMainloopBwdSm90ILi2ELi2ELi2EN4cute5tupleIJNS5_1CILi1EEES8_S8_EEENS6_IJNS7_ILi128EEESA_NS7_ILi64EEEEEENS_10bfloat16_tEfNS_4arch4Sm90ELb0ELb1ELb1ELb1ELb0ELb1ELb0ELb0ELi2ELi1ELi2ELi2ELb0EEENS1_24CollectiveEpilogueBwdGQAISC_fSF_Li256ELb1ELb0EEENS1_19SingleTileSchedulerILb1ELb0ELb0ELi128EEEEEEEEEvNT_6ParamsE,"a",@progbits
	.sectionflags	@""
	.align	4
.nv.constant0._ZN7cutlass13device_kernelIN5flash11enable_sm90INS1_16FlashAttnBwdSm90INS1_25CollectiveMainloopBwdSm90ILi2ELi2ELi2EN4cute5tupleIJNS5_1CILi1EEES8_S8_EEENS6_IJNS7_ILi128EEESA_NS7_ILi64EEEEEENS_10bfloat16_tEfNS_4arch4Sm90ELb0ELb1ELb1ELb1ELb0ELb1ELb0ELb0ELi2ELi1ELi2ELi2ELb0EEENS1_24CollectiveEpilogueBwdGQAISC_fSF_Li256ELb1ELb0EEENS1_19SingleTileSchedulerILb1ELb0ELb0ELi128EEEEEEEEEvNT_6ParamsE:
	.zero		2304


//--------------------- .nv.constant0._ZN7cutlass13device_kernelIN5flash11enable_sm90INS1_16FlashAttnBwdSm90INS1_25CollectiveMainloopBwdSm90ILi2ELi2ELi2EN4cute5tupleIJNS5_1CILi1EEES8_S8_EEENS6_IJNS7_ILi128EEESA_NS7_ILi64EEEEEENS_10bfloat16_tEfNS_4arch4Sm90ELb0ELb1ELb1ELb1ELb1ELb1ELb0ELb0ELi2ELi1ELi2ELi2ELb0EEENS1_24CollectiveEpilogueBwdGQAISC_fSF_Li256ELb1ELb1EEENS1_19SingleTileSchedulerILb1ELb0ELb0ELi128EEEEEEEEEvNT_6ParamsE --------------------------
	.section	.nv.constant0._ZN7cutlass13device_kernelIN5flash11enable_sm90INS1_16FlashAttnBwdSm90INS1_25CollectiveMainloopBwdSm90ILi2ELi2ELi2EN4cute5tupleIJNS5_1CILi1EEES8_S8_EEENS6_IJNS7_ILi128EEESA_NS7_ILi64EEEEEENS_10bfloat16_tEfNS_4arch4Sm90ELb0ELb1ELb1ELb1ELb1ELb1ELb0ELb0ELi2ELi1ELi2ELi2ELb0EEENS1_24CollectiveEpilogueBwdGQAISC_fSF_Li256ELb1ELb1EEENS1_19SingleTileSchedulerILb1ELb0ELb0ELi128EEEEEEEEEvNT_6ParamsE,"a",@progbits
	.sectionflags	@""
	.align	4
.nv.constant0._ZN7cutlass13device_kernelIN5flash11enable_sm90INS1_16FlashAttnBwdSm90INS1_25CollectiveMainloopBwdSm90ILi2ELi2ELi2EN4cute5tupleIJNS5_1CILi1EEES8_S8_EEENS6_IJNS7_ILi128EEESA_NS7_ILi64EEEEEENS_10bfloat16_tEfNS_4arch4Sm90ELb0ELb1ELb1ELb1ELb1ELb1ELb0ELb0ELi2ELi1ELi2ELi2ELb0EEENS1_24CollectiveEpilogueBwdGQAISC_fSF_Li256ELb1ELb1EEENS1_19SingleTileSchedulerILb1ELb0ELb0ELi128EEEEEEEEEvNT_6ParamsE:
	.zero		2304


//--------------------- .nv.constant0._ZN7cutlass13device_kernelIN5flash11enable_sm90INS1_16FlashAttnBwdSm90INS1_25CollectiveMainloopBwdSm90ILi2ELi2ELi2EN4cute5tupleIJNS5_1CILi1EEES8_S8_EEENS6_IJNS7_ILi96EEENS7_ILi128EEENS7_ILi64EEEEEENS_10bfloat16_tEfNS_4arch4Sm90ELb1ELb0ELb1ELb0ELb0ELb1ELb0ELb1ELi2ELi1ELi2ELi2ELb0EEENS1_21CollectiveEpilogueBwdISD_SE_SG_Li256ELb0ELb0ELi1EEENS1_25SingleTileBwdLPTSchedulerILb0ELi128ELb0EEEEEEEEEvNT_6ParamsE --------------------------
	.section	.nv.constant0._ZN7cutlass13device_kernelIN5flash11enable_sm90INS1_16FlashAttnBwdSm90INS1_25CollectiveMainloopBwdSm90ILi2ELi2ELi2EN4cute5tupleIJNS5_1CILi1EEES8_S8_EEENS6_IJNS7_ILi96EEENS7_ILi128EEENS7_ILi64EEEEEENS_10bfloat16_tEfNS_4arch4Sm90ELb1ELb0ELb1ELb0ELb0ELb1ELb0ELb1ELi2ELi1ELi2ELi2ELb0EEENS1_21CollectiveEpilogueBwdISD_SE_SG_Li256ELb0ELb0ELi1EEENS1_25SingleTileBwdLPTSchedulerILb0ELi128ELb0EEEEEEEEEvNT_6ParamsE,"a",@progbits
	.sectionflags	@""
	.align	4
.nv.constant0._ZN7cutlass13device_kernelIN5flash11enable_sm90INS1_16FlashAttnBwdSm90INS1_25CollectiveMainloopBwdSm90ILi2ELi2ELi2EN4cute5tupleIJNS5_1CILi1EEES8_S8_EEENS6_IJNS7_ILi96EEENS7_ILi128EEENS7_ILi64EEEEEENS_10bfloat16_tEfNS_4arch4Sm90ELb1ELb0ELb1ELb0ELb0ELb1ELb0ELb1ELi2ELi1ELi2ELi2ELb0EEENS1_21CollectiveEpilogueBwdISD_SE_SG_Li256ELb0ELb0ELi1EEENS1_25SingleTileBwdLPTSchedulerILb0ELi128ELb0EEEEEEEEEvNT_6ParamsE:
	.zero		2944


//--------------------- .nv.constant0._ZN7cutlass13device_kernelIN5flash11enable_sm90INS1_16FlashAttnBwdSm90INS1_25CollectiveMainloopBwdSm90ILi2ELi2ELi2EN4cute5tupleIJNS5_1CILi1EEES8_S8_EEENS6_IJNS7_ILi96EEENS7_ILi128EEENS7_ILi64EEEEEENS_10bfloat16_tEfNS_4arch4Sm90ELb1ELb0ELb1ELb0ELb1ELb1ELb0ELb1ELi2ELi1ELi2ELi2ELb0EEENS1_21CollectiveEpilogueBwdISD_SE_SG_Li256ELb0ELb0ELi1EEENS1_25SingleTileBwdLPTSchedulerILb0ELi128ELb1EEEEEEEEEvNT_6ParamsE --------------------------
	.section	.nv.constant0._ZN7cutlass13device_kernelIN5flash11enable_sm90INS1_16FlashAttnBwdSm90INS1_25CollectiveMainloopBwdSm90ILi2ELi2ELi2EN4cute5tupleIJNS5_1CILi1EEES8_S8_EEENS6_IJNS7_ILi96EEENS7_ILi128EEENS7_ILi64EEEEEENS_10bfloat16_tEfNS_4arch4Sm90ELb1ELb0ELb1ELb0ELb1ELb1ELb0ELb1ELi2ELi1ELi2ELi2ELb0EEENS1_21CollectiveEpilogueBwdISD_SE_SG_Li256ELb0ELb0ELi1EEENS1_25SingleTileBwdLPTSchedulerILb0ELi128ELb1EEEEEEEEEvNT_6ParamsE,"a",@progbits
	.sectionflags	@""
	.align	4
.nv.constant0._ZN7cutlass13device_kernelIN5flash11enable_sm90INS1_16FlashAttnBwdSm90INS1_25CollectiveMainloopBwdSm90ILi2ELi2ELi2EN4cute5tupleIJNS5_1CILi1EEES8_S8_EEENS6_IJNS7_ILi96EEENS7_ILi128EEENS7_ILi64EEEEEENS_10bfloat16_tEfNS_4arch4Sm90ELb1ELb0ELb1ELb0ELb1ELb1ELb0ELb1ELi2ELi1ELi2ELi2ELb0EEENS1_21CollectiveEpilogueBwdISD_SE_SG_Li256ELb0ELb0ELi1EEENS1_25SingleTileBwdLPTSchedulerILb0ELi128ELb1EEEEEEEEEvNT_6ParamsE:
	.zero		2944


//--------------------- .nv.constant0._ZN7cutlass13device_kernelIN5flash11enable_sm90INS1_16FlashAttnBwdSm90INS1_25CollectiveMainloopBwdSm90ILi2ELi2ELi2EN4cute5tupleIJNS5_1CILi1EEES8_S8_EEENS6_IJNS7_ILi96EEENS7_ILi128EEENS7_ILi64EEEEEENS_10bfloat16_tEfNS_4arch4Sm90ELb1ELb0ELb1ELb0ELb0ELb1ELb0ELb1ELi2ELi1ELi2ELi2ELb0EEENS1_24CollectiveEpilogueBwdGQAISD_fSG_Li256ELb0ELb0EEENS1_25SingleTileBwdLPTSchedulerILb0ELi128ELb0EEEEEEEEEvNT_6ParamsE --------------------------
	.section	.nv.constant0._ZN7cutlass13device_kernelIN5flash11enable_sm90INS1_16FlashAttnBwdSm90INS1_25CollectiveMainloopBwdSm90ILi2ELi2ELi2EN4cute5tupleIJNS5_1CILi1EEES8_S8_EEENS6_IJNS7_ILi96EEENS7_ILi128EEENS7_ILi64EEEEEENS_10bfloat16_tEfNS_4arch4Sm90ELb1ELb0ELb1ELb0ELb0ELb1ELb0ELb1ELi2ELi1ELi2ELi2ELb0EEENS1_24CollectiveEpilogueBwdGQAISD_fSG_Li256ELb0ELb0EEENS1_25SingleTileBwdLPTSchedulerILb0ELi128ELb0EEEEEEEEEvNT_6ParamsE,"a",@progbits
	.sectionflags	@""
	.align	4
.nv.constant0._ZN7cutlass13device_kernelIN5flash11enable_sm90INS1_16FlashAttnBwdSm90INS1_25CollectiveMainloopBwdSm90ILi2ELi2ELi2EN4cute5tupleIJNS5_1CILi1EEES8_S8_EEENS6_IJNS7_ILi96EEENS7_ILi128EEENS7_ILi64EEEEEENS_10bfloat16_tEfNS_4arch4Sm90ELb1ELb0ELb1ELb0ELb0ELb1ELb0ELb1ELi2ELi1ELi2ELi2ELb0EEENS1_24CollectiveEpilogueBwdGQAISD_fSG_Li256ELb0ELb0EEENS1_25SingleTileBwdLPTSchedulerILb0ELi128ELb0EEEEEEEEEvNT_6ParamsE:
	.zero		2432


//--------------------- .nv.constant0._ZN7cutlass13device_kernelIN5flash11enable_sm90INS1_16FlashAttnBwdSm90INS1_25CollectiveMainloopBwdSm90ILi2ELi2ELi2EN4cute5tupleIJNS5_1CILi1EEES8_S8_EEENS6_IJNS7_ILi96EEENS7_ILi128EEENS7_ILi64EEEEEENS_10bfloat16_tEfNS_4arch4Sm90ELb1ELb0ELb1ELb0ELb1ELb1ELb0ELb1ELi2ELi1ELi2ELi2ELb0EEENS1_24CollectiveEpilogueBwdGQAISD_fSG_Li256ELb0ELb1EEENS1_25SingleTileBwdLPTSchedulerILb0ELi128ELb1EEEEEEEEEvNT_6ParamsE --------------------------
	.section	.nv.constant0._ZN7cutlass13device_kernelIN5flash11enable_sm90INS1_16FlashAttnBwdSm90INS1_25CollectiveMainloopBwdSm90ILi2ELi2ELi2EN4cute5tupleIJNS5_1CILi1EEES8_S8_EEENS6_IJNS7_ILi96EEENS7_ILi128EEENS7_ILi64EEEEEENS_10bfloat16_tEfNS_4arch4Sm90ELb1ELb0ELb1ELb0ELb1ELb1ELb0ELb1ELi2ELi1ELi2ELi2ELb0EEENS1_24CollectiveEpilogueBwdGQAISD_fSG_Li256ELb0ELb1EEENS1_25SingleTileBwdLPTSchedulerILb0ELi128ELb1EEEEEEEEEvNT_6ParamsE,"a",@progbits
	.sectionflags	@""
	.align	4
.nv.constant0._ZN7cutlass13device_kernelIN5flash11enable_sm90INS1_16FlashAttnBwdSm90INS1_25CollectiveMainloopBwdSm90ILi2ELi2ELi2EN4cute5tupleIJNS5_1CILi1EEES8_S8_EEENS6_IJNS7_ILi96EEENS7_ILi128EEENS7_ILi64EEEEEENS_10bfloat16_tEfNS_4arch4Sm90ELb1ELb0ELb1ELb0ELb1ELb1ELb0ELb1ELi2ELi1ELi2ELi2ELb0EEENS1_24CollectiveEpilogueBwdGQAISD_fSG_Li256ELb0ELb1EEENS1_25SingleTileBwdLPTSchedulerILb0ELi128ELb1EEEEEEEEEvNT_6ParamsE:
	.zero		2432


//--------------------- .nv.constant0._ZN7cutlass13device_kernelIN5flash22FlashAttnBwdPreprocessIN4cute5tupleIJNS3_1CILi96EEENS5_ILi64EEEEEENS_10bfloat16_tEfNS_4arch4Sm90ELb1ELb0EEEEEvNT_6ParamsE --------------------------
	.section	.nv.constant0._ZN7cutlass13device_kernelIN5flash22FlashAttnBwdPreprocessIN4cute5tupleIJNS3_1CILi96EEENS5_ILi64EEEEEENS_10bfloat16_tEfNS_4arch4Sm90ELb1ELb0EEEEEvNT_6ParamsE,"a",@progbits
	.sectionflags	@""
	.align	4
.nv.constant0._ZN7cutlass13device_kernelIN5flash22FlashAttnBwdPreprocessIN4cute5tupleIJNS3_1CILi96EEENS5_ILi64EEEEEENS_10bfloat16_tEfNS_4arch4Sm90ELb1ELb0EEEEEvNT_6ParamsE:
	.zero		768


//--------------------- .nv.constant0._ZN7cutlass13device_kernelIN5flash11enable_sm90INS1_16FlashAttnBwdSm90INS1_25CollectiveMainloopBwdSm90ILi2ELi2ELi2EN4cute5tupleIJNS5_1CILi1EEES8_S8_EEENS6_IJNS7_ILi96EEENS7_ILi128EEENS7_ILi64EEEEEENS_10bfloat16_tEfNS_4arch4Sm90ELb1ELb0ELb1ELb1ELb0ELb1ELb0ELb1ELi2ELi1ELi2ELi2ELb0EEENS1_21CollectiveEpilogueBwdISD_SE_SG_Li256ELb1ELb0ELi1EEENS1_25SingleTileBwdLPTSchedulerILb1ELi128ELb0EEEEEEEEEvNT_6ParamsE --------------------------
	.section	.nv.constant0._ZN7cutlass13device_kernelIN5flash11enable_sm90INS1_16FlashAttnBwdSm90INS1_25CollectiveMainloopBwdSm90ILi2ELi2ELi2EN4cute5tupleIJNS5_1CILi1EEES8_S8_EEENS6_IJNS7_ILi96EEENS7_ILi128EEENS7_ILi64EEEEEENS_10bfloat16_tEfNS_4arch4Sm90ELb1ELb0ELb1ELb1ELb0ELb1ELb0ELb1ELi2ELi1ELi2ELi2ELb0EEENS1_21CollectiveEpilogueBwdISD_SE_SG_Li256ELb1ELb0ELi1EEENS1_25SingleTileBwdLPTSchedulerILb1ELi128ELb0EEEEEEEEEvNT_6ParamsE,"a",@progbits
	.sectionflags	@""
	.align	4
.nv.constant0._ZN7cutlass13device_kernelIN5flash11enable_sm90INS1_16FlashAttnBwdSm90INS1_25CollectiveMainloopBwdSm90ILi2ELi2ELi2EN4cute5tupleIJNS5_1CILi1EEES8_S8_EEENS6_IJNS7_ILi96EEENS7_ILi128EEENS7_ILi64EEEEEENS_10bfloat16_tEfNS_4arch4Sm90ELb1ELb0ELb1ELb1ELb0ELb1ELb0ELb1ELi2ELi1ELi2ELi2ELb0EEENS1_21CollectiveEpilogueBwdISD_SE_SG_Li256ELb1ELb0ELi1EEENS1_25SingleTileBwdLPTSchedulerILb1ELi128ELb0EEEEEEEEEvNT_6ParamsE:
	.zero		2304


//--------------------- .nv.constant0._ZN7cutlass13device_kernelIN5flash11enable_sm90INS1_16FlashAttnBwdSm90INS1_25CollectiveMainloopBwdSm90ILi2ELi2ELi2EN4cute5tupleIJNS5_1CILi1EEES8_S8_EEENS6_IJNS7_ILi96EEENS7_ILi128EEENS7_ILi64EEEEEENS_10bfloat16_tEfNS_4arch4Sm90ELb1ELb0ELb1ELb1ELb1ELb1ELb0ELb1ELi2ELi1ELi2ELi2ELb0EEENS1_21CollectiveEpilogueBwdISD_SE_SG_Li256ELb1ELb0ELi1EEENS1_25SingleTileBwdLPTSchedulerILb1ELi128ELb1EEEEEEEEEvNT_6ParamsE --------------------------
	.section	.nv.constant0._ZN7cutlass13device_kernelIN5flash11enable_sm90INS1_16FlashAttnBwdSm90INS1_25CollectiveMainloopBwdSm90ILi2ELi2ELi2EN4cute5tupleIJNS5_1CILi1EEES8_S8_EEENS6_IJNS7_ILi96EEENS7_ILi128EEENS7_ILi64EEEEEENS_10bfloat16_tEfNS_4arch4Sm90ELb1ELb0ELb1ELb1ELb1ELb1ELb0ELb1ELi2ELi1ELi2ELi2ELb0EEENS1_21CollectiveEpilogueBwdISD_SE_SG_Li256ELb1ELb0ELi1EEENS1_25SingleTileBwdLPTSchedulerILb1ELi128ELb1EEEEEEEEEvNT_6ParamsE,"a",@progbits
	.sectionflags	@""
	.align	4
.nv.constant0._ZN7cutlass13device_kernelIN5flash11enable_sm90INS1_16FlashAttnBwdSm90INS1_25CollectiveMainloopBwdSm90ILi2ELi2ELi2EN4cute5tupleIJNS5_1CILi1EEES8_S8_EEENS6_IJNS7_ILi96EEENS7_ILi128EEENS7_ILi64EEEEEENS_10bfloat16_tEfNS_4arch4Sm90ELb1ELb0ELb1ELb1ELb1ELb1ELb0ELb1ELi2ELi1ELi2ELi2ELb0EEENS1_21CollectiveEpilogueBwdISD_SE_SG_Li256ELb1ELb0ELi1EEENS1_25SingleTileBwdLPTSchedulerILb1ELi128ELb1EEEEEEEEEvNT_6ParamsE:
	.zero		2304


//--------------------- .nv.constant0._ZN7cutlass13device_kernelIN5flash11enable_sm90INS1_16FlashAttnBwdSm90INS1_25CollectiveMainloopBwdSm90ILi2ELi2ELi2EN4cute5tupleIJNS5_1CILi1EEES8_S8_EEENS6_IJNS7_ILi96EEENS7_ILi128EEENS7_ILi64EEEEEENS_10bfloat16_tEfNS_4arch4Sm90ELb1ELb0ELb1ELb1ELb0ELb1ELb0ELb1ELi2ELi1ELi2ELi2ELb0EEENS1_24CollectiveEpilogueBwdGQAISD_fSG_Li256ELb1ELb0EEENS1_25SingleTileBwdLPTSchedulerILb1ELi128ELb0EEEEEEEEEvNT_6ParamsE --------------------------
	.section	.nv.constant0._ZN7cutlass13device_kernelIN5flash11enable_sm90INS1_16FlashAttnBwdSm90INS1_25CollectiveMainloopBwdSm90ILi2ELi2ELi2EN4cute5tupleIJNS5_1CILi1EEES8_S8_EEENS6_IJNS7_ILi96EEENS7_ILi128EEENS7_ILi64EEEEEENS_10bfloat16_tEfNS_4arch4Sm90ELb1ELb0ELb1ELb1ELb0ELb1ELb0ELb1ELi2ELi1ELi2ELi2ELb0EEENS1_24CollectiveEpilogueBwdGQAISD_fSG_Li256ELb1ELb0EEENS1_25SingleTileBwdLPTSchedulerILb1ELi128ELb0EEEEEEEEEvNT_6ParamsE,"a",@progbits
	.sectionflags	@""
	.align	4
.nv.constant0._ZN7cutlass13device_kernelIN5flash11enable_sm90INS1_16FlashAttnBwdSm90INS1_25CollectiveMainloopBwdSm90ILi2ELi2ELi2EN4cute5tupleIJNS5_1CILi1EEES8_S8_EEENS6_IJNS7_ILi96EEENS7_ILi128EEENS7_ILi64EEEEEENS_10bfloat16_tEfNS_4arch4Sm90ELb1ELb0ELb1ELb1ELb0ELb1ELb0ELb1ELi2ELi1ELi2ELi2ELb0EEENS1_24CollectiveEpilogueBwdGQAISD_fSG_Li256ELb1ELb0EEENS1_25SingleTileBwdLPTSchedulerILb1ELi128ELb0EEEEEEEEEvNT_6ParamsE:
	.zero		2432


//--------------------- .nv.constant0._ZN7cutlass13device_kernelIN5flash32FlashAttnBwdPostprocessConvertdQIN4cute5tupleIJNS3_1CILi96EEENS5_ILi64EEEEEENS_10bfloat16_tEfNS_4arch4Sm90ELi256ENS3_8TiledMMAINS3_8MMA_AtomIJNS3_4SM904GMMA27MMA_64x16x16_F32BF16BF16_SSILNSF_5MajorE1ELSH_0ELNSF_7ScaleInE1ELSI_1EEEEEENS3_6LayoutINS4_IJNS5_ILi1EEENS5_ILi2EEESM_EEENS4_IJNS5_ILi0EEESM_SP_EEEEENS4_IJNS3_10UnderscoreESS_SS_EEEEELb1EEEEEvNT_6ParamsE --------------------------
	.section	.nv.constant0._ZN7cutlass13device_kernelIN5flash32FlashAttnBwdPostprocessConvertdQIN4cute5tupleIJNS3_1CILi96EEENS5_ILi64EEEEEENS_10bfloat16_tEfNS_4arch4Sm90ELi256ENS3_8TiledMMAINS3_8MMA_AtomIJNS3_4SM904GMMA27MMA_64x16x16_F32BF16BF16_SSILNSF_5MajorE1ELSH_0ELNSF_7ScaleInE1ELSI_1EEEEEENS3_6LayoutINS4_IJNS5_ILi1EEENS5_ILi2EEESM_EEENS4_IJNS5_ILi0EEESM_SP_EEEEENS4_IJNS3_10UnderscoreESS_SS_EEEEELb1EEEEEvNT_6ParamsE,"a",@progbits
	.sectionflags	@""
	.align	4
.nv.constant0._ZN7cutlass13device_kernelIN5flash32FlashAttnBwdPostprocessConvertdQIN4cute5tupleIJNS3_1CILi96EEENS5_ILi64EEEEEENS_10bfloat16_tEfNS_4arch4Sm90ELi256ENS3_8TiledMMAINS3_8MMA_AtomIJNS3_4SM904GMMA27MMA_64x16x16_F32BF16BF16_SSILNSF_5MajorE1ELSH_0ELNSF_7ScaleInE1ELSI_1EEEEEENS3_6LayoutINS4_IJNS5_ILi1EEENS5_ILi2EEESM_EEENS4_IJNS5_ILi0EEESM_SP_EEEEENS4_IJNS3_10UnderscoreESS_SS_EEEEELb1EEEEEvNT_6ParamsE:
	.zero		640


//--------------------- .nv.constant0._ZN7cutlass13device_kernelIN5flash11enable_sm90INS1_16FlashAttnBwdSm90INS1_25CollectiveMainloopBwdSm90ILi2ELi2ELi2EN4cute5tupleIJNS5_1CILi1EEES8_S8_EEENS6_IJNS7_ILi96EEENS7_ILi128EEENS7_ILi64EEEEEENS_10bfloat16_tEfNS_4arch4Sm90ELb1ELb0ELb1ELb1ELb1ELb1ELb0ELb1ELi2ELi1ELi2ELi2ELb0EEENS1_24CollectiveEpilogueBwdGQAISD_fSG_Li256ELb1ELb1EEENS1_25SingleTileBwdLPTSchedulerILb1ELi128ELb1EEEEEEEEEvNT_6ParamsE --------------------------
	.section	.nv.constant0._ZN7cutlass13device_kernelIN5flash11enable_sm90INS1_16FlashAttnBwdSm90INS1_25CollectiveMainloopBwdSm90ILi2ELi2ELi2EN4cute5tupleIJNS5_1CILi1EEES8_S8_EEENS6_IJNS7_ILi96EEENS7_ILi128EEENS7_ILi64EEEEEENS_10bfloat16_tEfNS_4arch4Sm90ELb1ELb0ELb1ELb1ELb1ELb1ELb0ELb1ELi2ELi1ELi2ELi2ELb0EEENS1_24CollectiveEpilogueBwdGQAISD_fSG_Li256ELb1ELb1EEENS1_25SingleTileBwdLPTSchedulerILb1ELi128ELb1EEEEEEEEEvNT_6ParamsE,"a",@progbits
	.sectionflags	@""
	.align	4
.nv.constant0._ZN7cutlass13device_kernelIN5flash11enable_sm90INS1_16FlashAttnBwdSm90INS1_25CollectiveMainloopBwdSm90ILi2ELi2ELi2EN4cute5tupleIJNS5_1CILi1EEES8_S8_EEENS6_IJNS7_ILi96EEENS7_ILi128EEENS7_ILi64EEEEEENS_10bfloat16_tEfNS_4arch4Sm90ELb1ELb0ELb1ELb1ELb1ELb1ELb0ELb1ELi2ELi1ELi2ELi2ELb0EEENS1_24CollectiveEpilogueBwdGQAISD_fSG_Li256ELb1ELb1EEENS1_25SingleTileBwdLPTSchedulerILb1ELi128ELb1EEEEEEEEEvNT_6ParamsE:
	.zero		2432


//--------------------- .nv.constant0._ZN7cutlass13device_kernelIN5flash22FlashAttnBwdPreprocessIN4cute5tupleIJNS3_1CILi96EEENS5_ILi64EEEEEENS_10bfloat16_tEfNS_4arch4Sm90ELb1ELb1EEEEEvNT_6ParamsE --------------------------
	.section	.nv.constant0._ZN7cutlass13device_kernelIN5flash22FlashAttnBwdPreprocessIN4cute5tupleIJNS3_1CILi96EEENS5_ILi64EEEEEENS_10bfloat16_tEfNS_4arch4Sm90ELb1ELb1EEEEEvNT_6ParamsE,"a",@progbits
	.sectionflags	@""
	.align	4
.nv.constant0._ZN7cutlass13device_kernelIN5flash22FlashAttnBwdPreprocessIN4cute5tupleIJNS3_1CILi96EEENS5_ILi64EEEEEENS_10bfloat16_tEfNS_4arch4Sm90ELb1ELb1EEEEEvNT_6ParamsE:
	.zero		768


//--------------------- .nv.constant0._ZN7cutlass13device_kernelIN5flash11enable_sm90INS1_16FlashAttnBwdSm90INS1_25CollectiveMainloopBwdSm90ILi2ELi2ELi2EN4cute5tupleIJNS5_1CILi1EEES8_S8_EEENS6_IJNS7_ILi128EEESA_NS7_ILi64EEEEEENS_10bfloat16_tEfNS_4arch4Sm90ELb0ELb0ELb0ELb0ELb0ELb1ELb0ELb0ELi2ELi1ELi2ELi2ELb0EEENS1_21CollectiveEpilogueBwdISC_SD_SF_Li256ELb0ELb0ELi1EEENS1_19SingleTileSchedulerILb0ELb0ELb0ELi128EEEEEEEEEvNT_6ParamsE --------------------------
	.section	.nv.constant0._ZN7cutlass13device_kernelIN5flash11enable_sm90INS1_16FlashAttnBwdSm90INS1_25CollectiveMainloopBwdSm90ILi2ELi2ELi2EN4cute5tupleIJNS5_1CILi1EEES8_S8_EEENS6_IJNS7_ILi128EEESA_NS7_ILi64EEEEEENS_10bfloat16_tEfNS_4arch4Sm90ELb0ELb0ELb0ELb0ELb0ELb1ELb0ELb0ELi2ELi1ELi2ELi2ELb0EEENS1_21CollectiveEpilogueBwdISC_SD_SF_Li256ELb0ELb0ELi1EEENS1_19SingleTileSchedulerILb0ELb0ELb0ELi128EEEEEEEEEvNT_6ParamsE,"a",@progbits
	.sectionflags	@""
	.align	4
.nv.constant0._ZN7cutlass13device_kernelIN5flash11enable_sm90INS1_16FlashAttnBwdSm90INS1_25CollectiveMainloopBwdSm90ILi2ELi2ELi2EN4cute5tupleIJNS5_1CILi1EEES8_S8_EEENS6_IJNS7_ILi128EEESA_NS7_ILi64EEEEEENS_10bfloat16_tEfNS_4arch4Sm90ELb0ELb0ELb0ELb0ELb0ELb1ELb0ELb0ELi2ELi1ELi2ELi2ELb0EEENS1_21CollectiveEpilogueBwdISC_SD_SF_Li256ELb0ELb0ELi1EEENS1_19SingleTileSchedulerILb0ELb0ELb0ELi128EEEEEEEEEvNT_6ParamsE:
	.zero		2944


//--------------------- .nv.constant0._ZN7cutlass13device_kernelIN5flash11enable_sm90INS1_16FlashAttnBwdSm90INS1_25CollectiveMainloopBwdSm90ILi2ELi2ELi2EN4cute5tupleIJNS5_1CILi1EEES8_S8_EEENS6_IJNS7_ILi128EEESA_NS7_ILi64EEEEEENS_10bfloat16_tEfNS_4arch4Sm90ELb0ELb0ELb0ELb0ELb1ELb1ELb0ELb0ELi2ELi1ELi2ELi2ELb0EEENS1_21CollectiveEpilogueBwdISC_SD_SF_Li256ELb0ELb0ELi1EEENS1_19SingleTileSchedulerILb0ELb0ELb0ELi128EEEEEEEEEvNT_6ParamsE --------------------------
	.section	.nv.constant0._ZN7cutlass13device_kernelIN5flash11enable_sm90INS1_16FlashAttnBwdSm90INS1_25CollectiveMainloopBwdSm90ILi2ELi2ELi2EN4cute5tupleIJNS5_1CILi1EEES8_S8_EEENS6_IJNS7_ILi128EEESA_NS7_ILi64EEEEEENS_10bfloat16_tEfNS_4arch4Sm90ELb0ELb0ELb0ELb0ELb1ELb1ELb0ELb0ELi2ELi1ELi2ELi2ELb0EEENS1_21CollectiveEpilogueBwdISC_SD_SF_Li256ELb0ELb0ELi1EEENS1_19SingleTileSchedulerILb0ELb0ELb0ELi128EEEEEEEEEvNT_6ParamsE,"a",@progbits
	.sectionflags	@""
	.align	4
.nv.constant0._ZN7cutlass13device_kernelIN5flash11enable_sm90INS1_16FlashAttnBwdSm90INS1_25CollectiveMainloopBwdSm90ILi2ELi2ELi2EN4cute5tupleIJNS5_1CILi1EEES8_S8_EEENS6_IJNS7_ILi128EEESA_NS7_ILi64EEEEEENS_10bfloat16_tEfNS_4arch4Sm90ELb0ELb0ELb0ELb0ELb1ELb1ELb0ELb0ELi2ELi1ELi2ELi2ELb0EEENS1_21CollectiveEpilogueBwdISC_SD_SF_Li256ELb0ELb0ELi1EEENS1_19SingleTileSchedulerILb0ELb0ELb0ELi128EEEEEEEEEvNT_6ParamsE:
	.zero		2944


//--------------------- .nv.constant0._ZN7cutlass13device_kernelIN5flash11enable_sm90INS1_16FlashAttnBwdSm90INS1_25CollectiveMainloopBwdSm90ILi2ELi2ELi2EN4cute5tupleIJNS5_1CILi1EEES8_S8_EEENS6_IJNS7_ILi128EEESA_NS7_ILi64EEEEEENS_10bfloat16_tEfNS_4arch4Sm90ELb0ELb0ELb0ELb0ELb0ELb1ELb0ELb0ELi2ELi1ELi2ELi2ELb0EEENS1_24CollectiveEpilogueBwdGQAISC_fSF_Li256ELb0ELb0EEENS1_19SingleTileSchedulerILb0ELb0ELb0ELi128EEEEEEEEEvNT_6ParamsE --------------------------
	.section	.nv.constant0._ZN7cutlass13device_kernelIN5flash11enable_sm90INS1_16FlashAttnBwdSm90INS1_25CollectiveMainloopBwdSm90ILi2ELi2ELi2EN4cute5tupleIJNS5_1CILi1EEES8_S8_EEENS6_IJNS7_ILi128EEESA_NS7_ILi64EEEEEENS_10bfloat16_tEfNS_4arch4Sm90ELb0ELb0ELb0ELb0ELb0ELb1ELb0ELb0ELi2ELi1ELi2ELi2ELb0EEENS1_24CollectiveEpilogueBwdGQAISC_fSF_Li256ELb0ELb0EEENS1_19SingleTileSchedulerILb0ELb0ELb0ELi128EEEEEEEEEvNT_6ParamsE,"a",@progbits
	.sectionflags	@""
	.align	4
.nv.constant0._ZN7cutlass13device_kernelIN5flash11enable_sm90INS1_16FlashAttnBwdSm90INS1_25CollectiveMainloopBwdSm90ILi2ELi2ELi2EN4cute5tupleIJNS5_1CILi1EEES8_S8_EEENS6_IJNS7_ILi128EEESA_NS7_ILi64EEEEEENS_10bfloat16_tEfNS_4arch4Sm90ELb0ELb0ELb0ELb0ELb0ELb1ELb0ELb0ELi2ELi1ELi2ELi2ELb0EEENS1_24CollectiveEpilogueBwdGQAISC_fSF_Li256ELb0ELb0EEENS1_19SingleTileSchedulerILb0ELb0ELb0ELi128EEEEEEEEEvNT_6ParamsE:
	.zero		2304


//--------------------- .nv.constant0._ZN7cutlass13device_kernelIN5flash11enable_sm90INS1_16FlashAttnBwdSm90INS1_25CollectiveMainloopBwdSm90ILi2ELi2ELi2EN4cute5tupleIJNS5_1CILi1EEES8_S8_EEENS6_IJNS7_ILi128EEESA_NS7_ILi64EEEEEENS_10bfloat16_tEfNS_4arch4Sm90ELb0ELb0ELb0ELb0ELb1ELb1ELb0ELb0ELi2ELi1ELi2ELi2ELb0EEENS1_24CollectiveEpilogueBwdGQAISC_fSF_Li256ELb0ELb1EEENS1_19SingleTileSchedulerILb0ELb0ELb0ELi128EEEEEEEEEvNT_6ParamsE --------------------------
	.section	.nv.constant0._ZN7cutlass13device_kernelIN5flash11enable_sm90INS1_16FlashAttnBwdSm90INS1_25CollectiveMainloopBwdSm90ILi2ELi2ELi2EN4cute5tupleIJNS5_1CILi1EEES8_S8_EEENS6_IJNS7_ILi128EEESA_NS7_ILi64EEEEEENS_10bfloat16_tEfNS_4arch4Sm90ELb0ELb0ELb0ELb0ELb1ELb1ELb0ELb0ELi2ELi1ELi2ELi2ELb0EEENS1_24CollectiveEpilogueBwdGQAISC_fSF_Li256ELb0ELb1EEENS1_19SingleTileSchedulerILb0ELb0ELb0ELi128EEEEEEEEEvNT_6ParamsE,"a",@progbits
	.sectionflags	@""
	.align	4
.nv.constant0._ZN7cutlass13device_kernelIN5flash11enable_sm90INS1_16FlashAttnBwdSm90INS1_25CollectiveMainloopBwdSm90ILi2ELi2ELi2EN4cute5tupleIJNS5_1CILi1EEES8_S8_EEENS6_IJNS7_ILi128EEESA_NS7_ILi64EEEEEENS_10bfloat16_tEfNS_4arch4Sm90ELb0ELb0ELb0ELb0ELb1ELb1ELb0ELb0ELi2ELi1ELi2ELi2ELb0EEENS1_24CollectiveEpilogueBwdGQAISC_fSF_Li256ELb0ELb1EEENS1_19SingleTileSchedulerILb0ELb0ELb0ELi128EEEEEEEEEvNT_6ParamsE:
	.zero		2304


//--------------------- .nv.constant0._ZN7cutlass13device_kernelIN5flash11enable_sm90INS1_16FlashAttnBwdSm90INS1_25CollectiveMainloopBwdSm90ILi2ELi2ELi2EN4cute5tupleIJNS5_1CILi1EEES8_S8_EEENS6_IJNS7_ILi128EEESA_NS7_ILi64EEEEEENS_10bfloat16_tEfNS_4arch4Sm90ELb0ELb0ELb0ELb1ELb0ELb1ELb0ELb0ELi2ELi1ELi2ELi2ELb0EEENS1_21CollectiveEpilogueBwdISC_SD_SF_Li256ELb1ELb0ELi1EEENS1_19SingleTileSchedulerILb1ELb0ELb0ELi128EEEEEEEEEvNT_6ParamsE --------------------------
	.section	.nv.constant0._ZN7cutlass13device_kernelIN5flash11enable_sm90INS1_16FlashAttnBwdSm90INS1_25CollectiveMainloopBwdSm90ILi2ELi2ELi2EN4cute5tupleIJNS5_1CILi1EEES8_S8_EEENS6_IJNS7_ILi128EEESA_NS7_ILi64EEEEEENS_10bfloat16_tEfNS_4arch4Sm90ELb0ELb0ELb0ELb1ELb0ELb1ELb0ELb0ELi2ELi1ELi2ELi2ELb0EEENS1_21CollectiveEpilogueBwdISC_SD_SF_Li256ELb1ELb0ELi1EEENS1_19SingleTileSchedulerILb1ELb0ELb0ELi128EEEEEEEEEvNT_6ParamsE,"a",@progbits
	.sectionflags	@""
	.align	4
.nv.constant0._ZN7cutlass13device_kernelIN5flash11enable_sm90INS1_16FlashAttnBwdSm90INS1_25CollectiveMainloopBwdSm90ILi2ELi2ELi2EN4cute5tupleIJNS5_1CILi1EEES8_S8_EEENS6_IJNS7_ILi128EEESA_NS7_ILi64EEEEEENS_10bfloat16_tEfNS_4arch4Sm90ELb0ELb0ELb0ELb1ELb0ELb1ELb0ELb0ELi2ELi1ELi2ELi2ELb0EEENS1_21CollectiveEpilogueBwdISC_SD_SF_Li256ELb1ELb0ELi1EEENS1_19SingleTileSchedulerILb1ELb0ELb0ELi128EEEEEEEEEvNT_6ParamsE:
	.zero		2304


//--------------------- .nv.constant0._ZN7cutlass13device_kernelIN5flash11enable_sm90INS1_16FlashAttnBwdSm90INS1_25CollectiveMainloopBwdSm90ILi2ELi2ELi2EN4cute5tupleIJNS5_1CILi1EEES8_S8_EEENS6_IJNS7_ILi128EEESA_NS7_ILi64EEEEEENS_10bfloat16_tEfNS_4arch4Sm90ELb0ELb0ELb0ELb1ELb1ELb1ELb0ELb0ELi2ELi1ELi2ELi2ELb0EEENS1_21CollectiveEpilogueBwdISC_SD_SF_Li256ELb1ELb0ELi1EEENS1_19SingleTileSchedulerILb1ELb0ELb0ELi128EEEEEEEEEvNT_6ParamsE --------------------------
	.section	.nv.constant0._ZN7cutlass13device_kernelIN5flash11enable_sm90INS1_16FlashAttnBwdSm90INS1_25CollectiveMainloopBwdSm90ILi2ELi2ELi2EN4cute5tupleIJNS5_1CILi1EEES8_S8_EEENS6_IJNS7_ILi128EEESA_NS7_ILi64EEEEEENS_10bfloat16_tEfNS_4arch4Sm90ELb0ELb0ELb0ELb1ELb1ELb1ELb0ELb0ELi2ELi1ELi2ELi2ELb0EEENS1_21CollectiveEpilogueBwdISC_SD_SF_Li256ELb1ELb0ELi1EEENS1_19SingleTileSchedulerILb1ELb0ELb0ELi128EEEEEEEEEvNT_6ParamsE,"a",@progbits
	.sectionflags	@""
	.align	4
.nv.constant0._ZN7cutlass13device_kernelIN5flash11enable_sm90INS1_16FlashAttnBwdSm90INS1_25CollectiveMainloopBwdSm90ILi2ELi2ELi2EN4cute5tupleIJNS5_1CILi1EEES8_S8_EEENS6_IJNS7_ILi128EEESA_NS7_ILi64EEEEEENS_10bfloat16_tEfNS_4arch4Sm90ELb0ELb0ELb0ELb1ELb1ELb1ELb0ELb0ELi2ELi1ELi2ELi2ELb0EEENS1_21CollectiveEpilogueBwdISC_SD_SF_Li256ELb1ELb0ELi1EEENS1_19SingleTileSchedulerILb1ELb0ELb0ELi128EEEEEEEEEvNT_6ParamsE:
	.zero		2304


//--------------------- .nv.constant0._ZN7cutlass13device_kernelIN5flash11enable_sm90INS1_16FlashAttnBwdSm90INS1_25CollectiveMainloopBwdSm90ILi2ELi2ELi2EN4cute5tupleIJNS5_1CILi1EEES8_S8_EEENS6_IJNS7_ILi128EEESA_NS7_ILi64EEEEEENS_10bfloat16_tEfNS_4arch4Sm90ELb0ELb0ELb0ELb1ELb0ELb1ELb0ELb0ELi2ELi1ELi2ELi2ELb0EEENS1_24CollectiveEpilogueBwdGQAISC_fSF_Li256ELb1ELb0EEENS1_19SingleTileSchedulerILb1ELb0ELb0ELi128EEEEEEEEEvNT_6ParamsE --------------------------
	.section	.nv.constant0._ZN7cutlass13device_kernelIN5flash11enable_sm90INS1_16FlashAttnBwdSm90INS1_25CollectiveMainloopBwdSm90ILi2ELi2ELi2EN4cute5tupleIJNS5_1CILi1EEES8_S8_EEENS6_IJNS7_ILi128EEESA_NS7_ILi64EEEEEENS_10bfloat16_tEfNS_4arch4Sm90ELb0ELb0ELb0ELb1ELb0ELb1ELb0ELb0ELi2ELi1ELi2ELi2ELb0EEENS1_24CollectiveEpilogueBwdGQAISC_fSF_Li256ELb1ELb0EEENS1_19SingleTileSchedulerILb1ELb0ELb0ELi128EEEEEEEEEvNT_6ParamsE,"a",@progbits
	.sectionflags	@""
	.align	4
.nv.constant0._ZN7cutlass13device_kernelIN5flash11enable_sm90INS1_16FlashAttnBwdSm90INS1_25CollectiveMainloopBwdSm90ILi2ELi2ELi2EN4cute5tupleIJNS5_1CILi1EEES8_S8_EEENS6_IJNS7_ILi128EEESA_NS7_ILi64EEEEEENS_10bfloat16_tEfNS_4arch4Sm90ELb0ELb0ELb0ELb1ELb0ELb1ELb0ELb0ELi2ELi1ELi2ELi2ELb0EEENS1_24CollectiveEpilogueBwdGQAISC_fSF_Li256ELb1ELb0EEENS1_19SingleTileSchedulerILb1ELb0ELb0ELi128EEEEEEEEEvNT_6ParamsE:
	.zero		2304


//--------------------- .nv.constant0._ZN7cutlass13device_kernelIN5flash11enable_sm90INS1_16FlashAttnBwdSm90INS1_25CollectiveMainloopBwdSm90ILi2ELi2ELi2EN4cute5tupleIJNS5_1CILi1EEES8_S8_EEENS6_IJNS7_ILi128EEESA_NS7_ILi64EEEEEENS_10bfloat16_tEfNS_4arch4Sm90ELb0ELb0ELb0ELb1ELb1ELb1ELb0ELb0ELi2ELi1ELi2ELi2ELb0EEENS1_24CollectiveEpilogueBwdGQAISC_fSF_Li256ELb1ELb1EEENS1_19SingleTileSchedulerILb1ELb0ELb0ELi128EEEEEEEEEvNT_6ParamsE --------------------------
	.section	.nv.constant0._ZN7cutlass13device_kernelIN5flash11enable_sm90INS1_16FlashAttnBwdSm90INS1_25CollectiveMainloopBwdSm90ILi2ELi2ELi2EN4cute5tupleIJNS5_1CILi1EEES8_S8_EEENS6_IJNS7_ILi128EEESA_NS7_ILi64EEEEEENS_10bfloat16_tEfNS_4arch4Sm90ELb0ELb0ELb0ELb1ELb1ELb1ELb0ELb0ELi2ELi1ELi2ELi2ELb0EEENS1_24CollectiveEpilogueBwdGQAISC_fSF_Li256ELb1ELb1EEENS1_19SingleTileSchedulerILb1ELb0ELb0ELi128EEEEEEEEEvNT_6ParamsE,"a",@progbits
	.sectionflags	@""
	.align	4
.nv.constant0._ZN7cutlass13device_kernelIN5flash11enable_sm90INS1_16FlashAttnBwdSm90INS1_25CollectiveMainloopBwdSm90ILi2ELi2ELi2EN4cute5tupleIJNS5_1CILi1EEES8_S8_EEENS6_IJNS7_ILi128EEESA_NS7_ILi64EEEEEENS_10bfloat16_tEfNS_4arch4Sm90ELb0ELb0ELb0ELb1ELb1ELb1ELb0ELb0ELi2ELi1ELi2ELi2ELb0EEENS1_24CollectiveEpilogueBwdGQAISC_fSF_Li256ELb1ELb1EEENS1_19SingleTileSchedulerILb1ELb0ELb0ELi128EEEEEEEEEvNT_6ParamsE:
	.zero		2304


//--------------------- .nv.constant0._ZN7cutlass13device_kernelIN5flash11enable_sm90INS1_16FlashAttnBwdSm90INS1_25CollectiveMainloopBwdSm90ILi2ELi2ELi2EN4cute5tupleIJNS5_1CILi1EEES8_S8_EEENS6_IJNS7_ILi128EEESA_NS7_ILi64EEEEEENS_10bfloat16_tEfNS_4arch4Sm90ELb0ELb1ELb0ELb0ELb0ELb1ELb0ELb0ELi2ELi1ELi2ELi2ELb0EEENS1_21CollectiveEpilogueBwdISC_SD_SF_Li256ELb0ELb0ELi1EEENS1_19SingleTileSchedulerILb0ELb0ELb0ELi128EEEEEEEEEvNT_6ParamsE --------------------------
	.section	.nv.constant0._ZN7cutlass13device_kernelIN5flash11enable_sm90INS1_16FlashAttnBwdSm90INS1_25CollectiveMainloopBwdSm90ILi2ELi2ELi2EN4cute5tupleIJNS5_1CILi1EEES8_S8_EEENS6_IJNS7_ILi128EEESA_NS7_ILi64EEEEEENS_10bfloat16_tEfNS_4arch4Sm90ELb0ELb1ELb0ELb0ELb0ELb1ELb0ELb0ELi2ELi1ELi2ELi2ELb0EEENS1_21CollectiveEpilogueBwdISC_SD_SF_Li256ELb0ELb0ELi1EEENS1_19SingleTileSchedulerILb0ELb0ELb0ELi128EEEEEEEEEvNT_6ParamsE,"a",@progbits
	.sectionflags	@""
	.align	4
.nv.constant0._ZN7cutlass13device_kernelIN5flash11enable_sm90INS1_16FlashAttnBwdSm90INS1_25CollectiveMainloopBwdSm90ILi2ELi2ELi2EN4cute5tupleIJNS5_1CILi1EEES8_S8_EEENS6_IJNS7_ILi128EEESA_NS7_ILi64EEEEEENS_10bfloat16_tEfNS_4arch4Sm90ELb0ELb1ELb0ELb0ELb0ELb1ELb0ELb0ELi2ELi1ELi2ELi2ELb0EEENS1_21CollectiveEpilogueBwdISC_SD_SF_Li256ELb0ELb0ELi1EEENS1_19SingleTileSchedulerILb0ELb0ELb0ELi128EEEEEEEEEvNT_6ParamsE:
	.zero		2944


//--------------------- .nv.constant0._ZN7cutlass13device_kernelIN5flash11enable_sm90INS1_16FlashAttnBwdSm90INS1_25CollectiveMainloopBwdSm90ILi2ELi2ELi2EN4cute5tupleIJNS5_1CILi1EEES8_S8_EEENS6_IJNS7_ILi128EEESA_NS7_ILi64EEEEEENS_10bfloat16_tEfNS_4arch4Sm90ELb0ELb1ELb0ELb0ELb1ELb1ELb0ELb0ELi2ELi1ELi2ELi2ELb0EEENS1_21CollectiveEpilogueBwdISC_SD_SF_Li256ELb0ELb0ELi1EEENS1_19SingleTileSchedulerILb0ELb0ELb0ELi128EEEEEEEEEvNT_6ParamsE --------------------------
	.section	.nv.constant0._ZN7cutlass13device_kernelIN5flash11enable_sm90INS1_16FlashAttnBwdSm90INS1_25CollectiveMainloopBwdSm90ILi2ELi2ELi2EN4cute5tupleIJNS5_1CILi1EEES8_S8_EEENS6_IJNS7_ILi128EEESA_NS7_ILi64EEEEEENS_10bfloat16_tEfNS_4arch4Sm90ELb0ELb1ELb0ELb0ELb1ELb1ELb0ELb0ELi2ELi1ELi2ELi2ELb0EEENS1_21CollectiveEpilogueBwdISC_SD_SF_Li256ELb0ELb0ELi1EEENS1_19SingleTileSchedulerILb0ELb0ELb0ELi128EEEEEEEEEvNT_6ParamsE,"a",@progbits
	.sectionflags	@""
	.align	4
.nv.constant0._ZN7cutlass13device_kernelIN5flash11enable_sm90INS1_16FlashAttnBwdSm90INS1_25CollectiveMainloopBwdSm90ILi2ELi2ELi2EN4cute5tupleIJNS5_1CILi1EEES8_S8_EEENS6_IJNS7_ILi128EEESA_NS7_ILi64EEEEEENS_10bfloat16_tEfNS_4arch4Sm90ELb0ELb1ELb0ELb0ELb1ELb1ELb0ELb0ELi2ELi1ELi2ELi2ELb0EEENS1_21CollectiveEpilogueBwdISC_SD_SF_Li256ELb0ELb0ELi1EEENS1_19SingleTileSchedulerILb0ELb0ELb0ELi128EEEEEEEEEvNT_6ParamsE:
	.zero		2944


//--------------------- .nv.constant0._ZN7cutlass13device_kernelIN5flash11enable_sm90INS1_16FlashAttnBwdSm90INS1_25CollectiveMainloopBwdSm90ILi2ELi2ELi2EN4cute5tupleIJNS5_1CILi1EEES8_S8_EEENS6_IJNS7_ILi128EEESA_NS7_ILi64EEEEEENS_10bfloat16_tEfNS_4arch4Sm90ELb0ELb1ELb0ELb0ELb0ELb1ELb0ELb0ELi2ELi1ELi2ELi2ELb0EEENS1_24CollectiveEpilogueBwdGQAISC_fSF_Li256ELb0ELb0EEENS1_19SingleTileSchedulerILb0ELb0ELb0ELi128EEEEEEEEEvNT_6ParamsE --------------------------
	.section	.nv.constant0._ZN7cutlass13device_kernelIN5flash11enable_sm90INS1_16FlashAttnBwdSm90INS1_25CollectiveMainloopBwdSm90ILi2ELi2ELi2EN4cute5tupleIJNS5_1CILi1EEES8_S8_EEENS6_IJNS7_ILi128EEESA_NS7_ILi64EEEEEENS_10bfloat16_tEfNS_4arch4Sm90ELb0ELb1ELb0ELb0ELb0ELb1ELb0ELb0ELi2ELi1ELi2ELi2ELb0EEENS1_24CollectiveEpilogueBwdGQAISC_fSF_Li256ELb0ELb0EEENS1_19SingleTileSchedulerILb0ELb0ELb0ELi128EEEEEEEEEvNT_6ParamsE,"a",@progbits
	.sectionflags	@""
	.align	4
.nv.constant0._ZN7cutlass13device_kernelIN5flash11enable_sm90INS1_16FlashAttnBwdSm90INS1_25CollectiveMainloopBwdSm90ILi2ELi2ELi2EN4cute5tupleIJNS5_1CILi1EEES8_S8_EEENS6_IJNS7_ILi128EEESA_NS7_ILi64EEEEEENS_10bfloat16_tEfNS_4arch4Sm90ELb0ELb1ELb0ELb0ELb0ELb1ELb0ELb0ELi2ELi1ELi2ELi2ELb0EEENS1_24CollectiveEpilogueBwdGQAISC_fSF_Li256ELb0ELb0EEENS1_19SingleTileSchedulerILb0ELb0ELb0ELi128EEEEEEEEEvNT_6ParamsE:
	.zero		2304


//--------------------- .nv.constant0._ZN7cutlass13device_kernelIN5flash11enable_sm90INS1_16FlashAttnBwdSm90INS1_25CollectiveMainloopBwdSm90ILi2ELi2ELi2EN4cute5tupleIJNS5_1CILi1EEES8_S8_EEENS6_IJNS7_ILi128EEESA_NS7_ILi64EEEEEENS_10bfloat16_tEfNS_4arch4Sm90ELb0ELb1ELb0ELb0ELb1ELb1ELb0ELb0ELi2ELi1ELi2ELi2ELb0EEENS1_24CollectiveEpilogueBwdGQAISC_fSF_Li256ELb0ELb1EEENS1_19SingleTileSchedulerILb0ELb0ELb0ELi128EEEEEEEEEvNT_6ParamsE --------------------------
	.section	.nv.constant0._ZN7cutlass13device_kernelIN5flash11enable_sm90INS1_16FlashAttnBwdSm90INS1_25CollectiveMainloopBwdSm90ILi2ELi2ELi2EN4cute5tupleIJNS5_1CILi1EEES8_S8_EEENS6_IJNS7_ILi128EEESA_NS7_ILi64EEEEEENS_10bfloat16_tEfNS_4arch4Sm90ELb0ELb1ELb0ELb0ELb1ELb1ELb0ELb0ELi2ELi1ELi2ELi2ELb0EEENS1_24CollectiveEpilogueBwdGQAISC_fSF_Li256ELb0ELb1EEENS1_19SingleTileSchedulerILb0ELb0ELb0ELi128EEEEEEEEEvNT_6ParamsE,"a",@progbits
	.sectionflags	@""
	.align	4
.nv.constant0._ZN7cutlass13device_kernelIN5flash11enable_sm90INS1_16FlashAttnBwdSm90INS1_25CollectiveMainloopBwdSm90ILi2ELi2ELi2EN4cute5tupleIJNS5_1CILi1EEES8_S8_EEENS6_IJNS7_ILi128EEESA_NS7_ILi64EEEEEENS_10bfloat16_tEfNS_4arch4Sm90ELb0ELb1ELb0ELb0ELb1ELb1ELb0ELb0ELi2ELi1ELi2ELi2ELb0EEENS1_24CollectiveEpilogueBwdGQAISC_fSF_Li256ELb0ELb1EEENS1_19SingleTileSchedulerILb0ELb0ELb0ELi128EEEEEEEEEvNT_6ParamsE:
	.zero		2304


//--------------------- .nv.constant0._ZN7cutlass13device_kernelIN5flash11enable_sm90INS1_16FlashAttnBwdSm90INS1_25CollectiveMainloopBwdSm90ILi2ELi2ELi2EN4cute5tupleIJNS5_1CILi1EEES8_S8_EEENS6_IJNS7_ILi128EEESA_NS7_ILi64EEEEEENS_10bfloat16_tEfNS_4arch4Sm90ELb0ELb1ELb0ELb1ELb0ELb1ELb0ELb0ELi2ELi1ELi2ELi2ELb0EEENS1_21CollectiveEpilogueBwdISC_SD_SF_Li256ELb1ELb0ELi1EEENS1_19SingleTileSchedulerILb1ELb0ELb0ELi128EEEEEEEEEvNT_6ParamsE --------------------------
	.section	.nv.constant0._ZN7cutlass13device_kernelIN5flash11enable_sm90INS1_16FlashAttnBwdSm90INS1_25CollectiveMainloopBwdSm90ILi2ELi2ELi2EN4cute5tupleIJNS5_1CILi1EEES8_S8_EEENS6_IJNS7_ILi128EEESA_NS7_ILi64EEEEEENS_10bfloat16_tEfNS_4arch4Sm90ELb0ELb1ELb0ELb1ELb0ELb1ELb0ELb0ELi2ELi1ELi2ELi2ELb0EEENS1_21CollectiveEpilogueBwdISC_SD_SF_Li256ELb1ELb0ELi1EEENS1_19SingleTileSchedulerILb1ELb0ELb0ELi128EEEEEEEEEvNT_6ParamsE,"a",@progbits
	.sectionflags	@""
	.align	4
.nv.constant0._ZN7cutlass13device_kernelIN5flash11enable_sm90INS1_16FlashAttnBwdSm90INS1_25CollectiveMainloopBwdSm90ILi2ELi2ELi2EN4cute5tupleIJNS5_1CILi1EEES8_S8_EEENS6_IJNS7_ILi128EEESA_NS7_ILi64EEEEEENS_10bfloat16_tEfNS_4arch4Sm90ELb0ELb1ELb0ELb1ELb0ELb1ELb0ELb0ELi2ELi1ELi2ELi2ELb0EEENS1_21CollectiveEpilogueBwdISC_SD_SF_Li256ELb1ELb0ELi1EEENS1_19SingleTileSchedulerILb1ELb0ELb0ELi128EEEEEEEEEvNT_6ParamsE:
	.zero		2304


//--------------------- .nv.constant0._ZN7cutlass13device_kernelIN5flash11enable_sm90INS1_16FlashAttnBwdSm90INS1_25CollectiveMainloopBwdSm90ILi2ELi2ELi2EN4cute5tupleIJNS5_1CILi1EEES8_S8_EEENS6_IJNS7_ILi128EEESA_NS7_ILi64EEEEEENS_10bfloat16_tEfNS_4arch4Sm90ELb0ELb1ELb0ELb1ELb1ELb1ELb0ELb0ELi2ELi1ELi2ELi2ELb0EEENS1_21CollectiveEpilogueBwdISC_SD_SF_Li256ELb1ELb0ELi1EEENS1_19SingleTileSchedulerILb1ELb0ELb0ELi128EEEEEEEEEvNT_6ParamsE --------------------------
	.section	.nv.constant0._ZN7cutlass13device_kernelIN5flash11enable_sm90INS1_16FlashAttnBwdSm90INS1_25CollectiveMainloopBwdSm90ILi2ELi2ELi2EN4cute5tupleIJNS5_1CILi1EEES8_S8_EEENS6_IJNS7_ILi128EEESA_NS7_ILi64EEEEEENS_10bfloat16_tEfNS_4arch4Sm90ELb0ELb1ELb0ELb1ELb1ELb1ELb0ELb0ELi2ELi1ELi2ELi2ELb0EEENS1_21CollectiveEpilogueBwdISC_SD_SF_Li256ELb1ELb0ELi1EEENS1_19SingleTileSchedulerILb1ELb0ELb0ELi128EEEEEEEEEvNT_6ParamsE,"a",@progbits
	.sectionflags	@""
	.align	4
.nv.constant0._ZN7cutlass13device_kernelIN5flash11enable_sm90INS1_16FlashAttnBwdSm90INS1_25CollectiveMainloopBwdSm90ILi2ELi2ELi2EN4cute5tupleIJNS5_1CILi1EEES8_S8_EEENS6_IJNS7_ILi128EEESA_NS7_ILi64EEEEEENS_10bfloat16_tEfNS_4arch4Sm90ELb0ELb1ELb0ELb1ELb1ELb1ELb0ELb0ELi2ELi1ELi2ELi2ELb0EEENS1_21CollectiveEpilogueBwdISC_SD_SF_Li256ELb1ELb0ELi1EEENS1_19SingleTileSchedulerILb1ELb0ELb0ELi128EEEEEEEEEvNT_6ParamsE:
	.zero		2304


//--------------------- .nv.constant0._ZN7cutlass13device_kernelIN5flash11enable_sm90INS1_16FlashAttnBwdSm90INS1_25CollectiveMainloopBwdSm90ILi2ELi2ELi2EN4cute5tupleIJNS5_1CILi1EEES8_S8_EEENS6_IJNS7_ILi128EEESA_NS7_ILi64EEEEEENS_10bfloat16_tEfNS_4arch4Sm90ELb0ELb1ELb0ELb1ELb0ELb1ELb0ELb0ELi2ELi1ELi2ELi2ELb0EEENS1_24CollectiveEpilogueBwdGQAISC_fSF_Li256ELb1ELb0EEENS1_19SingleTileSchedulerILb1ELb0ELb0ELi128EEEEEEEEEvNT_6ParamsE --------------------------
	.section	.nv.constant0._ZN7cutlass13device_kernelIN5flash11enable_sm90INS1_16FlashAttnBwdSm90INS1_25CollectiveMainloopBwdSm90ILi2ELi2ELi2EN4cute5tupleIJNS5_1CILi1EEES8_S8_EEENS6_IJNS7_ILi128EEESA_NS7_ILi64EEEEEENS_10bfloat16_tEfNS_4arch4Sm90ELb0ELb1ELb0ELb1ELb0ELb1ELb0ELb0ELi2ELi1ELi2ELi2ELb0EEENS1_24CollectiveEpilogueBwdGQAISC_fSF_Li256ELb1ELb0EEENS1_19SingleTileSchedulerILb1ELb0ELb0ELi128EEEEEEEEEvNT_6ParamsE,"a",@progbits
	.sectionflags	@""
	.align	4
.nv.constant0._ZN7cutlass13device_kernelIN5flash11enable_sm90INS1_16FlashAttnBwdSm90INS1_25CollectiveMainloopBwdSm90ILi2ELi2ELi2EN4cute5tupleIJNS5_1CILi1EEES8_S8_EEENS6_IJNS7_ILi128EEESA_NS7_ILi64EEEEEENS_10bfloat16_tEfNS_4arch4Sm90ELb0ELb1ELb0ELb1ELb0ELb1ELb0ELb0ELi2ELi1ELi2ELi2ELb0EEENS1_24CollectiveEpilogueBwdGQAISC_fSF_Li256ELb1ELb0EEENS1_19SingleTileSchedulerILb1ELb0ELb0ELi128EEEEEEEEEvNT_6ParamsE:
	.zero		2304


//--------------------- .nv.constant0._ZN7cutlass13device_kernelIN5flash11enable_sm90INS1_16FlashAttnBwdSm90INS1_25CollectiveMainloopBwdSm90ILi2ELi2ELi2EN4cute5tupleIJNS5_1CILi1EEES8_S8_EEENS6_IJNS7_ILi128EEESA_NS7_ILi64EEEEEENS_10bfloat16_tEfNS_4arch4Sm90ELb0ELb1ELb0ELb1ELb1ELb1ELb0ELb0ELi2ELi1ELi2ELi2ELb0EEENS1_24CollectiveEpilogueBwdGQAISC_fSF_Li256ELb1ELb1EEENS1_19SingleTileSchedulerILb1ELb0ELb0ELi128EEEEEEEEEvNT_6ParamsE --------------------------
	.section	.nv.constant0._ZN7cutlass13device_kernelIN5flash11enable_sm90INS1_16FlashAttnBwdSm90INS1_25CollectiveMainloopBwdSm90ILi2ELi2ELi2EN4cute5tupleIJNS5_1CILi1EEES8_S8_EEENS6_IJNS7_ILi128EEESA_NS7_ILi64EEEEEENS_10bfloat16_tEfNS_4arch4Sm90ELb0ELb1ELb0ELb1ELb1ELb1ELb0ELb0ELi2ELi1ELi2ELi2ELb0EEENS1_24CollectiveEpilogueBwdGQAISC_fSF_Li256ELb1ELb1EEENS1_19SingleTileSchedulerILb1ELb0ELb0ELi128EEEEEEEEEvNT_6ParamsE,"a",@progbits
	.sectionflags	@""
	.align	4
.nv.constant0._ZN7cutlass13device_kernelIN5flash11enable_sm90INS1_16FlashAttnBwdSm90INS1_25CollectiveMainloopBwdSm90ILi2ELi2ELi2EN4cute5tupleIJNS5_1CILi1EEES8_S8_EEENS6_IJNS7_ILi128EEESA_NS7_ILi64EEEEEENS_10bfloat16_tEfNS_4arch4Sm90ELb0ELb1ELb0ELb1ELb1ELb1ELb0ELb0ELi2ELi1ELi2ELi2ELb0EEENS1_24CollectiveEpilogueBwdGQAISC_fSF_Li256ELb1ELb1EEENS1_19SingleTileSchedulerILb1ELb0ELb0ELi128EEEEEEEEEvNT_6ParamsE:
	.zero		2304


//--------------------- .nv.constant0._ZN7cutlass13device_kernelIN5flash11enable_sm90INS1_16FlashAttnBwdSm90INS1_25CollectiveMainloopBwdSm90ILi2ELi2ELi2EN4cute5tupleIJNS5_1CILi1EEES8_S8_EEENS6_IJNS7_ILi128EEESA_NS7_ILi64EEEEEENS_10bfloat16_tEfNS_4arch4Sm90ELb1ELb0ELb0ELb0ELb0ELb1ELb0ELb0ELi2ELi1ELi2ELi2ELb0EEENS1_21CollectiveEpilogueBwdISC_SD_SF_Li256ELb0ELb0ELi1EEENS1_25SingleTileBwdLPTSchedulerILb0ELi128ELb0EEEEEEEEEvNT_6ParamsE --------------------------
	.section	.nv.constant0._ZN7cutlass13device_kernelIN5flash11enable_sm90INS1_16FlashAttnBwdSm90INS1_25CollectiveMainloopBwdSm90ILi2ELi2ELi2EN4cute5tupleIJNS5_1CILi1EEES8_S8_EEENS6_IJNS7_ILi128EEESA_NS7_ILi64EEEEEENS_10bfloat16_tEfNS_4arch4Sm90ELb1ELb0ELb0ELb0ELb0ELb1ELb0ELb0ELi2ELi1ELi2ELi2ELb0EEENS1_21CollectiveEpilogueBwdISC_SD_SF_Li256ELb0ELb0ELi1EEENS1_25SingleTileBwdLPTSchedulerILb0ELi128ELb0EEEEEEEEEvNT_6ParamsE,"a",@progbits
	.sectionflags	@""
	.align	4
.nv.constant0._ZN7cutlass13device_kernelIN5flash11enable_sm90INS1_16FlashAttnBwdSm90INS1_25CollectiveMainloopBwdSm90ILi2ELi2ELi2EN4cute5tupleIJNS5_1CILi1EEES8_S8_EEENS6_IJNS7_ILi128EEESA_NS7_ILi64EEEEEENS_10bfloat16_tEfNS_4arch4Sm90ELb1ELb0ELb0ELb0ELb0ELb1ELb0ELb0ELi2ELi1ELi2ELi2ELb0EEENS1_21CollectiveEpilogueBwdISC_SD_SF_Li256ELb0ELb0ELi1EEENS1_25SingleTileBwdLPTSchedulerILb0ELi128ELb0EEEEEEEEEvNT_6ParamsE:
	.zero		2944


//--------------------- .nv.constant0._ZN7cutlass13device_kernelIN5flash11enable_sm90INS1_16FlashAttnBwdSm90INS1_25CollectiveMainloopBwdSm90ILi2ELi2ELi2EN4cute5tupleIJNS5_1CILi1EEES8_S8_EEENS6_IJNS7_ILi128EEESA_NS7_ILi64EEEEEENS_10bfloat16_tEfNS_4arch4Sm90ELb1ELb0ELb0ELb0ELb1ELb1ELb0ELb0ELi2ELi1ELi2ELi2ELb0EEENS1_21CollectiveEpilogueBwdISC_SD_SF_Li256ELb0ELb0ELi1EEENS1_25SingleTileBwdLPTSchedulerILb0ELi128ELb1EEEEEEEEEvNT_6ParamsE --------------------------
	.section	.nv.constant0._ZN7cutlass13device_kernelIN5flash11enable_sm90INS1_16FlashAttnBwdSm90INS1_25CollectiveMainloopBwdSm90ILi2ELi2ELi2EN4cute5tupleIJNS5_1CILi1EEES8_S8_EEENS6_IJNS7_ILi128EEESA_NS7_ILi64EEEEEENS_10bfloat16_tEfNS_4arch4Sm90ELb1ELb0ELb0ELb0ELb1ELb1ELb0ELb0ELi2ELi1ELi2ELi2ELb0EEENS1_21CollectiveEpilogueBwdISC_SD_SF_Li256ELb0ELb0ELi1EEENS1_25SingleTileBwdLPTSchedulerILb0ELi128ELb1EEEEEEEEEvNT_6ParamsE,"a",@progbits
	.sectionflags	@""
	.align	4
.nv.constant0._ZN7cutlass13device_kernelIN5flash11enable_sm90INS1_16FlashAttnBwdSm90INS1_25CollectiveMainloopBwdSm90ILi2ELi2ELi2EN4cute5tupleIJNS5_1CILi1EEES8_S8_EEENS6_IJNS7_ILi128EEESA_NS7_ILi64EEEEEENS_10bfloat16_tEfNS_4arch4Sm90ELb1ELb0ELb0ELb0ELb1ELb1ELb0ELb0ELi2ELi1ELi2ELi2ELb0EEENS1_21CollectiveEpilogueBwdISC_SD_SF_Li256ELb0ELb0ELi1EEENS1_25SingleTileBwdLPTSchedulerILb0ELi128ELb1EEEEEEEEEvNT_6ParamsE:
	.zero		2944


//--------------------- .nv.constant0._ZN7cutlass13device_kernelIN5flash11enable_sm90INS1_16FlashAttnBwdSm90INS1_25CollectiveMainloopBwdSm90ILi2ELi2ELi2EN4cute5tupleIJNS5_1CILi1EEES8_S8_EEENS6_IJNS7_ILi128EEESA_NS7_ILi64EEEEEENS_10bfloat16_tEfNS_4arch4Sm90ELb1ELb0ELb0ELb0ELb0ELb1ELb0ELb0ELi2ELi1ELi2ELi2ELb0EEENS1_24CollectiveEpilogueBwdGQAISC_fSF_Li256ELb0ELb0EEENS1_25SingleTileBwdLPTSchedulerILb0ELi128ELb0EEEEEEEEEvNT_6ParamsE --------------------------
	.section	.nv.constant0._ZN7cutlass13device_kernelIN5flash11enable_sm90INS1_16FlashAttnBwdSm90INS1_25CollectiveMainloopBwdSm90ILi2ELi2ELi2EN4cute5tupleIJNS5_1CILi1EEES8_S8_EEENS6_IJNS7_ILi128EEESA_NS7_ILi64EEEEEENS_10bfloat16_tEfNS_4arch4Sm90ELb1ELb0ELb0ELb0ELb0ELb1ELb0ELb0ELi2ELi1ELi2ELi2ELb0EEENS1_24CollectiveEpilogueBwdGQAISC_fSF_Li256ELb0ELb0EEENS1_25SingleTileBwdLPTSchedulerILb0ELi128ELb0EEEEEEEEEvNT_6ParamsE,"a",@progbits
	.sectionflags	@""
	.align	4
.nv.constant0._ZN7cutlass13device_kernelIN5flash11enable_sm90INS1_16FlashAttnBwdSm90INS1_25CollectiveMainloopBwdSm90ILi2ELi2ELi2EN4cute5tupleIJNS5_1CILi1EEES8_S8_EEENS6_IJNS7_ILi128EEESA_NS7_ILi64EEEEEENS_10bfloat16_tEfNS_4arch4Sm90ELb1ELb0ELb0ELb0ELb0ELb1ELb0ELb0ELi2ELi1ELi2ELi2ELb0EEENS1_24CollectiveEpilogueBwdGQAISC_fSF_Li256ELb0ELb0EEENS1_25SingleTileBwdLPTSchedulerILb0ELi128ELb0EEEEEEEEEvNT_6ParamsE:
	.zero		2432


//--------------------- .nv.constant0._ZN7cutlass13device_kernelIN5flash11enable_sm90INS1_16FlashAttnBwdSm90INS1_25CollectiveMainloopBwdSm90ILi2ELi2ELi2EN4cute5tupleIJNS5_1CILi1EEES8_S8_EEENS6_IJNS7_ILi128EEESA_NS7_ILi64EEEEEENS_10bfloat16_tEfNS_4arch4Sm90ELb1ELb0ELb0ELb0ELb1ELb1ELb0ELb0ELi2ELi1ELi2ELi2ELb0EEENS1_24CollectiveEpilogueBwdGQAISC_fSF_Li256ELb0ELb1EEENS1_25SingleTileBwdLPTSchedulerILb0ELi128ELb1EEEEEEEEEvNT_6ParamsE --------------------------
	.section	.nv.constant0._ZN7cutlass13device_kernelIN5flash11enable_sm90INS1_16FlashAttnBwdSm90INS1_25CollectiveMainloopBwdSm90ILi2ELi2ELi2EN4cute5tupleIJNS5_1CILi1EEES8_S8_EEENS6_IJNS7_ILi128EEESA_NS7_ILi64EEEEEENS_10bfloat16_tEfNS_4arch4Sm90ELb1ELb0ELb0ELb0ELb1ELb1ELb0ELb0ELi2ELi1ELi2ELi2ELb0EEENS1_24CollectiveEpilogueBwdGQAISC_fSF_Li256ELb0ELb1EEENS1_25SingleTileBwdLPTSchedulerILb0ELi128ELb1EEEEEEEEEvNT_6ParamsE,"a",@progbits
	.sectionflags	@""
	.align	4
.nv.constant0._ZN7cutlass13device_kernelIN5flash11enable_sm90INS1_16FlashAttnBwdSm90INS1_25CollectiveMainloopBwdSm90ILi2ELi2ELi2EN4cute5tupleIJNS5_1CILi1EEES8_S8_EEENS6_IJNS7_ILi128EEESA_NS7_ILi64EEEEEENS_10bfloat16_tEfNS_4arch4Sm90ELb1ELb0ELb0ELb0ELb1ELb1ELb0ELb0ELi2ELi1ELi2ELi2ELb0EEENS1_24CollectiveEpilogueBwdGQAISC_fSF_Li256ELb0ELb1EEENS1_25SingleTileBwdLPTSchedulerILb0ELi128ELb1EEEEEEEEEvNT_6ParamsE:
	.zero		2432


//--------------------- .nv.constant0._ZN7cutlass13device_kernelIN5flash22FlashAttnBwdPreprocessIN4cute5tupleIJNS3_1CILi128EEENS5_ILi64EEEEEENS_10bfloat16_tEfNS_4arch4Sm90ELb1ELb0EEEEEvNT_6ParamsE --------------------------
	.section	.nv.constant0._ZN7cutlass13device_kernelIN5flash22FlashAttnBwdPreprocessIN4cute5tupleIJNS3_1CILi128EEENS5_ILi64EEEEEENS_10bfloat16_tEfNS_4arch4Sm90ELb1ELb0EEEEEvNT_6ParamsE,"a",@progbits
	.sectionflags	@""
	.align	4
.nv.constant0._ZN7cutlass13device_kernelIN5flash22FlashAttnBwdPreprocessIN4cute5tupleIJNS3_1CILi128EEENS5_ILi64EEEEEENS_10bfloat16_tEfNS_4arch4Sm90ELb1ELb0EEEEEvNT_6ParamsE:
	.zero		768


//--------------------- .nv.constant0._ZN7cutlass13device_kernelIN5flash11enable_sm90INS1_16FlashAttnBwdSm90INS1_25CollectiveMainloopBwdSm90ILi2ELi2ELi2EN4cute5tupleIJNS5_1CILi1EEES8_S8_EEENS6_IJNS7_ILi128EEESA_NS7_ILi64EEEEEENS_10bfloat16_tEfNS_4arch4Sm90ELb1ELb0ELb0ELb1ELb0ELb1ELb0ELb0ELi2ELi1ELi2ELi2ELb0EEENS1_21CollectiveEpilogueBwdISC_SD_SF_Li256ELb1ELb0ELi1EEENS1_25SingleTileBwdLPTSchedulerILb1ELi128ELb0EEEEEEEEEvNT_6ParamsE --------------------------
	.section	.nv.constant0._ZN7cutlass13device_kernelIN5flash11enable_sm90INS1_16FlashAttnBwdSm90INS1_25CollectiveMainloopBwdSm90ILi2ELi2ELi2EN4cute5tupleIJNS5_1CILi1EEES8_S8_EEENS6_IJNS7_ILi128EEESA_NS7_ILi64EEEEEENS_10bfloat16_tEfNS_4arch4Sm90ELb1ELb0ELb0ELb1ELb0ELb1ELb0ELb0ELi2ELi1ELi2ELi2ELb0EEENS1_21CollectiveEpilogueBwdISC_SD_SF_Li256ELb1ELb0ELi1EEENS1_25SingleTileBwdLPTSchedulerILb1ELi128ELb0EEEEEEEEEvNT_6ParamsE,"a",@progbits
	.sectionflags	@""
	.align	4
.nv.constant0._ZN7cutlass13device_kernelIN5flash11enable_sm90INS1_16FlashAttnBwdSm90INS1_25CollectiveMainloopBwdSm90ILi2ELi2ELi2EN4cute5tupleIJNS5_1CILi1EEES8_S8_EEENS6_IJNS7_ILi128EEESA_NS7_ILi64EEEEEENS_10bfloat16_tEfNS_4arch4Sm90ELb1ELb0ELb0ELb1ELb0ELb1ELb0ELb0ELi2ELi1ELi2ELi2ELb0EEENS1_21CollectiveEpilogueBwdISC_SD_SF_Li256ELb1ELb0ELi1EEENS1_25SingleTileBwdLPTSchedulerILb1ELi128ELb0EEEEEEEEEvNT_6ParamsE:
	.zero		2304


//--------------------- .nv.constant0._ZN7cutlass13device_kernelIN5flash11enable_sm90INS1_16FlashAttnBwdSm90INS1_25CollectiveMainloopBwdSm90ILi2ELi2ELi2EN4cute5tupleIJNS5_1CILi1EEES8_S8_EEENS6_IJNS7_ILi128EEESA_NS7_ILi64EEEEEENS_10bfloat16_tEfNS_4arch4Sm90ELb1ELb0ELb0ELb1ELb1ELb1ELb0ELb0ELi2ELi1ELi2ELi2ELb0EEENS1_21CollectiveEpilogueBwdISC_SD_SF_Li256ELb1ELb0ELi1EEENS1_25SingleTileBwdLPTSchedulerILb1ELi128ELb1EEEEEEEEEvNT_6ParamsE --------------------------
	.section	.nv.constant0._ZN7cutlass13device_kernelIN5flash11enable_sm90INS1_16FlashAttnBwdSm90INS1_25CollectiveMainloopBwdSm90ILi2ELi2ELi2EN4cute5tupleIJNS5_1CILi1EEES8_S8_EEENS6_IJNS7_ILi128EEESA_NS7_ILi64EEEEEENS_10bfloat16_tEfNS_4arch4Sm90ELb1ELb0ELb0ELb1ELb1ELb1ELb0ELb0ELi2ELi1ELi2ELi2ELb0EEENS1_21CollectiveEpilogueBwdISC_SD_SF_Li256ELb1ELb0ELi1EEENS1_25SingleTileBwdLPTSchedulerILb1ELi128ELb1EEEEEEEEEvNT_6ParamsE,"a",@progbits
	.sectionflags	@""
	.align	4
.nv.constant0._ZN7cutlass13device_kernelIN5flash11enable_sm90INS1_16FlashAttnBwdSm90INS1_25CollectiveMainloopBwdSm90ILi2ELi2ELi2EN4cute5tupleIJNS5_1CILi1EEES8_S8_EEENS6_IJNS7_ILi128EEESA_NS7_ILi64EEEEEENS_10bfloat16_tEfNS_4arch4Sm90ELb1ELb0ELb0ELb1ELb1ELb1ELb0ELb0ELi2ELi1ELi2ELi2ELb0EEENS1_21CollectiveEpilogueBwdISC_SD_SF_Li256ELb1ELb0ELi1EEENS1_25SingleTileBwdLPTSchedulerILb1ELi128ELb1EEEEEEEEEvNT_6ParamsE:
	.zero		2304


//--------------------- .nv.constant0._ZN7cutlass13device_kernelIN5flash11enable_sm90INS1_16FlashAttnBwdSm90INS1_25CollectiveMainloopBwdSm90ILi2ELi2ELi2EN4cute5tupleIJNS5_1CILi1EEES8_S8_EEENS6_IJNS7_ILi128EEESA_NS7_ILi64EEEEEENS_10bfloat16_tEfNS_4arch4Sm90ELb1ELb0ELb0ELb1ELb0ELb1ELb0ELb0ELi2ELi1ELi2ELi2ELb0EEENS1_24CollectiveEpilogueBwdGQAISC_fSF_Li256ELb1ELb0EEENS1_25SingleTileBwdLPTSchedulerILb1ELi128ELb0EEEEEEEEEvNT_6ParamsE --------------------------
	.section	.nv.constant0._ZN7cutlass13device_kernelIN5flash11enable_sm90INS1_16FlashAttnBwdSm90INS1_25CollectiveMainloopBwdSm90ILi2ELi2ELi2EN4cute5tupleIJNS5_1CILi1EEES8_S8_EEENS6_IJNS7_ILi128EEESA_NS7_ILi64EEEEEENS_10bfloat16_tEfNS_4arch4Sm90ELb1ELb0ELb0ELb1ELb0ELb1ELb0ELb0ELi2ELi1ELi2ELi2ELb0EEENS1_24CollectiveEpilogueBwdGQAISC_fSF_Li256ELb1ELb0EEENS1_25SingleTileBwdLPTSchedulerILb1ELi128ELb0EEEEEEEEEvNT_6ParamsE,"a",@progbits
	.sectionflags	@""
	.align	4
.nv.constant0._ZN7cutlass13device_kernelIN5flash11enable_sm90INS1_16FlashAttnBwdSm90INS1_25CollectiveMainloopBwdSm90ILi2ELi2ELi2EN4cute5tupleIJNS5_1CILi1EEES8_S8_EEENS6_IJNS7_ILi128EEESA_NS7_ILi64EEEEEENS_10bfloat16_tEfNS_4arch4Sm90ELb1ELb0ELb0ELb1ELb0ELb1ELb0ELb0ELi2ELi1ELi2ELi2ELb0EEENS1_24CollectiveEpilogueBwdGQAISC_fSF_Li256ELb1ELb0EEENS1_25SingleTileBwdLPTSchedulerILb1ELi128ELb0EEEEEEEEEvNT_6ParamsE:
	.zero		2432


//--------------------- .nv.constant0._ZN7cutlass13device_kernelIN5flash32FlashAttnBwdPostprocessConvertdQIN4cute5tupleIJNS3_1CILi128EEENS5_ILi64EEEEEENS_10bfloat16_tEfNS_4arch4Sm90ELi256ENS3_8TiledMMAINS3_8MMA_AtomIJNS3_4SM904GMMA27MMA_64x64x16_F32BF16BF16_RSILNSF_5MajorE0ELSH_1ELNSF_7ScaleInE1ELSI_1EEEEEENS3_6LayoutINS4_IJNS5_ILi2EEENS5_ILi1EEESN_EEENS4_IJSN_NS5_ILi0EEESP_EEEEENS4_IJNS3_10UnderscoreESS_SS_EEEEELb0EEEEEvNT_6ParamsE --------------------------
	.section	.nv.constant0._ZN7cutlass13device_kernelIN5flash32FlashAttnBwdPostprocessConvertdQIN4cute5tupleIJNS3_1CILi128EEENS5_ILi64EEEEEENS_10bfloat16_tEfNS_4arch4Sm90ELi256ENS3_8TiledMMAINS3_8MMA_AtomIJNS3_4SM904GMMA27MMA_64x64x16_F32BF16BF16_RSILNSF_5MajorE0ELSH_1ELNSF_7ScaleInE1ELSI_1EEEEEENS3_6LayoutINS4_IJNS5_ILi2EEENS5_ILi1EEESN_EEENS4_IJSN_NS5_ILi0EEESP_EEEEENS4_IJNS3_10UnderscoreESS_SS_EEEEELb0EEEEEvNT_6ParamsE,"a",@progbits
	.sectionflags	@""
	.align	4
.nv.constant0._ZN7cutlass13device_kernelIN5flash32FlashAttnBwdPostprocessConvertdQIN4cute5tupleIJNS3_1CILi128EEENS5_ILi64EEEEEENS_10bfloat16_tEfNS_4arch4Sm90ELi256ENS3_8TiledMMAINS3_8MMA_AtomIJNS3_4SM904GMMA27MMA_64x64x16_F32BF16BF16_RSILNSF_5MajorE0ELSH_1ELNSF_7ScaleInE1ELSI_1EEEEEENS3_6LayoutINS4_IJNS5_ILi2EEENS5_ILi1EEESN_EEENS4_IJSN_NS5_ILi0EEESP_EEEEENS4_IJNS3_10UnderscoreESS_SS_EEEEELb0EEEEEvNT_6ParamsE:
	.zero		640


//--------------------- .nv.constant0._ZN7cutlass13device_kernelIN5flash32FlashAttnBwdPostprocessConvertdQIN4cute5tupleIJNS3_1CILi128EEENS5_ILi64EEEEEENS_10bfloat16_tEfNS_4arch4Sm90ELi256ENS3_8TiledMMAINS3_8MMA_AtomIJNS3_4SM904GMMA27MMA_64x64x16_F32BF16BF16_SSILNSF_5MajorE0ELSH_1ELNSF_7ScaleInE1ELSI_1EEEEEENS3_6LayoutINS4_IJNS5_ILi2EEENS5_ILi1EEESN_EEENS4_IJSN_NS5_ILi0EEESP_EEEEENS4_IJNS3_10UnderscoreESS_SS_EEEEELb0EEEEEvNT_6ParamsE --------------------------
	.section	.nv.constant0._ZN7cutlass13device_kernelIN5flash32FlashAttnBwdPostprocessConvertdQIN4cute5tupleIJNS3_1CILi128EEENS5_ILi64EEEEEENS_10bfloat16_tEfNS_4arch4Sm90ELi256ENS3_8TiledMMAINS3_8MMA_AtomIJNS3_4SM904GMMA27MMA_64x64x16_F32BF16BF16_SSILNSF_5MajorE0ELSH_1ELNSF_7ScaleInE1ELSI_1EEEEEENS3_6LayoutINS4_IJNS5_ILi2EEENS5_ILi1EEESN_EEENS4_IJSN_NS5_ILi0EEESP_EEEEENS4_IJNS3_10UnderscoreESS_SS_EEEEELb0EEEEEvNT_6ParamsE,"a",@progbits
	.sectionflags	@""
	.align	4
.nv.constant0._ZN7cutlass13device_kernelIN5flash32FlashAttnBwdPostprocessConvertdQIN4cute5tupleIJNS3_1CILi128EEENS5_ILi64EEEEEENS_10bfloat16_tEfNS_4arch4Sm90ELi256ENS3_8TiledMMAINS3_8MMA_AtomIJNS3_4SM904GMMA27MMA_64x64x16_F32BF16BF16_SSILNSF_5MajorE0ELSH_1ELNSF_7ScaleInE1ELSI_1EEEEEENS3_6LayoutINS4_IJNS5_ILi2EEENS5_ILi1EEESN_EEENS4_IJSN_NS5_ILi0EEESP_EEEEENS4_IJNS3_10UnderscoreESS_SS_EEEEELb0EEEEEvNT_6ParamsE:
	.zero		640


//--------------------- .nv.constant0._ZN7cutlass13device_kernelIN5flash11enable_sm90INS1_16FlashAttnBwdSm90INS1_25CollectiveMainloopBwdSm90ILi2ELi2ELi2EN4cute5tupleIJNS5_1CILi1EEES8_S8_EEENS6_IJNS7_ILi128EEESA_NS7_ILi64EEEEEENS_10bfloat16_tEfNS_4arch4Sm90ELb1ELb0ELb0ELb1ELb1ELb1ELb0ELb0ELi2ELi1ELi2ELi2ELb0EEENS1_24CollectiveEpilogueBwdGQAISC_fSF_Li256ELb1ELb1EEENS1_25SingleTileBwdLPTSchedulerILb1ELi128ELb1EEEEEEEEEvNT_6ParamsE --------------------------
	.section	.nv.constant0._ZN7cutlass13device_kernelIN5flash11enable_sm90INS1_16FlashAttnBwdSm90INS1_25CollectiveMainloopBwdSm90ILi2ELi2ELi2EN4cute5tupleIJNS5_1CILi1EEES8_S8_EEENS6_IJNS7_ILi128EEESA_NS7_ILi64EEEEEENS_10bfloat16_tEfNS_4arch4Sm90ELb1ELb0ELb0ELb1ELb1ELb1ELb0ELb0ELi2ELi1ELi2ELi2ELb0EEENS1_24CollectiveEpilogueBwdGQAISC_fSF_Li256ELb1ELb1EEENS1_25SingleTileBwdLPTSchedulerILb1ELi128ELb1EEEEEEEEEvNT_6ParamsE,"a",@progbits
	.sectionflags	@""
	.align	4
.nv.constant0._ZN7cutlass13device_kernelIN5flash11enable_sm90INS1_16FlashAttnBwdSm90INS1_25CollectiveMainloopBwdSm90ILi2ELi2ELi2EN4cute5tupleIJNS5_1CILi1EEES8_S8_EEENS6_IJNS7_ILi128EEESA_NS7_ILi64EEEEEENS_10bfloat16_tEfNS_4arch4Sm90ELb1ELb0ELb0ELb1ELb1ELb1ELb0ELb0ELi2ELi1ELi2ELi2ELb0EEENS1_24CollectiveEpilogueBwdGQAISC_fSF_Li256ELb1ELb1EEENS1_25SingleTileBwdLPTSchedulerILb1ELi128ELb1EEEEEEEEEvNT_6ParamsE:
	.zero		2432


//--------------------- .nv.constant0._ZN7cutlass13device_kernelIN5flash22FlashAttnBwdPreprocessIN4cute5tupleIJNS3_1CILi128EEENS5_ILi64EEEEEENS_10bfloat16_tEfNS_4arch4Sm90ELb1ELb1EEEEEvNT_6ParamsE --------------------------
	.section	.nv.constant0._ZN7cutlass13device_kernelIN5flash22FlashAttnBwdPreprocessIN4cute5tupleIJNS3_1CILi128EEENS5_ILi64EEEEEENS_10bfloat16_tEfNS_4arch4Sm90ELb1ELb1EEEEEvNT_6ParamsE,"a",@progbits
	.sectionflags	@""
	.align	4
.nv.constant0._ZN7cutlass13device_kernelIN5flash22FlashAttnBwdPreprocessIN4cute5tupleIJNS3_1CILi128EEENS5_ILi64EEEEEENS_10bfloat16_tEfNS_4arch4Sm90ELb1ELb1EEEEEvNT_6ParamsE:
	.zero		768


//--------------------- SYMBOLS --------------------------

	.type		.nv.reservedSmem.offset0,@object
	.size		.nv.reservedSmem.offset0,0x4
	.type		__assertfail,@function
